	.target	sm_90a

	.elftype	@"ET_EXEC"


//--------------------- .note.nv.tkinfo           --------------------------
	.section	.note.nv.tkinfo,"",@"SHT_NOTE"
	.sectionflags	@"SHF_NOTE_NV_TKINFO"
	.tkinfo
        /*0018*/ 	.word	0x00000002
        /*0030*/ 	.string	""
        /*0030*/ 	.string	"ptxas"
        /*0030*/ 	.string	"Cuda compilation tools, release 13.0, V13.0.88"
        /*0030*/ 	.string	"Build cuda_13.0.r13.0/compiler.36424714_0"
        /*0030*/ 	.string	"-arch sm_90a -m 64 "



//--------------------- .note.nv.cuinfo           --------------------------
	.section	.note.nv.cuinfo,"",@"SHT_NOTE"
	.sectionflags	@"SHF_NOTE_NV_CUINFO"
        /*0018*/ 	.short	0x0002
        /*001a*/ 	.short	0x005a
        /*001c*/ 	.short	0x0082
	.zero		2


//--------------------- .nv.info                  --------------------------
	.section	.nv.info,"",@"SHT_CUDA_INFO"
	.align	4


	//----- nvinfo : EIATTR_REGCOUNT
	.align		4
        /*0000*/ 	.byte	0x04, 0x2f
        /*0002*/ 	.short	(.L_10 - .L_9)
	.align		4
.L_9:
        /*0004*/ 	.word	index@(_ZN10layer_norm13ln_fwd_kernelINS_13Kernel_traitsIfffffjLj5120ELj1ELj1ELj4ELj16ENS_18Kernel_traits_baseILj5120EfffffjLj128EEEEELb1ELb1ELb1ELb1EEEvNS_9FwdParamsE)
        /*0008*/ 	.word	0x000000ff


	//----- nvinfo : EIATTR_FRAME_SIZE
	.align		4
.L_10:
        /*000c*/ 	.byte	0x04, 0x11
        /*000e*/ 	.short	(.L_12 - .L_11)
	.align		4
.L_11:
        /*0010*/ 	.word	index@(_ZN10layer_norm13ln_fwd_kernelINS_13Kernel_traitsIfffffjLj5120ELj1ELj1ELj4ELj16ENS_18Kernel_traits_baseILj5120EfffffjLj128EEEEELb1ELb1ELb1ELb1EEEvNS_9FwdParamsE)
        /*0014*/ 	.word	0x00000000


	//----- nvinfo : EIATTR_REGCOUNT
	.align		4
.L_12:
        /*0018*/ 	.byte	0x04, 0x2f
        /*001a*/ 	.short	(.L_14 - .L_13)
	.align		4
.L_13:
        /*001c*/ 	.word	index@(_ZN10layer_norm13ln_fwd_kernelINS_13Kernel_traitsIfffffjLj5120ELj1ELj1ELj4ELj16ENS_18Kernel_traits_baseILj5120EfffffjLj128EEEEELb1ELb1ELb1ELb0EEEvNS_9FwdParamsE)
        /*0020*/ 	.word	0x000000e7


	//----- nvinfo : EIATTR_FRAME_SIZE
	.align		4
.L_14:
        /*0024*/ 	.byte	0x04, 0x11
        /*0026*/ 	.short	(.L_16 - .L_15)
	.align		4
.L_15:
        /*0028*/ 	.word	index@(_ZN10layer_norm13ln_fwd_kernelINS_13Kernel_traitsIfffffjLj5120ELj1ELj1ELj4ELj16ENS_18Kernel_traits_baseILj5120EfffffjLj128EEEEELb1ELb1ELb1ELb0EEEvNS_9FwdParamsE)
        /*002c*/ 	.word	0x00000000


	//----- nvinfo : EIATTR_REGCOUNT
	.align		4
.L_16:
        /*0030*/ 	.byte	0x04, 0x2f
        /*0032*/ 	.short	(.L_18 - .L_17)
	.align		4
.L_17:
        /*0034*/ 	.word	index@(_ZN10layer_norm13ln_fwd_kernelINS_13Kernel_traitsIfffffjLj5120ELj1ELj1ELj4ELj16ENS_18Kernel_traits_baseILj5120EfffffjLj128EEEEELb1ELb1ELb0ELb1EEEvNS_9FwdParamsE)
        /*0038*/ 	.word	0x000000f6


	//----- nvinfo : EIATTR_FRAME_SIZE
	.align		4
.L_18:
        /*003c*/ 	.byte	0x04, 0x11
        /*003e*/ 	.short	(.L_20 - .L_19)
	.align		4
.L_19:
        /*0040*/ 	.word	index@(_ZN10layer_norm13ln_fwd_kernelINS_13Kernel_traitsIfffffjLj5120ELj1ELj1ELj4ELj16ENS_18Kernel_traits_baseILj5120EfffffjLj128EEEEELb1ELb1ELb0ELb1EEEvNS_9FwdParamsE)
        /*0044*/ 	.word	0x00000000


	//----- nvinfo : EIATTR_REGCOUNT
	.align		4
.L_20:
        /*0048*/ 	.byte	0x04, 0x2f
        /*004a*/ 	.short	(.L_22 - .L_21)
	.align		4
.L_21:
        /*004c*/ 	.word	index@(_ZN10layer_norm13ln_fwd_kernelINS_13Kernel_traitsIfffffjLj5120ELj1ELj1ELj4ELj16ENS_18Kernel_traits_baseILj5120EfffffjLj128EEEEELb1ELb1ELb0ELb0EEEvNS_9FwdParamsE)
        /*0050*/ 	.word	0x000000dc


	//----- nvinfo : EIATTR_FRAME_SIZE
	.align		4
.L_22:
        /*0054*/ 	.byte	0x04, 0x11
        /*0056*/ 	.short	(.L_24 - .L_23)
	.align		4
.L_23:
        /*0058*/ 	.word	index@(_ZN10layer_norm13ln_fwd_kernelINS_13Kernel_traitsIfffffjLj5120ELj1ELj1ELj4ELj16ENS_18Kernel_traits_baseILj5120EfffffjLj128EEEEELb1ELb1ELb0ELb0EEEvNS_9FwdParamsE)
        /*005c*/ 	.word	0x00000000


	//----- nvinfo : EIATTR_REGCOUNT
	.align		4
.L_24:
        /*0060*/ 	.byte	0x04, 0x2f
        /*0062*/ 	.short	(.L_26 - .L_25)
	.align		4
.L_25:
        /*0064*/ 	.word	index@(_ZN10layer_norm13ln_fwd_kernelINS_13Kernel_traitsIfffffjLj5120ELj1ELj1ELj4ELj16ENS_18Kernel_traits_baseILj5120EfffffjLj128EEEEELb1ELb0ELb1ELb1EEEvNS_9FwdParamsE)
        /*0068*/ 	.word	0x000000a4


	//----- nvinfo : EIATTR_FRAME_SIZE
	.align		4
.L_26:
        /*006c*/ 	.byte	0x04, 0x11
        /*006e*/ 	.short	(.L_28 - .L_27)
	.align		4
.L_27:
        /*0070*/ 	.word	index@(_ZN10layer_norm13ln_fwd_kernelINS_13Kernel_traitsIfffffjLj5120ELj1ELj1ELj4ELj16ENS_18Kernel_traits_baseILj5120EfffffjLj128EEEEELb1ELb0ELb1ELb1EEEvNS_9FwdParamsE)
        /*0074*/ 	.word	0x00000000


	//----- nvinfo : EIATTR_REGCOUNT
	.align		4
.L_28:
        /*0078*/ 	.byte	0x04, 0x2f
        /*007a*/ 	.short	(.L_30 - .L_29)
	.align		4
.L_29:
        /*007c*/ 	.word	index@(_ZN10layer_norm13ln_fwd_kernelINS_13Kernel_traitsIfffffjLj5120ELj1ELj1ELj4ELj16ENS_18Kernel_traits_baseILj5120EfffffjLj128EEEEELb1ELb0ELb1ELb0EEEvNS_9FwdParamsE)
        /*0080*/ 	.word	0x000000a8


	//----- nvinfo : EIATTR_FRAME_SIZE
	.align		4
.L_30:
        /*0084*/ 	.byte	0x04, 0x11
        /*0086*/ 	.short	(.L_32 - .L_31)
	.align		4
.L_31:
        /*0088*/ 	.word	index@(_ZN10layer_norm13ln_fwd_kernelINS_13Kernel_traitsIfffffjLj5120ELj1ELj1ELj4ELj16ENS_18Kernel_traits_baseILj5120EfffffjLj128EEEEELb1ELb0ELb1ELb0EEEvNS_9FwdParamsE)
        /*008c*/ 	.word	0x00000010


	//----- nvinfo : EIATTR_REGCOUNT
	.align		4
.L_32:
        /*0090*/ 	.byte	0x04, 0x2f
        /*0092*/ 	.short	(.L_34 - .L_33)
	.align		4
.L_33:
        /*0094*/ 	.word	index@(_ZN10layer_norm13ln_fwd_kernelINS_13Kernel_traitsIfffffjLj5120ELj1ELj1ELj4ELj16ENS_18Kernel_traits_baseILj5120EfffffjLj128EEEEELb1ELb0ELb0ELb1EEEvNS_9FwdParamsE)
        /*0098*/ 	.word	0x000000a3


	//----- nvinfo : EIATTR_FRAME_SIZE
	.align		4
.L_34:
        /*009c*/ 	.byte	0x04, 0x11
        /*009e*/ 	.short	(.L_36 - .L_35)
	.align		4
.L_35:
        /*00a0*/ 	.word	index@(_ZN10layer_norm13ln_fwd_kernelINS_13Kernel_traitsIfffffjLj5120ELj1ELj1ELj4ELj16ENS_18Kernel_traits_baseILj5120EfffffjLj128EEEEELb1ELb0ELb0ELb1EEEvNS_9FwdParamsE)
        /*00a4*/ 	.word	0x00000000


	//----- nvinfo : EIATTR_REGCOUNT
	.align		4
.L_36:
        /*00a8*/ 	.byte	0x04, 0x2f
        /*00aa*/ 	.short	(.L_38 - .L_37)
	.align		4
.L_37:
        /*00ac*/ 	.word	index@(_ZN10layer_norm13ln_fwd_kernelINS_13Kernel_traitsIfffffjLj5120ELj1ELj1ELj4ELj16ENS_18Kernel_traits_baseILj5120EfffffjLj128EEEEELb1ELb0ELb0ELb0EEEvNS_9FwdParamsE)
        /*00b0*/ 	.word	0x000000a8


	//----- nvinfo : EIATTR_FRAME_SIZE
	.align		4
.L_38:
        /*00b4*/ 	.byte	0x04, 0x11
        /*00b6*/ 	.short	(.L_40 - .L_39)
	.align		4
.L_39:
        /*00b8*/ 	.word	index@(_ZN10layer_norm13ln_fwd_kernelINS_13Kernel_traitsIfffffjLj5120ELj1ELj1ELj4ELj16ENS_18Kernel_traits_baseILj5120EfffffjLj128EEEEELb1ELb0ELb0ELb0EEEvNS_9FwdParamsE)
        /*00bc*/ 	.word	0x00000000


	//----- nvinfo : EIATTR_REGCOUNT
	.align		4
.L_40:
        /*00c0*/ 	.byte	0x04, 0x2f
        /*00c2*/ 	.short	(.L_42 - .L_41)
	.align		4
.L_41:
        /*00c4*/ 	.word	index@(_ZN10layer_norm13ln_fwd_kernelINS_13Kernel_traitsIfffffjLj5120ELj1ELj1ELj4ELj16ENS_18Kernel_traits_baseILj5120EfffffjLj128EEEEELb0ELb1ELb1ELb1EEEvNS_9FwdParamsE)
        /*00c8*/ 	.word	0x000000e0


	//----- nvinfo : EIATTR_FRAME_SIZE
	.align		4
.L_42:
        /*00cc*/ 	.byte	0x04, 0x11
        /*00ce*/ 	.short	(.L_44 - .L_43)
	.align		4
.L_43:
        /*00d0*/ 	.word	index@(_ZN10layer_norm13ln_fwd_kernelINS_13Kernel_traitsIfffffjLj5120ELj1ELj1ELj4ELj16ENS_18Kernel_traits_baseILj5120EfffffjLj128EEEEELb0ELb1ELb1ELb1EEEvNS_9FwdParamsE)
        /*00d4*/ 	.word	0x00000000


	//----- nvinfo : EIATTR_REGCOUNT
	.align		4
.L_44:
        /*00d8*/ 	.byte	0x04, 0x2f
        /*00da*/ 	.short	(.L_46 - .L_45)
	.align		4
.L_45:
        /*00dc*/ 	.word	index@(_ZN10layer_norm13ln_fwd_kernelINS_13Kernel_traitsIfffffjLj5120ELj1ELj1ELj4ELj16ENS_18Kernel_traits_baseILj5120EfffffjLj128EEEEELb0ELb1ELb1ELb0EEEvNS_9FwdParamsE)
        /*00e0*/ 	.word	0x000000c7


	//----- nvinfo : EIATTR_FRAME_SIZE
	.align		4
.L_46:
        /*00e4*/ 	.byte	0x04, 0x11
        /*00e6*/ 	.short	(.L_48 - .L_47)
	.align		4
.L_47:
        /*00e8*/ 	.word	index@(_ZN10layer_norm13ln_fwd_kernelINS_13Kernel_traitsIfffffjLj5120ELj1ELj1ELj4ELj16ENS_18Kernel_traits_baseILj5120EfffffjLj128EEEEELb0ELb1ELb1ELb0EEEvNS_9FwdParamsE)
        /*00ec*/ 	.word	0x00000000


	//----- nvinfo : EIATTR_REGCOUNT
	.align		4
.L_48:
        /*00f0*/ 	.byte	0x04, 0x2f
        /*00f2*/ 	.short	(.L_50 - .L_49)
	.align		4
.L_49:
        /*00f4*/ 	.word	index@(_ZN10layer_norm13ln_fwd_kernelINS_13Kernel_traitsIfffffjLj5120ELj1ELj1ELj4ELj16ENS_18Kernel_traits_baseILj5120EfffffjLj128EEEEELb0ELb1ELb0ELb1EEEvNS_9FwdParamsE)
        /*00f8*/ 	.word	0x000000d8


	//----- nvinfo : EIATTR_FRAME_SIZE
	.align		4
.L_50:
        /*00fc*/ 	.byte	0x04, 0x11
        /*00fe*/ 	.short	(.L_52 - .L_51)
	.align		4
.L_51:
        /*0100*/ 	.word	index@(_ZN10layer_norm13ln_fwd_kernelINS_13Kernel_traitsIfffffjLj5120ELj1ELj1ELj4ELj16ENS_18Kernel_traits_baseILj5120EfffffjLj128EEEEELb0ELb1ELb0ELb1EEEvNS_9FwdParamsE)
        /*0104*/ 	.word	0x00000000


	//----- nvinfo : EIATTR_REGCOUNT
	.align		4
.L_52:
        /*0108*/ 	.byte	0x04, 0x2f
        /*010a*/ 	.short	(.L_54 - .L_53)
	.align		4
.L_53:
        /*010c*/ 	.word	index@(_ZN10layer_norm13ln_fwd_kernelINS_13Kernel_traitsIfffffjLj5120ELj1ELj1ELj4ELj16ENS_18Kernel_traits_baseILj5120EfffffjLj128EEEEELb0ELb1ELb0ELb0EEEvNS_9FwdParamsE)
        /*0110*/ 	.word	0x000000be


	//----- nvinfo : EIATTR_FRAME_SIZE
	.align		4
.L_54:
        /*0114*/ 	.byte	0x04, 0x11
        /*0116*/ 	.short	(.L_56 - .L_55)
	.align		4
.L_55:
        /*0118*/ 	.word	index@(_ZN10layer_norm13ln_fwd_kernelINS_13Kernel_traitsIfffffjLj5120ELj1ELj1ELj4ELj16ENS_18Kernel_traits_baseILj5120EfffffjLj128EEEEELb0ELb1ELb0ELb0EEEvNS_9FwdParamsE)
        /*011c*/ 	.word	0x00000000


	//----- nvinfo : EIATTR_REGCOUNT
	.align		4
.L_56:
        /*0120*/ 	.byte	0x04, 0x2f
        /*0122*/ 	.short	(.L_58 - .L_57)
	.align		4
.L_57:
        /*0124*/ 	.word	index@(_ZN10layer_norm13ln_fwd_kernelINS_13Kernel_traitsIfffffjLj5120ELj1ELj1ELj4ELj16ENS_18Kernel_traits_baseILj5120EfffffjLj128EEEEELb0ELb0ELb1ELb1EEEvNS_9FwdParamsE)
        /*0128*/ 	.word	0x000000a2


	//----- nvinfo : EIATTR_FRAME_SIZE
	.align		4
.L_58:
        /*012c*/ 	.byte	0x04, 0x11
        /*012e*/ 	.short	(.L_60 - .L_59)
	.align		4
.L_59:
        /*0130*/ 	.word	index@(_ZN10layer_norm13ln_fwd_kernelINS_13Kernel_traitsIfffffjLj5120ELj1ELj1ELj4ELj16ENS_18Kernel_traits_baseILj5120EfffffjLj128EEEEELb0ELb0ELb1ELb1EEEvNS_9FwdParamsE)
        /*0134*/ 	.word	0x00000000


	//----- nvinfo : EIATTR_REGCOUNT
	.align		4
.L_60:
        /*0138*/ 	.byte	0x04, 0x2f
        /*013a*/ 	.short	(.L_62 - .L_61)
	.align		4
.L_61:
        /*013c*/ 	.word	index@(_ZN10layer_norm13ln_fwd_kernelINS_13Kernel_traitsIfffffjLj5120ELj1ELj1ELj4ELj16ENS_18Kernel_traits_baseILj5120EfffffjLj128EEEEELb0ELb0ELb1ELb0EEEvNS_9FwdParamsE)
        /*0140*/ 	.word	0x000000a8


	//----- nvinfo : EIATTR_FRAME_SIZE
	.align		4
.L_62:
        /*0144*/ 	.byte	0x04, 0x11
        /*0146*/ 	.short	(.L_64 - .L_63)
	.align		4
.L_63:
        /*0148*/ 	.word	index@(_ZN10layer_norm13ln_fwd_kernelINS_13Kernel_traitsIfffffjLj5120ELj1ELj1ELj4ELj16ENS_18Kernel_traits_baseILj5120EfffffjLj128EEEEELb0ELb0ELb1ELb0EEEvNS_9FwdParamsE)
        /*014c*/ 	.word	0x00000000


	//----- nvinfo : EIATTR_REGCOUNT
	.align		4
.L_64:
        /*0150*/ 	.byte	0x04, 0x2f
        /*0152*/ 	.short	(.L_66 - .L_65)
	.align		4
.L_65:
        /*0154*/ 	.word	index@(_ZN10layer_norm13ln_fwd_kernelINS_13Kernel_traitsIfffffjLj5120ELj1ELj1ELj4ELj16ENS_18Kernel_traits_baseILj5120EfffffjLj128EEEEELb0ELb0ELb0ELb1EEEvNS_9FwdParamsE)
        /*0158*/ 	.word	0x000000a8


	//----- nvinfo : EIATTR_FRAME_SIZE
	.align		4
.L_66:
        /*015c*/ 	.byte	0x04, 0x11
        /*015e*/ 	.short	(.L_68 - .L_67)
	.align		4
.L_67:
        /*0160*/ 	.word	index@(_ZN10layer_norm13ln_fwd_kernelINS_13Kernel_traitsIfffffjLj5120ELj1ELj1ELj4ELj16ENS_18Kernel_traits_baseILj5120EfffffjLj128EEEEELb0ELb0ELb0ELb1EEEvNS_9FwdParamsE)
        /*0164*/ 	.word	0x00000000


	//----- nvinfo : EIATTR_REGCOUNT
	.align		4
.L_68:
        /*0168*/ 	.byte	0x04, 0x2f
        /*016a*/ 	.short	(.L_70 - .L_69)
	.align		4
.L_69:
        /*016c*/ 	.word	index@(_ZN10layer_norm13ln_fwd_kernelINS_13Kernel_traitsIfffffjLj5120ELj1ELj1ELj4ELj16ENS_18Kernel_traits_baseILj5120EfffffjLj128EEEEELb0ELb0ELb0ELb0EEEvNS_9FwdParamsE)
        /*0170*/ 	.word	0x00000099


	//----- nvinfo : EIATTR_FRAME_SIZE
	.align		4
.L_70:
        /*0174*/ 	.byte	0x04, 0x11
        /*0176*/ 	.short	(.L_72 - .L_71)
	.align		4
.L_71:
        /*0178*/ 	.word	index@(_ZN10layer_norm13ln_fwd_kernelINS_13Kernel_traitsIfffffjLj5120ELj1ELj1ELj4ELj16ENS_18Kernel_traits_baseILj5120EfffffjLj128EEEEELb0ELb0ELb0ELb0EEEvNS_9FwdParamsE)
        /*017c*/ 	.word	0x00000000


	//----- nvinfo : EIATTR_REGCOUNT
	.align		4
.L_72:
        /*0180*/ 	.byte	0x04, 0x2f
        /*0182*/ 	.short	(.L_74 - .L_73)
	.align		4
.L_73:
        /*0184*/ 	.word	index@(_ZN10layer_norm13ln_fwd_kernelINS_13Kernel_traitsI6__halfffffjLj5120ELj1ELj1ELj4ELj16ENS_18Kernel_traits_baseILj5120ES2_ffffjLj128EEEEELb1ELb1ELb1ELb1EEEvNS_9FwdParamsE)
        /*0188*/ 	.word	0x000000ff


	//----- nvinfo : EIATTR_FRAME_SIZE
	.align		4
.L_74:
        /*018c*/ 	.byte	0x04, 0x11
        /*018e*/ 	.short	(.L_76 - .L_75)
	.align		4
.L_75:
        /*0190*/ 	.word	index@(_ZN10layer_norm13ln_fwd_kernelINS_13Kernel_traitsI6__halfffffjLj5120ELj1ELj1ELj4ELj16ENS_18Kernel_traits_baseILj5120ES2_ffffjLj128EEEEELb1ELb1ELb1ELb1EEEvNS_9FwdParamsE)
        /*0194*/ 	.word	0x00000000


	//----- nvinfo : EIATTR_REGCOUNT
	.align		4
.L_76:
        /*0198*/ 	.byte	0x04, 0x2f
        /*019a*/ 	.short	(.L_78 - .L_77)
	.align		4
.L_77:
        /*019c*/ 	.word	index@(_ZN10layer_norm13ln_fwd_kernelINS_13Kernel_traitsI6__halfffffjLj5120ELj1ELj1ELj4ELj16ENS_18Kernel_traits_baseILj5120ES2_ffffjLj128EEEEELb1ELb1ELb1ELb0EEEvNS_9FwdParamsE)
        /*01a0*/ 	.word	0x000000e7


	//----- nvinfo : EIATTR_FRAME_SIZE
	.align		4
.L_78:
        /*01a4*/ 	.byte	0x04, 0x11
        /*01a6*/ 	.short	(.L_80 - .L_79)
	.align		4
.L_79:
        /*01a8*/ 	.word	index@(_ZN10layer_norm13ln_fwd_kernelINS_13Kernel_traitsI6__halfffffjLj5120ELj1ELj1ELj4ELj16ENS_18Kernel_traits_baseILj5120ES2_ffffjLj128EEEEELb1ELb1ELb1ELb0EEEvNS_9FwdParamsE)
        /*01ac*/ 	.word	0x00000000


	//----- nvinfo : EIATTR_REGCOUNT
	.align		4
.L_80:
        /*01b0*/ 	.byte	0x04, 0x2f
        /*01b2*/ 	.short	(.L_82 - .L_81)
	.align		4
.L_81:
        /*01b4*/ 	.word	index@(_ZN10layer_norm13ln_fwd_kernelINS_13Kernel_traitsI6__halfffffjLj5120ELj1ELj1ELj4ELj16ENS_18Kernel_traits_baseILj5120ES2_ffffjLj128EEEEELb1ELb1ELb0ELb1EEEvNS_9FwdParamsE)
        /*01b8*/ 	.word	0x000000f2


	//----- nvinfo : EIATTR_FRAME_SIZE
	.align		4
.L_82:
        /*01bc*/ 	.byte	0x04, 0x11
        /*01be*/ 	.short	(.L_84 - .L_83)
	.align		4
.L_83:
        /*01c0*/ 	.word	index@(_ZN10layer_norm13ln_fwd_kernelINS_13Kernel_traitsI6__halfffffjLj5120ELj1ELj1ELj4ELj16ENS_18Kernel_traits_baseILj5120ES2_ffffjLj128EEEEELb1ELb1ELb0ELb1EEEvNS_9FwdParamsE)
        /*01c4*/ 	.word	0x00000000


	//----- nvinfo : EIATTR_REGCOUNT
	.align		4
.L_84:
        /*01c8*/ 	.byte	0x04, 0x2f
        /*01ca*/ 	.short	(.L_86 - .L_85)
	.align		4
.L_85:
        /*01cc*/ 	.word	index@(_ZN10layer_norm13ln_fwd_kernelINS_13Kernel_traitsI6__halfffffjLj5120ELj1ELj1ELj4ELj16ENS_18Kernel_traits_baseILj5120ES2_ffffjLj128EEEEELb1ELb1ELb0ELb0EEEvNS_9FwdParamsE)
        /*01d0*/ 	.word	0x000000dd


	//----- nvinfo : EIATTR_FRAME_SIZE
	.align		4
.L_86:
        /*01d4*/ 	.byte	0x04, 0x11
        /*01d6*/ 	.short	(.L_88 - .L_87)
	.align		4
.L_87:
        /*01d8*/ 	.word	index@(_ZN10layer_norm13ln_fwd_kernelINS_13Kernel_traitsI6__halfffffjLj5120ELj1ELj1ELj4ELj16ENS_18Kernel_traits_baseILj5120ES2_ffffjLj128EEEEELb1ELb1ELb0ELb0EEEvNS_9FwdParamsE)
        /*01dc*/ 	.word	0x00000000


	//----- nvinfo : EIATTR_REGCOUNT
	.align		4
.L_88:
        /*01e0*/ 	.byte	0x04, 0x2f
        /*01e2*/ 	.short	(.L_90 - .L_89)
	.align		4
.L_89:
        /*01e4*/ 	.word	index@(_ZN10layer_norm13ln_fwd_kernelINS_13Kernel_traitsI6__halfffffjLj5120ELj1ELj1ELj4ELj16ENS_18Kernel_traits_baseILj5120ES2_ffffjLj128EEEEELb1ELb0ELb1ELb1EEEvNS_9FwdParamsE)
        /*01e8*/ 	.word	0x000000a7


	//----- nvinfo : EIATTR_FRAME_SIZE
	.align		4
.L_90:
        /*01ec*/ 	.byte	0x04, 0x11
        /*01ee*/ 	.short	(.L_92 - .L_91)
	.align		4
.L_91:
        /*01f0*/ 	.word	index@(_ZN10layer_norm13ln_fwd_kernelINS_13Kernel_traitsI6__halfffffjLj5120ELj1ELj1ELj4ELj16ENS_18Kernel_traits_baseILj5120ES2_ffffjLj128EEEEELb1ELb0ELb1ELb1EEEvNS_9FwdParamsE)
        /*01f4*/ 	.word	0x00000000


	//----- nvinfo : EIATTR_REGCOUNT
	.align		4
.L_92:
        /*01f8*/ 	.byte	0x04, 0x2f
        /*01fa*/ 	.short	(.L_94 - .L_93)
	.align		4
.L_93:
        /*01fc*/ 	.word	index@(_ZN10layer_norm13ln_fwd_kernelINS_13Kernel_traitsI6__halfffffjLj5120ELj1ELj1ELj4ELj16ENS_18Kernel_traits_baseILj5120ES2_ffffjLj128EEEEELb1ELb0ELb1ELb0EEEvNS_9FwdParamsE)
        /*0200*/ 	.word	0x000000a8


	//----- nvinfo : EIATTR_FRAME_SIZE
	.align		4
.L_94:
        /*0204*/ 	.byte	0x04, 0x11
        /*0206*/ 	.short	(.L_96 - .L_95)
	.align		4
.L_95:
        /*0208*/ 	.word	index@(_ZN10layer_norm13ln_fwd_kernelINS_13Kernel_traitsI6__halfffffjLj5120ELj1ELj1ELj4ELj16ENS_18Kernel_traits_baseILj5120ES2_ffffjLj128EEEEELb1ELb0ELb1ELb0EEEvNS_9FwdParamsE)
        /*020c*/ 	.word	0x00000010


	//----- nvinfo : EIATTR_REGCOUNT
	.align		4
.L_96:
        /*0210*/ 	.byte	0x04, 0x2f
        /*0212*/ 	.short	(.L_98 - .L_97)
	.align		4
.L_97:
        /*0214*/ 	.word	index@(_ZN10layer_norm13ln_fwd_kernelINS_13Kernel_traitsI6__halfffffjLj5120ELj1ELj1ELj4ELj16ENS_18Kernel_traits_baseILj5120ES2_ffffjLj128EEEEELb1ELb0ELb0ELb1EEEvNS_9FwdParamsE)
        /*0218*/ 	.word	0x000000a8


	//----- nvinfo : EIATTR_FRAME_SIZE
	.align		4
.L_98:
        /*021c*/ 	.byte	0x04, 0x11
        /*021e*/ 	.short	(.L_100 - .L_99)
	.align		4
.L_99:
        /*0220*/ 	.word	index@(_ZN10layer_norm13ln_fwd_kernelINS_13Kernel_traitsI6__halfffffjLj5120ELj1ELj1ELj4ELj16ENS_18Kernel_traits_baseILj5120ES2_ffffjLj128EEEEELb1ELb0ELb0ELb1EEEvNS_9FwdParamsE)
        /*0224*/ 	.word	0x00000008


	//----- nvinfo : EIATTR_REGCOUNT
	.align		4
.L_100:
        /*0228*/ 	.byte	0x04, 0x2f
        /*022a*/ 	.short	(.L_102 - .L_101)
	.align		4
.L_101:
        /*022c*/ 	.word	index@(_ZN10layer_norm13ln_fwd_kernelINS_13Kernel_traitsI6__halfffffjLj5120ELj1ELj1ELj4ELj16ENS_18Kernel_traits_baseILj5120ES2_ffffjLj128EEEEELb1ELb0ELb0ELb0EEEvNS_9FwdParamsE)
        /*0230*/ 	.word	0x000000a8


	//----- nvinfo : EIATTR_FRAME_SIZE
	.align		4
.L_102:
        /*0234*/ 	.byte	0x04, 0x11
        /*0236*/ 	.short	(.L_104 - .L_103)
	.align		4
.L_103:
        /*0238*/ 	.word	index@(_ZN10layer_norm13ln_fwd_kernelINS_13Kernel_traitsI6__halfffffjLj5120ELj1ELj1ELj4ELj16ENS_18Kernel_traits_baseILj5120ES2_ffffjLj128EEEEELb1ELb0ELb0ELb0EEEvNS_9FwdParamsE)
        /*023c*/ 	.word	0x00000000


	//----- nvinfo : EIATTR_REGCOUNT
	.align		4
.L_104:
        /*0240*/ 	.byte	0x04, 0x2f
        /*0242*/ 	.short	(.L_106 - .L_105)
	.align		4
.L_105:
        /*0244*/ 	.word	index@(_ZN10layer_norm13ln_fwd_kernelINS_13Kernel_traitsI6__halfffffjLj5120ELj1ELj1ELj4ELj16ENS_18Kernel_traits_baseILj5120ES2_ffffjLj128EEEEELb0ELb1ELb1ELb1EEEvNS_9FwdParamsE)
        /*0248*/ 	.word	0x000000e7


	//----- nvinfo : EIATTR_FRAME_SIZE
	.align		4
.L_106:
        /*024c*/ 	.byte	0x04, 0x11
        /*024e*/ 	.short	(.L_108 - .L_107)
	.align		4
.L_107:
        /*0250*/ 	.word	index@(_ZN10layer_norm13ln_fwd_kernelINS_13Kernel_traitsI6__halfffffjLj5120ELj1ELj1ELj4ELj16ENS_18Kernel_traits_baseILj5120ES2_ffffjLj128EEEEELb0ELb1ELb1ELb1EEEvNS_9FwdParamsE)
        /*0254*/ 	.word	0x00000000


	//----- nvinfo : EIATTR_REGCOUNT
	.align		4
.L_108:
        /*0258*/ 	.byte	0x04, 0x2f
        /*025a*/ 	.short	(.L_110 - .L_109)
	.align		4
.L_109:
        /*025c*/ 	.word	index@(_ZN10layer_norm13ln_fwd_kernelINS_13Kernel_traitsI6__halfffffjLj5120ELj1ELj1ELj4ELj16ENS_18Kernel_traits_baseILj5120ES2_ffffjLj128EEEEELb0ELb1ELb1ELb0EEEvNS_9FwdParamsE)
        /*0260*/ 	.word	0x000000c5


	//----- nvinfo : EIATTR_FRAME_SIZE
	.align		4
.L_110:
        /*0264*/ 	.byte	0x04, 0x11
        /*0266*/ 	.short	(.L_112 - .L_111)
	.align		4
.L_111:
        /*0268*/ 	.word	index@(_ZN10layer_norm13ln_fwd_kernelINS_13Kernel_traitsI6__halfffffjLj5120ELj1ELj1ELj4ELj16ENS_18Kernel_traits_baseILj5120ES2_ffffjLj128EEEEELb0ELb1ELb1ELb0EEEvNS_9FwdParamsE)
        /*026c*/ 	.word	0x00000000


	//----- nvinfo : EIATTR_REGCOUNT
	.align		4
.L_112:
        /*0270*/ 	.byte	0x04, 0x2f
        /*0272*/ 	.short	(.L_114 - .L_113)
	.align		4
.L_113:
        /*0274*/ 	.word	index@(_ZN10layer_norm13ln_fwd_kernelINS_13Kernel_traitsI6__halfffffjLj5120ELj1ELj1ELj4ELj16ENS_18Kernel_traits_baseILj5120ES2_ffffjLj128EEEEELb0ELb1ELb0ELb1EEEvNS_9FwdParamsE)
        /*0278*/ 	.word	0x000000d4


	//----- nvinfo : EIATTR_FRAME_SIZE
	.align		4
.L_114:
        /*027c*/ 	.byte	0x04, 0x11
        /*027e*/ 	.short	(.L_116 - .L_115)
	.align		4
.L_115:
        /*0280*/ 	.word	index@(_ZN10layer_norm13ln_fwd_kernelINS_13Kernel_traitsI6__halfffffjLj5120ELj1ELj1ELj4ELj16ENS_18Kernel_traits_baseILj5120ES2_ffffjLj128EEEEELb0ELb1ELb0ELb1EEEvNS_9FwdParamsE)
        /*0284*/ 	.word	0x00000000


	//----- nvinfo : EIATTR_REGCOUNT
	.align		4
.L_116:
        /*0288*/ 	.byte	0x04, 0x2f
        /*028a*/ 	.short	(.L_118 - .L_117)
	.align		4
.L_117:
        /*028c*/ 	.word	index@(_ZN10layer_norm13ln_fwd_kernelINS_13Kernel_traitsI6__halfffffjLj5120ELj1ELj1ELj4ELj16ENS_18Kernel_traits_baseILj5120ES2_ffffjLj128EEEEELb0ELb1ELb0ELb0EEEvNS_9FwdParamsE)
        /*0290*/ 	.word	0x000000bc


	//----- nvinfo : EIATTR_FRAME_SIZE
	.align		4
.L_118:
        /*0294*/ 	.byte	0x04, 0x11
        /*0296*/ 	.short	(.L_120 - .L_119)
	.align		4
.L_119:
        /*0298*/ 	.word	index@(_ZN10layer_norm13ln_fwd_kernelINS_13Kernel_traitsI6__halfffffjLj5120ELj1ELj1ELj4ELj16ENS_18Kernel_traits_baseILj5120ES2_ffffjLj128EEEEELb0ELb1ELb0ELb0EEEvNS_9FwdParamsE)
        /*029c*/ 	.word	0x00000000


	//----- nvinfo : EIATTR_REGCOUNT
	.align		4
.L_120:
        /*02a0*/ 	.byte	0x04, 0x2f
        /*02a2*/ 	.short	(.L_122 - .L_121)
	.align		4
.L_121:
        /*02a4*/ 	.word	index@(_ZN10layer_norm13ln_fwd_kernelINS_13Kernel_traitsI6__halfffffjLj5120ELj1ELj1ELj4ELj16ENS_18Kernel_traits_baseILj5120ES2_ffffjLj128EEEEELb0ELb0ELb1ELb1EEEvNS_9FwdParamsE)
        /*02a8*/ 	.word	0x000000a2


	//----- nvinfo : EIATTR_FRAME_SIZE
	.align		4
.L_122:
        /*02ac*/ 	.byte	0x04, 0x11
        /*02ae*/ 	.short	(.L_124 - .L_123)
	.align		4
.L_123:
        /*02b0*/ 	.word	index@(_ZN10layer_norm13ln_fwd_kernelINS_13Kernel_traitsI6__halfffffjLj5120ELj1ELj1ELj4ELj16ENS_18Kernel_traits_baseILj5120ES2_ffffjLj128EEEEELb0ELb0ELb1ELb1EEEvNS_9FwdParamsE)
        /*02b4*/ 	.word	0x00000000


	//----- nvinfo : EIATTR_REGCOUNT
	.align		4
.L_124:
        /*02b8*/ 	.byte	0x04, 0x2f
        /*02ba*/ 	.short	(.L_126 - .L_125)
	.align		4
.L_125:
        /*02bc*/ 	.word	index@(_ZN10layer_norm13ln_fwd_kernelINS_13Kernel_traitsI6__halfffffjLj5120ELj1ELj1ELj4ELj16ENS_18Kernel_traits_baseILj5120ES2_ffffjLj128EEEEELb0ELb0ELb1ELb0EEEvNS_9FwdParamsE)
        /*02c0*/ 	.word	0x000000a8


	//----- nvinfo : EIATTR_FRAME_SIZE
	.align		4
.L_126:
        /*02c4*/ 	.byte	0x04, 0x11
        /*02c6*/ 	.short	(.L_128 - .L_127)
	.align		4
.L_127:
        /*02c8*/ 	.word	index@(_ZN10layer_norm13ln_fwd_kernelINS_13Kernel_traitsI6__halfffffjLj5120ELj1ELj1ELj4ELj16ENS_18Kernel_traits_baseILj5120ES2_ffffjLj128EEEEELb0ELb0ELb1ELb0EEEvNS_9FwdParamsE)
        /*02cc*/ 	.word	0x00000000


	//----- nvinfo : EIATTR_REGCOUNT
	.align		4
.L_128:
        /*02d0*/ 	.byte	0x04, 0x2f
        /*02d2*/ 	.short	(.L_130 - .L_129)
	.align		4
.L_129:
        /*02d4*/ 	.word	index@(_ZN10layer_norm13ln_fwd_kernelINS_13Kernel_traitsI6__halfffffjLj5120ELj1ELj1ELj4ELj16ENS_18Kernel_traits_baseILj5120ES2_ffffjLj128EEEEELb0ELb0ELb0ELb1EEEvNS_9FwdParamsE)
        /*02d8*/ 	.word	0x000000a4


	//----- nvinfo : EIATTR_FRAME_SIZE
	.align		4
.L_130:
        /*02dc*/ 	.byte	0x04, 0x11
        /*02de*/ 	.short	(.L_132 - .L_131)
	.align		4
.L_131:
        /*02e0*/ 	.word	index@(_ZN10layer_norm13ln_fwd_kernelINS_13Kernel_traitsI6__halfffffjLj5120ELj1ELj1ELj4ELj16ENS_18Kernel_traits_baseILj5120ES2_ffffjLj128EEEEELb0ELb0ELb0ELb1EEEvNS_9FwdParamsE)
        /*02e4*/ 	.word	0x00000000


	//----- nvinfo : EIATTR_REGCOUNT
	.align		4
.L_132:
        /*02e8*/ 	.byte	0x04, 0x2f
        /*02ea*/ 	.short	(.L_134 - .L_133)
	.align		4
.L_133:
        /*02ec*/ 	.word	index@(_ZN10layer_norm13ln_fwd_kernelINS_13Kernel_traitsI6__halfffffjLj5120ELj1ELj1ELj4ELj16ENS_18Kernel_traits_baseILj5120ES2_ffffjLj128EEEEELb0ELb0ELb0ELb0EEEvNS_9FwdParamsE)
        /*02f0*/ 	.word	0x00000099


	//----- nvinfo : EIATTR_FRAME_SIZE
	.align		4
.L_134:
        /*02f4*/ 	.byte	0x04, 0x11
        /*02f6*/ 	.short	(.L_136 - .L_135)
	.align		4
.L_135:
        /*02f8*/ 	.word	index@(_ZN10layer_norm13ln_fwd_kernelINS_13Kernel_traitsI6__halfffffjLj5120ELj1ELj1ELj4ELj16ENS_18Kernel_traits_baseILj5120ES2_ffffjLj128EEEEELb0ELb0ELb0ELb0EEEvNS_9FwdParamsE)
        /*02fc*/ 	.word	0x00000000


	//----- nvinfo : EIATTR_REGCOUNT
	.align		4
.L_136:
        /*0300*/ 	.byte	0x04, 0x2f
        /*0302*/ 	.short	(.L_138 - .L_137)
	.align		4
.L_137:
        /*0304*/ 	.word	index@(_ZN10layer_norm13ln_fwd_kernelINS_13Kernel_traitsIf6__halffS2_fjLj5120ELj1ELj1ELj4ELj16ENS_18Kernel_traits_baseILj5120EfS2_fS2_fjLj128EEEEELb1ELb1ELb1ELb1EEEvNS_9FwdParamsE)
        /*0308*/ 	.word	0x000000ff


	//----- nvinfo : EIATTR_FRAME_SIZE
	.align		4
.L_138:
        /*030c*/ 	.byte	0x04, 0x11
        /*030e*/ 	.short	(.L_140 - .L_139)
	.align		4
.L_139:
        /*0310*/ 	.word	index@(_ZN10layer_norm13ln_fwd_kernelINS_13Kernel_traitsIf6__halffS2_fjLj5120ELj1ELj1ELj4ELj16ENS_18Kernel_traits_baseILj5120EfS2_fS2_fjLj128EEEEELb1ELb1ELb1ELb1EEEvNS_9FwdParamsE)
        /*0314*/ 	.word	0x00000000


	//----- nvinfo : EIATTR_REGCOUNT
	.align		4
.L_140:
        /*0318*/ 	.byte	0x04, 0x2f
        /*031a*/ 	.short	(.L_142 - .L_141)
	.align		4
.L_141:
        /*031c*/ 	.word	index@(_ZN10layer_norm13ln_fwd_kernelINS_13Kernel_traitsIf6__halffS2_fjLj5120ELj1ELj1ELj4ELj16ENS_18Kernel_traits_baseILj5120EfS2_fS2_fjLj128EEEEELb1ELb1ELb1ELb0EEEvNS_9FwdParamsE)
        /*0320*/ 	.word	0x000000e0


	//----- nvinfo : EIATTR_FRAME_SIZE
	.align		4
.L_142:
        /*0324*/ 	.byte	0x04, 0x11
        /*0326*/ 	.short	(.L_144 - .L_143)
	.align		4
.L_143:
        /*0328*/ 	.word	index@(_ZN10layer_norm13ln_fwd_kernelINS_13Kernel_traitsIf6__halffS2_fjLj5120ELj1ELj1ELj4ELj16ENS_18Kernel_traits_baseILj5120EfS2_fS2_fjLj128EEEEELb1ELb1ELb1ELb0EEEvNS_9FwdParamsE)
        /*032c*/ 	.word	0x00000000


	//----- nvinfo : EIATTR_REGCOUNT
	.align		4
.L_144:
        /*0330*/ 	.byte	0x04, 0x2f
        /*0332*/ 	.short	(.L_146 - .L_145)
	.align		4
.L_145:
        /*0334*/ 	.word	index@(_ZN10layer_norm13ln_fwd_kernelINS_13Kernel_traitsIf6__halffS2_fjLj5120ELj1ELj1ELj4ELj16ENS_18Kernel_traits_baseILj5120EfS2_fS2_fjLj128EEEEELb1ELb1ELb0ELb1EEEvNS_9FwdParamsE)
        /*0338*/ 	.word	0x000000ef


	//----- nvinfo : EIATTR_FRAME_SIZE
	.align		4
.L_146:
        /*033c*/ 	.byte	0x04, 0x11
        /*033e*/ 	.short	(.L_148 - .L_147)
	.align		4
.L_147:
        /*0340*/ 	.word	index@(_ZN10layer_norm13ln_fwd_kernelINS_13Kernel_traitsIf6__halffS2_fjLj5120ELj1ELj1ELj4ELj16ENS_18Kernel_traits_baseILj5120EfS2_fS2_fjLj128EEEEELb1ELb1ELb0ELb1EEEvNS_9FwdParamsE)
        /*0344*/ 	.word	0x00000000


	//----- nvinfo : EIATTR_REGCOUNT
	.align		4
.L_148:
        /*0348*/ 	.byte	0x04, 0x2f
        /*034a*/ 	.short	(.L_150 - .L_149)
	.align		4
.L_149:
        /*034c*/ 	.word	index@(_ZN10layer_norm13ln_fwd_kernelINS_13Kernel_traitsIf6__halffS2_fjLj5120ELj1ELj1ELj4ELj16ENS_18Kernel_traits_baseILj5120EfS2_fS2_fjLj128EEEEELb1ELb1ELb0ELb0EEEvNS_9FwdParamsE)
        /*0350*/ 	.word	0x000000e4


	//----- nvinfo : EIATTR_FRAME_SIZE
	.align		4
.L_150:
        /*0354*/ 	.byte	0x04, 0x11
        /*0356*/ 	.short	(.L_152 - .L_151)
	.align		4
.L_151:
        /*0358*/ 	.word	index@(_ZN10layer_norm13ln_fwd_kernelINS_13Kernel_traitsIf6__halffS2_fjLj5120ELj1ELj1ELj4ELj16ENS_18Kernel_traits_baseILj5120EfS2_fS2_fjLj128EEEEELb1ELb1ELb0ELb0EEEvNS_9FwdParamsE)
        /*035c*/ 	.word	0x00000000


	//----- nvinfo : EIATTR_REGCOUNT
	.align		4
.L_152:
        /*0360*/ 	.byte	0x04, 0x2f
        /*0362*/ 	.short	(.L_154 - .L_153)
	.align		4
.L_153:
        /*0364*/ 	.word	index@(_ZN10layer_norm13ln_fwd_kernelINS_13Kernel_traitsIf6__halffS2_fjLj5120ELj1ELj1ELj4ELj16ENS_18Kernel_traits_baseILj5120EfS2_fS2_fjLj128EEEEELb1ELb0ELb1ELb1EEEvNS_9FwdParamsE)
        /*0368*/ 	.word	0x000000a8


	//----- nvinfo : EIATTR_FRAME_SIZE
	.align		4
.L_154:
        /*036c*/ 	.byte	0x04, 0x11
        /*036e*/ 	.short	(.L_156 - .L_155)
	.align		4
.L_155:
        /*0370*/ 	.word	index@(_ZN10layer_norm13ln_fwd_kernelINS_13Kernel_traitsIf6__halffS2_fjLj5120ELj1ELj1ELj4ELj16ENS_18Kernel_traits_baseILj5120EfS2_fS2_fjLj128EEEEELb1ELb0ELb1ELb1EEEvNS_9FwdParamsE)
        /*0374*/ 	.word	0x00000000


	//----- nvinfo : EIATTR_REGCOUNT
	.align		4
.L_156:
        /*0378*/ 	.byte	0x04, 0x2f
        /*037a*/ 	.short	(.L_158 - .L_157)
	.align		4
.L_157:
        /*037c*/ 	.word	index@(_ZN10layer_norm13ln_fwd_kernelINS_13Kernel_traitsIf6__halffS2_fjLj5120ELj1ELj1ELj4ELj16ENS_18Kernel_traits_baseILj5120EfS2_fS2_fjLj128EEEEELb1ELb0ELb1ELb0EEEvNS_9FwdParamsE)
        /*0380*/ 	.word	0x000000b8


	//----- nvinfo : EIATTR_FRAME_SIZE
	.align		4
.L_158:
        /*0384*/ 	.byte	0x04, 0x11
        /*0386*/ 	.short	(.L_160 - .L_159)
	.align		4
.L_159:
        /*0388*/ 	.word	index@(_ZN10layer_norm13ln_fwd_kernelINS_13Kernel_traitsIf6__halffS2_fjLj5120ELj1ELj1ELj4ELj16ENS_18Kernel_traits_baseILj5120EfS2_fS2_fjLj128EEEEELb1ELb0ELb1ELb0EEEvNS_9FwdParamsE)
        /*038c*/ 	.word	0x00000000


	//----- nvinfo : EIATTR_REGCOUNT
	.align		4
.L_160:
        /*0390*/ 	.byte	0x04, 0x2f
        /*0392*/ 	.short	(.L_162 - .L_161)
	.align		4
.L_161:
        /*0394*/ 	.word	index@(_ZN10layer_norm13ln_fwd_kernelINS_13Kernel_traitsIf6__halffS2_fjLj5120ELj1ELj1ELj4ELj16ENS_18Kernel_traits_baseILj5120EfS2_fS2_fjLj128EEEEELb1ELb0ELb0ELb1EEEvNS_9FwdParamsE)
        /*0398*/ 	.word	0x000000a7


	//----- nvinfo : EIATTR_FRAME_SIZE
	.align		4
.L_162:
        /*039c*/ 	.byte	0x04, 0x11
        /*039e*/ 	.short	(.L_164 - .L_163)
	.align		4
.L_163:
        /*03a0*/ 	.word	index@(_ZN10layer_norm13ln_fwd_kernelINS_13Kernel_traitsIf6__halffS2_fjLj5120ELj1ELj1ELj4ELj16ENS_18Kernel_traits_baseILj5120EfS2_fS2_fjLj128EEEEELb1ELb0ELb0ELb1EEEvNS_9FwdParamsE)
        /*03a4*/ 	.word	0x00000000


	//----- nvinfo : EIATTR_REGCOUNT
	.align		4
.L_164:
        /*03a8*/ 	.byte	0x04, 0x2f
        /*03aa*/ 	.short	(.L_166 - .L_165)
	.align		4
.L_165:
        /*03ac*/ 	.word	index@(_ZN10layer_norm13ln_fwd_kernelINS_13Kernel_traitsIf6__halffS2_fjLj5120ELj1ELj1ELj4ELj16ENS_18Kernel_traits_baseILj5120EfS2_fS2_fjLj128EEEEELb1ELb0ELb0ELb0EEEvNS_9FwdParamsE)
        /*03b0*/ 	.word	0x000000a3


	//----- nvinfo : EIATTR_FRAME_SIZE
	.align		4
.L_166:
        /*03b4*/ 	.byte	0x04, 0x11
        /*03b6*/ 	.short	(.L_168 - .L_167)
	.align		4
.L_167:
        /*03b8*/ 	.word	index@(_ZN10layer_norm13ln_fwd_kernelINS_13Kernel_traitsIf6__halffS2_fjLj5120ELj1ELj1ELj4ELj16ENS_18Kernel_traits_baseILj5120EfS2_fS2_fjLj128EEEEELb1ELb0ELb0ELb0EEEvNS_9FwdParamsE)
        /*03bc*/ 	.word	0x00000000


	//----- nvinfo : EIATTR_REGCOUNT
	.align		4
.L_168:
        /*03c0*/ 	.byte	0x04, 0x2f
        /*03c2*/ 	.short	(.L_170 - .L_169)
	.align		4
.L_169:
        /*03c4*/ 	.word	index@(_ZN10layer_norm13ln_fwd_kernelINS_13Kernel_traitsIf6__halffS2_fjLj5120ELj1ELj1ELj4ELj16ENS_18Kernel_traits_baseILj5120EfS2_fS2_fjLj128EEEEELb0ELb1ELb1ELb1EEEvNS_9FwdParamsE)
        /*03c8*/ 	.word	0x000000e4


	//----- nvinfo : EIATTR_FRAME_SIZE
	.align		4
.L_170:
        /*03cc*/ 	.byte	0x04, 0x11
        /*03ce*/ 	.short	(.L_172 - .L_171)
	.align		4
.L_171:
        /*03d0*/ 	.word	index@(_ZN10layer_norm13ln_fwd_kernelINS_13Kernel_traitsIf6__halffS2_fjLj5120ELj1ELj1ELj4ELj16ENS_18Kernel_traits_baseILj5120EfS2_fS2_fjLj128EEEEELb0ELb1ELb1ELb1EEEvNS_9FwdParamsE)
        /*03d4*/ 	.word	0x00000000


	//----- nvinfo : EIATTR_REGCOUNT
	.align		4
.L_172:
        /*03d8*/ 	.byte	0x04, 0x2f
        /*03da*/ 	.short	(.L_174 - .L_173)
	.align		4
.L_173:
        /*03dc*/ 	.word	index@(_ZN10layer_norm13ln_fwd_kernelINS_13Kernel_traitsIf6__halffS2_fjLj5120ELj1ELj1ELj4ELj16ENS_18Kernel_traits_baseILj5120EfS2_fS2_fjLj128EEEEELb0ELb1ELb1ELb0EEEvNS_9FwdParamsE)
        /*03e0*/ 	.word	0x000000cd


	//----- nvinfo : EIATTR_FRAME_SIZE
	.align		4
.L_174:
        /*03e4*/ 	.byte	0x04, 0x11
        /*03e6*/ 	.short	(.L_176 - .L_175)
	.align		4
.L_175:
        /*03e8*/ 	.word	index@(_ZN10layer_norm13ln_fwd_kernelINS_13Kernel_traitsIf6__halffS2_fjLj5120ELj1ELj1ELj4ELj16ENS_18Kernel_traits_baseILj5120EfS2_fS2_fjLj128EEEEELb0ELb1ELb1ELb0EEEvNS_9FwdParamsE)
        /*03ec*/ 	.word	0x00000000


	//----- nvinfo : EIATTR_REGCOUNT
	.align		4
.L_176:
        /*03f0*/ 	.byte	0x04, 0x2f
        /*03f2*/ 	.short	(.L_178 - .L_177)
	.align		4
.L_177:
        /*03f4*/ 	.word	index@(_ZN10layer_norm13ln_fwd_kernelINS_13Kernel_traitsIf6__halffS2_fjLj5120ELj1ELj1ELj4ELj16ENS_18Kernel_traits_baseILj5120EfS2_fS2_fjLj128EEEEELb0ELb1ELb0ELb1EEEvNS_9FwdParamsE)
        /*03f8*/ 	.word	0x000000ca


	//----- nvinfo : EIATTR_FRAME_SIZE
	.align		4
.L_178:
        /*03fc*/ 	.byte	0x04, 0x11
        /*03fe*/ 	.short	(.L_180 - .L_179)
	.align		4
.L_179:
        /*0400*/ 	.word	index@(_ZN10layer_norm13ln_fwd_kernelINS_13Kernel_traitsIf6__halffS2_fjLj5120ELj1ELj1ELj4ELj16ENS_18Kernel_traits_baseILj5120EfS2_fS2_fjLj128EEEEELb0ELb1ELb0ELb1EEEvNS_9FwdParamsE)
        /*0404*/ 	.word	0x00000000


	//----- nvinfo : EIATTR_REGCOUNT
	.align		4
.L_180:
        /*0408*/ 	.byte	0x04, 0x2f
        /*040a*/ 	.short	(.L_182 - .L_181)
	.align		4
.L_181:
        /*040c*/ 	.word	index@(_ZN10layer_norm13ln_fwd_kernelINS_13Kernel_traitsIf6__halffS2_fjLj5120ELj1ELj1ELj4ELj16ENS_18Kernel_traits_baseILj5120EfS2_fS2_fjLj128EEEEELb0ELb1ELb0ELb0EEEvNS_9FwdParamsE)
        /*0410*/ 	.word	0x000000c6


	//----- nvinfo : EIATTR_FRAME_SIZE
	.align		4
.L_182:
        /*0414*/ 	.byte	0x04, 0x11
        /*0416*/ 	.short	(.L_184 - .L_183)
	.align		4
.L_183:
        /*0418*/ 	.word	index@(_ZN10layer_norm13ln_fwd_kernelINS_13Kernel_traitsIf6__halffS2_fjLj5120ELj1ELj1ELj4ELj16ENS_18Kernel_traits_baseILj5120EfS2_fS2_fjLj128EEEEELb0ELb1ELb0ELb0EEEvNS_9FwdParamsE)
        /*041c*/ 	.word	0x00000000


	//----- nvinfo : EIATTR_REGCOUNT
	.align		4
.L_184:
        /*0420*/ 	.byte	0x04, 0x2f
        /*0422*/ 	.short	(.L_186 - .L_185)
	.align		4
.L_185:
        /*0424*/ 	.word	index@(_ZN10layer_norm13ln_fwd_kernelINS_13Kernel_traitsIf6__halffS2_fjLj5120ELj1ELj1ELj4ELj16ENS_18Kernel_traits_baseILj5120EfS2_fS2_fjLj128EEEEELb0ELb0ELb1ELb1EEEvNS_9FwdParamsE)
        /*0428*/ 	.word	0x000000a8


	//----- nvinfo : EIATTR_FRAME_SIZE
	.align		4
.L_186:
        /*042c*/ 	.byte	0x04, 0x11
        /*042e*/ 	.short	(.L_188 - .L_187)
	.align		4
.L_187:
        /*0430*/ 	.word	index@(_ZN10layer_norm13ln_fwd_kernelINS_13Kernel_traitsIf6__halffS2_fjLj5120ELj1ELj1ELj4ELj16ENS_18Kernel_traits_baseILj5120EfS2_fS2_fjLj128EEEEELb0ELb0ELb1ELb1EEEvNS_9FwdParamsE)
        /*0434*/ 	.word	0x00000000


	//----- nvinfo : EIATTR_REGCOUNT
	.align		4
.L_188:
        /*0438*/ 	.byte	0x04, 0x2f
        /*043a*/ 	.short	(.L_190 - .L_189)
	.align		4
.L_189:
        /*043c*/ 	.word	index@(_ZN10layer_norm13ln_fwd_kernelINS_13Kernel_traitsIf6__halffS2_fjLj5120ELj1ELj1ELj4ELj16ENS_18Kernel_traits_baseILj5120EfS2_fS2_fjLj128EEEEELb0ELb0ELb1ELb0EEEvNS_9FwdParamsE)
        /*0440*/ 	.word	0x000000a6


	//----- nvinfo : EIATTR_FRAME_SIZE
	.align		4
.L_190:
        /*0444*/ 	.byte	0x04, 0x11
        /*0446*/ 	.short	(.L_192 - .L_191)
	.align		4
.L_191:
        /*0448*/ 	.word	index@(_ZN10layer_norm13ln_fwd_kernelINS_13Kernel_traitsIf6__halffS2_fjLj5120ELj1ELj1ELj4ELj16ENS_18Kernel_traits_baseILj5120EfS2_fS2_fjLj128EEEEELb0ELb0ELb1ELb0EEEvNS_9FwdParamsE)
        /*044c*/ 	.word	0x00000000


	//----- nvinfo : EIATTR_REGCOUNT
	.align		4
.L_192:
        /*0450*/ 	.byte	0x04, 0x2f
        /*0452*/ 	.short	(.L_194 - .L_193)
	.align		4
.L_193:
        /*0454*/ 	.word	index@(_ZN10layer_norm13ln_fwd_kernelINS_13Kernel_traitsIf6__halffS2_fjLj5120ELj1ELj1ELj4ELj16ENS_18Kernel_traits_baseILj5120EfS2_fS2_fjLj128EEEEELb0ELb0ELb0ELb1EEEvNS_9FwdParamsE)
        /*0458*/ 	.word	0x000000a1


	//----- nvinfo : EIATTR_FRAME_SIZE
	.align		4
.L_194:
        /*045c*/ 	.byte	0x04, 0x11
        /*045e*/ 	.short	(.L_196 - .L_195)
	.align		4
.L_195:
        /*0460*/ 	.word	index@(_ZN10layer_norm13ln_fwd_kernelINS_13Kernel_traitsIf6__halffS2_fjLj5120ELj1ELj1ELj4ELj16ENS_18Kernel_traits_baseILj5120EfS2_fS2_fjLj128EEEEELb0ELb0ELb0ELb1EEEvNS_9FwdParamsE)
        /*0464*/ 	.word	0x00000000


	//----- nvinfo : EIATTR_REGCOUNT
	.align		4
.L_196:
        /*0468*/ 	.byte	0x04, 0x2f
        /*046a*/ 	.short	(.L_198 - .L_197)
	.align		4
.L_197:
        /*046c*/ 	.word	index@(_ZN10layer_norm13ln_fwd_kernelINS_13Kernel_traitsIf6__halffS2_fjLj5120ELj1ELj1ELj4ELj16ENS_18Kernel_traits_baseILj5120EfS2_fS2_fjLj128EEEEELb0ELb0ELb0ELb0EEEvNS_9FwdParamsE)
        /*0470*/ 	.word	0x0000009e


	//----- nvinfo : EIATTR_FRAME_SIZE
	.align		4
.L_198:
        /*0474*/ 	.byte	0x04, 0x11
        /*0476*/ 	.short	(.L_200 - .L_199)
	.align		4
.L_199:
        /*0478*/ 	.word	index@(_ZN10layer_norm13ln_fwd_kernelINS_13Kernel_traitsIf6__halffS2_fjLj5120ELj1ELj1ELj4ELj16ENS_18Kernel_traits_baseILj5120EfS2_fS2_fjLj128EEEEELb0ELb0ELb0ELb0EEEvNS_9FwdParamsE)
        /*047c*/ 	.word	0x00000000


	//----- nvinfo : EIATTR_REGCOUNT
	.align		4
.L_200:
        /*0480*/ 	.byte	0x04, 0x2f
        /*0482*/ 	.short	(.L_202 - .L_201)
	.align		4
.L_201:
        /*0484*/ 	.word	index@(_ZN10layer_norm13ln_fwd_kernelINS_13Kernel_traitsI6__halfS2_fS2_fjLj5120ELj1ELj1ELj4ELj16ENS_18Kernel_traits_baseILj5120ES2_S2_fS2_fjLj128EEEEELb1ELb1ELb1ELb1EEEvNS_9FwdParamsE)
        /*0488*/ 	.word	0x000000a8


	//----- nvinfo : EIATTR_FRAME_SIZE
	.align		4
.L_202:
        /*048c*/ 	.byte	0x04, 0x11
        /*048e*/ 	.short	(.L_204 - .L_203)
	.align		4
.L_203:
        /*0490*/ 	.word	index@(_ZN10layer_norm13ln_fwd_kernelINS_13Kernel_traitsI6__halfS2_fS2_fjLj5120ELj1ELj1ELj4ELj16ENS_18Kernel_traits_baseILj5120ES2_S2_fS2_fjLj128EEEEELb1ELb1ELb1ELb1EEEvNS_9FwdParamsE)
        /*0494*/ 	.word	0x00000000


	//----- nvinfo : EIATTR_REGCOUNT
	.align		4
.L_204:
        /*0498*/ 	.byte	0x04, 0x2f
        /*049a*/ 	.short	(.L_206 - .L_205)
	.align		4
.L_205:
        /*049c*/ 	.word	index@(_ZN10layer_norm13ln_fwd_kernelINS_13Kernel_traitsI6__halfS2_fS2_fjLj5120ELj1ELj1ELj4ELj16ENS_18Kernel_traits_baseILj5120ES2_S2_fS2_fjLj128EEEEELb1ELb1ELb1ELb0EEEvNS_9FwdParamsE)
        /*04a0*/ 	.word	0x000000de


	//----- nvinfo : EIATTR_FRAME_SIZE
	.align		4
.L_206:
        /*04a4*/ 	.byte	0x04, 0x11
        /*04a6*/ 	.short	(.L_208 - .L_207)
	.align		4
.L_207:
        /*04a8*/ 	.word	index@(_ZN10layer_norm13ln_fwd_kernelINS_13Kernel_traitsI6__halfS2_fS2_fjLj5120ELj1ELj1ELj4ELj16ENS_18Kernel_traits_baseILj5120ES2_S2_fS2_fjLj128EEEEELb1ELb1ELb1ELb0EEEvNS_9FwdParamsE)
        /*04ac*/ 	.word	0x00000000


	//----- nvinfo : EIATTR_REGCOUNT
	.align		4
.L_208:
        /*04b0*/ 	.byte	0x04, 0x2f
        /*04b2*/ 	.short	(.L_210 - .L_209)
	.align		4
.L_209:
        /*04b4*/ 	.word	index@(_ZN10layer_norm13ln_fwd_kernelINS_13Kernel_traitsI6__halfS2_fS2_fjLj5120ELj1ELj1ELj4ELj16ENS_18Kernel_traits_baseILj5120ES2_S2_fS2_fjLj128EEEEELb1ELb1ELb0ELb1EEEvNS_9FwdParamsE)
        /*04b8*/ 	.word	0x000000a8


	//----- nvinfo : EIATTR_FRAME_SIZE
	.align		4
.L_210:
        /*04bc*/ 	.byte	0x04, 0x11
        /*04be*/ 	.short	(.L_212 - .L_211)
	.align		4
.L_211:
        /*04c0*/ 	.word	index@(_ZN10layer_norm13ln_fwd_kernelINS_13Kernel_traitsI6__halfS2_fS2_fjLj5120ELj1ELj1ELj4ELj16ENS_18Kernel_traits_baseILj5120ES2_S2_fS2_fjLj128EEEEELb1ELb1ELb0ELb1EEEvNS_9FwdParamsE)
        /*04c4*/ 	.word	0x00000000


	//----- nvinfo : EIATTR_REGCOUNT
	.align		4
.L_212:
        /*04c8*/ 	.byte	0x04, 0x2f
        /*04ca*/ 	.short	(.L_214 - .L_213)
	.align		4
.L_213:
        /*04cc*/ 	.word	index@(_ZN10layer_norm13ln_fwd_kernelINS_13Kernel_traitsI6__halfS2_fS2_fjLj5120ELj1ELj1ELj4ELj16ENS_18Kernel_traits_baseILj5120ES2_S2_fS2_fjLj128EEEEELb1ELb1ELb0ELb0EEEvNS_9FwdParamsE)
        /*04d0*/ 	.word	0x000000e4


	//----- nvinfo : EIATTR_FRAME_SIZE
	.align		4
.L_214:
        /*04d4*/ 	.byte	0x04, 0x11
        /*04d6*/ 	.short	(.L_216 - .L_215)
	.align		4
.L_215:
        /*04d8*/ 	.word	index@(_ZN10layer_norm13ln_fwd_kernelINS_13Kernel_traitsI6__halfS2_fS2_fjLj5120ELj1ELj1ELj4ELj16ENS_18Kernel_traits_baseILj5120ES2_S2_fS2_fjLj128EEEEELb1ELb1ELb0ELb0EEEvNS_9FwdParamsE)
        /*04dc*/ 	.word	0x00000000


	//----- nvinfo : EIATTR_REGCOUNT
	.align		4
.L_216:
        /*04e0*/ 	.byte	0x04, 0x2f
        /*04e2*/ 	.short	(.L_218 - .L_217)
	.align		4
.L_217:
        /*04e4*/ 	.word	index@(_ZN10layer_norm13ln_fwd_kernelINS_13Kernel_traitsI6__halfS2_fS2_fjLj5120ELj1ELj1ELj4ELj16ENS_18Kernel_traits_baseILj5120ES2_S2_fS2_fjLj128EEEEELb1ELb0ELb1ELb1EEEvNS_9FwdParamsE)
        /*04e8*/ 	.word	0x000000a7


	//----- nvinfo : EIATTR_FRAME_SIZE
	.align		4
.L_218:
        /*04ec*/ 	.byte	0x04, 0x11
        /*04ee*/ 	.short	(.L_220 - .L_219)
	.align		4
.L_219:
        /*04f0*/ 	.word	index@(_ZN10layer_norm13ln_fwd_kernelINS_13Kernel_traitsI6__halfS2_fS2_fjLj5120ELj1ELj1ELj4ELj16ENS_18Kernel_traits_baseILj5120ES2_S2_fS2_fjLj128EEEEELb1ELb0ELb1ELb1EEEvNS_9FwdParamsE)
        /*04f4*/ 	.word	0x00000000


	//----- nvinfo : EIATTR_REGCOUNT
	.align		4
.L_220:
        /*04f8*/ 	.byte	0x04, 0x2f
        /*04fa*/ 	.short	(.L_222 - .L_221)
	.align		4
.L_221:
        /*04fc*/ 	.word	index@(_ZN10layer_norm13ln_fwd_kernelINS_13Kernel_traitsI6__halfS2_fS2_fjLj5120ELj1ELj1ELj4ELj16ENS_18Kernel_traits_baseILj5120ES2_S2_fS2_fjLj128EEEEELb1ELb0ELb1ELb0EEEvNS_9FwdParamsE)
        /*0500*/ 	.word	0x000000b6


	//----- nvinfo : EIATTR_FRAME_SIZE
	.align		4
.L_222:
        /*0504*/ 	.byte	0x04, 0x11
        /*0506*/ 	.short	(.L_224 - .L_223)
	.align		4
.L_223:
        /*0508*/ 	.word	index@(_ZN10layer_norm13ln_fwd_kernelINS_13Kernel_traitsI6__halfS2_fS2_fjLj5120ELj1ELj1ELj4ELj16ENS_18Kernel_traits_baseILj5120ES2_S2_fS2_fjLj128EEEEELb1ELb0ELb1ELb0EEEvNS_9FwdParamsE)
        /*050c*/ 	.word	0x00000000


	//----- nvinfo : EIATTR_REGCOUNT
	.align		4
.L_224:
        /*0510*/ 	.byte	0x04, 0x2f
        /*0512*/ 	.short	(.L_226 - .L_225)
	.align		4
.L_225:
        /*0514*/ 	.word	index@(_ZN10layer_norm13ln_fwd_kernelINS_13Kernel_traitsI6__halfS2_fS2_fjLj5120ELj1ELj1ELj4ELj16ENS_18Kernel_traits_baseILj5120ES2_S2_fS2_fjLj128EEEEELb1ELb0ELb0ELb1EEEvNS_9FwdParamsE)
        /*0518*/ 	.word	0x000000a3


	//----- nvinfo : EIATTR_FRAME_SIZE
	.align		4
.L_226:
        /*051c*/ 	.byte	0x04, 0x11
        /*051e*/ 	.short	(.L_228 - .L_227)
	.align		4
.L_227:
        /*0520*/ 	.word	index@(_ZN10layer_norm13ln_fwd_kernelINS_13Kernel_traitsI6__halfS2_fS2_fjLj5120ELj1ELj1ELj4ELj16ENS_18Kernel_traits_baseILj5120ES2_S2_fS2_fjLj128EEEEELb1ELb0ELb0ELb1EEEvNS_9FwdParamsE)
        /*0524*/ 	.word	0x00000000


	//----- nvinfo : EIATTR_REGCOUNT
	.align		4
.L_228:
        /*0528*/ 	.byte	0x04, 0x2f
        /*052a*/ 	.short	(.L_230 - .L_229)
	.align		4
.L_229:
        /*052c*/ 	.word	index@(_ZN10layer_norm13ln_fwd_kernelINS_13Kernel_traitsI6__halfS2_fS2_fjLj5120ELj1ELj1ELj4ELj16ENS_18Kernel_traits_baseILj5120ES2_S2_fS2_fjLj128EEEEELb1ELb0ELb0ELb0EEEvNS_9FwdParamsE)
        /*0530*/ 	.word	0x000000a5


	//----- nvinfo : EIATTR_FRAME_SIZE
	.align		4
.L_230:
        /*0534*/ 	.byte	0x04, 0x11
        /*0536*/ 	.short	(.L_232 - .L_231)
	.align		4
.L_231:
        /*0538*/ 	.word	index@(_ZN10layer_norm13ln_fwd_kernelINS_13Kernel_traitsI6__halfS2_fS2_fjLj5120ELj1ELj1ELj4ELj16ENS_18Kernel_traits_baseILj5120ES2_S2_fS2_fjLj128EEEEELb1ELb0ELb0ELb0EEEvNS_9FwdParamsE)
        /*053c*/ 	.word	0x00000000


	//----- nvinfo : EIATTR_REGCOUNT
	.align		4
.L_232:
        /*0540*/ 	.byte	0x04, 0x2f
        /*0542*/ 	.short	(.L_234 - .L_233)
	.align		4
.L_233:
        /*0544*/ 	.word	index@(_ZN10layer_norm13ln_fwd_kernelINS_13Kernel_traitsI6__halfS2_fS2_fjLj5120ELj1ELj1ELj4ELj16ENS_18Kernel_traits_baseILj5120ES2_S2_fS2_fjLj128EEEEELb0ELb1ELb1ELb1EEEvNS_9FwdParamsE)
        /*0548*/ 	.word	0x000000d5


	//----- nvinfo : EIATTR_FRAME_SIZE
	.align		4
.L_234:
        /*054c*/ 	.byte	0x04, 0x11
        /*054e*/ 	.short	(.L_236 - .L_235)
	.align		4
.L_235:
        /*0550*/ 	.word	index@(_ZN10layer_norm13ln_fwd_kernelINS_13Kernel_traitsI6__halfS2_fS2_fjLj5120ELj1ELj1ELj4ELj16ENS_18Kernel_traits_baseILj5120ES2_S2_fS2_fjLj128EEEEELb0ELb1ELb1ELb1EEEvNS_9FwdParamsE)
        /*0554*/ 	.word	0x00000000


	//----- nvinfo : EIATTR_REGCOUNT
	.align		4
.L_236:
        /*0558*/ 	.byte	0x04, 0x2f
        /*055a*/ 	.short	(.L_238 - .L_237)
	.align		4
.L_237:
        /*055c*/ 	.word	index@(_ZN10layer_norm13ln_fwd_kernelINS_13Kernel_traitsI6__halfS2_fS2_fjLj5120ELj1ELj1ELj4ELj16ENS_18Kernel_traits_baseILj5120ES2_S2_fS2_fjLj128EEEEELb0ELb1ELb1ELb0EEEvNS_9FwdParamsE)
        /*0560*/ 	.word	0x000000cd


	//----- nvinfo : EIATTR_FRAME_SIZE
	.align		4
.L_238:
        /*0564*/ 	.byte	0x04, 0x11
        /*0566*/ 	.short	(.L_240 - .L_239)
	.align		4
.L_239:
        /*0568*/ 	.word	index@(_ZN10layer_norm13ln_fwd_kernelINS_13Kernel_traitsI6__halfS2_fS2_fjLj5120ELj1ELj1ELj4ELj16ENS_18Kernel_traits_baseILj5120ES2_S2_fS2_fjLj128EEEEELb0ELb1ELb1ELb0EEEvNS_9FwdParamsE)
        /*056c*/ 	.word	0x00000000


	//----- nvinfo : EIATTR_REGCOUNT
	.align		4
.L_240:
        /*0570*/ 	.byte	0x04, 0x2f
        /*0572*/ 	.short	(.L_242 - .L_241)
	.align		4
.L_241:
        /*0574*/ 	.word	index@(_ZN10layer_norm13ln_fwd_kernelINS_13Kernel_traitsI6__halfS2_fS2_fjLj5120ELj1ELj1ELj4ELj16ENS_18Kernel_traits_baseILj5120ES2_S2_fS2_fjLj128EEEEELb0ELb1ELb0ELb1EEEvNS_9FwdParamsE)
        /*0578*/ 	.word	0x000000a5


	//----- nvinfo : EIATTR_FRAME_SIZE
	.align		4
.L_242:
        /*057c*/ 	.byte	0x04, 0x11
        /*057e*/ 	.short	(.L_244 - .L_243)
	.align		4
.L_243:
        /*0580*/ 	.word	index@(_ZN10layer_norm13ln_fwd_kernelINS_13Kernel_traitsI6__halfS2_fS2_fjLj5120ELj1ELj1ELj4ELj16ENS_18Kernel_traits_baseILj5120ES2_S2_fS2_fjLj128EEEEELb0ELb1ELb0ELb1EEEvNS_9FwdParamsE)
        /*0584*/ 	.word	0x00000000


	//----- nvinfo : EIATTR_REGCOUNT
	.align		4
.L_244:
        /*0588*/ 	.byte	0x04, 0x2f
        /*058a*/ 	.short	(.L_246 - .L_245)
	.align		4
.L_245:
        /*058c*/ 	.word	index@(_ZN10layer_norm13ln_fwd_kernelINS_13Kernel_traitsI6__halfS2_fS2_fjLj5120ELj1ELj1ELj4ELj16ENS_18Kernel_traits_baseILj5120ES2_S2_fS2_fjLj128EEEEELb0ELb1ELb0ELb0EEEvNS_9FwdParamsE)
        /*0590*/ 	.word	0x000000c5


	//----- nvinfo : EIATTR_FRAME_SIZE
	.align		4
.L_246:
        /*0594*/ 	.byte	0x04, 0x11
        /*0596*/ 	.short	(.L_248 - .L_247)
	.align		4
.L_247:
        /*0598*/ 	.word	index@(_ZN10layer_norm13ln_fwd_kernelINS_13Kernel_traitsI6__halfS2_fS2_fjLj5120ELj1ELj1ELj4ELj16ENS_18Kernel_traits_baseILj5120ES2_S2_fS2_fjLj128EEEEELb0ELb1ELb0ELb0EEEvNS_9FwdParamsE)
        /*059c*/ 	.word	0x00000000


	//----- nvinfo : EIATTR_REGCOUNT
	.align		4
.L_248:
        /*05a0*/ 	.byte	0x04, 0x2f
        /*05a2*/ 	.short	(.L_250 - .L_249)
	.align		4
.L_249:
        /*05a4*/ 	.word	index@(_ZN10layer_norm13ln_fwd_kernelINS_13Kernel_traitsI6__halfS2_fS2_fjLj5120ELj1ELj1ELj4ELj16ENS_18Kernel_traits_baseILj5120ES2_S2_fS2_fjLj128EEEEELb0ELb0ELb1ELb1EEEvNS_9FwdParamsE)
        /*05a8*/ 	.word	0x0000009f


	//----- nvinfo : EIATTR_FRAME_SIZE
	.align		4
.L_250:
        /*05ac*/ 	.byte	0x04, 0x11
        /*05ae*/ 	.short	(.L_252 - .L_251)
	.align		4
.L_251:
        /*05b0*/ 	.word	index@(_ZN10layer_norm13ln_fwd_kernelINS_13Kernel_traitsI6__halfS2_fS2_fjLj5120ELj1ELj1ELj4ELj16ENS_18Kernel_traits_baseILj5120ES2_S2_fS2_fjLj128EEEEELb0ELb0ELb1ELb1EEEvNS_9FwdParamsE)
        /*05b4*/ 	.word	0x00000000


	//----- nvinfo : EIATTR_REGCOUNT
	.align		4
.L_252:
        /*05b8*/ 	.byte	0x04, 0x2f
        /*05ba*/ 	.short	(.L_254 - .L_253)
	.align		4
.L_253:
        /*05bc*/ 	.word	index@(_ZN10layer_norm13ln_fwd_kernelINS_13Kernel_traitsI6__halfS2_fS2_fjLj5120ELj1ELj1ELj4ELj16ENS_18Kernel_traits_baseILj5120ES2_S2_fS2_fjLj128EEEEELb0ELb0ELb1ELb0EEEvNS_9FwdParamsE)
        /*05c0*/ 	.word	0x000000a6


	//----- nvinfo : EIATTR_FRAME_SIZE
	.align		4
.L_254:
        /*05c4*/ 	.byte	0x04, 0x11
        /*05c6*/ 	.short	(.L_256 - .L_255)
	.align		4
.L_255:
        /*05c8*/ 	.word	index@(_ZN10layer_norm13ln_fwd_kernelINS_13Kernel_traitsI6__halfS2_fS2_fjLj5120ELj1ELj1ELj4ELj16ENS_18Kernel_traits_baseILj5120ES2_S2_fS2_fjLj128EEEEELb0ELb0ELb1ELb0EEEvNS_9FwdParamsE)
        /*05cc*/ 	.word	0x00000000


	//----- nvinfo : EIATTR_REGCOUNT
	.align		4
.L_256:
        /*05d0*/ 	.byte	0x04, 0x2f
        /*05d2*/ 	.short	(.L_258 - .L_257)
	.align		4
.L_257:
        /*05d4*/ 	.word	index@(_ZN10layer_norm13ln_fwd_kernelINS_13Kernel_traitsI6__halfS2_fS2_fjLj5120ELj1ELj1ELj4ELj16ENS_18Kernel_traits_baseILj5120ES2_S2_fS2_fjLj128EEEEELb0ELb0ELb0ELb1EEEvNS_9FwdParamsE)
        /*05d8*/ 	.word	0x00000080


	//----- nvinfo : EIATTR_FRAME_SIZE
	.align		4
.L_258:
        /*05dc*/ 	.byte	0x04, 0x11
        /*05de*/ 	.short	(.L_260 - .L_259)
	.align		4
.L_259:
        /*05e0*/ 	.word	index@(_ZN10layer_norm13ln_fwd_kernelINS_13Kernel_traitsI6__halfS2_fS2_fjLj5120ELj1ELj1ELj4ELj16ENS_18Kernel_traits_baseILj5120ES2_S2_fS2_fjLj128EEEEELb0ELb0ELb0ELb1EEEvNS_9FwdParamsE)
        /*05e4*/ 	.word	0x00000000


	//----- nvinfo : EIATTR_REGCOUNT
	.align		4
.L_260:
        /*05e8*/ 	.byte	0x04, 0x2f
        /*05ea*/ 	.short	(.L_262 - .L_261)
	.align		4
.L_261:
        /*05ec*/ 	.word	index@(_ZN10layer_norm13ln_fwd_kernelINS_13Kernel_traitsI6__halfS2_fS2_fjLj5120ELj1ELj1ELj4ELj16ENS_18Kernel_traits_baseILj5120ES2_S2_fS2_fjLj128EEEEELb0ELb0ELb0ELb0EEEvNS_9FwdParamsE)
        /*05f0*/ 	.word	0x0000009f


	//----- nvinfo : EIATTR_FRAME_SIZE
	.align		4
.L_262:
        /*05f4*/ 	.byte	0x04, 0x11
        /*05f6*/ 	.short	(.L_264 - .L_263)
	.align		4
.L_263:
        /*05f8*/ 	.word	index@(_ZN10layer_norm13ln_fwd_kernelINS_13Kernel_traitsI6__halfS2_fS2_fjLj5120ELj1ELj1ELj4ELj16ENS_18Kernel_traits_baseILj5120ES2_S2_fS2_fjLj128EEEEELb0ELb0ELb0ELb0EEEvNS_9FwdParamsE)
        /*05fc*/ 	.word	0x00000000


	//----- nvinfo : EIATTR_REGCOUNT
	.align		4
.L_264:
        /*0600*/ 	.byte	0x04, 0x2f
        /*0602*/ 	.short	(.L_266 - .L_265)
	.align		4
.L_265:
        /*0604*/ 	.word	index@(_ZN10layer_norm13ln_fwd_kernelINS_13Kernel_traitsIf6__halfS2_S2_fjLj5120ELj1ELj1ELj4ELj16ENS_18Kernel_traits_baseILj5120EfS2_S2_S2_fjLj128EEEEELb1ELb1ELb1ELb1EEEvNS_9FwdParamsE)
        /*0608*/ 	.word	0x000000ff


	//----- nvinfo : EIATTR_FRAME_SIZE
	.align		4
.L_266:
        /*060c*/ 	.byte	0x04, 0x11
        /*060e*/ 	.short	(.L_268 - .L_267)
	.align		4
.L_267:
        /*0610*/ 	.word	index@(_ZN10layer_norm13ln_fwd_kernelINS_13Kernel_traitsIf6__halfS2_S2_fjLj5120ELj1ELj1ELj4ELj16ENS_18Kernel_traits_baseILj5120EfS2_S2_S2_fjLj128EEEEELb1ELb1ELb1ELb1EEEvNS_9FwdParamsE)
        /*0614*/ 	.word	0x00000000


	//----- nvinfo : EIATTR_REGCOUNT
	.align		4
.L_268:
        /*0618*/ 	.byte	0x04, 0x2f
        /*061a*/ 	.short	(.L_270 - .L_269)
	.align		4
.L_269:
        /*061c*/ 	.word	index@(_ZN10layer_norm13ln_fwd_kernelINS_13Kernel_traitsIf6__halfS2_S2_fjLj5120ELj1ELj1ELj4ELj16ENS_18Kernel_traits_baseILj5120EfS2_S2_S2_fjLj128EEEEELb1ELb1ELb1ELb0EEEvNS_9FwdParamsE)
        /*0620*/ 	.word	0x000000fe


	//----- nvinfo : EIATTR_FRAME_SIZE
	.align		4
.L_270:
        /*0624*/ 	.byte	0x04, 0x11
        /*0626*/ 	.short	(.L_272 - .L_271)
	.align		4
.L_271:
        /*0628*/ 	.word	index@(_ZN10layer_norm13ln_fwd_kernelINS_13Kernel_traitsIf6__halfS2_S2_fjLj5120ELj1ELj1ELj4ELj16ENS_18Kernel_traits_baseILj5120EfS2_S2_S2_fjLj128EEEEELb1ELb1ELb1ELb0EEEvNS_9FwdParamsE)
        /*062c*/ 	.word	0x00000000


	//----- nvinfo : EIATTR_REGCOUNT
	.align		4
.L_272:
        /*0630*/ 	.byte	0x04, 0x2f
        /*0632*/ 	.short	(.L_274 - .L_273)
	.align		4
.L_273:
        /*0634*/ 	.word	index@(_ZN10layer_norm13ln_fwd_kernelINS_13Kernel_traitsIf6__halfS2_S2_fjLj5120ELj1ELj1ELj4ELj16ENS_18Kernel_traits_baseILj5120EfS2_S2_S2_fjLj128EEEEELb1ELb1ELb0ELb1EEEvNS_9FwdParamsE)
        /*0638*/ 	.word	0x000000fe


	//----- nvinfo : EIATTR_FRAME_SIZE
	.align		4
.L_274:
        /*063c*/ 	.byte	0x04, 0x11
        /*063e*/ 	.short	(.L_276 - .L_275)
	.align		4
.L_275:
        /*0640*/ 	.word	index@(_ZN10layer_norm13ln_fwd_kernelINS_13Kernel_traitsIf6__halfS2_S2_fjLj5120ELj1ELj1ELj4ELj16ENS_18Kernel_traits_baseILj5120EfS2_S2_S2_fjLj128EEEEELb1ELb1ELb0ELb1EEEvNS_9FwdParamsE)
        /*0644*/ 	.word	0x00000000


	//----- nvinfo : EIATTR_REGCOUNT
	.align		4
.L_276:
        /*0648*/ 	.byte	0x04, 0x2f
        /*064a*/ 	.short	(.L_278 - .L_277)
	.align		4
.L_277:
        /*064c*/ 	.word	index@(_ZN10layer_norm13ln_fwd_kernelINS_13Kernel_traitsIf6__halfS2_S2_fjLj5120ELj1ELj1ELj4ELj16ENS_18Kernel_traits_baseILj5120EfS2_S2_S2_fjLj128EEEEELb1ELb1ELb0ELb0EEEvNS_9FwdParamsE)
        /*0650*/ 	.word	0x000000fe


	//----- nvinfo : EIATTR_FRAME_SIZE
	.align		4
.L_278:
        /*0654*/ 	.byte	0x04, 0x11
        /*0656*/ 	.short	(.L_280 - .L_279)
	.align		4
.L_279:
        /*0658*/ 	.word	index@(_ZN10layer_norm13ln_fwd_kernelINS_13Kernel_traitsIf6__halfS2_S2_fjLj5120ELj1ELj1ELj4ELj16ENS_18Kernel_traits_baseILj5120EfS2_S2_S2_fjLj128EEEEELb1ELb1ELb0ELb0EEEvNS_9FwdParamsE)
        /*065c*/ 	.word	0x00000000


	//----- nvinfo : EIATTR_REGCOUNT
	.align		4
.L_280:
        /*0660*/ 	.byte	0x04, 0x2f
        /*0662*/ 	.short	(.L_282 - .L_281)
	.align		4
.L_281:
        /*0664*/ 	.word	index@(_ZN10layer_norm13ln_fwd_kernelINS_13Kernel_traitsIf6__halfS2_S2_fjLj5120ELj1ELj1ELj4ELj16ENS_18Kernel_traits_baseILj5120EfS2_S2_S2_fjLj128EEEEELb1ELb0ELb1ELb1EEEvNS_9FwdParamsE)
        /*0668*/ 	.word	0x000000a8


	//----- nvinfo : EIATTR_FRAME_SIZE
	.align		4
.L_282:
        /*066c*/ 	.byte	0x04, 0x11
        /*066e*/ 	.short	(.L_284 - .L_283)
	.align		4
.L_283:
        /*0670*/ 	.word	index@(_ZN10layer_norm13ln_fwd_kernelINS_13Kernel_traitsIf6__halfS2_S2_fjLj5120ELj1ELj1ELj4ELj16ENS_18Kernel_traits_baseILj5120EfS2_S2_S2_fjLj128EEEEELb1ELb0ELb1ELb1EEEvNS_9FwdParamsE)
        /*0674*/ 	.word	0x00000000


	//----- nvinfo : EIATTR_REGCOUNT
	.align		4
.L_284:
        /*0678*/ 	.byte	0x04, 0x2f
        /*067a*/ 	.short	(.L_286 - .L_285)
	.align		4
.L_285:
        /*067c*/ 	.word	index@(_ZN10layer_norm13ln_fwd_kernelINS_13Kernel_traitsIf6__halfS2_S2_fjLj5120ELj1ELj1ELj4ELj16ENS_18Kernel_traits_baseILj5120EfS2_S2_S2_fjLj128EEEEELb1ELb0ELb1ELb0EEEvNS_9FwdParamsE)
        /*0680*/ 	.word	0x000000a8


	//----- nvinfo : EIATTR_FRAME_SIZE
	.align		4
.L_286:
        /*0684*/ 	.byte	0x04, 0x11
        /*0686*/ 	.short	(.L_288 - .L_287)
	.align		4
.L_287:
        /*0688*/ 	.word	index@(_ZN10layer_norm13ln_fwd_kernelINS_13Kernel_traitsIf6__halfS2_S2_fjLj5120ELj1ELj1ELj4ELj16ENS_18Kernel_traits_baseILj5120EfS2_S2_S2_fjLj128EEEEELb1ELb0ELb1ELb0EEEvNS_9FwdParamsE)
        /*068c*/ 	.word	0x00000008


	//----- nvinfo : EIATTR_REGCOUNT
	.align		4
.L_288:
        /*0690*/ 	.byte	0x04, 0x2f
        /*0692*/ 	.short	(.L_290 - .L_289)
	.align		4
.L_289:
        /*0694*/ 	.word	index@(_ZN10layer_norm13ln_fwd_kernelINS_13Kernel_traitsIf6__halfS2_S2_fjLj5120ELj1ELj1ELj4ELj16ENS_18Kernel_traits_baseILj5120EfS2_S2_S2_fjLj128EEEEELb1ELb0ELb0ELb1EEEvNS_9FwdParamsE)
        /*0698*/ 	.word	0x000000a5


	//----- nvinfo : EIATTR_FRAME_SIZE
	.align		4
.L_290:
        /*069c*/ 	.byte	0x04, 0x11
        /*069e*/ 	.short	(.L_292 - .L_291)
	.align		4
.L_291:
        /*06a0*/ 	.word	index@(_ZN10layer_norm13ln_fwd_kernelINS_13Kernel_traitsIf6__halfS2_S2_fjLj5120ELj1ELj1ELj4ELj16ENS_18Kernel_traits_baseILj5120EfS2_S2_S2_fjLj128EEEEELb1ELb0ELb0ELb1EEEvNS_9FwdParamsE)
        /*06a4*/ 	.word	0x00000000


	//----- nvinfo : EIATTR_REGCOUNT
	.align		4
.L_292:
        /*06a8*/ 	.byte	0x04, 0x2f
        /*06aa*/ 	.short	(.L_294 - .L_293)
	.align		4
.L_293:
        /*06ac*/ 	.word	index@(_ZN10layer_norm13ln_fwd_kernelINS_13Kernel_traitsIf6__halfS2_S2_fjLj5120ELj1ELj1ELj4ELj16ENS_18Kernel_traits_baseILj5120EfS2_S2_S2_fjLj128EEEEELb1ELb0ELb0ELb0EEEvNS_9FwdParamsE)
        /*06b0*/ 	.word	0x000000a1


	//----- nvinfo : EIATTR_FRAME_SIZE
	.align		4
.L_294:
        /*06b4*/ 	.byte	0x04, 0x11
        /*06b6*/ 	.short	(.L_296 - .L_295)
	.align		4
.L_295:
        /*06b8*/ 	.word	index@(_ZN10layer_norm13ln_fwd_kernelINS_13Kernel_traitsIf6__halfS2_S2_fjLj5120ELj1ELj1ELj4ELj16ENS_18Kernel_traits_baseILj5120EfS2_S2_S2_fjLj128EEEEELb1ELb0ELb0ELb0EEEvNS_9FwdParamsE)
        /*06bc*/ 	.word	0x00000000


	//----- nvinfo : EIATTR_REGCOUNT
	.align		4
.L_296:
        /*06c0*/ 	.byte	0x04, 0x2f
        /*06c2*/ 	.short	(.L_298 - .L_297)
	.align		4
.L_297:
        /*06c4*/ 	.word	index@(_ZN10layer_norm13ln_fwd_kernelINS_13Kernel_traitsIf6__halfS2_S2_fjLj5120ELj1ELj1ELj4ELj16ENS_18Kernel_traits_baseILj5120EfS2_S2_S2_fjLj128EEEEELb0ELb1ELb1ELb1EEEvNS_9FwdParamsE)
        /*06c8*/ 	.word	0x000000e6


	//----- nvinfo : EIATTR_FRAME_SIZE
	.align		4
.L_298:
        /*06cc*/ 	.byte	0x04, 0x11
        /*06ce*/ 	.short	(.L_300 - .L_299)
	.align		4
.L_299:
        /*06d0*/ 	.word	index@(_ZN10layer_norm13ln_fwd_kernelINS_13Kernel_traitsIf6__halfS2_S2_fjLj5120ELj1ELj1ELj4ELj16ENS_18Kernel_traits_baseILj5120EfS2_S2_S2_fjLj128EEEEELb0ELb1ELb1ELb1EEEvNS_9FwdParamsE)
        /*06d4*/ 	.word	0x00000000


	//----- nvinfo : EIATTR_REGCOUNT
	.align		4
.L_300:
        /*06d8*/ 	.byte	0x04, 0x2f
        /*06da*/ 	.short	(.L_302 - .L_301)
	.align		4
.L_301:
        /*06dc*/ 	.word	index@(_ZN10layer_norm13ln_fwd_kernelINS_13Kernel_traitsIf6__halfS2_S2_fjLj5120ELj1ELj1ELj4ELj16ENS_18Kernel_traits_baseILj5120EfS2_S2_S2_fjLj128EEEEELb0ELb1ELb1ELb0EEEvNS_9FwdParamsE)
        /*06e0*/ 	.word	0x000000ea


	//----- nvinfo : EIATTR_FRAME_SIZE
	.align		4
.L_302:
        /*06e4*/ 	.byte	0x04, 0x11
        /*06e6*/ 	.short	(.L_304 - .L_303)
	.align		4
.L_303:
        /*06e8*/ 	.word	index@(_ZN10layer_norm13ln_fwd_kernelINS_13Kernel_traitsIf6__halfS2_S2_fjLj5120ELj1ELj1ELj4ELj16ENS_18Kernel_traits_baseILj5120EfS2_S2_S2_fjLj128EEEEELb0ELb1ELb1ELb0EEEvNS_9FwdParamsE)
        /*06ec*/ 	.word	0x00000000


	//----- nvinfo : EIATTR_REGCOUNT
	.align		4
.L_304:
        /*06f0*/ 	.byte	0x04, 0x2f
        /*06f2*/ 	.short	(.L_306 - .L_305)
	.align		4
.L_305:
        /*06f4*/ 	.word	index@(_ZN10layer_norm13ln_fwd_kernelINS_13Kernel_traitsIf6__halfS2_S2_fjLj5120ELj1ELj1ELj4ELj16ENS_18Kernel_traits_baseILj5120EfS2_S2_S2_fjLj128EEEEELb0ELb1ELb0ELb1EEEvNS_9FwdParamsE)
        /*06f8*/ 	.word	0x000000e8


	//----- nvinfo : EIATTR_FRAME_SIZE
	.align		4
.L_306:
        /*06fc*/ 	.byte	0x04, 0x11
        /*06fe*/ 	.short	(.L_308 - .L_307)
	.align		4
.L_307:
        /*0700*/ 	.word	index@(_ZN10layer_norm13ln_fwd_kernelINS_13Kernel_traitsIf6__halfS2_S2_fjLj5120ELj1ELj1ELj4ELj16ENS_18Kernel_traits_baseILj5120EfS2_S2_S2_fjLj128EEEEELb0ELb1ELb0ELb1EEEvNS_9FwdParamsE)
        /*0704*/ 	.word	0x00000000


	//----- nvinfo : EIATTR_REGCOUNT
	.align		4
.L_308:
        /*0708*/ 	.byte	0x04, 0x2f
        /*070a*/ 	.short	(.L_310 - .L_309)
	.align		4
.L_309:
        /*070c*/ 	.word	index@(_ZN10layer_norm13ln_fwd_kernelINS_13Kernel_traitsIf6__halfS2_S2_fjLj5120ELj1ELj1ELj4ELj16ENS_18Kernel_traits_baseILj5120EfS2_S2_S2_fjLj128EEEEELb0ELb1ELb0ELb0EEEvNS_9FwdParamsE)
        /*0710*/ 	.word	0x000000e6


	//----- nvinfo : EIATTR_FRAME_SIZE
	.align		4
.L_310:
        /*0714*/ 	.byte	0x04, 0x11
        /*0716*/ 	.short	(.L_312 - .L_311)
	.align		4
.L_311:
        /*0718*/ 	.word	index@(_ZN10layer_norm13ln_fwd_kernelINS_13Kernel_traitsIf6__halfS2_S2_fjLj5120ELj1ELj1ELj4ELj16ENS_18Kernel_traits_baseILj5120EfS2_S2_S2_fjLj128EEEEELb0ELb1ELb0ELb0EEEvNS_9FwdParamsE)
        /*071c*/ 	.word	0x00000000


	//----- nvinfo : EIATTR_REGCOUNT
	.align		4
.L_312:
        /*0720*/ 	.byte	0x04, 0x2f
        /*0722*/ 	.short	(.L_314 - .L_313)
	.align		4
.L_313:
        /*0724*/ 	.word	index@(_ZN10layer_norm13ln_fwd_kernelINS_13Kernel_traitsIf6__halfS2_S2_fjLj5120ELj1ELj1ELj4ELj16ENS_18Kernel_traits_baseILj5120EfS2_S2_S2_fjLj128EEEEELb0ELb0ELb1ELb1EEEvNS_9FwdParamsE)
        /*0728*/ 	.word	0x000000a8


	//----- nvinfo : EIATTR_FRAME_SIZE
	.align		4
.L_314:
        /*072c*/ 	.byte	0x04, 0x11
        /*072e*/ 	.short	(.L_316 - .L_315)
	.align		4
.L_315:
        /*0730*/ 	.word	index@(_ZN10layer_norm13ln_fwd_kernelINS_13Kernel_traitsIf6__halfS2_S2_fjLj5120ELj1ELj1ELj4ELj16ENS_18Kernel_traits_baseILj5120EfS2_S2_S2_fjLj128EEEEELb0ELb0ELb1ELb1EEEvNS_9FwdParamsE)
        /*0734*/ 	.word	0x00000000


	//----- nvinfo : EIATTR_REGCOUNT
	.align		4
.L_316:
        /*0738*/ 	.byte	0x04, 0x2f
        /*073a*/ 	.short	(.L_318 - .L_317)
	.align		4
.L_317:
        /*073c*/ 	.word	index@(_ZN10layer_norm13ln_fwd_kernelINS_13Kernel_traitsIf6__halfS2_S2_fjLj5120ELj1ELj1ELj4ELj16ENS_18Kernel_traits_baseILj5120EfS2_S2_S2_fjLj128EEEEELb0ELb0ELb1ELb0EEEvNS_9FwdParamsE)
        /*0740*/ 	.word	0x000000a2


	//----- nvinfo : EIATTR_FRAME_SIZE
	.align		4
.L_318:
        /*0744*/ 	.byte	0x04, 0x11
        /*0746*/ 	.short	(.L_320 - .L_319)
	.align		4
.L_319:
        /*0748*/ 	.word	index@(_ZN10layer_norm13ln_fwd_kernelINS_13Kernel_traitsIf6__halfS2_S2_fjLj5120ELj1ELj1ELj4ELj16ENS_18Kernel_traits_baseILj5120EfS2_S2_S2_fjLj128EEEEELb0ELb0ELb1ELb0EEEvNS_9FwdParamsE)
        /*074c*/ 	.word	0x00000000


	//----- nvinfo : EIATTR_REGCOUNT
	.align		4
.L_320:
        /*0750*/ 	.byte	0x04, 0x2f
        /*0752*/ 	.short	(.L_322 - .L_321)
	.align		4
.L_321:
        /*0754*/ 	.word	index@(_ZN10layer_norm13ln_fwd_kernelINS_13Kernel_traitsIf6__halfS2_S2_fjLj5120ELj1ELj1ELj4ELj16ENS_18Kernel_traits_baseILj5120EfS2_S2_S2_fjLj128EEEEELb0ELb0ELb0ELb1EEEvNS_9FwdParamsE)
        /*0758*/ 	.word	0x000000a8


	//----- nvinfo : EIATTR_FRAME_SIZE
	.align		4
.L_322:
        /*075c*/ 	.byte	0x04, 0x11
        /*075e*/ 	.short	(.L_324 - .L_323)
	.align		4
.L_323:
        /*0760*/ 	.word	index@(_ZN10layer_norm13ln_fwd_kernelINS_13Kernel_traitsIf6__halfS2_S2_fjLj5120ELj1ELj1ELj4ELj16ENS_18Kernel_traits_baseILj5120EfS2_S2_S2_fjLj128EEEEELb0ELb0ELb0ELb1EEEvNS_9FwdParamsE)
        /*0764*/ 	.word	0x00000000


	//----- nvinfo : EIATTR_REGCOUNT
	.align		4
.L_324:
        /*0768*/ 	.byte	0x04, 0x2f
        /*076a*/ 	.short	(.L_326 - .L_325)
	.align		4
.L_325:
        /*076c*/ 	.word	index@(_ZN10layer_norm13ln_fwd_kernelINS_13Kernel_traitsIf6__halfS2_S2_fjLj5120ELj1ELj1ELj4ELj16ENS_18Kernel_traits_baseILj5120EfS2_S2_S2_fjLj128EEEEELb0ELb0ELb0ELb0EEEvNS_9FwdParamsE)
        /*0770*/ 	.word	0x0000009f


	//----- nvinfo : EIATTR_FRAME_SIZE
	.align		4
.L_326:
        /*0774*/ 	.byte	0x04, 0x11
        /*0776*/ 	.short	(.L_328 - .L_327)
	.align		4
.L_327:
        /*0778*/ 	.word	index@(_ZN10layer_norm13ln_fwd_kernelINS_13Kernel_traitsIf6__halfS2_S2_fjLj5120ELj1ELj1ELj4ELj16ENS_18Kernel_traits_baseILj5120EfS2_S2_S2_fjLj128EEEEELb0ELb0ELb0ELb0EEEvNS_9FwdParamsE)
        /*077c*/ 	.word	0x00000000


	//----- nvinfo : EIATTR_REGCOUNT
	.align		4
.L_328:
        /*0780*/ 	.byte	0x04, 0x2f
        /*0782*/ 	.short	(.L_330 - .L_329)
	.align		4
.L_329:
        /*0784*/ 	.word	index@(_ZN10layer_norm13ln_fwd_kernelINS_13Kernel_traitsIf13__nv_bfloat16fS2_fjLj5120ELj1ELj1ELj4ELj16ENS_18Kernel_traits_baseILj5120EfS2_fS2_fjLj128EEEEELb1ELb1ELb1ELb1EEEvNS_9FwdParamsE)
        /*0788*/ 	.word	0x000000ff


	//----- nvinfo : EIATTR_FRAME_SIZE
	.align		4
.L_330:
        /*078c*/ 	.byte	0x04, 0x11
        /*078e*/ 	.short	(.L_332 - .L_331)
	.align		4
.L_331:
        /*0790*/ 	.word	index@(_ZN10layer_norm13ln_fwd_kernelINS_13Kernel_traitsIf13__nv_bfloat16fS2_fjLj5120ELj1ELj1ELj4ELj16ENS_18Kernel_traits_baseILj5120EfS2_fS2_fjLj128EEEEELb1ELb1ELb1ELb1EEEvNS_9FwdParamsE)
        /*0794*/ 	.word	0x00000000


	//----- nvinfo : EIATTR_REGCOUNT
	.align		4
.L_332:
        /*0798*/ 	.byte	0x04, 0x2f
        /*079a*/ 	.short	(.L_334 - .L_333)
	.align		4
.L_333:
        /*079c*/ 	.word	index@(_ZN10layer_norm13ln_fwd_kernelINS_13Kernel_traitsIf13__nv_bfloat16fS2_fjLj5120ELj1ELj1ELj4ELj16ENS_18Kernel_traits_baseILj5120EfS2_fS2_fjLj128EEEEELb1ELb1ELb1ELb0EEEvNS_9FwdParamsE)
        /*07a0*/ 	.word	0x000000e0


	//----- nvinfo : EIATTR_FRAME_SIZE
	.align		4
.L_334:
        /*07a4*/ 	.byte	0x04, 0x11
        /*07a6*/ 	.short	(.L_336 - .L_335)
	.align		4
.L_335:
        /*07a8*/ 	.word	index@(_ZN10layer_norm13ln_fwd_kernelINS_13Kernel_traitsIf13__nv_bfloat16fS2_fjLj5120ELj1ELj1ELj4ELj16ENS_18Kernel_traits_baseILj5120EfS2_fS2_fjLj128EEEEELb1ELb1ELb1ELb0EEEvNS_9FwdParamsE)
        /*07ac*/ 	.word	0x00000000


	//----- nvinfo : EIATTR_REGCOUNT
	.align		4
.L_336:
        /*07b0*/ 	.byte	0x04, 0x2f
        /*07b2*/ 	.short	(.L_338 - .L_337)
	.align		4
.L_337:
        /*07b4*/ 	.word	index@(_ZN10layer_norm13ln_fwd_kernelINS_13Kernel_traitsIf13__nv_bfloat16fS2_fjLj5120ELj1ELj1ELj4ELj16ENS_18Kernel_traits_baseILj5120EfS2_fS2_fjLj128EEEEELb1ELb1ELb0ELb1EEEvNS_9FwdParamsE)
        /*07b8*/ 	.word	0x000000ef


	//----- nvinfo : EIATTR_FRAME_SIZE
	.align		4
.L_338:
        /*07bc*/ 	.byte	0x04, 0x11
        /*07be*/ 	.short	(.L_340 - .L_339)
	.align		4
.L_339:
        /*07c0*/ 	.word	index@(_ZN10layer_norm13ln_fwd_kernelINS_13Kernel_traitsIf13__nv_bfloat16fS2_fjLj5120ELj1ELj1ELj4ELj16ENS_18Kernel_traits_baseILj5120EfS2_fS2_fjLj128EEEEELb1ELb1ELb0ELb1EEEvNS_9FwdParamsE)
        /*07c4*/ 	.word	0x00000000


	//----- nvinfo : EIATTR_REGCOUNT
	.align		4
.L_340:
        /*07c8*/ 	.byte	0x04, 0x2f
        /*07ca*/ 	.short	(.L_342 - .L_341)
	.align		4
.L_341:
        /*07cc*/ 	.word	index@(_ZN10layer_norm13ln_fwd_kernelINS_13Kernel_traitsIf13__nv_bfloat16fS2_fjLj5120ELj1ELj1ELj4ELj16ENS_18Kernel_traits_baseILj5120EfS2_fS2_fjLj128EEEEELb1ELb1ELb0ELb0EEEvNS_9FwdParamsE)
        /*07d0*/ 	.word	0x000000e4


	//----- nvinfo : EIATTR_FRAME_SIZE
	.align		4
.L_342:
        /*07d4*/ 	.byte	0x04, 0x11
        /*07d6*/ 	.short	(.L_344 - .L_343)
	.align		4
.L_343:
        /*07d8*/ 	.word	index@(_ZN10layer_norm13ln_fwd_kernelINS_13Kernel_traitsIf13__nv_bfloat16fS2_fjLj5120ELj1ELj1ELj4ELj16ENS_18Kernel_traits_baseILj5120EfS2_fS2_fjLj128EEEEELb1ELb1ELb0ELb0EEEvNS_9FwdParamsE)
        /*07dc*/ 	.word	0x00000000


	//----- nvinfo : EIATTR_REGCOUNT
	.align		4
.L_344:
        /*07e0*/ 	.byte	0x04, 0x2f
        /*07e2*/ 	.short	(.L_346 - .L_345)
	.align		4
.L_345:
        /*07e4*/ 	.word	index@(_ZN10layer_norm13ln_fwd_kernelINS_13Kernel_traitsIf13__nv_bfloat16fS2_fjLj5120ELj1ELj1ELj4ELj16ENS_18Kernel_traits_baseILj5120EfS2_fS2_fjLj128EEEEELb1ELb0ELb1ELb1EEEvNS_9FwdParamsE)
        /*07e8*/ 	.word	0x000000a8


	//----- nvinfo : EIATTR_FRAME_SIZE
	.align		4
.L_346:
        /*07ec*/ 	.byte	0x04, 0x11
        /*07ee*/ 	.short	(.L_348 - .L_347)
	.align		4
.L_347:
        /*07f0*/ 	.word	index@(_ZN10layer_norm13ln_fwd_kernelINS_13Kernel_traitsIf13__nv_bfloat16fS2_fjLj5120ELj1ELj1ELj4ELj16ENS_18Kernel_traits_baseILj5120EfS2_fS2_fjLj128EEEEELb1ELb0ELb1ELb1EEEvNS_9FwdParamsE)
        /*07f4*/ 	.word	0x00000000


	//----- nvinfo : EIATTR_REGCOUNT
	.align		4
.L_348:
        /*07f8*/ 	.byte	0x04, 0x2f
        /*07fa*/ 	.short	(.L_350 - .L_349)
	.align		4
.L_349:
        /*07fc*/ 	.word	index@(_ZN10layer_norm13ln_fwd_kernelINS_13Kernel_traitsIf13__nv_bfloat16fS2_fjLj5120ELj1ELj1ELj4ELj16ENS_18Kernel_traits_baseILj5120EfS2_fS2_fjLj128EEEEELb1ELb0ELb1ELb0EEEvNS_9FwdParamsE)
        /*0800*/ 	.word	0x000000b8


	//----- nvinfo : EIATTR_FRAME_SIZE
	.align		4
.L_350:
        /*0804*/ 	.byte	0x04, 0x11
        /*0806*/ 	.short	(.L_352 - .L_351)
	.align		4
.L_351:
        /*0808*/ 	.word	index@(_ZN10layer_norm13ln_fwd_kernelINS_13Kernel_traitsIf13__nv_bfloat16fS2_fjLj5120ELj1ELj1ELj4ELj16ENS_18Kernel_traits_baseILj5120EfS2_fS2_fjLj128EEEEELb1ELb0ELb1ELb0EEEvNS_9FwdParamsE)
        /*080c*/ 	.word	0x00000000


	//----- nvinfo : EIATTR_REGCOUNT
	.align		4
.L_352:
        /*0810*/ 	.byte	0x04, 0x2f
        /*0812*/ 	.short	(.L_354 - .L_353)
	.align		4
.L_353:
        /*0814*/ 	.word	index@(_ZN10layer_norm13ln_fwd_kernelINS_13Kernel_traitsIf13__nv_bfloat16fS2_fjLj5120ELj1ELj1ELj4ELj16ENS_18Kernel_traits_baseILj5120EfS2_fS2_fjLj128EEEEELb1ELb0ELb0ELb1EEEvNS_9FwdParamsE)
        /*0818*/ 	.word	0x000000a7


	//----- nvinfo : EIATTR_FRAME_SIZE
	.align		4
.L_354:
        /*081c*/ 	.byte	0x04, 0x11
        /*081e*/ 	.short	(.L_356 - .L_355)
	.align		4
.L_355:
        /*0820*/ 	.word	index@(_ZN10layer_norm13ln_fwd_kernelINS_13Kernel_traitsIf13__nv_bfloat16fS2_fjLj5120ELj1ELj1ELj4ELj16ENS_18Kernel_traits_baseILj5120EfS2_fS2_fjLj128EEEEELb1ELb0ELb0ELb1EEEvNS_9FwdParamsE)
        /*0824*/ 	.word	0x00000000


	//----- nvinfo : EIATTR_REGCOUNT
	.align		4
.L_356:
        /*0828*/ 	.byte	0x04, 0x2f
        /*082a*/ 	.short	(.L_358 - .L_357)
	.align		4
.L_357:
        /*082c*/ 	.word	index@(_ZN10layer_norm13ln_fwd_kernelINS_13Kernel_traitsIf13__nv_bfloat16fS2_fjLj5120ELj1ELj1ELj4ELj16ENS_18Kernel_traits_baseILj5120EfS2_fS2_fjLj128EEEEELb1ELb0ELb0ELb0EEEvNS_9FwdParamsE)
        /*0830*/ 	.word	0x000000a3


	//----- nvinfo : EIATTR_FRAME_SIZE
	.align		4
.L_358:
        /*0834*/ 	.byte	0x04, 0x11
        /*0836*/ 	.short	(.L_360 - .L_359)
	.align		4
.L_359:
        /*0838*/ 	.word	index@(_ZN10layer_norm13ln_fwd_kernelINS_13Kernel_traitsIf13__nv_bfloat16fS2_fjLj5120ELj1ELj1ELj4ELj16ENS_18Kernel_traits_baseILj5120EfS2_fS2_fjLj128EEEEELb1ELb0ELb0ELb0EEEvNS_9FwdParamsE)
        /*083c*/ 	.word	0x00000000


	//----- nvinfo : EIATTR_REGCOUNT
	.align		4
.L_360:
        /*0840*/ 	.byte	0x04, 0x2f
        /*0842*/ 	.short	(.L_362 - .L_361)
	.align		4
.L_361:
        /*0844*/ 	.word	index@(_ZN10layer_norm13ln_fwd_kernelINS_13Kernel_traitsIf13__nv_bfloat16fS2_fjLj5120ELj1ELj1ELj4ELj16ENS_18Kernel_traits_baseILj5120EfS2_fS2_fjLj128EEEEELb0ELb1ELb1ELb1EEEvNS_9FwdParamsE)
        /*0848*/ 	.word	0x000000e4


	//----- nvinfo : EIATTR_FRAME_SIZE
	.align		4
.L_362:
        /*084c*/ 	.byte	0x04, 0x11
        /*084e*/ 	.short	(.L_364 - .L_363)
	.align		4
.L_363:
        /*0850*/ 	.word	index@(_ZN10layer_norm13ln_fwd_kernelINS_13Kernel_traitsIf13__nv_bfloat16fS2_fjLj5120ELj1ELj1ELj4ELj16ENS_18Kernel_traits_baseILj5120EfS2_fS2_fjLj128EEEEELb0ELb1ELb1ELb1EEEvNS_9FwdParamsE)
        /*0854*/ 	.word	0x00000000


	//----- nvinfo : EIATTR_REGCOUNT
	.align		4
.L_364:
        /*0858*/ 	.byte	0x04, 0x2f
        /*085a*/ 	.short	(.L_366 - .L_365)
	.align		4
.L_365:
        /*085c*/ 	.word	index@(_ZN10layer_norm13ln_fwd_kernelINS_13Kernel_traitsIf13__nv_bfloat16fS2_fjLj5120ELj1ELj1ELj4ELj16ENS_18Kernel_traits_baseILj5120EfS2_fS2_fjLj128EEEEELb0ELb1ELb1ELb0EEEvNS_9FwdParamsE)
        /*0860*/ 	.word	0x000000cd


	//----- nvinfo : EIATTR_FRAME_SIZE
	.align		4
.L_366:
        /*0864*/ 	.byte	0x04, 0x11
        /*0866*/ 	.short	(.L_368 - .L_367)
	.align		4
.L_367:
        /*0868*/ 	.word	index@(_ZN10layer_norm13ln_fwd_kernelINS_13Kernel_traitsIf13__nv_bfloat16fS2_fjLj5120ELj1ELj1ELj4ELj16ENS_18Kernel_traits_baseILj5120EfS2_fS2_fjLj128EEEEELb0ELb1ELb1ELb0EEEvNS_9FwdParamsE)
        /*086c*/ 	.word	0x00000000


	//----- nvinfo : EIATTR_REGCOUNT
	.align		4
.L_368:
        /*0870*/ 	.byte	0x04, 0x2f
        /*0872*/ 	.short	(.L_370 - .L_369)
	.align		4
.L_369:
        /*0874*/ 	.word	index@(_ZN10layer_norm13ln_fwd_kernelINS_13Kernel_traitsIf13__nv_bfloat16fS2_fjLj5120ELj1ELj1ELj4ELj16ENS_18Kernel_traits_baseILj5120EfS2_fS2_fjLj128EEEEELb0ELb1ELb0ELb1EEEvNS_9FwdParamsE)
        /*0878*/ 	.word	0x000000cc


	//----- nvinfo : EIATTR_FRAME_SIZE
	.align		4
.L_370:
        /*087c*/ 	.byte	0x04, 0x11
        /*087e*/ 	.short	(.L_372 - .L_371)
	.align		4
.L_371:
        /*0880*/ 	.word	index@(_ZN10layer_norm13ln_fwd_kernelINS_13Kernel_traitsIf13__nv_bfloat16fS2_fjLj5120ELj1ELj1ELj4ELj16ENS_18Kernel_traits_baseILj5120EfS2_fS2_fjLj128EEEEELb0ELb1ELb0ELb1EEEvNS_9FwdParamsE)
        /*0884*/ 	.word	0x00000000


	//----- nvinfo : EIATTR_REGCOUNT
	.align		4
.L_372:
        /*0888*/ 	.byte	0x04, 0x2f
        /*088a*/ 	.short	(.L_374 - .L_373)
	.align		4
.L_373:
        /*088c*/ 	.word	index@(_ZN10layer_norm13ln_fwd_kernelINS_13Kernel_traitsIf13__nv_bfloat16fS2_fjLj5120ELj1ELj1ELj4ELj16ENS_18Kernel_traits_baseILj5120EfS2_fS2_fjLj128EEEEELb0ELb1ELb0ELb0EEEvNS_9FwdParamsE)
        /*0890*/ 	.word	0x000000c6


	//----- nvinfo : EIATTR_FRAME_SIZE
	.align		4
.L_374:
        /*0894*/ 	.byte	0x04, 0x11
        /*0896*/ 	.short	(.L_376 - .L_375)
	.align		4
.L_375:
        /*0898*/ 	.word	index@(_ZN10layer_norm13ln_fwd_kernelINS_13Kernel_traitsIf13__nv_bfloat16fS2_fjLj5120ELj1ELj1ELj4ELj16ENS_18Kernel_traits_baseILj5120EfS2_fS2_fjLj128EEEEELb0ELb1ELb0ELb0EEEvNS_9FwdParamsE)
        /*089c*/ 	.word	0x00000000


	//----- nvinfo : EIATTR_REGCOUNT
	.align		4
.L_376:
        /*08a0*/ 	.byte	0x04, 0x2f
        /*08a2*/ 	.short	(.L_378 - .L_377)
	.align		4
.L_377:
        /*08a4*/ 	.word	index@(_ZN10layer_norm13ln_fwd_kernelINS_13Kernel_traitsIf13__nv_bfloat16fS2_fjLj5120ELj1ELj1ELj4ELj16ENS_18Kernel_traits_baseILj5120EfS2_fS2_fjLj128EEEEELb0ELb0ELb1ELb1EEEvNS_9FwdParamsE)
        /*08a8*/ 	.word	0x000000a8


	//----- nvinfo : EIATTR_FRAME_SIZE
	.align		4
.L_378:
        /*08ac*/ 	.byte	0x04, 0x11
        /*08ae*/ 	.short	(.L_380 - .L_379)
	.align		4
.L_379:
        /*08b0*/ 	.word	index@(_ZN10layer_norm13ln_fwd_kernelINS_13Kernel_traitsIf13__nv_bfloat16fS2_fjLj5120ELj1ELj1ELj4ELj16ENS_18Kernel_traits_baseILj5120EfS2_fS2_fjLj128EEEEELb0ELb0ELb1ELb1EEEvNS_9FwdParamsE)
        /*08b4*/ 	.word	0x00000000


	//----- nvinfo : EIATTR_REGCOUNT
	.align		4
.L_380:
        /*08b8*/ 	.byte	0x04, 0x2f
        /*08ba*/ 	.short	(.L_382 - .L_381)
	.align		4
.L_381:
        /*08bc*/ 	.word	index@(_ZN10layer_norm13ln_fwd_kernelINS_13Kernel_traitsIf13__nv_bfloat16fS2_fjLj5120ELj1ELj1ELj4ELj16ENS_18Kernel_traits_baseILj5120EfS2_fS2_fjLj128EEEEELb0ELb0ELb1ELb0EEEvNS_9FwdParamsE)
        /*08c0*/ 	.word	0x000000a6


	//----- nvinfo : EIATTR_FRAME_SIZE
	.align		4
.L_382:
        /*08c4*/ 	.byte	0x04, 0x11
        /*08c6*/ 	.short	(.L_384 - .L_383)
	.align		4
.L_383:
        /*08c8*/ 	.word	index@(_ZN10layer_norm13ln_fwd_kernelINS_13Kernel_traitsIf13__nv_bfloat16fS2_fjLj5120ELj1ELj1ELj4ELj16ENS_18Kernel_traits_baseILj5120EfS2_fS2_fjLj128EEEEELb0ELb0ELb1ELb0EEEvNS_9FwdParamsE)
        /*08cc*/ 	.word	0x00000000


	//----- nvinfo : EIATTR_REGCOUNT
	.align		4
.L_384:
        /*08d0*/ 	.byte	0x04, 0x2f
        /*08d2*/ 	.short	(.L_386 - .L_385)
	.align		4
.L_385:
        /*08d4*/ 	.word	index@(_ZN10layer_norm13ln_fwd_kernelINS_13Kernel_traitsIf13__nv_bfloat16fS2_fjLj5120ELj1ELj1ELj4ELj16ENS_18Kernel_traits_baseILj5120EfS2_fS2_fjLj128EEEEELb0ELb0ELb0ELb1EEEvNS_9FwdParamsE)
        /*08d8*/ 	.word	0x000000a1


	//----- nvinfo : EIATTR_FRAME_SIZE
	.align		4
.L_386:
        /*08dc*/ 	.byte	0x04, 0x11
        /*08de*/ 	.short	(.L_388 - .L_387)
	.align		4
.L_387:
        /*08e0*/ 	.word	index@(_ZN10layer_norm13ln_fwd_kernelINS_13Kernel_traitsIf13__nv_bfloat16fS2_fjLj5120ELj1ELj1ELj4ELj16ENS_18Kernel_traits_baseILj5120EfS2_fS2_fjLj128EEEEELb0ELb0ELb0ELb1EEEvNS_9FwdParamsE)
        /*08e4*/ 	.word	0x00000000


	//----- nvinfo : EIATTR_REGCOUNT
	.align		4
.L_388:
        /*08e8*/ 	.byte	0x04, 0x2f
        /*08ea*/ 	.short	(.L_390 - .L_389)
	.align		4
.L_389:
        /*08ec*/ 	.word	index@(_ZN10layer_norm13ln_fwd_kernelINS_13Kernel_traitsIf13__nv_bfloat16fS2_fjLj5120ELj1ELj1ELj4ELj16ENS_18Kernel_traits_baseILj5120EfS2_fS2_fjLj128EEEEELb0ELb0ELb0ELb0EEEvNS_9FwdParamsE)
        /*08f0*/ 	.word	0x0000009e


	//----- nvinfo : EIATTR_FRAME_SIZE
	.align		4
.L_390:
        /*08f4*/ 	.byte	0x04, 0x11
        /*08f6*/ 	.short	(.L_392 - .L_391)
	.align		4
.L_391:
        /*08f8*/ 	.word	index@(_ZN10layer_norm13ln_fwd_kernelINS_13Kernel_traitsIf13__nv_bfloat16fS2_fjLj5120ELj1ELj1ELj4ELj16ENS_18Kernel_traits_baseILj5120EfS2_fS2_fjLj128EEEEELb0ELb0ELb0ELb0EEEvNS_9FwdParamsE)
        /*08fc*/ 	.word	0x00000000


	//----- nvinfo : EIATTR_REGCOUNT
	.align		4
.L_392:
        /*0900*/ 	.byte	0x04, 0x2f
        /*0902*/ 	.short	(.L_394 - .L_393)
	.align		4
.L_393:
        /*0904*/ 	.word	index@(_ZN10layer_norm13ln_fwd_kernelINS_13Kernel_traitsI13__nv_bfloat16S2_fS2_fjLj5120ELj1ELj1ELj4ELj16ENS_18Kernel_traits_baseILj5120ES2_S2_fS2_fjLj128EEEEELb1ELb1ELb1ELb1EEEvNS_9FwdParamsE)
        /*0908*/ 	.word	0x000000a8


	//----- nvinfo : EIATTR_FRAME_SIZE
	.align		4
.L_394:
        /*090c*/ 	.byte	0x04, 0x11
        /*090e*/ 	.short	(.L_396 - .L_395)
	.align		4
.L_395:
        /*0910*/ 	.word	index@(_ZN10layer_norm13ln_fwd_kernelINS_13Kernel_traitsI13__nv_bfloat16S2_fS2_fjLj5120ELj1ELj1ELj4ELj16ENS_18Kernel_traits_baseILj5120ES2_S2_fS2_fjLj128EEEEELb1ELb1ELb1ELb1EEEvNS_9FwdParamsE)
        /*0914*/ 	.word	0x00000000


	//----- nvinfo : EIATTR_REGCOUNT
	.align		4
.L_396:
        /*0918*/ 	.byte	0x04, 0x2f
        /*091a*/ 	.short	(.L_398 - .L_397)
	.align		4
.L_397:
        /*091c*/ 	.word	index@(_ZN10layer_norm13ln_fwd_kernelINS_13Kernel_traitsI13__nv_bfloat16S2_fS2_fjLj5120ELj1ELj1ELj4ELj16ENS_18Kernel_traits_baseILj5120ES2_S2_fS2_fjLj128EEEEELb1ELb1ELb1ELb0EEEvNS_9FwdParamsE)
        /*0920*/ 	.word	0x000000de


	//----- nvinfo : EIATTR_FRAME_SIZE
	.align		4
.L_398:
        /*0924*/ 	.byte	0x04, 0x11
        /*0926*/ 	.short	(.L_400 - .L_399)
	.align		4
.L_399:
        /*0928*/ 	.word	index@(_ZN10layer_norm13ln_fwd_kernelINS_13Kernel_traitsI13__nv_bfloat16S2_fS2_fjLj5120ELj1ELj1ELj4ELj16ENS_18Kernel_traits_baseILj5120ES2_S2_fS2_fjLj128EEEEELb1ELb1ELb1ELb0EEEvNS_9FwdParamsE)
        /*092c*/ 	.word	0x00000000


	//----- nvinfo : EIATTR_REGCOUNT
	.align		4
.L_400:
        /*0930*/ 	.byte	0x04, 0x2f
        /*0932*/ 	.short	(.L_402 - .L_401)
	.align		4
.L_401:
        /*0934*/ 	.word	index@(_ZN10layer_norm13ln_fwd_kernelINS_13Kernel_traitsI13__nv_bfloat16S2_fS2_fjLj5120ELj1ELj1ELj4ELj16ENS_18Kernel_traits_baseILj5120ES2_S2_fS2_fjLj128EEEEELb1ELb1ELb0ELb1EEEvNS_9FwdParamsE)
        /*0938*/ 	.word	0x000000dd


	//----- nvinfo : EIATTR_FRAME_SIZE
	.align		4
.L_402:
        /*093c*/ 	.byte	0x04, 0x11
        /*093e*/ 	.short	(.L_404 - .L_403)
	.align		4
.L_403:
        /*0940*/ 	.word	index@(_ZN10layer_norm13ln_fwd_kernelINS_13Kernel_traitsI13__nv_bfloat16S2_fS2_fjLj5120ELj1ELj1ELj4ELj16ENS_18Kernel_traits_baseILj5120ES2_S2_fS2_fjLj128EEEEELb1ELb1ELb0ELb1EEEvNS_9FwdParamsE)
        /*0944*/ 	.word	0x00000000


	//----- nvinfo : EIATTR_REGCOUNT
	.align		4
.L_404:
        /*0948*/ 	.byte	0x04, 0x2f
        /*094a*/ 	.short	(.L_406 - .L_405)
	.align		4
.L_405:
        /*094c*/ 	.word	index@(_ZN10layer_norm13ln_fwd_kernelINS_13Kernel_traitsI13__nv_bfloat16S2_fS2_fjLj5120ELj1ELj1ELj4ELj16ENS_18Kernel_traits_baseILj5120ES2_S2_fS2_fjLj128EEEEELb1ELb1ELb0ELb0EEEvNS_9FwdParamsE)
        /*0950*/ 	.word	0x000000e4


	//----- nvinfo : EIATTR_FRAME_SIZE
	.align		4
.L_406:
        /*0954*/ 	.byte	0x04, 0x11
        /*0956*/ 	.short	(.L_408 - .L_407)
	.align		4
.L_407:
        /*0958*/ 	.word	index@(_ZN10layer_norm13ln_fwd_kernelINS_13Kernel_traitsI13__nv_bfloat16S2_fS2_fjLj5120ELj1ELj1ELj4ELj16ENS_18Kernel_traits_baseILj5120ES2_S2_fS2_fjLj128EEEEELb1ELb1ELb0ELb0EEEvNS_9FwdParamsE)
        /*095c*/ 	.word	0x00000000


	//----- nvinfo : EIATTR_REGCOUNT
	.align		4
.L_408:
        /*0960*/ 	.byte	0x04, 0x2f
        /*0962*/ 	.short	(.L_410 - .L_409)
	.align		4
.L_409:
        /*0964*/ 	.word	index@(_ZN10layer_norm13ln_fwd_kernelINS_13Kernel_traitsI13__nv_bfloat16S2_fS2_fjLj5120ELj1ELj1ELj4ELj16ENS_18Kernel_traits_baseILj5120ES2_S2_fS2_fjLj128EEEEELb1ELb0ELb1ELb1EEEvNS_9FwdParamsE)
        /*0968*/ 	.word	0x000000a7


	//----- nvinfo : EIATTR_FRAME_SIZE
	.align		4
.L_410:
        /*096c*/ 	.byte	0x04, 0x11
        /*096e*/ 	.short	(.L_412 - .L_411)
	.align		4
.L_411:
        /*0970*/ 	.word	index@(_ZN10layer_norm13ln_fwd_kernelINS_13Kernel_traitsI13__nv_bfloat16S2_fS2_fjLj5120ELj1ELj1ELj4ELj16ENS_18Kernel_traits_baseILj5120ES2_S2_fS2_fjLj128EEEEELb1ELb0ELb1ELb1EEEvNS_9FwdParamsE)
        /*0974*/ 	.word	0x00000000


	//----- nvinfo : EIATTR_REGCOUNT
	.align		4
.L_412:
        /*0978*/ 	.byte	0x04, 0x2f
        /*097a*/ 	.short	(.L_414 - .L_413)
	.align		4
.L_413:
        /*097c*/ 	.word	index@(_ZN10layer_norm13ln_fwd_kernelINS_13Kernel_traitsI13__nv_bfloat16S2_fS2_fjLj5120ELj1ELj1ELj4ELj16ENS_18Kernel_traits_baseILj5120ES2_S2_fS2_fjLj128EEEEELb1ELb0ELb1ELb0EEEvNS_9FwdParamsE)
        /*0980*/ 	.word	0x000000b6


	//----- nvinfo : EIATTR_FRAME_SIZE
	.align		4
.L_414:
        /*0984*/ 	.byte	0x04, 0x11
        /*0986*/ 	.short	(.L_416 - .L_415)
	.align		4
.L_415:
        /*0988*/ 	.word	index@(_ZN10layer_norm13ln_fwd_kernelINS_13Kernel_traitsI13__nv_bfloat16S2_fS2_fjLj5120ELj1ELj1ELj4ELj16ENS_18Kernel_traits_baseILj5120ES2_S2_fS2_fjLj128EEEEELb1ELb0ELb1ELb0EEEvNS_9FwdParamsE)
        /*098c*/ 	.word	0x00000000


	//----- nvinfo : EIATTR_REGCOUNT
	.align		4
.L_416:
        /*0990*/ 	.byte	0x04, 0x2f
        /*0992*/ 	.short	(.L_418 - .L_417)
	.align		4
.L_417:
        /*0994*/ 	.word	index@(_ZN10layer_norm13ln_fwd_kernelINS_13Kernel_traitsI13__nv_bfloat16S2_fS2_fjLj5120ELj1ELj1ELj4ELj16ENS_18Kernel_traits_baseILj5120ES2_S2_fS2_fjLj128EEEEELb1ELb0ELb0ELb1EEEvNS_9FwdParamsE)
        /*0998*/ 	.word	0x000000a7


	//----- nvinfo : EIATTR_FRAME_SIZE
	.align		4
.L_418:
        /*099c*/ 	.byte	0x04, 0x11
        /*099e*/ 	.short	(.L_420 - .L_419)
	.align		4
.L_419:
        /*09a0*/ 	.word	index@(_ZN10layer_norm13ln_fwd_kernelINS_13Kernel_traitsI13__nv_bfloat16S2_fS2_fjLj5120ELj1ELj1ELj4ELj16ENS_18Kernel_traits_baseILj5120ES2_S2_fS2_fjLj128EEEEELb1ELb0ELb0ELb1EEEvNS_9FwdParamsE)
        /*09a4*/ 	.word	0x00000000


	//----- nvinfo : EIATTR_REGCOUNT
	.align		4
.L_420:
        /*09a8*/ 	.byte	0x04, 0x2f
        /*09aa*/ 	.short	(.L_422 - .L_421)
	.align		4
.L_421:
        /*09ac*/ 	.word	index@(_ZN10layer_norm13ln_fwd_kernelINS_13Kernel_traitsI13__nv_bfloat16S2_fS2_fjLj5120ELj1ELj1ELj4ELj16ENS_18Kernel_traits_baseILj5120ES2_S2_fS2_fjLj128EEEEELb1ELb0ELb0ELb0EEEvNS_9FwdParamsE)
        /*09b0*/ 	.word	0x000000a5


	//----- nvinfo : EIATTR_FRAME_SIZE
	.align		4
.L_422:
        /*09b4*/ 	.byte	0x04, 0x11
        /*09b6*/ 	.short	(.L_424 - .L_423)
	.align		4
.L_423:
        /*09b8*/ 	.word	index@(_ZN10layer_norm13ln_fwd_kernelINS_13Kernel_traitsI13__nv_bfloat16S2_fS2_fjLj5120ELj1ELj1ELj4ELj16ENS_18Kernel_traits_baseILj5120ES2_S2_fS2_fjLj128EEEEELb1ELb0ELb0ELb0EEEvNS_9FwdParamsE)
        /*09bc*/ 	.word	0x00000000


	//----- nvinfo : EIATTR_REGCOUNT
	.align		4
.L_424:
        /*09c0*/ 	.byte	0x04, 0x2f
        /*09c2*/ 	.short	(.L_426 - .L_425)
	.align		4
.L_425:
        /*09c4*/ 	.word	index@(_ZN10layer_norm13ln_fwd_kernelINS_13Kernel_traitsI13__nv_bfloat16S2_fS2_fjLj5120ELj1ELj1ELj4ELj16ENS_18Kernel_traits_baseILj5120ES2_S2_fS2_fjLj128EEEEELb0ELb1ELb1ELb1EEEvNS_9FwdParamsE)
        /*09c8*/ 	.word	0x000000d9


	//----- nvinfo : EIATTR_FRAME_SIZE
	.align		4
.L_426:
        /*09cc*/ 	.byte	0x04, 0x11
        /*09ce*/ 	.short	(.L_428 - .L_427)
	.align		4
.L_427:
        /*09d0*/ 	.word	index@(_ZN10layer_norm13ln_fwd_kernelINS_13Kernel_traitsI13__nv_bfloat16S2_fS2_fjLj5120ELj1ELj1ELj4ELj16ENS_18Kernel_traits_baseILj5120ES2_S2_fS2_fjLj128EEEEELb0ELb1ELb1ELb1EEEvNS_9FwdParamsE)
        /*09d4*/ 	.word	0x00000000


	//----- nvinfo : EIATTR_REGCOUNT
	.align		4
.L_428:
        /*09d8*/ 	.byte	0x04, 0x2f
        /*09da*/ 	.short	(.L_430 - .L_429)
	.align		4
.L_429:
        /*09dc*/ 	.word	index@(_ZN10layer_norm13ln_fwd_kernelINS_13Kernel_traitsI13__nv_bfloat16S2_fS2_fjLj5120ELj1ELj1ELj4ELj16ENS_18Kernel_traits_baseILj5120ES2_S2_fS2_fjLj128EEEEELb0ELb1ELb1ELb0EEEvNS_9FwdParamsE)
        /*09e0*/ 	.word	0x000000cd


	//----- nvinfo : EIATTR_FRAME_SIZE
	.align		4
.L_430:
        /*09e4*/ 	.byte	0x04, 0x11
        /*09e6*/ 	.short	(.L_432 - .L_431)
	.align		4
.L_431:
        /*09e8*/ 	.word	index@(_ZN10layer_norm13ln_fwd_kernelINS_13Kernel_traitsI13__nv_bfloat16S2_fS2_fjLj5120ELj1ELj1ELj4ELj16ENS_18Kernel_traits_baseILj5120ES2_S2_fS2_fjLj128EEEEELb0ELb1ELb1ELb0EEEvNS_9FwdParamsE)
        /*09ec*/ 	.word	0x00000000


	//----- nvinfo : EIATTR_REGCOUNT
	.align		4
.L_432:
        /*09f0*/ 	.byte	0x04, 0x2f
        /*09f2*/ 	.short	(.L_434 - .L_433)
	.align		4
.L_433:
        /*09f4*/ 	.word	index@(_ZN10layer_norm13ln_fwd_kernelINS_13Kernel_traitsI13__nv_bfloat16S2_fS2_fjLj5120ELj1ELj1ELj4ELj16ENS_18Kernel_traits_baseILj5120ES2_S2_fS2_fjLj128EEEEELb0ELb1ELb0ELb1EEEvNS_9FwdParamsE)
        /*09f8*/ 	.word	0x000000be


	//----- nvinfo : EIATTR_FRAME_SIZE
	.align		4
.L_434:
        /*09fc*/ 	.byte	0x04, 0x11
        /*09fe*/ 	.short	(.L_436 - .L_435)
	.align		4
.L_435:
        /*0a00*/ 	.word	index@(_ZN10layer_norm13ln_fwd_kernelINS_13Kernel_traitsI13__nv_bfloat16S2_fS2_fjLj5120ELj1ELj1ELj4ELj16ENS_18Kernel_traits_baseILj5120ES2_S2_fS2_fjLj128EEEEELb0ELb1ELb0ELb1EEEvNS_9FwdParamsE)
        /*0a04*/ 	.word	0x00000000


	//----- nvinfo : EIATTR_REGCOUNT
	.align		4
.L_436:
        /*0a08*/ 	.byte	0x04, 0x2f
        /*0a0a*/ 	.short	(.L_438 - .L_437)
	.align		4
.L_437:
        /*0a0c*/ 	.word	index@(_ZN10layer_norm13ln_fwd_kernelINS_13Kernel_traitsI13__nv_bfloat16S2_fS2_fjLj5120ELj1ELj1ELj4ELj16ENS_18Kernel_traits_baseILj5120ES2_S2_fS2_fjLj128EEEEELb0ELb1ELb0ELb0EEEvNS_9FwdParamsE)
        /*0a10*/ 	.word	0x000000c7


	//----- nvinfo : EIATTR_FRAME_SIZE
	.align		4
.L_438:
        /*0a14*/ 	.byte	0x04, 0x11
        /*0a16*/ 	.short	(.L_440 - .L_439)
	.align		4
.L_439:
        /*0a18*/ 	.word	index@(_ZN10layer_norm13ln_fwd_kernelINS_13Kernel_traitsI13__nv_bfloat16S2_fS2_fjLj5120ELj1ELj1ELj4ELj16ENS_18Kernel_traits_baseILj5120ES2_S2_fS2_fjLj128EEEEELb0ELb1ELb0ELb0EEEvNS_9FwdParamsE)
        /*0a1c*/ 	.word	0x00000000


	//----- nvinfo : EIATTR_REGCOUNT
	.align		4
.L_440:
        /*0a20*/ 	.byte	0x04, 0x2f
        /*0a22*/ 	.short	(.L_442 - .L_441)
	.align		4
.L_441:
        /*0a24*/ 	.word	index@(_ZN10layer_norm13ln_fwd_kernelINS_13Kernel_traitsI13__nv_bfloat16S2_fS2_fjLj5120ELj1ELj1ELj4ELj16ENS_18Kernel_traits_baseILj5120ES2_S2_fS2_fjLj128EEEEELb0ELb0ELb1ELb1EEEvNS_9FwdParamsE)
        /*0a28*/ 	.word	0x0000009f


	//----- nvinfo : EIATTR_FRAME_SIZE
	.align		4
.L_442:
        /*0a2c*/ 	.byte	0x04, 0x11
        /*0a2e*/ 	.short	(.L_444 - .L_443)
	.align		4
.L_443:
        /*0a30*/ 	.word	index@(_ZN10layer_norm13ln_fwd_kernelINS_13Kernel_traitsI13__nv_bfloat16S2_fS2_fjLj5120ELj1ELj1ELj4ELj16ENS_18Kernel_traits_baseILj5120ES2_S2_fS2_fjLj128EEEEELb0ELb0ELb1ELb1EEEvNS_9FwdParamsE)
        /*0a34*/ 	.word	0x00000000


	//----- nvinfo : EIATTR_REGCOUNT
	.align		4
.L_444:
        /*0a38*/ 	.byte	0x04, 0x2f
        /*0a3a*/ 	.short	(.L_446 - .L_445)
	.align		4
.L_445:
        /*0a3c*/ 	.word	index@(_ZN10layer_norm13ln_fwd_kernelINS_13Kernel_traitsI13__nv_bfloat16S2_fS2_fjLj5120ELj1ELj1ELj4ELj16ENS_18Kernel_traits_baseILj5120ES2_S2_fS2_fjLj128EEEEELb0ELb0ELb1ELb0EEEvNS_9FwdParamsE)
        /*0a40*/ 	.word	0x000000a5


	//----- nvinfo : EIATTR_FRAME_SIZE
	.align		4
.L_446:
        /*0a44*/ 	.byte	0x04, 0x11
        /*0a46*/ 	.short	(.L_448 - .L_447)
	.align		4
.L_447:
        /*0a48*/ 	.word	index@(_ZN10layer_norm13ln_fwd_kernelINS_13Kernel_traitsI13__nv_bfloat16S2_fS2_fjLj5120ELj1ELj1ELj4ELj16ENS_18Kernel_traits_baseILj5120ES2_S2_fS2_fjLj128EEEEELb0ELb0ELb1ELb0EEEvNS_9FwdParamsE)
        /*0a4c*/ 	.word	0x00000000


	//----- nvinfo : EIATTR_REGCOUNT
	.align		4
.L_448:
        /*0a50*/ 	.byte	0x04, 0x2f
        /*0a52*/ 	.short	(.L_450 - .L_449)
	.align		4
.L_449:
        /*0a54*/ 	.word	index@(_ZN10layer_norm13ln_fwd_kernelINS_13Kernel_traitsI13__nv_bfloat16S2_fS2_fjLj5120ELj1ELj1ELj4ELj16ENS_18Kernel_traits_baseILj5120ES2_S2_fS2_fjLj128EEEEELb0ELb0ELb0ELb1EEEvNS_9FwdParamsE)
        /*0a58*/ 	.word	0x0000009f


	//----- nvinfo : EIATTR_FRAME_SIZE
	.align		4
.L_450:
        /*0a5c*/ 	.byte	0x04, 0x11
        /*0a5e*/ 	.short	(.L_452 - .L_451)
	.align		4
.L_451:
        /*0a60*/ 	.word	index@(_ZN10layer_norm13ln_fwd_kernelINS_13Kernel_traitsI13__nv_bfloat16S2_fS2_fjLj5120ELj1ELj1ELj4ELj16ENS_18Kernel_traits_baseILj5120ES2_S2_fS2_fjLj128EEEEELb0ELb0ELb0ELb1EEEvNS_9FwdParamsE)
        /*0a64*/ 	.word	0x00000000


	//----- nvinfo : EIATTR_REGCOUNT
	.align		4
.L_452:
        /*0a68*/ 	.byte	0x04, 0x2f
        /*0a6a*/ 	.short	(.L_454 - .L_453)
	.align		4
.L_453:
        /*0a6c*/ 	.word	index@(_ZN10layer_norm13ln_fwd_kernelINS_13Kernel_traitsI13__nv_bfloat16S2_fS2_fjLj5120ELj1ELj1ELj4ELj16ENS_18Kernel_traits_baseILj5120ES2_S2_fS2_fjLj128EEEEELb0ELb0ELb0ELb0EEEvNS_9FwdParamsE)
        /*0a70*/ 	.word	0x0000009f


	//----- nvinfo : EIATTR_FRAME_SIZE
	.align		4
.L_454:
        /*0a74*/ 	.byte	0x04, 0x11
        /*0a76*/ 	.short	(.L_456 - .L_455)
	.align		4
.L_455:
        /*0a78*/ 	.word	index@(_ZN10layer_norm13ln_fwd_kernelINS_13Kernel_traitsI13__nv_bfloat16S2_fS2_fjLj5120ELj1ELj1ELj4ELj16ENS_18Kernel_traits_baseILj5120ES2_S2_fS2_fjLj128EEEEELb0ELb0ELb0ELb0EEEvNS_9FwdParamsE)
        /*0a7c*/ 	.word	0x00000000


	//----- nvinfo : EIATTR_REGCOUNT
	.align		4
.L_456:
        /*0a80*/ 	.byte	0x04, 0x2f
        /*0a82*/ 	.short	(.L_458 - .L_457)
	.align		4
.L_457:
        /*0a84*/ 	.word	index@(_ZN10layer_norm13ln_fwd_kernelINS_13Kernel_traitsIf13__nv_bfloat16S2_S2_fjLj5120ELj1ELj1ELj4ELj16ENS_18Kernel_traits_baseILj5120EfS2_S2_S2_fjLj128EEEEELb1ELb1ELb1ELb1EEEvNS_9FwdParamsE)
        /*0a88*/ 	.word	0x000000ff


	//----- nvinfo : EIATTR_FRAME_SIZE
	.align		4
.L_458:
        /*0a8c*/ 	.byte	0x04, 0x11
        /*0a8e*/ 	.short	(.L_460 - .L_459)
	.align		4
.L_459:
        /*0a90*/ 	.word	index@(_ZN10layer_norm13ln_fwd_kernelINS_13Kernel_traitsIf13__nv_bfloat16S2_S2_fjLj5120ELj1ELj1ELj4ELj16ENS_18Kernel_traits_baseILj5120EfS2_S2_S2_fjLj128EEEEELb1ELb1ELb1ELb1EEEvNS_9FwdParamsE)
        /*0a94*/ 	.word	0x00000000


	//----- nvinfo : EIATTR_REGCOUNT
	.align		4
.L_460:
        /*0a98*/ 	.byte	0x04, 0x2f
        /*0a9a*/ 	.short	(.L_462 - .L_461)
	.align		4
.L_461:
        /*0a9c*/ 	.word	index@(_ZN10layer_norm13ln_fwd_kernelINS_13Kernel_traitsIf13__nv_bfloat16S2_S2_fjLj5120ELj1ELj1ELj4ELj16ENS_18Kernel_traits_baseILj5120EfS2_S2_S2_fjLj128EEEEELb1ELb1ELb1ELb0EEEvNS_9FwdParamsE)
        /*0aa0*/ 	.word	0x000000fe


	//----- nvinfo : EIATTR_FRAME_SIZE
	.align		4
.L_462:
        /*0aa4*/ 	.byte	0x04, 0x11
        /*0aa6*/ 	.short	(.L_464 - .L_463)
	.align		4
.L_463:
        /*0aa8*/ 	.word	index@(_ZN10layer_norm13ln_fwd_kernelINS_13Kernel_traitsIf13__nv_bfloat16S2_S2_fjLj5120ELj1ELj1ELj4ELj16ENS_18Kernel_traits_baseILj5120EfS2_S2_S2_fjLj128EEEEELb1ELb1ELb1ELb0EEEvNS_9FwdParamsE)
        /*0aac*/ 	.word	0x00000000


	//----- nvinfo : EIATTR_REGCOUNT
	.align		4
.L_464:
        /*0ab0*/ 	.byte	0x04, 0x2f
        /*0ab2*/ 	.short	(.L_466 - .L_465)
	.align		4
.L_465:
        /*0ab4*/ 	.word	index@(_ZN10layer_norm13ln_fwd_kernelINS_13Kernel_traitsIf13__nv_bfloat16S2_S2_fjLj5120ELj1ELj1ELj4ELj16ENS_18Kernel_traits_baseILj5120EfS2_S2_S2_fjLj128EEEEELb1ELb1ELb0ELb1EEEvNS_9FwdParamsE)
        /*0ab8*/ 	.word	0x000000fe


	//----- nvinfo : EIATTR_FRAME_SIZE
	.align		4
.L_466:
        /*0abc*/ 	.byte	0x04, 0x11
        /*0abe*/ 	.short	(.L_468 - .L_467)
	.align		4
.L_467:
        /*0ac0*/ 	.word	index@(_ZN10layer_norm13ln_fwd_kernelINS_13Kernel_traitsIf13__nv_bfloat16S2_S2_fjLj5120ELj1ELj1ELj4ELj16ENS_18Kernel_traits_baseILj5120EfS2_S2_S2_fjLj128EEEEELb1ELb1ELb0ELb1EEEvNS_9FwdParamsE)
        /*0ac4*/ 	.word	0x00000000


	//----- nvinfo : EIATTR_REGCOUNT
	.align		4
.L_468:
        /*0ac8*/ 	.byte	0x04, 0x2f
        /*0aca*/ 	.short	(.L_470 - .L_469)
	.align		4
.L_469:
        /*0acc*/ 	.word	index@(_ZN10layer_norm13ln_fwd_kernelINS_13Kernel_traitsIf13__nv_bfloat16S2_S2_fjLj5120ELj1ELj1ELj4ELj16ENS_18Kernel_traits_baseILj5120EfS2_S2_S2_fjLj128EEEEELb1ELb1ELb0ELb0EEEvNS_9FwdParamsE)
        /*0ad0*/ 	.word	0x000000fe


	//----- nvinfo : EIATTR_FRAME_SIZE
	.align		4
.L_470:
        /*0ad4*/ 	.byte	0x04, 0x11
        /*0ad6*/ 	.short	(.L_472 - .L_471)
	.align		4
.L_471:
        /*0ad8*/ 	.word	index@(_ZN10layer_norm13ln_fwd_kernelINS_13Kernel_traitsIf13__nv_bfloat16S2_S2_fjLj5120ELj1ELj1ELj4ELj16ENS_18Kernel_traits_baseILj5120EfS2_S2_S2_fjLj128EEEEELb1ELb1ELb0ELb0EEEvNS_9FwdParamsE)
        /*0adc*/ 	.word	0x00000000


	//----- nvinfo : EIATTR_REGCOUNT
	.align		4
.L_472:
        /*0ae0*/ 	.byte	0x04, 0x2f
        /*0ae2*/ 	.short	(.L_474 - .L_473)
	.align		4
.L_473:
        /*0ae4*/ 	.word	index@(_ZN10layer_norm13ln_fwd_kernelINS_13Kernel_traitsIf13__nv_bfloat16S2_S2_fjLj5120ELj1ELj1ELj4ELj16ENS_18Kernel_traits_baseILj5120EfS2_S2_S2_fjLj128EEEEELb1ELb0ELb1ELb1EEEvNS_9FwdParamsE)
        /*0ae8*/ 	.word	0x000000a8


	//----- nvinfo : EIATTR_FRAME_SIZE
	.align		4
.L_474:
        /*0aec*/ 	.byte	0x04, 0x11
        /*0aee*/ 	.short	(.L_476 - .L_475)
	.align		4
.L_475:
        /*0af0*/ 	.word	index@(_ZN10layer_norm13ln_fwd_kernelINS_13Kernel_traitsIf13__nv_bfloat16S2_S2_fjLj5120ELj1ELj1ELj4ELj16ENS_18Kernel_traits_baseILj5120EfS2_S2_S2_fjLj128EEEEELb1ELb0ELb1ELb1EEEvNS_9FwdParamsE)
        /*0af4*/ 	.word	0x00000000


	//----- nvinfo : EIATTR_REGCOUNT
	.align		4
.L_476:
        /*0af8*/ 	.byte	0x04, 0x2f
        /*0afa*/ 	.short	(.L_478 - .L_477)
	.align		4
.L_477:
        /*0afc*/ 	.word	index@(_ZN10layer_norm13ln_fwd_kernelINS_13Kernel_traitsIf13__nv_bfloat16S2_S2_fjLj5120ELj1ELj1ELj4ELj16ENS_18Kernel_traits_baseILj5120EfS2_S2_S2_fjLj128EEEEELb1ELb0ELb1ELb0EEEvNS_9FwdParamsE)
        /*0b00*/ 	.word	0x000000a8


	//----- nvinfo : EIATTR_FRAME_SIZE
	.align		4
.L_478:
        /*0b04*/ 	.byte	0x04, 0x11
        /*0b06*/ 	.short	(.L_480 - .L_479)
	.align		4
.L_479:
        /*0b08*/ 	.word	index@(_ZN10layer_norm13ln_fwd_kernelINS_13Kernel_traitsIf13__nv_bfloat16S2_S2_fjLj5120ELj1ELj1ELj4ELj16ENS_18Kernel_traits_baseILj5120EfS2_S2_S2_fjLj128EEEEELb1ELb0ELb1ELb0EEEvNS_9FwdParamsE)
        /*0b0c*/ 	.word	0x00000008


	//----- nvinfo : EIATTR_REGCOUNT
	.align		4
.L_480:
        /*0b10*/ 	.byte	0x04, 0x2f
        /*0b12*/ 	.short	(.L_482 - .L_481)
	.align		4
.L_481:
        /*0b14*/ 	.word	index@(_ZN10layer_norm13ln_fwd_kernelINS_13Kernel_traitsIf13__nv_bfloat16S2_S2_fjLj5120ELj1ELj1ELj4ELj16ENS_18Kernel_traits_baseILj5120EfS2_S2_S2_fjLj128EEEEELb1ELb0ELb0ELb1EEEvNS_9FwdParamsE)
        /*0b18*/ 	.word	0x000000a7


	//----- nvinfo : EIATTR_FRAME_SIZE
	.align		4
.L_482:
        /*0b1c*/ 	.byte	0x04, 0x11
        /*0b1e*/ 	.short	(.L_484 - .L_483)
	.align		4
.L_483:
        /*0b20*/ 	.word	index@(_ZN10layer_norm13ln_fwd_kernelINS_13Kernel_traitsIf13__nv_bfloat16S2_S2_fjLj5120ELj1ELj1ELj4ELj16ENS_18Kernel_traits_baseILj5120EfS2_S2_S2_fjLj128EEEEELb1ELb0ELb0ELb1EEEvNS_9FwdParamsE)
        /*0b24*/ 	.word	0x00000000


	//----- nvinfo : EIATTR_REGCOUNT
	.align		4
.L_484:
        /*0b28*/ 	.byte	0x04, 0x2f
        /*0b2a*/ 	.short	(.L_486 - .L_485)
	.align		4
.L_485:
        /*0b2c*/ 	.word	index@(_ZN10layer_norm13ln_fwd_kernelINS_13Kernel_traitsIf13__nv_bfloat16S2_S2_fjLj5120ELj1ELj1ELj4ELj16ENS_18Kernel_traits_baseILj5120EfS2_S2_S2_fjLj128EEEEELb1ELb0ELb0ELb0EEEvNS_9FwdParamsE)
        /*0b30*/ 	.word	0x000000a1


	//----- nvinfo : EIATTR_FRAME_SIZE
	.align		4
.L_486:
        /*0b34*/ 	.byte	0x04, 0x11
        /*0b36*/ 	.short	(.L_488 - .L_487)
	.align		4
.L_487:
        /*0b38*/ 	.word	index@(_ZN10layer_norm13ln_fwd_kernelINS_13Kernel_traitsIf13__nv_bfloat16S2_S2_fjLj5120ELj1ELj1ELj4ELj16ENS_18Kernel_traits_baseILj5120EfS2_S2_S2_fjLj128EEEEELb1ELb0ELb0ELb0EEEvNS_9FwdParamsE)
        /*0b3c*/ 	.word	0x00000000


	//----- nvinfo : EIATTR_REGCOUNT
	.align		4
.L_488:
        /*0b40*/ 	.byte	0x04, 0x2f
        /*0b42*/ 	.short	(.L_490 - .L_489)
	.align		4
.L_489:
        /*0b44*/ 	.word	index@(_ZN10layer_norm13ln_fwd_kernelINS_13Kernel_traitsIf13__nv_bfloat16S2_S2_fjLj5120ELj1ELj1ELj4ELj16ENS_18Kernel_traits_baseILj5120EfS2_S2_S2_fjLj128EEEEELb0ELb1ELb1ELb1EEEvNS_9FwdParamsE)
        /*0b48*/ 	.word	0x000000e6


	//----- nvinfo : EIATTR_FRAME_SIZE
	.align		4
.L_490:
        /*0b4c*/ 	.byte	0x04, 0x11
        /*0b4e*/ 	.short	(.L_492 - .L_491)
	.align		4
.L_491:
        /*0b50*/ 	.word	index@(_ZN10layer_norm13ln_fwd_kernelINS_13Kernel_traitsIf13__nv_bfloat16S2_S2_fjLj5120ELj1ELj1ELj4ELj16ENS_18Kernel_traits_baseILj5120EfS2_S2_S2_fjLj128EEEEELb0ELb1ELb1ELb1EEEvNS_9FwdParamsE)
        /*0b54*/ 	.word	0x00000000


	//----- nvinfo : EIATTR_REGCOUNT
	.align		4
.L_492:
        /*0b58*/ 	.byte	0x04, 0x2f
        /*0b5a*/ 	.short	(.L_494 - .L_493)
	.align		4
.L_493:
        /*0b5c*/ 	.word	index@(_ZN10layer_norm13ln_fwd_kernelINS_13Kernel_traitsIf13__nv_bfloat16S2_S2_fjLj5120ELj1ELj1ELj4ELj16ENS_18Kernel_traits_baseILj5120EfS2_S2_S2_fjLj128EEEEELb0ELb1ELb1ELb0EEEvNS_9FwdParamsE)
        /*0b60*/ 	.word	0x000000ea


	//----- nvinfo : EIATTR_FRAME_SIZE
	.align		4
.L_494:
        /*0b64*/ 	.byte	0x04, 0x11
        /*0b66*/ 	.short	(.L_496 - .L_495)
	.align		4
.L_495:
        /*0b68*/ 	.word	index@(_ZN10layer_norm13ln_fwd_kernelINS_13Kernel_traitsIf13__nv_bfloat16S2_S2_fjLj5120ELj1ELj1ELj4ELj16ENS_18Kernel_traits_baseILj5120EfS2_S2_S2_fjLj128EEEEELb0ELb1ELb1ELb0EEEvNS_9FwdParamsE)
        /*0b6c*/ 	.word	0x00000000


	//----- nvinfo : EIATTR_REGCOUNT
	.align		4
.L_496:
        /*0b70*/ 	.byte	0x04, 0x2f
        /*0b72*/ 	.short	(.L_498 - .L_497)
	.align		4
.L_497:
        /*0b74*/ 	.word	index@(_ZN10layer_norm13ln_fwd_kernelINS_13Kernel_traitsIf13__nv_bfloat16S2_S2_fjLj5120ELj1ELj1ELj4ELj16ENS_18Kernel_traits_baseILj5120EfS2_S2_S2_fjLj128EEEEELb0ELb1ELb0ELb1EEEvNS_9FwdParamsE)
        /*0b78*/ 	.word	0x000000e8


	//----- nvinfo : EIATTR_FRAME_SIZE
	.align		4
.L_498:
        /*0b7c*/ 	.byte	0x04, 0x11
        /*0b7e*/ 	.short	(.L_500 - .L_499)
	.align		4
.L_499:
        /*0b80*/ 	.word	index@(_ZN10layer_norm13ln_fwd_kernelINS_13Kernel_traitsIf13__nv_bfloat16S2_S2_fjLj5120ELj1ELj1ELj4ELj16ENS_18Kernel_traits_baseILj5120EfS2_S2_S2_fjLj128EEEEELb0ELb1ELb0ELb1EEEvNS_9FwdParamsE)
        /*0b84*/ 	.word	0x00000000


	//----- nvinfo : EIATTR_REGCOUNT
	.align		4
.L_500:
        /*0b88*/ 	.byte	0x04, 0x2f
        /*0b8a*/ 	.short	(.L_502 - .L_501)
	.align		4
.L_501:
        /*0b8c*/ 	.word	index@(_ZN10layer_norm13ln_fwd_kernelINS_13Kernel_traitsIf13__nv_bfloat16S2_S2_fjLj5120ELj1ELj1ELj4ELj16ENS_18Kernel_traits_baseILj5120EfS2_S2_S2_fjLj128EEEEELb0ELb1ELb0ELb0EEEvNS_9FwdParamsE)
        /*0b90*/ 	.word	0x000000e6


	//----- nvinfo : EIATTR_FRAME_SIZE
	.align		4
.L_502:
        /*0b94*/ 	.byte	0x04, 0x11
        /*0b96*/ 	.short	(.L_504 - .L_503)
	.align		4
.L_503:
        /*0b98*/ 	.word	index@(_ZN10layer_norm13ln_fwd_kernelINS_13Kernel_traitsIf13__nv_bfloat16S2_S2_fjLj5120ELj1ELj1ELj4ELj16ENS_18Kernel_traits_baseILj5120EfS2_S2_S2_fjLj128EEEEELb0ELb1ELb0ELb0EEEvNS_9FwdParamsE)
        /*0b9c*/ 	.word	0x00000000


	//----- nvinfo : EIATTR_REGCOUNT
	.align		4
.L_504:
        /*0ba0*/ 	.byte	0x04, 0x2f
        /*0ba2*/ 	.short	(.L_506 - .L_505)
	.align		4
.L_505:
        /*0ba4*/ 	.word	index@(_ZN10layer_norm13ln_fwd_kernelINS_13Kernel_traitsIf13__nv_bfloat16S2_S2_fjLj5120ELj1ELj1ELj4ELj16ENS_18Kernel_traits_baseILj5120EfS2_S2_S2_fjLj128EEEEELb0ELb0ELb1ELb1EEEvNS_9FwdParamsE)
        /*0ba8*/ 	.word	0x000000a8


	//----- nvinfo : EIATTR_FRAME_SIZE
	.align		4
.L_506:
        /*0bac*/ 	.byte	0x04, 0x11
        /*0bae*/ 	.short	(.L_508 - .L_507)
	.align		4
.L_507:
        /*0bb0*/ 	.word	index@(_ZN10layer_norm13ln_fwd_kernelINS_13Kernel_traitsIf13__nv_bfloat16S2_S2_fjLj5120ELj1ELj1ELj4ELj16ENS_18Kernel_traits_baseILj5120EfS2_S2_S2_fjLj128EEEEELb0ELb0ELb1ELb1EEEvNS_9FwdParamsE)
        /*0bb4*/ 	.word	0x00000000


	//----- nvinfo : EIATTR_REGCOUNT
	.align		4
.L_508:
        /*0bb8*/ 	.byte	0x04, 0x2f
        /*0bba*/ 	.short	(.L_510 - .L_509)
	.align		4
.L_509:
        /*0bbc*/ 	.word	index@(_ZN10layer_norm13ln_fwd_kernelINS_13Kernel_traitsIf13__nv_bfloat16S2_S2_fjLj5120ELj1ELj1ELj4ELj16ENS_18Kernel_traits_baseILj5120EfS2_S2_S2_fjLj128EEEEELb0ELb0ELb1ELb0EEEvNS_9FwdParamsE)
        /*0bc0*/ 	.word	0x000000a2


	//----- nvinfo : EIATTR_FRAME_SIZE
	.align		4
.L_510:
        /*0bc4*/ 	.byte	0x04, 0x11
        /*0bc6*/ 	.short	(.L_512 - .L_511)
	.align		4
.L_511:
        /*0bc8*/ 	.word	index@(_ZN10layer_norm13ln_fwd_kernelINS_13Kernel_traitsIf13__nv_bfloat16S2_S2_fjLj5120ELj1ELj1ELj4ELj16ENS_18Kernel_traits_baseILj5120EfS2_S2_S2_fjLj128EEEEELb0ELb0ELb1ELb0EEEvNS_9FwdParamsE)
        /*0bcc*/ 	.word	0x00000000


	//----- nvinfo : EIATTR_REGCOUNT
	.align		4
.L_512:
        /*0bd0*/ 	.byte	0x04, 0x2f
        /*0bd2*/ 	.short	(.L_514 - .L_513)
	.align		4
.L_513:
        /*0bd4*/ 	.word	index@(_ZN10layer_norm13ln_fwd_kernelINS_13Kernel_traitsIf13__nv_bfloat16S2_S2_fjLj5120ELj1ELj1ELj4ELj16ENS_18Kernel_traits_baseILj5120EfS2_S2_S2_fjLj128EEEEELb0ELb0ELb0ELb1EEEvNS_9FwdParamsE)
        /*0bd8*/ 	.word	0x000000a8


	//----- nvinfo : EIATTR_FRAME_SIZE
	.align		4
.L_514:
        /*0bdc*/ 	.byte	0x04, 0x11
        /*0bde*/ 	.short	(.L_516 - .L_515)
	.align		4
.L_515:
        /*0be0*/ 	.word	index@(_ZN10layer_norm13ln_fwd_kernelINS_13Kernel_traitsIf13__nv_bfloat16S2_S2_fjLj5120ELj1ELj1ELj4ELj16ENS_18Kernel_traits_baseILj5120EfS2_S2_S2_fjLj128EEEEELb0ELb0ELb0ELb1EEEvNS_9FwdParamsE)
        /*0be4*/ 	.word	0x00000000


	//----- nvinfo : EIATTR_REGCOUNT
	.align		4
.L_516:
        /*0be8*/ 	.byte	0x04, 0x2f
        /*0bea*/ 	.short	(.L_518 - .L_517)
	.align		4
.L_517:
        /*0bec*/ 	.word	index@(_ZN10layer_norm13ln_fwd_kernelINS_13Kernel_traitsIf13__nv_bfloat16S2_S2_fjLj5120ELj1ELj1ELj4ELj16ENS_18Kernel_traits_baseILj5120EfS2_S2_S2_fjLj128EEEEELb0ELb0ELb0ELb0EEEvNS_9FwdParamsE)
        /*0bf0*/ 	.word	0x0000009f


	//----- nvinfo : EIATTR_FRAME_SIZE
	.align		4
.L_518:
        /*0bf4*/ 	.byte	0x04, 0x11
        /*0bf6*/ 	.short	(.L_520 - .L_519)
	.align		4
.L_519:
        /*0bf8*/ 	.word	index@(_ZN10layer_norm13ln_fwd_kernelINS_13Kernel_traitsIf13__nv_bfloat16S2_S2_fjLj5120ELj1ELj1ELj4ELj16ENS_18Kernel_traits_baseILj5120EfS2_S2_S2_fjLj128EEEEELb0ELb0ELb0ELb0EEEvNS_9FwdParamsE)
        /*0bfc*/ 	.word	0x00000000


	//----- nvinfo : EIATTR_REGCOUNT
	.align		4
.L_520:
        /*0c00*/ 	.byte	0x04, 0x2f
        /*0c02*/ 	.short	(.L_522 - .L_521)
	.align		4
.L_521:
        /*0c04*/ 	.word	index@(_ZN10layer_norm13ln_fwd_kernelINS_13Kernel_traitsI6__halfS2_S2_S2_fjLj5120ELj1ELj1ELj4ELj16ENS_18Kernel_traits_baseILj5120ES2_S2_S2_S2_fjLj128EEEEELb1ELb1ELb1ELb1EEEvNS_9FwdParamsE)
        /*0c08*/ 	.word	0x000000a8


	//----- nvinfo : EIATTR_FRAME_SIZE
	.align		4
.L_522:
        /*0c0c*/ 	.byte	0x04, 0x11
        /*0c0e*/ 	.short	(.L_524 - .L_523)
	.align		4
.L_523:
        /*0c10*/ 	.word	index@(_ZN10layer_norm13ln_fwd_kernelINS_13Kernel_traitsI6__halfS2_S2_S2_fjLj5120ELj1ELj1ELj4ELj16ENS_18Kernel_traits_baseILj5120ES2_S2_S2_S2_fjLj128EEEEELb1ELb1ELb1ELb1EEEvNS_9FwdParamsE)
        /*0c14*/ 	.word	0x00000000


	//----- nvinfo : EIATTR_REGCOUNT
	.align		4
.L_524:
        /*0c18*/ 	.byte	0x04, 0x2f
        /*0c1a*/ 	.short	(.L_526 - .L_525)
	.align		4
.L_525:
        /*0c1c*/ 	.word	index@(_ZN10layer_norm13ln_fwd_kernelINS_13Kernel_traitsI6__halfS2_S2_S2_fjLj5120ELj1ELj1ELj4ELj16ENS_18Kernel_traits_baseILj5120ES2_S2_S2_S2_fjLj128EEEEELb1ELb1ELb1ELb0EEEvNS_9FwdParamsE)
        /*0c20*/ 	.word	0x000000fe


	//----- nvinfo : EIATTR_FRAME_SIZE
	.align		4
.L_526:
        /*0c24*/ 	.byte	0x04, 0x11
        /*0c26*/ 	.short	(.L_528 - .L_527)
	.align		4
.L_527:
        /*0c28*/ 	.word	index@(_ZN10layer_norm13ln_fwd_kernelINS_13Kernel_traitsI6__halfS2_S2_S2_fjLj5120ELj1ELj1ELj4ELj16ENS_18Kernel_traits_baseILj5120ES2_S2_S2_S2_fjLj128EEEEELb1ELb1ELb1ELb0EEEvNS_9FwdParamsE)
        /*0c2c*/ 	.word	0x00000000


	//----- nvinfo : EIATTR_REGCOUNT
	.align		4
.L_528:
        /*0c30*/ 	.byte	0x04, 0x2f
        /*0c32*/ 	.short	(.L_530 - .L_529)
	.align		4
.L_529:
        /*0c34*/ 	.word	index@(_ZN10layer_norm13ln_fwd_kernelINS_13Kernel_traitsI6__halfS2_S2_S2_fjLj5120ELj1ELj1ELj4ELj16ENS_18Kernel_traits_baseILj5120ES2_S2_S2_S2_fjLj128EEEEELb1ELb1ELb0ELb1EEEvNS_9FwdParamsE)
        /*0c38*/ 	.word	0x000000a3


	//----- nvinfo : EIATTR_FRAME_SIZE
	.align		4
.L_530:
        /*0c3c*/ 	.byte	0x04, 0x11
        /*0c3e*/ 	.short	(.L_532 - .L_531)
	.align		4
.L_531:
        /*0c40*/ 	.word	index@(_ZN10layer_norm13ln_fwd_kernelINS_13Kernel_traitsI6__halfS2_S2_S2_fjLj5120ELj1ELj1ELj4ELj16ENS_18Kernel_traits_baseILj5120ES2_S2_S2_S2_fjLj128EEEEELb1ELb1ELb0ELb1EEEvNS_9FwdParamsE)
        /*0c44*/ 	.word	0x00000000


	//----- nvinfo : EIATTR_REGCOUNT
	.align		4
.L_532:
        /*0c48*/ 	.byte	0x04, 0x2f
        /*0c4a*/ 	.short	(.L_534 - .L_533)
	.align		4
.L_533:
        /*0c4c*/ 	.word	index@(_ZN10layer_norm13ln_fwd_kernelINS_13Kernel_traitsI6__halfS2_S2_S2_fjLj5120ELj1ELj1ELj4ELj16ENS_18Kernel_traits_baseILj5120ES2_S2_S2_S2_fjLj128EEEEELb1ELb1ELb0ELb0EEEvNS_9FwdParamsE)
        /*0c50*/ 	.word	0x000000fe


	//----- nvinfo : EIATTR_FRAME_SIZE
	.align		4
.L_534:
        /*0c54*/ 	.byte	0x04, 0x11
        /*0c56*/ 	.short	(.L_536 - .L_535)
	.align		4
.L_535:
        /*0c58*/ 	.word	index@(_ZN10layer_norm13ln_fwd_kernelINS_13Kernel_traitsI6__halfS2_S2_S2_fjLj5120ELj1ELj1ELj4ELj16ENS_18Kernel_traits_baseILj5120ES2_S2_S2_S2_fjLj128EEEEELb1ELb1ELb0ELb0EEEvNS_9FwdParamsE)
        /*0c5c*/ 	.word	0x00000000


	//----- nvinfo : EIATTR_REGCOUNT
	.align		4
.L_536:
        /*0c60*/ 	.byte	0x04, 0x2f
        /*0c62*/ 	.short	(.L_538 - .L_537)
	.align		4
.L_537:
        /*0c64*/ 	.word	index@(_ZN10layer_norm13ln_fwd_kernelINS_13Kernel_traitsI6__halfS2_S2_S2_fjLj5120ELj1ELj1ELj4ELj16ENS_18Kernel_traits_baseILj5120ES2_S2_S2_S2_fjLj128EEEEELb1ELb0ELb1ELb1EEEvNS_9FwdParamsE)
        /*0c68*/ 	.word	0x000000a8


	//----- nvinfo : EIATTR_FRAME_SIZE
	.align		4
.L_538:
        /*0c6c*/ 	.byte	0x04, 0x11
        /*0c6e*/ 	.short	(.L_540 - .L_539)
	.align		4
.L_539:
        /*0c70*/ 	.word	index@(_ZN10layer_norm13ln_fwd_kernelINS_13Kernel_traitsI6__halfS2_S2_S2_fjLj5120ELj1ELj1ELj4ELj16ENS_18Kernel_traits_baseILj5120ES2_S2_S2_S2_fjLj128EEEEELb1ELb0ELb1ELb1EEEvNS_9FwdParamsE)
        /*0c74*/ 	.word	0x00000000


	//----- nvinfo : EIATTR_REGCOUNT
	.align		4
.L_540:
        /*0c78*/ 	.byte	0x04, 0x2f
        /*0c7a*/ 	.short	(.L_542 - .L_541)
	.align		4
.L_541:
        /*0c7c*/ 	.word	index@(_ZN10layer_norm13ln_fwd_kernelINS_13Kernel_traitsI6__halfS2_S2_S2_fjLj5120ELj1ELj1ELj4ELj16ENS_18Kernel_traits_baseILj5120ES2_S2_S2_S2_fjLj128EEEEELb1ELb0ELb1ELb0EEEvNS_9FwdParamsE)
        /*0c80*/ 	.word	0x000000a8


	//----- nvinfo : EIATTR_FRAME_SIZE
	.align		4
.L_542:
        /*0c84*/ 	.byte	0x04, 0x11
        /*0c86*/ 	.short	(.L_544 - .L_543)
	.align		4
.L_543:
        /*0c88*/ 	.word	index@(_ZN10layer_norm13ln_fwd_kernelINS_13Kernel_traitsI6__halfS2_S2_S2_fjLj5120ELj1ELj1ELj4ELj16ENS_18Kernel_traits_baseILj5120ES2_S2_S2_S2_fjLj128EEEEELb1ELb0ELb1ELb0EEEvNS_9FwdParamsE)
        /*0c8c*/ 	.word	0x00000008


	//----- nvinfo : EIATTR_REGCOUNT
	.align		4
.L_544:
        /*0c90*/ 	.byte	0x04, 0x2f
        /*0c92*/ 	.short	(.L_546 - .L_545)
	.align		4
.L_545:
        /*0c94*/ 	.word	index@(_ZN10layer_norm13ln_fwd_kernelINS_13Kernel_traitsI6__halfS2_S2_S2_fjLj5120ELj1ELj1ELj4ELj16ENS_18Kernel_traits_baseILj5120ES2_S2_S2_S2_fjLj128EEEEELb1ELb0ELb0ELb1EEEvNS_9FwdParamsE)
        /*0c98*/ 	.word	0x000000a8


	//----- nvinfo : EIATTR_FRAME_SIZE
	.align		4
.L_546:
        /*0c9c*/ 	.byte	0x04, 0x11
        /*0c9e*/ 	.short	(.L_548 - .L_547)
	.align		4
.L_547:
        /*0ca0*/ 	.word	index@(_ZN10layer_norm13ln_fwd_kernelINS_13Kernel_traitsI6__halfS2_S2_S2_fjLj5120ELj1ELj1ELj4ELj16ENS_18Kernel_traits_baseILj5120ES2_S2_S2_S2_fjLj128EEEEELb1ELb0ELb0ELb1EEEvNS_9FwdParamsE)
        /*0ca4*/ 	.word	0x00000000


	//----- nvinfo : EIATTR_REGCOUNT
	.align		4
.L_548:
        /*0ca8*/ 	.byte	0x04, 0x2f
        /*0caa*/ 	.short	(.L_550 - .L_549)
	.align		4
.L_549:
        /*0cac*/ 	.word	index@(_ZN10layer_norm13ln_fwd_kernelINS_13Kernel_traitsI6__halfS2_S2_S2_fjLj5120ELj1ELj1ELj4ELj16ENS_18Kernel_traits_baseILj5120ES2_S2_S2_S2_fjLj128EEEEELb1ELb0ELb0ELb0EEEvNS_9FwdParamsE)
        /*0cb0*/ 	.word	0x000000a1


	//----- nvinfo : EIATTR_FRAME_SIZE
	.align		4
.L_550:
        /*0cb4*/ 	.byte	0x04, 0x11
        /*0cb6*/ 	.short	(.L_552 - .L_551)
	.align		4
.L_551:
        /*0cb8*/ 	.word	index@(_ZN10layer_norm13ln_fwd_kernelINS_13Kernel_traitsI6__halfS2_S2_S2_fjLj5120ELj1ELj1ELj4ELj16ENS_18Kernel_traits_baseILj5120ES2_S2_S2_S2_fjLj128EEEEELb1ELb0ELb0ELb0EEEvNS_9FwdParamsE)
        /*0cbc*/ 	.word	0x00000000


	//----- nvinfo : EIATTR_REGCOUNT
	.align		4
.L_552:
        /*0cc0*/ 	.byte	0x04, 0x2f
        /*0cc2*/ 	.short	(.L_554 - .L_553)
	.align		4
.L_553:
        /*0cc4*/ 	.word	index@(_ZN10layer_norm13ln_fwd_kernelINS_13Kernel_traitsI6__halfS2_S2_S2_fjLj5120ELj1ELj1ELj4ELj16ENS_18Kernel_traits_baseILj5120ES2_S2_S2_S2_fjLj128EEEEELb0ELb1ELb1ELb1EEEvNS_9FwdParamsE)
        /*0cc8*/ 	.word	0x000000e2


	//----- nvinfo : EIATTR_FRAME_SIZE
	.align		4
.L_554:
        /*0ccc*/ 	.byte	0x04, 0x11
        /*0cce*/ 	.short	(.L_556 - .L_555)
	.align		4
.L_555:
        /*0cd0*/ 	.word	index@(_ZN10layer_norm13ln_fwd_kernelINS_13Kernel_traitsI6__halfS2_S2_S2_fjLj5120ELj1ELj1ELj4ELj16ENS_18Kernel_traits_baseILj5120ES2_S2_S2_S2_fjLj128EEEEELb0ELb1ELb1ELb1EEEvNS_9FwdParamsE)
        /*0cd4*/ 	.word	0x00000000


	//----- nvinfo : EIATTR_REGCOUNT
	.align		4
.L_556:
        /*0cd8*/ 	.byte	0x04, 0x2f
        /*0cda*/ 	.short	(.L_558 - .L_557)
	.align		4
.L_557:
        /*0cdc*/ 	.word	index@(_ZN10layer_norm13ln_fwd_kernelINS_13Kernel_traitsI6__halfS2_S2_S2_fjLj5120ELj1ELj1ELj4ELj16ENS_18Kernel_traits_baseILj5120ES2_S2_S2_S2_fjLj128EEEEELb0ELb1ELb1ELb0EEEvNS_9FwdParamsE)
        /*0ce0*/ 	.word	0x000000ec


	//----- nvinfo : EIATTR_FRAME_SIZE
	.align		4
.L_558:
        /*0ce4*/ 	.byte	0x04, 0x11
        /*0ce6*/ 	.short	(.L_560 - .L_559)
	.align		4
.L_559:
        /*0ce8*/ 	.word	index@(_ZN10layer_norm13ln_fwd_kernelINS_13Kernel_traitsI6__halfS2_S2_S2_fjLj5120ELj1ELj1ELj4ELj16ENS_18Kernel_traits_baseILj5120ES2_S2_S2_S2_fjLj128EEEEELb0ELb1ELb1ELb0EEEvNS_9FwdParamsE)
        /*0cec*/ 	.word	0x00000000


	//----- nvinfo : EIATTR_REGCOUNT
	.align		4
.L_560:
        /*0cf0*/ 	.byte	0x04, 0x2f
        /*0cf2*/ 	.short	(.L_562 - .L_561)
	.align		4
.L_561:
        /*0cf4*/ 	.word	index@(_ZN10layer_norm13ln_fwd_kernelINS_13Kernel_traitsI6__halfS2_S2_S2_fjLj5120ELj1ELj1ELj4ELj16ENS_18Kernel_traits_baseILj5120ES2_S2_S2_S2_fjLj128EEEEELb0ELb1ELb0ELb1EEEvNS_9FwdParamsE)
        /*0cf8*/ 	.word	0x000000e5


	//----- nvinfo : EIATTR_FRAME_SIZE
	.align		4
.L_562:
        /*0cfc*/ 	.byte	0x04, 0x11
        /*0cfe*/ 	.short	(.L_564 - .L_563)
	.align		4
.L_563:
        /*0d00*/ 	.word	index@(_ZN10layer_norm13ln_fwd_kernelINS_13Kernel_traitsI6__halfS2_S2_S2_fjLj5120ELj1ELj1ELj4ELj16ENS_18Kernel_traits_baseILj5120ES2_S2_S2_S2_fjLj128EEEEELb0ELb1ELb0ELb1EEEvNS_9FwdParamsE)
        /*0d04*/ 	.word	0x00000000


	//----- nvinfo : EIATTR_REGCOUNT
	.align		4
.L_564:
        /*0d08*/ 	.byte	0x04, 0x2f
        /*0d0a*/ 	.short	(.L_566 - .L_565)
	.align		4
.L_565:
        /*0d0c*/ 	.word	index@(_ZN10layer_norm13ln_fwd_kernelINS_13Kernel_traitsI6__halfS2_S2_S2_fjLj5120ELj1ELj1ELj4ELj16ENS_18Kernel_traits_baseILj5120ES2_S2_S2_S2_fjLj128EEEEELb0ELb1ELb0ELb0EEEvNS_9FwdParamsE)
        /*0d10*/ 	.word	0x000000e2


	//----- nvinfo : EIATTR_FRAME_SIZE
	.align		4
.L_566:
        /*0d14*/ 	.byte	0x04, 0x11
        /*0d16*/ 	.short	(.L_568 - .L_567)
	.align		4
.L_567:
        /*0d18*/ 	.word	index@(_ZN10layer_norm13ln_fwd_kernelINS_13Kernel_traitsI6__halfS2_S2_S2_fjLj5120ELj1ELj1ELj4ELj16ENS_18Kernel_traits_baseILj5120ES2_S2_S2_S2_fjLj128EEEEELb0ELb1ELb0ELb0EEEvNS_9FwdParamsE)
        /*0d1c*/ 	.word	0x00000000


	//----- nvinfo : EIATTR_REGCOUNT
	.align		4
.L_568:
        /*0d20*/ 	.byte	0x04, 0x2f
        /*0d22*/ 	.short	(.L_570 - .L_569)
	.align		4
.L_569:
        /*0d24*/ 	.word	index@(_ZN10layer_norm13ln_fwd_kernelINS_13Kernel_traitsI6__halfS2_S2_S2_fjLj5120ELj1ELj1ELj4ELj16ENS_18Kernel_traits_baseILj5120ES2_S2_S2_S2_fjLj128EEEEELb0ELb0ELb1ELb1EEEvNS_9FwdParamsE)
        /*0d28*/ 	.word	0x000000a8


	//----- nvinfo : EIATTR_FRAME_SIZE
	.align		4
.L_570:
        /*0d2c*/ 	.byte	0x04, 0x11
        /*0d2e*/ 	.short	(.L_572 - .L_571)
	.align		4
.L_571:
        /*0d30*/ 	.word	index@(_ZN10layer_norm13ln_fwd_kernelINS_13Kernel_traitsI6__halfS2_S2_S2_fjLj5120ELj1ELj1ELj4ELj16ENS_18Kernel_traits_baseILj5120ES2_S2_S2_S2_fjLj128EEEEELb0ELb0ELb1ELb1EEEvNS_9FwdParamsE)
        /*0d34*/ 	.word	0x00000000


	//----- nvinfo : EIATTR_REGCOUNT
	.align		4
.L_572:
        /*0d38*/ 	.byte	0x04, 0x2f
        /*0d3a*/ 	.short	(.L_574 - .L_573)
	.align		4
.L_573:
        /*0d3c*/ 	.word	index@(_ZN10layer_norm13ln_fwd_kernelINS_13Kernel_traitsI6__halfS2_S2_S2_fjLj5120ELj1ELj1ELj4ELj16ENS_18Kernel_traits_baseILj5120ES2_S2_S2_S2_fjLj128EEEEELb0ELb0ELb1ELb0EEEvNS_9FwdParamsE)
        /*0d40*/ 	.word	0x000000a2


	//----- nvinfo : EIATTR_FRAME_SIZE
	.align		4
.L_574:
        /*0d44*/ 	.byte	0x04, 0x11
        /*0d46*/ 	.short	(.L_576 - .L_575)
	.align		4
.L_575:
        /*0d48*/ 	.word	index@(_ZN10layer_norm13ln_fwd_kernelINS_13Kernel_traitsI6__halfS2_S2_S2_fjLj5120ELj1ELj1ELj4ELj16ENS_18Kernel_traits_baseILj5120ES2_S2_S2_S2_fjLj128EEEEELb0ELb0ELb1ELb0EEEvNS_9FwdParamsE)
        /*0d4c*/ 	.word	0x00000000


	//----- nvinfo : EIATTR_REGCOUNT
	.align		4
.L_576:
        /*0d50*/ 	.byte	0x04, 0x2f
        /*0d52*/ 	.short	(.L_578 - .L_577)
	.align		4
.L_577:
        /*0d54*/ 	.word	index@(_ZN10layer_norm13ln_fwd_kernelINS_13Kernel_traitsI6__halfS2_S2_S2_fjLj5120ELj1ELj1ELj4ELj16ENS_18Kernel_traits_baseILj5120ES2_S2_S2_S2_fjLj128EEEEELb0ELb0ELb0ELb1EEEvNS_9FwdParamsE)
        /*0d58*/ 	.word	0x000000a8


	//----- nvinfo : EIATTR_FRAME_SIZE
	.align		4
.L_578:
        /*0d5c*/ 	.byte	0x04, 0x11
        /*0d5e*/ 	.short	(.L_580 - .L_579)
	.align		4
.L_579:
        /*0d60*/ 	.word	index@(_ZN10layer_norm13ln_fwd_kernelINS_13Kernel_traitsI6__halfS2_S2_S2_fjLj5120ELj1ELj1ELj4ELj16ENS_18Kernel_traits_baseILj5120ES2_S2_S2_S2_fjLj128EEEEELb0ELb0ELb0ELb1EEEvNS_9FwdParamsE)
        /*0d64*/ 	.word	0x00000000


	//----- nvinfo : EIATTR_REGCOUNT
	.align		4
.L_580:
        /*0d68*/ 	.byte	0x04, 0x2f
        /*0d6a*/ 	.short	(.L_582 - .L_581)
	.align		4
.L_581:
        /*0d6c*/ 	.word	index@(_ZN10layer_norm13ln_fwd_kernelINS_13Kernel_traitsI6__halfS2_S2_S2_fjLj5120ELj1ELj1ELj4ELj16ENS_18Kernel_traits_baseILj5120ES2_S2_S2_S2_fjLj128EEEEELb0ELb0ELb0ELb0EEEvNS_9FwdParamsE)
        /*0d70*/ 	.word	0x0000009f


	//----- nvinfo : EIATTR_FRAME_SIZE
	.align		4
.L_582:
        /*0d74*/ 	.byte	0x04, 0x11
        /*0d76*/ 	.short	(.L_584 - .L_583)
	.align		4
.L_583:
        /*0d78*/ 	.word	index@(_ZN10layer_norm13ln_fwd_kernelINS_13Kernel_traitsI6__halfS2_S2_S2_fjLj5120ELj1ELj1ELj4ELj16ENS_18Kernel_traits_baseILj5120ES2_S2_S2_S2_fjLj128EEEEELb0ELb0ELb0ELb0EEEvNS_9FwdParamsE)
        /*0d7c*/ 	.word	0x00000000


	//----- nvinfo : EIATTR_REGCOUNT
	.align		4
.L_584:
        /*0d80*/ 	.byte	0x04, 0x2f
        /*0d82*/ 	.short	(.L_586 - .L_585)
	.align		4
.L_585:
        /*0d84*/ 	.word	index@(_ZN10layer_norm13ln_fwd_kernelINS_13Kernel_traitsI13__nv_bfloat16S2_S2_S2_fjLj5120ELj1ELj1ELj4ELj16ENS_18Kernel_traits_baseILj5120ES2_S2_S2_S2_fjLj128EEEEELb1ELb1ELb1ELb1EEEvNS_9FwdParamsE)
        /*0d88*/ 	.word	0x000000a8


	//----- nvinfo : EIATTR_FRAME_SIZE
	.align		4
.L_586:
        /*0d8c*/ 	.byte	0x04, 0x11
        /*0d8e*/ 	.short	(.L_588 - .L_587)
	.align		4
.L_587:
        /*0d90*/ 	.word	index@(_ZN10layer_norm13ln_fwd_kernelINS_13Kernel_traitsI13__nv_bfloat16S2_S2_S2_fjLj5120ELj1ELj1ELj4ELj16ENS_18Kernel_traits_baseILj5120ES2_S2_S2_S2_fjLj128EEEEELb1ELb1ELb1ELb1EEEvNS_9FwdParamsE)
        /*0d94*/ 	.word	0x00000000


	//----- nvinfo : EIATTR_REGCOUNT
	.align		4
.L_588:
        /*0d98*/ 	.byte	0x04, 0x2f
        /*0d9a*/ 	.short	(.L_590 - .L_589)
	.align		4
.L_589:
        /*0d9c*/ 	.word	index@(_ZN10layer_norm13ln_fwd_kernelINS_13Kernel_traitsI13__nv_bfloat16S2_S2_S2_fjLj5120ELj1ELj1ELj4ELj16ENS_18Kernel_traits_baseILj5120ES2_S2_S2_S2_fjLj128EEEEELb1ELb1ELb1ELb0EEEvNS_9FwdParamsE)
        /*0da0*/ 	.word	0x000000fe


	//----- nvinfo : EIATTR_FRAME_SIZE
	.align		4
.L_590:
        /*0da4*/ 	.byte	0x04, 0x11
        /*0da6*/ 	.short	(.L_592 - .L_591)
	.align		4
.L_591:
        /*0da8*/ 	.word	index@(_ZN10layer_norm13ln_fwd_kernelINS_13Kernel_traitsI13__nv_bfloat16S2_S2_S2_fjLj5120ELj1ELj1ELj4ELj16ENS_18Kernel_traits_baseILj5120ES2_S2_S2_S2_fjLj128EEEEELb1ELb1ELb1ELb0EEEvNS_9FwdParamsE)
        /*0dac*/ 	.word	0x00000000


	//----- nvinfo : EIATTR_REGCOUNT
	.align		4
.L_592:
        /*0db0*/ 	.byte	0x04, 0x2f
        /*0db2*/ 	.short	(.L_594 - .L_593)
	.align		4
.L_593:
        /*0db4*/ 	.word	index@(_ZN10layer_norm13ln_fwd_kernelINS_13Kernel_traitsI13__nv_bfloat16S2_S2_S2_fjLj5120ELj1ELj1ELj4ELj16ENS_18Kernel_traits_baseILj5120ES2_S2_S2_S2_fjLj128EEEEELb1ELb1ELb0ELb1EEEvNS_9FwdParamsE)
        /*0db8*/ 	.word	0x000000f4


	//----- nvinfo : EIATTR_FRAME_SIZE
	.align		4
.L_594:
        /*0dbc*/ 	.byte	0x04, 0x11
        /*0dbe*/ 	.short	(.L_596 - .L_595)
	.align		4
.L_595:
        /*0dc0*/ 	.word	index@(_ZN10layer_norm13ln_fwd_kernelINS_13Kernel_traitsI13__nv_bfloat16S2_S2_S2_fjLj5120ELj1ELj1ELj4ELj16ENS_18Kernel_traits_baseILj5120ES2_S2_S2_S2_fjLj128EEEEELb1ELb1ELb0ELb1EEEvNS_9FwdParamsE)
        /*0dc4*/ 	.word	0x00000000


	//----- nvinfo : EIATTR_REGCOUNT
	.align		4
.L_596:
        /*0dc8*/ 	.byte	0x04, 0x2f
        /*0dca*/ 	.short	(.L_598 - .L_597)
	.align		4
.L_597:
        /*0dcc*/ 	.word	index@(_ZN10layer_norm13ln_fwd_kernelINS_13Kernel_traitsI13__nv_bfloat16S2_S2_S2_fjLj5120ELj1ELj1ELj4ELj16ENS_18Kernel_traits_baseILj5120ES2_S2_S2_S2_fjLj128EEEEELb1ELb1ELb0ELb0EEEvNS_9FwdParamsE)
        /*0dd0*/ 	.word	0x000000fe


	//----- nvinfo : EIATTR_FRAME_SIZE
	.align		4
.L_598:
        /*0dd4*/ 	.byte	0x04, 0x11
        /*0dd6*/ 	.short	(.L_600 - .L_599)
	.align		4
.L_599:
        /*0dd8*/ 	.word	index@(_ZN10layer_norm13ln_fwd_kernelINS_13Kernel_traitsI13__nv_bfloat16S2_S2_S2_fjLj5120ELj1ELj1ELj4ELj16ENS_18Kernel_traits_baseILj5120ES2_S2_S2_S2_fjLj128EEEEELb1ELb1ELb0ELb0EEEvNS_9FwdParamsE)
        /*0ddc*/ 	.word	0x00000000


	//----- nvinfo : EIATTR_REGCOUNT
	.align		4
.L_600:
        /*0de0*/ 	.byte	0x04, 0x2f
        /*0de2*/ 	.short	(.L_602 - .L_601)
	.align		4
.L_601:
        /*0de4*/ 	.word	index@(_ZN10layer_norm13ln_fwd_kernelINS_13Kernel_traitsI13__nv_bfloat16S2_S2_S2_fjLj5120ELj1ELj1ELj4ELj16ENS_18Kernel_traits_baseILj5120ES2_S2_S2_S2_fjLj128EEEEELb1ELb0ELb1ELb1EEEvNS_9FwdParamsE)
        /*0de8*/ 	.word	0x000000a7


	//----- nvinfo : EIATTR_FRAME_SIZE
	.align		4
.L_602:
        /*0dec*/ 	.byte	0x04, 0x11
        /*0dee*/ 	.short	(.L_604 - .L_603)
	.align		4
.L_603:
        /*0df0*/ 	.word	index@(_ZN10layer_norm13ln_fwd_kernelINS_13Kernel_traitsI13__nv_bfloat16S2_S2_S2_fjLj5120ELj1ELj1ELj4ELj16ENS_18Kernel_traits_baseILj5120ES2_S2_S2_S2_fjLj128EEEEELb1ELb0ELb1ELb1EEEvNS_9FwdParamsE)
        /*0df4*/ 	.word	0x00000000


	//----- nvinfo : EIATTR_REGCOUNT
	.align		4
.L_604:
        /*0df8*/ 	.byte	0x04, 0x2f
        /*0dfa*/ 	.short	(.L_606 - .L_605)
	.align		4
.L_605:
        /*0dfc*/ 	.word	index@(_ZN10layer_norm13ln_fwd_kernelINS_13Kernel_traitsI13__nv_bfloat16S2_S2_S2_fjLj5120ELj1ELj1ELj4ELj16ENS_18Kernel_traits_baseILj5120ES2_S2_S2_S2_fjLj128EEEEELb1ELb0ELb1ELb0EEEvNS_9FwdParamsE)
        /*0e00*/ 	.word	0x000000a8


	//----- nvinfo : EIATTR_FRAME_SIZE
	.align		4
.L_606:
        /*0e04*/ 	.byte	0x04, 0x11
        /*0e06*/ 	.short	(.L_608 - .L_607)
	.align		4
.L_607:
        /*0e08*/ 	.word	index@(_ZN10layer_norm13ln_fwd_kernelINS_13Kernel_traitsI13__nv_bfloat16S2_S2_S2_fjLj5120ELj1ELj1ELj4ELj16ENS_18Kernel_traits_baseILj5120ES2_S2_S2_S2_fjLj128EEEEELb1ELb0ELb1ELb0EEEvNS_9FwdParamsE)
        /*0e0c*/ 	.word	0x00000008


	//----- nvinfo : EIATTR_REGCOUNT
	.align		4
.L_608:
        /*0e10*/ 	.byte	0x04, 0x2f
        /*0e12*/ 	.short	(.L_610 - .L_609)
	.align		4
.L_609:
        /*0e14*/ 	.word	index@(_ZN10layer_norm13ln_fwd_kernelINS_13Kernel_traitsI13__nv_bfloat16S2_S2_S2_fjLj5120ELj1ELj1ELj4ELj16ENS_18Kernel_traits_baseILj5120ES2_S2_S2_S2_fjLj128EEEEELb1ELb0ELb0ELb1EEEvNS_9FwdParamsE)
        /*0e18*/ 	.word	0x000000a7


	//----- nvinfo : EIATTR_FRAME_SIZE
	.align		4
.L_610:
        /*0e1c*/ 	.byte	0x04, 0x11
        /*0e1e*/ 	.short	(.L_612 - .L_611)
	.align		4
.L_611:
        /*0e20*/ 	.word	index@(_ZN10layer_norm13ln_fwd_kernelINS_13Kernel_traitsI13__nv_bfloat16S2_S2_S2_fjLj5120ELj1ELj1ELj4ELj16ENS_18Kernel_traits_baseILj5120ES2_S2_S2_S2_fjLj128EEEEELb1ELb0ELb0ELb1EEEvNS_9FwdParamsE)
        /*0e24*/ 	.word	0x00000000


	//----- nvinfo : EIATTR_REGCOUNT
	.align		4
.L_612:
        /*0e28*/ 	.byte	0x04, 0x2f
        /*0e2a*/ 	.short	(.L_614 - .L_613)
	.align		4
.L_613:
        /*0e2c*/ 	.word	index@(_ZN10layer_norm13ln_fwd_kernelINS_13Kernel_traitsI13__nv_bfloat16S2_S2_S2_fjLj5120ELj1ELj1ELj4ELj16ENS_18Kernel_traits_baseILj5120ES2_S2_S2_S2_fjLj128EEEEELb1ELb0ELb0ELb0EEEvNS_9FwdParamsE)
        /*0e30*/ 	.word	0x000000a1


	//----- nvinfo : EIATTR_FRAME_SIZE
	.align		4
.L_614:
        /*0e34*/ 	.byte	0x04, 0x11
        /*0e36*/ 	.short	(.L_616 - .L_615)
	.align		4
.L_615:
        /*0e38*/ 	.word	index@(_ZN10layer_norm13ln_fwd_kernelINS_13Kernel_traitsI13__nv_bfloat16S2_S2_S2_fjLj5120ELj1ELj1ELj4ELj16ENS_18Kernel_traits_baseILj5120ES2_S2_S2_S2_fjLj128EEEEELb1ELb0ELb0ELb0EEEvNS_9FwdParamsE)
        /*0e3c*/ 	.word	0x00000000


	//----- nvinfo : EIATTR_REGCOUNT
	.align		4
.L_616:
        /*0e40*/ 	.byte	0x04, 0x2f
        /*0e42*/ 	.short	(.L_618 - .L_617)
	.align		4
.L_617:
        /*0e44*/ 	.word	index@(_ZN10layer_norm13ln_fwd_kernelINS_13Kernel_traitsI13__nv_bfloat16S2_S2_S2_fjLj5120ELj1ELj1ELj4ELj16ENS_18Kernel_traits_baseILj5120ES2_S2_S2_S2_fjLj128EEEEELb0ELb1ELb1ELb1EEEvNS_9FwdParamsE)
        /*0e48*/ 	.word	0x000000e0


	//----- nvinfo : EIATTR_FRAME_SIZE
	.align		4
.L_618:
        /*0e4c*/ 	.byte	0x04, 0x11
        /*0e4e*/ 	.short	(.L_620 - .L_619)
	.align		4
.L_619:
        /*0e50*/ 	.word	index@(_ZN10layer_norm13ln_fwd_kernelINS_13Kernel_traitsI13__nv_bfloat16S2_S2_S2_fjLj5120ELj1ELj1ELj4ELj16ENS_18Kernel_traits_baseILj5120ES2_S2_S2_S2_fjLj128EEEEELb0ELb1ELb1ELb1EEEvNS_9FwdParamsE)
        /*0e54*/ 	.word	0x00000000


	//----- nvinfo : EIATTR_REGCOUNT
	.align		4
.L_620:
        /*0e58*/ 	.byte	0x04, 0x2f
        /*0e5a*/ 	.short	(.L_622 - .L_621)
	.align		4
.L_621:
        /*0e5c*/ 	.word	index@(_ZN10layer_norm13ln_fwd_kernelINS_13Kernel_traitsI13__nv_bfloat16S2_S2_S2_fjLj5120ELj1ELj1ELj4ELj16ENS_18Kernel_traits_baseILj5120ES2_S2_S2_S2_fjLj128EEEEELb0ELb1ELb1ELb0EEEvNS_9FwdParamsE)
        /*0e60*/ 	.word	0x000000ee


	//----- nvinfo : EIATTR_FRAME_SIZE
	.align		4
.L_622:
        /*0e64*/ 	.byte	0x04, 0x11
        /*0e66*/ 	.short	(.L_624 - .L_623)
	.align		4
.L_623:
        /*0e68*/ 	.word	index@(_ZN10layer_norm13ln_fwd_kernelINS_13Kernel_traitsI13__nv_bfloat16S2_S2_S2_fjLj5120ELj1ELj1ELj4ELj16ENS_18Kernel_traits_baseILj5120ES2_S2_S2_S2_fjLj128EEEEELb0ELb1ELb1ELb0EEEvNS_9FwdParamsE)
        /*0e6c*/ 	.word	0x00000000


	//----- nvinfo : EIATTR_REGCOUNT
	.align		4
.L_624:
        /*0e70*/ 	.byte	0x04, 0x2f
        /*0e72*/ 	.short	(.L_626 - .L_625)
	.align		4
.L_625:
        /*0e74*/ 	.word	index@(_ZN10layer_norm13ln_fwd_kernelINS_13Kernel_traitsI13__nv_bfloat16S2_S2_S2_fjLj5120ELj1ELj1ELj4ELj16ENS_18Kernel_traits_baseILj5120ES2_S2_S2_S2_fjLj128EEEEELb0ELb1ELb0ELb1EEEvNS_9FwdParamsE)
        /*0e78*/ 	.word	0x000000e5


	//----- nvinfo : EIATTR_FRAME_SIZE
	.align		4
.L_626:
        /*0e7c*/ 	.byte	0x04, 0x11
        /*0e7e*/ 	.short	(.L_628 - .L_627)
	.align		4
.L_627:
        /*0e80*/ 	.word	index@(_ZN10layer_norm13ln_fwd_kernelINS_13Kernel_traitsI13__nv_bfloat16S2_S2_S2_fjLj5120ELj1ELj1ELj4ELj16ENS_18Kernel_traits_baseILj5120ES2_S2_S2_S2_fjLj128EEEEELb0ELb1ELb0ELb1EEEvNS_9FwdParamsE)
        /*0e84*/ 	.word	0x00000000


	//----- nvinfo : EIATTR_REGCOUNT
	.align		4
.L_628:
        /*0e88*/ 	.byte	0x04, 0x2f
        /*0e8a*/ 	.short	(.L_630 - .L_629)
	.align		4
.L_629:
        /*0e8c*/ 	.word	index@(_ZN10layer_norm13ln_fwd_kernelINS_13Kernel_traitsI13__nv_bfloat16S2_S2_S2_fjLj5120ELj1ELj1ELj4ELj16ENS_18Kernel_traits_baseILj5120ES2_S2_S2_S2_fjLj128EEEEELb0ELb1ELb0ELb0EEEvNS_9FwdParamsE)
        /*0e90*/ 	.word	0x000000e2


	//----- nvinfo : EIATTR_FRAME_SIZE
	.align		4
.L_630:
        /*0e94*/ 	.byte	0x04, 0x11
        /*0e96*/ 	.short	(.L_632 - .L_631)
	.align		4
.L_631:
        /*0e98*/ 	.word	index@(_ZN10layer_norm13ln_fwd_kernelINS_13Kernel_traitsI13__nv_bfloat16S2_S2_S2_fjLj5120ELj1ELj1ELj4ELj16ENS_18Kernel_traits_baseILj5120ES2_S2_S2_S2_fjLj128EEEEELb0ELb1ELb0ELb0EEEvNS_9FwdParamsE)
        /*0e9c*/ 	.word	0x00000000


	//----- nvinfo : EIATTR_REGCOUNT
	.align		4
.L_632:
        /*0ea0*/ 	.byte	0x04, 0x2f
        /*0ea2*/ 	.short	(.L_634 - .L_633)
	.align		4
.L_633:
        /*0ea4*/ 	.word	index@(_ZN10layer_norm13ln_fwd_kernelINS_13Kernel_traitsI13__nv_bfloat16S2_S2_S2_fjLj5120ELj1ELj1ELj4ELj16ENS_18Kernel_traits_baseILj5120ES2_S2_S2_S2_fjLj128EEEEELb0ELb0ELb1ELb1EEEvNS_9FwdParamsE)
        /*0ea8*/ 	.word	0x000000a8


	//----- nvinfo : EIATTR_FRAME_SIZE
	.align		4
.L_634:
        /*0eac*/ 	.byte	0x04, 0x11
        /*0eae*/ 	.short	(.L_636 - .L_635)
	.align		4
.L_635:
        /*0eb0*/ 	.word	index@(_ZN10layer_norm13ln_fwd_kernelINS_13Kernel_traitsI13__nv_bfloat16S2_S2_S2_fjLj5120ELj1ELj1ELj4ELj16ENS_18Kernel_traits_baseILj5120ES2_S2_S2_S2_fjLj128EEEEELb0ELb0ELb1ELb1EEEvNS_9FwdParamsE)
        /*0eb4*/ 	.word	0x00000000


	//----- nvinfo : EIATTR_REGCOUNT
	.align		4
.L_636:
        /*0eb8*/ 	.byte	0x04, 0x2f
        /*0eba*/ 	.short	(.L_638 - .L_637)
	.align		4
.L_637:
        /*0ebc*/ 	.word	index@(_ZN10layer_norm13ln_fwd_kernelINS_13Kernel_traitsI13__nv_bfloat16S2_S2_S2_fjLj5120ELj1ELj1ELj4ELj16ENS_18Kernel_traits_baseILj5120ES2_S2_S2_S2_fjLj128EEEEELb0ELb0ELb1ELb0EEEvNS_9FwdParamsE)
        /*0ec0*/ 	.word	0x000000a2


	//----- nvinfo : EIATTR_FRAME_SIZE
	.align		4
.L_638:
        /*0ec4*/ 	.byte	0x04, 0x11
        /*0ec6*/ 	.short	(.L_640 - .L_639)
	.align		4
.L_639:
        /*0ec8*/ 	.word	index@(_ZN10layer_norm13ln_fwd_kernelINS_13Kernel_traitsI13__nv_bfloat16S2_S2_S2_fjLj5120ELj1ELj1ELj4ELj16ENS_18Kernel_traits_baseILj5120ES2_S2_S2_S2_fjLj128EEEEELb0ELb0ELb1ELb0EEEvNS_9FwdParamsE)
        /*0ecc*/ 	.word	0x00000000


	//----- nvinfo : EIATTR_REGCOUNT
	.align		4
.L_640:
        /*0ed0*/ 	.byte	0x04, 0x2f
        /*0ed2*/ 	.short	(.L_642 - .L_641)
	.align		4
.L_641:
        /*0ed4*/ 	.word	index@(_ZN10layer_norm13ln_fwd_kernelINS_13Kernel_traitsI13__nv_bfloat16S2_S2_S2_fjLj5120ELj1ELj1ELj4ELj16ENS_18Kernel_traits_baseILj5120ES2_S2_S2_S2_fjLj128EEEEELb0ELb0ELb0ELb1EEEvNS_9FwdParamsE)
        /*0ed8*/ 	.word	0x000000a8


	//----- nvinfo : EIATTR_FRAME_SIZE
	.align		4
.L_642:
        /*0edc*/ 	.byte	0x04, 0x11
        /*0ede*/ 	.short	(.L_644 - .L_643)
	.align		4
.L_643:
        /*0ee0*/ 	.word	index@(_ZN10layer_norm13ln_fwd_kernelINS_13Kernel_traitsI13__nv_bfloat16S2_S2_S2_fjLj5120ELj1ELj1ELj4ELj16ENS_18Kernel_traits_baseILj5120ES2_S2_S2_S2_fjLj128EEEEELb0ELb0ELb0ELb1EEEvNS_9FwdParamsE)
        /*0ee4*/ 	.word	0x00000000


	//----- nvinfo : EIATTR_REGCOUNT
	.align		4
.L_644:
        /*0ee8*/ 	.byte	0x04, 0x2f
        /*0eea*/ 	.short	(.L_646 - .L_645)
	.align		4
.L_645:
        /*0eec*/ 	.word	index@(_ZN10layer_norm13ln_fwd_kernelINS_13Kernel_traitsI13__nv_bfloat16S2_S2_S2_fjLj5120ELj1ELj1ELj4ELj16ENS_18Kernel_traits_baseILj5120ES2_S2_S2_S2_fjLj128EEEEELb0ELb0ELb0ELb0EEEvNS_9FwdParamsE)
        /*0ef0*/ 	.word	0x0000009f


	//----- nvinfo : EIATTR_FRAME_SIZE
	.align		4
.L_646:
        /*0ef4*/ 	.byte	0x04, 0x11
        /*0ef6*/ 	.short	(.L_648 - .L_647)
	.align		4
.L_647:
        /*0ef8*/ 	.word	index@(_ZN10layer_norm13ln_fwd_kernelINS_13Kernel_traitsI13__nv_bfloat16S2_S2_S2_fjLj5120ELj1ELj1ELj4ELj16ENS_18Kernel_traits_baseILj5120ES2_S2_S2_S2_fjLj128EEEEELb0ELb0ELb0ELb0EEEvNS_9FwdParamsE)
        /*0efc*/ 	.word	0x00000000


	//----- nvinfo : EIATTR_MIN_STACK_SIZE
	.align		4
.L_648:
        /*0f00*/ 	.byte	0x04, 0x12
        /*0f02*/ 	.short	(.L_650 - .L_649)
	.align		4
.L_649:
        /*0f04*/ 	.word	index@(_ZN10layer_norm13ln_fwd_kernelINS_13Kernel_traitsI13__nv_bfloat16S2_S2_S2_fjLj5120ELj1ELj1ELj4ELj16ENS_18Kernel_traits_baseILj5120ES2_S2_S2_S2_fjLj128EEEEELb0ELb0ELb0ELb0EEEvNS_9FwdParamsE)
        /*0f08*/ 	.word	0x00000000


	//----- nvinfo : EIATTR_MIN_STACK_SIZE
	.align		4
.L_650:
        /*0f0c*/ 	.byte	0x04, 0x12
        /*0f0e*/ 	.short	(.L_652 - .L_651)
	.align		4
.L_651:
        /*0f10*/ 	.word	index@(_ZN10layer_norm13ln_fwd_kernelINS_13Kernel_traitsI13__nv_bfloat16S2_S2_S2_fjLj5120ELj1ELj1ELj4ELj16ENS_18Kernel_traits_baseILj5120ES2_S2_S2_S2_fjLj128EEEEELb0ELb0ELb0ELb1EEEvNS_9FwdParamsE)
        /*0f14*/ 	.word	0x00000000


	//----- nvinfo : EIATTR_MIN_STACK_SIZE
	.align		4
.L_652:
        /*0f18*/ 	.byte	0x04, 0x12
        /*0f1a*/ 	.short	(.L_654 - .L_653)
	.align		4
.L_653:
        /*0f1c*/ 	.word	index@(_ZN10layer_norm13ln_fwd_kernelINS_13Kernel_traitsI13__nv_bfloat16S2_S2_S2_fjLj5120ELj1ELj1ELj4ELj16ENS_18Kernel_traits_baseILj5120ES2_S2_S2_S2_fjLj128EEEEELb0ELb0ELb1ELb0EEEvNS_9FwdParamsE)
        /*0f20*/ 	.word	0x00000000


	//----- nvinfo : EIATTR_MIN_STACK_SIZE
	.align		4
.L_654:
        /*0f24*/ 	.byte	0x04, 0x12
        /*0f26*/ 	.short	(.L_656 - .L_655)
	.align		4
.L_655:
        /*0f28*/ 	.word	index@(_ZN10layer_norm13ln_fwd_kernelINS_13Kernel_traitsI13__nv_bfloat16S2_S2_S2_fjLj5120ELj1ELj1ELj4ELj16ENS_18Kernel_traits_baseILj5120ES2_S2_S2_S2_fjLj128EEEEELb0ELb0ELb1ELb1EEEvNS_9FwdParamsE)
        /*0f2c*/ 	.word	0x00000000


	//----- nvinfo : EIATTR_MIN_STACK_SIZE
	.align		4
.L_656:
        /*0f30*/ 	.byte	0x04, 0x12
        /*0f32*/ 	.short	(.L_658 - .L_657)
	.align		4
.L_657:
        /*0f34*/ 	.word	index@(_ZN10layer_norm13ln_fwd_kernelINS_13Kernel_traitsI13__nv_bfloat16S2_S2_S2_fjLj5120ELj1ELj1ELj4ELj16ENS_18Kernel_traits_baseILj5120ES2_S2_S2_S2_fjLj128EEEEELb0ELb1ELb0ELb0EEEvNS_9FwdParamsE)
        /*0f38*/ 	.word	0x00000000


	//----- nvinfo : EIATTR_MIN_STACK_SIZE
	.align		4
.L_658:
        /*0f3c*/ 	.byte	0x04, 0x12
        /*0f3e*/ 	.short	(.L_660 - .L_659)
	.align		4
.L_659:
        /*0f40*/ 	.word	index@(_ZN10layer_norm13ln_fwd_kernelINS_13Kernel_traitsI13__nv_bfloat16S2_S2_S2_fjLj5120ELj1ELj1ELj4ELj16ENS_18Kernel_traits_baseILj5120ES2_S2_S2_S2_fjLj128EEEEELb0ELb1ELb0ELb1EEEvNS_9FwdParamsE)
        /*0f44*/ 	.word	0x00000000


	//----- nvinfo : EIATTR_MIN_STACK_SIZE
	.align		4
.L_660:
        /*0f48*/ 	.byte	0x04, 0x12
        /*0f4a*/ 	.short	(.L_662 - .L_661)
	.align		4
.L_661:
        /*0f4c*/ 	.word	index@(_ZN10layer_norm13ln_fwd_kernelINS_13Kernel_traitsI13__nv_bfloat16S2_S2_S2_fjLj5120ELj1ELj1ELj4ELj16ENS_18Kernel_traits_baseILj5120ES2_S2_S2_S2_fjLj128EEEEELb0ELb1ELb1ELb0EEEvNS_9FwdParamsE)
        /*0f50*/ 	.word	0x00000000


	//----- nvinfo : EIATTR_MIN_STACK_SIZE
	.align		4
.L_662:
        /*0f54*/ 	.byte	0x04, 0x12
        /*0f56*/ 	.short	(.L_664 - .L_663)
	.align		4
.L_663:
        /*0f58*/ 	.word	index@(_ZN10layer_norm13ln_fwd_kernelINS_13Kernel_traitsI13__nv_bfloat16S2_S2_S2_fjLj5120ELj1ELj1ELj4ELj16ENS_18Kernel_traits_baseILj5120ES2_S2_S2_S2_fjLj128EEEEELb0ELb1ELb1ELb1EEEvNS_9FwdParamsE)
        /*0f5c*/ 	.word	0x00000000


	//----- nvinfo : EIATTR_MIN_STACK_SIZE
	.align		4
.L_664:
        /*0f60*/ 	.byte	0x04, 0x12
        /*0f62*/ 	.short	(.L_666 - .L_665)
	.align		4
.L_665:
        /*0f64*/ 	.word	index@(_ZN10layer_norm13ln_fwd_kernelINS_13Kernel_traitsI13__nv_bfloat16S2_S2_S2_fjLj5120ELj1ELj1ELj4ELj16ENS_18Kernel_traits_baseILj5120ES2_S2_S2_S2_fjLj128EEEEELb1ELb0ELb0ELb0EEEvNS_9FwdParamsE)
        /*0f68*/ 	.word	0x00000000


	//----- nvinfo : EIATTR_MIN_STACK_SIZE
	.align		4
.L_666:
        /*0f6c*/ 	.byte	0x04, 0x12
        /*0f6e*/ 	.short	(.L_668 - .L_667)
	.align		4
.L_667:
        /*0f70*/ 	.word	index@(_ZN10layer_norm13ln_fwd_kernelINS_13Kernel_traitsI13__nv_bfloat16S2_S2_S2_fjLj5120ELj1ELj1ELj4ELj16ENS_18Kernel_traits_baseILj5120ES2_S2_S2_S2_fjLj128EEEEELb1ELb0ELb0ELb1EEEvNS_9FwdParamsE)
        /*0f74*/ 	.word	0x00000000


	//----- nvinfo : EIATTR_MIN_STACK_SIZE
	.align		4
.L_668:
        /*0f78*/ 	.byte	0x04, 0x12
        /*0f7a*/ 	.short	(.L_670 - .L_669)
	.align		4
.L_669:
        /*0f7c*/ 	.word	index@(_ZN10layer_norm13ln_fwd_kernelINS_13Kernel_traitsI13__nv_bfloat16S2_S2_S2_fjLj5120ELj1ELj1ELj4ELj16ENS_18Kernel_traits_baseILj5120ES2_S2_S2_S2_fjLj128EEEEELb1ELb0ELb1ELb0EEEvNS_9FwdParamsE)
        /*0f80*/ 	.word	0x00000008


	//----- nvinfo : EIATTR_MIN_STACK_SIZE
	.align		4
.L_670:
        /*0f84*/ 	.byte	0x04, 0x12
        /*0f86*/ 	.short	(.L_672 - .L_671)
	.align		4
.L_671:
        /*0f88*/ 	.word	index@(_ZN10layer_norm13ln_fwd_kernelINS_13Kernel_traitsI13__nv_bfloat16S2_S2_S2_fjLj5120ELj1ELj1ELj4ELj16ENS_18Kernel_traits_baseILj5120ES2_S2_S2_S2_fjLj128EEEEELb1ELb0ELb1ELb1EEEvNS_9FwdParamsE)
        /*0f8c*/ 	.word	0x00000000


	//----- nvinfo : EIATTR_MIN_STACK_SIZE
	.align		4
.L_672:
        /*0f90*/ 	.byte	0x04, 0x12
        /*0f92*/ 	.short	(.L_674 - .L_673)
	.align		4
.L_673:
        /*0f94*/ 	.word	index@(_ZN10layer_norm13ln_fwd_kernelINS_13Kernel_traitsI13__nv_bfloat16S2_S2_S2_fjLj5120ELj1ELj1ELj4ELj16ENS_18Kernel_traits_baseILj5120ES2_S2_S2_S2_fjLj128EEEEELb1ELb1ELb0ELb0EEEvNS_9FwdParamsE)
        /*0f98*/ 	.word	0x00000000


	//----- nvinfo : EIATTR_MIN_STACK_SIZE
	.align		4
.L_674:
        /*0f9c*/ 	.byte	0x04, 0x12
        /*0f9e*/ 	.short	(.L_676 - .L_675)
	.align		4
.L_675:
        /*0fa0*/ 	.word	index@(_ZN10layer_norm13ln_fwd_kernelINS_13Kernel_traitsI13__nv_bfloat16S2_S2_S2_fjLj5120ELj1ELj1ELj4ELj16ENS_18Kernel_traits_baseILj5120ES2_S2_S2_S2_fjLj128EEEEELb1ELb1ELb0ELb1EEEvNS_9FwdParamsE)
        /*0fa4*/ 	.word	0x00000000


	//----- nvinfo : EIATTR_MIN_STACK_SIZE
	.align		4
.L_676:
        /*0fa8*/ 	.byte	0x04, 0x12
        /*0faa*/ 	.short	(.L_678 - .L_677)
	.align		4
.L_677:
        /*0fac*/ 	.word	index@(_ZN10layer_norm13ln_fwd_kernelINS_13Kernel_traitsI13__nv_bfloat16S2_S2_S2_fjLj5120ELj1ELj1ELj4ELj16ENS_18Kernel_traits_baseILj5120ES2_S2_S2_S2_fjLj128EEEEELb1ELb1ELb1ELb0EEEvNS_9FwdParamsE)
        /*0fb0*/ 	.word	0x00000000


	//----- nvinfo : EIATTR_MIN_STACK_SIZE
	.align		4
.L_678:
        /*0fb4*/ 	.byte	0x04, 0x12
        /*0fb6*/ 	.short	(.L_680 - .L_679)
	.align		4
.L_679:
        /*0fb8*/ 	.word	index@(_ZN10layer_norm13ln_fwd_kernelINS_13Kernel_traitsI13__nv_bfloat16S2_S2_S2_fjLj5120ELj1ELj1ELj4ELj16ENS_18Kernel_traits_baseILj5120ES2_S2_S2_S2_fjLj128EEEEELb1ELb1ELb1ELb1EEEvNS_9FwdParamsE)
        /*0fbc*/ 	.word	0x00000000


	//----- nvinfo : EIATTR_MIN_STACK_SIZE
	.align		4
.L_680:
        /*0fc0*/ 	.byte	0x04, 0x12
        /*0fc2*/ 	.short	(.L_682 - .L_681)
	.align		4
.L_681:
        /*0fc4*/ 	.word	index@(_ZN10layer_norm13ln_fwd_kernelINS_13Kernel_traitsI6__halfS2_S2_S2_fjLj5120ELj1ELj1ELj4ELj16ENS_18Kernel_traits_baseILj5120ES2_S2_S2_S2_fjLj128EEEEELb0ELb0ELb0ELb0EEEvNS_9FwdParamsE)
        /*0fc8*/ 	.word	0x00000000


	//----- nvinfo : EIATTR_MIN_STACK_SIZE
	.align		4
.L_682:
        /*0fcc*/ 	.byte	0x04, 0x12
        /*0fce*/ 	.short	(.L_684 - .L_683)
	.align		4
.L_683:
        /*0fd0*/ 	.word	index@(_ZN10layer_norm13ln_fwd_kernelINS_13Kernel_traitsI6__halfS2_S2_S2_fjLj5120ELj1ELj1ELj4ELj16ENS_18Kernel_traits_baseILj5120ES2_S2_S2_S2_fjLj128EEEEELb0ELb0ELb0ELb1EEEvNS_9FwdParamsE)
        /*0fd4*/ 	.word	0x00000000


	//----- nvinfo : EIATTR_MIN_STACK_SIZE
	.align		4
.L_684:
        /*0fd8*/ 	.byte	0x04, 0x12
        /*0fda*/ 	.short	(.L_686 - .L_685)
	.align		4
.L_685:
        /*0fdc*/ 	.word	index@(_ZN10layer_norm13ln_fwd_kernelINS_13Kernel_traitsI6__halfS2_S2_S2_fjLj5120ELj1ELj1ELj4ELj16ENS_18Kernel_traits_baseILj5120ES2_S2_S2_S2_fjLj128EEEEELb0ELb0ELb1ELb0EEEvNS_9FwdParamsE)
        /*0fe0*/ 	.word	0x00000000


	//----- nvinfo : EIATTR_MIN_STACK_SIZE
	.align		4
.L_686:
        /*0fe4*/ 	.byte	0x04, 0x12
        /*0fe6*/ 	.short	(.L_688 - .L_687)
	.align		4
.L_687:
        /*0fe8*/ 	.word	index@(_ZN10layer_norm13ln_fwd_kernelINS_13Kernel_traitsI6__halfS2_S2_S2_fjLj5120ELj1ELj1ELj4ELj16ENS_18Kernel_traits_baseILj5120ES2_S2_S2_S2_fjLj128EEEEELb0ELb0ELb1ELb1EEEvNS_9FwdParamsE)
        /*0fec*/ 	.word	0x00000000


	//----- nvinfo : EIATTR_MIN_STACK_SIZE
	.align		4
.L_688:
        /*0ff0*/ 	.byte	0x04, 0x12
        /*0ff2*/ 	.short	(.L_690 - .L_689)
	.align		4
.L_689:
        /*0ff4*/ 	.word	index@(_ZN10layer_norm13ln_fwd_kernelINS_13Kernel_traitsI6__halfS2_S2_S2_fjLj5120ELj1ELj1ELj4ELj16ENS_18Kernel_traits_baseILj5120ES2_S2_S2_S2_fjLj128EEEEELb0ELb1ELb0ELb0EEEvNS_9FwdParamsE)
        /*0ff8*/ 	.word	0x00000000


	//----- nvinfo : EIATTR_MIN_STACK_SIZE
	.align		4
.L_690:
        /*0ffc*/ 	.byte	0x04, 0x12
        /*0ffe*/ 	.short	(.L_692 - .L_691)
	.align		4
.L_691:
        /*1000*/ 	.word	index@(_ZN10layer_norm13ln_fwd_kernelINS_13Kernel_traitsI6__halfS2_S2_S2_fjLj5120ELj1ELj1ELj4ELj16ENS_18Kernel_traits_baseILj5120ES2_S2_S2_S2_fjLj128EEEEELb0ELb1ELb0ELb1EEEvNS_9FwdParamsE)
        /*1004*/ 	.word	0x00000000


	//----- nvinfo : EIATTR_MIN_STACK_SIZE
	.align		4
.L_692:
        /*1008*/ 	.byte	0x04, 0x12
        /*100a*/ 	.short	(.L_694 - .L_693)
	.align		4
.L_693:
        /*100c*/ 	.word	index@(_ZN10layer_norm13ln_fwd_kernelINS_13Kernel_traitsI6__halfS2_S2_S2_fjLj5120ELj1ELj1ELj4ELj16ENS_18Kernel_traits_baseILj5120ES2_S2_S2_S2_fjLj128EEEEELb0ELb1ELb1ELb0EEEvNS_9FwdParamsE)
        /*1010*/ 	.word	0x00000000


	//----- nvinfo : EIATTR_MIN_STACK_SIZE
	.align		4
.L_694:
        /*1014*/ 	.byte	0x04, 0x12
        /*1016*/ 	.short	(.L_696 - .L_695)
	.align		4
.L_695:
        /*1018*/ 	.word	index@(_ZN10layer_norm13ln_fwd_kernelINS_13Kernel_traitsI6__halfS2_S2_S2_fjLj5120ELj1ELj1ELj4ELj16ENS_18Kernel_traits_baseILj5120ES2_S2_S2_S2_fjLj128EEEEELb0ELb1ELb1ELb1EEEvNS_9FwdParamsE)
        /*101c*/ 	.word	0x00000000


	//----- nvinfo : EIATTR_MIN_STACK_SIZE
	.align		4
.L_696:
        /*1020*/ 	.byte	0x04, 0x12
        /*1022*/ 	.short	(.L_698 - .L_697)
	.align		4
.L_697:
        /*1024*/ 	.word	index@(_ZN10layer_norm13ln_fwd_kernelINS_13Kernel_traitsI6__halfS2_S2_S2_fjLj5120ELj1ELj1ELj4ELj16ENS_18Kernel_traits_baseILj5120ES2_S2_S2_S2_fjLj128EEEEELb1ELb0ELb0ELb0EEEvNS_9FwdParamsE)
        /*1028*/ 	.word	0x00000000


	//----- nvinfo : EIATTR_MIN_STACK_SIZE
	.align		4
.L_698:
        /*102c*/ 	.byte	0x04, 0x12
        /*102e*/ 	.short	(.L_700 - .L_699)
	.align		4
.L_699:
        /*1030*/ 	.word	index@(_ZN10layer_norm13ln_fwd_kernelINS_13Kernel_traitsI6__halfS2_S2_S2_fjLj5120ELj1ELj1ELj4ELj16ENS_18Kernel_traits_baseILj5120ES2_S2_S2_S2_fjLj128EEEEELb1ELb0ELb0ELb1EEEvNS_9FwdParamsE)
        /*1034*/ 	.word	0x00000000


	//----- nvinfo : EIATTR_MIN_STACK_SIZE
	.align		4
.L_700:
        /*1038*/ 	.byte	0x04, 0x12
        /*103a*/ 	.short	(.L_702 - .L_701)
	.align		4
.L_701:
        /*103c*/ 	.word	index@(_ZN10layer_norm13ln_fwd_kernelINS_13Kernel_traitsI6__halfS2_S2_S2_fjLj5120ELj1ELj1ELj4ELj16ENS_18Kernel_traits_baseILj5120ES2_S2_S2_S2_fjLj128EEEEELb1ELb0ELb1ELb0EEEvNS_9FwdParamsE)
        /*1040*/ 	.word	0x00000008


	//----- nvinfo : EIATTR_MIN_STACK_SIZE
	.align		4
.L_702:
        /*1044*/ 	.byte	0x04, 0x12
        /*1046*/ 	.short	(.L_704 - .L_703)
	.align		4
.L_703:
        /*1048*/ 	.word	index@(_ZN10layer_norm13ln_fwd_kernelINS_13Kernel_traitsI6__halfS2_S2_S2_fjLj5120ELj1ELj1ELj4ELj16ENS_18Kernel_traits_baseILj5120ES2_S2_S2_S2_fjLj128EEEEELb1ELb0ELb1ELb1EEEvNS_9FwdParamsE)
        /*104c*/ 	.word	0x00000000


	//----- nvinfo : EIATTR_MIN_STACK_SIZE
	.align		4
.L_704:
        /*1050*/ 	.byte	0x04, 0x12
        /*1052*/ 	.short	(.L_706 - .L_705)
	.align		4
.L_705:
        /*1054*/ 	.word	index@(_ZN10layer_norm13ln_fwd_kernelINS_13Kernel_traitsI6__halfS2_S2_S2_fjLj5120ELj1ELj1ELj4ELj16ENS_18Kernel_traits_baseILj5120ES2_S2_S2_S2_fjLj128EEEEELb1ELb1ELb0ELb0EEEvNS_9FwdParamsE)
        /*1058*/ 	.word	0x00000000


	//----- nvinfo : EIATTR_MIN_STACK_SIZE
	.align		4
.L_706:
        /*105c*/ 	.byte	0x04, 0x12
        /*105e*/ 	.short	(.L_708 - .L_707)
	.align		4
.L_707:
        /*1060*/ 	.word	index@(_ZN10layer_norm13ln_fwd_kernelINS_13Kernel_traitsI6__halfS2_S2_S2_fjLj5120ELj1ELj1ELj4ELj16ENS_18Kernel_traits_baseILj5120ES2_S2_S2_S2_fjLj128EEEEELb1ELb1ELb0ELb1EEEvNS_9FwdParamsE)
        /*1064*/ 	.word	0x00000000


	//----- nvinfo : EIATTR_MIN_STACK_SIZE
	.align		4
.L_708:
        /*1068*/ 	.byte	0x04, 0x12
        /*106a*/ 	.short	(.L_710 - .L_709)
	.align		4
.L_709:
        /*106c*/ 	.word	index@(_ZN10layer_norm13ln_fwd_kernelINS_13Kernel_traitsI6__halfS2_S2_S2_fjLj5120ELj1ELj1ELj4ELj16ENS_18Kernel_traits_baseILj5120ES2_S2_S2_S2_fjLj128EEEEELb1ELb1ELb1ELb0EEEvNS_9FwdParamsE)
        /*1070*/ 	.word	0x00000000


	//----- nvinfo : EIATTR_MIN_STACK_SIZE
	.align		4
.L_710:
        /*1074*/ 	.byte	0x04, 0x12
        /*1076*/ 	.short	(.L_712 - .L_711)
	.align		4
.L_711:
        /*1078*/ 	.word	index@(_ZN10layer_norm13ln_fwd_kernelINS_13Kernel_traitsI6__halfS2_S2_S2_fjLj5120ELj1ELj1ELj4ELj16ENS_18Kernel_traits_baseILj5120ES2_S2_S2_S2_fjLj128EEEEELb1ELb1ELb1ELb1EEEvNS_9FwdParamsE)
        /*107c*/ 	.word	0x00000000


	//----- nvinfo : EIATTR_MIN_STACK_SIZE
	.align		4
.L_712:
        /*1080*/ 	.byte	0x04, 0x12
        /*1082*/ 	.short	(.L_714 - .L_713)
	.align		4
.L_713:
        /*1084*/ 	.word	index@(_ZN10layer_norm13ln_fwd_kernelINS_13Kernel_traitsIf13__nv_bfloat16S2_S2_fjLj5120ELj1ELj1ELj4ELj16ENS_18Kernel_traits_baseILj5120EfS2_S2_S2_fjLj128EEEEELb0ELb0ELb0ELb0EEEvNS_9FwdParamsE)
        /*1088*/ 	.word	0x00000000


	//----- nvinfo : EIATTR_MIN_STACK_SIZE
	.align		4
.L_714:
        /*108c*/ 	.byte	0x04, 0x12
        /*108e*/ 	.short	(.L_716 - .L_715)
	.align		4
.L_715:
        /*1090*/ 	.word	index@(_ZN10layer_norm13ln_fwd_kernelINS_13Kernel_traitsIf13__nv_bfloat16S2_S2_fjLj5120ELj1ELj1ELj4ELj16ENS_18Kernel_traits_baseILj5120EfS2_S2_S2_fjLj128EEEEELb0ELb0ELb0ELb1EEEvNS_9FwdParamsE)
        /*1094*/ 	.word	0x00000000


	//----- nvinfo : EIATTR_MIN_STACK_SIZE
	.align		4
.L_716:
        /*1098*/ 	.byte	0x04, 0x12
        /*109a*/ 	.short	(.L_718 - .L_717)
	.align		4
.L_717:
        /*109c*/ 	.word	index@(_ZN10layer_norm13ln_fwd_kernelINS_13Kernel_traitsIf13__nv_bfloat16S2_S2_fjLj5120ELj1ELj1ELj4ELj16ENS_18Kernel_traits_baseILj5120EfS2_S2_S2_fjLj128EEEEELb0ELb0ELb1ELb0EEEvNS_9FwdParamsE)
        /*10a0*/ 	.word	0x00000000


	//----- nvinfo : EIATTR_MIN_STACK_SIZE
	.align		4
.L_718:
        /*10a4*/ 	.byte	0x04, 0x12
        /*10a6*/ 	.short	(.L_720 - .L_719)
	.align		4
.L_719:
        /*10a8*/ 	.word	index@(_ZN10layer_norm13ln_fwd_kernelINS_13Kernel_traitsIf13__nv_bfloat16S2_S2_fjLj5120ELj1ELj1ELj4ELj16ENS_18Kernel_traits_baseILj5120EfS2_S2_S2_fjLj128EEEEELb0ELb0ELb1ELb1EEEvNS_9FwdParamsE)
        /*10ac*/ 	.word	0x00000000


	//----- nvinfo : EIATTR_MIN_STACK_SIZE
	.align		4
.L_720:
        /*10b0*/ 	.byte	0x04, 0x12
        /*10b2*/ 	.short	(.L_722 - .L_721)
	.align		4
.L_721:
        /*10b4*/ 	.word	index@(_ZN10layer_norm13ln_fwd_kernelINS_13Kernel_traitsIf13__nv_bfloat16S2_S2_fjLj5120ELj1ELj1ELj4ELj16ENS_18Kernel_traits_baseILj5120EfS2_S2_S2_fjLj128EEEEELb0ELb1ELb0ELb0EEEvNS_9FwdParamsE)
        /*10b8*/ 	.word	0x00000000


	//----- nvinfo : EIATTR_MIN_STACK_SIZE
	.align		4
.L_722:
        /*10bc*/ 	.byte	0x04, 0x12
        /*10be*/ 	.short	(.L_724 - .L_723)
	.align		4
.L_723:
        /*10c0*/ 	.word	index@(_ZN10layer_norm13ln_fwd_kernelINS_13Kernel_traitsIf13__nv_bfloat16S2_S2_fjLj5120ELj1ELj1ELj4ELj16ENS_18Kernel_traits_baseILj5120EfS2_S2_S2_fjLj128EEEEELb0ELb1ELb0ELb1EEEvNS_9FwdParamsE)
        /*10c4*/ 	.word	0x00000000


	//----- nvinfo : EIATTR_MIN_STACK_SIZE
	.align		4
.L_724:
        /*10c8*/ 	.byte	0x04, 0x12
        /*10ca*/ 	.short	(.L_726 - .L_725)
	.align		4
.L_725:
        /*10cc*/ 	.word	index@(_ZN10layer_norm13ln_fwd_kernelINS_13Kernel_traitsIf13__nv_bfloat16S2_S2_fjLj5120ELj1ELj1ELj4ELj16ENS_18Kernel_traits_baseILj5120EfS2_S2_S2_fjLj128EEEEELb0ELb1ELb1ELb0EEEvNS_9FwdParamsE)
        /*10d0*/ 	.word	0x00000000


	//----- nvinfo : EIATTR_MIN_STACK_SIZE
	.align		4
.L_726:
        /*10d4*/ 	.byte	0x04, 0x12
        /*10d6*/ 	.short	(.L_728 - .L_727)
	.align		4
.L_727:
        /*10d8*/ 	.word	index@(_ZN10layer_norm13ln_fwd_kernelINS_13Kernel_traitsIf13__nv_bfloat16S2_S2_fjLj5120ELj1ELj1ELj4ELj16ENS_18Kernel_traits_baseILj5120EfS2_S2_S2_fjLj128EEEEELb0ELb1ELb1ELb1EEEvNS_9FwdParamsE)
        /*10dc*/ 	.word	0x00000000


	//----- nvinfo : EIATTR_MIN_STACK_SIZE
	.align		4
.L_728:
        /*10e0*/ 	.byte	0x04, 0x12
        /*10e2*/ 	.short	(.L_730 - .L_729)
	.align		4
.L_729:
        /*10e4*/ 	.word	index@(_ZN10layer_norm13ln_fwd_kernelINS_13Kernel_traitsIf13__nv_bfloat16S2_S2_fjLj5120ELj1ELj1ELj4ELj16ENS_18Kernel_traits_baseILj5120EfS2_S2_S2_fjLj128EEEEELb1ELb0ELb0ELb0EEEvNS_9FwdParamsE)
        /*10e8*/ 	.word	0x00000000


	//----- nvinfo : EIATTR_MIN_STACK_SIZE
	.align		4
.L_730:
        /*10ec*/ 	.byte	0x04, 0x12
        /*10ee*/ 	.short	(.L_732 - .L_731)
	.align		4
.L_731:
        /*10f0*/ 	.word	index@(_ZN10layer_norm13ln_fwd_kernelINS_13Kernel_traitsIf13__nv_bfloat16S2_S2_fjLj5120ELj1ELj1ELj4ELj16ENS_18Kernel_traits_baseILj5120EfS2_S2_S2_fjLj128EEEEELb1ELb0ELb0ELb1EEEvNS_9FwdParamsE)
        /*10f4*/ 	.word	0x00000000


	//----- nvinfo : EIATTR_MIN_STACK_SIZE
	.align		4
.L_732:
        /*10f8*/ 	.byte	0x04, 0x12
        /*10fa*/ 	.short	(.L_734 - .L_733)
	.align		4
.L_733:
        /*10fc*/ 	.word	index@(_ZN10layer_norm13ln_fwd_kernelINS_13Kernel_traitsIf13__nv_bfloat16S2_S2_fjLj5120ELj1ELj1ELj4ELj16ENS_18Kernel_traits_baseILj5120EfS2_S2_S2_fjLj128EEEEELb1ELb0ELb1ELb0EEEvNS_9FwdParamsE)
        /*1100*/ 	.word	0x00000008


	//----- nvinfo : EIATTR_MIN_STACK_SIZE
	.align		4
.L_734:
        /*1104*/ 	.byte	0x04, 0x12
        /*1106*/ 	.short	(.L_736 - .L_735)
	.align		4
.L_735:
        /*1108*/ 	.word	index@(_ZN10layer_norm13ln_fwd_kernelINS_13Kernel_traitsIf13__nv_bfloat16S2_S2_fjLj5120ELj1ELj1ELj4ELj16ENS_18Kernel_traits_baseILj5120EfS2_S2_S2_fjLj128EEEEELb1ELb0ELb1ELb1EEEvNS_9FwdParamsE)
        /*110c*/ 	.word	0x00000000


	//----- nvinfo : EIATTR_MIN_STACK_SIZE
	.align		4
.L_736:
        /*1110*/ 	.byte	0x04, 0x12
        /*1112*/ 	.short	(.L_738 - .L_737)
	.align		4
.L_737:
        /*1114*/ 	.word	index@(_ZN10layer_norm13ln_fwd_kernelINS_13Kernel_traitsIf13__nv_bfloat16S2_S2_fjLj5120ELj1ELj1ELj4ELj16ENS_18Kernel_traits_baseILj5120EfS2_S2_S2_fjLj128EEEEELb1ELb1ELb0ELb0EEEvNS_9FwdParamsE)
        /*1118*/ 	.word	0x00000000


	//----- nvinfo : EIATTR_MIN_STACK_SIZE
	.align		4
.L_738:
        /*111c*/ 	.byte	0x04, 0x12
        /*111e*/ 	.short	(.L_740 - .L_739)
	.align		4
.L_739:
        /*1120*/ 	.word	index@(_ZN10layer_norm13ln_fwd_kernelINS_13Kernel_traitsIf13__nv_bfloat16S2_S2_fjLj5120ELj1ELj1ELj4ELj16ENS_18Kernel_traits_baseILj5120EfS2_S2_S2_fjLj128EEEEELb1ELb1ELb0ELb1EEEvNS_9FwdParamsE)
        /*1124*/ 	.word	0x00000000


	//----- nvinfo : EIATTR_MIN_STACK_SIZE
	.align		4
.L_740:
        /*1128*/ 	.byte	0x04, 0x12
        /*112a*/ 	.short	(.L_742 - .L_741)
	.align		4
.L_741:
        /*112c*/ 	.word	index@(_ZN10layer_norm13ln_fwd_kernelINS_13Kernel_traitsIf13__nv_bfloat16S2_S2_fjLj5120ELj1ELj1ELj4ELj16ENS_18Kernel_traits_baseILj5120EfS2_S2_S2_fjLj128EEEEELb1ELb1ELb1ELb0EEEvNS_9FwdParamsE)
        /*1130*/ 	.word	0x00000000


	//----- nvinfo : EIATTR_MIN_STACK_SIZE
	.align		4
.L_742:
        /*1134*/ 	.byte	0x04, 0x12
        /*1136*/ 	.short	(.L_744 - .L_743)
	.align		4
.L_743:
        /*1138*/ 	.word	index@(_ZN10layer_norm13ln_fwd_kernelINS_13Kernel_traitsIf13__nv_bfloat16S2_S2_fjLj5120ELj1ELj1ELj4ELj16ENS_18Kernel_traits_baseILj5120EfS2_S2_S2_fjLj128EEEEELb1ELb1ELb1ELb1EEEvNS_9FwdParamsE)
        /*113c*/ 	.word	0x00000000


	//----- nvinfo : EIATTR_MIN_STACK_SIZE
	.align		4
.L_744:
        /*1140*/ 	.byte	0x04, 0x12
        /*1142*/ 	.short	(.L_746 - .L_745)
	.align		4
.L_745:
        /*1144*/ 	.word	index@(_ZN10layer_norm13ln_fwd_kernelINS_13Kernel_traitsI13__nv_bfloat16S2_fS2_fjLj5120ELj1ELj1ELj4ELj16ENS_18Kernel_traits_baseILj5120ES2_S2_fS2_fjLj128EEEEELb0ELb0ELb0ELb0EEEvNS_9FwdParamsE)
        /*1148*/ 	.word	0x00000000


	//----- nvinfo : EIATTR_MIN_STACK_SIZE
	.align		4
.L_746:
        /*114c*/ 	.byte	0x04, 0x12
        /*114e*/ 	.short	(.L_748 - .L_747)
	.align		4
.L_747:
        /*1150*/ 	.word	index@(_ZN10layer_norm13ln_fwd_kernelINS_13Kernel_traitsI13__nv_bfloat16S2_fS2_fjLj5120ELj1ELj1ELj4ELj16ENS_18Kernel_traits_baseILj5120ES2_S2_fS2_fjLj128EEEEELb0ELb0ELb0ELb1EEEvNS_9FwdParamsE)
        /*1154*/ 	.word	0x00000000


	//----- nvinfo : EIATTR_MIN_STACK_SIZE
	.align		4
.L_748:
        /*1158*/ 	.byte	0x04, 0x12
        /*115a*/ 	.short	(.L_750 - .L_749)
	.align		4
.L_749:
        /*115c*/ 	.word	index@(_ZN10layer_norm13ln_fwd_kernelINS_13Kernel_traitsI13__nv_bfloat16S2_fS2_fjLj5120ELj1ELj1ELj4ELj16ENS_18Kernel_traits_baseILj5120ES2_S2_fS2_fjLj128EEEEELb0ELb0ELb1ELb0EEEvNS_9FwdParamsE)
        /*1160*/ 	.word	0x00000000


	//----- nvinfo : EIATTR_MIN_STACK_SIZE
	.align		4
.L_750:
        /*1164*/ 	.byte	0x04, 0x12
        /*1166*/ 	.short	(.L_752 - .L_751)
	.align		4
.L_751:
        /*1168*/ 	.word	index@(_ZN10layer_norm13ln_fwd_kernelINS_13Kernel_traitsI13__nv_bfloat16S2_fS2_fjLj5120ELj1ELj1ELj4ELj16ENS_18Kernel_traits_baseILj5120ES2_S2_fS2_fjLj128EEEEELb0ELb0ELb1ELb1EEEvNS_9FwdParamsE)
        /*116c*/ 	.word	0x00000000


	//----- nvinfo : EIATTR_MIN_STACK_SIZE
	.align		4
.L_752:
        /*1170*/ 	.byte	0x04, 0x12
        /*1172*/ 	.short	(.L_754 - .L_753)
	.align		4
.L_753:
        /*1174*/ 	.word	index@(_ZN10layer_norm13ln_fwd_kernelINS_13Kernel_traitsI13__nv_bfloat16S2_fS2_fjLj5120ELj1ELj1ELj4ELj16ENS_18Kernel_traits_baseILj5120ES2_S2_fS2_fjLj128EEEEELb0ELb1ELb0ELb0EEEvNS_9FwdParamsE)
        /*1178*/ 	.word	0x00000000


	//----- nvinfo : EIATTR_MIN_STACK_SIZE
	.align		4
.L_754:
        /*117c*/ 	.byte	0x04, 0x12
        /*117e*/ 	.short	(.L_756 - .L_755)
	.align		4
.L_755:
        /*1180*/ 	.word	index@(_ZN10layer_norm13ln_fwd_kernelINS_13Kernel_traitsI13__nv_bfloat16S2_fS2_fjLj5120ELj1ELj1ELj4ELj16ENS_18Kernel_traits_baseILj5120ES2_S2_fS2_fjLj128EEEEELb0ELb1ELb0ELb1EEEvNS_9FwdParamsE)
        /*1184*/ 	.word	0x00000000


	//----- nvinfo : EIATTR_MIN_STACK_SIZE
	.align		4
.L_756:
        /*1188*/ 	.byte	0x04, 0x12
        /*118a*/ 	.short	(.L_758 - .L_757)
	.align		4
.L_757:
        /*118c*/ 	.word	index@(_ZN10layer_norm13ln_fwd_kernelINS_13Kernel_traitsI13__nv_bfloat16S2_fS2_fjLj5120ELj1ELj1ELj4ELj16ENS_18Kernel_traits_baseILj5120ES2_S2_fS2_fjLj128EEEEELb0ELb1ELb1ELb0EEEvNS_9FwdParamsE)
        /*1190*/ 	.word	0x00000000


	//----- nvinfo : EIATTR_MIN_STACK_SIZE
	.align		4
.L_758:
        /*1194*/ 	.byte	0x04, 0x12
        /*1196*/ 	.short	(.L_760 - .L_759)
	.align		4
.L_759:
        /*1198*/ 	.word	index@(_ZN10layer_norm13ln_fwd_kernelINS_13Kernel_traitsI13__nv_bfloat16S2_fS2_fjLj5120ELj1ELj1ELj4ELj16ENS_18Kernel_traits_baseILj5120ES2_S2_fS2_fjLj128EEEEELb0ELb1ELb1ELb1EEEvNS_9FwdParamsE)
        /*119c*/ 	.word	0x00000000


	//----- nvinfo : EIATTR_MIN_STACK_SIZE
	.align		4
.L_760:
        /*11a0*/ 	.byte	0x04, 0x12
        /*11a2*/ 	.short	(.L_762 - .L_761)
	.align		4
.L_761:
        /*11a4*/ 	.word	index@(_ZN10layer_norm13ln_fwd_kernelINS_13Kernel_traitsI13__nv_bfloat16S2_fS2_fjLj5120ELj1ELj1ELj4ELj16ENS_18Kernel_traits_baseILj5120ES2_S2_fS2_fjLj128EEEEELb1ELb0ELb0ELb0EEEvNS_9FwdParamsE)
        /*11a8*/ 	.word	0x00000000


	//----- nvinfo : EIATTR_MIN_STACK_SIZE
	.align		4
.L_762:
        /*11ac*/ 	.byte	0x04, 0x12
        /*11ae*/ 	.short	(.L_764 - .L_763)
	.align		4
.L_763:
        /*11b0*/ 	.word	index@(_ZN10layer_norm13ln_fwd_kernelINS_13Kernel_traitsI13__nv_bfloat16S2_fS2_fjLj5120ELj1ELj1ELj4ELj16ENS_18Kernel_traits_baseILj5120ES2_S2_fS2_fjLj128EEEEELb1ELb0ELb0ELb1EEEvNS_9FwdParamsE)
        /*11b4*/ 	.word	0x00000000


	//----- nvinfo : EIATTR_MIN_STACK_SIZE
	.align		4
.L_764:
        /*11b8*/ 	.byte	0x04, 0x12
        /*11ba*/ 	.short	(.L_766 - .L_765)
	.align		4
.L_765:
        /*11bc*/ 	.word	index@(_ZN10layer_norm13ln_fwd_kernelINS_13Kernel_traitsI13__nv_bfloat16S2_fS2_fjLj5120ELj1ELj1ELj4ELj16ENS_18Kernel_traits_baseILj5120ES2_S2_fS2_fjLj128EEEEELb1ELb0ELb1ELb0EEEvNS_9FwdParamsE)
        /*11c0*/ 	.word	0x00000000


	//----- nvinfo : EIATTR_MIN_STACK_SIZE
	.align		4
.L_766:
        /*11c4*/ 	.byte	0x04, 0x12
        /*11c6*/ 	.short	(.L_768 - .L_767)
	.align		4
.L_767:
        /*11c8*/ 	.word	index@(_ZN10layer_norm13ln_fwd_kernelINS_13Kernel_traitsI13__nv_bfloat16S2_fS2_fjLj5120ELj1ELj1ELj4ELj16ENS_18Kernel_traits_baseILj5120ES2_S2_fS2_fjLj128EEEEELb1ELb0ELb1ELb1EEEvNS_9FwdParamsE)
        /*11cc*/ 	.word	0x00000000


	//----- nvinfo : EIATTR_MIN_STACK_SIZE
	.align		4
.L_768:
        /*11d0*/ 	.byte	0x04, 0x12
        /*11d2*/ 	.short	(.L_770 - .L_769)
	.align		4
.L_769:
        /*11d4*/ 	.word	index@(_ZN10layer_norm13ln_fwd_kernelINS_13Kernel_traitsI13__nv_bfloat16S2_fS2_fjLj5120ELj1ELj1ELj4ELj16ENS_18Kernel_traits_baseILj5120ES2_S2_fS2_fjLj128EEEEELb1ELb1ELb0ELb0EEEvNS_9FwdParamsE)
        /*11d8*/ 	.word	0x00000000


	//----- nvinfo : EIATTR_MIN_STACK_SIZE
	.align		4
.L_770:
        /*11dc*/ 	.byte	0x04, 0x12
        /*11de*/ 	.short	(.L_772 - .L_771)
	.align		4
.L_771:
        /*11e0*/ 	.word	index@(_ZN10layer_norm13ln_fwd_kernelINS_13Kernel_traitsI13__nv_bfloat16S2_fS2_fjLj5120ELj1ELj1ELj4ELj16ENS_18Kernel_traits_baseILj5120ES2_S2_fS2_fjLj128EEEEELb1ELb1ELb0ELb1EEEvNS_9FwdParamsE)
        /*11e4*/ 	.word	0x00000000


	//----- nvinfo : EIATTR_MIN_STACK_SIZE
	.align		4
.L_772:
        /*11e8*/ 	.byte	0x04, 0x12
        /*11ea*/ 	.short	(.L_774 - .L_773)
	.align		4
.L_773:
        /*11ec*/ 	.word	index@(_ZN10layer_norm13ln_fwd_kernelINS_13Kernel_traitsI13__nv_bfloat16S2_fS2_fjLj5120ELj1ELj1ELj4ELj16ENS_18Kernel_traits_baseILj5120ES2_S2_fS2_fjLj128EEEEELb1ELb1ELb1ELb0EEEvNS_9FwdParamsE)
        /*11f0*/ 	.word	0x00000000


	//----- nvinfo : EIATTR_MIN_STACK_SIZE
	.align		4
.L_774:
        /*11f4*/ 	.byte	0x04, 0x12
        /*11f6*/ 	.short	(.L_776 - .L_775)
	.align		4
.L_775:
        /*11f8*/ 	.word	index@(_ZN10layer_norm13ln_fwd_kernelINS_13Kernel_traitsI13__nv_bfloat16S2_fS2_fjLj5120ELj1ELj1ELj4ELj16ENS_18Kernel_traits_baseILj5120ES2_S2_fS2_fjLj128EEEEELb1ELb1ELb1ELb1EEEvNS_9FwdParamsE)
        /*11fc*/ 	.word	0x00000000


	//----- nvinfo : EIATTR_MIN_STACK_SIZE
	.align		4
.L_776:
        /*1200*/ 	.byte	0x04, 0x12
        /*1202*/ 	.short	(.L_778 - .L_777)
	.align		4
.L_777:
        /*1204*/ 	.word	index@(_ZN10layer_norm13ln_fwd_kernelINS_13Kernel_traitsIf13__nv_bfloat16fS2_fjLj5120ELj1ELj1ELj4ELj16ENS_18Kernel_traits_baseILj5120EfS2_fS2_fjLj128EEEEELb0ELb0ELb0ELb0EEEvNS_9FwdParamsE)
        /*1208*/ 	.word	0x00000000


	//----- nvinfo : EIATTR_MIN_STACK_SIZE
	.align		4
.L_778:
        /*120c*/ 	.byte	0x04, 0x12
        /*120e*/ 	.short	(.L_780 - .L_779)
	.align		4
.L_779:
        /*1210*/ 	.word	index@(_ZN10layer_norm13ln_fwd_kernelINS_13Kernel_traitsIf13__nv_bfloat16fS2_fjLj5120ELj1ELj1ELj4ELj16ENS_18Kernel_traits_baseILj5120EfS2_fS2_fjLj128EEEEELb0ELb0ELb0ELb1EEEvNS_9FwdParamsE)
        /*1214*/ 	.word	0x00000000


	//----- nvinfo : EIATTR_MIN_STACK_SIZE
	.align		4
.L_780:
        /*1218*/ 	.byte	0x04, 0x12
        /*121a*/ 	.short	(.L_782 - .L_781)
	.align		4
.L_781:
        /*121c*/ 	.word	index@(_ZN10layer_norm13ln_fwd_kernelINS_13Kernel_traitsIf13__nv_bfloat16fS2_fjLj5120ELj1ELj1ELj4ELj16ENS_18Kernel_traits_baseILj5120EfS2_fS2_fjLj128EEEEELb0ELb0ELb1ELb0EEEvNS_9FwdParamsE)
        /*1220*/ 	.word	0x00000000


	//----- nvinfo : EIATTR_MIN_STACK_SIZE
	.align		4
.L_782:
        /*1224*/ 	.byte	0x04, 0x12
        /*1226*/ 	.short	(.L_784 - .L_783)
	.align		4
.L_783:
        /*1228*/ 	.word	index@(_ZN10layer_norm13ln_fwd_kernelINS_13Kernel_traitsIf13__nv_bfloat16fS2_fjLj5120ELj1ELj1ELj4ELj16ENS_18Kernel_traits_baseILj5120EfS2_fS2_fjLj128EEEEELb0ELb0ELb1ELb1EEEvNS_9FwdParamsE)
        /*122c*/ 	.word	0x00000000


	//----- nvinfo : EIATTR_MIN_STACK_SIZE
	.align		4
.L_784:
        /*1230*/ 	.byte	0x04, 0x12
        /*1232*/ 	.short	(.L_786 - .L_785)
	.align		4
.L_785:
        /*1234*/ 	.word	index@(_ZN10layer_norm13ln_fwd_kernelINS_13Kernel_traitsIf13__nv_bfloat16fS2_fjLj5120ELj1ELj1ELj4ELj16ENS_18Kernel_traits_baseILj5120EfS2_fS2_fjLj128EEEEELb0ELb1ELb0ELb0EEEvNS_9FwdParamsE)
        /*1238*/ 	.word	0x00000000


	//----- nvinfo : EIATTR_MIN_STACK_SIZE
	.align		4
.L_786:
        /*123c*/ 	.byte	0x04, 0x12
        /*123e*/ 	.short	(.L_788 - .L_787)
	.align		4
.L_787:
        /*1240*/ 	.word	index@(_ZN10layer_norm13ln_fwd_kernelINS_13Kernel_traitsIf13__nv_bfloat16fS2_fjLj5120ELj1ELj1ELj4ELj16ENS_18Kernel_traits_baseILj5120EfS2_fS2_fjLj128EEEEELb0ELb1ELb0ELb1EEEvNS_9FwdParamsE)
        /*1244*/ 	.word	0x00000000


	//----- nvinfo : EIATTR_MIN_STACK_SIZE
	.align		4
.L_788:
        /*1248*/ 	.byte	0x04, 0x12
        /*124a*/ 	.short	(.L_790 - .L_789)
	.align		4
.L_789:
        /*124c*/ 	.word	index@(_ZN10layer_norm13ln_fwd_kernelINS_13Kernel_traitsIf13__nv_bfloat16fS2_fjLj5120ELj1ELj1ELj4ELj16ENS_18Kernel_traits_baseILj5120EfS2_fS2_fjLj128EEEEELb0ELb1ELb1ELb0EEEvNS_9FwdParamsE)
        /*1250*/ 	.word	0x00000000


	//----- nvinfo : EIATTR_MIN_STACK_SIZE
	.align		4
.L_790:
        /*1254*/ 	.byte	0x04, 0x12
        /*1256*/ 	.short	(.L_792 - .L_791)
	.align		4
.L_791:
        /*1258*/ 	.word	index@(_ZN10layer_norm13ln_fwd_kernelINS_13Kernel_traitsIf13__nv_bfloat16fS2_fjLj5120ELj1ELj1ELj4ELj16ENS_18Kernel_traits_baseILj5120EfS2_fS2_fjLj128EEEEELb0ELb1ELb1ELb1EEEvNS_9FwdParamsE)
        /*125c*/ 	.word	0x00000000


	//----- nvinfo : EIATTR_MIN_STACK_SIZE
	.align		4
.L_792:
        /*1260*/ 	.byte	0x04, 0x12
        /*1262*/ 	.short	(.L_794 - .L_793)
	.align		4
.L_793:
        /*1264*/ 	.word	index@(_ZN10layer_norm13ln_fwd_kernelINS_13Kernel_traitsIf13__nv_bfloat16fS2_fjLj5120ELj1ELj1ELj4ELj16ENS_18Kernel_traits_baseILj5120EfS2_fS2_fjLj128EEEEELb1ELb0ELb0ELb0EEEvNS_9FwdParamsE)
        /*1268*/ 	.word	0x00000000


	//----- nvinfo : EIATTR_MIN_STACK_SIZE
	.align		4
.L_794:
        /*126c*/ 	.byte	0x04, 0x12
        /*126e*/ 	.short	(.L_796 - .L_795)
	.align		4
.L_795:
        /*1270*/ 	.word	index@(_ZN10layer_norm13ln_fwd_kernelINS_13Kernel_traitsIf13__nv_bfloat16fS2_fjLj5120ELj1ELj1ELj4ELj16ENS_18Kernel_traits_baseILj5120EfS2_fS2_fjLj128EEEEELb1ELb0ELb0ELb1EEEvNS_9FwdParamsE)
        /*1274*/ 	.word	0x00000000


	//----- nvinfo : EIATTR_MIN_STACK_SIZE
	.align		4
.L_796:
        /*1278*/ 	.byte	0x04, 0x12
        /*127a*/ 	.short	(.L_798 - .L_797)
	.align		4
.L_797:
        /*127c*/ 	.word	index@(_ZN10layer_norm13ln_fwd_kernelINS_13Kernel_traitsIf13__nv_bfloat16fS2_fjLj5120ELj1ELj1ELj4ELj16ENS_18Kernel_traits_baseILj5120EfS2_fS2_fjLj128EEEEELb1ELb0ELb1ELb0EEEvNS_9FwdParamsE)
        /*1280*/ 	.word	0x00000000


	//----- nvinfo : EIATTR_MIN_STACK_SIZE
	.align		4
.L_798:
        /*1284*/ 	.byte	0x04, 0x12
        /*1286*/ 	.short	(.L_800 - .L_799)
	.align		4
.L_799:
        /*1288*/ 	.word	index@(_ZN10layer_norm13ln_fwd_kernelINS_13Kernel_traitsIf13__nv_bfloat16fS2_fjLj5120ELj1ELj1ELj4ELj16ENS_18Kernel_traits_baseILj5120EfS2_fS2_fjLj128EEEEELb1ELb0ELb1ELb1EEEvNS_9FwdParamsE)
        /*128c*/ 	.word	0x00000000


	//----- nvinfo : EIATTR_MIN_STACK_SIZE
	.align		4
.L_800:
        /*1290*/ 	.byte	0x04, 0x12
        /*1292*/ 	.short	(.L_802 - .L_801)
	.align		4
.L_801:
        /*1294*/ 	.word	index@(_ZN10layer_norm13ln_fwd_kernelINS_13Kernel_traitsIf13__nv_bfloat16fS2_fjLj5120ELj1ELj1ELj4ELj16ENS_18Kernel_traits_baseILj5120EfS2_fS2_fjLj128EEEEELb1ELb1ELb0ELb0EEEvNS_9FwdParamsE)
        /*1298*/ 	.word	0x00000000


	//----- nvinfo : EIATTR_MIN_STACK_SIZE
	.align		4
.L_802:
        /*129c*/ 	.byte	0x04, 0x12
        /*129e*/ 	.short	(.L_804 - .L_803)
	.align		4
.L_803:
        /*12a0*/ 	.word	index@(_ZN10layer_norm13ln_fwd_kernelINS_13Kernel_traitsIf13__nv_bfloat16fS2_fjLj5120ELj1ELj1ELj4ELj16ENS_18Kernel_traits_baseILj5120EfS2_fS2_fjLj128EEEEELb1ELb1ELb0ELb1EEEvNS_9FwdParamsE)
        /*12a4*/ 	.word	0x00000000


	//----- nvinfo : EIATTR_MIN_STACK_SIZE
	.align		4
.L_804:
        /*12a8*/ 	.byte	0x04, 0x12
        /*12aa*/ 	.short	(.L_806 - .L_805)
	.align		4
.L_805:
        /*12ac*/ 	.word	index@(_ZN10layer_norm13ln_fwd_kernelINS_13Kernel_traitsIf13__nv_bfloat16fS2_fjLj5120ELj1ELj1ELj4ELj16ENS_18Kernel_traits_baseILj5120EfS2_fS2_fjLj128EEEEELb1ELb1ELb1ELb0EEEvNS_9FwdParamsE)
        /*12b0*/ 	.word	0x00000000


	//----- nvinfo : EIATTR_MIN_STACK_SIZE
	.align		4
.L_806:
        /*12b4*/ 	.byte	0x04, 0x12
        /*12b6*/ 	.short	(.L_808 - .L_807)
	.align		4
.L_807:
        /*12b8*/ 	.word	index@(_ZN10layer_norm13ln_fwd_kernelINS_13Kernel_traitsIf13__nv_bfloat16fS2_fjLj5120ELj1ELj1ELj4ELj16ENS_18Kernel_traits_baseILj5120EfS2_fS2_fjLj128EEEEELb1ELb1ELb1ELb1EEEvNS_9FwdParamsE)
        /*12bc*/ 	.word	0x00000000


	//----- nvinfo : EIATTR_MIN_STACK_SIZE
	.align		4
.L_808:
        /*12c0*/ 	.byte	0x04, 0x12
        /*12c2*/ 	.short	(.L_810 - .L_809)
	.align		4
.L_809:
        /*12c4*/ 	.word	index@(_ZN10layer_norm13ln_fwd_kernelINS_13Kernel_traitsIf6__halfS2_S2_fjLj5120ELj1ELj1ELj4ELj16ENS_18Kernel_traits_baseILj5120EfS2_S2_S2_fjLj128EEEEELb0ELb0ELb0ELb0EEEvNS_9FwdParamsE)
        /*12c8*/ 	.word	0x00000000


	//----- nvinfo : EIATTR_MIN_STACK_SIZE
	.align		4
.L_810:
        /*12cc*/ 	.byte	0x04, 0x12
        /*12ce*/ 	.short	(.L_812 - .L_811)
	.align		4
.L_811:
        /*12d0*/ 	.word	index@(_ZN10layer_norm13ln_fwd_kernelINS_13Kernel_traitsIf6__halfS2_S2_fjLj5120ELj1ELj1ELj4ELj16ENS_18Kernel_traits_baseILj5120EfS2_S2_S2_fjLj128EEEEELb0ELb0ELb0ELb1EEEvNS_9FwdParamsE)
        /*12d4*/ 	.word	0x00000000


	//----- nvinfo : EIATTR_MIN_STACK_SIZE
	.align		4
.L_812:
        /*12d8*/ 	.byte	0x04, 0x12
        /*12da*/ 	.short	(.L_814 - .L_813)
	.align		4
.L_813:
        /*12dc*/ 	.word	index@(_ZN10layer_norm13ln_fwd_kernelINS_13Kernel_traitsIf6__halfS2_S2_fjLj5120ELj1ELj1ELj4ELj16ENS_18Kernel_traits_baseILj5120EfS2_S2_S2_fjLj128EEEEELb0ELb0ELb1ELb0EEEvNS_9FwdParamsE)
        /*12e0*/ 	.word	0x00000000


	//----- nvinfo : EIATTR_MIN_STACK_SIZE
	.align		4
.L_814:
        /*12e4*/ 	.byte	0x04, 0x12
        /*12e6*/ 	.short	(.L_816 - .L_815)
	.align		4
.L_815:
        /*12e8*/ 	.word	index@(_ZN10layer_norm13ln_fwd_kernelINS_13Kernel_traitsIf6__halfS2_S2_fjLj5120ELj1ELj1ELj4ELj16ENS_18Kernel_traits_baseILj5120EfS2_S2_S2_fjLj128EEEEELb0ELb0ELb1ELb1EEEvNS_9FwdParamsE)
        /*12ec*/ 	.word	0x00000000


	//----- nvinfo : EIATTR_MIN_STACK_SIZE
	.align		4
.L_816:
        /*12f0*/ 	.byte	0x04, 0x12
        /*12f2*/ 	.short	(.L_818 - .L_817)
	.align		4
.L_817:
        /*12f4*/ 	.word	index@(_ZN10layer_norm13ln_fwd_kernelINS_13Kernel_traitsIf6__halfS2_S2_fjLj5120ELj1ELj1ELj4ELj16ENS_18Kernel_traits_baseILj5120EfS2_S2_S2_fjLj128EEEEELb0ELb1ELb0ELb0EEEvNS_9FwdParamsE)
        /*12f8*/ 	.word	0x00000000


	//----- nvinfo : EIATTR_MIN_STACK_SIZE
	.align		4
.L_818:
        /*12fc*/ 	.byte	0x04, 0x12
        /*12fe*/ 	.short	(.L_820 - .L_819)
	.align		4
.L_819:
        /*1300*/ 	.word	index@(_ZN10layer_norm13ln_fwd_kernelINS_13Kernel_traitsIf6__halfS2_S2_fjLj5120ELj1ELj1ELj4ELj16ENS_18Kernel_traits_baseILj5120EfS2_S2_S2_fjLj128EEEEELb0ELb1ELb0ELb1EEEvNS_9FwdParamsE)
        /*1304*/ 	.word	0x00000000


	//----- nvinfo : EIATTR_MIN_STACK_SIZE
	.align		4
.L_820:
        /*1308*/ 	.byte	0x04, 0x12
        /*130a*/ 	.short	(.L_822 - .L_821)
	.align		4
.L_821:
        /*130c*/ 	.word	index@(_ZN10layer_norm13ln_fwd_kernelINS_13Kernel_traitsIf6__halfS2_S2_fjLj5120ELj1ELj1ELj4ELj16ENS_18Kernel_traits_baseILj5120EfS2_S2_S2_fjLj128EEEEELb0ELb1ELb1ELb0EEEvNS_9FwdParamsE)
        /*1310*/ 	.word	0x00000000


	//----- nvinfo : EIATTR_MIN_STACK_SIZE
	.align		4
.L_822:
        /*1314*/ 	.byte	0x04, 0x12
        /*1316*/ 	.short	(.L_824 - .L_823)
	.align		4
.L_823:
        /*1318*/ 	.word	index@(_ZN10layer_norm13ln_fwd_kernelINS_13Kernel_traitsIf6__halfS2_S2_fjLj5120ELj1ELj1ELj4ELj16ENS_18Kernel_traits_baseILj5120EfS2_S2_S2_fjLj128EEEEELb0ELb1ELb1ELb1EEEvNS_9FwdParamsE)
        /*131c*/ 	.word	0x00000000


	//----- nvinfo : EIATTR_MIN_STACK_SIZE
	.align		4
.L_824:
        /*1320*/ 	.byte	0x04, 0x12
        /*1322*/ 	.short	(.L_826 - .L_825)
	.align		4
.L_825:
        /*1324*/ 	.word	index@(_ZN10layer_norm13ln_fwd_kernelINS_13Kernel_traitsIf6__halfS2_S2_fjLj5120ELj1ELj1ELj4ELj16ENS_18Kernel_traits_baseILj5120EfS2_S2_S2_fjLj128EEEEELb1ELb0ELb0ELb0EEEvNS_9FwdParamsE)
        /*1328*/ 	.word	0x00000000


	//----- nvinfo : EIATTR_MIN_STACK_SIZE
	.align		4
.L_826:
        /*132c*/ 	.byte	0x04, 0x12
        /*132e*/ 	.short	(.L_828 - .L_827)
	.align		4
.L_827:
        /*1330*/ 	.word	index@(_ZN10layer_norm13ln_fwd_kernelINS_13Kernel_traitsIf6__halfS2_S2_fjLj5120ELj1ELj1ELj4ELj16ENS_18Kernel_traits_baseILj5120EfS2_S2_S2_fjLj128EEEEELb1ELb0ELb0ELb1EEEvNS_9FwdParamsE)
        /*1334*/ 	.word	0x00000000


	//----- nvinfo : EIATTR_MIN_STACK_SIZE
	.align		4
.L_828:
        /*1338*/ 	.byte	0x04, 0x12
        /*133a*/ 	.short	(.L_830 - .L_829)
	.align		4
.L_829:
        /*133c*/ 	.word	index@(_ZN10layer_norm13ln_fwd_kernelINS_13Kernel_traitsIf6__halfS2_S2_fjLj5120ELj1ELj1ELj4ELj16ENS_18Kernel_traits_baseILj5120EfS2_S2_S2_fjLj128EEEEELb1ELb0ELb1ELb0EEEvNS_9FwdParamsE)
        /*1340*/ 	.word	0x00000008


	//----- nvinfo : EIATTR_MIN_STACK_SIZE
	.align		4
.L_830:
        /*1344*/ 	.byte	0x04, 0x12
        /*1346*/ 	.short	(.L_832 - .L_831)
	.align		4
.L_831:
        /*1348*/ 	.word	index@(_ZN10layer_norm13ln_fwd_kernelINS_13Kernel_traitsIf6__halfS2_S2_fjLj5120ELj1ELj1ELj4ELj16ENS_18Kernel_traits_baseILj5120EfS2_S2_S2_fjLj128EEEEELb1ELb0ELb1ELb1EEEvNS_9FwdParamsE)
        /*134c*/ 	.word	0x00000000


	//----- nvinfo : EIATTR_MIN_STACK_SIZE
	.align		4
.L_832:
        /*1350*/ 	.byte	0x04, 0x12
        /*1352*/ 	.short	(.L_834 - .L_833)
	.align		4
.L_833:
        /*1354*/ 	.word	index@(_ZN10layer_norm13ln_fwd_kernelINS_13Kernel_traitsIf6__halfS2_S2_fjLj5120ELj1ELj1ELj4ELj16ENS_18Kernel_traits_baseILj5120EfS2_S2_S2_fjLj128EEEEELb1ELb1ELb0ELb0EEEvNS_9FwdParamsE)
        /*1358*/ 	.word	0x00000000


	//----- nvinfo : EIATTR_MIN_STACK_SIZE
	.align		4
.L_834:
        /*135c*/ 	.byte	0x04, 0x12
        /*135e*/ 	.short	(.L_836 - .L_835)
	.align		4
.L_835:
        /*1360*/ 	.word	index@(_ZN10layer_norm13ln_fwd_kernelINS_13Kernel_traitsIf6__halfS2_S2_fjLj5120ELj1ELj1ELj4ELj16ENS_18Kernel_traits_baseILj5120EfS2_S2_S2_fjLj128EEEEELb1ELb1ELb0ELb1EEEvNS_9FwdParamsE)
        /*1364*/ 	.word	0x00000000


	//----- nvinfo : EIATTR_MIN_STACK_SIZE
	.align		4
.L_836:
        /*1368*/ 	.byte	0x04, 0x12
        /*136a*/ 	.short	(.L_838 - .L_837)
	.align		4
.L_837:
        /*136c*/ 	.word	index@(_ZN10layer_norm13ln_fwd_kernelINS_13Kernel_traitsIf6__halfS2_S2_fjLj5120ELj1ELj1ELj4ELj16ENS_18Kernel_traits_baseILj5120EfS2_S2_S2_fjLj128EEEEELb1ELb1ELb1ELb0EEEvNS_9FwdParamsE)
        /*1370*/ 	.word	0x00000000


	//----- nvinfo : EIATTR_MIN_STACK_SIZE
	.align		4
.L_838:
        /*1374*/ 	.byte	0x04, 0x12
        /*1376*/ 	.short	(.L_840 - .L_839)
	.align		4
.L_839:
        /*1378*/ 	.word	index@(_ZN10layer_norm13ln_fwd_kernelINS_13Kernel_traitsIf6__halfS2_S2_fjLj5120ELj1ELj1ELj4ELj16ENS_18Kernel_traits_baseILj5120EfS2_S2_S2_fjLj128EEEEELb1ELb1ELb1ELb1EEEvNS_9FwdParamsE)
        /*137c*/ 	.word	0x00000000


	//----- nvinfo : EIATTR_MIN_STACK_SIZE
	.align		4
.L_840:
        /*1380*/ 	.byte	0x04, 0x12
        /*1382*/ 	.short	(.L_842 - .L_841)
	.align		4
.L_841:
        /*1384*/ 	.word	index@(_ZN10layer_norm13ln_fwd_kernelINS_13Kernel_traitsI6__halfS2_fS2_fjLj5120ELj1ELj1ELj4ELj16ENS_18Kernel_traits_baseILj5120ES2_S2_fS2_fjLj128EEEEELb0ELb0ELb0ELb0EEEvNS_9FwdParamsE)
        /*1388*/ 	.word	0x00000000


	//----- nvinfo : EIATTR_MIN_STACK_SIZE
	.align		4
.L_842:
        /*138c*/ 	.byte	0x04, 0x12
        /*138e*/ 	.short	(.L_844 - .L_843)
	.align		4
.L_843:
        /*1390*/ 	.word	index@(_ZN10layer_norm13ln_fwd_kernelINS_13Kernel_traitsI6__halfS2_fS2_fjLj5120ELj1ELj1ELj4ELj16ENS_18Kernel_traits_baseILj5120ES2_S2_fS2_fjLj128EEEEELb0ELb0ELb0ELb1EEEvNS_9FwdParamsE)
        /*1394*/ 	.word	0x00000000


	//----- nvinfo : EIATTR_MIN_STACK_SIZE
	.align		4
.L_844:
        /*1398*/ 	.byte	0x04, 0x12
        /*139a*/ 	.short	(.L_846 - .L_845)
	.align		4
.L_845:
        /*139c*/ 	.word	index@(_ZN10layer_norm13ln_fwd_kernelINS_13Kernel_traitsI6__halfS2_fS2_fjLj5120ELj1ELj1ELj4ELj16ENS_18Kernel_traits_baseILj5120ES2_S2_fS2_fjLj128EEEEELb0ELb0ELb1ELb0EEEvNS_9FwdParamsE)
        /*13a0*/ 	.word	0x00000000


	//----- nvinfo : EIATTR_MIN_STACK_SIZE
	.align		4
.L_846:
        /*13a4*/ 	.byte	0x04, 0x12
        /*13a6*/ 	.short	(.L_848 - .L_847)
	.align		4
.L_847:
        /*13a8*/ 	.word	index@(_ZN10layer_norm13ln_fwd_kernelINS_13Kernel_traitsI6__halfS2_fS2_fjLj5120ELj1ELj1ELj4ELj16ENS_18Kernel_traits_baseILj5120ES2_S2_fS2_fjLj128EEEEELb0ELb0ELb1ELb1EEEvNS_9FwdParamsE)
        /*13ac*/ 	.word	0x00000000


	//----- nvinfo : EIATTR_MIN_STACK_SIZE
	.align		4
.L_848:
        /*13b0*/ 	.byte	0x04, 0x12
        /*13b2*/ 	.short	(.L_850 - .L_849)
	.align		4
.L_849:
        /*13b4*/ 	.word	index@(_ZN10layer_norm13ln_fwd_kernelINS_13Kernel_traitsI6__halfS2_fS2_fjLj5120ELj1ELj1ELj4ELj16ENS_18Kernel_traits_baseILj5120ES2_S2_fS2_fjLj128EEEEELb0ELb1ELb0ELb0EEEvNS_9FwdParamsE)
        /*13b8*/ 	.word	0x00000000


	//----- nvinfo : EIATTR_MIN_STACK_SIZE
	.align		4
.L_850:
        /*13bc*/ 	.byte	0x04, 0x12
        /*13be*/ 	.short	(.L_852 - .L_851)
	.align		4
.L_851:
        /*13c0*/ 	.word	index@(_ZN10layer_norm13ln_fwd_kernelINS_13Kernel_traitsI6__halfS2_fS2_fjLj5120ELj1ELj1ELj4ELj16ENS_18Kernel_traits_baseILj5120ES2_S2_fS2_fjLj128EEEEELb0ELb1ELb0ELb1EEEvNS_9FwdParamsE)
        /*13c4*/ 	.word	0x00000000


	//----- nvinfo : EIATTR_MIN_STACK_SIZE
	.align		4
.L_852:
        /*13c8*/ 	.byte	0x04, 0x12
        /*13ca*/ 	.short	(.L_854 - .L_853)
	.align		4
.L_853:
        /*13cc*/ 	.word	index@(_ZN10layer_norm13ln_fwd_kernelINS_13Kernel_traitsI6__halfS2_fS2_fjLj5120ELj1ELj1ELj4ELj16ENS_18Kernel_traits_baseILj5120ES2_S2_fS2_fjLj128EEEEELb0ELb1ELb1ELb0EEEvNS_9FwdParamsE)
        /*13d0*/ 	.word	0x00000000


	//----- nvinfo : EIATTR_MIN_STACK_SIZE
	.align		4
.L_854:
        /*13d4*/ 	.byte	0x04, 0x12
        /*13d6*/ 	.short	(.L_856 - .L_855)
	.align		4
.L_855:
        /*13d8*/ 	.word	index@(_ZN10layer_norm13ln_fwd_kernelINS_13Kernel_traitsI6__halfS2_fS2_fjLj5120ELj1ELj1ELj4ELj16ENS_18Kernel_traits_baseILj5120ES2_S2_fS2_fjLj128EEEEELb0ELb1ELb1ELb1EEEvNS_9FwdParamsE)
        /*13dc*/ 	.word	0x00000000


	//----- nvinfo : EIATTR_MIN_STACK_SIZE
	.align		4
.L_856:
        /*13e0*/ 	.byte	0x04, 0x12
        /*13e2*/ 	.short	(.L_858 - .L_857)
	.align		4
.L_857:
        /*13e4*/ 	.word	index@(_ZN10layer_norm13ln_fwd_kernelINS_13Kernel_traitsI6__halfS2_fS2_fjLj5120ELj1ELj1ELj4ELj16ENS_18Kernel_traits_baseILj5120ES2_S2_fS2_fjLj128EEEEELb1ELb0ELb0ELb0EEEvNS_9FwdParamsE)
        /*13e8*/ 	.word	0x00000000


	//----- nvinfo : EIATTR_MIN_STACK_SIZE
	.align		4
.L_858:
        /*13ec*/ 	.byte	0x04, 0x12
        /*13ee*/ 	.short	(.L_860 - .L_859)
	.align		4
.L_859:
        /*13f0*/ 	.word	index@(_ZN10layer_norm13ln_fwd_kernelINS_13Kernel_traitsI6__halfS2_fS2_fjLj5120ELj1ELj1ELj4ELj16ENS_18Kernel_traits_baseILj5120ES2_S2_fS2_fjLj128EEEEELb1ELb0ELb0ELb1EEEvNS_9FwdParamsE)
        /*13f4*/ 	.word	0x00000000


	//----- nvinfo : EIATTR_MIN_STACK_SIZE
	.align		4
.L_860:
        /*13f8*/ 	.byte	0x04, 0x12
        /*13fa*/ 	.short	(.L_862 - .L_861)
	.align		4
.L_861:
        /*13fc*/ 	.word	index@(_ZN10layer_norm13ln_fwd_kernelINS_13Kernel_traitsI6__halfS2_fS2_fjLj5120ELj1ELj1ELj4ELj16ENS_18Kernel_traits_baseILj5120ES2_S2_fS2_fjLj128EEEEELb1ELb0ELb1ELb0EEEvNS_9FwdParamsE)
        /*1400*/ 	.word	0x00000000


	//----- nvinfo : EIATTR_MIN_STACK_SIZE
	.align		4
.L_862:
        /*1404*/ 	.byte	0x04, 0x12
        /*1406*/ 	.short	(.L_864 - .L_863)
	.align		4
.L_863:
        /*1408*/ 	.word	index@(_ZN10layer_norm13ln_fwd_kernelINS_13Kernel_traitsI6__halfS2_fS2_fjLj5120ELj1ELj1ELj4ELj16ENS_18Kernel_traits_baseILj5120ES2_S2_fS2_fjLj128EEEEELb1ELb0ELb1ELb1EEEvNS_9FwdParamsE)
        /*140c*/ 	.word	0x00000000


	//----- nvinfo : EIATTR_MIN_STACK_SIZE
	.align		4
.L_864:
        /*1410*/ 	.byte	0x04, 0x12
        /*1412*/ 	.short	(.L_866 - .L_865)
	.align		4
.L_865:
        /*1414*/ 	.word	index@(_ZN10layer_norm13ln_fwd_kernelINS_13Kernel_traitsI6__halfS2_fS2_fjLj5120ELj1ELj1ELj4ELj16ENS_18Kernel_traits_baseILj5120ES2_S2_fS2_fjLj128EEEEELb1ELb1ELb0ELb0EEEvNS_9FwdParamsE)
        /*1418*/ 	.word	0x00000000


	//----- nvinfo : EIATTR_MIN_STACK_SIZE
	.align		4
.L_866:
        /*141c*/ 	.byte	0x04, 0x12
        /*141e*/ 	.short	(.L_868 - .L_867)
	.align		4
.L_867:
        /*1420*/ 	.word	index@(_ZN10layer_norm13ln_fwd_kernelINS_13Kernel_traitsI6__halfS2_fS2_fjLj5120ELj1ELj1ELj4ELj16ENS_18Kernel_traits_baseILj5120ES2_S2_fS2_fjLj128EEEEELb1ELb1ELb0ELb1EEEvNS_9FwdParamsE)
        /*1424*/ 	.word	0x00000000


	//----- nvinfo : EIATTR_MIN_STACK_SIZE
	.align		4
.L_868:
        /*1428*/ 	.byte	0x04, 0x12
        /*142a*/ 	.short	(.L_870 - .L_869)
	.align		4
.L_869:
        /*142c*/ 	.word	index@(_ZN10layer_norm13ln_fwd_kernelINS_13Kernel_traitsI6__halfS2_fS2_fjLj5120ELj1ELj1ELj4ELj16ENS_18Kernel_traits_baseILj5120ES2_S2_fS2_fjLj128EEEEELb1ELb1ELb1ELb0EEEvNS_9FwdParamsE)
        /*1430*/ 	.word	0x00000000


	//----- nvinfo : EIATTR_MIN_STACK_SIZE
	.align		4
.L_870:
        /*1434*/ 	.byte	0x04, 0x12
        /*1436*/ 	.short	(.L_872 - .L_871)
	.align		4
.L_871:
        /*1438*/ 	.word	index@(_ZN10layer_norm13ln_fwd_kernelINS_13Kernel_traitsI6__halfS2_fS2_fjLj5120ELj1ELj1ELj4ELj16ENS_18Kernel_traits_baseILj5120ES2_S2_fS2_fjLj128EEEEELb1ELb1ELb1ELb1EEEvNS_9FwdParamsE)
        /*143c*/ 	.word	0x00000000


	//----- nvinfo : EIATTR_MIN_STACK_SIZE
	.align		4
.L_872:
        /*1440*/ 	.byte	0x04, 0x12
        /*1442*/ 	.short	(.L_874 - .L_873)
	.align		4
.L_873:
        /*1444*/ 	.word	index@(_ZN10layer_norm13ln_fwd_kernelINS_13Kernel_traitsIf6__halffS2_fjLj5120ELj1ELj1ELj4ELj16ENS_18Kernel_traits_baseILj5120EfS2_fS2_fjLj128EEEEELb0ELb0ELb0ELb0EEEvNS_9FwdParamsE)
        /*1448*/ 	.word	0x00000000


	//----- nvinfo : EIATTR_MIN_STACK_SIZE
	.align		4
.L_874:
        /*144c*/ 	.byte	0x04, 0x12
        /*144e*/ 	.short	(.L_876 - .L_875)
	.align		4
.L_875:
        /*1450*/ 	.word	index@(_ZN10layer_norm13ln_fwd_kernelINS_13Kernel_traitsIf6__halffS2_fjLj5120ELj1ELj1ELj4ELj16ENS_18Kernel_traits_baseILj5120EfS2_fS2_fjLj128EEEEELb0ELb0ELb0ELb1EEEvNS_9FwdParamsE)
        /*1454*/ 	.word	0x00000000


	//----- nvinfo : EIATTR_MIN_STACK_SIZE
	.align		4
.L_876:
        /*1458*/ 	.byte	0x04, 0x12
        /*145a*/ 	.short	(.L_878 - .L_877)
	.align		4
.L_877:
        /*145c*/ 	.word	index@(_ZN10layer_norm13ln_fwd_kernelINS_13Kernel_traitsIf6__halffS2_fjLj5120ELj1ELj1ELj4ELj16ENS_18Kernel_traits_baseILj5120EfS2_fS2_fjLj128EEEEELb0ELb0ELb1ELb0EEEvNS_9FwdParamsE)
        /*1460*/ 	.word	0x00000000


	//----- nvinfo : EIATTR_MIN_STACK_SIZE
	.align		4
.L_878:
        /*1464*/ 	.byte	0x04, 0x12
        /*1466*/ 	.short	(.L_880 - .L_879)
	.align		4
.L_879:
        /*1468*/ 	.word	index@(_ZN10layer_norm13ln_fwd_kernelINS_13Kernel_traitsIf6__halffS2_fjLj5120ELj1ELj1ELj4ELj16ENS_18Kernel_traits_baseILj5120EfS2_fS2_fjLj128EEEEELb0ELb0ELb1ELb1EEEvNS_9FwdParamsE)
        /*146c*/ 	.word	0x00000000


	//----- nvinfo : EIATTR_MIN_STACK_SIZE
	.align		4
.L_880:
        /*1470*/ 	.byte	0x04, 0x12
        /*1472*/ 	.short	(.L_882 - .L_881)
	.align		4
.L_881:
        /*1474*/ 	.word	index@(_ZN10layer_norm13ln_fwd_kernelINS_13Kernel_traitsIf6__halffS2_fjLj5120ELj1ELj1ELj4ELj16ENS_18Kernel_traits_baseILj5120EfS2_fS2_fjLj128EEEEELb0ELb1ELb0ELb0EEEvNS_9FwdParamsE)
        /*1478*/ 	.word	0x00000000


	//----- nvinfo : EIATTR_MIN_STACK_SIZE
	.align		4
.L_882:
        /*147c*/ 	.byte	0x04, 0x12
        /*147e*/ 	.short	(.L_884 - .L_883)
	.align		4
.L_883:
        /*1480*/ 	.word	index@(_ZN10layer_norm13ln_fwd_kernelINS_13Kernel_traitsIf6__halffS2_fjLj5120ELj1ELj1ELj4ELj16ENS_18Kernel_traits_baseILj5120EfS2_fS2_fjLj128EEEEELb0ELb1ELb0ELb1EEEvNS_9FwdParamsE)
        /*1484*/ 	.word	0x00000000


	//----- nvinfo : EIATTR_MIN_STACK_SIZE
	.align		4
.L_884:
        /*1488*/ 	.byte	0x04, 0x12
        /*148a*/ 	.short	(.L_886 - .L_885)
	.align		4
.L_885:
        /*148c*/ 	.word	index@(_ZN10layer_norm13ln_fwd_kernelINS_13Kernel_traitsIf6__halffS2_fjLj5120ELj1ELj1ELj4ELj16ENS_18Kernel_traits_baseILj5120EfS2_fS2_fjLj128EEEEELb0ELb1ELb1ELb0EEEvNS_9FwdParamsE)
        /*1490*/ 	.word	0x00000000


	//----- nvinfo : EIATTR_MIN_STACK_SIZE
	.align		4
.L_886:
        /*1494*/ 	.byte	0x04, 0x12
        /*1496*/ 	.short	(.L_888 - .L_887)
	.align		4
.L_887:
        /*1498*/ 	.word	index@(_ZN10layer_norm13ln_fwd_kernelINS_13Kernel_traitsIf6__halffS2_fjLj5120ELj1ELj1ELj4ELj16ENS_18Kernel_traits_baseILj5120EfS2_fS2_fjLj128EEEEELb0ELb1ELb1ELb1EEEvNS_9FwdParamsE)
        /*149c*/ 	.word	0x00000000


	//----- nvinfo : EIATTR_MIN_STACK_SIZE
	.align		4
.L_888:
        /*14a0*/ 	.byte	0x04, 0x12
        /*14a2*/ 	.short	(.L_890 - .L_889)
	.align		4
.L_889:
        /*14a4*/ 	.word	index@(_ZN10layer_norm13ln_fwd_kernelINS_13Kernel_traitsIf6__halffS2_fjLj5120ELj1ELj1ELj4ELj16ENS_18Kernel_traits_baseILj5120EfS2_fS2_fjLj128EEEEELb1ELb0ELb0ELb0EEEvNS_9FwdParamsE)
        /*14a8*/ 	.word	0x00000000


	//----- nvinfo : EIATTR_MIN_STACK_SIZE
	.align		4
.L_890:
        /*14ac*/ 	.byte	0x04, 0x12
        /*14ae*/ 	.short	(.L_892 - .L_891)
	.align		4
.L_891:
        /*14b0*/ 	.word	index@(_ZN10layer_norm13ln_fwd_kernelINS_13Kernel_traitsIf6__halffS2_fjLj5120ELj1ELj1ELj4ELj16ENS_18Kernel_traits_baseILj5120EfS2_fS2_fjLj128EEEEELb1ELb0ELb0ELb1EEEvNS_9FwdParamsE)
        /*14b4*/ 	.word	0x00000000


	//----- nvinfo : EIATTR_MIN_STACK_SIZE
	.align		4
.L_892:
        /*14b8*/ 	.byte	0x04, 0x12
        /*14ba*/ 	.short	(.L_894 - .L_893)
	.align		4
.L_893:
        /*14bc*/ 	.word	index@(_ZN10layer_norm13ln_fwd_kernelINS_13Kernel_traitsIf6__halffS2_fjLj5120ELj1ELj1ELj4ELj16ENS_18Kernel_traits_baseILj5120EfS2_fS2_fjLj128EEEEELb1ELb0ELb1ELb0EEEvNS_9FwdParamsE)
        /*14c0*/ 	.word	0x00000000


	//----- nvinfo : EIATTR_MIN_STACK_SIZE
	.align		4
.L_894:
        /*14c4*/ 	.byte	0x04, 0x12
        /*14c6*/ 	.short	(.L_896 - .L_895)
	.align		4
.L_895:
        /*14c8*/ 	.word	index@(_ZN10layer_norm13ln_fwd_kernelINS_13Kernel_traitsIf6__halffS2_fjLj5120ELj1ELj1ELj4ELj16ENS_18Kernel_traits_baseILj5120EfS2_fS2_fjLj128EEEEELb1ELb0ELb1ELb1EEEvNS_9FwdParamsE)
        /*14cc*/ 	.word	0x00000000


	//----- nvinfo : EIATTR_MIN_STACK_SIZE
	.align		4
.L_896:
        /*14d0*/ 	.byte	0x04, 0x12
        /*14d2*/ 	.short	(.L_898 - .L_897)
	.align		4
.L_897:
        /*14d4*/ 	.word	index@(_ZN10layer_norm13ln_fwd_kernelINS_13Kernel_traitsIf6__halffS2_fjLj5120ELj1ELj1ELj4ELj16ENS_18Kernel_traits_baseILj5120EfS2_fS2_fjLj128EEEEELb1ELb1ELb0ELb0EEEvNS_9FwdParamsE)
        /*14d8*/ 	.word	0x00000000


	//----- nvinfo : EIATTR_MIN_STACK_SIZE
	.align		4
.L_898:
        /*14dc*/ 	.byte	0x04, 0x12
        /*14de*/ 	.short	(.L_900 - .L_899)
	.align		4
.L_899:
        /*14e0*/ 	.word	index@(_ZN10layer_norm13ln_fwd_kernelINS_13Kernel_traitsIf6__halffS2_fjLj5120ELj1ELj1ELj4ELj16ENS_18Kernel_traits_baseILj5120EfS2_fS2_fjLj128EEEEELb1ELb1ELb0ELb1EEEvNS_9FwdParamsE)
        /*14e4*/ 	.word	0x00000000


	//----- nvinfo : EIATTR_MIN_STACK_SIZE
	.align		4
.L_900:
        /*14e8*/ 	.byte	0x04, 0x12
        /*14ea*/ 	.short	(.L_902 - .L_901)
	.align		4
.L_901:
        /*14ec*/ 	.word	index@(_ZN10layer_norm13ln_fwd_kernelINS_13Kernel_traitsIf6__halffS2_fjLj5120ELj1ELj1ELj4ELj16ENS_18Kernel_traits_baseILj5120EfS2_fS2_fjLj128EEEEELb1ELb1ELb1ELb0EEEvNS_9FwdParamsE)
        /*14f0*/ 	.word	0x00000000


	//----- nvinfo : EIATTR_MIN_STACK_SIZE
	.align		4
.L_902:
        /*14f4*/ 	.byte	0x04, 0x12
        /*14f6*/ 	.short	(.L_904 - .L_903)
	.align		4
.L_903:
        /*14f8*/ 	.word	index@(_ZN10layer_norm13ln_fwd_kernelINS_13Kernel_traitsIf6__halffS2_fjLj5120ELj1ELj1ELj4ELj16ENS_18Kernel_traits_baseILj5120EfS2_fS2_fjLj128EEEEELb1ELb1ELb1ELb1EEEvNS_9FwdParamsE)
        /*14fc*/ 	.word	0x00000000


	//----- nvinfo : EIATTR_MIN_STACK_SIZE
	.align		4
.L_904:
        /*1500*/ 	.byte	0x04, 0x12
        /*1502*/ 	.short	(.L_906 - .L_905)
	.align		4
.L_905:
        /*1504*/ 	.word	index@(_ZN10layer_norm13ln_fwd_kernelINS_13Kernel_traitsI6__halfffffjLj5120ELj1ELj1ELj4ELj16ENS_18Kernel_traits_baseILj5120ES2_ffffjLj128EEEEELb0ELb0ELb0ELb0EEEvNS_9FwdParamsE)
        /*1508*/ 	.word	0x00000000


	//----- nvinfo : EIATTR_MIN_STACK_SIZE
	.align		4
.L_906:
        /*150c*/ 	.byte	0x04, 0x12
        /*150e*/ 	.short	(.L_908 - .L_907)
	.align		4
.L_907:
        /*1510*/ 	.word	index@(_ZN10layer_norm13ln_fwd_kernelINS_13Kernel_traitsI6__halfffffjLj5120ELj1ELj1ELj4ELj16ENS_18Kernel_traits_baseILj5120ES2_ffffjLj128EEEEELb0ELb0ELb0ELb1EEEvNS_9FwdParamsE)
        /*1514*/ 	.word	0x00000000


	//----- nvinfo : EIATTR_MIN_STACK_SIZE
	.align		4
.L_908:
        /*1518*/ 	.byte	0x04, 0x12
        /*151a*/ 	.short	(.L_910 - .L_909)
	.align		4
.L_909:
        /*151c*/ 	.word	index@(_ZN10layer_norm13ln_fwd_kernelINS_13Kernel_traitsI6__halfffffjLj5120ELj1ELj1ELj4ELj16ENS_18Kernel_traits_baseILj5120ES2_ffffjLj128EEEEELb0ELb0ELb1ELb0EEEvNS_9FwdParamsE)
        /*1520*/ 	.word	0x00000000


	//----- nvinfo : EIATTR_MIN_STACK_SIZE
	.align		4
.L_910:
        /*1524*/ 	.byte	0x04, 0x12
        /*1526*/ 	.short	(.L_912 - .L_911)
	.align		4
.L_911:
        /*1528*/ 	.word	index@(_ZN10layer_norm13ln_fwd_kernelINS_13Kernel_traitsI6__halfffffjLj5120ELj1ELj1ELj4ELj16ENS_18Kernel_traits_baseILj5120ES2_ffffjLj128EEEEELb0ELb0ELb1ELb1EEEvNS_9FwdParamsE)
        /*152c*/ 	.word	0x00000000


	//----- nvinfo : EIATTR_MIN_STACK_SIZE
	.align		4
.L_912:
        /*1530*/ 	.byte	0x04, 0x12
        /*1532*/ 	.short	(.L_914 - .L_913)
	.align		4
.L_913:
        /*1534*/ 	.word	index@(_ZN10layer_norm13ln_fwd_kernelINS_13Kernel_traitsI6__halfffffjLj5120ELj1ELj1ELj4ELj16ENS_18Kernel_traits_baseILj5120ES2_ffffjLj128EEEEELb0ELb1ELb0ELb0EEEvNS_9FwdParamsE)
        /*1538*/ 	.word	0x00000000


	//----- nvinfo : EIATTR_MIN_STACK_SIZE
	.align		4
.L_914:
        /*153c*/ 	.byte	0x04, 0x12
        /*153e*/ 	.short	(.L_916 - .L_915)
	.align		4
.L_915:
        /*1540*/ 	.word	index@(_ZN10layer_norm13ln_fwd_kernelINS_13Kernel_traitsI6__halfffffjLj5120ELj1ELj1ELj4ELj16ENS_18Kernel_traits_baseILj5120ES2_ffffjLj128EEEEELb0ELb1ELb0ELb1EEEvNS_9FwdParamsE)
        /*1544*/ 	.word	0x00000000


	//----- nvinfo : EIATTR_MIN_STACK_SIZE
	.align		4
.L_916:
        /*1548*/ 	.byte	0x04, 0x12
        /*154a*/ 	.short	(.L_918 - .L_917)
	.align		4
.L_917:
        /*154c*/ 	.word	index@(_ZN10layer_norm13ln_fwd_kernelINS_13Kernel_traitsI6__halfffffjLj5120ELj1ELj1ELj4ELj16ENS_18Kernel_traits_baseILj5120ES2_ffffjLj128EEEEELb0ELb1ELb1ELb0EEEvNS_9FwdParamsE)
        /*1550*/ 	.word	0x00000000


	//----- nvinfo : EIATTR_MIN_STACK_SIZE
	.align		4
.L_918:
        /*1554*/ 	.byte	0x04, 0x12
        /*1556*/ 	.short	(.L_920 - .L_919)
	.align		4
.L_919:
        /*1558*/ 	.word	index@(_ZN10layer_norm13ln_fwd_kernelINS_13Kernel_traitsI6__halfffffjLj5120ELj1ELj1ELj4ELj16ENS_18Kernel_traits_baseILj5120ES2_ffffjLj128EEEEELb0ELb1ELb1ELb1EEEvNS_9FwdParamsE)
        /*155c*/ 	.word	0x00000000


	//----- nvinfo : EIATTR_MIN_STACK_SIZE
	.align		4
.L_920:
        /*1560*/ 	.byte	0x04, 0x12
        /*1562*/ 	.short	(.L_922 - .L_921)
	.align		4
.L_921:
        /*1564*/ 	.word	index@(_ZN10layer_norm13ln_fwd_kernelINS_13Kernel_traitsI6__halfffffjLj5120ELj1ELj1ELj4ELj16ENS_18Kernel_traits_baseILj5120ES2_ffffjLj128EEEEELb1ELb0ELb0ELb0EEEvNS_9FwdParamsE)
        /*1568*/ 	.word	0x00000000


	//----- nvinfo : EIATTR_MIN_STACK_SIZE
	.align		4
.L_922:
        /*156c*/ 	.byte	0x04, 0x12
        /*156e*/ 	.short	(.L_924 - .L_923)
	.align		4
.L_923:
        /*1570*/ 	.word	index@(_ZN10layer_norm13ln_fwd_kernelINS_13Kernel_traitsI6__halfffffjLj5120ELj1ELj1ELj4ELj16ENS_18Kernel_traits_baseILj5120ES2_ffffjLj128EEEEELb1ELb0ELb0ELb1EEEvNS_9FwdParamsE)
        /*1574*/ 	.word	0x00000008


	//----- nvinfo : EIATTR_MIN_STACK_SIZE
	.align		4
.L_924:
        /*1578*/ 	.byte	0x04, 0x12
        /*157a*/ 	.short	(.L_926 - .L_925)
	.align		4
.L_925:
        /*157c*/ 	.word	index@(_ZN10layer_norm13ln_fwd_kernelINS_13Kernel_traitsI6__halfffffjLj5120ELj1ELj1ELj4ELj16ENS_18Kernel_traits_baseILj5120ES2_ffffjLj128EEEEELb1ELb0ELb1ELb0EEEvNS_9FwdParamsE)
        /*1580*/ 	.word	0x00000010


	//----- nvinfo : EIATTR_MIN_STACK_SIZE
	.align		4
.L_926:
        /*1584*/ 	.byte	0x04, 0x12
        /*1586*/ 	.short	(.L_928 - .L_927)
	.align		4
.L_927:
        /*1588*/ 	.word	index@(_ZN10layer_norm13ln_fwd_kernelINS_13Kernel_traitsI6__halfffffjLj5120ELj1ELj1ELj4ELj16ENS_18Kernel_traits_baseILj5120ES2_ffffjLj128EEEEELb1ELb0ELb1ELb1EEEvNS_9FwdParamsE)
        /*158c*/ 	.word	0x00000000


	//----- nvinfo : EIATTR_MIN_STACK_SIZE
	.align		4
.L_928:
        /*1590*/ 	.byte	0x04, 0x12
        /*1592*/ 	.short	(.L_930 - .L_929)
	.align		4
.L_929:
        /*1594*/ 	.word	index@(_ZN10layer_norm13ln_fwd_kernelINS_13Kernel_traitsI6__halfffffjLj5120ELj1ELj1ELj4ELj16ENS_18Kernel_traits_baseILj5120ES2_ffffjLj128EEEEELb1ELb1ELb0ELb0EEEvNS_9FwdParamsE)
        /*1598*/ 	.word	0x00000000


	//----- nvinfo : EIATTR_MIN_STACK_SIZE
	.align		4
.L_930:
        /*159c*/ 	.byte	0x04, 0x12
        /*159e*/ 	.short	(.L_932 - .L_931)
	.align		4
.L_931:
        /*15a0*/ 	.word	index@(_ZN10layer_norm13ln_fwd_kernelINS_13Kernel_traitsI6__halfffffjLj5120ELj1ELj1ELj4ELj16ENS_18Kernel_traits_baseILj5120ES2_ffffjLj128EEEEELb1ELb1ELb0ELb1EEEvNS_9FwdParamsE)
        /*15a4*/ 	.word	0x00000000


	//----- nvinfo : EIATTR_MIN_STACK_SIZE
	.align		4
.L_932:
        /*15a8*/ 	.byte	0x04, 0x12
        /*15aa*/ 	.short	(.L_934 - .L_933)
	.align		4
.L_933:
        /*15ac*/ 	.word	index@(_ZN10layer_norm13ln_fwd_kernelINS_13Kernel_traitsI6__halfffffjLj5120ELj1ELj1ELj4ELj16ENS_18Kernel_traits_baseILj5120ES2_ffffjLj128EEEEELb1ELb1ELb1ELb0EEEvNS_9FwdParamsE)
        /*15b0*/ 	.word	0x00000000


	//----- nvinfo : EIATTR_MIN_STACK_SIZE
	.align		4
.L_934:
        /*15b4*/ 	.byte	0x04, 0x12
        /*15b6*/ 	.short	(.L_936 - .L_935)
	.align		4
.L_935:
        /*15b8*/ 	.word	index@(_ZN10layer_norm13ln_fwd_kernelINS_13Kernel_traitsI6__halfffffjLj5120ELj1ELj1ELj4ELj16ENS_18Kernel_traits_baseILj5120ES2_ffffjLj128EEEEELb1ELb1ELb1ELb1EEEvNS_9FwdParamsE)
        /*15bc*/ 	.word	0x00000000


	//----- nvinfo : EIATTR_MIN_STACK_SIZE
	.align		4
.L_936:
        /*15c0*/ 	.byte	0x04, 0x12
        /*15c2*/ 	.short	(.L_938 - .L_937)
	.align		4
.L_937:
        /*15c4*/ 	.word	index@(_ZN10layer_norm13ln_fwd_kernelINS_13Kernel_traitsIfffffjLj5120ELj1ELj1ELj4ELj16ENS_18Kernel_traits_baseILj5120EfffffjLj128EEEEELb0ELb0ELb0ELb0EEEvNS_9FwdParamsE)
        /*15c8*/ 	.word	0x00000000


	//----- nvinfo : EIATTR_MIN_STACK_SIZE
	.align		4
.L_938:
        /*15cc*/ 	.byte	0x04, 0x12
        /*15ce*/ 	.short	(.L_940 - .L_939)
	.align		4
.L_939:
        /*15d0*/ 	.word	index@(_ZN10layer_norm13ln_fwd_kernelINS_13Kernel_traitsIfffffjLj5120ELj1ELj1ELj4ELj16ENS_18Kernel_traits_baseILj5120EfffffjLj128EEEEELb0ELb0ELb0ELb1EEEvNS_9FwdParamsE)
        /*15d4*/ 	.word	0x00000000


	//----- nvinfo : EIATTR_MIN_STACK_SIZE
	.align		4
.L_940:
        /*15d8*/ 	.byte	0x04, 0x12
        /*15da*/ 	.short	(.L_942 - .L_941)
	.align		4
.L_941:
        /*15dc*/ 	.word	index@(_ZN10layer_norm13ln_fwd_kernelINS_13Kernel_traitsIfffffjLj5120ELj1ELj1ELj4ELj16ENS_18Kernel_traits_baseILj5120EfffffjLj128EEEEELb0ELb0ELb1ELb0EEEvNS_9FwdParamsE)
        /*15e0*/ 	.word	0x00000000


	//----- nvinfo : EIATTR_MIN_STACK_SIZE
	.align		4
.L_942:
        /*15e4*/ 	.byte	0x04, 0x12
        /*15e6*/ 	.short	(.L_944 - .L_943)
	.align		4
.L_943:
        /*15e8*/ 	.word	index@(_ZN10layer_norm13ln_fwd_kernelINS_13Kernel_traitsIfffffjLj5120ELj1ELj1ELj4ELj16ENS_18Kernel_traits_baseILj5120EfffffjLj128EEEEELb0ELb0ELb1ELb1EEEvNS_9FwdParamsE)
        /*15ec*/ 	.word	0x00000000


	//----- nvinfo : EIATTR_MIN_STACK_SIZE
	.align		4
.L_944:
        /*15f0*/ 	.byte	0x04, 0x12
        /*15f2*/ 	.short	(.L_946 - .L_945)
	.align		4
.L_945:
        /*15f4*/ 	.word	index@(_ZN10layer_norm13ln_fwd_kernelINS_13Kernel_traitsIfffffjLj5120ELj1ELj1ELj4ELj16ENS_18Kernel_traits_baseILj5120EfffffjLj128EEEEELb0ELb1ELb0ELb0EEEvNS_9FwdParamsE)
        /*15f8*/ 	.word	0x00000000


	//----- nvinfo : EIATTR_MIN_STACK_SIZE
	.align		4
.L_946:
        /*15fc*/ 	.byte	0x04, 0x12
        /*15fe*/ 	.short	(.L_948 - .L_947)
	.align		4
.L_947:
        /*1600*/ 	.word	index@(_ZN10layer_norm13ln_fwd_kernelINS_13Kernel_traitsIfffffjLj5120ELj1ELj1ELj4ELj16ENS_18Kernel_traits_baseILj5120EfffffjLj128EEEEELb0ELb1ELb0ELb1EEEvNS_9FwdParamsE)
        /*1604*/ 	.word	0x00000000


	//----- nvinfo : EIATTR_MIN_STACK_SIZE
	.align		4
.L_948:
        /*1608*/ 	.byte	0x04, 0x12
        /*160a*/ 	.short	(.L_950 - .L_949)
	.align		4
.L_949:
        /*160c*/ 	.word	index@(_ZN10layer_norm13ln_fwd_kernelINS_13Kernel_traitsIfffffjLj5120ELj1ELj1ELj4ELj16ENS_18Kernel_traits_baseILj5120EfffffjLj128EEEEELb0ELb1ELb1ELb0EEEvNS_9FwdParamsE)
        /*1610*/ 	.word	0x00000000


	//----- nvinfo : EIATTR_MIN_STACK_SIZE
	.align		4
.L_950:
        /*1614*/ 	.byte	0x04, 0x12
        /*1616*/ 	.short	(.L_952 - .L_951)
	.align		4
.L_951:
        /*1618*/ 	.word	index@(_ZN10layer_norm13ln_fwd_kernelINS_13Kernel_traitsIfffffjLj5120ELj1ELj1ELj4ELj16ENS_18Kernel_traits_baseILj5120EfffffjLj128EEEEELb0ELb1ELb1ELb1EEEvNS_9FwdParamsE)
        /*161c*/ 	.word	0x00000000


	//----- nvinfo : EIATTR_MIN_STACK_SIZE
	.align		4
.L_952:
        /*1620*/ 	.byte	0x04, 0x12
        /*1622*/ 	.short	(.L_954 - .L_953)
	.align		4
.L_953:
        /*1624*/ 	.word	index@(_ZN10layer_norm13ln_fwd_kernelINS_13Kernel_traitsIfffffjLj5120ELj1ELj1ELj4ELj16ENS_18Kernel_traits_baseILj5120EfffffjLj128EEEEELb1ELb0ELb0ELb0EEEvNS_9FwdParamsE)
        /*1628*/ 	.word	0x00000000


	//----- nvinfo : EIATTR_MIN_STACK_SIZE
	.align		4
.L_954:
        /*162c*/ 	.byte	0x04, 0x12
        /*162e*/ 	.short	(.L_956 - .L_955)
	.align		4
.L_955:
        /*1630*/ 	.word	index@(_ZN10layer_norm13ln_fwd_kernelINS_13Kernel_traitsIfffffjLj5120ELj1ELj1ELj4ELj16ENS_18Kernel_traits_baseILj5120EfffffjLj128EEEEELb1ELb0ELb0ELb1EEEvNS_9FwdParamsE)
        /*1634*/ 	.word	0x00000000


	//----- nvinfo : EIATTR_MIN_STACK_SIZE
	.align		4
.L_956:
        /*1638*/ 	.byte	0x04, 0x12
        /*163a*/ 	.short	(.L_958 - .L_957)
	.align		4
.L_957:
        /*163c*/ 	.word	index@(_ZN10layer_norm13ln_fwd_kernelINS_13Kernel_traitsIfffffjLj5120ELj1ELj1ELj4ELj16ENS_18Kernel_traits_baseILj5120EfffffjLj128EEEEELb1ELb0ELb1ELb0EEEvNS_9FwdParamsE)
        /*1640*/ 	.word	0x00000010


	//----- nvinfo : EIATTR_MIN_STACK_SIZE
	.align		4
.L_958:
        /*1644*/ 	.byte	0x04, 0x12
        /*1646*/ 	.short	(.L_960 - .L_959)
	.align		4
.L_959:
        /*1648*/ 	.word	index@(_ZN10layer_norm13ln_fwd_kernelINS_13Kernel_traitsIfffffjLj5120ELj1ELj1ELj4ELj16ENS_18Kernel_traits_baseILj5120EfffffjLj128EEEEELb1ELb0ELb1ELb1EEEvNS_9FwdParamsE)
        /*164c*/ 	.word	0x00000000


	//----- nvinfo : EIATTR_MIN_STACK_SIZE
	.align		4
.L_960:
        /*1650*/ 	.byte	0x04, 0x12
        /*1652*/ 	.short	(.L_962 - .L_961)
	.align		4
.L_961:
        /*1654*/ 	.word	index@(_ZN10layer_norm13ln_fwd_kernelINS_13Kernel_traitsIfffffjLj5120ELj1ELj1ELj4ELj16ENS_18Kernel_traits_baseILj5120EfffffjLj128EEEEELb1ELb1ELb0ELb0EEEvNS_9FwdParamsE)
        /*1658*/ 	.word	0x00000000


	//----- nvinfo : EIATTR_MIN_STACK_SIZE
	.align		4
.L_962:
        /*165c*/ 	.byte	0x04, 0x12
        /*165e*/ 	.short	(.L_964 - .L_963)
	.align		4
.L_963:
        /*1660*/ 	.word	index@(_ZN10layer_norm13ln_fwd_kernelINS_13Kernel_traitsIfffffjLj5120ELj1ELj1ELj4ELj16ENS_18Kernel_traits_baseILj5120EfffffjLj128EEEEELb1ELb1ELb0ELb1EEEvNS_9FwdParamsE)
        /*1664*/ 	.word	0x00000000


	//----- nvinfo : EIATTR_MIN_STACK_SIZE
	.align		4
.L_964:
        /*1668*/ 	.byte	0x04, 0x12
        /*166a*/ 	.short	(.L_966 - .L_965)
	.align		4
.L_965:
        /*166c*/ 	.word	index@(_ZN10layer_norm13ln_fwd_kernelINS_13Kernel_traitsIfffffjLj5120ELj1ELj1ELj4ELj16ENS_18Kernel_traits_baseILj5120EfffffjLj128EEEEELb1ELb1ELb1ELb0EEEvNS_9FwdParamsE)
        /*1670*/ 	.word	0x00000000


	//----- nvinfo : EIATTR_MIN_STACK_SIZE
	.align		4
.L_966:
        /*1674*/ 	.byte	0x04, 0x12
        /*1676*/ 	.short	(.L_968 - .L_967)
	.align		4
.L_967:
        /*1678*/ 	.word	index@(_ZN10layer_norm13ln_fwd_kernelINS_13Kernel_traitsIfffffjLj5120ELj1ELj1ELj4ELj16ENS_18Kernel_traits_baseILj5120EfffffjLj128EEEEELb1ELb1ELb1ELb1EEEvNS_9FwdParamsE)
        /*167c*/ 	.word	0x00000000
.L_968:


//--------------------- .nv.compat                --------------------------
	.section	.nv.compat,"",@"SHT_CUDA_COMPAT_INFO"
	.align	4
        /*0000*/ 	.byte	0x02, 0x09, 0x01, 0x00, 0x02, 0x02, 0x01, 0x00, 0x02, 0x05, 0x05, 0x00, 0x03, 0x07, 0x01, 0x01
        /*0010*/ 	.byte	0x02, 0x03, 0x00, 0x00, 0x02, 0x06, 0x01, 0x00, 0x04, 0x0b, 0x08, 0x00, 0x00, 0x00, 0x00, 0x00
        /*0020*/ 	.byte	0x00, 0x00, 0x00, 0x00


//--------------------- .nv.info._ZN10layer_norm13ln_fwd_kernelINS_13Kernel_traitsI13__nv_bfloat16S2_S2_S2_fjLj5120ELj1ELj1ELj4ELj16ENS_18Kernel_traits_baseILj5120ES2_S2_S2_S2_fjLj128EEEEELb0ELb0ELb0ELb0EEEvNS_9FwdParamsE --------------------------
	.section	.nv.info._ZN10layer_norm13ln_fwd_kernelINS_13Kernel_traitsI13__nv_bfloat16S2_S2_S2_fjLj5120ELj1ELj1ELj4ELj16ENS_18Kernel_traits_baseILj5120ES2_S2_S2_S2_fjLj128EEEEELb0ELb0ELb0ELb0EEEvNS_9FwdParamsE,"",@"SHT_CUDA_INFO"
	.sectionflags	@""
	.align	4


	//----- nvinfo : EIATTR_CUDA_API_VERSION
	.align		4
        /*0000*/ 	.byte	0x04, 0x37
        /*0002*/ 	.short	(.L_970 - .L_969)
.L_969:
        /*0004*/ 	.word	0x00000082


	//----- nvinfo : EIATTR_KPARAM_INFO
	.align		4
.L_970:
        /*0008*/ 	.byte	0x04, 0x17
        /*000a*/ 	.short	(.L_972 - .L_971)
.L_971:
        /*000c*/ 	.word	0x00000000
        /*0010*/ 	.short	0x0000
        /*0012*/ 	.short	0x0000
        /*0014*/ 	.byte	0x00, 0xf0, 0xa1, 0x03


	//----- nvinfo : EIATTR_SPARSE_MMA_MASK
	.align		4
.L_972:
        /*0018*/ 	.byte	0x03, 0x50
        /*001a*/ 	.short	0x0000


	//----- nvinfo : EIATTR_MAXREG_COUNT
	.align		4
        /*001c*/ 	.byte	0x03, 0x1b
        /*001e*/ 	.short	0x00ff


	//----- nvinfo : EIATTR_NUM_BARRIERS
	.align		4
        /*0020*/ 	.byte	0x02, 0x4c
        /*0022*/ 	.byte	0x01
	.zero		1


	//----- nvinfo : EIATTR_MERCURY_ISA_VERSION
	.align		4
        /*0024*/ 	.byte	0x03, 0x5f
        /*0026*/ 	.short	0x0101


	//----- nvinfo : EIATTR_COOP_GROUP_MASK_REGIDS
	.align		4
        /*0028*/ 	.byte	0x04, 0x29
        /*002a*/ 	.short	(.L_974 - .L_973)


	//   ....[0]....
.L_973:
        /*002c*/ 	.word	0xffffffff


	//   ....[1]....
        /*0030*/ 	.word	0xffffffff


	//   ....[2]....
        /*0034*/ 	.word	0xffffffff


	//   ....[3]....
        /*0038*/ 	.word	0xffffffff


	//   ....[4]....
        /*003c*/ 	.word	0xffffffff


	//   ....[5]....
        /*0040*/ 	.word	0xffffffff


	//   ....[6]....
        /*0044*/ 	.word	0xffffffff


	//   ....[7]....
        /*0048*/ 	.word	0xffffffff


	//   ....[8]....
        /*004c*/ 	.word	0xffffffff


	//   ....[9]....
        /*0050*/ 	.word	0xffffffff


	//   ....[10]....
        /*0054*/ 	.word	0xffffffff


	//   ....[11]....
        /*0058*/ 	.word	0xffffffff


	//   ....[12]....
        /*005c*/ 	.word	0xffffffff


	//   ....[13]....
        /*0060*/ 	.word	0xffffffff


	//   ....[14]....
        /*0064*/ 	.word	0xffffffff


	//   ....[15]....
        /*0068*/ 	.word	0xffffffff


	//   ....[16]....
        /*006c*/ 	.word	0xffffffff


	//   ....[17]....
        /*0070*/ 	.word	0xffffffff


	//   ....[18]....
        /*0074*/ 	.word	0x05000092


	//   ....[19]....
        /*0078*/ 	.word	0x05000092


	//   ....[20]....
        /*007c*/ 	.word	0x05000092


	//   ....[21]....
        /*0080*/ 	.word	0x05000092


	//   ....[22]....
        /*0084*/ 	.word	0x05000092


	//   ....[23]....
        /*0088*/ 	.word	0x05000092


	//   ....[24]....
        /*008c*/ 	.word	0x05000092


	//   ....[25]....
        /*0090*/ 	.word	0x05000092


	//   ....[26]....
        /*0094*/ 	.word	0x05000092


	//   ....[27]....
        /*0098*/ 	.word	0x05000092


	//----- nvinfo : EIATTR_COOP_GROUP_INSTR_OFFSETS
	.align		4
.L_974:
        /*009c*/ 	.byte	0x04, 0x28
        /*009e*/ 	.short	(.L_976 - .L_975)


	//   ....[0]....
.L_975:
        /*00a0*/ 	.word	0x00003270


	//   ....[1]....
        /*00a4*/ 	.word	0x000032a0


	//   ....[2]....
        /*00a8*/ 	.word	0x000032c0


	//   ....[3]....
        /*00ac*/ 	.word	0x000032e0


	//   ....[4]....
        /*00b0*/ 	.word	0x00003300


	//   ....[5]....
        /*00b4*/ 	.word	0x00003840


	//   ....[6]....
        /*00b8*/ 	.word	0x00003860


	//   ....[7]....
        /*00bc*/ 	.word	0x00003880


	//   ....[8]....
        /*00c0*/ 	.word	0x000038a0


	//   ....[9]....
        /*00c4*/ 	.word	0x000038c0


	//   ....[10]....
        /*00c8*/ 	.word	0x00003a60


	//   ....[11]....
        /*00cc*/ 	.word	0x00003ab0


	//   ....[12]....
        /*00d0*/ 	.word	0x00003ad0


	//   ....[13]....
        /*00d4*/ 	.word	0x00003ae0


	//   ....[14]....
        /*00d8*/ 	.word	0x00003ba0


	//   ....[15]....
        /*00dc*/ 	.word	0x00003be0


	//   ....[16]....
        /*00e0*/ 	.word	0x00003c70


	//   ....[17]....
        /*00e4*/ 	.word	0x00003ca0


	//   ....[18]....
        /*00e8*/ 	.word	0x00004920


	//   ....[19]....
        /*00ec*/ 	.word	0x00004990


	//   ....[20]....
        /*00f0*/ 	.word	0x00004a00


	//   ....[21]....
        /*00f4*/ 	.word	0x00004a70


	//   ....[22]....
        /*00f8*/ 	.word	0x00004ae0


	//   ....[23]....
        /*00fc*/ 	.word	0x00005080


	//   ....[24]....
        /*0100*/ 	.word	0x000050f0


	//   ....[25]....
        /*0104*/ 	.word	0x00005160


	//   ....[26]....
        /*0108*/ 	.word	0x000051d0


	//   ....[27]....
        /*010c*/ 	.word	0x00005240


	//----- nvinfo : EIATTR_EXIT_INSTR_OFFSETS
	.align		4
.L_976:
        /*0110*/ 	.byte	0x04, 0x1c
        /*0112*/ 	.short	(.L_978 - .L_977)


	//   ....[0]....
.L_977:
        /*0114*/ 	.word	0x00000740


	//   ....[1]....
        /*0118*/ 	.word	0x000048c0


	//----- nvinfo : EIATTR_MAX_THREADS
	.align		4
.L_978:
        /*011c*/ 	.byte	0x04, 0x05
        /*011e*/ 	.short	(.L_980 - .L_979)
.L_979:
        /*0120*/ 	.word	0x00000080
        /*0124*/ 	.word	0x00000001
        /*0128*/ 	.word	0x00000001


	//----- nvinfo : EIATTR_CRS_STACK_SIZE
	.align		4
.L_980:
        /*012c*/ 	.byte	0x04, 0x1e
        /*012e*/ 	.short	(.L_982 - .L_981)
.L_981:
        /*0130*/ 	.word	0x00000000


	//----- nvinfo : EIATTR_CBANK_PARAM_SIZE
	.align		4
.L_982:
        /*0134*/ 	.byte	0x03, 0x19
        /*0136*/ 	.short	0x00e8


	//----- nvinfo : EIATTR_PARAM_CBANK
	.align		4
        /*0138*/ 	.byte	0x04, 0x0a
        /*013a*/ 	.short	(.L_984 - .L_983)
	.align		4
.L_983:
        /*013c*/ 	.word	index@(.nv.constant0._ZN10layer_norm13ln_fwd_kernelINS_13Kernel_traitsI13__nv_bfloat16S2_S2_S2_fjLj5120ELj1ELj1ELj4ELj16ENS_18Kernel_traits_baseILj5120ES2_S2_S2_S2_fjLj128EEEEELb0ELb0ELb0ELb0EEEvNS_9FwdParamsE)
        /*0140*/ 	.short	0x0210
        /*0142*/ 	.short	0x00e8


	//----- nvinfo : EIATTR_SW_WAR
	.align		4
.L_984:
        /*0144*/ 	.byte	0x04, 0x36
        /*0146*/ 	.short	(.L_986 - .L_985)
.L_985:
        /*0148*/ 	.word	0x00000008
.L_986:


//--------------------- .nv.info._ZN10layer_norm13ln_fwd_kernelINS_13Kernel_traitsI13__nv_bfloat16S2_S2_S2_fjLj5120ELj1ELj1ELj4ELj16ENS_18Kernel_traits_baseILj5120ES2_S2_S2_S2_fjLj128EEEEELb0ELb0ELb0ELb1EEEvNS_9FwdParamsE --------------------------
	.section	.nv.info._ZN10layer_norm13ln_fwd_kernelINS_13Kernel_traitsI13__nv_bfloat16S2_S2_S2_fjLj5120ELj1ELj1ELj4ELj16ENS_18Kernel_traits_baseILj5120ES2_S2_S2_S2_fjLj128EEEEELb0ELb0ELb0ELb1EEEvNS_9FwdParamsE,"",@"SHT_CUDA_INFO"
	.sectionflags	@""
	.align	4


	//----- nvinfo : EIATTR_CUDA_API_VERSION
	.align		4
        /*0000*/ 	.byte	0x04, 0x37
        /*0002*/ 	.short	(.L_988 - .L_987)
.L_987:
        /*0004*/ 	.word	0x00000082


	//----- nvinfo : EIATTR_KPARAM_INFO
	.align		4
.L_988:
        /*0008*/ 	.byte	0x04, 0x17
        /*000a*/ 	.short	(.L_990 - .L_989)
.L_989:
        /*000c*/ 	.word	0x00000000
        /*0010*/ 	.short	0x0000
        /*0012*/ 	.short	0x0000
        /*0014*/ 	.byte	0x00, 0xf0, 0xa1, 0x03


	//----- nvinfo : EIATTR_SPARSE_MMA_MASK
	.align		4
.L_990:
        /*0018*/ 	.byte	0x03, 0x50
        /*001a*/ 	.short	0x0000


	//----- nvinfo : EIATTR_MAXREG_COUNT
	.align		4
        /*001c*/ 	.byte	0x03, 0x1b
        /*001e*/ 	.short	0x00ff


	//----- nvinfo : EIATTR_NUM_BARRIERS
	.align		4
        /*0020*/ 	.byte	0x02, 0x4c
        /*0022*/ 	.byte	0x01
	.zero		1


	//----- nvinfo : EIATTR_MERCURY_ISA_VERSION
	.align		4
        /*0024*/ 	.byte	0x03, 0x5f
        /*0026*/ 	.short	0x0101


	//----- nvinfo : EIATTR_COOP_GROUP_MASK_REGIDS
	.align		4
        /*0028*/ 	.byte	0x04, 0x29
        /*002a*/ 	.short	(.L_992 - .L_991)


	//   ....[0]....
.L_991:
        /*002c*/ 	.word	0xffffffff


	//   ....[1]....
        /*0030*/ 	.word	0xffffffff


	//   ....[2]....
        /*0034*/ 	.word	0xffffffff


	//   ....[3]....
        /*0038*/ 	.word	0xffffffff


	//   ....[4]....
        /*003c*/ 	.word	0xffffffff


	//   ....[5]....
        /*0040*/ 	.word	0xffffffff


	//   ....[6]....
        /*0044*/ 	.word	0xffffffff


	//   ....[7]....
        /*0048*/ 	.word	0xffffffff


	//   ....[8]....
        /*004c*/ 	.word	0xffffffff


	//   ....[9]....
        /*0050*/ 	.word	0xffffffff


	//   ....[10]....
        /*0054*/ 	.word	0xffffffff


	//   ....[11]....
        /*0058*/ 	.word	0xffffffff


	//   ....[12]....
        /*005c*/ 	.word	0xffffffff


	//   ....[13]....
        /*0060*/ 	.word	0xffffffff


	//   ....[14]....
        /*0064*/ 	.word	0xffffffff


	//   ....[15]....
        /*0068*/ 	.word	0xffffffff


	//   ....[16]....
        /*006c*/ 	.word	0xffffffff


	//   ....[17]....
        /*0070*/ 	.word	0xffffffff


	//   ....[18]....
        /*0074*/ 	.word	0x05000080


	//   ....[19]....
        /*0078*/ 	.word	0x05000080


	//   ....[20]....
        /*007c*/ 	.word	0x05000080


	//   ....[21]....
        /*0080*/ 	.word	0x05000080


	//   ....[22]....
        /*0084*/ 	.word	0x05000080


	//   ....[23]....
        /*0088*/ 	.word	0x05000080


	//   ....[24]....
        /*008c*/ 	.word	0x05000080


	//   ....[25]....
        /*0090*/ 	.word	0x05000080


	//   ....[26]....
        /*0094*/ 	.word	0x05000080


	//   ....[27]....
        /*0098*/ 	.word	0x05000080


	//----- nvinfo : EIATTR_COOP_GROUP_INSTR_OFFSETS
	.align		4
.L_992:
        /*009c*/ 	.byte	0x04, 0x28
        /*009e*/ 	.short	(.L_994 - .L_993)


	//   ....[0]....
.L_993:
        /*00a0*/ 	.word	0x00002b10


	//   ....[1]....
        /*00a4*/ 	.word	0x00002b30


	//   ....[2]....
        /*00a8*/ 	.word	0x00002b50


	//   ....[3]....
        /*00ac*/ 	.word	0x00002b70


	//   ....[4]....
        /*00b0*/ 	.word	0x00002b90


	//   ....[5]....
        /*00b4*/ 	.word	0x000030c0


	//   ....[6]....
        /*00b8*/ 	.word	0x000030e0


	//   ....[7]....
        /*00bc*/ 	.word	0x00003100


	//   ....[8]....
        /*00c0*/ 	.word	0x00003120


	//   ....[9]....
        /*00c4*/ 	.word	0x00003140


	//   ....[10]....
        /*00c8*/ 	.word	0x00003280


	//   ....[11]....
        /*00cc*/ 	.word	0x000032e0


	//   ....[12]....
        /*00d0*/ 	.word	0x00003300


	//   ....[13]....
        /*00d4*/ 	.word	0x00003310


	//   ....[14]....
        /*00d8*/ 	.word	0x000033d0


	//   ....[15]....
        /*00dc*/ 	.word	0x00003410


	//   ....[16]....
        /*00e0*/ 	.word	0x000034a0


	//   ....[17]....
        /*00e4*/ 	.word	0x000034d0


	//   ....[18]....
        /*00e8*/ 	.word	0x00003fe0


	//   ....[19]....
        /*00ec*/ 	.word	0x00004050


	//   ....[20]....
        /*00f0*/ 	.word	0x000040c0


	//   ....[21]....
        /*00f4*/ 	.word	0x00004130


	//   ....[22]....
        /*00f8*/ 	.word	0x000041a0


	//   ....[23]....
        /*00fc*/ 	.word	0x00004720


	//   ....[24]....
        /*0100*/ 	.word	0x00004790


	//   ....[25]....
        /*0104*/ 	.word	0x00004800


	//   ....[26]....
        /*0108*/ 	.word	0x00004870


	//   ....[27]....
        /*010c*/ 	.word	0x000048e0


	//----- nvinfo : EIATTR_EXIT_INSTR_OFFSETS
	.align		4
.L_994:
        /*0110*/ 	.byte	0x04, 0x1c
        /*0112*/ 	.short	(.L_996 - .L_995)


	//   ....[0]....
.L_995:
        /*0114*/ 	.word	0x000001b0


	//   ....[1]....
        /*0118*/ 	.word	0x00003f80


	//----- nvinfo : EIATTR_MAX_THREADS
	.align		4
.L_996:
        /*011c*/ 	.byte	0x04, 0x05
        /*011e*/ 	.short	(.L_998 - .L_997)
.L_997:
        /*0120*/ 	.word	0x00000080
        /*0124*/ 	.word	0x00000001
        /*0128*/ 	.word	0x00000001


	//----- nvinfo : EIATTR_CRS_STACK_SIZE
	.align		4
.L_998:
        /*012c*/ 	.byte	0x04, 0x1e
        /*012e*/ 	.short	(.L_1000 - .L_999)
.L_999:
        /*0130*/ 	.word	0x00000000


	//----- nvinfo : EIATTR_CBANK_PARAM_SIZE
	.align		4
.L_1000:
        /*0134*/ 	.byte	0x03, 0x19
        /*0136*/ 	.short	0x00e8


	//----- nvinfo : EIATTR_PARAM_CBANK
	.align		4
        /*0138*/ 	.byte	0x04, 0x0a
        /*013a*/ 	.short	(.L_1002 - .L_1001)
	.align		4
.L_1001:
        /*013c*/ 	.word	index@(.nv.constant0._ZN10layer_norm13ln_fwd_kernelINS_13Kernel_traitsI13__nv_bfloat16S2_S2_S2_fjLj5120ELj1ELj1ELj4ELj16ENS_18Kernel_traits_baseILj5120ES2_S2_S2_S2_fjLj128EEEEELb0ELb0ELb0ELb1EEEvNS_9FwdParamsE)
        /*0140*/ 	.short	0x0210
        /*0142*/ 	.short	0x00e8


	//----- nvinfo : EIATTR_SW_WAR
	.align		4
.L_1002:
        /*0144*/ 	.byte	0x04, 0x36
        /*0146*/ 	.short	(.L_1004 - .L_1003)
.L_1003:
        /*0148*/ 	.word	0x00000008
.L_1004:


//--------------------- .nv.info._ZN10layer_norm13ln_fwd_kernelINS_13Kernel_traitsI13__nv_bfloat16S2_S2_S2_fjLj5120ELj1ELj1ELj4ELj16ENS_18Kernel_traits_baseILj5120ES2_S2_S2_S2_fjLj128EEEEELb0ELb0ELb1ELb0EEEvNS_9FwdParamsE --------------------------
	.section	.nv.info._ZN10layer_norm13ln_fwd_kernelINS_13Kernel_traitsI13__nv_bfloat16S2_S2_S2_fjLj5120ELj1ELj1ELj4ELj16ENS_18Kernel_traits_baseILj5120ES2_S2_S2_S2_fjLj128EEEEELb0ELb0ELb1ELb0EEEvNS_9FwdParamsE,"",@"SHT_CUDA_INFO"
	.sectionflags	@""
	.align	4


	//----- nvinfo : EIATTR_CUDA_API_VERSION
	.align		4
        /*0000*/ 	.byte	0x04, 0x37
        /*0002*/ 	.short	(.L_1006 - .L_1005)
.L_1005:
        /*0004*/ 	.word	0x00000082


	//----- nvinfo : EIATTR_KPARAM_INFO
	.align		4
.L_1006:
        /*0008*/ 	.byte	0x04, 0x17
        /*000a*/ 	.short	(.L_1008 - .L_1007)
.L_1007:
        /*000c*/ 	.word	0x00000000
        /*0010*/ 	.short	0x0000
        /*0012*/ 	.short	0x0000
        /*0014*/ 	.byte	0x00, 0xf0, 0xa1, 0x03


	//----- nvinfo : EIATTR_SPARSE_MMA_MASK
	.align		4
.L_1008:
        /*0018*/ 	.byte	0x03, 0x50
        /*001a*/ 	.short	0x0000


	//----- nvinfo : EIATTR_MAXREG_COUNT
	.align		4
        /*001c*/ 	.byte	0x03, 0x1b
        /*001e*/ 	.short	0x00ff


	//----- nvinfo : EIATTR_NUM_BARRIERS
	.align		4
        /*0020*/ 	.byte	0x02, 0x4c
        /*0022*/ 	.byte	0x01
	.zero		1


	//----- nvinfo : EIATTR_MERCURY_ISA_VERSION
	.align		4
        /*0024*/ 	.byte	0x03, 0x5f
        /*0026*/ 	.short	0x0101


	//----- nvinfo : EIATTR_COOP_GROUP_MASK_REGIDS
	.align		4
        /*0028*/ 	.byte	0x04, 0x29
        /*002a*/ 	.short	(.L_1010 - .L_1009)


	//   ....[0]....
.L_1009:
        /*002c*/ 	.word	0xffffffff


	//   ....[1]....
        /*0030*/ 	.word	0xffffffff


	//   ....[2]....
        /*0034*/ 	.word	0xffffffff


	//   ....[3]....
        /*0038*/ 	.word	0xffffffff


	//   ....[4]....
        /*003c*/ 	.word	0xffffffff


	//   ....[5]....
        /*0040*/ 	.word	0xffffffff


	//   ....[6]....
        /*0044*/ 	.word	0xffffffff


	//   ....[7]....
        /*0048*/ 	.word	0xffffffff


	//   ....[8]....
        /*004c*/ 	.word	0xffffffff


	//   ....[9]....
        /*0050*/ 	.word	0xffffffff


	//   ....[10]....
        /*0054*/ 	.word	0xffffffff


	//   ....[11]....
        /*0058*/ 	.word	0xffffffff


	//   ....[12]....
        /*005c*/ 	.word	0xffffffff


	//   ....[13]....
        /*0060*/ 	.word	0xffffffff


	//   ....[14]....
        /*0064*/ 	.word	0xffffffff


	//   ....[15]....
        /*0068*/ 	.word	0xffffffff


	//   ....[16]....
        /*006c*/ 	.word	0xffffffff


	//   ....[17]....
        /*0070*/ 	.word	0xffffffff


	//   ....[18]....
        /*0074*/ 	.word	0x05000099


	//   ....[19]....
        /*0078*/ 	.word	0x05000099


	//   ....[20]....
        /*007c*/ 	.word	0x05000099


	//   ....[21]....
        /*0080*/ 	.word	0x05000099


	//   ....[22]....
        /*0084*/ 	.word	0x05000099


	//   ....[23]....
        /*0088*/ 	.word	0x05000099


	//   ....[24]....
        /*008c*/ 	.word	0x05000099


	//   ....[25]....
        /*0090*/ 	.word	0x05000099


	//   ....[26]....
        /*0094*/ 	.word	0x05000099


	//   ....[27]....
        /*0098*/ 	.word	0x05000099


	//----- nvinfo : EIATTR_COOP_GROUP_INSTR_OFFSETS
	.align		4
.L_1010:
        /*009c*/ 	.byte	0x04, 0x28
        /*009e*/ 	.short	(.L_1012 - .L_1011)


	//   ....[0]....
.L_1011:
        /*00a0*/ 	.word	0x000039a0


	//   ....[1]....
        /*00a4*/ 	.word	0x000039c0


	//   ....[2]....
        /*00a8*/ 	.word	0x000039e0


	//   ....[3]....
        /*00ac*/ 	.word	0x00003a00


	//   ....[4]....
        /*00b0*/ 	.word	0x00003a20


	//   ....[5]....
        /*00b4*/ 	.word	0x00003f60


	//   ....[6]....
        /*00b8*/ 	.word	0x00003f80


	//   ....[7]....
        /*00bc*/ 	.word	0x00003fa0


	//   ....[8]....
        /*00c0*/ 	.word	0x00003fc0


	//   ....[9]....
        /*00c4*/ 	.word	0x00003fe0


	//   ....[10]....
        /*00c8*/ 	.word	0x00004130


	//   ....[11]....
        /*00cc*/ 	.word	0x00004200


	//   ....[12]....
        /*00d0*/ 	.word	0x00004280


	//   ....[13]....
        /*00d4*/ 	.word	0x000042a0


	//   ....[14]....
        /*00d8*/ 	.word	0x00004330


	//   ....[15]....
        /*00dc*/ 	.word	0x00004360


	//   ....[16]....
        /*00e0*/ 	.word	0x000043f0


	//   ....[17]....
        /*00e4*/ 	.word	0x00004420


	//   ....[18]....
        /*00e8*/ 	.word	0x000050d0


	//   ....[19]....
        /*00ec*/ 	.word	0x00005140


	//   ....[20]....
        /*00f0*/ 	.word	0x000051b0


	//   ....[21]....
        /*00f4*/ 	.word	0x00005220


	//   ....[22]....
        /*00f8*/ 	.word	0x00005290


	//   ....[23]....
        /*00fc*/ 	.word	0x00005810


	//   ....[24]....
        /*0100*/ 	.word	0x00005880


	//   ....[25]....
        /*0104*/ 	.word	0x000058f0


	//   ....[26]....
        /*0108*/ 	.word	0x00005960


	//   ....[27]....
        /*010c*/ 	.word	0x000059d0


	//----- nvinfo : EIATTR_EXIT_INSTR_OFFSETS
	.align		4
.L_1012:
        /*0110*/ 	.byte	0x04, 0x1c
        /*0112*/ 	.short	(.L_1014 - .L_1013)


	//   ....[0]....
.L_1013:
        /*0114*/ 	.word	0x00000710


	//   ....[1]....
        /*0118*/ 	.word	0x00005070


	//----- nvinfo : EIATTR_MAX_THREADS
	.align		4
.L_1014:
        /*011c*/ 	.byte	0x04, 0x05
        /*011e*/ 	.short	(.L_1016 - .L_1015)
.L_1015:
        /*0120*/ 	.word	0x00000080
        /*0124*/ 	.word	0x00000001
        /*0128*/ 	.word	0x00000001


	//----- nvinfo : EIATTR_CRS_STACK_SIZE
	.align		4
.L_1016:
        /*012c*/ 	.byte	0x04, 0x1e
        /*012e*/ 	.short	(.L_1018 - .L_1017)
.L_1017:
        /*0130*/ 	.word	0x00000000


	//----- nvinfo : EIATTR_CBANK_PARAM_SIZE
	.align		4
.L_1018:
        /*0134*/ 	.byte	0x03, 0x19
        /*0136*/ 	.short	0x00e8


	//----- nvinfo : EIATTR_PARAM_CBANK
	.align		4
        /*0138*/ 	.byte	0x04, 0x0a
        /*013a*/ 	.short	(.L_1020 - .L_1019)
	.align		4
.L_1019:
        /*013c*/ 	.word	index@(.nv.constant0._ZN10layer_norm13ln_fwd_kernelINS_13Kernel_traitsI13__nv_bfloat16S2_S2_S2_fjLj5120ELj1ELj1ELj4ELj16ENS_18Kernel_traits_baseILj5120ES2_S2_S2_S2_fjLj128EEEEELb0ELb0ELb1ELb0EEEvNS_9FwdParamsE)
        /*0140*/ 	.short	0x0210
        /*0142*/ 	.short	0x00e8


	//----- nvinfo : EIATTR_SW_WAR
	.align		4
.L_1020:
        /*0144*/ 	.byte	0x04, 0x36
        /*0146*/ 	.short	(.L_1022 - .L_1021)
.L_1021:
        /*0148*/ 	.word	0x00000008
.L_1022:


//--------------------- .nv.info._ZN10layer_norm13ln_fwd_kernelINS_13Kernel_traitsI13__nv_bfloat16S2_S2_S2_fjLj5120ELj1ELj1ELj4ELj16ENS_18Kernel_traits_baseILj5120ES2_S2_S2_S2_fjLj128EEEEELb0ELb0ELb1ELb1EEEvNS_9FwdParamsE --------------------------
	.section	.nv.info._ZN10layer_norm13ln_fwd_kernelINS_13Kernel_traitsI13__nv_bfloat16S2_S2_S2_fjLj5120ELj1ELj1ELj4ELj16ENS_18Kernel_traits_baseILj5120ES2_S2_S2_S2_fjLj128EEEEELb0ELb0ELb1ELb1EEEvNS_9FwdParamsE,"",@"SHT_CUDA_INFO"
	.sectionflags	@""
	.align	4


	//----- nvinfo : EIATTR_CUDA_API_VERSION
	.align		4
        /*0000*/ 	.byte	0x04, 0x37
        /*0002*/ 	.short	(.L_1024 - .L_1023)
.L_1023:
        /*0004*/ 	.word	0x00000082


	//----- nvinfo : EIATTR_KPARAM_INFO
	.align		4
.L_1024:
        /*0008*/ 	.byte	0x04, 0x17
        /*000a*/ 	.short	(.L_1026 - .L_1025)
.L_1025:
        /*000c*/ 	.word	0x00000000
        /*0010*/ 	.short	0x0000
        /*0012*/ 	.short	0x0000
        /*0014*/ 	.byte	0x00, 0xf0, 0xa1, 0x03


	//----- nvinfo : EIATTR_SPARSE_MMA_MASK
	.align		4
.L_1026:
        /*0018*/ 	.byte	0x03, 0x50
        /*001a*/ 	.short	0x0000


	//----- nvinfo : EIATTR_MAXREG_COUNT
	.align		4
        /*001c*/ 	.byte	0x03, 0x1b
        /*001e*/ 	.short	0x00ff


	//----- nvinfo : EIATTR_NUM_BARRIERS
	.align		4
        /*0020*/ 	.byte	0x02, 0x4c
        /*0022*/ 	.byte	0x01
	.zero		1


	//----- nvinfo : EIATTR_MERCURY_ISA_VERSION
	.align		4
        /*0024*/ 	.byte	0x03, 0x5f
        /*0026*/ 	.short	0x0101


	//----- nvinfo : EIATTR_COOP_GROUP_MASK_REGIDS
	.align		4
        /*0028*/ 	.byte	0x04, 0x29
        /*002a*/ 	.short	(.L_1028 - .L_1027)


	//   ....[0]....
.L_1027:
        /*002c*/ 	.word	0xffffffff


	//   ....[1]....
        /*0030*/ 	.word	0xffffffff


	//   ....[2]....
        /*0034*/ 	.word	0xffffffff


	//   ....[3]....
        /*0038*/ 	.word	0xffffffff


	//   ....[4]....
        /*003c*/ 	.word	0xffffffff


	//   ....[5]....
        /*0040*/ 	.word	0xffffffff


	//   ....[6]....
        /*0044*/ 	.word	0xffffffff


	//   ....[7]....
        /*0048*/ 	.word	0xffffffff


	//   ....[8]....
        /*004c*/ 	.word	0xffffffff


	//   ....[9]....
        /*0050*/ 	.word	0xffffffff


	//   ....[10]....
        /*0054*/ 	.word	0xffffffff


	//   ....[11]....
        /*0058*/ 	.word	0xffffffff


	//   ....[12]....
        /*005c*/ 	.word	0xffffffff


	//   ....[13]....
        /*0060*/ 	.word	0xffffffff


	//   ....[14]....
        /*0064*/ 	.word	0xffffffff


	//   ....[15]....
        /*0068*/ 	.word	0xffffffff


	//   ....[16]....
        /*006c*/ 	.word	0xffffffff


	//   ....[17]....
        /*0070*/ 	.word	0xffffffff


	//   ....[18]....
        /*0074*/ 	.word	0x05000080


	//   ....[19]....
        /*0078*/ 	.word	0x05000080


	//   ....[20]....
        /*007c*/ 	.word	0x05000080


	//   ....[21]....
        /*0080*/ 	.word	0x05000080


	//   ....[22]....
        /*0084*/ 	.word	0x05000080


	//   ....[23]....
        /*0088*/ 	.word	0x05000080


	//   ....[24]....
        /*008c*/ 	.word	0x05000080


	//   ....[25]....
        /*0090*/ 	.word	0x05000080


	//   ....[26]....
        /*0094*/ 	.word	0x05000080


	//   ....[27]....
        /*0098*/ 	.word	0x05000080


	//----- nvinfo : EIATTR_COOP_GROUP_INSTR_OFFSETS
	.align		4
.L_1028:
        /*009c*/ 	.byte	0x04, 0x28
        /*009e*/ 	.short	(.L_1030 - .L_1029)


	//   ....[0]....
.L_1029:
        /*00a0*/ 	.word	0x00003270


	//   ....[1]....
        /*00a4*/ 	.word	0x00003290


	//   ....[2]....
        /*00a8*/ 	.word	0x000032b0


	//   ....[3]....
        /*00ac*/ 	.word	0x000032d0


	//   ....[4]....
        /*00b0*/ 	.word	0x000032f0


	//   ....[5]....
        /*00b4*/ 	.word	0x00003820


	//   ....[6]....
        /*00b8*/ 	.word	0x00003840


	//   ....[7]....
        /*00bc*/ 	.word	0x00003860


	//   ....[8]....
        /*00c0*/ 	.word	0x00003880


	//   ....[9]....
        /*00c4*/ 	.word	0x000038a0


	//   ....[10]....
        /*00c8*/ 	.word	0x00003a10


	//   ....[11]....
        /*00cc*/ 	.word	0x00003a50


	//   ....[12]....
        /*00d0*/ 	.word	0x00003a80


	//   ....[13]....
        /*00d4*/ 	.word	0x00003a90


	//   ....[14]....
        /*00d8*/ 	.word	0x00003b60


	//   ....[15]....
        /*00dc*/ 	.word	0x00003b90


	//   ....[16]....
        /*00e0*/ 	.word	0x00003c30


	//   ....[17]....
        /*00e4*/ 	.word	0x00003c60


	//   ....[18]....
        /*00e8*/ 	.word	0x00004800


	//   ....[19]....
        /*00ec*/ 	.word	0x00004870


	//   ....[20]....
        /*00f0*/ 	.word	0x000048e0


	//   ....[21]....
        /*00f4*/ 	.word	0x00004950


	//   ....[22]....
        /*00f8*/ 	.word	0x000049c0


	//   ....[23]....
        /*00fc*/ 	.word	0x00004f40


	//   ....[24]....
        /*0100*/ 	.word	0x00004fb0


	//   ....[25]....
        /*0104*/ 	.word	0x00005020


	//   ....[26]....
        /*0108*/ 	.word	0x00005090


	//   ....[27]....
        /*010c*/ 	.word	0x00005100


	//----- nvinfo : EIATTR_EXIT_INSTR_OFFSETS
	.align		4
.L_1030:
        /*0110*/ 	.byte	0x04, 0x1c
        /*0112*/ 	.short	(.L_1032 - .L_1031)


	//   ....[0]....
.L_1031:
        /*0114*/ 	.word	0x00000170


	//   ....[1]....
        /*0118*/ 	.word	0x000047a0


	//----- nvinfo : EIATTR_MAX_THREADS
	.align		4
.L_1032:
        /*011c*/ 	.byte	0x04, 0x05
        /*011e*/ 	.short	(.L_1034 - .L_1033)
.L_1033:
        /*0120*/ 	.word	0x00000080
        /*0124*/ 	.word	0x00000001
        /*0128*/ 	.word	0x00000001


	//----- nvinfo : EIATTR_CRS_STACK_SIZE
	.align		4
.L_1034:
        /*012c*/ 	.byte	0x04, 0x1e
        /*012e*/ 	.short	(.L_1036 - .L_1035)
.L_1035:
        /*0130*/ 	.word	0x00000000


	//----- nvinfo : EIATTR_CBANK_PARAM_SIZE
	.align		4
.L_1036:
        /*0134*/ 	.byte	0x03, 0x19
        /*0136*/ 	.short	0x00e8


	//----- nvinfo : EIATTR_PARAM_CBANK
	.align		4
        /*0138*/ 	.byte	0x04, 0x0a
        /*013a*/ 	.short	(.L_1038 - .L_1037)
	.align		4
.L_1037:
        /*013c*/ 	.word	index@(.nv.constant0._ZN10layer_norm13ln_fwd_kernelINS_13Kernel_traitsI13__nv_bfloat16S2_S2_S2_fjLj5120ELj1ELj1ELj4ELj16ENS_18Kernel_traits_baseILj5120ES2_S2_S2_S2_fjLj128EEEEELb0ELb0ELb1ELb1EEEvNS_9FwdParamsE)
        /*0140*/ 	.short	0x0210
        /*0142*/ 	.short	0x00e8


	//----- nvinfo : EIATTR_SW_WAR
	.align		4
.L_1038:
        /*0144*/ 	.byte	0x04, 0x36
        /*0146*/ 	.short	(.L_1040 - .L_1039)
.L_1039:
        /*0148*/ 	.word	0x00000008
.L_1040:


//--------------------- .nv.info._ZN10layer_norm13ln_fwd_kernelINS_13Kernel_traitsI13__nv_bfloat16S2_S2_S2_fjLj5120ELj1ELj1ELj4ELj16ENS_18Kernel_traits_baseILj5120ES2_S2_S2_S2_fjLj128EEEEELb0ELb1ELb0ELb0EEEvNS_9FwdParamsE --------------------------
	.section	.nv.info._ZN10layer_norm13ln_fwd_kernelINS_13Kernel_traitsI13__nv_bfloat16S2_S2_S2_fjLj5120ELj1ELj1ELj4ELj16ENS_18Kernel_traits_baseILj5120ES2_S2_S2_S2_fjLj128EEEEELb0ELb1ELb0ELb0EEEvNS_9FwdParamsE,"",@"SHT_CUDA_INFO"
	.sectionflags	@""
	.align	4


	//----- nvinfo : EIATTR_CUDA_API_VERSION
	.align		4
        /*0000*/ 	.byte	0x04, 0x37
        /*0002*/ 	.short	(.L_1042 - .L_1041)
.L_1041:
        /*0004*/ 	.word	0x00000082


	//----- nvinfo : EIATTR_KPARAM_INFO
	.align		4
.L_1042:
        /*0008*/ 	.byte	0x04, 0x17
        /*000a*/ 	.short	(.L_1044 - .L_1043)
.L_1043:
        /*000c*/ 	.word	0x00000000
        /*0010*/ 	.short	0x0000
        /*0012*/ 	.short	0x0000
        /*0014*/ 	.byte	0x00, 0xf0, 0xa1, 0x03


	//----- nvinfo : EIATTR_SPARSE_MMA_MASK
	.align		4
.L_1044:
        /*0018*/ 	.byte	0x03, 0x50
        /*001a*/ 	.short	0x0000


	//----- nvinfo : EIATTR_MAXREG_COUNT
	.align		4
        /*001c*/ 	.byte	0x03, 0x1b
        /*001e*/ 	.short	0x00ff


	//----- nvinfo : EIATTR_NUM_BARRIERS
	.align		4
        /*0020*/ 	.byte	0x02, 0x4c
        /*0022*/ 	.byte	0x01
	.zero		1


	//----- nvinfo : EIATTR_MERCURY_ISA_VERSION
	.align		4
        /*0024*/ 	.byte	0x03, 0x5f
        /*0026*/ 	.short	0x0101


	//----- nvinfo : EIATTR_COOP_GROUP_MASK_REGIDS
	.align		4
        /*0028*/ 	.byte	0x04, 0x29
        /*002a*/ 	.short	(.L_1046 - .L_1045)


	//   ....[0]....
.L_1045:
        /*002c*/ 	.word	0xffffffff


	//   ....[1]....
        /*0030*/ 	.word	0xffffffff


	//   ....[2]....
        /*0034*/ 	.word	0xffffffff


	//   ....[3]....
        /*0038*/ 	.word	0xffffffff


	//   ....[4]....
        /*003c*/ 	.word	0xffffffff


	//   ....[5]....
        /*0040*/ 	.word	0xffffffff


	//   ....[6]....
        /*0044*/ 	.word	0xffffffff


	//   ....[7]....
        /*0048*/ 	.word	0xffffffff


	//   ....[8]....
        /*004c*/ 	.word	0xffffffff


	//   ....[9]....
        /*0050*/ 	.word	0xffffffff


	//   ....[10]....
        /*0054*/ 	.word	0xffffffff


	//   ....[11]....
        /*0058*/ 	.word	0xffffffff


	//   ....[12]....
        /*005c*/ 	.word	0xffffffff


	//   ....[13]....
        /*0060*/ 	.word	0xffffffff


	//   ....[14]....
        /*0064*/ 	.word	0xffffffff


	//   ....[15]....
        /*0068*/ 	.word	0xffffffff


	//   ....[16]....
        /*006c*/ 	.word	0xffffffff


	//   ....[17]....
        /*0070*/ 	.word	0xffffffff


	//   ....[18]....
        /*0074*/ 	.word	0x05000090


	//   ....[19]....
        /*0078*/ 	.word	0x05000090


	//   ....[20]....
        /*007c*/ 	.word	0x05000090


	//   ....[21]....
        /*0080*/ 	.word	0x05000090


	//   ....[22]....
        /*0084*/ 	.word	0x05000090


	//   ....[23]....
        /*0088*/ 	.word	0x05000090


	//   ....[24]....
        /*008c*/ 	.word	0x05000090


	//   ....[25]....
        /*0090*/ 	.word	0x05000090


	//   ....[26]....
        /*0094*/ 	.word	0x05000090


	//   ....[27]....
        /*0098*/ 	.word	0x05000090


	//----- nvinfo : EIATTR_COOP_GROUP_INSTR_OFFSETS
	.align		4
.L_1046:
        /*009c*/ 	.byte	0x04, 0x28
        /*009e*/ 	.short	(.L_1048 - .L_1047)


	//   ....[0]....
.L_1047:
        /*00a0*/ 	.word	0x00002da0


	//   ....[1]....
        /*00a4*/ 	.word	0x00002dc0


	//   ....[2]....
        /*00a8*/ 	.word	0x00002de0


	//   ....[3]....
        /*00ac*/ 	.word	0x00002e00


	//   ....[4]....
        /*00b0*/ 	.word	0x00002e20


	//   ....[5]....
        /*00b4*/ 	.word	0x00003360


	//   ....[6]....
        /*00b8*/ 	.word	0x00003380


	//   ....[7]....
        /*00bc*/ 	.word	0x000033a0


	//   ....[8]....
        /*00c0*/ 	.word	0x000033c0


	//   ....[9]....
        /*00c4*/ 	.word	0x000033e0


	//   ....[10]....
        /*00c8*/ 	.word	0x00003590


	//   ....[11]....
        /*00cc*/ 	.word	0x000035d0


	//   ....[12]....
        /*00d0*/ 	.word	0x000035f0


	//   ....[13]....
        /*00d4*/ 	.word	0x00003600


	//   ....[14]....
        /*00d8*/ 	.word	0x000036c0


	//   ....[15]....
        /*00dc*/ 	.word	0x00003700


	//   ....[16]....
        /*00e0*/ 	.word	0x00003790


	//   ....[17]....
        /*00e4*/ 	.word	0x000037c0


	//   ....[18]....
        /*00e8*/ 	.word	0x00004440


	//   ....[19]....
        /*00ec*/ 	.word	0x000044b0


	//   ....[20]....
        /*00f0*/ 	.word	0x00004520


	//   ....[21]....
        /*00f4*/ 	.word	0x00004590


	//   ....[22]....
        /*00f8*/ 	.word	0x00004600


	//   ....[23]....
        /*00fc*/ 	.word	0x00004b90


	//   ....[24]....
        /*0100*/ 	.word	0x00004c00


	//   ....[25]....
        /*0104*/ 	.word	0x00004c70


	//   ....[26]....
        /*0108*/ 	.word	0x00004ce0


	//   ....[27]....
        /*010c*/ 	.word	0x00004d50


	//----- nvinfo : EIATTR_EXIT_INSTR_OFFSETS
	.align		4
.L_1048:
        /*0110*/ 	.byte	0x04, 0x1c
        /*0112*/ 	.short	(.L_1050 - .L_1049)


	//   ....[0]....
.L_1049:
        /*0114*/ 	.word	0x000009c0


	//   ....[1]....
        /*0118*/ 	.word	0x000043e0


	//----- nvinfo : EIATTR_MAX_THREADS
	.align		4
.L_1050:
        /*011c*/ 	.byte	0x04, 0x05
        /*011e*/ 	.short	(.L_1052 - .L_1051)
.L_1051:
        /*0120*/ 	.word	0x00000080
        /*0124*/ 	.word	0x00000001
        /*0128*/ 	.word	0x00000001


	//----- nvinfo : EIATTR_CRS_STACK_SIZE
	.align		4
.L_1052:
        /*012c*/ 	.byte	0x04, 0x1e
        /*012e*/ 	.short	(.L_1054 - .L_1053)
.L_1053:
        /*0130*/ 	.word	0x00000000


	//----- nvinfo : EIATTR_CBANK_PARAM_SIZE
	.align		4
.L_1054:
        /*0134*/ 	.byte	0x03, 0x19
        /*0136*/ 	.short	0x00e8


	//----- nvinfo : EIATTR_PARAM_CBANK
	.align		4
        /*0138*/ 	.byte	0x04, 0x0a
        /*013a*/ 	.short	(.L_1056 - .L_1055)
	.align		4
.L_1055:
        /*013c*/ 	.word	index@(.nv.constant0._ZN10layer_norm13ln_fwd_kernelINS_13Kernel_traitsI13__nv_bfloat16S2_S2_S2_fjLj5120ELj1ELj1ELj4ELj16ENS_18Kernel_traits_baseILj5120ES2_S2_S2_S2_fjLj128EEEEELb0ELb1ELb0ELb0EEEvNS_9FwdParamsE)
        /*0140*/ 	.short	0x0210
        /*0142*/ 	.short	0x00e8


	//----- nvinfo : EIATTR_SW_WAR
	.align		4
.L_1056:
        /*0144*/ 	.byte	0x04, 0x36
        /*0146*/ 	.short	(.L_1058 - .L_1057)
.L_1057:
        /*0148*/ 	.word	0x00000008
.L_1058:


//--------------------- .nv.info._ZN10layer_norm13ln_fwd_kernelINS_13Kernel_traitsI13__nv_bfloat16S2_S2_S2_fjLj5120ELj1ELj1ELj4ELj16ENS_18Kernel_traits_baseILj5120ES2_S2_S2_S2_fjLj128EEEEELb0ELb1ELb0ELb1EEEvNS_9FwdParamsE --------------------------
	.section	.nv.info._ZN10layer_norm13ln_fwd_kernelINS_13Kernel_traitsI13__nv_bfloat16S2_S2_S2_fjLj5120ELj1ELj1ELj4ELj16ENS_18Kernel_traits_baseILj5120ES2_S2_S2_S2_fjLj128EEEEELb0ELb1ELb0ELb1EEEvNS_9FwdParamsE,"",@"SHT_CUDA_INFO"
	.sectionflags	@""
	.align	4


	//----- nvinfo : EIATTR_CUDA_API_VERSION
	.align		4
        /*0000*/ 	.byte	0x04, 0x37
        /*0002*/ 	.short	(.L_1060 - .L_1059)
.L_1059:
        /*0004*/ 	.word	0x00000082


	//----- nvinfo : EIATTR_KPARAM_INFO
	.align		4
.L_1060:
        /*0008*/ 	.byte	0x04, 0x17
        /*000a*/ 	.short	(.L_1062 - .L_1061)
.L_1061:
        /*000c*/ 	.word	0x00000000
        /*0010*/ 	.short	0x0000
        /*0012*/ 	.short	0x0000
        /*0014*/ 	.byte	0x00, 0xf0, 0xa1, 0x03


	//----- nvinfo : EIATTR_SPARSE_MMA_MASK
	.align		4
.L_1062:
        /*0018*/ 	.byte	0x03, 0x50
        /*001a*/ 	.short	0x0000


	//----- nvinfo : EIATTR_MAXREG_COUNT
	.align		4
        /*001c*/ 	.byte	0x03, 0x1b
        /*001e*/ 	.short	0x00ff


	//----- nvinfo : EIATTR_NUM_BARRIERS
	.align		4
        /*0020*/ 	.byte	0x02, 0x4c
        /*0022*/ 	.byte	0x01
	.zero		1


	//----- nvinfo : EIATTR_MERCURY_ISA_VERSION
	.align		4
        /*0024*/ 	.byte	0x03, 0x5f
        /*0026*/ 	.short	0x0101


	//----- nvinfo : EIATTR_COOP_GROUP_MASK_REGIDS
	.align		4
        /*0028*/ 	.byte	0x04, 0x29
        /*002a*/ 	.short	(.L_1064 - .L_1063)


	//   ....[0]....
.L_1063:
        /*002c*/ 	.word	0xffffffff


	//   ....[1]....
        /*0030*/ 	.word	0xffffffff


	//   ....[2]....
        /*0034*/ 	.word	0xffffffff


	//   ....[3]....
        /*0038*/ 	.word	0xffffffff


	//   ....[4]....
        /*003c*/ 	.word	0xffffffff


	//   ....[5]....
        /*0040*/ 	.word	0xffffffff


	//   ....[6]....
        /*0044*/ 	.word	0xffffffff


	//   ....[7]....
        /*0048*/ 	.word	0xffffffff


	//   ....[8]....
        /*004c*/ 	.word	0xffffffff


	//   ....[9]....
        /*0050*/ 	.word	0xffffffff


	//   ....[10]....
        /*0054*/ 	.word	0xffffffff


	//   ....[11]....
        /*0058*/ 	.word	0xffffffff


	//   ....[12]....
        /*005c*/ 	.word	0xffffffff


	//   ....[13]....
        /*0060*/ 	.word	0xffffffff


	//   ....[14]....
        /*0064*/ 	.word	0xffffffff


	//   ....[15]....
        /*0068*/ 	.word	0xffffffff


	//   ....[16]....
        /*006c*/ 	.word	0xffffffff


	//   ....[17]....
        /*0070*/ 	.word	0xffffffff


	//   ....[18]....
        /*0074*/ 	.word	0x05000012


	//   ....[19]....
        /*0078*/ 	.word	0x05000012


	//   ....[20]....
        /*007c*/ 	.word	0x05000012


	//   ....[21]....
        /*0080*/ 	.word	0x05000012


	//   ....[22]....
        /*0084*/ 	.word	0x05000012


	//   ....[23]....
        /*0088*/ 	.word	0x05000012


	//   ....[24]....
        /*008c*/ 	.word	0x05000012


	//   ....[25]....
        /*0090*/ 	.word	0x05000012


	//   ....[26]....
        /*0094*/ 	.word	0x05000012


	//   ....[27]....
        /*0098*/ 	.word	0x05000012


	//----- nvinfo : EIATTR_COOP_GROUP_INSTR_OFFSETS
	.align		4
.L_1064:
        /*009c*/ 	.byte	0x04, 0x28
        /*009e*/ 	.short	(.L_1066 - .L_1065)


	//   ....[0]....
.L_1065:
        /*00a0*/ 	.word	0x00002690


	//   ....[1]....
        /*00a4*/ 	.word	0x000026b0


	//   ....[2]....
        /*00a8*/ 	.word	0x000026d0


	//   ....[3]....
        /*00ac*/ 	.word	0x000026f0


	//   ....[4]....
        /*00b0*/ 	.word	0x00002710


	//   ....[5]....
        /*00b4*/ 	.word	0x00002c40


	//   ....[6]....
        /*00b8*/ 	.word	0x00002c60


	//   ....[7]....
        /*00bc*/ 	.word	0x00002c80


	//   ....[8]....
        /*00c0*/ 	.word	0x00002ca0


	//   ....[9]....
        /*00c4*/ 	.word	0x00002cc0


	//   ....[10]....
        /*00c8*/ 	.word	0x00002e10


	//   ....[11]....
        /*00cc*/ 	.word	0x00002e80


	//   ....[12]....
        /*00d0*/ 	.word	0x00002ec0


	//   ....[13]....
        /*00d4*/ 	.word	0x00002ee0


	//   ....[14]....
        /*00d8*/ 	.word	0x00002f70


	//   ....[15]....
        /*00dc*/ 	.word	0x00002fa0


	//   ....[16]....
        /*00e0*/ 	.word	0x00003030


	//   ....[17]....
        /*00e4*/ 	.word	0x00003060


	//   ....[18]....
        /*00e8*/ 	.word	0x00003b70


	//   ....[19]....
        /*00ec*/ 	.word	0x00003be0


	//   ....[20]....
        /*00f0*/ 	.word	0x00003c50


	//   ....[21]....
        /*00f4*/ 	.word	0x00003cc0


	//   ....[22]....
        /*00f8*/ 	.word	0x00003d30


	//   ....[23]....
        /*00fc*/ 	.word	0x000042a0


	//   ....[24]....
        /*0100*/ 	.word	0x00004310


	//   ....[25]....
        /*0104*/ 	.word	0x00004380


	//   ....[26]....
        /*0108*/ 	.word	0x000043f0


	//   ....[27]....
        /*010c*/ 	.word	0x00004460


	//----- nvinfo : EIATTR_EXIT_INSTR_OFFSETS
	.align		4
.L_1066:
        /*0110*/ 	.byte	0x04, 0x1c
        /*0112*/ 	.short	(.L_1068 - .L_1067)


	//   ....[0]....
.L_1067:
        /*0114*/ 	.word	0x000001b0


	//   ....[1]....
        /*0118*/ 	.word	0x00003b10


	//----- nvinfo : EIATTR_MAX_THREADS
	.align		4
.L_1068:
        /*011c*/ 	.byte	0x04, 0x05
        /*011e*/ 	.short	(.L_1070 - .L_1069)
.L_1069:
        /*0120*/ 	.word	0x00000080
        /*0124*/ 	.word	0x00000001
        /*0128*/ 	.word	0x00000001


	//----- nvinfo : EIATTR_CRS_STACK_SIZE
	.align		4
.L_1070:
        /*012c*/ 	.byte	0x04, 0x1e
        /*012e*/ 	.short	(.L_1072 - .L_1071)
.L_1071:
        /*0130*/ 	.word	0x00000000


	//----- nvinfo : EIATTR_CBANK_PARAM_SIZE
	.align		4
.L_1072:
        /*0134*/ 	.byte	0x03, 0x19
        /*0136*/ 	.short	0x00e8


	//----- nvinfo : EIATTR_PARAM_CBANK
	.align		4
        /*0138*/ 	.byte	0x04, 0x0a
        /*013a*/ 	.short	(.L_1074 - .L_1073)
	.align		4
.L_1073:
        /*013c*/ 	.word	index@(.nv.constant0._ZN10layer_norm13ln_fwd_kernelINS_13Kernel_traitsI13__nv_bfloat16S2_S2_S2_fjLj5120ELj1ELj1ELj4ELj16ENS_18Kernel_traits_baseILj5120ES2_S2_S2_S2_fjLj128EEEEELb0ELb1ELb0ELb1EEEvNS_9FwdParamsE)
        /*0140*/ 	.short	0x0210
        /*0142*/ 	.short	0x00e8


	//----- nvinfo : EIATTR_SW_WAR
	.align		4
.L_1074:
        /*0144*/ 	.byte	0x04, 0x36
        /*0146*/ 	.short	(.L_1076 - .L_1075)
.L_1075:
        /*0148*/ 	.word	0x00000008
.L_1076:


//--------------------- .nv.info._ZN10layer_norm13ln_fwd_kernelINS_13Kernel_traitsI13__nv_bfloat16S2_S2_S2_fjLj5120ELj1ELj1ELj4ELj16ENS_18Kernel_traits_baseILj5120ES2_S2_S2_S2_fjLj128EEEEELb0ELb1ELb1ELb0EEEvNS_9FwdParamsE --------------------------
	.section	.nv.info._ZN10layer_norm13ln_fwd_kernelINS_13Kernel_traitsI13__nv_bfloat16S2_S2_S2_fjLj5120ELj1ELj1ELj4ELj16ENS_18Kernel_traits_baseILj5120ES2_S2_S2_S2_fjLj128EEEEELb0ELb1ELb1ELb0EEEvNS_9FwdParamsE,"",@"SHT_CUDA_INFO"
	.sectionflags	@""
	.align	4


	//----- nvinfo : EIATTR_CUDA_API_VERSION
	.align		4
        /*0000*/ 	.byte	0x04, 0x37
        /*0002*/ 	.short	(.L_1078 - .L_1077)
.L_1077:
        /*0004*/ 	.word	0x00000082


	//----- nvinfo : EIATTR_KPARAM_INFO
	.align		4
.L_1078:
        /*0008*/ 	.byte	0x04, 0x17
        /*000a*/ 	.short	(.L_1080 - .L_1079)
.L_1079:
        /*000c*/ 	.word	0x00000000
        /*0010*/ 	.short	0x0000
        /*0012*/ 	.short	0x0000
        /*0014*/ 	.byte	0x00, 0xf0, 0xa1, 0x03


	//----- nvinfo : EIATTR_SPARSE_MMA_MASK
	.align		4
.L_1080:
        /*0018*/ 	.byte	0x03, 0x50
        /*001a*/ 	.short	0x0000


	//----- nvinfo : EIATTR_MAXREG_COUNT
	.align		4
        /*001c*/ 	.byte	0x03, 0x1b
        /*001e*/ 	.short	0x00ff


	//----- nvinfo : EIATTR_NUM_BARRIERS
	.align		4
        /*0020*/ 	.byte	0x02, 0x4c
        /*0022*/ 	.byte	0x01
	.zero		1


	//----- nvinfo : EIATTR_MERCURY_ISA_VERSION
	.align		4
        /*0024*/ 	.byte	0x03, 0x5f
        /*0026*/ 	.short	0x0101


	//----- nvinfo : EIATTR_COOP_GROUP_MASK_REGIDS
	.align		4
        /*0028*/ 	.byte	0x04, 0x29
        /*002a*/ 	.short	(.L_1082 - .L_1081)


	//   ....[0]....
.L_1081:
        /*002c*/ 	.word	0xffffffff


	//   ....[1]....
        /*0030*/ 	.word	0xffffffff


	//   ....[2]....
        /*0034*/ 	.word	0xffffffff


	//   ....[3]....
        /*0038*/ 	.word	0xffffffff


	//   ....[4]....
        /*003c*/ 	.word	0xffffffff


	//   ....[5]....
        /*0040*/ 	.word	0xffffffff


	//   ....[6]....
        /*0044*/ 	.word	0xffffffff


	//   ....[7]....
        /*0048*/ 	.word	0xffffffff


	//   ....[8]....
        /*004c*/ 	.word	0xffffffff


	//   ....[9]....
        /*0050*/ 	.word	0xffffffff


	//   ....[10]....
        /*0054*/ 	.word	0xffffffff


	//   ....[11]....
        /*0058*/ 	.word	0xffffffff


	//   ....[12]....
        /*005c*/ 	.word	0xffffffff


	//   ....[13]....
        /*0060*/ 	.word	0xffffffff


	//   ....[14]....
        /*0064*/ 	.word	0xffffffff


	//   ....[15]....
        /*0068*/ 	.word	0xffffffff


	//   ....[16]....
        /*006c*/ 	.word	0xffffffff


	//   ....[17]....
        /*0070*/ 	.word	0xffffffff


	//   ....[18]....
        /*0074*/ 	.word	0x0500009c


	//   ....[19]....
        /*0078*/ 	.word	0x0500009c


	//   ....[20]....
        /*007c*/ 	.word	0x0500009c


	//   ....[21]....
        /*0080*/ 	.word	0x0500009c


	//   ....[22]....
        /*0084*/ 	.word	0x0500009c


	//   ....[23]....
        /*0088*/ 	.word	0x0500009c


	//   ....[24]....
        /*008c*/ 	.word	0x0500009c


	//   ....[25]....
        /*0090*/ 	.word	0x0500009c


	//   ....[26]....
        /*0094*/ 	.word	0x0500009c


	//   ....[27]....
        /*0098*/ 	.word	0x0500009c


	//----- nvinfo : EIATTR_COOP_GROUP_INSTR_OFFSETS
	.align		4
.L_1082:
        /*009c*/ 	.byte	0x04, 0x28
        /*009e*/ 	.short	(.L_1084 - .L_1083)


	//   ....[0]....
.L_1083:
        /*00a0*/ 	.word	0x00004130


	//   ....[1]....
        /*00a4*/ 	.word	0x00004150


	//   ....[2]....
        /*00a8*/ 	.word	0x00004170


	//   ....[3]....
        /*00ac*/ 	.word	0x00004190


	//   ....[4]....
        /*00b0*/ 	.word	0x000041b0


	//   ....[5]....
        /*00b4*/ 	.word	0x000046f0


	//   ....[6]....
        /*00b8*/ 	.word	0x00004710


	//   ....[7]....
        /*00bc*/ 	.word	0x00004730


	//   ....[8]....
        /*00c0*/ 	.word	0x00004750


	//   ....[9]....
        /*00c4*/ 	.word	0x00004770


	//   ....[10]....
        /*00c8*/ 	.word	0x000048d0


	//   ....[11]....
        /*00cc*/ 	.word	0x00004970


	//   ....[12]....
        /*00d0*/ 	.word	0x00004a30


	//   ....[13]....
        /*00d4*/ 	.word	0x00004a40


	//   ....[14]....
        /*00d8*/ 	.word	0x00004ac0


	//   ....[15]....
        /*00dc*/ 	.word	0x00004af0


	//   ....[16]....
        /*00e0*/ 	.word	0x00004b90


	//   ....[17]....
        /*00e4*/ 	.word	0x00004bb0


	//   ....[18]....
        /*00e8*/ 	.word	0x00005860


	//   ....[19]....
        /*00ec*/ 	.word	0x000058d0


	//   ....[20]....
        /*00f0*/ 	.word	0x00005940


	//   ....[21]....
        /*00f4*/ 	.word	0x000059b0


	//   ....[22]....
        /*00f8*/ 	.word	0x00005a20


	//   ....[23]....
        /*00fc*/ 	.word	0x00005fb0


	//   ....[24]....
        /*0100*/ 	.word	0x00006020


	//   ....[25]....
        /*0104*/ 	.word	0x00006090


	//   ....[26]....
        /*0108*/ 	.word	0x00006100


	//   ....[27]....
        /*010c*/ 	.word	0x00006170


	//----- nvinfo : EIATTR_EXIT_INSTR_OFFSETS
	.align		4
.L_1084:
        /*0110*/ 	.byte	0x04, 0x1c
        /*0112*/ 	.short	(.L_1086 - .L_1085)


	//   ....[0]....
.L_1085:
        /*0114*/ 	.word	0x000009d0


	//   ....[1]....
        /*0118*/ 	.word	0x00005800


	//----- nvinfo : EIATTR_MAX_THREADS
	.align		4
.L_1086:
        /*011c*/ 	.byte	0x04, 0x05
        /*011e*/ 	.short	(.L_1088 - .L_1087)
.L_1087:
        /*0120*/ 	.word	0x00000080
        /*0124*/ 	.word	0x00000001
        /*0128*/ 	.word	0x00000001


	//----- nvinfo : EIATTR_CRS_STACK_SIZE
	.align		4
.L_1088:
        /*012c*/ 	.byte	0x04, 0x1e
        /*012e*/ 	.short	(.L_1090 - .L_1089)
.L_1089:
        /*0130*/ 	.word	0x00000000


	//----- nvinfo : EIATTR_CBANK_PARAM_SIZE
	.align		4
.L_1090:
        /*0134*/ 	.byte	0x03, 0x19
        /*0136*/ 	.short	0x00e8


	//----- nvinfo : EIATTR_PARAM_CBANK
	.align		4
        /*0138*/ 	.byte	0x04, 0x0a
        /*013a*/ 	.short	(.L_1092 - .L_1091)
	.align		4
.L_1091:
        /*013c*/ 	.word	index@(.nv.constant0._ZN10layer_norm13ln_fwd_kernelINS_13Kernel_traitsI13__nv_bfloat16S2_S2_S2_fjLj5120ELj1ELj1ELj4ELj16ENS_18Kernel_traits_baseILj5120ES2_S2_S2_S2_fjLj128EEEEELb0ELb1ELb1ELb0EEEvNS_9FwdParamsE)
        /*0140*/ 	.short	0x0210
        /*0142*/ 	.short	0x00e8


	//----- nvinfo : EIATTR_SW_WAR
	.align		4
.L_1092:
        /*0144*/ 	.byte	0x04, 0x36
        /*0146*/ 	.short	(.L_1094 - .L_1093)
.L_1093:
        /*0148*/ 	.word	0x00000008
.L_1094:


//--------------------- .nv.info._ZN10layer_norm13ln_fwd_kernelINS_13Kernel_traitsI13__nv_bfloat16S2_S2_S2_fjLj5120ELj1ELj1ELj4ELj16ENS_18Kernel_traits_baseILj5120ES2_S2_S2_S2_fjLj128EEEEELb0ELb1ELb1ELb1EEEvNS_9FwdParamsE --------------------------
	.section	.nv.info._ZN10layer_norm13ln_fwd_kernelINS_13Kernel_traitsI13__nv_bfloat16S2_S2_S2_fjLj5120ELj1ELj1ELj4ELj16ENS_18Kernel_traits_baseILj5120ES2_S2_S2_S2_fjLj128EEEEELb0ELb1ELb1ELb1EEEvNS_9FwdParamsE,"",@"SHT_CUDA_INFO"
	.sectionflags	@""
	.align	4


	//----- nvinfo : EIATTR_CUDA_API_VERSION
	.align		4
        /*0000*/ 	.byte	0x04, 0x37
        /*0002*/ 	.short	(.L_1096 - .L_1095)
.L_1095:
        /*0004*/ 	.word	0x00000082


	//----- nvinfo : EIATTR_KPARAM_INFO
	.align		4
.L_1096:
        /*0008*/ 	.byte	0x04, 0x17
        /*000a*/ 	.short	(.L_1098 - .L_1097)
.L_1097:
        /*000c*/ 	.word	0x00000000
        /*0010*/ 	.short	0x0000
        /*0012*/ 	.short	0x0000
        /*0014*/ 	.byte	0x00, 0xf0, 0xa1, 0x03


	//----- nvinfo : EIATTR_SPARSE_MMA_MASK
	.align		4
.L_1098:
        /*0018*/ 	.byte	0x03, 0x50
        /*001a*/ 	.short	0x0000


	//----- nvinfo : EIATTR_MAXREG_COUNT
	.align		4
        /*001c*/ 	.byte	0x03, 0x1b
        /*001e*/ 	.short	0x00ff


	//----- nvinfo : EIATTR_NUM_BARRIERS
	.align		4
        /*0020*/ 	.byte	0x02, 0x4c
        /*0022*/ 	.byte	0x01
	.zero		1


	//----- nvinfo : EIATTR_MERCURY_ISA_VERSION
	.align		4
        /*0024*/ 	.byte	0x03, 0x5f
        /*0026*/ 	.short	0x0101


	//----- nvinfo : EIATTR_COOP_GROUP_MASK_REGIDS
	.align		4
        /*0028*/ 	.byte	0x04, 0x29
        /*002a*/ 	.short	(.L_1100 - .L_1099)


	//   ....[0]....
.L_1099:
        /*002c*/ 	.word	0xffffffff


	//   ....[1]....
        /*0030*/ 	.word	0xffffffff


	//   ....[2]....
        /*0034*/ 	.word	0xffffffff


	//   ....[3]....
        /*0038*/ 	.word	0xffffffff


	//   ....[4]....
        /*003c*/ 	.word	0xffffffff


	//   ....[5]....
        /*0040*/ 	.word	0xffffffff


	//   ....[6]....
        /*0044*/ 	.word	0xffffffff


	//   ....[7]....
        /*0048*/ 	.word	0xffffffff


	//   ....[8]....
        /*004c*/ 	.word	0xffffffff


	//   ....[9]....
        /*0050*/ 	.word	0xffffffff


	//   ....[10]....
        /*0054*/ 	.word	0xffffffff


	//   ....[11]....
        /*0058*/ 	.word	0xffffffff


	//   ....[12]....
        /*005c*/ 	.word	0xffffffff


	//   ....[13]....
        /*0060*/ 	.word	0xffffffff


	//   ....[14]....
        /*0064*/ 	.word	0xffffffff


	//   ....[15]....
        /*0068*/ 	.word	0xffffffff


	//   ....[16]....
        /*006c*/ 	.word	0xffffffff


	//   ....[17]....
        /*0070*/ 	.word	0xffffffff


	//   ....[18]....
        /*0074*/ 	.word	0x05000020


	//   ....[19]....
        /*0078*/ 	.word	0x05000020


	//   ....[20]....
        /*007c*/ 	.word	0x05000020


	//   ....[21]....
        /*0080*/ 	.word	0x05000020


	//   ....[22]....
        /*0084*/ 	.word	0x05000020


	//   ....[23]....
        /*0088*/ 	.word	0x05000020


	//   ....[24]....
        /*008c*/ 	.word	0x05000020


	//   ....[25]....
        /*0090*/ 	.word	0x05000020


	//   ....[26]....
        /*0094*/ 	.word	0x05000020


	//   ....[27]....
        /*0098*/ 	.word	0x05000020


	//----- nvinfo : EIATTR_COOP_GROUP_INSTR_OFFSETS
	.align		4
.L_1100:
        /*009c*/ 	.byte	0x04, 0x28
        /*009e*/ 	.short	(.L_1102 - .L_1101)


	//   ....[0]....
.L_1101:
        /*00a0*/ 	.word	0x00003790


	//   ....[1]....
        /*00a4*/ 	.word	0x000037b0


	//   ....[2]....
        /*00a8*/ 	.word	0x000037d0


	//   ....[3]....
        /*00ac*/ 	.word	0x000037f0


	//   ....[4]....
        /*00b0*/ 	.word	0x00003810


	//   ....[5]....
        /*00b4*/ 	.word	0x00003d40


	//   ....[6]....
        /*00b8*/ 	.word	0x00003d60


	//   ....[7]....
        /*00bc*/ 	.word	0x00003d80


	//   ....[8]....
        /*00c0*/ 	.word	0x00003da0


	//   ....[9]....
        /*00c4*/ 	.word	0x00003dc0


	//   ....[10]....
        /*00c8*/ 	.word	0x00003f10


	//   ....[11]....
        /*00cc*/ 	.word	0x00003f80


	//   ....[12]....
        /*00d0*/ 	.word	0x00003fa0


	//   ....[13]....
        /*00d4*/ 	.word	0x00003fb0


	//   ....[14]....
        /*00d8*/ 	.word	0x00004080


	//   ....[15]....
        /*00dc*/ 	.word	0x000040b0


	//   ....[16]....
        /*00e0*/ 	.word	0x00004150


	//   ....[17]....
        /*00e4*/ 	.word	0x00004170


	//   ....[18]....
        /*00e8*/ 	.word	0x00004ec0


	//   ....[19]....
        /*00ec*/ 	.word	0x00004f30


	//   ....[20]....
        /*00f0*/ 	.word	0x00004fa0


	//   ....[21]....
        /*00f4*/ 	.word	0x00005010


	//   ....[22]....
        /*00f8*/ 	.word	0x00005080


	//   ....[23]....
        /*00fc*/ 	.word	0x00005600


	//   ....[24]....
        /*0100*/ 	.word	0x00005670


	//   ....[25]....
        /*0104*/ 	.word	0x000056e0


	//   ....[26]....
        /*0108*/ 	.word	0x00005750


	//   ....[27]....
        /*010c*/ 	.word	0x000057c0


	//----- nvinfo : EIATTR_EXIT_INSTR_OFFSETS
	.align		4
.L_1102:
        /*0110*/ 	.byte	0x04, 0x1c
        /*0112*/ 	.short	(.L_1104 - .L_1103)


	//   ....[0]....
.L_1103:
        /*0114*/ 	.word	0x000001b0


	//   ....[1]....
        /*0118*/ 	.word	0x00004e60


	//----- nvinfo : EIATTR_MAX_THREADS
	.align		4
.L_1104:
        /*011c*/ 	.byte	0x04, 0x05
        /*011e*/ 	.short	(.L_1106 - .L_1105)
.L_1105:
        /*0120*/ 	.word	0x00000080
        /*0124*/ 	.word	0x00000001
        /*0128*/ 	.word	0x00000001


	//----- nvinfo : EIATTR_CRS_STACK_SIZE
	.align		4
.L_1106:
        /*012c*/ 	.byte	0x04, 0x1e
        /*012e*/ 	.short	(.L_1108 - .L_1107)
.L_1107:
        /*0130*/ 	.word	0x00000000


	//----- nvinfo : EIATTR_CBANK_PARAM_SIZE
	.align		4
.L_1108:
        /*0134*/ 	.byte	0x03, 0x19
        /*0136*/ 	.short	0x00e8


	//----- nvinfo : EIATTR_PARAM_CBANK
	.align		4
        /*0138*/ 	.byte	0x04, 0x0a
        /*013a*/ 	.short	(.L_1110 - .L_1109)
	.align		4
.L_1109:
        /*013c*/ 	.word	index@(.nv.constant0._ZN10layer_norm13ln_fwd_kernelINS_13Kernel_traitsI13__nv_bfloat16S2_S2_S2_fjLj5120ELj1ELj1ELj4ELj16ENS_18Kernel_traits_baseILj5120ES2_S2_S2_S2_fjLj128EEEEELb0ELb1ELb1ELb1EEEvNS_9FwdParamsE)
        /*0140*/ 	.short	0x0210
        /*0142*/ 	.short	0x00e8


	//----- nvinfo : EIATTR_SW_WAR
	.align		4
.L_1110:
        /*0144*/ 	.byte	0x04, 0x36
        /*0146*/ 	.short	(.L_1112 - .L_1111)
.L_1111:
        /*0148*/ 	.word	0x00000008
.L_1112:


//--------------------- .nv.info._ZN10layer_norm13ln_fwd_kernelINS_13Kernel_traitsI13__nv_bfloat16S2_S2_S2_fjLj5120ELj1ELj1ELj4ELj16ENS_18Kernel_traits_baseILj5120ES2_S2_S2_S2_fjLj128EEEEELb1ELb0ELb0ELb0EEEvNS_9FwdParamsE --------------------------
	.section	.nv.info._ZN10layer_norm13ln_fwd_kernelINS_13Kernel_traitsI13__nv_bfloat16S2_S2_S2_fjLj5120ELj1ELj1ELj4ELj16ENS_18Kernel_traits_baseILj5120ES2_S2_S2_S2_fjLj128EEEEELb1ELb0ELb0ELb0EEEvNS_9FwdParamsE,"",@"SHT_CUDA_INFO"
	.sectionflags	@""
	.align	4


	//----- nvinfo : EIATTR_CUDA_API_VERSION
	.align		4
        /*0000*/ 	.byte	0x04, 0x37
        /*0002*/ 	.short	(.L_1114 - .L_1113)
.L_1113:
        /*0004*/ 	.word	0x00000082


	//----- nvinfo : EIATTR_KPARAM_INFO
	.align		4
.L_1114:
        /*0008*/ 	.byte	0x04, 0x17
        /*000a*/ 	.short	(.L_1116 - .L_1115)
.L_1115:
        /*000c*/ 	.word	0x00000000
        /*0010*/ 	.short	0x0000
        /*0012*/ 	.short	0x0000
        /*0014*/ 	.byte	0x00, 0xf0, 0xa1, 0x03


	//----- nvinfo : EIATTR_SPARSE_MMA_MASK
	.align		4
.L_1116:
        /*0018*/ 	.byte	0x03, 0x50
        /*001a*/ 	.short	0x0000


	//----- nvinfo : EIATTR_MAXREG_COUNT
	.align		4
        /*001c*/ 	.byte	0x03, 0x1b
        /*001e*/ 	.short	0x00ff


	//----- nvinfo : EIATTR_NUM_BARRIERS
	.align		4
        /*0020*/ 	.byte	0x02, 0x4c
        /*0022*/ 	.byte	0x01
	.zero		1


	//----- nvinfo : EIATTR_MERCURY_ISA_VERSION
	.align		4
        /*0024*/ 	.byte	0x03, 0x5f
        /*0026*/ 	.short	0x0101


	//----- nvinfo : EIATTR_COOP_GROUP_MASK_REGIDS
	.align		4
        /*0028*/ 	.byte	0x04, 0x29
        /*002a*/ 	.short	(.L_1118 - .L_1117)


	//   ....[0]....
.L_1117:
        /*002c*/ 	.word	0xffffffff


	//   ....[1]....
        /*0030*/ 	.word	0xffffffff


	//   ....[2]....
        /*0034*/ 	.word	0xffffffff


	//   ....[3]....
        /*0038*/ 	.word	0xffffffff


	//   ....[4]....
        /*003c*/ 	.word	0xffffffff


	//   ....[5]....
        /*0040*/ 	.word	0xffffffff


	//   ....[6]....
        /*0044*/ 	.word	0xffffffff


	//   ....[7]....
        /*0048*/ 	.word	0xffffffff


	//   ....[8]....
        /*004c*/ 	.word	0xffffffff


	//   ....[9]....
        /*0050*/ 	.word	0xffffffff


	//   ....[10]....
        /*0054*/ 	.word	0xffffffff


	//   ....[11]....
        /*0058*/ 	.word	0xffffffff


	//   ....[12]....
        /*005c*/ 	.word	0xffffffff


	//   ....[13]....
        /*0060*/ 	.word	0xffffffff


	//   ....[14]....
        /*0064*/ 	.word	0xffffffff


	//   ....[15]....
        /*0068*/ 	.word	0xffffffff


	//   ....[16]....
        /*006c*/ 	.word	0xffffffff


	//   ....[17]....
        /*0070*/ 	.word	0xffffffff


	//   ....[18]....
        /*0074*/ 	.word	0x05000097


	//   ....[19]....
        /*0078*/ 	.word	0x05000097


	//   ....[20]....
        /*007c*/ 	.word	0x05000097


	//   ....[21]....
        /*0080*/ 	.word	0x05000097


	//   ....[22]....
        /*0084*/ 	.word	0x05000097


	//   ....[23]....
        /*0088*/ 	.word	0x05000097


	//   ....[24]....
        /*008c*/ 	.word	0x05000097


	//   ....[25]....
        /*0090*/ 	.word	0x05000097


	//   ....[26]....
        /*0094*/ 	.word	0x05000097


	//   ....[27]....
        /*0098*/ 	.word	0x05000097


	//----- nvinfo : EIATTR_COOP_GROUP_INSTR_OFFSETS
	.align		4
.L_1118:
        /*009c*/ 	.byte	0x04, 0x28
        /*009e*/ 	.short	(.L_1120 - .L_1119)


	//   ....[0]....
.L_1119:
        /*00a0*/ 	.word	0x0000ffd0


	//   ....[1]....
        /*00a4*/ 	.word	0x00010000


	//   ....[2]....
        /*00a8*/ 	.word	0x00010020


	//   ....[3]....
        /*00ac*/ 	.word	0x00010040


	//   ....[4]....
        /*00b0*/ 	.word	0x00010060


	//   ....[5]....
        /*00b4*/ 	.word	0x000105a0


	//   ....[6]....
        /*00b8*/ 	.word	0x000105c0


	//   ....[7]....
        /*00bc*/ 	.word	0x000105e0


	//   ....[8]....
        /*00c0*/ 	.word	0x00010600


	//   ....[9]....
        /*00c4*/ 	.word	0x00010620


	//   ....[10]....
        /*00c8*/ 	.word	0x00010770


	//   ....[11]....
        /*00cc*/ 	.word	0x00010800


	//   ....[12]....
        /*00d0*/ 	.word	0x00010840


	//   ....[13]....
        /*00d4*/ 	.word	0x000108b0


	//   ....[14]....
        /*00d8*/ 	.word	0x000108e0


	//   ....[15]....
        /*00dc*/ 	.word	0x00010950


	//   ....[16]....
        /*00e0*/ 	.word	0x00010990


	//   ....[17]....
        /*00e4*/ 	.word	0x000109f0


	//   ....[18]....
        /*00e8*/ 	.word	0x00011680


	//   ....[19]....
        /*00ec*/ 	.word	0x000116f0


	//   ....[20]....
        /*00f0*/ 	.word	0x00011760


	//   ....[21]....
        /*00f4*/ 	.word	0x000117d0


	//   ....[22]....
        /*00f8*/ 	.word	0x00011840


	//   ....[23]....
        /*00fc*/ 	.word	0x00011dd0


	//   ....[24]....
        /*0100*/ 	.word	0x00011e40


	//   ....[25]....
        /*0104*/ 	.word	0x00011eb0


	//   ....[26]....
        /*0108*/ 	.word	0x00011f20


	//   ....[27]....
        /*010c*/ 	.word	0x00011f90


	//----- nvinfo : EIATTR_EXIT_INSTR_OFFSETS
	.align		4
.L_1120:
        /*0110*/ 	.byte	0x04, 0x1c
        /*0112*/ 	.short	(.L_1122 - .L_1121)


	//   ....[0]....
.L_1121:
        /*0114*/ 	.word	0x00000c00


	//   ....[1]....
        /*0118*/ 	.word	0x00011620


	//----- nvinfo : EIATTR_MAX_THREADS
	.align		4
.L_1122:
        /*011c*/ 	.byte	0x04, 0x05
        /*011e*/ 	.short	(.L_1124 - .L_1123)
.L_1123:
        /*0120*/ 	.word	0x00000080
        /*0124*/ 	.word	0x00000001
        /*0128*/ 	.word	0x00000001


	//----- nvinfo : EIATTR_CRS_STACK_SIZE
	.align		4
.L_1124:
        /*012c*/ 	.byte	0x04, 0x1e
        /*012e*/ 	.short	(.L_1126 - .L_1125)
.L_1125:
        /*0130*/ 	.word	0x00000000


	//----- nvinfo : EIATTR_CBANK_PARAM_SIZE
	.align		4
.L_1126:
        /*0134*/ 	.byte	0x03, 0x19
        /*0136*/ 	.short	0x00e8


	//----- nvinfo : EIATTR_PARAM_CBANK
	.align		4
        /*0138*/ 	.byte	0x04, 0x0a
        /*013a*/ 	.short	(.L_1128 - .L_1127)
	.align		4
.L_1127:
        /*013c*/ 	.word	index@(.nv.constant0._ZN10layer_norm13ln_fwd_kernelINS_13Kernel_traitsI13__nv_bfloat16S2_S2_S2_fjLj5120ELj1ELj1ELj4ELj16ENS_18Kernel_traits_baseILj5120ES2_S2_S2_S2_fjLj128EEEEELb1ELb0ELb0ELb0EEEvNS_9FwdParamsE)
        /*0140*/ 	.short	0x0210
        /*0142*/ 	.short	0x00e8


	//----- nvinfo : EIATTR_SW_WAR
	.align		4
.L_1128:
        /*0144*/ 	.byte	0x04, 0x36
        /*0146*/ 	.short	(.L_1130 - .L_1129)
.L_1129:
        /*0148*/ 	.word	0x00000008
.L_1130:


//--------------------- .nv.info._ZN10layer_norm13ln_fwd_kernelINS_13Kernel_traitsI13__nv_bfloat16S2_S2_S2_fjLj5120ELj1ELj1ELj4ELj16ENS_18Kernel_traits_baseILj5120ES2_S2_S2_S2_fjLj128EEEEELb1ELb0ELb0ELb1EEEvNS_9FwdParamsE --------------------------
	.section	.nv.info._ZN10layer_norm13ln_fwd_kernelINS_13Kernel_traitsI13__nv_bfloat16S2_S2_S2_fjLj5120ELj1ELj1ELj4ELj16ENS_18Kernel_traits_baseILj5120ES2_S2_S2_S2_fjLj128EEEEELb1ELb0ELb0ELb1EEEvNS_9FwdParamsE,"",@"SHT_CUDA_INFO"
	.sectionflags	@""
	.align	4


	//----- nvinfo : EIATTR_CUDA_API_VERSION
	.align		4
        /*0000*/ 	.byte	0x04, 0x37
        /*0002*/ 	.short	(.L_1132 - .L_1131)
.L_1131:
        /*0004*/ 	.word	0x00000082


	//----- nvinfo : EIATTR_KPARAM_INFO
	.align		4
.L_1132:
        /*0008*/ 	.byte	0x04, 0x17
        /*000a*/ 	.short	(.L_1134 - .L_1133)
.L_1133:
        /*000c*/ 	.word	0x00000000
        /*0010*/ 	.short	0x0000
        /*0012*/ 	.short	0x0000
        /*0014*/ 	.byte	0x00, 0xf0, 0xa1, 0x03


	//----- nvinfo : EIATTR_SPARSE_MMA_MASK
	.align		4
.L_1134:
        /*0018*/ 	.byte	0x03, 0x50
        /*001a*/ 	.short	0x0000


	//----- nvinfo : EIATTR_MAXREG_COUNT
	.align		4
        /*001c*/ 	.byte	0x03, 0x1b
        /*001e*/ 	.short	0x00ff


	//----- nvinfo : EIATTR_NUM_BARRIERS
	.align		4
        /*0020*/ 	.byte	0x02, 0x4c
        /*0022*/ 	.byte	0x01
	.zero		1


	//----- nvinfo : EIATTR_MERCURY_ISA_VERSION
	.align		4
        /*0024*/ 	.byte	0x03, 0x5f
        /*0026*/ 	.short	0x0101


	//----- nvinfo : EIATTR_COOP_GROUP_MASK_REGIDS
	.align		4
        /*0028*/ 	.byte	0x04, 0x29
        /*002a*/ 	.short	(.L_1136 - .L_1135)


	//   ....[0]....
.L_1135:
        /*002c*/ 	.word	0xffffffff


	//   ....[1]....
        /*0030*/ 	.word	0xffffffff


	//   ....[2]....
        /*0034*/ 	.word	0xffffffff


	//   ....[3]....
        /*0038*/ 	.word	0xffffffff


	//   ....[4]....
        /*003c*/ 	.word	0xffffffff


	//   ....[5]....
        /*0040*/ 	.word	0xffffffff


	//   ....[6]....
        /*0044*/ 	.word	0xffffffff


	//   ....[7]....
        /*0048*/ 	.word	0xffffffff


	//   ....[8]....
        /*004c*/ 	.word	0xffffffff


	//   ....[9]....
        /*0050*/ 	.word	0xffffffff


	//   ....[10]....
        /*0054*/ 	.word	0xffffffff


	//   ....[11]....
        /*0058*/ 	.word	0xffffffff


	//   ....[12]....
        /*005c*/ 	.word	0xffffffff


	//   ....[13]....
        /*0060*/ 	.word	0xffffffff


	//   ....[14]....
        /*0064*/ 	.word	0xffffffff


	//   ....[15]....
        /*0068*/ 	.word	0xffffffff


	//   ....[16]....
        /*006c*/ 	.word	0xffffffff


	//   ....[17]....
        /*0070*/ 	.word	0xffffffff


	//   ....[18]....
        /*0074*/ 	.word	0x05000077


	//   ....[19]....
        /*0078*/ 	.word	0x05000077


	//   ....[20]....
        /*007c*/ 	.word	0x05000077


	//   ....[21]....
        /*0080*/ 	.word	0x05000077


	//   ....[22]....
        /*0084*/ 	.word	0x05000077


	//   ....[23]....
        /*0088*/ 	.word	0x05000077


	//   ....[24]....
        /*008c*/ 	.word	0x05000077


	//   ....[25]....
        /*0090*/ 	.word	0x05000077


	//   ....[26]....
        /*0094*/ 	.word	0x05000077


	//   ....[27]....
        /*0098*/ 	.word	0x05000077


	//----- nvinfo : EIATTR_COOP_GROUP_INSTR_OFFSETS
	.align		4
.L_1136:
        /*009c*/ 	.byte	0x04, 0x28
        /*009e*/ 	.short	(.L_1138 - .L_1137)


	//   ....[0]....
.L_1137:
        /*00a0*/ 	.word	0x0000f660


	//   ....[1]....
        /*00a4*/ 	.word	0x0000f680


	//   ....[2]....
        /*00a8*/ 	.word	0x0000f6a0


	//   ....[3]....
        /*00ac*/ 	.word	0x0000f6c0


	//   ....[4]....
        /*00b0*/ 	.word	0x0000f6e0


	//   ....[5]....
        /*00b4*/ 	.word	0x0000fc10


	//   ....[6]....
        /*00b8*/ 	.word	0x0000fc30


	//   ....[7]....
        /*00bc*/ 	.word	0x0000fc50


	//   ....[8]....
        /*00c0*/ 	.word	0x0000fc70


	//   ....[9]....
        /*00c4*/ 	.word	0x0000fc90


	//   ....[10]....
        /*00c8*/ 	.word	0x0000fe10


	//   ....[11]....
        /*00cc*/ 	.word	0x0000fe80


	//   ....[12]....
        /*00d0*/ 	.word	0x0000fe90


	//   ....[13]....
        /*00d4*/ 	.word	0x0000fee0


	//   ....[14]....
        /*00d8*/ 	.word	0x0000ff20


	//   ....[15]....
        /*00dc*/ 	.word	0x0000ff50


	//   ....[16]....
        /*00e0*/ 	.word	0x00010050


	//   ....[17]....
        /*00e4*/ 	.word	0x00010060


	//   ....[18]....
        /*00e8*/ 	.word	0x00010b60


	//   ....[19]....
        /*00ec*/ 	.word	0x00010bd0


	//   ....[20]....
        /*00f0*/ 	.word	0x00010c40


	//   ....[21]....
        /*00f4*/ 	.word	0x00010cb0


	//   ....[22]....
        /*00f8*/ 	.word	0x00010d20


	//   ....[23]....
        /*00fc*/ 	.word	0x000112a0


	//   ....[24]....
        /*0100*/ 	.word	0x00011310


	//   ....[25]....
        /*0104*/ 	.word	0x00011380


	//   ....[26]....
        /*0108*/ 	.word	0x000113f0


	//   ....[27]....
        /*010c*/ 	.word	0x00011460


	//----- nvinfo : EIATTR_EXIT_INSTR_OFFSETS
	.align		4
.L_1138:
        /*0110*/ 	.byte	0x04, 0x1c
        /*0112*/ 	.short	(.L_1140 - .L_1139)


	//   ....[0]....
.L_1139:
        /*0114*/ 	.word	0x000005e0


	//   ....[1]....
        /*0118*/ 	.word	0x00010b00


	//----- nvinfo : EIATTR_MAX_THREADS
	.align		4
.L_1140:
        /*011c*/ 	.byte	0x04, 0x05
        /*011e*/ 	.short	(.L_1142 - .L_1141)
.L_1141:
        /*0120*/ 	.word	0x00000080
        /*0124*/ 	.word	0x00000001
        /*0128*/ 	.word	0x00000001


	//----- nvinfo : EIATTR_CRS_STACK_SIZE
	.align		4
.L_1142:
        /*012c*/ 	.byte	0x04, 0x1e
        /*012e*/ 	.short	(.L_1144 - .L_1143)
.L_1143:
        /*0130*/ 	.word	0x00000000


	//----- nvinfo : EIATTR_CBANK_PARAM_SIZE
	.align		4
.L_1144:
        /*0134*/ 	.byte	0x03, 0x19
        /*0136*/ 	.short	0x00e8


	//----- nvinfo : EIATTR_PARAM_CBANK
	.align		4
        /*0138*/ 	.byte	0x04, 0x0a
        /*013a*/ 	.short	(.L_1146 - .L_1145)
	.align		4
.L_1145:
        /*013c*/ 	.word	index@(.nv.constant0._ZN10layer_norm13ln_fwd_kernelINS_13Kernel_traitsI13__nv_bfloat16S2_S2_S2_fjLj5120ELj1ELj1ELj4ELj16ENS_18Kernel_traits_baseILj5120ES2_S2_S2_S2_fjLj128EEEEELb1ELb0ELb0ELb1EEEvNS_9FwdParamsE)
        /*0140*/ 	.short	0x0210
        /*0142*/ 	.short	0x00e8


	//----- nvinfo : EIATTR_SW_WAR
	.align		4
.L_1146:
        /*0144*/ 	.byte	0x04, 0x36
        /*0146*/ 	.short	(.L_1148 - .L_1147)
.L_1147:
        /*0148*/ 	.word	0x00000008
.L_1148:


//--------------------- .nv.info._ZN10layer_norm13ln_fwd_kernelINS_13Kernel_traitsI13__nv_bfloat16S2_S2_S2_fjLj5120ELj1ELj1ELj4ELj16ENS_18Kernel_traits_baseILj5120ES2_S2_S2_S2_fjLj128EEEEELb1ELb0ELb1ELb0EEEvNS_9FwdParamsE --------------------------
	.section	.nv.info._ZN10layer_norm13ln_fwd_kernelINS_13Kernel_traitsI13__nv_bfloat16S2_S2_S2_fjLj5120ELj1ELj1ELj4ELj16ENS_18Kernel_traits_baseILj5120ES2_S2_S2_S2_fjLj128EEEEELb1ELb0ELb1ELb0EEEvNS_9FwdParamsE,"",@"SHT_CUDA_INFO"
	.sectionflags	@""
	.align	4


	//----- nvinfo : EIATTR_CUDA_API_VERSION
	.align		4
        /*0000*/ 	.byte	0x04, 0x37
        /*0002*/ 	.short	(.L_1150 - .L_1149)
.L_1149:
        /*0004*/ 	.word	0x00000082


	//----- nvinfo : EIATTR_KPARAM_INFO
	.align		4
.L_1150:
        /*0008*/ 	.byte	0x04, 0x17
        /*000a*/ 	.short	(.L_1152 - .L_1151)
.L_1151:
        /*000c*/ 	.word	0x00000000
        /*0010*/ 	.short	0x0000
        /*0012*/ 	.short	0x0000
        /*0014*/ 	.byte	0x00, 0xf0, 0xa1, 0x03


	//----- nvinfo : EIATTR_SPARSE_MMA_MASK
	.align		4
.L_1152:
        /*0018*/ 	.byte	0x03, 0x50
        /*001a*/ 	.short	0x0000


	//----- nvinfo : EIATTR_MAXREG_COUNT
	.align		4
        /*001c*/ 	.byte	0x03, 0x1b
        /*001e*/ 	.short	0x00ff


	//----- nvinfo : EIATTR_NUM_BARRIERS
	.align		4
        /*0020*/ 	.byte	0x02, 0x4c
        /*0022*/ 	.byte	0x01
	.zero		1


	//----- nvinfo : EIATTR_ANNOTATIONS
	.align		4
        /*0024*/ 	.byte	0x04, 0x55
        /*0026*/ 	.short	(.L_1154 - .L_1153)


	//   ....[0]....
.L_1153:
        /*0028*/ 	.word	0x00000001
        /*002c*/ 	.byte	0xa0, 0x0d, 0x00, 0x00, 0x01, 0x00, 0x00, 0x00, 0xc0, 0x0f, 0x00, 0x00, 0x01, 0x00, 0x00, 0x00
        /*003c*/ 	.byte	0x60, 0x26, 0x01, 0x00, 0x01, 0x00, 0x00, 0x00, 0x70, 0x26, 0x01, 0x00


	//----- nvinfo : EIATTR_MERCURY_ISA_VERSION
	.align		4
.L_1154:
        /*0048*/ 	.byte	0x03, 0x5f
        /*004a*/ 	.short	0x0101


	//----- nvinfo : EIATTR_COOP_GROUP_MASK_REGIDS
	.align		4
        /*004c*/ 	.byte	0x04, 0x29
        /*004e*/ 	.short	(.L_1156 - .L_1155)


	//   ....[0]....
.L_1155:
        /*0050*/ 	.word	0xffffffff


	//   ....[1]....
        /*0054*/ 	.word	0xffffffff


	//   ....[2]....
        /*0058*/ 	.word	0xffffffff


	//   ....[3]....
        /*005c*/ 	.word	0xffffffff


	//   ....[4]....
        /*0060*/ 	.word	0xffffffff


	//   ....[5]....
        /*0064*/ 	.word	0xffffffff


	//   ....[6]....
        /*0068*/ 	.word	0xffffffff


	//   ....[7]....
        /*006c*/ 	.word	0xffffffff


	//   ....[8]....
        /*0070*/ 	.word	0xffffffff


	//   ....[9]....
        /*0074*/ 	.word	0xffffffff


	//   ....[10]....
        /*0078*/ 	.word	0xffffffff


	//   ....[11]....
        /*007c*/ 	.word	0xffffffff


	//   ....[12]....
        /*0080*/ 	.word	0xffffffff


	//   ....[13]....
        /*0084*/ 	.word	0xffffffff


	//   ....[14]....
        /*0088*/ 	.word	0xffffffff


	//   ....[15]....
        /*008c*/ 	.word	0xffffffff


	//   ....[16]....
        /*0090*/ 	.word	0xffffffff


	//   ....[17]....
        /*0094*/ 	.word	0xffffffff


	//   ....[18]....
        /*0098*/ 	.word	0x0500005b


	//   ....[19]....
        /*009c*/ 	.word	0x0500005b


	//   ....[20]....
        /*00a0*/ 	.word	0x0500005b


	//   ....[21]....
        /*00a4*/ 	.word	0x0500005b


	//   ....[22]....
        /*00a8*/ 	.word	0x0500005b


	//   ....[23]....
        /*00ac*/ 	.word	0x0500005b


	//   ....[24]....
        /*00b0*/ 	.word	0x0500005b


	//   ....[25]....
        /*00b4*/ 	.word	0x0500005b


	//   ....[26]....
        /*00b8*/ 	.word	0x0500005b


	//   ....[27]....
        /*00bc*/ 	.word	0x0500005b


	//----- nvinfo : EIATTR_COOP_GROUP_INSTR_OFFSETS
	.align		4
.L_1156:
        /*00c0*/ 	.byte	0x04, 0x28
        /*00c2*/ 	.short	(.L_1158 - .L_1157)


	//   ....[0]....
.L_1157:
        /*00c4*/ 	.word	0x00011aa0


	//   ....[1]....
        /*00c8*/ 	.word	0x00011ac0


	//   ....[2]....
        /*00cc*/ 	.word	0x00011ae0


	//   ....[3]....
        /*00d0*/ 	.word	0x00011b00


	//   ....[4]....
        /*00d4*/ 	.word	0x00011b20


	//   ....[5]....
        /*00d8*/ 	.word	0x00012060


	//   ....[6]....
        /*00dc*/ 	.word	0x00012080


	//   ....[7]....
        /*00e0*/ 	.word	0x000120a0


	//   ....[8]....
        /*00e4*/ 	.word	0x000120c0


	//   ....[9]....
        /*00e8*/ 	.word	0x000120e0


	//   ....[10]....
        /*00ec*/ 	.word	0x00012230


	//   ....[11]....
        /*00f0*/ 	.word	0x000122b0


	//   ....[12]....
        /*00f4*/ 	.word	0x00012310


	//   ....[13]....
        /*00f8*/ 	.word	0x00012380


	//   ....[14]....
        /*00fc*/ 	.word	0x00012390


	//   ....[15]....
        /*0100*/ 	.word	0x00012450


	//   ....[16]....
        /*0104*/ 	.word	0x00012470


	//   ....[17]....
        /*0108*/ 	.word	0x000124b0


	//   ....[18]....
        /*010c*/ 	.word	0x00013210


	//   ....[19]....
        /*0110*/ 	.word	0x00013260


	//   ....[20]....
        /*0114*/ 	.word	0x000132c0


	//   ....[21]....
        /*0118*/ 	.word	0x00013320


	//   ....[22]....
        /*011c*/ 	.word	0x00013380


	//   ....[23]....
        /*0120*/ 	.word	0x00013910


	//   ....[24]....
        /*0124*/ 	.word	0x00013970


	//   ....[25]....
        /*0128*/ 	.word	0x000139d0


	//   ....[26]....
        /*012c*/ 	.word	0x00013a30


	//   ....[27]....
        /*0130*/ 	.word	0x00013a90


	//----- nvinfo : EIATTR_EXIT_INSTR_OFFSETS
	.align		4
.L_1158:
        /*0134*/ 	.byte	0x04, 0x1c
        /*0136*/ 	.short	(.L_1160 - .L_1159)


	//   ....[0]....
.L_1159:
        /*0138*/ 	.word	0x00000bc0


	//   ....[1]....
        /*013c*/ 	.word	0x000131b0


	//----- nvinfo : EIATTR_MAX_THREADS
	.align		4
.L_1160:
        /*0140*/ 	.byte	0x04, 0x05
        /*0142*/ 	.short	(.L_1162 - .L_1161)
.L_1161:
        /*0144*/ 	.word	0x00000080
        /*0148*/ 	.word	0x00000001
        /*014c*/ 	.word	0x00000001


	//----- nvinfo : EIATTR_CRS_STACK_SIZE
	.align		4
.L_1162:
        /*0150*/ 	.byte	0x04, 0x1e
        /*0152*/ 	.short	(.L_1164 - .L_1163)
.L_1163:
        /*0154*/ 	.word	0x00000000


	//----- nvinfo : EIATTR_CBANK_PARAM_SIZE
	.align		4
.L_1164:
        /*0158*/ 	.byte	0x03, 0x19
        /*015a*/ 	.short	0x00e8


	//----- nvinfo : EIATTR_PARAM_CBANK
	.align		4
        /*015c*/ 	.byte	0x04, 0x0a
        /*015e*/ 	.short	(.L_1166 - .L_1165)
	.align		4
.L_1165:
        /*0160*/ 	.word	index@(.nv.constant0._ZN10layer_norm13ln_fwd_kernelINS_13Kernel_traitsI13__nv_bfloat16S2_S2_S2_fjLj5120ELj1ELj1ELj4ELj16ENS_18Kernel_traits_baseILj5120ES2_S2_S2_S2_fjLj128EEEEELb1ELb0ELb1ELb0EEEvNS_9FwdParamsE)
        /*0164*/ 	.short	0x0210
        /*0166*/ 	.short	0x00e8


	//----- nvinfo : EIATTR_SW_WAR
	.align		4
.L_1166:
        /*0168*/ 	.byte	0x04, 0x36
        /*016a*/ 	.short	(.L_1168 - .L_1167)
.L_1167:
        /*016c*/ 	.word	0x00000008
.L_1168:


//--------------------- .nv.info._ZN10layer_norm13ln_fwd_kernelINS_13Kernel_traitsI13__nv_bfloat16S2_S2_S2_fjLj5120ELj1ELj1ELj4ELj16ENS_18Kernel_traits_baseILj5120ES2_S2_S2_S2_fjLj128EEEEELb1ELb0ELb1ELb1EEEvNS_9FwdParamsE --------------------------
	.section	.nv.info._ZN10layer_norm13ln_fwd_kernelINS_13Kernel_traitsI13__nv_bfloat16S2_S2_S2_fjLj5120ELj1ELj1ELj4ELj16ENS_18Kernel_traits_baseILj5120ES2_S2_S2_S2_fjLj128EEEEELb1ELb0ELb1ELb1EEEvNS_9FwdParamsE,"",@"SHT_CUDA_INFO"
	.sectionflags	@""
	.align	4


	//----- nvinfo : EIATTR_CUDA_API_VERSION
	.align		4
        /*0000*/ 	.byte	0x04, 0x37
        /*0002*/ 	.short	(.L_1170 - .L_1169)
.L_1169:
        /*0004*/ 	.word	0x00000082


	//----- nvinfo : EIATTR_KPARAM_INFO
	.align		4
.L_1170:
        /*0008*/ 	.byte	0x04, 0x17
        /*000a*/ 	.short	(.L_1172 - .L_1171)
.L_1171:
        /*000c*/ 	.word	0x00000000
        /*0010*/ 	.short	0x0000
        /*0012*/ 	.short	0x0000
        /*0014*/ 	.byte	0x00, 0xf0, 0xa1, 0x03


	//----- nvinfo : EIATTR_SPARSE_MMA_MASK
	.align		4
.L_1172:
        /*0018*/ 	.byte	0x03, 0x50
        /*001a*/ 	.short	0x0000


	//----- nvinfo : EIATTR_MAXREG_COUNT
	.align		4
        /*001c*/ 	.byte	0x03, 0x1b
        /*001e*/ 	.short	0x00ff


	//----- nvinfo : EIATTR_NUM_BARRIERS
	.align		4
        /*0020*/ 	.byte	0x02, 0x4c
        /*0022*/ 	.byte	0x01
	.zero		1


	//----- nvinfo : EIATTR_MERCURY_ISA_VERSION
	.align		4
        /*0024*/ 	.byte	0x03, 0x5f
        /*0026*/ 	.short	0x0101


	//----- nvinfo : EIATTR_COOP_GROUP_MASK_REGIDS
	.align		4
        /*0028*/ 	.byte	0x04, 0x29
        /*002a*/ 	.short	(.L_1174 - .L_1173)


	//   ....[0]....
.L_1173:
        /*002c*/ 	.word	0xffffffff


	//   ....[1]....
        /*0030*/ 	.word	0xffffffff


	//   ....[2]....
        /*0034*/ 	.word	0xffffffff


	//   ....[3]....
        /*0038*/ 	.word	0xffffffff


	//   ....[4]....
        /*003c*/ 	.word	0xffffffff


	//   ....[5]....
        /*0040*/ 	.word	0xffffffff


	//   ....[6]....
        /*0044*/ 	.word	0xffffffff


	//   ....[7]....
        /*0048*/ 	.word	0xffffffff


	//   ....[8]....
        /*004c*/ 	.word	0xffffffff


	//   ....[9]....
        /*0050*/ 	.word	0xffffffff


	//   ....[10]....
        /*0054*/ 	.word	0xffffffff


	//   ....[11]....
        /*0058*/ 	.word	0xffffffff


	//   ....[12]....
        /*005c*/ 	.word	0xffffffff


	//   ....[13]....
        /*0060*/ 	.word	0xffffffff


	//   ....[14]....
        /*0064*/ 	.word	0xffffffff


	//   ....[15]....
        /*0068*/ 	.word	0xffffffff


	//   ....[16]....
        /*006c*/ 	.word	0xffffffff


	//   ....[17]....
        /*0070*/ 	.word	0xffffffff


	//   ....[18]....
        /*0074*/ 	.word	0x05000049


	//   ....[19]....
        /*0078*/ 	.word	0x05000049


	//   ....[20]....
        /*007c*/ 	.word	0x05000049


	//   ....[21]....
        /*0080*/ 	.word	0x05000049


	//   ....[22]....
        /*0084*/ 	.word	0x05000049


	//   ....[23]....
        /*0088*/ 	.word	0x05000049


	//   ....[24]....
        /*008c*/ 	.word	0x05000049


	//   ....[25]....
        /*0090*/ 	.word	0x05000049


	//   ....[26]....
        /*0094*/ 	.word	0x05000049


	//   ....[27]....
        /*0098*/ 	.word	0x05000049


	//----- nvinfo : EIATTR_COOP_GROUP_INSTR_OFFSETS
	.align		4
.L_1174:
        /*009c*/ 	.byte	0x04, 0x28
        /*009e*/ 	.short	(.L_1176 - .L_1175)


	//   ....[0]....
.L_1175:
        /*00a0*/ 	.word	0x00010fa0


	//   ....[1]....
        /*00a4*/ 	.word	0x00010fc0


	//   ....[2]....
        /*00a8*/ 	.word	0x00010fe0


	//   ....[3]....
        /*00ac*/ 	.word	0x00011000


	//   ....[4]....
        /*00b0*/ 	.word	0x00011020


	//   ....[5]....
        /*00b4*/ 	.word	0x00011550


	//   ....[6]....
        /*00b8*/ 	.word	0x00011570


	//   ....[7]....
        /*00bc*/ 	.word	0x00011590


	//   ....[8]....
        /*00c0*/ 	.word	0x000115b0


	//   ....[9]....
        /*00c4*/ 	.word	0x000115d0


	//   ....[10]....
        /*00c8*/ 	.word	0x00011750


	//   ....[11]....
        /*00cc*/ 	.word	0x000117a0


	//   ....[12]....
        /*00d0*/ 	.word	0x000117c0


	//   ....[13]....
        /*00d4*/ 	.word	0x000117d0


	//   ....[14]....
        /*00d8*/ 	.word	0x00011890


	//   ....[15]....
        /*00dc*/ 	.word	0x000118c0


	//   ....[16]....
        /*00e0*/ 	.word	0x00011960


	//   ....[17]....
        /*00e4*/ 	.word	0x00011990


	//   ....[18]....
        /*00e8*/ 	.word	0x00012910


	//   ....[19]....
        /*00ec*/ 	.word	0x00012980


	//   ....[20]....
        /*00f0*/ 	.word	0x000129f0


	//   ....[21]....
        /*00f4*/ 	.word	0x00012a60


	//   ....[22]....
        /*00f8*/ 	.word	0x00012ad0


	//   ....[23]....
        /*00fc*/ 	.word	0x00013050


	//   ....[24]....
        /*0100*/ 	.word	0x000130c0


	//   ....[25]....
        /*0104*/ 	.word	0x00013130


	//   ....[26]....
        /*0108*/ 	.word	0x000131a0


	//   ....[27]....
        /*010c*/ 	.word	0x00013210


	//----- nvinfo : EIATTR_EXIT_INSTR_OFFSETS
	.align		4
.L_1176:
        /*0110*/ 	.byte	0x04, 0x1c
        /*0112*/ 	.short	(.L_1178 - .L_1177)


	//   ....[0]....
.L_1177:
        /*0114*/ 	.word	0x000005c0


	//   ....[1]....
        /*0118*/ 	.word	0x000128b0


	//----- nvinfo : EIATTR_MAX_THREADS
	.align		4
.L_1178:
        /*011c*/ 	.byte	0x04, 0x05
        /*011e*/ 	.short	(.L_1180 - .L_1179)
.L_1179:
        /*0120*/ 	.word	0x00000080
        /*0124*/ 	.word	0x00000001
        /*0128*/ 	.word	0x00000001


	//----- nvinfo : EIATTR_CRS_STACK_SIZE
	.align		4
.L_1180:
        /*012c*/ 	.byte	0x04, 0x1e
        /*012e*/ 	.short	(.L_1182 - .L_1181)
.L_1181:
        /*0130*/ 	.word	0x00000000


	//----- nvinfo : EIATTR_CBANK_PARAM_SIZE
	.align		4
.L_1182:
        /*0134*/ 	.byte	0x03, 0x19
        /*0136*/ 	.short	0x00e8


	//----- nvinfo : EIATTR_PARAM_CBANK
	.align		4
        /*0138*/ 	.byte	0x04, 0x0a
        /*013a*/ 	.short	(.L_1184 - .L_1183)
	.align		4
.L_1183:
        /*013c*/ 	.word	index@(.nv.constant0._ZN10layer_norm13ln_fwd_kernelINS_13Kernel_traitsI13__nv_bfloat16S2_S2_S2_fjLj5120ELj1ELj1ELj4ELj16ENS_18Kernel_traits_baseILj5120ES2_S2_S2_S2_fjLj128EEEEELb1ELb0ELb1ELb1EEEvNS_9FwdParamsE)
        /*0140*/ 	.short	0x0210
        /*0142*/ 	.short	0x00e8


	//----- nvinfo : EIATTR_SW_WAR
	.align		4
.L_1184:
        /*0144*/ 	.byte	0x04, 0x36
        /*0146*/ 	.short	(.L_1186 - .L_1185)
.L_1185:
        /*0148*/ 	.word	0x00000008
.L_1186:


//--------------------- .nv.info._ZN10layer_norm13ln_fwd_kernelINS_13Kernel_traitsI13__nv_bfloat16S2_S2_S2_fjLj5120ELj1ELj1ELj4ELj16ENS_18Kernel_traits_baseILj5120ES2_S2_S2_S2_fjLj128EEEEELb1ELb1ELb0ELb0EEEvNS_9FwdParamsE --------------------------
	.section	.nv.info._ZN10layer_norm13ln_fwd_kernelINS_13Kernel_traitsI13__nv_bfloat16S2_S2_S2_fjLj5120ELj1ELj1ELj4ELj16ENS_18Kernel_traits_baseILj5120ES2_S2_S2_S2_fjLj128EEEEELb1ELb1ELb0ELb0EEEvNS_9FwdParamsE,"",@"SHT_CUDA_INFO"
	.sectionflags	@""
	.align	4


	//----- nvinfo : EIATTR_CUDA_API_VERSION
	.align		4
        /*0000*/ 	.byte	0x04, 0x37
        /*0002*/ 	.short	(.L_1188 - .L_1187)
.L_1187:
        /*0004*/ 	.word	0x00000082


	//----- nvinfo : EIATTR_KPARAM_INFO
	.align		4
.L_1188:
        /*0008*/ 	.byte	0x04, 0x17
        /*000a*/ 	.short	(.L_1190 - .L_1189)
.L_1189:
        /*000c*/ 	.word	0x00000000
        /*0010*/ 	.short	0x0000
        /*0012*/ 	.short	0x0000
        /*0014*/ 	.byte	0x00, 0xf0, 0xa1, 0x03


	//----- nvinfo : EIATTR_SPARSE_MMA_MASK
	.align		4
.L_1190:
        /*0018*/ 	.byte	0x03, 0x50
        /*001a*/ 	.short	0x0000


	//----- nvinfo : EIATTR_MAXREG_COUNT
	.align		4
        /*001c*/ 	.byte	0x03, 0x1b
        /*001e*/ 	.short	0x00ff


	//----- nvinfo : EIATTR_NUM_BARRIERS
	.align		4
        /*0020*/ 	.byte	0x02, 0x4c
        /*0022*/ 	.byte	0x01
	.zero		1


	//----- nvinfo : EIATTR_MERCURY_ISA_VERSION
	.align		4
        /*0024*/ 	.byte	0x03, 0x5f
        /*0026*/ 	.short	0x0101


	//----- nvinfo : EIATTR_COOP_GROUP_MASK_REGIDS
	.align		4
        /*0028*/ 	.byte	0x04, 0x29
        /*002a*/ 	.short	(.L_1192 - .L_1191)


	//   ....[0]....
.L_1191:
        /*002c*/ 	.word	0xffffffff


	//   ....[1]....
        /*0030*/ 	.word	0xffffffff


	//   ....[2]....
        /*0034*/ 	.word	0xffffffff


	//   ....[3]....
        /*0038*/ 	.word	0xffffffff


	//   ....[4]....
        /*003c*/ 	.word	0xffffffff


	//   ....[5]....
        /*0040*/ 	.word	0xffffffff


	//   ....[6]....
        /*0044*/ 	.word	0xffffffff


	//   ....[7]....
        /*0048*/ 	.word	0xffffffff


	//   ....[8]....
        /*004c*/ 	.word	0xffffffff


	//   ....[9]....
        /*0050*/ 	.word	0xffffffff


	//   ....[10]....
        /*0054*/ 	.word	0xffffffff


	//   ....[11]....
        /*0058*/ 	.word	0xffffffff


	//   ....[12]....
        /*005c*/ 	.word	0xffffffff


	//   ....[13]....
        /*0060*/ 	.word	0xffffffff


	//   ....[14]....
        /*0064*/ 	.word	0xffffffff


	//   ....[15]....
        /*0068*/ 	.word	0xffffffff


	//   ....[16]....
        /*006c*/ 	.word	0xffffffff


	//   ....[17]....
        /*0070*/ 	.word	0xffffffff


	//   ....[18]....
        /*0074*/ 	.word	0x050000b2


	//   ....[19]....
        /*0078*/ 	.word	0x050000b2


	//   ....[20]....
        /*007c*/ 	.word	0x050000b2


	//   ....[21]....
        /*0080*/ 	.word	0x050000b2


	//   ....[22]....
        /*0084*/ 	.word	0x050000b2


	//   ....[23]....
        /*0088*/ 	.word	0x050000b2


	//   ....[24]....
        /*008c*/ 	.word	0x050000b2


	//   ....[25]....
        /*0090*/ 	.word	0x050000b2


	//   ....[26]....
        /*0094*/ 	.word	0x050000b2


	//   ....[27]....
        /*0098*/ 	.word	0x050000b2


	//----- nvinfo : EIATTR_COOP_GROUP_INSTR_OFFSETS
	.align		4
.L_1192:
        /*009c*/ 	.byte	0x04, 0x28
        /*009e*/ 	.short	(.L_1194 - .L_1193)


	//   ....[0]....
.L_1193:
        /*00a0*/ 	.word	0x00010720


	//   ....[1]....
        /*00a4*/ 	.word	0x00010750


	//   ....[2]....
        /*00a8*/ 	.word	0x00010770


	//   ....[3]....
        /*00ac*/ 	.word	0x00010790


	//   ....[4]....
        /*00b0*/ 	.word	0x000107b0


	//   ....[5]....
        /*00b4*/ 	.word	0x00010cf0


	//   ....[6]....
        /*00b8*/ 	.word	0x00010d10


	//   ....[7]....
        /*00bc*/ 	.word	0x00010d30


	//   ....[8]....
        /*00c0*/ 	.word	0x00010d50


	//   ....[9]....
        /*00c4*/ 	.word	0x00010d70


	//   ....[10]....
        /*00c8*/ 	.word	0x00010f10


	//   ....[11]....
        /*00cc*/ 	.word	0x00010f50


	//   ....[12]....
        /*00d0*/ 	.word	0x00010f80


	//   ....[13]....
        /*00d4*/ 	.word	0x00010f90


	//   ....[14]....
        /*00d8*/ 	.word	0x00011020


	//   ....[15]....
        /*00dc*/ 	.word	0x00011080


	//   ....[16]....
        /*00e0*/ 	.word	0x00011110


	//   ....[17]....
        /*00e4*/ 	.word	0x00011150


	//   ....[18]....
        /*00e8*/ 	.word	0x00011dc0


	//   ....[19]....
        /*00ec*/ 	.word	0x00011e30


	//   ....[20]....
        /*00f0*/ 	.word	0x00011ea0


	//   ....[21]....
        /*00f4*/ 	.word	0x00011f10


	//   ....[22]....
        /*00f8*/ 	.word	0x00011f80


	//   ....[23]....
        /*00fc*/ 	.word	0x00012520


	//   ....[24]....
        /*0100*/ 	.word	0x00012590


	//   ....[25]....
        /*0104*/ 	.word	0x00012600


	//   ....[26]....
        /*0108*/ 	.word	0x00012670


	//   ....[27]....
        /*010c*/ 	.word	0x000126e0


	//----- nvinfo : EIATTR_EXIT_INSTR_OFFSETS
	.align		4
.L_1194:
        /*0110*/ 	.byte	0x04, 0x1c
        /*0112*/ 	.short	(.L_1196 - .L_1195)


	//   ....[0]....
.L_1195:
        /*0114*/ 	.word	0x00000e70


	//   ....[1]....
        /*0118*/ 	.word	0x00011d60


	//----- nvinfo : EIATTR_MAX_THREADS
	.align		4
.L_1196:
        /*011c*/ 	.byte	0x04, 0x05
        /*011e*/ 	.short	(.L_1198 - .L_1197)
.L_1197:
        /*0120*/ 	.word	0x00000080
        /*0124*/ 	.word	0x00000001
        /*0128*/ 	.word	0x00000001


	//----- nvinfo : EIATTR_CRS_STACK_SIZE
	.align		4
.L_1198:
        /*012c*/ 	.byte	0x04, 0x1e
        /*012e*/ 	.short	(.L_1200 - .L_1199)
.L_1199:
        /*0130*/ 	.word	0x00000000


	//----- nvinfo : EIATTR_CBANK_PARAM_SIZE
	.align		4
.L_1200:
        /*0134*/ 	.byte	0x03, 0x19
        /*0136*/ 	.short	0x00e8


	//----- nvinfo : EIATTR_PARAM_CBANK
	.align		4
        /*0138*/ 	.byte	0x04, 0x0a
        /*013a*/ 	.short	(.L_1202 - .L_1201)
	.align		4
.L_1201:
        /*013c*/ 	.word	index@(.nv.constant0._ZN10layer_norm13ln_fwd_kernelINS_13Kernel_traitsI13__nv_bfloat16S2_S2_S2_fjLj5120ELj1ELj1ELj4ELj16ENS_18Kernel_traits_baseILj5120ES2_S2_S2_S2_fjLj128EEEEELb1ELb1ELb0ELb0EEEvNS_9FwdParamsE)
        /*0140*/ 	.short	0x0210
        /*0142*/ 	.short	0x00e8


	//----- nvinfo : EIATTR_SW_WAR
	.align		4
.L_1202:
        /*0144*/ 	.byte	0x04, 0x36
        /*0146*/ 	.short	(.L_1204 - .L_1203)
.L_1203:
        /*0148*/ 	.word	0x00000008
.L_1204:


//--------------------- .nv.info._ZN10layer_norm13ln_fwd_kernelINS_13Kernel_traitsI13__nv_bfloat16S2_S2_S2_fjLj5120ELj1ELj1ELj4ELj16ENS_18Kernel_traits_baseILj5120ES2_S2_S2_S2_fjLj128EEEEELb1ELb1ELb0ELb1EEEvNS_9FwdParamsE --------------------------
	.section	.nv.info._ZN10layer_norm13ln_fwd_kernelINS_13Kernel_traitsI13__nv_bfloat16S2_S2_S2_fjLj5120ELj1ELj1ELj4ELj16ENS_18Kernel_traits_baseILj5120ES2_S2_S2_S2_fjLj128EEEEELb1ELb1ELb0ELb1EEEvNS_9FwdParamsE,"",@"SHT_CUDA_INFO"
	.sectionflags	@""
	.align	4


	//----- nvinfo : EIATTR_CUDA_API_VERSION
	.align		4
        /*0000*/ 	.byte	0x04, 0x37
        /*0002*/ 	.short	(.L_1206 - .L_1205)
.L_1205:
        /*0004*/ 	.word	0x00000082


	//----- nvinfo : EIATTR_KPARAM_INFO
	.align		4
.L_1206:
        /*0008*/ 	.byte	0x04, 0x17
        /*000a*/ 	.short	(.L_1208 - .L_1207)
.L_1207:
        /*000c*/ 	.word	0x00000000
        /*0010*/ 	.short	0x0000
        /*0012*/ 	.short	0x0000
        /*0014*/ 	.byte	0x00, 0xf0, 0xa1, 0x03


	//----- nvinfo : EIATTR_SPARSE_MMA_MASK
	.align		4
.L_1208:
        /*0018*/ 	.byte	0x03, 0x50
        /*001a*/ 	.short	0x0000


	//----- nvinfo : EIATTR_MAXREG_COUNT
	.align		4
        /*001c*/ 	.byte	0x03, 0x1b
        /*001e*/ 	.short	0x00ff


	//----- nvinfo : EIATTR_NUM_BARRIERS
	.align		4
        /*0020*/ 	.byte	0x02, 0x4c
        /*0022*/ 	.byte	0x01
	.zero		1


	//----- nvinfo : EIATTR_MERCURY_ISA_VERSION
	.align		4
        /*0024*/ 	.byte	0x03, 0x5f
        /*0026*/ 	.short	0x0101


	//----- nvinfo : EIATTR_COOP_GROUP_MASK_REGIDS
	.align		4
        /*0028*/ 	.byte	0x04, 0x29
        /*002a*/ 	.short	(.L_1210 - .L_1209)


	//   ....[0]....
.L_1209:
        /*002c*/ 	.word	0xffffffff


	//   ....[1]....
        /*0030*/ 	.word	0xffffffff


	//   ....[2]....
        /*0034*/ 	.word	0xffffffff


	//   ....[3]....
        /*0038*/ 	.word	0xffffffff


	//   ....[4]....
        /*003c*/ 	.word	0xffffffff


	//   ....[5]....
        /*0040*/ 	.word	0xffffffff


	//   ....[6]....
        /*0044*/ 	.word	0xffffffff


	//   ....[7]....
        /*0048*/ 	.word	0xffffffff


	//   ....[8]....
        /*004c*/ 	.word	0xffffffff


	//   ....[9]....
        /*0050*/ 	.word	0xffffffff


	//   ....[10]....
        /*0054*/ 	.word	0xffffffff


	//   ....[11]....
        /*0058*/ 	.word	0xffffffff


	//   ....[12]....
        /*005c*/ 	.word	0xffffffff


	//   ....[13]....
        /*0060*/ 	.word	0xffffffff


	//   ....[14]....
        /*0064*/ 	.word	0xffffffff


	//   ....[15]....
        /*0068*/ 	.word	0xffffffff


	//   ....[16]....
        /*006c*/ 	.word	0xffffffff


	//   ....[17]....
        /*0070*/ 	.word	0xffffffff


	//   ....[18]....
        /*0074*/ 	.word	0x05000055


	//   ....[19]....
        /*0078*/ 	.word	0x05000055


	//   ....[20]....
        /*007c*/ 	.word	0x05000055


	//   ....[21]....
        /*0080*/ 	.word	0x05000055


	//   ....[22]....
        /*0084*/ 	.word	0x05000055


	//   ....[23]....
        /*0088*/ 	.word	0x05000055


	//   ....[24]....
        /*008c*/ 	.word	0x05000055


	//   ....[25]....
        /*0090*/ 	.word	0x05000055


	//   ....[26]....
        /*0094*/ 	.word	0x05000055


	//   ....[27]....
        /*0098*/ 	.word	0x05000055


	//----- nvinfo : EIATTR_COOP_GROUP_INSTR_OFFSETS
	.align		4
.L_1210:
        /*009c*/ 	.byte	0x04, 0x28
        /*009e*/ 	.short	(.L_1212 - .L_1211)


	//   ....[0]....
.L_1211:
        /*00a0*/ 	.word	0x0000fc60


	//   ....[1]....
        /*00a4*/ 	.word	0x0000fc80


	//   ....[2]....
        /*00a8*/ 	.word	0x0000fca0


	//   ....[3]....
        /*00ac*/ 	.word	0x0000fcc0


	//   ....[4]....
        /*00b0*/ 	.word	0x0000fce0


	//   ....[5]....
        /*00b4*/ 	.word	0x00010210


	//   ....[6]....
        /*00b8*/ 	.word	0x00010230


	//   ....[7]....
        /*00bc*/ 	.word	0x00010250


	//   ....[8]....
        /*00c0*/ 	.word	0x00010270


	//   ....[9]....
        /*00c4*/ 	.word	0x00010290


	//   ....[10]....
        /*00c8*/ 	.word	0x000103d0


	//   ....[11]....
        /*00cc*/ 	.word	0x00010450


	//   ....[12]....
        /*00d0*/ 	.word	0x000104a0


	//   ....[13]....
        /*00d4*/ 	.word	0x000104c0


	//   ....[14]....
        /*00d8*/ 	.word	0x00010550


	//   ....[15]....
        /*00dc*/ 	.word	0x00010580


	//   ....[16]....
        /*00e0*/ 	.word	0x00010620


	//   ....[17]....
        /*00e4*/ 	.word	0x00010650


	//   ....[18]....
        /*00e8*/ 	.word	0x00011130


	//   ....[19]....
        /*00ec*/ 	.word	0x000111a0


	//   ....[20]....
        /*00f0*/ 	.word	0x00011210


	//   ....[21]....
        /*00f4*/ 	.word	0x00011280


	//   ....[22]....
        /*00f8*/ 	.word	0x000112f0


	//   ....[23]....
        /*00fc*/ 	.word	0x00011870


	//   ....[24]....
        /*0100*/ 	.word	0x000118e0


	//   ....[25]....
        /*0104*/ 	.word	0x00011950


	//   ....[26]....
        /*0108*/ 	.word	0x000119c0


	//   ....[27]....
        /*010c*/ 	.word	0x00011a30


	//----- nvinfo : EIATTR_EXIT_INSTR_OFFSETS
	.align		4
.L_1212:
        /*0110*/ 	.byte	0x04, 0x1c
        /*0112*/ 	.short	(.L_1214 - .L_1213)


	//   ....[0]....
.L_1213:
        /*0114*/ 	.word	0x00000200


	//   ....[1]....
        /*0118*/ 	.word	0x000110e0


	//----- nvinfo : EIATTR_MAX_THREADS
	.align		4
.L_1214:
        /*011c*/ 	.byte	0x04, 0x05
        /*011e*/ 	.short	(.L_1216 - .L_1215)
.L_1215:
        /*0120*/ 	.word	0x00000080
        /*0124*/ 	.word	0x00000001
        /*0128*/ 	.word	0x00000001


	//----- nvinfo : EIATTR_CRS_STACK_SIZE
	.align		4
.L_1216:
        /*012c*/ 	.byte	0x04, 0x1e
        /*012e*/ 	.short	(.L_1218 - .L_1217)
.L_1217:
        /*0130*/ 	.word	0x00000000


	//----- nvinfo : EIATTR_CBANK_PARAM_SIZE
	.align		4
.L_1218:
        /*0134*/ 	.byte	0x03, 0x19
        /*0136*/ 	.short	0x00e8


	//----- nvinfo : EIATTR_PARAM_CBANK
	.align		4
        /*0138*/ 	.byte	0x04, 0x0a
        /*013a*/ 	.short	(.L_1220 - .L_1219)
	.align		4
.L_1219:
        /*013c*/ 	.word	index@(.nv.constant0._ZN10layer_norm13ln_fwd_kernelINS_13Kernel_traitsI13__nv_bfloat16S2_S2_S2_fjLj5120ELj1ELj1ELj4ELj16ENS_18Kernel_traits_baseILj5120ES2_S2_S2_S2_fjLj128EEEEELb1ELb1ELb0ELb1EEEvNS_9FwdParamsE)
        /*0140*/ 	.short	0x0210
        /*0142*/ 	.short	0x00e8


	//----- nvinfo : EIATTR_SW_WAR
	.align		4
.L_1220:
        /*0144*/ 	.byte	0x04, 0x36
        /*0146*/ 	.short	(.L_1222 - .L_1221)
.L_1221:
        /*0148*/ 	.word	0x00000008
.L_1222:


//--------------------- .nv.info._ZN10layer_norm13ln_fwd_kernelINS_13Kernel_traitsI13__nv_bfloat16S2_S2_S2_fjLj5120ELj1ELj1ELj4ELj16ENS_18Kernel_traits_baseILj5120ES2_S2_S2_S2_fjLj128EEEEELb1ELb1ELb1ELb0EEEvNS_9FwdParamsE --------------------------
	.section	.nv.info._ZN10layer_norm13ln_fwd_kernelINS_13Kernel_traitsI13__nv_bfloat16S2_S2_S2_fjLj5120ELj1ELj1ELj4ELj16ENS_18Kernel_traits_baseILj5120ES2_S2_S2_S2_fjLj128EEEEELb1ELb1ELb1ELb0EEEvNS_9FwdParamsE,"",@"SHT_CUDA_INFO"
	.sectionflags	@""
	.align	4


	//----- nvinfo : EIATTR_CUDA_API_VERSION
	.align		4
        /*0000*/ 	.byte	0x04, 0x37
        /*0002*/ 	.short	(.L_1224 - .L_1223)
.L_1223:
        /*0004*/ 	.word	0x00000082


	//----- nvinfo : EIATTR_KPARAM_INFO
	.align		4
.L_1224:
        /*0008*/ 	.byte	0x04, 0x17
        /*000a*/ 	.short	(.L_1226 - .L_1225)
.L_1225:
        /*000c*/ 	.word	0x00000000
        /*0010*/ 	.short	0x0000
        /*0012*/ 	.short	0x0000
        /*0014*/ 	.byte	0x00, 0xf0, 0xa1, 0x03


	//----- nvinfo : EIATTR_SPARSE_MMA_MASK
	.align		4
.L_1226:
        /*0018*/ 	.byte	0x03, 0x50
        /*001a*/ 	.short	0x0000


	//----- nvinfo : EIATTR_MAXREG_COUNT
	.align		4
        /*001c*/ 	.byte	0x03, 0x1b
        /*001e*/ 	.short	0x00ff


	//----- nvinfo : EIATTR_NUM_BARRIERS
	.align		4
        /*0020*/ 	.byte	0x02, 0x4c
        /*0022*/ 	.byte	0x01
	.zero		1


	//----- nvinfo : EIATTR_MERCURY_ISA_VERSION
	.align		4
        /*0024*/ 	.byte	0x03, 0x5f
        /*0026*/ 	.short	0x0101


	//----- nvinfo : EIATTR_COOP_GROUP_MASK_REGIDS
	.align		4
        /*0028*/ 	.byte	0x04, 0x29
        /*002a*/ 	.short	(.L_1228 - .L_1227)


	//   ....[0]....
.L_1227:
        /*002c*/ 	.word	0xffffffff


	//   ....[1]....
        /*0030*/ 	.word	0xffffffff


	//   ....[2]....
        /*0034*/ 	.word	0xffffffff


	//   ....[3]....
        /*0038*/ 	.word	0xffffffff


	//   ....[4]....
        /*003c*/ 	.word	0xffffffff


	//   ....[5]....
        /*0040*/ 	.word	0xffffffff


	//   ....[6]....
        /*0044*/ 	.word	0xffffffff


	//   ....[7]....
        /*0048*/ 	.word	0xffffffff


	//   ....[8]....
        /*004c*/ 	.word	0xffffffff


	//   ....[9]....
        /*0050*/ 	.word	0xffffffff


	//   ....[10]....
        /*0054*/ 	.word	0xffffffff


	//   ....[11]....
        /*0058*/ 	.word	0xffffffff


	//   ....[12]....
        /*005c*/ 	.word	0xffffffff


	//   ....[13]....
        /*0060*/ 	.word	0xffffffff


	//   ....[14]....
        /*0064*/ 	.word	0xffffffff


	//   ....[15]....
        /*0068*/ 	.word	0xffffffff


	//   ....[16]....
        /*006c*/ 	.word	0xffffffff


	//   ....[17]....
        /*0070*/ 	.word	0xffffffff


	//   ....[18]....
        /*0074*/ 	.word	0x050000ce


	//   ....[19]....
        /*0078*/ 	.word	0x050000ce


	//   ....[20]....
        /*007c*/ 	.word	0x050000ce


	//   ....[21]....
        /*0080*/ 	.word	0x050000ce


	//   ....[22]....
        /*0084*/ 	.word	0x050000ce


	//   ....[23]....
        /*0088*/ 	.word	0x050000ce


	//   ....[24]....
        /*008c*/ 	.word	0x050000ce


	//   ....[25]....
        /*0090*/ 	.word	0x050000ce


	//   ....[26]....
        /*0094*/ 	.word	0x050000ce


	//   ....[27]....
        /*0098*/ 	.word	0x050000ce


	//----- nvinfo : EIATTR_COOP_GROUP_INSTR_OFFSETS
	.align		4
.L_1228:
        /*009c*/ 	.byte	0x04, 0x28
        /*009e*/ 	.short	(.L_1230 - .L_1229)


	//   ....[0]....
.L_1229:
        /*00a0*/ 	.word	0x000121c0


	//   ....[1]....
        /*00a4*/ 	.word	0x000121e0


	//   ....[2]....
        /*00a8*/ 	.word	0x00012200


	//   ....[3]....
        /*00ac*/ 	.word	0x00012220


	//   ....[4]....
        /*00b0*/ 	.word	0x00012240


	//   ....[5]....
        /*00b4*/ 	.word	0x00012780


	//   ....[6]....
        /*00b8*/ 	.word	0x000127a0


	//   ....[7]....
        /*00bc*/ 	.word	0x000127c0


	//   ....[8]....
        /*00c0*/ 	.word	0x000127e0


	//   ....[9]....
        /*00c4*/ 	.word	0x00012800


	//   ....[10]....
        /*00c8*/ 	.word	0x00012950


	//   ....[11]....
        /*00cc*/ 	.word	0x000129d0


	//   ....[12]....
        /*00d0*/ 	.word	0x00012ac0


	//   ....[13]....
        /*00d4*/ 	.word	0x00012ad0


	//   ....[14]....
        /*00d8*/ 	.word	0x00012b50


	//   ....[15]....
        /*00dc*/ 	.word	0x00012b80


	//   ....[16]....
        /*00e0*/ 	.word	0x00012c20


	//   ....[17]....
        /*00e4*/ 	.word	0x00012c40


	//   ....[18]....
        /*00e8*/ 	.word	0x000138f0


	//   ....[19]....
        /*00ec*/ 	.word	0x00013960


	//   ....[20]....
        /*00f0*/ 	.word	0x000139d0


	//   ....[21]....
        /*00f4*/ 	.word	0x00013a40


	//   ....[22]....
        /*00f8*/ 	.word	0x00013ab0


	//   ....[23]....
        /*00fc*/ 	.word	0x00014040


	//   ....[24]....
        /*0100*/ 	.word	0x000140b0


	//   ....[25]....
        /*0104*/ 	.word	0x00014120


	//   ....[26]....
        /*0108*/ 	.word	0x00014190


	//   ....[27]....
        /*010c*/ 	.word	0x00014200


	//----- nvinfo : EIATTR_EXIT_INSTR_OFFSETS
	.align		4
.L_1230:
        /*0110*/ 	.byte	0x04, 0x1c
        /*0112*/ 	.short	(.L_1232 - .L_1231)


	//   ....[0]....
.L_1231:
        /*0114*/ 	.word	0x00000e60


	//   ....[1]....
        /*0118*/ 	.word	0x00013890


	//----- nvinfo : EIATTR_MAX_THREADS
	.align		4
.L_1232:
        /*011c*/ 	.byte	0x04, 0x05
        /*011e*/ 	.short	(.L_1234 - .L_1233)
.L_1233:
        /*0120*/ 	.word	0x00000080
        /*0124*/ 	.word	0x00000001
        /*0128*/ 	.word	0x00000001


	//----- nvinfo : EIATTR_CRS_STACK_SIZE
	.align		4
.L_1234:
        /*012c*/ 	.byte	0x04, 0x1e
        /*012e*/ 	.short	(.L_1236 - .L_1235)
.L_1235:
        /*0130*/ 	.word	0x00000000


	//----- nvinfo : EIATTR_CBANK_PARAM_SIZE
	.align		4
.L_1236:
        /*0134*/ 	.byte	0x03, 0x19
        /*0136*/ 	.short	0x00e8


	//----- nvinfo : EIATTR_PARAM_CBANK
	.align		4
        /*0138*/ 	.byte	0x04, 0x0a
        /*013a*/ 	.short	(.L_1238 - .L_1237)
	.align		4
.L_1237:
        /*013c*/ 	.word	index@(.nv.constant0._ZN10layer_norm13ln_fwd_kernelINS_13Kernel_traitsI13__nv_bfloat16S2_S2_S2_fjLj5120ELj1ELj1ELj4ELj16ENS_18Kernel_traits_baseILj5120ES2_S2_S2_S2_fjLj128EEEEELb1ELb1ELb1ELb0EEEvNS_9FwdParamsE)
        /*0140*/ 	.short	0x0210
        /*0142*/ 	.short	0x00e8


	//----- nvinfo : EIATTR_SW_WAR
	.align		4
.L_1238:
        /*0144*/ 	.byte	0x04, 0x36
        /*0146*/ 	.short	(.L_1240 - .L_1239)
.L_1239:
        /*0148*/ 	.word	0x00000008
.L_1240:


//--------------------- .nv.info._ZN10layer_norm13ln_fwd_kernelINS_13Kernel_traitsI13__nv_bfloat16S2_S2_S2_fjLj5120ELj1ELj1ELj4ELj16ENS_18Kernel_traits_baseILj5120ES2_S2_S2_S2_fjLj128EEEEELb1ELb1ELb1ELb1EEEvNS_9FwdParamsE --------------------------
	.section	.nv.info._ZN10layer_norm13ln_fwd_kernelINS_13Kernel_traitsI13__nv_bfloat16S2_S2_S2_fjLj5120ELj1ELj1ELj4ELj16ENS_18Kernel_traits_baseILj5120ES2_S2_S2_S2_fjLj128EEEEELb1ELb1ELb1ELb1EEEvNS_9FwdParamsE,"",@"SHT_CUDA_INFO"
	.sectionflags	@""
	.align	4


	//----- nvinfo : EIATTR_CUDA_API_VERSION
	.align		4
        /*0000*/ 	.byte	0x04, 0x37
        /*0002*/ 	.short	(.L_1242 - .L_1241)
.L_1241:
        /*0004*/ 	.word	0x00000082


	//----- nvinfo : EIATTR_KPARAM_INFO
	.align		4
.L_1242:
        /*0008*/ 	.byte	0x04, 0x17
        /*000a*/ 	.short	(.L_1244 - .L_1243)
.L_1243:
        /*000c*/ 	.word	0x00000000
        /*0010*/ 	.short	0x0000
        /*0012*/ 	.short	0x0000
        /*0014*/ 	.byte	0x00, 0xf0, 0xa1, 0x03


	//----- nvinfo : EIATTR_SPARSE_MMA_MASK
	.align		4
.L_1244:
        /*0018*/ 	.byte	0x03, 0x50
        /*001a*/ 	.short	0x0000


	//----- nvinfo : EIATTR_MAXREG_COUNT
	.align		4
        /*001c*/ 	.byte	0x03, 0x1b
        /*001e*/ 	.short	0x00ff


	//----- nvinfo : EIATTR_NUM_BARRIERS
	.align		4
        /*0020*/ 	.byte	0x02, 0x4c
        /*0022*/ 	.byte	0x01
	.zero		1


	//----- nvinfo : EIATTR_MERCURY_ISA_VERSION
	.align		4
        /*0024*/ 	.byte	0x03, 0x5f
        /*0026*/ 	.short	0x0101


	//----- nvinfo : EIATTR_COOP_GROUP_MASK_REGIDS
	.align		4
        /*0028*/ 	.byte	0x04, 0x29
        /*002a*/ 	.short	(.L_1246 - .L_1245)


	//   ....[0]....
.L_1245:
        /*002c*/ 	.word	0xffffffff


	//   ....[1]....
        /*0030*/ 	.word	0xffffffff


	//   ....[2]....
        /*0034*/ 	.word	0xffffffff


	//   ....[3]....
        /*0038*/ 	.word	0xffffffff


	//   ....[4]....
        /*003c*/ 	.word	0xffffffff


	//   ....[5]....
        /*0040*/ 	.word	0xffffffff


	//   ....[6]....
        /*0044*/ 	.word	0xffffffff


	//   ....[7]....
        /*0048*/ 	.word	0xffffffff


	//   ....[8]....
        /*004c*/ 	.word	0xffffffff


	//   ....[9]....
        /*0050*/ 	.word	0xffffffff


	//   ....[10]....
        /*0054*/ 	.word	0xffffffff


	//   ....[11]....
        /*0058*/ 	.word	0xffffffff


	//   ....[12]....
        /*005c*/ 	.word	0xffffffff


	//   ....[13]....
        /*0060*/ 	.word	0xffffffff


	//   ....[14]....
        /*0064*/ 	.word	0xffffffff


	//   ....[15]....
        /*0068*/ 	.word	0xffffffff


	//   ....[16]....
        /*006c*/ 	.word	0xffffffff


	//   ....[17]....
        /*0070*/ 	.word	0xffffffff


	//   ....[18]....
        /*0074*/ 	.word	0x0500008b


	//   ....[19]....
        /*0078*/ 	.word	0x0500008b


	//   ....[20]....
        /*007c*/ 	.word	0x0500008b


	//   ....[21]....
        /*0080*/ 	.word	0x0500008b


	//   ....[22]....
        /*0084*/ 	.word	0x0500008b


	//   ....[23]....
        /*0088*/ 	.word	0x0500008b


	//   ....[24]....
        /*008c*/ 	.word	0x0500008b


	//   ....[25]....
        /*0090*/ 	.word	0x0500008b


	//   ....[26]....
        /*0094*/ 	.word	0x0500008b


	//   ....[27]....
        /*0098*/ 	.word	0x0500008b


	//----- nvinfo : EIATTR_COOP_GROUP_INSTR_OFFSETS
	.align		4
.L_1246:
        /*009c*/ 	.byte	0x04, 0x28
        /*009e*/ 	.short	(.L_1248 - .L_1247)


	//   ....[0]....
.L_1247:
        /*00a0*/ 	.word	0x000113c0


	//   ....[1]....
        /*00a4*/ 	.word	0x000113e0


	//   ....[2]....
        /*00a8*/ 	.word	0x00011400


	//   ....[3]....
        /*00ac*/ 	.word	0x00011420


	//   ....[4]....
        /*00b0*/ 	.word	0x00011440


	//   ....[5]....
        /*00b4*/ 	.word	0x00011970


	//   ....[6]....
        /*00b8*/ 	.word	0x00011990


	//   ....[7]....
        /*00bc*/ 	.word	0x000119b0


	//   ....[8]....
        /*00c0*/ 	.word	0x000119d0


	//   ....[9]....
        /*00c4*/ 	.word	0x000119f0


	//   ....[10]....
        /*00c8*/ 	.word	0x00011b40


	//   ....[11]....
        /*00cc*/ 	.word	0x00011c00


	//   ....[12]....
        /*00d0*/ 	.word	0x00011c10


	//   ....[13]....
        /*00d4*/ 	.word	0x00011c60


	//   ....[14]....
        /*00d8*/ 	.word	0x00011ce0


	//   ....[15]....
        /*00dc*/ 	.word	0x00011d20


	//   ....[16]....
        /*00e0*/ 	.word	0x00011dc0


	//   ....[17]....
        /*00e4*/ 	.word	0x00011df0


	//   ....[18]....
        /*00e8*/ 	.word	0x00012d30


	//   ....[19]....
        /*00ec*/ 	.word	0x00012da0


	//   ....[20]....
        /*00f0*/ 	.word	0x00012e10


	//   ....[21]....
        /*00f4*/ 	.word	0x00012e80


	//   ....[22]....
        /*00f8*/ 	.word	0x00012ef0


	//   ....[23]....
        /*00fc*/ 	.word	0x00013470


	//   ....[24]....
        /*0100*/ 	.word	0x000134e0


	//   ....[25]....
        /*0104*/ 	.word	0x00013550


	//   ....[26]....
        /*0108*/ 	.word	0x000135c0


	//   ....[27]....
        /*010c*/ 	.word	0x00013630


	//----- nvinfo : EIATTR_EXIT_INSTR_OFFSETS
	.align		4
.L_1248:
        /*0110*/ 	.byte	0x04, 0x1c
        /*0112*/ 	.short	(.L_1250 - .L_1249)


	//   ....[0]....
.L_1249:
        /*0114*/ 	.word	0x00000620


	//   ....[1]....
        /*0118*/ 	.word	0x00012cd0


	//----- nvinfo : EIATTR_MAX_THREADS
	.align		4
.L_1250:
        /*011c*/ 	.byte	0x04, 0x05
        /*011e*/ 	.short	(.L_1252 - .L_1251)
.L_1251:
        /*0120*/ 	.word	0x00000080
        /*0124*/ 	.word	0x00000001
        /*0128*/ 	.word	0x00000001


	//----- nvinfo : EIATTR_CRS_STACK_SIZE
	.align		4
.L_1252:
        /*012c*/ 	.byte	0x04, 0x1e
        /*012e*/ 	.short	(.L_1254 - .L_1253)
.L_1253:
        /*0130*/ 	.word	0x00000000


	//----- nvinfo : EIATTR_CBANK_PARAM_SIZE
	.align		4
.L_1254:
        /*0134*/ 	.byte	0x03, 0x19
        /*0136*/ 	.short	0x00e8


	//----- nvinfo : EIATTR_PARAM_CBANK
	.align		4
        /*0138*/ 	.byte	0x04, 0x0a
        /*013a*/ 	.short	(.L_1256 - .L_1255)
	.align		4
.L_1255:
        /*013c*/ 	.word	index@(.nv.constant0._ZN10layer_norm13ln_fwd_kernelINS_13Kernel_traitsI13__nv_bfloat16S2_S2_S2_fjLj5120ELj1ELj1ELj4ELj16ENS_18Kernel_traits_baseILj5120ES2_S2_S2_S2_fjLj128EEEEELb1ELb1ELb1ELb1EEEvNS_9FwdParamsE)
        /*0140*/ 	.short	0x0210
        /*0142*/ 	.short	0x00e8


	//----- nvinfo : EIATTR_SW_WAR
	.align		4
.L_1256:
        /*0144*/ 	.byte	0x04, 0x36
        /*0146*/ 	.short	(.L_1258 - .L_1257)
.L_1257:
        /*0148*/ 	.word	0x00000008
.L_1258:


//--------------------- .nv.info._ZN10layer_norm13ln_fwd_kernelINS_13Kernel_traitsI6__halfS2_S2_S2_fjLj5120ELj1ELj1ELj4ELj16ENS_18Kernel_traits_baseILj5120ES2_S2_S2_S2_fjLj128EEEEELb0ELb0ELb0ELb0EEEvNS_9FwdParamsE --------------------------
	.section	.nv.info._ZN10layer_norm13ln_fwd_kernelINS_13Kernel_traitsI6__halfS2_S2_S2_fjLj5120ELj1ELj1ELj4ELj16ENS_18Kernel_traits_baseILj5120ES2_S2_S2_S2_fjLj128EEEEELb0ELb0ELb0ELb0EEEvNS_9FwdParamsE,"",@"SHT_CUDA_INFO"
	.sectionflags	@""
	.align	4


	//----- nvinfo : EIATTR_CUDA_API_VERSION
	.align		4
        /*0000*/ 	.byte	0x04, 0x37
        /*0002*/ 	.short	(.L_1260 - .L_1259)
.L_1259:
        /*0004*/ 	.word	0x00000082


	//----- nvinfo : EIATTR_KPARAM_INFO
	.align		4
.L_1260:
        /*0008*/ 	.byte	0x04, 0x17
        /*000a*/ 	.short	(.L_1262 - .L_1261)
.L_1261:
        /*000c*/ 	.word	0x00000000
        /*0010*/ 	.short	0x0000
        /*0012*/ 	.short	0x0000
        /*0014*/ 	.byte	0x00, 0xf0, 0xa1, 0x03


	//----- nvinfo : EIATTR_SPARSE_MMA_MASK
	.align		4
.L_1262:
        /*0018*/ 	.byte	0x03, 0x50
        /*001a*/ 	.short	0x0000


	//----- nvinfo : EIATTR_MAXREG_COUNT
	.align		4
        /*001c*/ 	.byte	0x03, 0x1b
        /*001e*/ 	.short	0x00ff


	//----- nvinfo : EIATTR_NUM_BARRIERS
	.align		4
        /*0020*/ 	.byte	0x02, 0x4c
        /*0022*/ 	.byte	0x01
	.zero		1


	//----- nvinfo : EIATTR_MERCURY_ISA_VERSION
	.align		4
        /*0024*/ 	.byte	0x03, 0x5f
        /*0026*/ 	.short	0x0101


	//----- nvinfo : EIATTR_COOP_GROUP_MASK_REGIDS
	.align		4
        /*0028*/ 	.byte	0x04, 0x29
        /*002a*/ 	.short	(.L_1264 - .L_1263)


	//   ....[0]....
.L_1263:
        /*002c*/ 	.word	0xffffffff


	//   ....[1]....
        /*0030*/ 	.word	0xffffffff


	//   ....[2]....
        /*0034*/ 	.word	0xffffffff


	//   ....[3]....
        /*0038*/ 	.word	0xffffffff


	//   ....[4]....
        /*003c*/ 	.word	0xffffffff


	//   ....[5]....
        /*0040*/ 	.word	0xffffffff


	//   ....[6]....
        /*0044*/ 	.word	0xffffffff


	//   ....[7]....
        /*0048*/ 	.word	0xffffffff


	//   ....[8]....
        /*004c*/ 	.word	0xffffffff


	//   ....[9]....
        /*0050*/ 	.word	0xffffffff


	//   ....[10]....
        /*0054*/ 	.word	0xffffffff


	//   ....[11]....
        /*0058*/ 	.word	0xffffffff


	//   ....[12]....
        /*005c*/ 	.word	0xffffffff


	//   ....[13]....
        /*0060*/ 	.word	0xffffffff


	//   ....[14]....
        /*0064*/ 	.word	0xffffffff


	//   ....[15]....
        /*0068*/ 	.word	0xffffffff


	//   ....[16]....
        /*006c*/ 	.word	0xffffffff


	//   ....[17]....
        /*0070*/ 	.word	0xffffffff


	//   ....[18]....
        /*0074*/ 	.word	0x05000093


	//   ....[19]....
        /*0078*/ 	.word	0x05000093


	//   ....[20]....
        /*007c*/ 	.word	0x05000093


	//   ....[21]....
        /*0080*/ 	.word	0x05000093


	//   ....[22]....
        /*0084*/ 	.word	0x05000093


	//   ....[23]....
        /*0088*/ 	.word	0x05000093


	//   ....[24]....
        /*008c*/ 	.word	0x05000093


	//   ....[25]....
        /*0090*/ 	.word	0x05000093


	//   ....[26]....
        /*0094*/ 	.word	0x05000093


	//   ....[27]....
        /*0098*/ 	.word	0x05000093


	//----- nvinfo : EIATTR_COOP_GROUP_INSTR_OFFSETS
	.align		4
.L_1264:
        /*009c*/ 	.byte	0x04, 0x28
        /*009e*/ 	.short	(.L_1266 - .L_1265)


	//   ....[0]....
.L_1265:
        /*00a0*/ 	.word	0x00002d70


	//   ....[1]....
        /*00a4*/ 	.word	0x00002da0


	//   ....[2]....
        /*00a8*/ 	.word	0x00002dc0


	//   ....[3]....
        /*00ac*/ 	.word	0x00002de0


	//   ....[4]....
        /*00b0*/ 	.word	0x00002e00


	//   ....[5]....
        /*00b4*/ 	.word	0x00003340


	//   ....[6]....
        /*00b8*/ 	.word	0x00003360


	//   ....[7]....
        /*00bc*/ 	.word	0x00003380


	//   ....[8]....
        /*00c0*/ 	.word	0x000033a0


	//   ....[9]....
        /*00c4*/ 	.word	0x000033c0


	//   ....[10]....
        /*00c8*/ 	.word	0x00003510


	//   ....[11]....
        /*00cc*/ 	.word	0x000035a0


	//   ....[12]....
        /*00d0*/ 	.word	0x000035d0


	//   ....[13]....
        /*00d4*/ 	.word	0x000035e0


	//   ....[14]....
        /*00d8*/ 	.word	0x00003680


	//   ....[15]....
        /*00dc*/ 	.word	0x000036d0


	//   ....[16]....
        /*00e0*/ 	.word	0x00003760


	//   ....[17]....
        /*00e4*/ 	.word	0x00003790


	//   ....[18]....
        /*00e8*/ 	.word	0x00004420


	//   ....[19]....
        /*00ec*/ 	.word	0x00004490


	//   ....[20]....
        /*00f0*/ 	.word	0x00004500


	//   ....[21]....
        /*00f4*/ 	.word	0x00004570


	//   ....[22]....
        /*00f8*/ 	.word	0x000045e0


	//   ....[23]....
        /*00fc*/ 	.word	0x00004b70


	//   ....[24]....
        /*0100*/ 	.word	0x00004be0


	//   ....[25]....
        /*0104*/ 	.word	0x00004c50


	//   ....[26]....
        /*0108*/ 	.word	0x00004cc0


	//   ....[27]....
        /*010c*/ 	.word	0x00004d30


	//----- nvinfo : EIATTR_EXIT_INSTR_OFFSETS
	.align		4
.L_1266:
        /*0110*/ 	.byte	0x04, 0x1c
        /*0112*/ 	.short	(.L_1268 - .L_1267)


	//   ....[0]....
.L_1267:
        /*0114*/ 	.word	0x00000640


	//   ....[1]....
        /*0118*/ 	.word	0x000043c0


	//----- nvinfo : EIATTR_MAX_THREADS
	.align		4
.L_1268:
        /*011c*/ 	.byte	0x04, 0x05
        /*011e*/ 	.short	(.L_1270 - .L_1269)
.L_1269:
        /*0120*/ 	.word	0x00000080
        /*0124*/ 	.word	0x00000001
        /*0128*/ 	.word	0x00000001


	//----- nvinfo : EIATTR_CRS_STACK_SIZE
	.align		4
.L_1270:
        /*012c*/ 	.byte	0x04, 0x1e
        /*012e*/ 	.short	(.L_1272 - .L_1271)
.L_1271:
        /*0130*/ 	.word	0x00000000


	//----- nvinfo : EIATTR_CBANK_PARAM_SIZE
	.align		4
.L_1272:
        /*0134*/ 	.byte	0x03, 0x19
        /*0136*/ 	.short	0x00e8


	//----- nvinfo : EIATTR_PARAM_CBANK
	.align		4
        /*0138*/ 	.byte	0x04, 0x0a
        /*013a*/ 	.short	(.L_1274 - .L_1273)
	.align		4
.L_1273:
        /*013c*/ 	.word	index@(.nv.constant0._ZN10layer_norm13ln_fwd_kernelINS_13Kernel_traitsI6__halfS2_S2_S2_fjLj5120ELj1ELj1ELj4ELj16ENS_18Kernel_traits_baseILj5120ES2_S2_S2_S2_fjLj128EEEEELb0ELb0ELb0ELb0EEEvNS_9FwdParamsE)
        /*0140*/ 	.short	0x0210
        /*0142*/ 	.short	0x00e8


	//----- nvinfo : EIATTR_SW_WAR
	.align		4
.L_1274:
        /*0144*/ 	.byte	0x04, 0x36
        /*0146*/ 	.short	(.L_1276 - .L_1275)
.L_1275:
        /*0148*/ 	.word	0x00000008
.L_1276:


//--------------------- .nv.info._ZN10layer_norm13ln_fwd_kernelINS_13Kernel_traitsI6__halfS2_S2_S2_fjLj5120ELj1ELj1ELj4ELj16ENS_18Kernel_traits_baseILj5120ES2_S2_S2_S2_fjLj128EEEEELb0ELb0ELb0ELb1EEEvNS_9FwdParamsE --------------------------
	.section	.nv.info._ZN10layer_norm13ln_fwd_kernelINS_13Kernel_traitsI6__halfS2_S2_S2_fjLj5120ELj1ELj1ELj4ELj16ENS_18Kernel_traits_baseILj5120ES2_S2_S2_S2_fjLj128EEEEELb0ELb0ELb0ELb1EEEvNS_9FwdParamsE,"",@"SHT_CUDA_INFO"
	.sectionflags	@""
	.align	4


	//----- nvinfo : EIATTR_CUDA_API_VERSION
	.align		4
        /*0000*/ 	.byte	0x04, 0x37
        /*0002*/ 	.short	(.L_1278 - .L_1277)
.L_1277:
        /*0004*/ 	.word	0x00000082


	//----- nvinfo : EIATTR_KPARAM_INFO
	.align		4
.L_1278:
        /*0008*/ 	.byte	0x04, 0x17
        /*000a*/ 	.short	(.L_1280 - .L_1279)
.L_1279:
        /*000c*/ 	.word	0x00000000
        /*0010*/ 	.short	0x0000
        /*0012*/ 	.short	0x0000
        /*0014*/ 	.byte	0x00, 0xf0, 0xa1, 0x03


	//----- nvinfo : EIATTR_SPARSE_MMA_MASK
	.align		4
.L_1280:
        /*0018*/ 	.byte	0x03, 0x50
        /*001a*/ 	.short	0x0000


	//----- nvinfo : EIATTR_MAXREG_COUNT
	.align		4
        /*001c*/ 	.byte	0x03, 0x1b
        /*001e*/ 	.short	0x00ff


	//----- nvinfo : EIATTR_NUM_BARRIERS
	.align		4
        /*0020*/ 	.byte	0x02, 0x4c
        /*0022*/ 	.byte	0x01
	.zero		1


	//----- nvinfo : EIATTR_MERCURY_ISA_VERSION
	.align		4
        /*0024*/ 	.byte	0x03, 0x5f
        /*0026*/ 	.short	0x0101


	//----- nvinfo : EIATTR_COOP_GROUP_MASK_REGIDS
	.align		4
        /*0028*/ 	.byte	0x04, 0x29
        /*002a*/ 	.short	(.L_1282 - .L_1281)


	//   ....[0]....
.L_1281:
        /*002c*/ 	.word	0xffffffff


	//   ....[1]....
        /*0030*/ 	.word	0xffffffff


	//   ....[2]....
        /*0034*/ 	.word	0xffffffff


	//   ....[3]....
        /*0038*/ 	.word	0xffffffff


	//   ....[4]....
        /*003c*/ 	.word	0xffffffff


	//   ....[5]....
        /*0040*/ 	.word	0xffffffff


	//   ....[6]....
        /*0044*/ 	.word	0xffffffff


	//   ....[7]....
        /*0048*/ 	.word	0xffffffff


	//   ....[8]....
        /*004c*/ 	.word	0xffffffff


	//   ....[9]....
        /*0050*/ 	.word	0xffffffff


	//   ....[10]....
        /*0054*/ 	.word	0xffffffff


	//   ....[11]....
        /*0058*/ 	.word	0xffffffff


	//   ....[12]....
        /*005c*/ 	.word	0xffffffff


	//   ....[13]....
        /*0060*/ 	.word	0xffffffff


	//   ....[14]....
        /*0064*/ 	.word	0xffffffff


	//   ....[15]....
        /*0068*/ 	.word	0xffffffff


	//   ....[16]....
        /*006c*/ 	.word	0xffffffff


	//   ....[17]....
        /*0070*/ 	.word	0xffffffff


	//   ....[18]....
        /*0074*/ 	.word	0x05000068


	//   ....[19]....
        /*0078*/ 	.word	0x05000068


	//   ....[20]....
        /*007c*/ 	.word	0x05000068


	//   ....[21]....
        /*0080*/ 	.word	0x05000068


	//   ....[22]....
        /*0084*/ 	.word	0x05000068


	//   ....[23]....
        /*0088*/ 	.word	0x05000068


	//   ....[24]....
        /*008c*/ 	.word	0x05000068


	//   ....[25]....
        /*0090*/ 	.word	0x05000068


	//   ....[26]....
        /*0094*/ 	.word	0x05000068


	//   ....[27]....
        /*0098*/ 	.word	0x05000068


	//----- nvinfo : EIATTR_COOP_GROUP_INSTR_OFFSETS
	.align		4
.L_1282:
        /*009c*/ 	.byte	0x04, 0x28
        /*009e*/ 	.short	(.L_1284 - .L_1283)


	//   ....[0]....
.L_1283:
        /*00a0*/ 	.word	0x00002490


	//   ....[1]....
        /*00a4*/ 	.word	0x000024b0


	//   ....[2]....
        /*00a8*/ 	.word	0x000024d0


	//   ....[3]....
        /*00ac*/ 	.word	0x000024f0


	//   ....[4]....
        /*00b0*/ 	.word	0x00002510


	//   ....[5]....
        /*00b4*/ 	.word	0x00002a40


	//   ....[6]....
        /*00b8*/ 	.word	0x00002a60


	//   ....[7]....
        /*00bc*/ 	.word	0x00002a80


	//   ....[8]....
        /*00c0*/ 	.word	0x00002aa0


	//   ....[9]....
        /*00c4*/ 	.word	0x00002ac0


	//   ....[10]....
        /*00c8*/ 	.word	0x00002c00


	//   ....[11]....
        /*00cc*/ 	.word	0x00002c60


	//   ....[12]....
        /*00d0*/ 	.word	0x00002c80


	//   ....[13]....
        /*00d4*/ 	.word	0x00002c90


	//   ....[14]....
        /*00d8*/ 	.word	0x00002d50


	//   ....[15]....
        /*00dc*/ 	.word	0x00002d80


	//   ....[16]....
        /*00e0*/ 	.word	0x00002e20


	//   ....[17]....
        /*00e4*/ 	.word	0x00002e50


	//   ....[18]....
        /*00e8*/ 	.word	0x00003af0


	//   ....[19]....
        /*00ec*/ 	.word	0x00003b60


	//   ....[20]....
        /*00f0*/ 	.word	0x00003bd0


	//   ....[21]....
        /*00f4*/ 	.word	0x00003c40


	//   ....[22]....
        /*00f8*/ 	.word	0x00003cb0


	//   ....[23]....
        /*00fc*/ 	.word	0x00004230


	//   ....[24]....
        /*0100*/ 	.word	0x000042a0


	//   ....[25]....
        /*0104*/ 	.word	0x00004310


	//   ....[26]....
        /*0108*/ 	.word	0x00004380


	//   ....[27]....
        /*010c*/ 	.word	0x000043f0


	//----- nvinfo : EIATTR_EXIT_INSTR_OFFSETS
	.align		4
.L_1284:
        /*0110*/ 	.byte	0x04, 0x1c
        /*0112*/ 	.short	(.L_1286 - .L_1285)


	//   ....[0]....
.L_1285:
        /*0114*/ 	.word	0x000001b0


	//   ....[1]....
        /*0118*/ 	.word	0x00003a90


	//----- nvinfo : EIATTR_MAX_THREADS
	.align		4
.L_1286:
        /*011c*/ 	.byte	0x04, 0x05
        /*011e*/ 	.short	(.L_1288 - .L_1287)
.L_1287:
        /*0120*/ 	.word	0x00000080
        /*0124*/ 	.word	0x00000001
        /*0128*/ 	.word	0x00000001


	//----- nvinfo : EIATTR_CRS_STACK_SIZE
	.align		4
.L_1288:
        /*012c*/ 	.byte	0x04, 0x1e
        /*012e*/ 	.short	(.L_1290 - .L_1289)
.L_1289:
        /*0130*/ 	.word	0x00000000


	//----- nvinfo : EIATTR_CBANK_PARAM_SIZE
	.align		4
.L_1290:
        /*0134*/ 	.byte	0x03, 0x19
        /*0136*/ 	.short	0x00e8


	//----- nvinfo : EIATTR_PARAM_CBANK
	.align		4
        /*0138*/ 	.byte	0x04, 0x0a
        /*013a*/ 	.short	(.L_1292 - .L_1291)
	.align		4
.L_1291:
        /*013c*/ 	.word	index@(.nv.constant0._ZN10layer_norm13ln_fwd_kernelINS_13Kernel_traitsI6__halfS2_S2_S2_fjLj5120ELj1ELj1ELj4ELj16ENS_18Kernel_traits_baseILj5120ES2_S2_S2_S2_fjLj128EEEEELb0ELb0ELb0ELb1EEEvNS_9FwdParamsE)
        /*0140*/ 	.short	0x0210
        /*0142*/ 	.short	0x00e8


	//----- nvinfo : EIATTR_SW_WAR
	.align		4
.L_1292:
        /*0144*/ 	.byte	0x04, 0x36
        /*0146*/ 	.short	(.L_1294 - .L_1293)
.L_1293:
        /*0148*/ 	.word	0x00000008
.L_1294:


//--------------------- .nv.info._ZN10layer_norm13ln_fwd_kernelINS_13Kernel_traitsI6__halfS2_S2_S2_fjLj5120ELj1ELj1ELj4ELj16ENS_18Kernel_traits_baseILj5120ES2_S2_S2_S2_fjLj128EEEEELb0ELb0ELb1ELb0EEEvNS_9FwdParamsE --------------------------
	.section	.nv.info._ZN10layer_norm13ln_fwd_kernelINS_13Kernel_traitsI6__halfS2_S2_S2_fjLj5120ELj1ELj1ELj4ELj16ENS_18Kernel_traits_baseILj5120ES2_S2_S2_S2_fjLj128EEEEELb0ELb0ELb1ELb0EEEvNS_9FwdParamsE,"",@"SHT_CUDA_INFO"
	.sectionflags	@""
	.align	4


	//----- nvinfo : EIATTR_CUDA_API_VERSION
	.align		4
        /*0000*/ 	.byte	0x04, 0x37
        /*0002*/ 	.short	(.L_1296 - .L_1295)
.L_1295:
        /*0004*/ 	.word	0x00000082


	//----- nvinfo : EIATTR_KPARAM_INFO
	.align		4
.L_1296:
        /*0008*/ 	.byte	0x04, 0x17
        /*000a*/ 	.short	(.L_1298 - .L_1297)
.L_1297:
        /*000c*/ 	.word	0x00000000
        /*0010*/ 	.short	0x0000
        /*0012*/ 	.short	0x0000
        /*0014*/ 	.byte	0x00, 0xf0, 0xa1, 0x03


	//----- nvinfo : EIATTR_SPARSE_MMA_MASK
	.align		4
.L_1298:
        /*0018*/ 	.byte	0x03, 0x50
        /*001a*/ 	.short	0x0000


	//----- nvinfo : EIATTR_MAXREG_COUNT
	.align		4
        /*001c*/ 	.byte	0x03, 0x1b
        /*001e*/ 	.short	0x00ff


	//----- nvinfo : EIATTR_NUM_BARRIERS
	.align		4
        /*0020*/ 	.byte	0x02, 0x4c
        /*0022*/ 	.byte	0x01
	.zero		1


	//----- nvinfo : EIATTR_MERCURY_ISA_VERSION
	.align		4
        /*0024*/ 	.byte	0x03, 0x5f
        /*0026*/ 	.short	0x0101


	//----- nvinfo : EIATTR_COOP_GROUP_MASK_REGIDS
	.align		4
        /*0028*/ 	.byte	0x04, 0x29
        /*002a*/ 	.short	(.L_1300 - .L_1299)


	//   ....[0]....
.L_1299:
        /*002c*/ 	.word	0xffffffff


	//   ....[1]....
        /*0030*/ 	.word	0xffffffff


	//   ....[2]....
        /*0034*/ 	.word	0xffffffff


	//   ....[3]....
        /*0038*/ 	.word	0xffffffff


	//   ....[4]....
        /*003c*/ 	.word	0xffffffff


	//   ....[5]....
        /*0040*/ 	.word	0xffffffff


	//   ....[6]....
        /*0044*/ 	.word	0xffffffff


	//   ....[7]....
        /*0048*/ 	.word	0xffffffff


	//   ....[8]....
        /*004c*/ 	.word	0xffffffff


	//   ....[9]....
        /*0050*/ 	.word	0xffffffff


	//   ....[10]....
        /*0054*/ 	.word	0xffffffff


	//   ....[11]....
        /*0058*/ 	.word	0xffffffff


	//   ....[12]....
        /*005c*/ 	.word	0xffffffff


	//   ....[13]....
        /*0060*/ 	.word	0xffffffff


	//   ....[14]....
        /*0064*/ 	.word	0xffffffff


	//   ....[15]....
        /*0068*/ 	.word	0xffffffff


	//   ....[16]....
        /*006c*/ 	.word	0xffffffff


	//   ....[17]....
        /*0070*/ 	.word	0xffffffff


	//   ....[18]....
        /*0074*/ 	.word	0x05000099


	//   ....[19]....
        /*0078*/ 	.word	0x05000099


	//   ....[20]....
        /*007c*/ 	.word	0x05000099


	//   ....[21]....
        /*0080*/ 	.word	0x05000099


	//   ....[22]....
        /*0084*/ 	.word	0x05000099


	//   ....[23]....
        /*0088*/ 	.word	0x05000099


	//   ....[24]....
        /*008c*/ 	.word	0x05000099


	//   ....[25]....
        /*0090*/ 	.word	0x05000099


	//   ....[26]....
        /*0094*/ 	.word	0x05000099


	//   ....[27]....
        /*0098*/ 	.word	0x05000099


	//----- nvinfo : EIATTR_COOP_GROUP_INSTR_OFFSETS
	.align		4
.L_1300:
        /*009c*/ 	.byte	0x04, 0x28
        /*009e*/ 	.short	(.L_1302 - .L_1301)


	//   ....[0]....
.L_1301:
        /*00a0*/ 	.word	0x00003360


	//   ....[1]....
        /*00a4*/ 	.word	0x00003380


	//   ....[2]....
        /*00a8*/ 	.word	0x000033a0


	//   ....[3]....
        /*00ac*/ 	.word	0x000033c0


	//   ....[4]....
        /*00b0*/ 	.word	0x000033e0


	//   ....[5]....
        /*00b4*/ 	.word	0x00003920


	//   ....[6]....
        /*00b8*/ 	.word	0x00003940


	//   ....[7]....
        /*00bc*/ 	.word	0x00003960


	//   ....[8]....
        /*00c0*/ 	.word	0x00003980


	//   ....[9]....
        /*00c4*/ 	.word	0x000039a0


	//   ....[10]....
        /*00c8*/ 	.word	0x00003af0


	//   ....[11]....
        /*00cc*/ 	.word	0x00003bc0


	//   ....[12]....
        /*00d0*/ 	.word	0x00003c40


	//   ....[13]....
        /*00d4*/ 	.word	0x00003c60


	//   ....[14]....
        /*00d8*/ 	.word	0x00003cf0


	//   ....[15]....
        /*00dc*/ 	.word	0x00003d20


	//   ....[16]....
        /*00e0*/ 	.word	0x00003db0


	//   ....[17]....
        /*00e4*/ 	.word	0x00003de0


	//   ....[18]....
        /*00e8*/ 	.word	0x00004a90


	//   ....[19]....
        /*00ec*/ 	.word	0x00004b00


	//   ....[20]....
        /*00f0*/ 	.word	0x00004b70


	//   ....[21]....
        /*00f4*/ 	.word	0x00004be0


	//   ....[22]....
        /*00f8*/ 	.word	0x00004c50


	//   ....[23]....
        /*00fc*/ 	.word	0x000051d0


	//   ....[24]....
        /*0100*/ 	.word	0x00005240


	//   ....[25]....
        /*0104*/ 	.word	0x000052b0


	//   ....[26]....
        /*0108*/ 	.word	0x00005320


	//   ....[27]....
        /*010c*/ 	.word	0x00005390


	//----- nvinfo : EIATTR_EXIT_INSTR_OFFSETS
	.align		4
.L_1302:
        /*0110*/ 	.byte	0x04, 0x1c
        /*0112*/ 	.short	(.L_1304 - .L_1303)


	//   ....[0]....
.L_1303:
        /*0114*/ 	.word	0x00000610


	//   ....[1]....
        /*0118*/ 	.word	0x00004a30


	//----- nvinfo : EIATTR_MAX_THREADS
	.align		4
.L_1304:
        /*011c*/ 	.byte	0x04, 0x05
        /*011e*/ 	.short	(.L_1306 - .L_1305)
.L_1305:
        /*0120*/ 	.word	0x00000080
        /*0124*/ 	.word	0x00000001
        /*0128*/ 	.word	0x00000001


	//----- nvinfo : EIATTR_CRS_STACK_SIZE
	.align		4
.L_1306:
        /*012c*/ 	.byte	0x04, 0x1e
        /*012e*/ 	.short	(.L_1308 - .L_1307)
.L_1307:
        /*0130*/ 	.word	0x00000000


	//----- nvinfo : EIATTR_CBANK_PARAM_SIZE
	.align		4
.L_1308:
        /*0134*/ 	.byte	0x03, 0x19
        /*0136*/ 	.short	0x00e8


	//----- nvinfo : EIATTR_PARAM_CBANK
	.align		4
        /*0138*/ 	.byte	0x04, 0x0a
        /*013a*/ 	.short	(.L_1310 - .L_1309)
	.align		4
.L_1309:
        /*013c*/ 	.word	index@(.nv.constant0._ZN10layer_norm13ln_fwd_kernelINS_13Kernel_traitsI6__halfS2_S2_S2_fjLj5120ELj1ELj1ELj4ELj16ENS_18Kernel_traits_baseILj5120ES2_S2_S2_S2_fjLj128EEEEELb0ELb0ELb1ELb0EEEvNS_9FwdParamsE)
        /*0140*/ 	.short	0x0210
        /*0142*/ 	.short	0x00e8


	//----- nvinfo : EIATTR_SW_WAR
	.align		4
.L_1310:
        /*0144*/ 	.byte	0x04, 0x36
        /*0146*/ 	.short	(.L_1312 - .L_1311)
.L_1311:
        /*0148*/ 	.word	0x00000008
.L_1312:


//--------------------- .nv.info._ZN10layer_norm13ln_fwd_kernelINS_13Kernel_traitsI6__halfS2_S2_S2_fjLj5120ELj1ELj1ELj4ELj16ENS_18Kernel_traits_baseILj5120ES2_S2_S2_S2_fjLj128EEEEELb0ELb0ELb1ELb1EEEvNS_9FwdParamsE --------------------------
	.section	.nv.info._ZN10layer_norm13ln_fwd_kernelINS_13Kernel_traitsI6__halfS2_S2_S2_fjLj5120ELj1ELj1ELj4ELj16ENS_18Kernel_traits_baseILj5120ES2_S2_S2_S2_fjLj128EEEEELb0ELb0ELb1ELb1EEEvNS_9FwdParamsE,"",@"SHT_CUDA_INFO"
	.sectionflags	@""
	.align	4


	//----- nvinfo : EIATTR_CUDA_API_VERSION
	.align		4
        /*0000*/ 	.byte	0x04, 0x37
        /*0002*/ 	.short	(.L_1314 - .L_1313)
.L_1313:
        /*0004*/ 	.word	0x00000082


	//----- nvinfo : EIATTR_KPARAM_INFO
	.align		4
.L_1314:
        /*0008*/ 	.byte	0x04, 0x17
        /*000a*/ 	.short	(.L_1316 - .L_1315)
.L_1315:
        /*000c*/ 	.word	0x00000000
        /*0010*/ 	.short	0x0000
        /*0012*/ 	.short	0x0000
        /*0014*/ 	.byte	0x00, 0xf0, 0xa1, 0x03


	//----- nvinfo : EIATTR_SPARSE_MMA_MASK
	.align		4
.L_1316:
        /*0018*/ 	.byte	0x03, 0x50
        /*001a*/ 	.short	0x0000


	//----- nvinfo : EIATTR_MAXREG_COUNT
	.align		4
        /*001c*/ 	.byte	0x03, 0x1b
        /*001e*/ 	.short	0x00ff


	//----- nvinfo : EIATTR_NUM_BARRIERS
	.align		4
        /*0020*/ 	.byte	0x02, 0x4c
        /*0022*/ 	.byte	0x01
	.zero		1


	//----- nvinfo : EIATTR_MERCURY_ISA_VERSION
	.align		4
        /*0024*/ 	.byte	0x03, 0x5f
        /*0026*/ 	.short	0x0101


	//----- nvinfo : EIATTR_COOP_GROUP_MASK_REGIDS
	.align		4
        /*0028*/ 	.byte	0x04, 0x29
        /*002a*/ 	.short	(.L_1318 - .L_1317)


	//   ....[0]....
.L_1317:
        /*002c*/ 	.word	0xffffffff


	//   ....[1]....
        /*0030*/ 	.word	0xffffffff


	//   ....[2]....
        /*0034*/ 	.word	0xffffffff


	//   ....[3]....
        /*0038*/ 	.word	0xffffffff


	//   ....[4]....
        /*003c*/ 	.word	0xffffffff


	//   ....[5]....
        /*0040*/ 	.word	0xffffffff


	//   ....[6]....
        /*0044*/ 	.word	0xffffffff


	//   ....[7]....
        /*0048*/ 	.word	0xffffffff


	//   ....[8]....
        /*004c*/ 	.word	0xffffffff


	//   ....[9]....
        /*0050*/ 	.word	0xffffffff


	//   ....[10]....
        /*0054*/ 	.word	0xffffffff


	//   ....[11]....
        /*0058*/ 	.word	0xffffffff


	//   ....[12]....
        /*005c*/ 	.word	0xffffffff


	//   ....[13]....
        /*0060*/ 	.word	0xffffffff


	//   ....[14]....
        /*0064*/ 	.word	0xffffffff


	//   ....[15]....
        /*0068*/ 	.word	0xffffffff


	//   ....[16]....
        /*006c*/ 	.word	0xffffffff


	//   ....[17]....
        /*0070*/ 	.word	0xffffffff


	//   ....[18]....
        /*0074*/ 	.word	0x05000080


	//   ....[19]....
        /*0078*/ 	.word	0x05000080


	//   ....[20]....
        /*007c*/ 	.word	0x05000080


	//   ....[21]....
        /*0080*/ 	.word	0x05000080


	//   ....[22]....
        /*0084*/ 	.word	0x05000080


	//   ....[23]....
        /*0088*/ 	.word	0x05000080


	//   ....[24]....
        /*008c*/ 	.word	0x05000080


	//   ....[25]....
        /*0090*/ 	.word	0x05000080


	//   ....[26]....
        /*0094*/ 	.word	0x05000080


	//   ....[27]....
        /*0098*/ 	.word	0x05000080


	//----- nvinfo : EIATTR_COOP_GROUP_INSTR_OFFSETS
	.align		4
.L_1318:
        /*009c*/ 	.byte	0x04, 0x28
        /*009e*/ 	.short	(.L_1320 - .L_1319)


	//   ....[0]....
.L_1319:
        /*00a0*/ 	.word	0x00002c30


	//   ....[1]....
        /*00a4*/ 	.word	0x00002c50


	//   ....[2]....
        /*00a8*/ 	.word	0x00002c70


	//   ....[3]....
        /*00ac*/ 	.word	0x00002c90


	//   ....[4]....
        /*00b0*/ 	.word	0x00002cb0


	//   ....[5]....
        /*00b4*/ 	.word	0x000031e0


	//   ....[6]....
        /*00b8*/ 	.word	0x00003200


	//   ....[7]....
        /*00bc*/ 	.word	0x00003220


	//   ....[8]....
        /*00c0*/ 	.word	0x00003240


	//   ....[9]....
        /*00c4*/ 	.word	0x00003260


	//   ....[10]....
        /*00c8*/ 	.word	0x000033d0


	//   ....[11]....
        /*00cc*/ 	.word	0x00003410


	//   ....[12]....
        /*00d0*/ 	.word	0x00003440


	//   ....[13]....
        /*00d4*/ 	.word	0x00003450


	//   ....[14]....
        /*00d8*/ 	.word	0x00003520


	//   ....[15]....
        /*00dc*/ 	.word	0x00003550


	//   ....[16]....
        /*00e0*/ 	.word	0x000035f0


	//   ....[17]....
        /*00e4*/ 	.word	0x00003620


	//   ....[18]....
        /*00e8*/ 	.word	0x000041c0


	//   ....[19]....
        /*00ec*/ 	.word	0x00004230


	//   ....[20]....
        /*00f0*/ 	.word	0x000042a0


	//   ....[21]....
        /*00f4*/ 	.word	0x00004310


	//   ....[22]....
        /*00f8*/ 	.word	0x00004380


	//   ....[23]....
        /*00fc*/ 	.word	0x00004900


	//   ....[24]....
        /*0100*/ 	.word	0x00004970


	//   ....[25]....
        /*0104*/ 	.word	0x000049e0


	//   ....[26]....
        /*0108*/ 	.word	0x00004a50


	//   ....[27]....
        /*010c*/ 	.word	0x00004ac0


	//----- nvinfo : EIATTR_EXIT_INSTR_OFFSETS
	.align		4
.L_1320:
        /*0110*/ 	.byte	0x04, 0x1c
        /*0112*/ 	.short	(.L_1322 - .L_1321)


	//   ....[0]....
.L_1321:
        /*0114*/ 	.word	0x00000170


	//   ....[1]....
        /*0118*/ 	.word	0x00004160


	//----- nvinfo : EIATTR_MAX_THREADS
	.align		4
.L_1322:
        /*011c*/ 	.byte	0x04, 0x05
        /*011e*/ 	.short	(.L_1324 - .L_1323)
.L_1323:
        /*0120*/ 	.word	0x00000080
        /*0124*/ 	.word	0x00000001
        /*0128*/ 	.word	0x00000001


	//----- nvinfo : EIATTR_CRS_STACK_SIZE
	.align		4
.L_1324:
        /*012c*/ 	.byte	0x04, 0x1e
        /*012e*/ 	.short	(.L_1326 - .L_1325)
.L_1325:
        /*0130*/ 	.word	0x00000000


	//----- nvinfo : EIATTR_CBANK_PARAM_SIZE
	.align		4
.L_1326:
        /*0134*/ 	.byte	0x03, 0x19
        /*0136*/ 	.short	0x00e8


	//----- nvinfo : EIATTR_PARAM_CBANK
	.align		4
        /*0138*/ 	.byte	0x04, 0x0a
        /*013a*/ 	.short	(.L_1328 - .L_1327)
	.align		4
.L_1327:
        /*013c*/ 	.word	index@(.nv.constant0._ZN10layer_norm13ln_fwd_kernelINS_13Kernel_traitsI6__halfS2_S2_S2_fjLj5120ELj1ELj1ELj4ELj16ENS_18Kernel_traits_baseILj5120ES2_S2_S2_S2_fjLj128EEEEELb0ELb0ELb1ELb1EEEvNS_9FwdParamsE)
        /*0140*/ 	.short	0x0210
        /*0142*/ 	.short	0x00e8


	//----- nvinfo : EIATTR_SW_WAR
	.align		4
.L_1328:
        /*0144*/ 	.byte	0x04, 0x36
        /*0146*/ 	.short	(.L_1330 - .L_1329)
.L_1329:
        /*0148*/ 	.word	0x00000008
.L_1330:


//--------------------- .nv.info._ZN10layer_norm13ln_fwd_kernelINS_13Kernel_traitsI6__halfS2_S2_S2_fjLj5120ELj1ELj1ELj4ELj16ENS_18Kernel_traits_baseILj5120ES2_S2_S2_S2_fjLj128EEEEELb0ELb1ELb0ELb0EEEvNS_9FwdParamsE --------------------------
	.section	.nv.info._ZN10layer_norm13ln_fwd_kernelINS_13Kernel_traitsI6__halfS2_S2_S2_fjLj5120ELj1ELj1ELj4ELj16ENS_18Kernel_traits_baseILj5120ES2_S2_S2_S2_fjLj128EEEEELb0ELb1ELb0ELb0EEEvNS_9FwdParamsE,"",@"SHT_CUDA_INFO"
	.sectionflags	@""
	.align	4


	//----- nvinfo : EIATTR_CUDA_API_VERSION
	.align		4
        /*0000*/ 	.byte	0x04, 0x37
        /*0002*/ 	.short	(.L_1332 - .L_1331)
.L_1331:
        /*0004*/ 	.word	0x00000082


	//----- nvinfo : EIATTR_KPARAM_INFO
	.align		4
.L_1332:
        /*0008*/ 	.byte	0x04, 0x17
        /*000a*/ 	.short	(.L_1334 - .L_1333)
.L_1333:
        /*000c*/ 	.word	0x00000000
        /*0010*/ 	.short	0x0000
        /*0012*/ 	.short	0x0000
        /*0014*/ 	.byte	0x00, 0xf0, 0xa1, 0x03


	//----- nvinfo : EIATTR_SPARSE_MMA_MASK
	.align		4
.L_1334:
        /*0018*/ 	.byte	0x03, 0x50
        /*001a*/ 	.short	0x0000


	//----- nvinfo : EIATTR_MAXREG_COUNT
	.align		4
        /*001c*/ 	.byte	0x03, 0x1b
        /*001e*/ 	.short	0x00ff


	//----- nvinfo : EIATTR_NUM_BARRIERS
	.align		4
        /*0020*/ 	.byte	0x02, 0x4c
        /*0022*/ 	.byte	0x01
	.zero		1


	//----- nvinfo : EIATTR_MERCURY_ISA_VERSION
	.align		4
        /*0024*/ 	.byte	0x03, 0x5f
        /*0026*/ 	.short	0x0101


	//----- nvinfo : EIATTR_COOP_GROUP_MASK_REGIDS
	.align		4
        /*0028*/ 	.byte	0x04, 0x29
        /*002a*/ 	.short	(.L_1336 - .L_1335)


	//   ....[0]....
.L_1335:
        /*002c*/ 	.word	0xffffffff


	//   ....[1]....
        /*0030*/ 	.word	0xffffffff


	//   ....[2]....
        /*0034*/ 	.word	0xffffffff


	//   ....[3]....
        /*0038*/ 	.word	0xffffffff


	//   ....[4]....
        /*003c*/ 	.word	0xffffffff


	//   ....[5]....
        /*0040*/ 	.word	0xffffffff


	//   ....[6]....
        /*0044*/ 	.word	0xffffffff


	//   ....[7]....
        /*0048*/ 	.word	0xffffffff


	//   ....[8]....
        /*004c*/ 	.word	0xffffffff


	//   ....[9]....
        /*0050*/ 	.word	0xffffffff


	//   ....[10]....
        /*0054*/ 	.word	0xffffffff


	//   ....[11]....
        /*0058*/ 	.word	0xffffffff


	//   ....[12]....
        /*005c*/ 	.word	0xffffffff


	//   ....[13]....
        /*0060*/ 	.word	0xffffffff


	//   ....[14]....
        /*0064*/ 	.word	0xffffffff


	//   ....[15]....
        /*0068*/ 	.word	0xffffffff


	//   ....[16]....
        /*006c*/ 	.word	0xffffffff


	//   ....[17]....
        /*0070*/ 	.word	0xffffffff


	//   ....[18]....
        /*0074*/ 	.word	0x05000090


	//   ....[19]....
        /*0078*/ 	.word	0x05000090


	//   ....[20]....
        /*007c*/ 	.word	0x05000090


	//   ....[21]....
        /*0080*/ 	.word	0x05000090


	//   ....[22]....
        /*0084*/ 	.word	0x05000090


	//   ....[23]....
        /*0088*/ 	.word	0x05000090


	//   ....[24]....
        /*008c*/ 	.word	0x05000090


	//   ....[25]....
        /*0090*/ 	.word	0x05000090


	//   ....[26]....
        /*0094*/ 	.word	0x05000090


	//   ....[27]....
        /*0098*/ 	.word	0x05000090


	//----- nvinfo : EIATTR_COOP_GROUP_INSTR_OFFSETS
	.align		4
.L_1336:
        /*009c*/ 	.byte	0x04, 0x28
        /*009e*/ 	.short	(.L_1338 - .L_1337)


	//   ....[0]....
.L_1337:
        /*00a0*/ 	.word	0x00002750


	//   ....[1]....
        /*00a4*/ 	.word	0x00002770


	//   ....[2]....
        /*00a8*/ 	.word	0x00002790


	//   ....[3]....
        /*00ac*/ 	.word	0x000027b0


	//   ....[4]....
        /*00b0*/ 	.word	0x000027d0


	//   ....[5]....
        /*00b4*/ 	.word	0x00002d10


	//   ....[6]....
        /*00b8*/ 	.word	0x00002d30


	//   ....[7]....
        /*00bc*/ 	.word	0x00002d50


	//   ....[8]....
        /*00c0*/ 	.word	0x00002d70


	//   ....[9]....
        /*00c4*/ 	.word	0x00002d90


	//   ....[10]....
        /*00c8*/ 	.word	0x00002f40


	//   ....[11]....
        /*00cc*/ 	.word	0x00002f80


	//   ....[12]....
        /*00d0*/ 	.word	0x00002fa0


	//   ....[13]....
        /*00d4*/ 	.word	0x00002fb0


	//   ....[14]....
        /*00d8*/ 	.word	0x00003070


	//   ....[15]....
        /*00dc*/ 	.word	0x000030b0


	//   ....[16]....
        /*00e0*/ 	.word	0x00003140


	//   ....[17]....
        /*00e4*/ 	.word	0x00003170


	//   ....[18]....
        /*00e8*/ 	.word	0x00003df0


	//   ....[19]....
        /*00ec*/ 	.word	0x00003e60


	//   ....[20]....
        /*00f0*/ 	.word	0x00003ed0


	//   ....[21]....
        /*00f4*/ 	.word	0x00003f40


	//   ....[22]....
        /*00f8*/ 	.word	0x00003fb0


	//   ....[23]....
        /*00fc*/ 	.word	0x00004540


	//   ....[24]....
        /*0100*/ 	.word	0x000045b0


	//   ....[25]....
        /*0104*/ 	.word	0x00004620


	//   ....[26]....
        /*0108*/ 	.word	0x00004690


	//   ....[27]....
        /*010c*/ 	.word	0x00004700


	//----- nvinfo : EIATTR_EXIT_INSTR_OFFSETS
	.align		4
.L_1338:
        /*0110*/ 	.byte	0x04, 0x1c
        /*0112*/ 	.short	(.L_1340 - .L_1339)


	//   ....[0]....
.L_1339:
        /*0114*/ 	.word	0x00000740


	//   ....[1]....
        /*0118*/ 	.word	0x00003d90


	//----- nvinfo : EIATTR_MAX_THREADS
	.align		4
.L_1340:
        /*011c*/ 	.byte	0x04, 0x05
        /*011e*/ 	.short	(.L_1342 - .L_1341)
.L_1341:
        /*0120*/ 	.word	0x00000080
        /*0124*/ 	.word	0x00000001
        /*0128*/ 	.word	0x00000001


	//----- nvinfo : EIATTR_CRS_STACK_SIZE
	.align		4
.L_1342:
        /*012c*/ 	.byte	0x04, 0x1e
        /*012e*/ 	.short	(.L_1344 - .L_1343)
.L_1343:
        /*0130*/ 	.word	0x00000000


	//----- nvinfo : EIATTR_CBANK_PARAM_SIZE
	.align		4
.L_1344:
        /*0134*/ 	.byte	0x03, 0x19
        /*0136*/ 	.short	0x00e8


	//----- nvinfo : EIATTR_PARAM_CBANK
	.align		4
        /*0138*/ 	.byte	0x04, 0x0a
        /*013a*/ 	.short	(.L_1346 - .L_1345)
	.align		4
.L_1345:
        /*013c*/ 	.word	index@(.nv.constant0._ZN10layer_norm13ln_fwd_kernelINS_13Kernel_traitsI6__halfS2_S2_S2_fjLj5120ELj1ELj1ELj4ELj16ENS_18Kernel_traits_baseILj5120ES2_S2_S2_S2_fjLj128EEEEELb0ELb1ELb0ELb0EEEvNS_9FwdParamsE)
        /*0140*/ 	.short	0x0210
        /*0142*/ 	.short	0x00e8


	//----- nvinfo : EIATTR_SW_WAR
	.align		4
.L_1346:
        /*0144*/ 	.byte	0x04, 0x36
        /*0146*/ 	.short	(.L_1348 - .L_1347)
.L_1347:
        /*0148*/ 	.word	0x00000008
.L_1348:


//--------------------- .nv.info._ZN10layer_norm13ln_fwd_kernelINS_13Kernel_traitsI6__halfS2_S2_S2_fjLj5120ELj1ELj1ELj4ELj16ENS_18Kernel_traits_baseILj5120ES2_S2_S2_S2_fjLj128EEEEELb0ELb1ELb0ELb1EEEvNS_9FwdParamsE --------------------------
	.section	.nv.info._ZN10layer_norm13ln_fwd_kernelINS_13Kernel_traitsI6__halfS2_S2_S2_fjLj5120ELj1ELj1ELj4ELj16ENS_18Kernel_traits_baseILj5120ES2_S2_S2_S2_fjLj128EEEEELb0ELb1ELb0ELb1EEEvNS_9FwdParamsE,"",@"SHT_CUDA_INFO"
	.sectionflags	@""
	.align	4


	//----- nvinfo : EIATTR_CUDA_API_VERSION
	.align		4
        /*0000*/ 	.byte	0x04, 0x37
        /*0002*/ 	.short	(.L_1350 - .L_1349)
.L_1349:
        /*0004*/ 	.word	0x00000082


	//----- nvinfo : EIATTR_KPARAM_INFO
	.align		4
.L_1350:
        /*0008*/ 	.byte	0x04, 0x17
        /*000a*/ 	.short	(.L_1352 - .L_1351)
.L_1351:
        /*000c*/ 	.word	0x00000000
        /*0010*/ 	.short	0x0000
        /*0012*/ 	.short	0x0000
        /*0014*/ 	.byte	0x00, 0xf0, 0xa1, 0x03


	//----- nvinfo : EIATTR_SPARSE_MMA_MASK
	.align		4
.L_1352:
        /*0018*/ 	.byte	0x03, 0x50
        /*001a*/ 	.short	0x0000


	//----- nvinfo : EIATTR_MAXREG_COUNT
	.align		4
        /*001c*/ 	.byte	0x03, 0x1b
        /*001e*/ 	.short	0x00ff


	//----- nvinfo : EIATTR_NUM_BARRIERS
	.align		4
        /*0020*/ 	.byte	0x02, 0x4c
        /*0022*/ 	.byte	0x01
	.zero		1


	//----- nvinfo : EIATTR_MERCURY_ISA_VERSION
	.align		4
        /*0024*/ 	.byte	0x03, 0x5f
        /*0026*/ 	.short	0x0101


	//----- nvinfo : EIATTR_COOP_GROUP_MASK_REGIDS
	.align		4
        /*0028*/ 	.byte	0x04, 0x29
        /*002a*/ 	.short	(.L_1354 - .L_1353)


	//   ....[0]....
.L_1353:
        /*002c*/ 	.word	0xffffffff


	//   ....[1]....
        /*0030*/ 	.word	0xffffffff


	//   ....[2]....
        /*0034*/ 	.word	0xffffffff


	//   ....[3]....
        /*0038*/ 	.word	0xffffffff


	//   ....[4]....
        /*003c*/ 	.word	0xffffffff


	//   ....[5]....
        /*0040*/ 	.word	0xffffffff


	//   ....[6]....
        /*0044*/ 	.word	0xffffffff


	//   ....[7]....
        /*0048*/ 	.word	0xffffffff


	//   ....[8]....
        /*004c*/ 	.word	0xffffffff


	//   ....[9]....
        /*0050*/ 	.word	0xffffffff


	//   ....[10]....
        /*0054*/ 	.word	0xffffffff


	//   ....[11]....
        /*0058*/ 	.word	0xffffffff


	//   ....[12]....
        /*005c*/ 	.word	0xffffffff


	//   ....[13]....
        /*0060*/ 	.word	0xffffffff


	//   ....[14]....
        /*0064*/ 	.word	0xffffffff


	//   ....[15]....
        /*0068*/ 	.word	0xffffffff


	//   ....[16]....
        /*006c*/ 	.word	0xffffffff


	//   ....[17]....
        /*0070*/ 	.word	0xffffffff


	//   ....[18]....
        /*0074*/ 	.word	0x05000012


	//   ....[19]....
        /*0078*/ 	.word	0x05000012


	//   ....[20]....
        /*007c*/ 	.word	0x05000012


	//   ....[21]....
        /*0080*/ 	.word	0x05000012


	//   ....[22]....
        /*0084*/ 	.word	0x05000012


	//   ....[23]....
        /*0088*/ 	.word	0x05000012


	//   ....[24]....
        /*008c*/ 	.word	0x05000012


	//   ....[25]....
        /*0090*/ 	.word	0x05000012


	//   ....[26]....
        /*0094*/ 	.word	0x05000012


	//   ....[27]....
        /*0098*/ 	.word	0x05000012


	//----- nvinfo : EIATTR_COOP_GROUP_INSTR_OFFSETS
	.align		4
.L_1354:
        /*009c*/ 	.byte	0x04, 0x28
        /*009e*/ 	.short	(.L_1356 - .L_1355)


	//   ....[0]....
.L_1355:
        /*00a0*/ 	.word	0x00002050


	//   ....[1]....
        /*00a4*/ 	.word	0x00002070


	//   ....[2]....
        /*00a8*/ 	.word	0x00002090


	//   ....[3]....
        /*00ac*/ 	.word	0x000020b0


	//   ....[4]....
        /*00b0*/ 	.word	0x000020d0


	//   ....[5]....
        /*00b4*/ 	.word	0x00002600


	//   ....[6]....
        /*00b8*/ 	.word	0x00002620


	//   ....[7]....
        /*00bc*/ 	.word	0x00002640


	//   ....[8]....
        /*00c0*/ 	.word	0x00002660


	//   ....[9]....
        /*00c4*/ 	.word	0x00002680


	//   ....[10]....
        /*00c8*/ 	.word	0x000027d0


	//   ....[11]....
        /*00cc*/ 	.word	0x00002840


	//   ....[12]....
        /*00d0*/ 	.word	0x00002880


	//   ....[13]....
        /*00d4*/ 	.word	0x000028a0


	//   ....[14]....
        /*00d8*/ 	.word	0x00002930


	//   ....[15]....
        /*00dc*/ 	.word	0x00002960


	//   ....[16]....
        /*00e0*/ 	.word	0x000029f0


	//   ....[17]....
        /*00e4*/ 	.word	0x00002a20


	//   ....[18]....
        /*00e8*/ 	.word	0x00003530


	//   ....[19]....
        /*00ec*/ 	.word	0x000035a0


	//   ....[20]....
        /*00f0*/ 	.word	0x00003610


	//   ....[21]....
        /*00f4*/ 	.word	0x00003680


	//   ....[22]....
        /*00f8*/ 	.word	0x000036f0


	//   ....[23]....
        /*00fc*/ 	.word	0x00003c60


	//   ....[24]....
        /*0100*/ 	.word	0x00003cd0


	//   ....[25]....
        /*0104*/ 	.word	0x00003d40


	//   ....[26]....
        /*0108*/ 	.word	0x00003db0


	//   ....[27]....
        /*010c*/ 	.word	0x00003e20


	//----- nvinfo : EIATTR_EXIT_INSTR_OFFSETS
	.align		4
.L_1356:
        /*0110*/ 	.byte	0x04, 0x1c
        /*0112*/ 	.short	(.L_1358 - .L_1357)


	//   ....[0]....
.L_1357:
        /*0114*/ 	.word	0x000001b0


	//   ....[1]....
        /*0118*/ 	.word	0x000034d0


	//----- nvinfo : EIATTR_MAX_THREADS
	.align		4
.L_1358:
        /*011c*/ 	.byte	0x04, 0x05
        /*011e*/ 	.short	(.L_1360 - .L_1359)
.L_1359:
        /*0120*/ 	.word	0x00000080
        /*0124*/ 	.word	0x00000001
        /*0128*/ 	.word	0x00000001


	//----- nvinfo : EIATTR_CRS_STACK_SIZE
	.align		4
.L_1360:
        /*012c*/ 	.byte	0x04, 0x1e
        /*012e*/ 	.short	(.L_1362 - .L_1361)
.L_1361:
        /*0130*/ 	.word	0x00000000


	//----- nvinfo : EIATTR_CBANK_PARAM_SIZE
	.align		4
.L_1362:
        /*0134*/ 	.byte	0x03, 0x19
        /*0136*/ 	.short	0x00e8


	//----- nvinfo : EIATTR_PARAM_CBANK
	.align		4
        /*0138*/ 	.byte	0x04, 0x0a
        /*013a*/ 	.short	(.L_1364 - .L_1363)
	.align		4
.L_1363:
        /*013c*/ 	.word	index@(.nv.constant0._ZN10layer_norm13ln_fwd_kernelINS_13Kernel_traitsI6__halfS2_S2_S2_fjLj5120ELj1ELj1ELj4ELj16ENS_18Kernel_traits_baseILj5120ES2_S2_S2_S2_fjLj128EEEEELb0ELb1ELb0ELb1EEEvNS_9FwdParamsE)
        /*0140*/ 	.short	0x0210
        /*0142*/ 	.short	0x00e8


	//----- nvinfo : EIATTR_SW_WAR
	.align		4
.L_1364:
        /*0144*/ 	.byte	0x04, 0x36
        /*0146*/ 	.short	(.L_1366 - .L_1365)
.L_1365:
        /*0148*/ 	.word	0x00000008
.L_1366:


//--------------------- .nv.info._ZN10layer_norm13ln_fwd_kernelINS_13Kernel_traitsI6__halfS2_S2_S2_fjLj5120ELj1ELj1ELj4ELj16ENS_18Kernel_traits_baseILj5120ES2_S2_S2_S2_fjLj128EEEEELb0ELb1ELb1ELb0EEEvNS_9FwdParamsE --------------------------
	.section	.nv.info._ZN10layer_norm13ln_fwd_kernelINS_13Kernel_traitsI6__halfS2_S2_S2_fjLj5120ELj1ELj1ELj4ELj16ENS_18Kernel_traits_baseILj5120ES2_S2_S2_S2_fjLj128EEEEELb0ELb1ELb1ELb0EEEvNS_9FwdParamsE,"",@"SHT_CUDA_INFO"
	.sectionflags	@""
	.align	4


	//----- nvinfo : EIATTR_CUDA_API_VERSION
	.align		4
        /*0000*/ 	.byte	0x04, 0x37
        /*0002*/ 	.short	(.L_1368 - .L_1367)
.L_1367:
        /*0004*/ 	.word	0x00000082


	//----- nvinfo : EIATTR_KPARAM_INFO
	.align		4
.L_1368:
        /*0008*/ 	.byte	0x04, 0x17
        /*000a*/ 	.short	(.L_1370 - .L_1369)
.L_1369:
        /*000c*/ 	.word	0x00000000
        /*0010*/ 	.short	0x0000
        /*0012*/ 	.short	0x0000
        /*0014*/ 	.byte	0x00, 0xf0, 0xa1, 0x03


	//----- nvinfo : EIATTR_SPARSE_MMA_MASK
	.align		4
.L_1370:
        /*0018*/ 	.byte	0x03, 0x50
        /*001a*/ 	.short	0x0000


	//----- nvinfo : EIATTR_MAXREG_COUNT
	.align		4
        /*001c*/ 	.byte	0x03, 0x1b
        /*001e*/ 	.short	0x00ff


	//----- nvinfo : EIATTR_NUM_BARRIERS
	.align		4
        /*0020*/ 	.byte	0x02, 0x4c
        /*0022*/ 	.byte	0x01
	.zero		1


	//----- nvinfo : EIATTR_MERCURY_ISA_VERSION
	.align		4
        /*0024*/ 	.byte	0x03, 0x5f
        /*0026*/ 	.short	0x0101


	//----- nvinfo : EIATTR_COOP_GROUP_MASK_REGIDS
	.align		4
        /*0028*/ 	.byte	0x04, 0x29
        /*002a*/ 	.short	(.L_1372 - .L_1371)


	//   ....[0]....
.L_1371:
        /*002c*/ 	.word	0xffffffff


	//   ....[1]....
        /*0030*/ 	.word	0xffffffff


	//   ....[2]....
        /*0034*/ 	.word	0xffffffff


	//   ....[3]....
        /*0038*/ 	.word	0xffffffff


	//   ....[4]....
        /*003c*/ 	.word	0xffffffff


	//   ....[5]....
        /*0040*/ 	.word	0xffffffff


	//   ....[6]....
        /*0044*/ 	.word	0xffffffff


	//   ....[7]....
        /*0048*/ 	.word	0xffffffff


	//   ....[8]....
        /*004c*/ 	.word	0xffffffff


	//   ....[9]....
        /*0050*/ 	.word	0xffffffff


	//   ....[10]....
        /*0054*/ 	.word	0xffffffff


	//   ....[11]....
        /*0058*/ 	.word	0xffffffff


	//   ....[12]....
        /*005c*/ 	.word	0xffffffff


	//   ....[13]....
        /*0060*/ 	.word	0xffffffff


	//   ....[14]....
        /*0064*/ 	.word	0xffffffff


	//   ....[15]....
        /*0068*/ 	.word	0xffffffff


	//   ....[16]....
        /*006c*/ 	.word	0xffffffff


	//   ....[17]....
        /*0070*/ 	.word	0xffffffff


	//   ....[18]....
        /*0074*/ 	.word	0x0500009e


	//   ....[19]....
        /*0078*/ 	.word	0x0500009e


	//   ....[20]....
        /*007c*/ 	.word	0x0500009e


	//   ....[21]....
        /*0080*/ 	.word	0x0500009e


	//   ....[22]....
        /*0084*/ 	.word	0x0500009e


	//   ....[23]....
        /*0088*/ 	.word	0x0500009e


	//   ....[24]....
        /*008c*/ 	.word	0x0500009e


	//   ....[25]....
        /*0090*/ 	.word	0x0500009e


	//   ....[26]....
        /*0094*/ 	.word	0x0500009e


	//   ....[27]....
        /*0098*/ 	.word	0x0500009e


	//----- nvinfo : EIATTR_COOP_GROUP_INSTR_OFFSETS
	.align		4
.L_1372:
        /*009c*/ 	.byte	0x04, 0x28
        /*009e*/ 	.short	(.L_1374 - .L_1373)


	//   ....[0]....
.L_1373:
        /*00a0*/ 	.word	0x000039a0


	//   ....[1]....
        /*00a4*/ 	.word	0x000039c0


	//   ....[2]....
        /*00a8*/ 	.word	0x000039e0


	//   ....[3]....
        /*00ac*/ 	.word	0x00003a00


	//   ....[4]....
        /*00b0*/ 	.word	0x00003a20


	//   ....[5]....
        /*00b4*/ 	.word	0x00003f60


	//   ....[6]....
        /*00b8*/ 	.word	0x00003f80


	//   ....[7]....
        /*00bc*/ 	.word	0x00003fa0


	//   ....[8]....
        /*00c0*/ 	.word	0x00003fc0


	//   ....[9]....
        /*00c4*/ 	.word	0x00003fe0


	//   ....[10]....
        /*00c8*/ 	.word	0x00004140


	//   ....[11]....
        /*00cc*/ 	.word	0x000041e0


	//   ....[12]....
        /*00d0*/ 	.word	0x000042a0


	//   ....[13]....
        /*00d4*/ 	.word	0x000042b0


	//   ....[14]....
        /*00d8*/ 	.word	0x00004330


	//   ....[15]....
        /*00dc*/ 	.word	0x00004360


	//   ....[16]....
        /*00e0*/ 	.word	0x00004400


	//   ....[17]....
        /*00e4*/ 	.word	0x00004420


	//   ....[18]....
        /*00e8*/ 	.word	0x000050d0


	//   ....[19]....
        /*00ec*/ 	.word	0x00005140


	//   ....[20]....
        /*00f0*/ 	.word	0x000051b0


	//   ....[21]....
        /*00f4*/ 	.word	0x00005220


	//   ....[22]....
        /*00f8*/ 	.word	0x00005290


	//   ....[23]....
        /*00fc*/ 	.word	0x00005820


	//   ....[24]....
        /*0100*/ 	.word	0x00005890


	//   ....[25]....
        /*0104*/ 	.word	0x00005900


	//   ....[26]....
        /*0108*/ 	.word	0x00005970


	//   ....[27]....
        /*010c*/ 	.word	0x000059e0


	//----- nvinfo : EIATTR_EXIT_INSTR_OFFSETS
	.align		4
.L_1374:
        /*0110*/ 	.byte	0x04, 0x1c
        /*0112*/ 	.short	(.L_1376 - .L_1375)


	//   ....[0]....
.L_1375:
        /*0114*/ 	.word	0x00000750


	//   ....[1]....
        /*0118*/ 	.word	0x00005070


	//----- nvinfo : EIATTR_MAX_THREADS
	.align		4
.L_1376:
        /*011c*/ 	.byte	0x04, 0x05
        /*011e*/ 	.short	(.L_1378 - .L_1377)
.L_1377:
        /*0120*/ 	.word	0x00000080
        /*0124*/ 	.word	0x00000001
        /*0128*/ 	.word	0x00000001


	//----- nvinfo : EIATTR_CRS_STACK_SIZE
	.align		4
.L_1378:
        /*012c*/ 	.byte	0x04, 0x1e
        /*012e*/ 	.short	(.L_1380 - .L_1379)
.L_1379:
        /*0130*/ 	.word	0x00000000


	//----- nvinfo : EIATTR_CBANK_PARAM_SIZE
	.align		4
.L_1380:
        /*0134*/ 	.byte	0x03, 0x19
        /*0136*/ 	.short	0x00e8


	//----- nvinfo : EIATTR_PARAM_CBANK
	.align		4
        /*0138*/ 	.byte	0x04, 0x0a
        /*013a*/ 	.short	(.L_1382 - .L_1381)
	.align		4
.L_1381:
        /*013c*/ 	.word	index@(.nv.constant0._ZN10layer_norm13ln_fwd_kernelINS_13Kernel_traitsI6__halfS2_S2_S2_fjLj5120ELj1ELj1ELj4ELj16ENS_18Kernel_traits_baseILj5120ES2_S2_S2_S2_fjLj128EEEEELb0ELb1ELb1ELb0EEEvNS_9FwdParamsE)
        /*0140*/ 	.short	0x0210
        /*0142*/ 	.short	0x00e8


	//----- nvinfo : EIATTR_SW_WAR
	.align		4
.L_1382:
        /*0144*/ 	.byte	0x04, 0x36
        /*0146*/ 	.short	(.L_1384 - .L_1383)
.L_1383:
        /*0148*/ 	.word	0x00000008
.L_1384:


//--------------------- .nv.info._ZN10layer_norm13ln_fwd_kernelINS_13Kernel_traitsI6__halfS2_S2_S2_fjLj5120ELj1ELj1ELj4ELj16ENS_18Kernel_traits_baseILj5120ES2_S2_S2_S2_fjLj128EEEEELb0ELb1ELb1ELb1EEEvNS_9FwdParamsE --------------------------
	.section	.nv.info._ZN10layer_norm13ln_fwd_kernelINS_13Kernel_traitsI6__halfS2_S2_S2_fjLj5120ELj1ELj1ELj4ELj16ENS_18Kernel_traits_baseILj5120ES2_S2_S2_S2_fjLj128EEEEELb0ELb1ELb1ELb1EEEvNS_9FwdParamsE,"",@"SHT_CUDA_INFO"
	.sectionflags	@""
	.align	4


	//----- nvinfo : EIATTR_CUDA_API_VERSION
	.align		4
        /*0000*/ 	.byte	0x04, 0x37
        /*0002*/ 	.short	(.L_1386 - .L_1385)
.L_1385:
        /*0004*/ 	.word	0x00000082


	//----- nvinfo : EIATTR_KPARAM_INFO
	.align		4
.L_1386:
        /*0008*/ 	.byte	0x04, 0x17
        /*000a*/ 	.short	(.L_1388 - .L_1387)
.L_1387:
        /*000c*/ 	.word	0x00000000
        /*0010*/ 	.short	0x0000
        /*0012*/ 	.short	0x0000
        /*0014*/ 	.byte	0x00, 0xf0, 0xa1, 0x03


	//----- nvinfo : EIATTR_SPARSE_MMA_MASK
	.align		4
.L_1388:
        /*0018*/ 	.byte	0x03, 0x50
        /*001a*/ 	.short	0x0000


	//----- nvinfo : EIATTR_MAXREG_COUNT
	.align		4
        /*001c*/ 	.byte	0x03, 0x1b
        /*001e*/ 	.short	0x00ff


	//----- nvinfo : EIATTR_NUM_BARRIERS
	.align		4
        /*0020*/ 	.byte	0x02, 0x4c
        /*0022*/ 	.byte	0x01
	.zero		1


	//----- nvinfo : EIATTR_MERCURY_ISA_VERSION
	.align		4
        /*0024*/ 	.byte	0x03, 0x5f
        /*0026*/ 	.short	0x0101


	//----- nvinfo : EIATTR_COOP_GROUP_MASK_REGIDS
	.align		4
        /*0028*/ 	.byte	0x04, 0x29
        /*002a*/ 	.short	(.L_1390 - .L_1389)


	//   ....[0]....
.L_1389:
        /*002c*/ 	.word	0xffffffff


	//   ....[1]....
        /*0030*/ 	.word	0xffffffff


	//   ....[2]....
        /*0034*/ 	.word	0xffffffff


	//   ....[3]....
        /*0038*/ 	.word	0xffffffff


	//   ....[4]....
        /*003c*/ 	.word	0xffffffff


	//   ....[5]....
        /*0040*/ 	.word	0xffffffff


	//   ....[6]....
        /*0044*/ 	.word	0xffffffff


	//   ....[7]....
        /*0048*/ 	.word	0xffffffff


	//   ....[8]....
        /*004c*/ 	.word	0xffffffff


	//   ....[9]....
        /*0050*/ 	.word	0xffffffff


	//   ....[10]....
        /*0054*/ 	.word	0xffffffff


	//   ....[11]....
        /*0058*/ 	.word	0xffffffff


	//   ....[12]....
        /*005c*/ 	.word	0xffffffff


	//   ....[13]....
        /*0060*/ 	.word	0xffffffff


	//   ....[14]....
        /*0064*/ 	.word	0xffffffff


	//   ....[15]....
        /*0068*/ 	.word	0xffffffff


	//   ....[16]....
        /*006c*/ 	.word	0xffffffff


	//   ....[17]....
        /*0070*/ 	.word	0xffffffff


	//   ....[18]....
        /*0074*/ 	.word	0x05000020


	//   ....[19]....
        /*0078*/ 	.word	0x05000020


	//   ....[20]....
        /*007c*/ 	.word	0x05000020


	//   ....[21]....
        /*0080*/ 	.word	0x05000020


	//   ....[22]....
        /*0084*/ 	.word	0x05000020


	//   ....[23]....
        /*0088*/ 	.word	0x05000020


	//   ....[24]....
        /*008c*/ 	.word	0x05000020


	//   ....[25]....
        /*0090*/ 	.word	0x05000020


	//   ....[26]....
        /*0094*/ 	.word	0x05000020


	//   ....[27]....
        /*0098*/ 	.word	0x05000020


	//----- nvinfo : EIATTR_COOP_GROUP_INSTR_OFFSETS
	.align		4
.L_1390:
        /*009c*/ 	.byte	0x04, 0x28
        /*009e*/ 	.short	(.L_1392 - .L_1391)


	//   ....[0]....
.L_1391:
        /*00a0*/ 	.word	0x00003090


	//   ....[1]....
        /*00a4*/ 	.word	0x000030b0


	//   ....[2]....
        /*00a8*/ 	.word	0x000030d0


	//   ....[3]....
        /*00ac*/ 	.word	0x000030f0


	//   ....[4]....
        /*00b0*/ 	.word	0x00003110


	//   ....[5]....
        /*00b4*/ 	.word	0x00003640


	//   ....[6]....
        /*00b8*/ 	.word	0x00003660


	//   ....[7]....
        /*00bc*/ 	.word	0x00003680


	//   ....[8]....
        /*00c0*/ 	.word	0x000036a0


	//   ....[9]....
        /*00c4*/ 	.word	0x000036c0


	//   ....[10]....
        /*00c8*/ 	.word	0x00003830


	//   ....[11]....
        /*00cc*/ 	.word	0x00003880


	//   ....[12]....
        /*00d0*/ 	.word	0x000038a0


	//   ....[13]....
        /*00d4*/ 	.word	0x000038b0


	//   ....[14]....
        /*00d8*/ 	.word	0x00003980


	//   ....[15]....
        /*00dc*/ 	.word	0x000039b0


	//   ....[16]....
        /*00e0*/ 	.word	0x00003a50


	//   ....[17]....
        /*00e4*/ 	.word	0x00003a70


	//   ....[18]....
        /*00e8*/ 	.word	0x00004740


	//   ....[19]....
        /*00ec*/ 	.word	0x000047b0


	//   ....[20]....
        /*00f0*/ 	.word	0x00004820


	//   ....[21]....
        /*00f4*/ 	.word	0x00004890


	//   ....[22]....
        /*00f8*/ 	.word	0x00004900


	//   ....[23]....
        /*00fc*/ 	.word	0x00004e80


	//   ....[24]....
        /*0100*/ 	.word	0x00004ef0


	//   ....[25]....
        /*0104*/ 	.word	0x00004f60


	//   ....[26]....
        /*0108*/ 	.word	0x00004fd0


	//   ....[27]....
        /*010c*/ 	.word	0x00005040


	//----- nvinfo : EIATTR_EXIT_INSTR_OFFSETS
	.align		4
.L_1392:
        /*0110*/ 	.byte	0x04, 0x1c
        /*0112*/ 	.short	(.L_1394 - .L_1393)


	//   ....[0]....
.L_1393:
        /*0114*/ 	.word	0x000001b0


	//   ....[1]....
        /*0118*/ 	.word	0x000046e0


	//----- nvinfo : EIATTR_MAX_THREADS
	.align		4
.L_1394:
        /*011c*/ 	.byte	0x04, 0x05
        /*011e*/ 	.short	(.L_1396 - .L_1395)
.L_1395:
        /*0120*/ 	.word	0x00000080
        /*0124*/ 	.word	0x00000001
        /*0128*/ 	.word	0x00000001


	//----- nvinfo : EIATTR_CRS_STACK_SIZE
	.align		4
.L_1396:
        /*012c*/ 	.byte	0x04, 0x1e
        /*012e*/ 	.short	(.L_1398 - .L_1397)
.L_1397:
        /*0130*/ 	.word	0x00000000


	//----- nvinfo : EIATTR_CBANK_PARAM_SIZE
	.align		4
.L_1398:
        /*0134*/ 	.byte	0x03, 0x19
        /*0136*/ 	.short	0x00e8


	//----- nvinfo : EIATTR_PARAM_CBANK
	.align		4
        /*0138*/ 	.byte	0x04, 0x0a
        /*013a*/ 	.short	(.L_1400 - .L_1399)
	.align		4
.L_1399:
        /*013c*/ 	.word	index@(.nv.constant0._ZN10layer_norm13ln_fwd_kernelINS_13Kernel_traitsI6__halfS2_S2_S2_fjLj5120ELj1ELj1ELj4ELj16ENS_18Kernel_traits_baseILj5120ES2_S2_S2_S2_fjLj128EEEEELb0ELb1ELb1ELb1EEEvNS_9FwdParamsE)
        /*0140*/ 	.short	0x0210
        /*0142*/ 	.short	0x00e8


	//----- nvinfo : EIATTR_SW_WAR
	.align		4
.L_1400:
        /*0144*/ 	.byte	0x04, 0x36
        /*0146*/ 	.short	(.L_1402 - .L_1401)
.L_1401:
        /*0148*/ 	.word	0x00000008
.L_1402:


//--------------------- .nv.info._ZN10layer_norm13ln_fwd_kernelINS_13Kernel_traitsI6__halfS2_S2_S2_fjLj5120ELj1ELj1ELj4ELj16ENS_18Kernel_traits_baseILj5120ES2_S2_S2_S2_fjLj128EEEEELb1ELb0ELb0ELb0EEEvNS_9FwdParamsE --------------------------
	.section	.nv.info._ZN10layer_norm13ln_fwd_kernelINS_13Kernel_traitsI6__halfS2_S2_S2_fjLj5120ELj1ELj1ELj4ELj16ENS_18Kernel_traits_baseILj5120ES2_S2_S2_S2_fjLj128EEEEELb1ELb0ELb0ELb0EEEvNS_9FwdParamsE,"",@"SHT_CUDA_INFO"
	.sectionflags	@""
	.align	4


	//----- nvinfo : EIATTR_CUDA_API_VERSION
	.align		4
        /*0000*/ 	.byte	0x04, 0x37
        /*0002*/ 	.short	(.L_1404 - .L_1403)
.L_1403:
        /*0004*/ 	.word	0x00000082


	//----- nvinfo : EIATTR_KPARAM_INFO
	.align		4
.L_1404:
        /*0008*/ 	.byte	0x04, 0x17
        /*000a*/ 	.short	(.L_1406 - .L_1405)
.L_1405:
        /*000c*/ 	.word	0x00000000
        /*0010*/ 	.short	0x0000
        /*0012*/ 	.short	0x0000
        /*0014*/ 	.byte	0x00, 0xf0, 0xa1, 0x03


	//----- nvinfo : EIATTR_SPARSE_MMA_MASK
	.align		4
.L_1406:
        /*0018*/ 	.byte	0x03, 0x50
        /*001a*/ 	.short	0x0000


	//----- nvinfo : EIATTR_MAXREG_COUNT
	.align		4
        /*001c*/ 	.byte	0x03, 0x1b
        /*001e*/ 	.short	0x00ff


	//----- nvinfo : EIATTR_NUM_BARRIERS
	.align		4
        /*0020*/ 	.byte	0x02, 0x4c
        /*0022*/ 	.byte	0x01
	.zero		1


	//----- nvinfo : EIATTR_MERCURY_ISA_VERSION
	.align		4
        /*0024*/ 	.byte	0x03, 0x5f
        /*0026*/ 	.short	0x0101


	//----- nvinfo : EIATTR_COOP_GROUP_MASK_REGIDS
	.align		4
        /*0028*/ 	.byte	0x04, 0x29
        /*002a*/ 	.short	(.L_1408 - .L_1407)


	//   ....[0]....
.L_1407:
        /*002c*/ 	.word	0xffffffff


	//   ....[1]....
        /*0030*/ 	.word	0xffffffff


	//   ....[2]....
        /*0034*/ 	.word	0xffffffff


	//   ....[3]....
        /*0038*/ 	.word	0xffffffff


	//   ....[4]....
        /*003c*/ 	.word	0xffffffff


	//   ....[5]....
        /*0040*/ 	.word	0xffffffff


	//   ....[6]....
        /*0044*/ 	.word	0xffffffff


	//   ....[7]....
        /*0048*/ 	.word	0xffffffff


	//   ....[8]....
        /*004c*/ 	.word	0xffffffff


	//   ....[9]....
        /*0050*/ 	.word	0xffffffff


	//   ....[10]....
        /*0054*/ 	.word	0xffffffff


	//   ....[11]....
        /*0058*/ 	.word	0xffffffff


	//   ....[12]....
        /*005c*/ 	.word	0xffffffff


	//   ....[13]....
        /*0060*/ 	.word	0xffffffff


	//   ....[14]....
        /*0064*/ 	.word	0xffffffff


	//   ....[15]....
        /*0068*/ 	.word	0xffffffff


	//   ....[16]....
        /*006c*/ 	.word	0xffffffff


	//   ....[17]....
        /*0070*/ 	.word	0xffffffff


	//   ....[18]....
        /*0074*/ 	.word	0x05000097


	//   ....[19]....
        /*0078*/ 	.word	0x05000097


	//   ....[20]....
        /*007c*/ 	.word	0x05000097


	//   ....[21]....
        /*0080*/ 	.word	0x05000097


	//   ....[22]....
        /*0084*/ 	.word	0x05000097


	//   ....[23]....
        /*0088*/ 	.word	0x05000097


	//   ....[24]....
        /*008c*/ 	.word	0x05000097


	//   ....[25]....
        /*0090*/ 	.word	0x05000097


	//   ....[26]....
        /*0094*/ 	.word	0x05000097


	//   ....[27]....
        /*0098*/ 	.word	0x05000097


	//----- nvinfo : EIATTR_COOP_GROUP_INSTR_OFFSETS
	.align		4
.L_1408:
        /*009c*/ 	.byte	0x04, 0x28
        /*009e*/ 	.short	(.L_1410 - .L_1409)


	//   ....[0]....
.L_1409:
        /*00a0*/ 	.word	0x0000fad0


	//   ....[1]....
        /*00a4*/ 	.word	0x0000fb00


	//   ....[2]....
        /*00a8*/ 	.word	0x0000fb20


	//   ....[3]....
        /*00ac*/ 	.word	0x0000fb40


	//   ....[4]....
        /*00b0*/ 	.word	0x0000fb60


	//   ....[5]....
        /*00b4*/ 	.word	0x000100a0


	//   ....[6]....
        /*00b8*/ 	.word	0x000100c0


	//   ....[7]....
        /*00bc*/ 	.word	0x000100e0


	//   ....[8]....
        /*00c0*/ 	.word	0x00010100


	//   ....[9]....
        /*00c4*/ 	.word	0x00010120


	//   ....[10]....
        /*00c8*/ 	.word	0x00010260


	//   ....[11]....
        /*00cc*/ 	.word	0x00010300


	//   ....[12]....
        /*00d0*/ 	.word	0x00010340


	//   ....[13]....
        /*00d4*/ 	.word	0x000103b0


	//   ....[14]....
        /*00d8*/ 	.word	0x000103e0


	//   ....[15]....
        /*00dc*/ 	.word	0x00010450


	//   ....[16]....
        /*00e0*/ 	.word	0x00010490


	//   ....[17]....
        /*00e4*/ 	.word	0x000104f0


	//   ....[18]....
        /*00e8*/ 	.word	0x00011180


	//   ....[19]....
        /*00ec*/ 	.word	0x000111f0


	//   ....[20]....
        /*00f0*/ 	.word	0x00011260


	//   ....[21]....
        /*00f4*/ 	.word	0x000112d0


	//   ....[22]....
        /*00f8*/ 	.word	0x00011340


	//   ....[23]....
        /*00fc*/ 	.word	0x000118d0


	//   ....[24]....
        /*0100*/ 	.word	0x00011940


	//   ....[25]....
        /*0104*/ 	.word	0x000119b0


	//   ....[26]....
        /*0108*/ 	.word	0x00011a20


	//   ....[27]....
        /*010c*/ 	.word	0x00011a90


	//----- nvinfo : EIATTR_EXIT_INSTR_OFFSETS
	.align		4
.L_1410:
        /*0110*/ 	.byte	0x04, 0x1c
        /*0112*/ 	.short	(.L_1412 - .L_1411)


	//   ....[0]....
.L_1411:
        /*0114*/ 	.word	0x00000b00


	//   ....[1]....
        /*0118*/ 	.word	0x00011120


	//----- nvinfo : EIATTR_MAX_THREADS
	.align		4
.L_1412:
        /*011c*/ 	.byte	0x04, 0x05
        /*011e*/ 	.short	(.L_1414 - .L_1413)
.L_1413:
        /*0120*/ 	.word	0x00000080
        /*0124*/ 	.word	0x00000001
        /*0128*/ 	.word	0x00000001


	//----- nvinfo : EIATTR_CRS_STACK_SIZE
	.align		4
.L_1414:
        /*012c*/ 	.byte	0x04, 0x1e
        /*012e*/ 	.short	(.L_1416 - .L_1415)
.L_1415:
        /*0130*/ 	.word	0x00000000


	//----- nvinfo : EIATTR_CBANK_PARAM_SIZE
	.align		4
.L_1416:
        /*0134*/ 	.byte	0x03, 0x19
        /*0136*/ 	.short	0x00e8


	//----- nvinfo : EIATTR_PARAM_CBANK
	.align		4
        /*0138*/ 	.byte	0x04, 0x0a
        /*013a*/ 	.short	(.L_1418 - .L_1417)
	.align		4
.L_1417:
        /*013c*/ 	.word	index@(.nv.constant0._ZN10layer_norm13ln_fwd_kernelINS_13Kernel_traitsI6__halfS2_S2_S2_fjLj5120ELj1ELj1ELj4ELj16ENS_18Kernel_traits_baseILj5120ES2_S2_S2_S2_fjLj128EEEEELb1ELb0ELb0ELb0EEEvNS_9FwdParamsE)
        /*0140*/ 	.short	0x0210
        /*0142*/ 	.short	0x00e8


	//----- nvinfo : EIATTR_SW_WAR
	.align		4
.L_1418:
        /*0144*/ 	.byte	0x04, 0x36
        /*0146*/ 	.short	(.L_1420 - .L_1419)
.L_1419:
        /*0148*/ 	.word	0x00000008
.L_1420:


//--------------------- .nv.info._ZN10layer_norm13ln_fwd_kernelINS_13Kernel_traitsI6__halfS2_S2_S2_fjLj5120ELj1ELj1ELj4ELj16ENS_18Kernel_traits_baseILj5120ES2_S2_S2_S2_fjLj128EEEEELb1ELb0ELb0ELb1EEEvNS_9FwdParamsE --------------------------
	.section	.nv.info._ZN10layer_norm13ln_fwd_kernelINS_13Kernel_traitsI6__halfS2_S2_S2_fjLj5120ELj1ELj1ELj4ELj16ENS_18Kernel_traits_baseILj5120ES2_S2_S2_S2_fjLj128EEEEELb1ELb0ELb0ELb1EEEvNS_9FwdParamsE,"",@"SHT_CUDA_INFO"
	.sectionflags	@""
	.align	4


	//----- nvinfo : EIATTR_CUDA_API_VERSION
	.align		4
        /*0000*/ 	.byte	0x04, 0x37
        /*0002*/ 	.short	(.L_1422 - .L_1421)
.L_1421:
        /*0004*/ 	.word	0x00000082


	//----- nvinfo : EIATTR_KPARAM_INFO
	.align		4
.L_1422:
        /*0008*/ 	.byte	0x04, 0x17
        /*000a*/ 	.short	(.L_1424 - .L_1423)
.L_1423:
        /*000c*/ 	.word	0x00000000
        /*0010*/ 	.short	0x0000
        /*0012*/ 	.short	0x0000
        /*0014*/ 	.byte	0x00, 0xf0, 0xa1, 0x03


	//----- nvinfo : EIATTR_SPARSE_MMA_MASK
	.align		4
.L_1424:
        /*0018*/ 	.byte	0x03, 0x50
        /*001a*/ 	.short	0x0000


	//----- nvinfo : EIATTR_MAXREG_COUNT
	.align		4
        /*001c*/ 	.byte	0x03, 0x1b
        /*001e*/ 	.short	0x00ff


	//----- nvinfo : EIATTR_NUM_BARRIERS
	.align		4
        /*0020*/ 	.byte	0x02, 0x4c
        /*0022*/ 	.byte	0x01
	.zero		1


	//----- nvinfo : EIATTR_MERCURY_ISA_VERSION
	.align		4
        /*0024*/ 	.byte	0x03, 0x5f
        /*0026*/ 	.short	0x0101


	//----- nvinfo : EIATTR_COOP_GROUP_MASK_REGIDS
	.align		4
        /*0028*/ 	.byte	0x04, 0x29
        /*002a*/ 	.short	(.L_1426 - .L_1425)


	//   ....[0]....
.L_1425:
        /*002c*/ 	.word	0xffffffff


	//   ....[1]....
        /*0030*/ 	.word	0xffffffff


	//   ....[2]....
        /*0034*/ 	.word	0xffffffff


	//   ....[3]....
        /*0038*/ 	.word	0xffffffff


	//   ....[4]....
        /*003c*/ 	.word	0xffffffff


	//   ....[5]....
        /*0040*/ 	.word	0xffffffff


	//   ....[6]....
        /*0044*/ 	.word	0xffffffff


	//   ....[7]....
        /*0048*/ 	.word	0xffffffff


	//   ....[8]....
        /*004c*/ 	.word	0xffffffff


	//   ....[9]....
        /*0050*/ 	.word	0xffffffff


	//   ....[10]....
        /*0054*/ 	.word	0xffffffff


	//   ....[11]....
        /*0058*/ 	.word	0xffffffff


	//   ....[12]....
        /*005c*/ 	.word	0xffffffff


	//   ....[13]....
        /*0060*/ 	.word	0xffffffff


	//   ....[14]....
        /*0064*/ 	.word	0xffffffff


	//   ....[15]....
        /*0068*/ 	.word	0xffffffff


	//   ....[16]....
        /*006c*/ 	.word	0xffffffff


	//   ....[17]....
        /*0070*/ 	.word	0xffffffff


	//   ....[18]....
        /*0074*/ 	.word	0x05000043


	//   ....[19]....
        /*0078*/ 	.word	0x05000043


	//   ....[20]....
        /*007c*/ 	.word	0x05000043


	//   ....[21]....
        /*0080*/ 	.word	0x05000043


	//   ....[22]....
        /*0084*/ 	.word	0x05000043


	//   ....[23]....
        /*0088*/ 	.word	0x05000043


	//   ....[24]....
        /*008c*/ 	.word	0x05000043


	//   ....[25]....
        /*0090*/ 	.word	0x05000043


	//   ....[26]....
        /*0094*/ 	.word	0x05000043


	//   ....[27]....
        /*0098*/ 	.word	0x05000043


	//----- nvinfo : EIATTR_COOP_GROUP_INSTR_OFFSETS
	.align		4
.L_1426:
        /*009c*/ 	.byte	0x04, 0x28
        /*009e*/ 	.short	(.L_1428 - .L_1427)


	//   ....[0]....
.L_1427:
        /*00a0*/ 	.word	0x0000ebe0


	//   ....[1]....
        /*00a4*/ 	.word	0x0000ec00


	//   ....[2]....
        /*00a8*/ 	.word	0x0000ec20


	//   ....[3]....
        /*00ac*/ 	.word	0x0000ec40


	//   ....[4]....
        /*00b0*/ 	.word	0x0000ec60


	//   ....[5]....
        /*00b4*/ 	.word	0x0000f190


	//   ....[6]....
        /*00b8*/ 	.word	0x0000f1b0


	//   ....[7]....
        /*00bc*/ 	.word	0x0000f1d0


	//   ....[8]....
        /*00c0*/ 	.word	0x0000f1f0


	//   ....[9]....
        /*00c4*/ 	.word	0x0000f210


	//   ....[10]....
        /*00c8*/ 	.word	0x0000f3c0


	//   ....[11]....
        /*00cc*/ 	.word	0x0000f430


	//   ....[12]....
        /*00d0*/ 	.word	0x0000f480


	//   ....[13]....
        /*00d4*/ 	.word	0x0000f4a0


	//   ....[14]....
        /*00d8*/ 	.word	0x0000f530


	//   ....[15]....
        /*00dc*/ 	.word	0x0000f560


	//   ....[16]....
        /*00e0*/ 	.word	0x0000f600


	//   ....[17]....
        /*00e4*/ 	.word	0x0000f630


	//   ....[18]....
        /*00e8*/ 	.word	0x00010340


	//   ....[19]....
        /*00ec*/ 	.word	0x000103b0


	//   ....[20]....
        /*00f0*/ 	.word	0x00010420


	//   ....[21]....
        /*00f4*/ 	.word	0x00010490


	//   ....[22]....
        /*00f8*/ 	.word	0x00010500


	//   ....[23]....
        /*00fc*/ 	.word	0x00010a80


	//   ....[24]....
        /*0100*/ 	.word	0x00010af0


	//   ....[25]....
        /*0104*/ 	.word	0x00010b60


	//   ....[26]....
        /*0108*/ 	.word	0x00010bd0


	//   ....[27]....
        /*010c*/ 	.word	0x00010c40


	//----- nvinfo : EIATTR_EXIT_INSTR_OFFSETS
	.align		4
.L_1428:
        /*0110*/ 	.byte	0x04, 0x1c
        /*0112*/ 	.short	(.L_1430 - .L_1429)


	//   ....[0]....
.L_1429:
        /*0114*/ 	.word	0x000005e0


	//   ....[1]....
        /*0118*/ 	.word	0x000102f0


	//----- nvinfo : EIATTR_MAX_THREADS
	.align		4
.L_1430:
        /*011c*/ 	.byte	0x04, 0x05
        /*011e*/ 	.short	(.L_1432 - .L_1431)
.L_1431:
        /*0120*/ 	.word	0x00000080
        /*0124*/ 	.word	0x00000001
        /*0128*/ 	.word	0x00000001


	//----- nvinfo : EIATTR_CRS_STACK_SIZE
	.align		4
.L_1432:
        /*012c*/ 	.byte	0x04, 0x1e
        /*012e*/ 	.short	(.L_1434 - .L_1433)
.L_1433:
        /*0130*/ 	.word	0x00000000


	//----- nvinfo : EIATTR_CBANK_PARAM_SIZE
	.align		4
.L_1434:
        /*0134*/ 	.byte	0x03, 0x19
        /*0136*/ 	.short	0x00e8


	//----- nvinfo : EIATTR_PARAM_CBANK
	.align		4
        /*0138*/ 	.byte	0x04, 0x0a
        /*013a*/ 	.short	(.L_1436 - .L_1435)
	.align		4
.L_1435:
        /*013c*/ 	.word	index@(.nv.constant0._ZN10layer_norm13ln_fwd_kernelINS_13Kernel_traitsI6__halfS2_S2_S2_fjLj5120ELj1ELj1ELj4ELj16ENS_18Kernel_traits_baseILj5120ES2_S2_S2_S2_fjLj128EEEEELb1ELb0ELb0ELb1EEEvNS_9FwdParamsE)
        /*0140*/ 	.short	0x0210
        /*0142*/ 	.short	0x00e8


	//----- nvinfo : EIATTR_SW_WAR
	.align		4
.L_1436:
        /*0144*/ 	.byte	0x04, 0x36
        /*0146*/ 	.short	(.L_1438 - .L_1437)
.L_1437:
        /*0148*/ 	.word	0x00000008
.L_1438:


//--------------------- .nv.info._ZN10layer_norm13ln_fwd_kernelINS_13Kernel_traitsI6__halfS2_S2_S2_fjLj5120ELj1ELj1ELj4ELj16ENS_18Kernel_traits_baseILj5120ES2_S2_S2_S2_fjLj128EEEEELb1ELb0ELb1ELb0EEEvNS_9FwdParamsE --------------------------
	.section	.nv.info._ZN10layer_norm13ln_fwd_kernelINS_13Kernel_traitsI6__halfS2_S2_S2_fjLj5120ELj1ELj1ELj4ELj16ENS_18Kernel_traits_baseILj5120ES2_S2_S2_S2_fjLj128EEEEELb1ELb0ELb1ELb0EEEvNS_9FwdParamsE,"",@"SHT_CUDA_INFO"
	.sectionflags	@""
	.align	4


	//----- nvinfo : EIATTR_CUDA_API_VERSION
	.align		4
        /*0000*/ 	.byte	0x04, 0x37
        /*0002*/ 	.short	(.L_1440 - .L_1439)
.L_1439:
        /*0004*/ 	.word	0x00000082


	//----- nvinfo : EIATTR_KPARAM_INFO
	.align		4
.L_1440:
        /*0008*/ 	.byte	0x04, 0x17
        /*000a*/ 	.short	(.L_1442 - .L_1441)
.L_1441:
        /*000c*/ 	.word	0x00000000
        /*0010*/ 	.short	0x0000
        /*0012*/ 	.short	0x0000
        /*0014*/ 	.byte	0x00, 0xf0, 0xa1, 0x03


	//----- nvinfo : EIATTR_SPARSE_MMA_MASK
	.align		4
.L_1442:
        /*0018*/ 	.byte	0x03, 0x50
        /*001a*/ 	.short	0x0000


	//----- nvinfo : EIATTR_MAXREG_COUNT
	.align		4
        /*001c*/ 	.byte	0x03, 0x1b
        /*001e*/ 	.short	0x00ff


	//----- nvinfo : EIATTR_NUM_BARRIERS
	.align		4
        /*0020*/ 	.byte	0x02, 0x4c
        /*0022*/ 	.byte	0x01
	.zero		1


	//----- nvinfo : EIATTR_ANNOTATIONS
	.align		4
        /*0024*/ 	.byte	0x04, 0x55
        /*0026*/ 	.short	(.L_1444 - .L_1443)


	//   ....[0]....
.L_1443:
        /*0028*/ 	.word	0x00000001
        /*002c*/ 	.byte	0x40, 0x0c, 0x00, 0x00, 0x01, 0x00, 0x00, 0x00, 0x80, 0x0c, 0x00, 0x00, 0x01, 0x00, 0x00, 0x00
        /*003c*/ 	.byte	0xa0, 0x1d, 0x01, 0x00, 0x01, 0x00, 0x00, 0x00, 0xb0, 0x1d, 0x01, 0x00


	//----- nvinfo : EIATTR_MERCURY_ISA_VERSION
	.align		4
.L_1444:
        /*0048*/ 	.byte	0x03, 0x5f
        /*004a*/ 	.short	0x0101


	//----- nvinfo : EIATTR_COOP_GROUP_MASK_REGIDS
	.align		4
        /*004c*/ 	.byte	0x04, 0x29
        /*004e*/ 	.short	(.L_1446 - .L_1445)


	//   ....[0]....
.L_1445:
        /*0050*/ 	.word	0xffffffff


	//   ....[1]....
        /*0054*/ 	.word	0xffffffff


	//   ....[2]....
        /*0058*/ 	.word	0xffffffff


	//   ....[3]....
        /*005c*/ 	.word	0xffffffff


	//   ....[4]....
        /*0060*/ 	.word	0xffffffff


	//   ....[5]....
        /*0064*/ 	.word	0xffffffff


	//   ....[6]....
        /*0068*/ 	.word	0xffffffff


	//   ....[7]....
        /*006c*/ 	.word	0xffffffff


	//   ....[8]....
        /*0070*/ 	.word	0xffffffff


	//   ....[9]....
        /*0074*/ 	.word	0xffffffff


	//   ....[10]....
        /*0078*/ 	.word	0xffffffff


	//   ....[11]....
        /*007c*/ 	.word	0xffffffff


	//   ....[12]....
        /*0080*/ 	.word	0xffffffff


	//   ....[13]....
        /*0084*/ 	.word	0xffffffff


	//   ....[14]....
        /*0088*/ 	.word	0xffffffff


	//   ....[15]....
        /*008c*/ 	.word	0xffffffff


	//   ....[16]....
        /*0090*/ 	.word	0xffffffff


	//   ....[17]....
        /*0094*/ 	.word	0xffffffff


	//   ....[18]....
        /*0098*/ 	.word	0x0500005b


	//   ....[19]....
        /*009c*/ 	.word	0x0500005b


	//   ....[20]....
        /*00a0*/ 	.word	0x0500005b


	//   ....[21]....
        /*00a4*/ 	.word	0x0500005b


	//   ....[22]....
        /*00a8*/ 	.word	0x0500005b


	//   ....[23]....
        /*00ac*/ 	.word	0x0500005b


	//   ....[24]....
        /*00b0*/ 	.word	0x0500005b


	//   ....[25]....
        /*00b4*/ 	.word	0x0500005b


	//   ....[26]....
        /*00b8*/ 	.word	0x0500005b


	//   ....[27]....
        /*00bc*/ 	.word	0x0500005b


	//----- nvinfo : EIATTR_COOP_GROUP_INSTR_OFFSETS
	.align		4
.L_1446:
        /*00c0*/ 	.byte	0x04, 0x28
        /*00c2*/ 	.short	(.L_1448 - .L_1447)


	//   ....[0]....
.L_1447:
        /*00c4*/ 	.word	0x000111e0


	//   ....[1]....
        /*00c8*/ 	.word	0x00011200


	//   ....[2]....
        /*00cc*/ 	.word	0x00011220


	//   ....[3]....
        /*00d0*/ 	.word	0x00011240


	//   ....[4]....
        /*00d4*/ 	.word	0x00011260


	//   ....[5]....
        /*00d8*/ 	.word	0x000117a0


	//   ....[6]....
        /*00dc*/ 	.word	0x000117c0


	//   ....[7]....
        /*00e0*/ 	.word	0x000117e0


	//   ....[8]....
        /*00e4*/ 	.word	0x00011800


	//   ....[9]....
        /*00e8*/ 	.word	0x00011820


	//   ....[10]....
        /*00ec*/ 	.word	0x00011970


	//   ....[11]....
        /*00f0*/ 	.word	0x000119f0


	//   ....[12]....
        /*00f4*/ 	.word	0x00011a50


	//   ....[13]....
        /*00f8*/ 	.word	0x00011ac0


	//   ....[14]....
        /*00fc*/ 	.word	0x00011ad0


	//   ....[15]....
        /*0100*/ 	.word	0x00011b90


	//   ....[16]....
        /*0104*/ 	.word	0x00011bb0


	//   ....[17]....
        /*0108*/ 	.word	0x00011bf0


	//   ....[18]....
        /*010c*/ 	.word	0x00012950


	//   ....[19]....
        /*0110*/ 	.word	0x000129a0


	//   ....[20]....
        /*0114*/ 	.word	0x00012a00


	//   ....[21]....
        /*0118*/ 	.word	0x00012a60


	//   ....[22]....
        /*011c*/ 	.word	0x00012ac0


	//   ....[23]....
        /*0120*/ 	.word	0x00013050


	//   ....[24]....
        /*0124*/ 	.word	0x000130b0


	//   ....[25]....
        /*0128*/ 	.word	0x00013110


	//   ....[26]....
        /*012c*/ 	.word	0x00013170


	//   ....[27]....
        /*0130*/ 	.word	0x000131d0


	//----- nvinfo : EIATTR_EXIT_INSTR_OFFSETS
	.align		4
.L_1448:
        /*0134*/ 	.byte	0x04, 0x1c
        /*0136*/ 	.short	(.L_1450 - .L_1449)


	//   ....[0]....
.L_1449:
        /*0138*/ 	.word	0x00000ac0


	//   ....[1]....
        /*013c*/ 	.word	0x000128f0


	//----- nvinfo : EIATTR_MAX_THREADS
	.align		4
.L_1450:
        /*0140*/ 	.byte	0x04, 0x05
        /*0142*/ 	.short	(.L_1452 - .L_1451)
.L_1451:
        /*0144*/ 	.word	0x00000080
        /*0148*/ 	.word	0x00000001
        /*014c*/ 	.word	0x00000001


	//----- nvinfo : EIATTR_CRS_STACK_SIZE
	.align		4
.L_1452:
        /*0150*/ 	.byte	0x04, 0x1e
        /*0152*/ 	.short	(.L_1454 - .L_1453)
.L_1453:
        /*0154*/ 	.word	0x00000000


	//----- nvinfo : EIATTR_CBANK_PARAM_SIZE
	.align		4
.L_1454:
        /*0158*/ 	.byte	0x03, 0x19
        /*015a*/ 	.short	0x00e8


	//----- nvinfo : EIATTR_PARAM_CBANK
	.align		4
        /*015c*/ 	.byte	0x04, 0x0a
        /*015e*/ 	.short	(.L_1456 - .L_1455)
	.align		4
.L_1455:
        /*0160*/ 	.word	index@(.nv.constant0._ZN10layer_norm13ln_fwd_kernelINS_13Kernel_traitsI6__halfS2_S2_S2_fjLj5120ELj1ELj1ELj4ELj16ENS_18Kernel_traits_baseILj5120ES2_S2_S2_S2_fjLj128EEEEELb1ELb0ELb1ELb0EEEvNS_9FwdParamsE)
        /*0164*/ 	.short	0x0210
        /*0166*/ 	.short	0x00e8


	//----- nvinfo : EIATTR_SW_WAR
	.align		4
.L_1456:
        /*0168*/ 	.byte	0x04, 0x36
        /*016a*/ 	.short	(.L_1458 - .L_1457)
.L_1457:
        /*016c*/ 	.word	0x00000008
.L_1458:


//--------------------- .nv.info._ZN10layer_norm13ln_fwd_kernelINS_13Kernel_traitsI6__halfS2_S2_S2_fjLj5120ELj1ELj1ELj4ELj16ENS_18Kernel_traits_baseILj5120ES2_S2_S2_S2_fjLj128EEEEELb1ELb0ELb1ELb1EEEvNS_9FwdParamsE --------------------------
	.section	.nv.info._ZN10layer_norm13ln_fwd_kernelINS_13Kernel_traitsI6__halfS2_S2_S2_fjLj5120ELj1ELj1ELj4ELj16ENS_18Kernel_traits_baseILj5120ES2_S2_S2_S2_fjLj128EEEEELb1ELb0ELb1ELb1EEEvNS_9FwdParamsE,"",@"SHT_CUDA_INFO"
	.sectionflags	@""
	.align	4


	//----- nvinfo : EIATTR_CUDA_API_VERSION
	.align		4
        /*0000*/ 	.byte	0x04, 0x37
        /*0002*/ 	.short	(.L_1460 - .L_1459)
.L_1459:
        /*0004*/ 	.word	0x00000082


	//----- nvinfo : EIATTR_KPARAM_INFO
	.align		4
.L_1460:
        /*0008*/ 	.byte	0x04, 0x17
        /*000a*/ 	.short	(.L_1462 - .L_1461)
.L_1461:
        /*000c*/ 	.word	0x00000000
        /*0010*/ 	.short	0x0000
        /*0012*/ 	.short	0x0000
        /*0014*/ 	.byte	0x00, 0xf0, 0xa1, 0x03


	//----- nvinfo : EIATTR_SPARSE_MMA_MASK
	.align		4
.L_1462:
        /*0018*/ 	.byte	0x03, 0x50
        /*001a*/ 	.short	0x0000


	//----- nvinfo : EIATTR_MAXREG_COUNT
	.align		4
        /*001c*/ 	.byte	0x03, 0x1b
        /*001e*/ 	.short	0x00ff


	//----- nvinfo : EIATTR_NUM_BARRIERS
	.align		4
        /*0020*/ 	.byte	0x02, 0x4c
        /*0022*/ 	.byte	0x01
	.zero		1


	//----- nvinfo : EIATTR_MERCURY_ISA_VERSION
	.align		4
        /*0024*/ 	.byte	0x03, 0x5f
        /*0026*/ 	.short	0x0101


	//----- nvinfo : EIATTR_COOP_GROUP_MASK_REGIDS
	.align		4
        /*0028*/ 	.byte	0x04, 0x29
        /*002a*/ 	.short	(.L_1464 - .L_1463)


	//   ....[0]....
.L_1463:
        /*002c*/ 	.word	0xffffffff


	//   ....[1]....
        /*0030*/ 	.word	0xffffffff


	//   ....[2]....
        /*0034*/ 	.word	0xffffffff


	//   ....[3]....
        /*0038*/ 	.word	0xffffffff


	//   ....[4]....
        /*003c*/ 	.word	0xffffffff


	//   ....[5]....
        /*0040*/ 	.word	0xffffffff


	//   ....[6]....
        /*0044*/ 	.word	0xffffffff


	//   ....[7]....
        /*0048*/ 	.word	0xffffffff


	//   ....[8]....
        /*004c*/ 	.word	0xffffffff


	//   ....[9]....
        /*0050*/ 	.word	0xffffffff


	//   ....[10]....
        /*0054*/ 	.word	0xffffffff


	//   ....[11]....
        /*0058*/ 	.word	0xffffffff


	//   ....[12]....
        /*005c*/ 	.word	0xffffffff


	//   ....[13]....
        /*0060*/ 	.word	0xffffffff


	//   ....[14]....
        /*0064*/ 	.word	0xffffffff


	//   ....[15]....
        /*0068*/ 	.word	0xffffffff


	//   ....[16]....
        /*006c*/ 	.word	0xffffffff


	//   ....[17]....
        /*0070*/ 	.word	0xffffffff


	//   ....[18]....
        /*0074*/ 	.word	0x0500004d


	//   ....[19]....
        /*0078*/ 	.word	0x0500004d


	//   ....[20]....
        /*007c*/ 	.word	0x0500004d


	//   ....[21]....
        /*0080*/ 	.word	0x0500004d


	//   ....[22]....
        /*0084*/ 	.word	0x0500004d


	//   ....[23]....
        /*0088*/ 	.word	0x0500004d


	//   ....[24]....
        /*008c*/ 	.word	0x0500004d


	//   ....[25]....
        /*0090*/ 	.word	0x0500004d


	//   ....[26]....
        /*0094*/ 	.word	0x0500004d


	//   ....[27]....
        /*0098*/ 	.word	0x0500004d


	//----- nvinfo : EIATTR_COOP_GROUP_INSTR_OFFSETS
	.align		4
.L_1464:
        /*009c*/ 	.byte	0x04, 0x28
        /*009e*/ 	.short	(.L_1466 - .L_1465)


	//   ....[0]....
.L_1465:
        /*00a0*/ 	.word	0x000107f0


	//   ....[1]....
        /*00a4*/ 	.word	0x00010810


	//   ....[2]....
        /*00a8*/ 	.word	0x00010830


	//   ....[3]....
        /*00ac*/ 	.word	0x00010850


	//   ....[4]....
        /*00b0*/ 	.word	0x00010870


	//   ....[5]....
        /*00b4*/ 	.word	0x00010da0


	//   ....[6]....
        /*00b8*/ 	.word	0x00010dc0


	//   ....[7]....
        /*00bc*/ 	.word	0x00010de0


	//   ....[8]....
        /*00c0*/ 	.word	0x00010e00


	//   ....[9]....
        /*00c4*/ 	.word	0x00010e20


	//   ....[10]....
        /*00c8*/ 	.word	0x00010fa0


	//   ....[11]....
        /*00cc*/ 	.word	0x00010ff0


	//   ....[12]....
        /*00d0*/ 	.word	0x00011010


	//   ....[13]....
        /*00d4*/ 	.word	0x00011020


	//   ....[14]....
        /*00d8*/ 	.word	0x000110d0


	//   ....[15]....
        /*00dc*/ 	.word	0x00011110


	//   ....[16]....
        /*00e0*/ 	.word	0x000111b0


	//   ....[17]....
        /*00e4*/ 	.word	0x000111e0


	//   ....[18]....
        /*00e8*/ 	.word	0x00012010


	//   ....[19]....
        /*00ec*/ 	.word	0x00012080


	//   ....[20]....
        /*00f0*/ 	.word	0x000120f0


	//   ....[21]....
        /*00f4*/ 	.word	0x00012160


	//   ....[22]....
        /*00f8*/ 	.word	0x000121d0


	//   ....[23]....
        /*00fc*/ 	.word	0x00012750


	//   ....[24]....
        /*0100*/ 	.word	0x000127c0


	//   ....[25]....
        /*0104*/ 	.word	0x00012830


	//   ....[26]....
        /*0108*/ 	.word	0x000128a0


	//   ....[27]....
        /*010c*/ 	.word	0x00012910


	//----- nvinfo : EIATTR_EXIT_INSTR_OFFSETS
	.align		4
.L_1466:
        /*0110*/ 	.byte	0x04, 0x1c
        /*0112*/ 	.short	(.L_1468 - .L_1467)


	//   ....[0]....
.L_1467:
        /*0114*/ 	.word	0x000005e0


	//   ....[1]....
        /*0118*/ 	.word	0x00011fc0


	//----- nvinfo : EIATTR_MAX_THREADS
	.align		4
.L_1468:
        /*011c*/ 	.byte	0x04, 0x05
        /*011e*/ 	.short	(.L_1470 - .L_1469)
.L_1469:
        /*0120*/ 	.word	0x00000080
        /*0124*/ 	.word	0x00000001
        /*0128*/ 	.word	0x00000001


	//----- nvinfo : EIATTR_CRS_STACK_SIZE
	.align		4
.L_1470:
        /*012c*/ 	.byte	0x04, 0x1e
        /*012e*/ 	.short	(.L_1472 - .L_1471)
.L_1471:
        /*0130*/ 	.word	0x00000000


	//----- nvinfo : EIATTR_CBANK_PARAM_SIZE
	.align		4
.L_1472:
        /*0134*/ 	.byte	0x03, 0x19
        /*0136*/ 	.short	0x00e8


	//----- nvinfo : EIATTR_PARAM_CBANK
	.align		4
        /*0138*/ 	.byte	0x04, 0x0a
        /*013a*/ 	.short	(.L_1474 - .L_1473)
	.align		4
.L_1473:
        /*013c*/ 	.word	index@(.nv.constant0._ZN10layer_norm13ln_fwd_kernelINS_13Kernel_traitsI6__halfS2_S2_S2_fjLj5120ELj1ELj1ELj4ELj16ENS_18Kernel_traits_baseILj5120ES2_S2_S2_S2_fjLj128EEEEELb1ELb0ELb1ELb1EEEvNS_9FwdParamsE)
        /*0140*/ 	.short	0x0210
        /*0142*/ 	.short	0x00e8


	//----- nvinfo : EIATTR_SW_WAR
	.align		4
.L_1474:
        /*0144*/ 	.byte	0x04, 0x36
        /*0146*/ 	.short	(.L_1476 - .L_1475)
.L_1475:
        /*0148*/ 	.word	0x00000008
.L_1476:


//--------------------- .nv.info._ZN10layer_norm13ln_fwd_kernelINS_13Kernel_traitsI6__halfS2_S2_S2_fjLj5120ELj1ELj1ELj4ELj16ENS_18Kernel_traits_baseILj5120ES2_S2_S2_S2_fjLj128EEEEELb1ELb1ELb0ELb0EEEvNS_9FwdParamsE --------------------------
	.section	.nv.info._ZN10layer_norm13ln_fwd_kernelINS_13Kernel_traitsI6__halfS2_S2_S2_fjLj5120ELj1ELj1ELj4ELj16ENS_18Kernel_traits_baseILj5120ES2_S2_S2_S2_fjLj128EEEEELb1ELb1ELb0ELb0EEEvNS_9FwdParamsE,"",@"SHT_CUDA_INFO"
	.sectionflags	@""
	.align	4


	//----- nvinfo : EIATTR_CUDA_API_VERSION
	.align		4
        /*0000*/ 	.byte	0x04, 0x37
        /*0002*/ 	.short	(.L_1478 - .L_1477)
.L_1477:
        /*0004*/ 	.word	0x00000082


	//----- nvinfo : EIATTR_KPARAM_INFO
	.align		4
.L_1478:
        /*0008*/ 	.byte	0x04, 0x17
        /*000a*/ 	.short	(.L_1480 - .L_1479)
.L_1479:
        /*000c*/ 	.word	0x00000000
        /*0010*/ 	.short	0x0000
        /*0012*/ 	.short	0x0000
        /*0014*/ 	.byte	0x00, 0xf0, 0xa1, 0x03


	//----- nvinfo : EIATTR_SPARSE_MMA_MASK
	.align		4
.L_1480:
        /*0018*/ 	.byte	0x03, 0x50
        /*001a*/ 	.short	0x0000


	//----- nvinfo : EIATTR_MAXREG_COUNT
	.align		4
        /*001c*/ 	.byte	0x03, 0x1b
        /*001e*/ 	.short	0x00ff


	//----- nvinfo : EIATTR_NUM_BARRIERS
	.align		4
        /*0020*/ 	.byte	0x02, 0x4c
        /*0022*/ 	.byte	0x01
	.zero		1


	//----- nvinfo : EIATTR_MERCURY_ISA_VERSION
	.align		4
        /*0024*/ 	.byte	0x03, 0x5f
        /*0026*/ 	.short	0x0101


	//----- nvinfo : EIATTR_COOP_GROUP_MASK_REGIDS
	.align		4
        /*0028*/ 	.byte	0x04, 0x29
        /*002a*/ 	.short	(.L_1482 - .L_1481)


	//   ....[0]....
.L_1481:
        /*002c*/ 	.word	0xffffffff


	//   ....[1]....
        /*0030*/ 	.word	0xffffffff


	//   ....[2]....
        /*0034*/ 	.word	0xffffffff


	//   ....[3]....
        /*0038*/ 	.word	0xffffffff


	//   ....[4]....
        /*003c*/ 	.word	0xffffffff


	//   ....[5]....
        /*0040*/ 	.word	0xffffffff


	//   ....[6]....
        /*0044*/ 	.word	0xffffffff


	//   ....[7]....
        /*0048*/ 	.word	0xffffffff


	//   ....[8]....
        /*004c*/ 	.word	0xffffffff


	//   ....[9]....
        /*0050*/ 	.word	0xffffffff


	//   ....[10]....
        /*0054*/ 	.word	0xffffffff


	//   ....[11]....
        /*0058*/ 	.word	0xffffffff


	//   ....[12]....
        /*005c*/ 	.word	0xffffffff


	//   ....[13]....
        /*0060*/ 	.word	0xffffffff


	//   ....[14]....
        /*0064*/ 	.word	0xffffffff


	//   ....[15]....
        /*0068*/ 	.word	0xffffffff


	//   ....[16]....
        /*006c*/ 	.word	0xffffffff


	//   ....[17]....
        /*0070*/ 	.word	0xffffffff


	//   ....[18]....
        /*0074*/ 	.word	0x050000b2


	//   ....[19]....
        /*0078*/ 	.word	0x050000b2


	//   ....[20]....
        /*007c*/ 	.word	0x050000b2


	//   ....[21]....
        /*0080*/ 	.word	0x050000b2


	//   ....[22]....
        /*0084*/ 	.word	0x050000b2


	//   ....[23]....
        /*0088*/ 	.word	0x050000b2


	//   ....[24]....
        /*008c*/ 	.word	0x050000b2


	//   ....[25]....
        /*0090*/ 	.word	0x050000b2


	//   ....[26]....
        /*0094*/ 	.word	0x050000b2


	//   ....[27]....
        /*0098*/ 	.word	0x050000b2


	//----- nvinfo : EIATTR_COOP_GROUP_INSTR_OFFSETS
	.align		4
.L_1482:
        /*009c*/ 	.byte	0x04, 0x28
        /*009e*/ 	.short	(.L_1484 - .L_1483)


	//   ....[0]....
.L_1483:
        /*00a0*/ 	.word	0x00010100


	//   ....[1]....
        /*00a4*/ 	.word	0x00010130


	//   ....[2]....
        /*00a8*/ 	.word	0x00010150


	//   ....[3]....
        /*00ac*/ 	.word	0x00010170


	//   ....[4]....
        /*00b0*/ 	.word	0x00010190


	//   ....[5]....
        /*00b4*/ 	.word	0x000106d0


	//   ....[6]....
        /*00b8*/ 	.word	0x000106f0


	//   ....[7]....
        /*00bc*/ 	.word	0x00010710


	//   ....[8]....
        /*00c0*/ 	.word	0x00010730


	//   ....[9]....
        /*00c4*/ 	.word	0x00010750


	//   ....[10]....
        /*00c8*/ 	.word	0x000108f0


	//   ....[11]....
        /*00cc*/ 	.word	0x00010940


	//   ....[12]....
        /*00d0*/ 	.word	0x00010960


	//   ....[13]....
        /*00d4*/ 	.word	0x00010970


	//   ....[14]....
        /*00d8*/ 	.word	0x00010a00


	//   ....[15]....
        /*00dc*/ 	.word	0x00010a60


	//   ....[16]....
        /*00e0*/ 	.word	0x00010af0


	//   ....[17]....
        /*00e4*/ 	.word	0x00010b30


	//   ....[18]....
        /*00e8*/ 	.word	0x000117a0


	//   ....[19]....
        /*00ec*/ 	.word	0x00011810


	//   ....[20]....
        /*00f0*/ 	.word	0x00011880


	//   ....[21]....
        /*00f4*/ 	.word	0x000118f0


	//   ....[22]....
        /*00f8*/ 	.word	0x00011960


	//   ....[23]....
        /*00fc*/ 	.word	0x00011f00


	//   ....[24]....
        /*0100*/ 	.word	0x00011f70


	//   ....[25]....
        /*0104*/ 	.word	0x00011fe0


	//   ....[26]....
        /*0108*/ 	.word	0x00012050


	//   ....[27]....
        /*010c*/ 	.word	0x000120c0


	//----- nvinfo : EIATTR_EXIT_INSTR_OFFSETS
	.align		4
.L_1484:
        /*0110*/ 	.byte	0x04, 0x1c
        /*0112*/ 	.short	(.L_1486 - .L_1485)


	//   ....[0]....
.L_1485:
        /*0114*/ 	.word	0x00000bf0


	//   ....[1]....
        /*0118*/ 	.word	0x00011740


	//----- nvinfo : EIATTR_MAX_THREADS
	.align		4
.L_1486:
        /*011c*/ 	.byte	0x04, 0x05
        /*011e*/ 	.short	(.L_1488 - .L_1487)
.L_1487:
        /*0120*/ 	.word	0x00000080
        /*0124*/ 	.word	0x00000001
        /*0128*/ 	.word	0x00000001


	//----- nvinfo : EIATTR_CRS_STACK_SIZE
	.align		4
.L_1488:
        /*012c*/ 	.byte	0x04, 0x1e
        /*012e*/ 	.short	(.L_1490 - .L_1489)
.L_1489:
        /*0130*/ 	.word	0x00000000


	//----- nvinfo : EIATTR_CBANK_PARAM_SIZE
	.align		4
.L_1490:
        /*0134*/ 	.byte	0x03, 0x19
        /*0136*/ 	.short	0x00e8


	//----- nvinfo : EIATTR_PARAM_CBANK
	.align		4
        /*0138*/ 	.byte	0x04, 0x0a
        /*013a*/ 	.short	(.L_1492 - .L_1491)
	.align		4
.L_1491:
        /*013c*/ 	.word	index@(.nv.constant0._ZN10layer_norm13ln_fwd_kernelINS_13Kernel_traitsI6__halfS2_S2_S2_fjLj5120ELj1ELj1ELj4ELj16ENS_18Kernel_traits_baseILj5120ES2_S2_S2_S2_fjLj128EEEEELb1ELb1ELb0ELb0EEEvNS_9FwdParamsE)
        /*0140*/ 	.short	0x0210
        /*0142*/ 	.short	0x00e8


	//----- nvinfo : EIATTR_SW_WAR
	.align		4
.L_1492:
        /*0144*/ 	.byte	0x04, 0x36
        /*0146*/ 	.short	(.L_1494 - .L_1493)
.L_1493:
        /*0148*/ 	.word	0x00000008
.L_1494:


//--------------------- .nv.info._ZN10layer_norm13ln_fwd_kernelINS_13Kernel_traitsI6__halfS2_S2_S2_fjLj5120ELj1ELj1ELj4ELj16ENS_18Kernel_traits_baseILj5120ES2_S2_S2_S2_fjLj128EEEEELb1ELb1ELb0ELb1EEEvNS_9FwdParamsE --------------------------
	.section	.nv.info._ZN10layer_norm13ln_fwd_kernelINS_13Kernel_traitsI6__halfS2_S2_S2_fjLj5120ELj1ELj1ELj4ELj16ENS_18Kernel_traits_baseILj5120ES2_S2_S2_S2_fjLj128EEEEELb1ELb1ELb0ELb1EEEvNS_9FwdParamsE,"",@"SHT_CUDA_INFO"
	.sectionflags	@""
	.align	4


	//----- nvinfo : EIATTR_CUDA_API_VERSION
	.align		4
        /*0000*/ 	.byte	0x04, 0x37
        /*0002*/ 	.short	(.L_1496 - .L_1495)
.L_1495:
        /*0004*/ 	.word	0x00000082


	//----- nvinfo : EIATTR_KPARAM_INFO
	.align		4
.L_1496:
        /*0008*/ 	.byte	0x04, 0x17
        /*000a*/ 	.short	(.L_1498 - .L_1497)
.L_1497:
        /*000c*/ 	.word	0x00000000
        /*0010*/ 	.short	0x0000
        /*0012*/ 	.short	0x0000
        /*0014*/ 	.byte	0x00, 0xf0, 0xa1, 0x03


	//----- nvinfo : EIATTR_SPARSE_MMA_MASK
	.align		4
.L_1498:
        /*0018*/ 	.byte	0x03, 0x50
        /*001a*/ 	.short	0x0000


	//----- nvinfo : EIATTR_MAXREG_COUNT
	.align		4
        /*001c*/ 	.byte	0x03, 0x1b
        /*001e*/ 	.short	0x00ff


	//----- nvinfo : EIATTR_NUM_BARRIERS
	.align		4
        /*0020*/ 	.byte	0x02, 0x4c
        /*0022*/ 	.byte	0x01
	.zero		1


	//----- nvinfo : EIATTR_MERCURY_ISA_VERSION
	.align		4
        /*0024*/ 	.byte	0x03, 0x5f
        /*0026*/ 	.short	0x0101


	//----- nvinfo : EIATTR_COOP_GROUP_MASK_REGIDS
	.align		4
        /*0028*/ 	.byte	0x04, 0x29
        /*002a*/ 	.short	(.L_1500 - .L_1499)


	//   ....[0]....
.L_1499:
        /*002c*/ 	.word	0xffffffff


	//   ....[1]....
        /*0030*/ 	.word	0xffffffff


	//   ....[2]....
        /*0034*/ 	.word	0xffffffff


	//   ....[3]....
        /*0038*/ 	.word	0xffffffff


	//   ....[4]....
        /*003c*/ 	.word	0xffffffff


	//   ....[5]....
        /*0040*/ 	.word	0xffffffff


	//   ....[6]....
        /*0044*/ 	.word	0xffffffff


	//   ....[7]....
        /*0048*/ 	.word	0xffffffff


	//   ....[8]....
        /*004c*/ 	.word	0xffffffff


	//   ....[9]....
        /*0050*/ 	.word	0xffffffff


	//   ....[10]....
        /*0054*/ 	.word	0xffffffff


	//   ....[11]....
        /*0058*/ 	.word	0xffffffff


	//   ....[12]....
        /*005c*/ 	.word	0xffffffff


	//   ....[13]....
        /*0060*/ 	.word	0xffffffff


	//   ....[14]....
        /*0064*/ 	.word	0xffffffff


	//   ....[15]....
        /*0068*/ 	.word	0xffffffff


	//   ....[16]....
        /*006c*/ 	.word	0xffffffff


	//   ....[17]....
        /*0070*/ 	.word	0xffffffff


	//   ....[18]....
        /*0074*/ 	.word	0x0500007b


	//   ....[19]....
        /*0078*/ 	.word	0x0500007b


	//   ....[20]....
        /*007c*/ 	.word	0x0500007b


	//   ....[21]....
        /*0080*/ 	.word	0x0500007b


	//   ....[22]....
        /*0084*/ 	.word	0x0500007b


	//   ....[23]....
        /*0088*/ 	.word	0x0500007b


	//   ....[24]....
        /*008c*/ 	.word	0x0500007b


	//   ....[25]....
        /*0090*/ 	.word	0x0500007b


	//   ....[26]....
        /*0094*/ 	.word	0x0500007b


	//   ....[27]....
        /*0098*/ 	.word	0x0500007b


	//----- nvinfo : EIATTR_COOP_GROUP_INSTR_OFFSETS
	.align		4
.L_1500:
        /*009c*/ 	.byte	0x04, 0x28
        /*009e*/ 	.short	(.L_1502 - .L_1501)


	//   ....[0]....
.L_1501:
        /*00a0*/ 	.word	0x0000f1c0


	//   ....[1]....
        /*00a4*/ 	.word	0x0000f1e0


	//   ....[2]....
        /*00a8*/ 	.word	0x0000f200


	//   ....[3]....
        /*00ac*/ 	.word	0x0000f220


	//   ....[4]....
        /*00b0*/ 	.word	0x0000f240


	//   ....[5]....
        /*00b4*/ 	.word	0x0000f770


	//   ....[6]....
        /*00b8*/ 	.word	0x0000f790


	//   ....[7]....
        /*00bc*/ 	.word	0x0000f7b0


	//   ....[8]....
        /*00c0*/ 	.word	0x0000f7d0


	//   ....[9]....
        /*00c4*/ 	.word	0x0000f7f0


	//   ....[10]....
        /*00c8*/ 	.word	0x0000f950


	//   ....[11]....
        /*00cc*/ 	.word	0x0000f9e0


	//   ....[12]....
        /*00d0*/ 	.word	0x0000f9f0


	//   ....[13]....
        /*00d4*/ 	.word	0x0000fa40


	//   ....[14]....
        /*00d8*/ 	.word	0x0000fa80


	//   ....[15]....
        /*00dc*/ 	.word	0x0000fac0


	//   ....[16]....
        /*00e0*/ 	.word	0x0000fbd0


	//   ....[17]....
        /*00e4*/ 	.word	0x0000fbe0


	//   ....[18]....
        /*00e8*/ 	.word	0x00010920


	//   ....[19]....
        /*00ec*/ 	.word	0x00010990


	//   ....[20]....
        /*00f0*/ 	.word	0x00010a00


	//   ....[21]....
        /*00f4*/ 	.word	0x00010a70


	//   ....[22]....
        /*00f8*/ 	.word	0x00010ae0


	//   ....[23]....
        /*00fc*/ 	.word	0x00011060


	//   ....[24]....
        /*0100*/ 	.word	0x000110d0


	//   ....[25]....
        /*0104*/ 	.word	0x00011140


	//   ....[26]....
        /*0108*/ 	.word	0x000111b0


	//   ....[27]....
        /*010c*/ 	.word	0x00011220


	//----- nvinfo : EIATTR_EXIT_INSTR_OFFSETS
	.align		4
.L_1502:
        /*0110*/ 	.byte	0x04, 0x1c
        /*0112*/ 	.short	(.L_1504 - .L_1503)


	//   ....[0]....
.L_1503:
        /*0114*/ 	.word	0x000005d0


	//   ....[1]....
        /*0118*/ 	.word	0x000108c0


	//----- nvinfo : EIATTR_MAX_THREADS
	.align		4
.L_1504:
        /*011c*/ 	.byte	0x04, 0x05
        /*011e*/ 	.short	(.L_1506 - .L_1505)
.L_1505:
        /*0120*/ 	.word	0x00000080
        /*0124*/ 	.word	0x00000001
        /*0128*/ 	.word	0x00000001


	//----- nvinfo : EIATTR_CRS_STACK_SIZE
	.align		4
.L_1506:
        /*012c*/ 	.byte	0x04, 0x1e
        /*012e*/ 	.short	(.L_1508 - .L_1507)
.L_1507:
        /*0130*/ 	.word	0x00000000


	//----- nvinfo : EIATTR_CBANK_PARAM_SIZE
	.align		4
.L_1508:
        /*0134*/ 	.byte	0x03, 0x19
        /*0136*/ 	.short	0x00e8


	//----- nvinfo : EIATTR_PARAM_CBANK
	.align		4
        /*0138*/ 	.byte	0x04, 0x0a
        /*013a*/ 	.short	(.L_1510 - .L_1509)
	.align		4
.L_1509:
        /*013c*/ 	.word	index@(.nv.constant0._ZN10layer_norm13ln_fwd_kernelINS_13Kernel_traitsI6__halfS2_S2_S2_fjLj5120ELj1ELj1ELj4ELj16ENS_18Kernel_traits_baseILj5120ES2_S2_S2_S2_fjLj128EEEEELb1ELb1ELb0ELb1EEEvNS_9FwdParamsE)
        /*0140*/ 	.short	0x0210
        /*0142*/ 	.short	0x00e8


	//----- nvinfo : EIATTR_SW_WAR
	.align		4
.L_1510:
        /*0144*/ 	.byte	0x04, 0x36
        /*0146*/ 	.short	(.L_1512 - .L_1511)
.L_1511:
        /*0148*/ 	.word	0x00000008
.L_1512:


//--------------------- .nv.info._ZN10layer_norm13ln_fwd_kernelINS_13Kernel_traitsI6__halfS2_S2_S2_fjLj5120ELj1ELj1ELj4ELj16ENS_18Kernel_traits_baseILj5120ES2_S2_S2_S2_fjLj128EEEEELb1ELb1ELb1ELb0EEEvNS_9FwdParamsE --------------------------
	.section	.nv.info._ZN10layer_norm13ln_fwd_kernelINS_13Kernel_traitsI6__halfS2_S2_S2_fjLj5120ELj1ELj1ELj4ELj16ENS_18Kernel_traits_baseILj5120ES2_S2_S2_S2_fjLj128EEEEELb1ELb1ELb1ELb0EEEvNS_9FwdParamsE,"",@"SHT_CUDA_INFO"
	.sectionflags	@""
	.align	4


	//----- nvinfo : EIATTR_CUDA_API_VERSION
	.align		4
        /*0000*/ 	.byte	0x04, 0x37
        /*0002*/ 	.short	(.L_1514 - .L_1513)
.L_1513:
        /*0004*/ 	.word	0x00000082


	//----- nvinfo : EIATTR_KPARAM_INFO
	.align		4
.L_1514:
        /*0008*/ 	.byte	0x04, 0x17
        /*000a*/ 	.short	(.L_1516 - .L_1515)
.L_1515:
        /*000c*/ 	.word	0x00000000
        /*0010*/ 	.short	0x0000
        /*0012*/ 	.short	0x0000
        /*0014*/ 	.byte	0x00, 0xf0, 0xa1, 0x03


	//----- nvinfo : EIATTR_SPARSE_MMA_MASK
	.align		4
.L_1516:
        /*0018*/ 	.byte	0x03, 0x50
        /*001a*/ 	.short	0x0000


	//----- nvinfo : EIATTR_MAXREG_COUNT
	.align		4
        /*001c*/ 	.byte	0x03, 0x1b
        /*001e*/ 	.short	0x00ff


	//----- nvinfo : EIATTR_NUM_BARRIERS
	.align		4
        /*0020*/ 	.byte	0x02, 0x4c
        /*0022*/ 	.byte	0x01
	.zero		1


	//----- nvinfo : EIATTR_MERCURY_ISA_VERSION
	.align		4
        /*0024*/ 	.byte	0x03, 0x5f
        /*0026*/ 	.short	0x0101


	//----- nvinfo : EIATTR_COOP_GROUP_MASK_REGIDS
	.align		4
        /*0028*/ 	.byte	0x04, 0x29
        /*002a*/ 	.short	(.L_1518 - .L_1517)


	//   ....[0]....
.L_1517:
        /*002c*/ 	.word	0xffffffff


	//   ....[1]....
        /*0030*/ 	.word	0xffffffff


	//   ....[2]....
        /*0034*/ 	.word	0xffffffff


	//   ....[3]....
        /*0038*/ 	.word	0xffffffff


	//   ....[4]....
        /*003c*/ 	.word	0xffffffff


	//   ....[5]....
        /*0040*/ 	.word	0xffffffff


	//   ....[6]....
        /*0044*/ 	.word	0xffffffff


	//   ....[7]....
        /*0048*/ 	.word	0xffffffff


	//   ....[8]....
        /*004c*/ 	.word	0xffffffff


	//   ....[9]....
        /*0050*/ 	.word	0xffffffff


	//   ....[10]....
        /*0054*/ 	.word	0xffffffff


	//   ....[11]....
        /*0058*/ 	.word	0xffffffff


	//   ....[12]....
        /*005c*/ 	.word	0xffffffff


	//   ....[13]....
        /*0060*/ 	.word	0xffffffff


	//   ....[14]....
        /*0064*/ 	.word	0xffffffff


	//   ....[15]....
        /*0068*/ 	.word	0xffffffff


	//   ....[16]....
        /*006c*/ 	.word	0xffffffff


	//   ....[17]....
        /*0070*/ 	.word	0xffffffff


	//   ....[18]....
        /*0074*/ 	.word	0x050000cc


	//   ....[19]....
        /*0078*/ 	.word	0x050000cc


	//   ....[20]....
        /*007c*/ 	.word	0x050000cc


	//   ....[21]....
        /*0080*/ 	.word	0x050000cc


	//   ....[22]....
        /*0084*/ 	.word	0x050000cc


	//   ....[23]....
        /*0088*/ 	.word	0x050000cc


	//   ....[24]....
        /*008c*/ 	.word	0x050000cc


	//   ....[25]....
        /*0090*/ 	.word	0x050000cc


	//   ....[26]....
        /*0094*/ 	.word	0x050000cc


	//   ....[27]....
        /*0098*/ 	.word	0x050000cc


	//----- nvinfo : EIATTR_COOP_GROUP_INSTR_OFFSETS
	.align		4
.L_1518:
        /*009c*/ 	.byte	0x04, 0x28
        /*009e*/ 	.short	(.L_1520 - .L_1519)


	//   ....[0]....
.L_1519:
        /*00a0*/ 	.word	0x00011a40


	//   ....[1]....
        /*00a4*/ 	.word	0x00011a60


	//   ....[2]....
        /*00a8*/ 	.word	0x00011a80


	//   ....[3]....
        /*00ac*/ 	.word	0x00011aa0


	//   ....[4]....
        /*00b0*/ 	.word	0x00011ac0


	//   ....[5]....
        /*00b4*/ 	.word	0x00012000


	//   ....[6]....
        /*00b8*/ 	.word	0x00012020


	//   ....[7]....
        /*00bc*/ 	.word	0x00012040


	//   ....[8]....
        /*00c0*/ 	.word	0x00012060


	//   ....[9]....
        /*00c4*/ 	.word	0x00012080


	//   ....[10]....
        /*00c8*/ 	.word	0x000121c0


	//   ....[11]....
        /*00cc*/ 	.word	0x00012210


	//   ....[12]....
        /*00d0*/ 	.word	0x00012340


	//   ....[13]....
        /*00d4*/ 	.word	0x00012350


	//   ....[14]....
        /*00d8*/ 	.word	0x000123d0


	//   ....[15]....
        /*00dc*/ 	.word	0x00012400


	//   ....[16]....
        /*00e0*/ 	.word	0x000124a0


	//   ....[17]....
        /*00e4*/ 	.word	0x000124c0


	//   ....[18]....
        /*00e8*/ 	.word	0x00013170


	//   ....[19]....
        /*00ec*/ 	.word	0x000131e0


	//   ....[20]....
        /*00f0*/ 	.word	0x00013250


	//   ....[21]....
        /*00f4*/ 	.word	0x000132c0


	//   ....[22]....
        /*00f8*/ 	.word	0x00013330


	//   ....[23]....
        /*00fc*/ 	.word	0x000138c0


	//   ....[24]....
        /*0100*/ 	.word	0x00013930


	//   ....[25]....
        /*0104*/ 	.word	0x000139a0


	//   ....[26]....
        /*0108*/ 	.word	0x00013a10


	//   ....[27]....
        /*010c*/ 	.word	0x00013a80


	//----- nvinfo : EIATTR_EXIT_INSTR_OFFSETS
	.align		4
.L_1520:
        /*0110*/ 	.byte	0x04, 0x1c
        /*0112*/ 	.short	(.L_1522 - .L_1521)


	//   ....[0]....
.L_1521:
        /*0114*/ 	.word	0x00000be0


	//   ....[1]....
        /*0118*/ 	.word	0x00013110


	//----- nvinfo : EIATTR_MAX_THREADS
	.align		4
.L_1522:
        /*011c*/ 	.byte	0x04, 0x05
        /*011e*/ 	.short	(.L_1524 - .L_1523)
.L_1523:
        /*0120*/ 	.word	0x00000080
        /*0124*/ 	.word	0x00000001
        /*0128*/ 	.word	0x00000001


	//----- nvinfo : EIATTR_CRS_STACK_SIZE
	.align		4
.L_1524:
        /*012c*/ 	.byte	0x04, 0x1e
        /*012e*/ 	.short	(.L_1526 - .L_1525)
.L_1525:
        /*0130*/ 	.word	0x00000000


	//----- nvinfo : EIATTR_CBANK_PARAM_SIZE
	.align		4
.L_1526:
        /*0134*/ 	.byte	0x03, 0x19
        /*0136*/ 	.short	0x00e8


	//----- nvinfo : EIATTR_PARAM_CBANK
	.align		4
        /*0138*/ 	.byte	0x04, 0x0a
        /*013a*/ 	.short	(.L_1528 - .L_1527)
	.align		4
.L_1527:
        /*013c*/ 	.word	index@(.nv.constant0._ZN10layer_norm13ln_fwd_kernelINS_13Kernel_traitsI6__halfS2_S2_S2_fjLj5120ELj1ELj1ELj4ELj16ENS_18Kernel_traits_baseILj5120ES2_S2_S2_S2_fjLj128EEEEELb1ELb1ELb1ELb0EEEvNS_9FwdParamsE)
        /*0140*/ 	.short	0x0210
        /*0142*/ 	.short	0x00e8


	//----- nvinfo : EIATTR_SW_WAR
	.align		4
.L_1528:
        /*0144*/ 	.byte	0x04, 0x36
        /*0146*/ 	.short	(.L_1530 - .L_1529)
.L_1529:
        /*0148*/ 	.word	0x00000008
.L_1530:


//--------------------- .nv.info._ZN10layer_norm13ln_fwd_kernelINS_13Kernel_traitsI6__halfS2_S2_S2_fjLj5120ELj1ELj1ELj4ELj16ENS_18Kernel_traits_baseILj5120ES2_S2_S2_S2_fjLj128EEEEELb1ELb1ELb1ELb1EEEvNS_9FwdParamsE --------------------------
	.section	.nv.info._ZN10layer_norm13ln_fwd_kernelINS_13Kernel_traitsI6__halfS2_S2_S2_fjLj5120ELj1ELj1ELj4ELj16ENS_18Kernel_traits_baseILj5120ES2_S2_S2_S2_fjLj128EEEEELb1ELb1ELb1ELb1EEEvNS_9FwdParamsE,"",@"SHT_CUDA_INFO"
	.sectionflags	@""
	.align	4


	//----- nvinfo : EIATTR_CUDA_API_VERSION
	.align		4
        /*0000*/ 	.byte	0x04, 0x37
        /*0002*/ 	.short	(.L_1532 - .L_1531)
.L_1531:
        /*0004*/ 	.word	0x00000082


	//----- nvinfo : EIATTR_KPARAM_INFO
	.align		4
.L_1532:
        /*0008*/ 	.byte	0x04, 0x17
        /*000a*/ 	.short	(.L_1534 - .L_1533)
.L_1533:
        /*000c*/ 	.word	0x00000000
        /*0010*/ 	.short	0x0000
        /*0012*/ 	.short	0x0000
        /*0014*/ 	.byte	0x00, 0xf0, 0xa1, 0x03


	//----- nvinfo : EIATTR_SPARSE_MMA_MASK
	.align		4
.L_1534:
        /*0018*/ 	.byte	0x03, 0x50
        /*001a*/ 	.short	0x0000


	//----- nvinfo : EIATTR_MAXREG_COUNT
	.align		4
        /*001c*/ 	.byte	0x03, 0x1b
        /*001e*/ 	.short	0x00ff


	//----- nvinfo : EIATTR_NUM_BARRIERS
	.align		4
        /*0020*/ 	.byte	0x02, 0x4c
        /*0022*/ 	.byte	0x01
	.zero		1


	//----- nvinfo : EIATTR_MERCURY_ISA_VERSION
	.align		4
        /*0024*/ 	.byte	0x03, 0x5f
        /*0026*/ 	.short	0x0101


	//----- nvinfo : EIATTR_COOP_GROUP_MASK_REGIDS
	.align		4
        /*0028*/ 	.byte	0x04, 0x29
        /*002a*/ 	.short	(.L_1536 - .L_1535)


	//   ....[0]....
.L_1535:
        /*002c*/ 	.word	0xffffffff


	//   ....[1]....
        /*0030*/ 	.word	0xffffffff


	//   ....[2]....
        /*0034*/ 	.word	0xffffffff


	//   ....[3]....
        /*0038*/ 	.word	0xffffffff


	//   ....[4]....
        /*003c*/ 	.word	0xffffffff


	//   ....[5]....
        /*0040*/ 	.word	0xffffffff


	//   ....[6]....
        /*0044*/ 	.word	0xffffffff


	//   ....[7]....
        /*0048*/ 	.word	0xffffffff


	//   ....[8]....
        /*004c*/ 	.word	0xffffffff


	//   ....[9]....
        /*0050*/ 	.word	0xffffffff


	//   ....[10]....
        /*0054*/ 	.word	0xffffffff


	//   ....[11]....
        /*0058*/ 	.word	0xffffffff


	//   ....[12]....
        /*005c*/ 	.word	0xffffffff


	//   ....[13]....
        /*0060*/ 	.word	0xffffffff


	//   ....[14]....
        /*0064*/ 	.word	0xffffffff


	//   ....[15]....
        /*0068*/ 	.word	0xffffffff


	//   ....[16]....
        /*006c*/ 	.word	0xffffffff


	//   ....[17]....
        /*0070*/ 	.word	0xffffffff


	//   ....[18]....
        /*0074*/ 	.word	0x0500004d


	//   ....[19]....
        /*0078*/ 	.word	0x0500004d


	//   ....[20]....
        /*007c*/ 	.word	0x0500004d


	//   ....[21]....
        /*0080*/ 	.word	0x0500004d


	//   ....[22]....
        /*0084*/ 	.word	0x0500004d


	//   ....[23]....
        /*0088*/ 	.word	0x0500004d


	//   ....[24]....
        /*008c*/ 	.word	0x0500004d


	//   ....[25]....
        /*0090*/ 	.word	0x0500004d


	//   ....[26]....
        /*0094*/ 	.word	0x0500004d


	//   ....[27]....
        /*0098*/ 	.word	0x0500004d


	//----- nvinfo : EIATTR_COOP_GROUP_INSTR_OFFSETS
	.align		4
.L_1536:
        /*009c*/ 	.byte	0x04, 0x28
        /*009e*/ 	.short	(.L_1538 - .L_1537)


	//   ....[0]....
.L_1537:
        /*00a0*/ 	.word	0x00010d70


	//   ....[1]....
        /*00a4*/ 	.word	0x00010d90


	//   ....[2]....
        /*00a8*/ 	.word	0x00010db0


	//   ....[3]....
        /*00ac*/ 	.word	0x00010dd0


	//   ....[4]....
        /*00b0*/ 	.word	0x00010df0


	//   ....[5]....
        /*00b4*/ 	.word	0x00011320


	//   ....[6]....
        /*00b8*/ 	.word	0x00011340


	//   ....[7]....
        /*00bc*/ 	.word	0x00011360


	//   ....[8]....
        /*00c0*/ 	.word	0x00011380


	//   ....[9]....
        /*00c4*/ 	.word	0x000113a0


	//   ....[10]....
        /*00c8*/ 	.word	0x000114f0


	//   ....[11]....
        /*00cc*/ 	.word	0x000115b0


	//   ....[12]....
        /*00d0*/ 	.word	0x000115c0


	//   ....[13]....
        /*00d4*/ 	.word	0x00011650


	//   ....[14]....
        /*00d8*/ 	.word	0x00011680


	//   ....[15]....
        /*00dc*/ 	.word	0x00011690


	//   ....[16]....
        /*00e0*/ 	.word	0x00011770


	//   ....[17]....
        /*00e4*/ 	.word	0x00011790


	//   ....[18]....
        /*00e8*/ 	.word	0x000125a0


	//   ....[19]....
        /*00ec*/ 	.word	0x00012610


	//   ....[20]....
        /*00f0*/ 	.word	0x00012680


	//   ....[21]....
        /*00f4*/ 	.word	0x000126f0


	//   ....[22]....
        /*00f8*/ 	.word	0x00012760


	//   ....[23]....
        /*00fc*/ 	.word	0x00012ce0


	//   ....[24]....
        /*0100*/ 	.word	0x00012d50


	//   ....[25]....
        /*0104*/ 	.word	0x00012dc0


	//   ....[26]....
        /*0108*/ 	.word	0x00012e30


	//   ....[27]....
        /*010c*/ 	.word	0x00012ea0


	//----- nvinfo : EIATTR_EXIT_INSTR_OFFSETS
	.align		4
.L_1538:
        /*0110*/ 	.byte	0x04, 0x1c
        /*0112*/ 	.short	(.L_1540 - .L_1539)


	//   ....[0]....
.L_1539:
        /*0114*/ 	.word	0x00000620


	//   ....[1]....
        /*0118*/ 	.word	0x00012540


	//----- nvinfo : EIATTR_MAX_THREADS
	.align		4
.L_1540:
        /*011c*/ 	.byte	0x04, 0x05
        /*011e*/ 	.short	(.L_1542 - .L_1541)
.L_1541:
        /*0120*/ 	.word	0x00000080
        /*0124*/ 	.word	0x00000001
        /*0128*/ 	.word	0x00000001


	//----- nvinfo : EIATTR_CRS_STACK_SIZE
	.align		4
.L_1542:
        /*012c*/ 	.byte	0x04, 0x1e
        /*012e*/ 	.short	(.L_1544 - .L_1543)
.L_1543:
        /*0130*/ 	.word	0x00000000


	//----- nvinfo : EIATTR_CBANK_PARAM_SIZE
	.align		4
.L_1544:
        /*0134*/ 	.byte	0x03, 0x19
        /*0136*/ 	.short	0x00e8


	//----- nvinfo : EIATTR_PARAM_CBANK
	.align		4
        /*0138*/ 	.byte	0x04, 0x0a
        /*013a*/ 	.short	(.L_1546 - .L_1545)
	.align		4
.L_1545:
        /*013c*/ 	.word	index@(.nv.constant0._ZN10layer_norm13ln_fwd_kernelINS_13Kernel_traitsI6__halfS2_S2_S2_fjLj5120ELj1ELj1ELj4ELj16ENS_18Kernel_traits_baseILj5120ES2_S2_S2_S2_fjLj128EEEEELb1ELb1ELb1ELb1EEEvNS_9FwdParamsE)
        /*0140*/ 	.short	0x0210
        /*0142*/ 	.short	0x00e8


	//----- nvinfo : EIATTR_SW_WAR
	.align		4
.L_1546:
        /*0144*/ 	.byte	0x04, 0x36
        /*0146*/ 	.short	(.L_1548 - .L_1547)
.L_1547:
        /*0148*/ 	.word	0x00000008
.L_1548:


//--------------------- .nv.info._ZN10layer_norm13ln_fwd_kernelINS_13Kernel_traitsIf13__nv_bfloat16S2_S2_fjLj5120ELj1ELj1ELj4ELj16ENS_18Kernel_traits_baseILj5120EfS2_S2_S2_fjLj128EEEEELb0ELb0ELb0ELb0EEEvNS_9FwdParamsE --------------------------
	.section	.nv.info._ZN10layer_norm13ln_fwd_kernelINS_13Kernel_traitsIf13__nv_bfloat16S2_S2_fjLj5120ELj1ELj1ELj4ELj16ENS_18Kernel_traits_baseILj5120EfS2_S2_S2_fjLj128EEEEELb0ELb0ELb0ELb0EEEvNS_9FwdParamsE,"",@"SHT_CUDA_INFO"
	.sectionflags	@""
	.align	4


	//----- nvinfo : EIATTR_CUDA_API_VERSION
	.align		4
        /*0000*/ 	.byte	0x04, 0x37
        /*0002*/ 	.short	(.L_1550 - .L_1549)
.L_1549:
        /*0004*/ 	.word	0x00000082


	//----- nvinfo : EIATTR_KPARAM_INFO
	.align		4
.L_1550:
        /*0008*/ 	.byte	0x04, 0x17
        /*000a*/ 	.short	(.L_1552 - .L_1551)
.L_1551:
        /*000c*/ 	.word	0x00000000
        /*0010*/ 	.short	0x0000
        /*0012*/ 	.short	0x0000
        /*0014*/ 	.byte	0x00, 0xf0, 0xa1, 0x03


	//----- nvinfo : EIATTR_SPARSE_MMA_MASK
	.align		4
.L_1552:
        /*0018*/ 	.byte	0x03, 0x50
        /*001a*/ 	.short	0x0000


	//----- nvinfo : EIATTR_MAXREG_COUNT
	.align		4
        /*001c*/ 	.byte	0x03, 0x1b
        /*001e*/ 	.short	0x00ff


	//----- nvinfo : EIATTR_NUM_BARRIERS
	.align		4
        /*0020*/ 	.byte	0x02, 0x4c
        /*0022*/ 	.byte	0x01
	.zero		1


	//----- nvinfo : EIATTR_MERCURY_ISA_VERSION
	.align		4
        /*0024*/ 	.byte	0x03, 0x5f
        /*0026*/ 	.short	0x0101


	//----- nvinfo : EIATTR_COOP_GROUP_MASK_REGIDS
	.align		4
        /*0028*/ 	.byte	0x04, 0x29
        /*002a*/ 	.short	(.L_1554 - .L_1553)


	//   ....[0]....
.L_1553:
        /*002c*/ 	.word	0xffffffff


	//   ....[1]....
        /*0030*/ 	.word	0xffffffff


	//   ....[2]....
        /*0034*/ 	.word	0xffffffff


	//   ....[3]....
        /*0038*/ 	.word	0xffffffff


	//   ....[4]....
        /*003c*/ 	.word	0xffffffff


	//   ....[5]....
        /*0040*/ 	.word	0xffffffff


	//   ....[6]....
        /*0044*/ 	.word	0xffffffff


	//   ....[7]....
        /*0048*/ 	.word	0xffffffff


	//   ....[8]....
        /*004c*/ 	.word	0xffffffff


	//   ....[9]....
        /*0050*/ 	.word	0xffffffff


	//   ....[10]....
        /*0054*/ 	.word	0xffffffff


	//   ....[11]....
        /*0058*/ 	.word	0xffffffff


	//   ....[12]....
        /*005c*/ 	.word	0xffffffff


	//   ....[13]....
        /*0060*/ 	.word	0xffffffff


	//   ....[14]....
        /*0064*/ 	.word	0xffffffff


	//   ....[15]....
        /*0068*/ 	.word	0xffffffff


	//   ....[16]....
        /*006c*/ 	.word	0xffffffff


	//   ....[17]....
        /*0070*/ 	.word	0xffffffff


	//   ....[18]....
        /*0074*/ 	.word	0x05000092


	//   ....[19]....
        /*0078*/ 	.word	0x05000092


	//   ....[20]....
        /*007c*/ 	.word	0x05000092


	//   ....[21]....
        /*0080*/ 	.word	0x05000092


	//   ....[22]....
        /*0084*/ 	.word	0x05000092


	//   ....[23]....
        /*0088*/ 	.word	0x05000092


	//   ....[24]....
        /*008c*/ 	.word	0x05000092


	//   ....[25]....
        /*0090*/ 	.word	0x05000092


	//   ....[26]....
        /*0094*/ 	.word	0x05000092


	//   ....[27]....
        /*0098*/ 	.word	0x05000092


	//----- nvinfo : EIATTR_COOP_GROUP_INSTR_OFFSETS
	.align		4
.L_1554:
        /*009c*/ 	.byte	0x04, 0x28
        /*009e*/ 	.short	(.L_1556 - .L_1555)


	//   ....[0]....
.L_1555:
        /*00a0*/ 	.word	0x00002c40


	//   ....[1]....
        /*00a4*/ 	.word	0x00002c70


	//   ....[2]....
        /*00a8*/ 	.word	0x00002c90


	//   ....[3]....
        /*00ac*/ 	.word	0x00002cb0


	//   ....[4]....
        /*00b0*/ 	.word	0x00002cd0


	//   ....[5]....
        /*00b4*/ 	.word	0x00003210


	//   ....[6]....
        /*00b8*/ 	.word	0x00003230


	//   ....[7]....
        /*00bc*/ 	.word	0x00003250


	//   ....[8]....
        /*00c0*/ 	.word	0x00003270


	//   ....[9]....
        /*00c4*/ 	.word	0x00003290


	//   ....[10]....
        /*00c8*/ 	.word	0x00003440


	//   ....[11]....
        /*00cc*/ 	.word	0x00003480


	//   ....[12]....
        /*00d0*/ 	.word	0x000034a0


	//   ....[13]....
        /*00d4*/ 	.word	0x000034b0


	//   ....[14]....
        /*00d8*/ 	.word	0x00003570


	//   ....[15]....
        /*00dc*/ 	.word	0x000035b0


	//   ....[16]....
        /*00e0*/ 	.word	0x00003640


	//   ....[17]....
        /*00e4*/ 	.word	0x00003670


	//   ....[18]....
        /*00e8*/ 	.word	0x000042f0


	//   ....[19]....
        /*00ec*/ 	.word	0x00004360


	//   ....[20]....
        /*00f0*/ 	.word	0x000043d0


	//   ....[21]....
        /*00f4*/ 	.word	0x00004440


	//   ....[22]....
        /*00f8*/ 	.word	0x000044b0


	//   ....[23]....
        /*00fc*/ 	.word	0x00004a50


	//   ....[24]....
        /*0100*/ 	.word	0x00004ac0


	//   ....[25]....
        /*0104*/ 	.word	0x00004b30


	//   ....[26]....
        /*0108*/ 	.word	0x00004ba0


	//   ....[27]....
        /*010c*/ 	.word	0x00004c10


	//----- nvinfo : EIATTR_EXIT_INSTR_OFFSETS
	.align		4
.L_1556:
        /*0110*/ 	.byte	0x04, 0x1c
        /*0112*/ 	.short	(.L_1558 - .L_1557)


	//   ....[0]....
.L_1557:
        /*0114*/ 	.word	0x00000780


	//   ....[1]....
        /*0118*/ 	.word	0x00004290


	//----- nvinfo : EIATTR_MAX_THREADS
	.align		4
.L_1558:
        /*011c*/ 	.byte	0x04, 0x05
        /*011e*/ 	.short	(.L_1560 - .L_1559)
.L_1559:
        /*0120*/ 	.word	0x00000080
        /*0124*/ 	.word	0x00000001
        /*0128*/ 	.word	0x00000001


	//----- nvinfo : EIATTR_CRS_STACK_SIZE
	.align		4
.L_1560:
        /*012c*/ 	.byte	0x04, 0x1e
        /*012e*/ 	.short	(.L_1562 - .L_1561)
.L_1561:
        /*0130*/ 	.word	0x00000000


	//----- nvinfo : EIATTR_CBANK_PARAM_SIZE
	.align		4
.L_1562:
        /*0134*/ 	.byte	0x03, 0x19
        /*0136*/ 	.short	0x00e8


	//----- nvinfo : EIATTR_PARAM_CBANK
	.align		4
        /*0138*/ 	.byte	0x04, 0x0a
        /*013a*/ 	.short	(.L_1564 - .L_1563)
	.align		4
.L_1563:
        /*013c*/ 	.word	index@(.nv.constant0._ZN10layer_norm13ln_fwd_kernelINS_13Kernel_traitsIf13__nv_bfloat16S2_S2_fjLj5120ELj1ELj1ELj4ELj16ENS_18Kernel_traits_baseILj5120EfS2_S2_S2_fjLj128EEEEELb0ELb0ELb0ELb0EEEvNS_9FwdParamsE)
        /*0140*/ 	.short	0x0210
        /*0142*/ 	.short	0x00e8


	//----- nvinfo : EIATTR_SW_WAR
	.align		4
.L_1564:
        /*0144*/ 	.byte	0x04, 0x36
        /*0146*/ 	.short	(.L_1566 - .L_1565)
.L_1565:
        /*0148*/ 	.word	0x00000008
.L_1566:


//--------------------- .nv.info._ZN10layer_norm13ln_fwd_kernelINS_13Kernel_traitsIf13__nv_bfloat16S2_S2_fjLj5120ELj1ELj1ELj4ELj16ENS_18Kernel_traits_baseILj5120EfS2_S2_S2_fjLj128EEEEELb0ELb0ELb0ELb1EEEvNS_9FwdParamsE --------------------------
	.section	.nv.info._ZN10layer_norm13ln_fwd_kernelINS_13Kernel_traitsIf13__nv_bfloat16S2_S2_fjLj5120ELj1ELj1ELj4ELj16ENS_18Kernel_traits_baseILj5120EfS2_S2_S2_fjLj128EEEEELb0ELb0ELb0ELb1EEEvNS_9FwdParamsE,"",@"SHT_CUDA_INFO"
	.sectionflags	@""
	.align	4


	//----- nvinfo : EIATTR_CUDA_API_VERSION
	.align		4
        /*0000*/ 	.byte	0x04, 0x37
        /*0002*/ 	.short	(.L_1568 - .L_1567)
.L_1567:
        /*0004*/ 	.word	0x00000082


	//----- nvinfo : EIATTR_KPARAM_INFO
	.align		4
.L_1568:
        /*0008*/ 	.byte	0x04, 0x17
        /*000a*/ 	.short	(.L_1570 - .L_1569)
.L_1569:
        /*000c*/ 	.word	0x00000000
        /*0010*/ 	.short	0x0000
        /*0012*/ 	.short	0x0000
        /*0014*/ 	.byte	0x00, 0xf0, 0xa1, 0x03


	//----- nvinfo : EIATTR_SPARSE_MMA_MASK
	.align		4
.L_1570:
        /*0018*/ 	.byte	0x03, 0x50
        /*001a*/ 	.short	0x0000


	//----- nvinfo : EIATTR_MAXREG_COUNT
	.align		4
        /*001c*/ 	.byte	0x03, 0x1b
        /*001e*/ 	.short	0x00ff


	//----- nvinfo : EIATTR_NUM_BARRIERS
	.align		4
        /*0020*/ 	.byte	0x02, 0x4c
        /*0022*/ 	.byte	0x01
	.zero		1


	//----- nvinfo : EIATTR_MERCURY_ISA_VERSION
	.align		4
        /*0024*/ 	.byte	0x03, 0x5f
        /*0026*/ 	.short	0x0101


	//----- nvinfo : EIATTR_COOP_GROUP_MASK_REGIDS
	.align		4
        /*0028*/ 	.byte	0x04, 0x29
        /*002a*/ 	.short	(.L_1572 - .L_1571)


	//   ....[0]....
.L_1571:
        /*002c*/ 	.word	0xffffffff


	//   ....[1]....
        /*0030*/ 	.word	0xffffffff


	//   ....[2]....
        /*0034*/ 	.word	0xffffffff


	//   ....[3]....
        /*0038*/ 	.word	0xffffffff


	//   ....[4]....
        /*003c*/ 	.word	0xffffffff


	//   ....[5]....
        /*0040*/ 	.word	0xffffffff


	//   ....[6]....
        /*0044*/ 	.word	0xffffffff


	//   ....[7]....
        /*0048*/ 	.word	0xffffffff


	//   ....[8]....
        /*004c*/ 	.word	0xffffffff


	//   ....[9]....
        /*0050*/ 	.word	0xffffffff


	//   ....[10]....
        /*0054*/ 	.word	0xffffffff


	//   ....[11]....
        /*0058*/ 	.word	0xffffffff


	//   ....[12]....
        /*005c*/ 	.word	0xffffffff


	//   ....[13]....
        /*0060*/ 	.word	0xffffffff


	//   ....[14]....
        /*0064*/ 	.word	0xffffffff


	//   ....[15]....
        /*0068*/ 	.word	0xffffffff


	//   ....[16]....
        /*006c*/ 	.word	0xffffffff


	//   ....[17]....
        /*0070*/ 	.word	0xffffffff


	//   ....[18]....
        /*0074*/ 	.word	0x0500007a


	//   ....[19]....
        /*0078*/ 	.word	0x0500007a


	//   ....[20]....
        /*007c*/ 	.word	0x0500007a


	//   ....[21]....
        /*0080*/ 	.word	0x0500007a


	//   ....[22]....
        /*0084*/ 	.word	0x0500007a


	//   ....[23]....
        /*0088*/ 	.word	0x0500007a


	//   ....[24]....
        /*008c*/ 	.word	0x0500007a


	//   ....[25]....
        /*0090*/ 	.word	0x0500007a


	//   ....[26]....
        /*0094*/ 	.word	0x0500007a


	//   ....[27]....
        /*0098*/ 	.word	0x0500007a


	//----- nvinfo : EIATTR_COOP_GROUP_INSTR_OFFSETS
	.align		4
.L_1572:
        /*009c*/ 	.byte	0x04, 0x28
        /*009e*/ 	.short	(.L_1574 - .L_1573)


	//   ....[0]....
.L_1573:
        /*00a0*/ 	.word	0x00002440


	//   ....[1]....
        /*00a4*/ 	.word	0x00002460


	//   ....[2]....
        /*00a8*/ 	.word	0x00002480


	//   ....[3]....
        /*00ac*/ 	.word	0x000024a0


	//   ....[4]....
        /*00b0*/ 	.word	0x000024c0


	//   ....[5]....
        /*00b4*/ 	.word	0x000029f0


	//   ....[6]....
        /*00b8*/ 	.word	0x00002a10


	//   ....[7]....
        /*00bc*/ 	.word	0x00002a30


	//   ....[8]....
        /*00c0*/ 	.word	0x00002a50


	//   ....[9]....
        /*00c4*/ 	.word	0x00002a70


	//   ....[10]....
        /*00c8*/ 	.word	0x00002bd0


	//   ....[11]....
        /*00cc*/ 	.word	0x00002c30


	//   ....[12]....
        /*00d0*/ 	.word	0x00002c60


	//   ....[13]....
        /*00d4*/ 	.word	0x00002c90


	//   ....[14]....
        /*00d8*/ 	.word	0x00002d20


	//   ....[15]....
        /*00dc*/ 	.word	0x00002d60


	//   ....[16]....
        /*00e0*/ 	.word	0x00002e00


	//   ....[17]....
        /*00e4*/ 	.word	0x00002e30


	//   ....[18]....
        /*00e8*/ 	.word	0x00003900


	//   ....[19]....
        /*00ec*/ 	.word	0x00003970


	//   ....[20]....
        /*00f0*/ 	.word	0x000039e0


	//   ....[21]....
        /*00f4*/ 	.word	0x00003a50


	//   ....[22]....
        /*00f8*/ 	.word	0x00003ac0


	//   ....[23]....
        /*00fc*/ 	.word	0x00004040


	//   ....[24]....
        /*0100*/ 	.word	0x000040b0


	//   ....[25]....
        /*0104*/ 	.word	0x00004120


	//   ....[26]....
        /*0108*/ 	.word	0x00004190


	//   ....[27]....
        /*010c*/ 	.word	0x00004200


	//----- nvinfo : EIATTR_EXIT_INSTR_OFFSETS
	.align		4
.L_1574:
        /*0110*/ 	.byte	0x04, 0x1c
        /*0112*/ 	.short	(.L_1576 - .L_1575)


	//   ....[0]....
.L_1575:
        /*0114*/ 	.word	0x00000330


	//   ....[1]....
        /*0118*/ 	.word	0x000038a0


	//----- nvinfo : EIATTR_MAX_THREADS
	.align		4
.L_1576:
        /*011c*/ 	.byte	0x04, 0x05
        /*011e*/ 	.short	(.L_1578 - .L_1577)
.L_1577:
        /*0120*/ 	.word	0x00000080
        /*0124*/ 	.word	0x00000001
        /*0128*/ 	.word	0x00000001


	//----- nvinfo : EIATTR_CRS_STACK_SIZE
	.align		4
.L_1578:
        /*012c*/ 	.byte	0x04, 0x1e
        /*012e*/ 	.short	(.L_1580 - .L_1579)
.L_1579:
        /*0130*/ 	.word	0x00000000


	//----- nvinfo : EIATTR_CBANK_PARAM_SIZE
	.align		4
.L_1580:
        /*0134*/ 	.byte	0x03, 0x19
        /*0136*/ 	.short	0x00e8


	//----- nvinfo : EIATTR_PARAM_CBANK
	.align		4
        /*0138*/ 	.byte	0x04, 0x0a
        /*013a*/ 	.short	(.L_1582 - .L_1581)
	.align		4
.L_1581:
        /*013c*/ 	.word	index@(.nv.constant0._ZN10layer_norm13ln_fwd_kernelINS_13Kernel_traitsIf13__nv_bfloat16S2_S2_fjLj5120ELj1ELj1ELj4ELj16ENS_18Kernel_traits_baseILj5120EfS2_S2_S2_fjLj128EEEEELb0ELb0ELb0ELb1EEEvNS_9FwdParamsE)
        /*0140*/ 	.short	0x0210
        /*0142*/ 	.short	0x00e8


	//----- nvinfo : EIATTR_SW_WAR
	.align		4
.L_1582:
        /*0144*/ 	.byte	0x04, 0x36
        /*0146*/ 	.short	(.L_1584 - .L_1583)
.L_1583:
        /*0148*/ 	.word	0x00000008
.L_1584:


//--------------------- .nv.info._ZN10layer_norm13ln_fwd_kernelINS_13Kernel_traitsIf13__nv_bfloat16S2_S2_fjLj5120ELj1ELj1ELj4ELj16ENS_18Kernel_traits_baseILj5120EfS2_S2_S2_fjLj128EEEEELb0ELb0ELb1ELb0EEEvNS_9FwdParamsE --------------------------
	.section	.nv.info._ZN10layer_norm13ln_fwd_kernelINS_13Kernel_traitsIf13__nv_bfloat16S2_S2_fjLj5120ELj1ELj1ELj4ELj16ENS_18Kernel_traits_baseILj5120EfS2_S2_S2_fjLj128EEEEELb0ELb0ELb1ELb0EEEvNS_9FwdParamsE,"",@"SHT_CUDA_INFO"
	.sectionflags	@""
	.align	4


	//----- nvinfo : EIATTR_CUDA_API_VERSION
	.align		4
        /*0000*/ 	.byte	0x04, 0x37
        /*0002*/ 	.short	(.L_1586 - .L_1585)
.L_1585:
        /*0004*/ 	.word	0x00000082


	//----- nvinfo : EIATTR_KPARAM_INFO
	.align		4
.L_1586:
        /*0008*/ 	.byte	0x04, 0x17
        /*000a*/ 	.short	(.L_1588 - .L_1587)
.L_1587:
        /*000c*/ 	.word	0x00000000
        /*0010*/ 	.short	0x0000
        /*0012*/ 	.short	0x0000
        /*0014*/ 	.byte	0x00, 0xf0, 0xa1, 0x03


	//----- nvinfo : EIATTR_SPARSE_MMA_MASK
	.align		4
.L_1588:
        /*0018*/ 	.byte	0x03, 0x50
        /*001a*/ 	.short	0x0000


	//----- nvinfo : EIATTR_MAXREG_COUNT
	.align		4
        /*001c*/ 	.byte	0x03, 0x1b
        /*001e*/ 	.short	0x00ff


	//----- nvinfo : EIATTR_NUM_BARRIERS
	.align		4
        /*0020*/ 	.byte	0x02, 0x4c
        /*0022*/ 	.byte	0x01
	.zero		1


	//----- nvinfo : EIATTR_MERCURY_ISA_VERSION
	.align		4
        /*0024*/ 	.byte	0x03, 0x5f
        /*0026*/ 	.short	0x0101


	//----- nvinfo : EIATTR_COOP_GROUP_MASK_REGIDS
	.align		4
        /*0028*/ 	.byte	0x04, 0x29
        /*002a*/ 	.short	(.L_1590 - .L_1589)


	//   ....[0]....
.L_1589:
        /*002c*/ 	.word	0xffffffff


	//   ....[1]....
        /*0030*/ 	.word	0xffffffff


	//   ....[2]....
        /*0034*/ 	.word	0xffffffff


	//   ....[3]....
        /*0038*/ 	.word	0xffffffff


	//   ....[4]....
        /*003c*/ 	.word	0xffffffff


	//   ....[5]....
        /*0040*/ 	.word	0xffffffff


	//   ....[6]....
        /*0044*/ 	.word	0xffffffff


	//   ....[7]....
        /*0048*/ 	.word	0xffffffff


	//   ....[8]....
        /*004c*/ 	.word	0xffffffff


	//   ....[9]....
        /*0050*/ 	.word	0xffffffff


	//   ....[10]....
        /*0054*/ 	.word	0xffffffff


	//   ....[11]....
        /*0058*/ 	.word	0xffffffff


	//   ....[12]....
        /*005c*/ 	.word	0xffffffff


	//   ....[13]....
        /*0060*/ 	.word	0xffffffff


	//   ....[14]....
        /*0064*/ 	.word	0xffffffff


	//   ....[15]....
        /*0068*/ 	.word	0xffffffff


	//   ....[16]....
        /*006c*/ 	.word	0xffffffff


	//   ....[17]....
        /*0070*/ 	.word	0xffffffff


	//   ....[18]....
        /*0074*/ 	.word	0x05000099


	//   ....[19]....
        /*0078*/ 	.word	0x05000099


	//   ....[20]....
        /*007c*/ 	.word	0x05000099


	//   ....[21]....
        /*0080*/ 	.word	0x05000099


	//   ....[22]....
        /*0084*/ 	.word	0x05000099


	//   ....[23]....
        /*0088*/ 	.word	0x05000099


	//   ....[24]....
        /*008c*/ 	.word	0x05000099


	//   ....[25]....
        /*0090*/ 	.word	0x05000099


	//   ....[26]....
        /*0094*/ 	.word	0x05000099


	//   ....[27]....
        /*0098*/ 	.word	0x05000099


	//----- nvinfo : EIATTR_COOP_GROUP_INSTR_OFFSETS
	.align		4
.L_1590:
        /*009c*/ 	.byte	0x04, 0x28
        /*009e*/ 	.short	(.L_1592 - .L_1591)


	//   ....[0]....
.L_1591:
        /*00a0*/ 	.word	0x00003360


	//   ....[1]....
        /*00a4*/ 	.word	0x00003380


	//   ....[2]....
        /*00a8*/ 	.word	0x000033a0


	//   ....[3]....
        /*00ac*/ 	.word	0x000033c0


	//   ....[4]....
        /*00b0*/ 	.word	0x000033e0


	//   ....[5]....
        /*00b4*/ 	.word	0x00003920


	//   ....[6]....
        /*00b8*/ 	.word	0x00003940


	//   ....[7]....
        /*00bc*/ 	.word	0x00003960


	//   ....[8]....
        /*00c0*/ 	.word	0x00003980


	//   ....[9]....
        /*00c4*/ 	.word	0x000039a0


	//   ....[10]....
        /*00c8*/ 	.word	0x00003af0


	//   ....[11]....
        /*00cc*/ 	.word	0x00003bc0


	//   ....[12]....
        /*00d0*/ 	.word	0x00003c40


	//   ....[13]....
        /*00d4*/ 	.word	0x00003c60


	//   ....[14]....
        /*00d8*/ 	.word	0x00003cf0


	//   ....[15]....
        /*00dc*/ 	.word	0x00003d20


	//   ....[16]....
        /*00e0*/ 	.word	0x00003db0


	//   ....[17]....
        /*00e4*/ 	.word	0x00003de0


	//   ....[18]....
        /*00e8*/ 	.word	0x00004a90


	//   ....[19]....
        /*00ec*/ 	.word	0x00004b00


	//   ....[20]....
        /*00f0*/ 	.word	0x00004b70


	//   ....[21]....
        /*00f4*/ 	.word	0x00004be0


	//   ....[22]....
        /*00f8*/ 	.word	0x00004c50


	//   ....[23]....
        /*00fc*/ 	.word	0x000051e0


	//   ....[24]....
        /*0100*/ 	.word	0x00005250


	//   ....[25]....
        /*0104*/ 	.word	0x000052c0


	//   ....[26]....
        /*0108*/ 	.word	0x00005330


	//   ....[27]....
        /*010c*/ 	.word	0x000053a0


	//----- nvinfo : EIATTR_EXIT_INSTR_OFFSETS
	.align		4
.L_1592:
        /*0110*/ 	.byte	0x04, 0x1c
        /*0112*/ 	.short	(.L_1594 - .L_1593)


	//   ....[0]....
.L_1593:
        /*0114*/ 	.word	0x00000750


	//   ....[1]....
        /*0118*/ 	.word	0x00004a30


	//----- nvinfo : EIATTR_MAX_THREADS
	.align		4
.L_1594:
        /*011c*/ 	.byte	0x04, 0x05
        /*011e*/ 	.short	(.L_1596 - .L_1595)
.L_1595:
        /*0120*/ 	.word	0x00000080
        /*0124*/ 	.word	0x00000001
        /*0128*/ 	.word	0x00000001


	//----- nvinfo : EIATTR_CRS_STACK_SIZE
	.align		4
.L_1596:
        /*012c*/ 	.byte	0x04, 0x1e
        /*012e*/ 	.short	(.L_1598 - .L_1597)
.L_1597:
        /*0130*/ 	.word	0x00000000


	//----- nvinfo : EIATTR_CBANK_PARAM_SIZE
	.align		4
.L_1598:
        /*0134*/ 	.byte	0x03, 0x19
        /*0136*/ 	.short	0x00e8


	//----- nvinfo : EIATTR_PARAM_CBANK
	.align		4
        /*0138*/ 	.byte	0x04, 0x0a
        /*013a*/ 	.short	(.L_1600 - .L_1599)
	.align		4
.L_1599:
        /*013c*/ 	.word	index@(.nv.constant0._ZN10layer_norm13ln_fwd_kernelINS_13Kernel_traitsIf13__nv_bfloat16S2_S2_fjLj5120ELj1ELj1ELj4ELj16ENS_18Kernel_traits_baseILj5120EfS2_S2_S2_fjLj128EEEEELb0ELb0ELb1ELb0EEEvNS_9FwdParamsE)
        /*0140*/ 	.short	0x0210
        /*0142*/ 	.short	0x00e8


	//----- nvinfo : EIATTR_SW_WAR
	.align		4
.L_1600:
        /*0144*/ 	.byte	0x04, 0x36
        /*0146*/ 	.short	(.L_1602 - .L_1601)
.L_1601:
        /*0148*/ 	.word	0x00000008
.L_1602:


//--------------------- .nv.info._ZN10layer_norm13ln_fwd_kernelINS_13Kernel_traitsIf13__nv_bfloat16S2_S2_fjLj5120ELj1ELj1ELj4ELj16ENS_18Kernel_traits_baseILj5120EfS2_S2_S2_fjLj128EEEEELb0ELb0ELb1ELb1EEEvNS_9FwdParamsE --------------------------
	.section	.nv.info._ZN10layer_norm13ln_fwd_kernelINS_13Kernel_traitsIf13__nv_bfloat16S2_S2_fjLj5120ELj1ELj1ELj4ELj16ENS_18Kernel_traits_baseILj5120EfS2_S2_S2_fjLj128EEEEELb0ELb0ELb1ELb1EEEvNS_9FwdParamsE,"",@"SHT_CUDA_INFO"
	.sectionflags	@""
	.align	4


	//----- nvinfo : EIATTR_CUDA_API_VERSION
	.align		4
        /*0000*/ 	.byte	0x04, 0x37
        /*0002*/ 	.short	(.L_1604 - .L_1603)
.L_1603:
        /*0004*/ 	.word	0x00000082


	//----- nvinfo : EIATTR_KPARAM_INFO
	.align		4
.L_1604:
        /*0008*/ 	.byte	0x04, 0x17
        /*000a*/ 	.short	(.L_1606 - .L_1605)
.L_1605:
        /*000c*/ 	.word	0x00000000
        /*0010*/ 	.short	0x0000
        /*0012*/ 	.short	0x0000
        /*0014*/ 	.byte	0x00, 0xf0, 0xa1, 0x03


	//----- nvinfo : EIATTR_SPARSE_MMA_MASK
	.align		4
.L_1606:
        /*0018*/ 	.byte	0x03, 0x50
        /*001a*/ 	.short	0x0000


	//----- nvinfo : EIATTR_MAXREG_COUNT
	.align		4
        /*001c*/ 	.byte	0x03, 0x1b
        /*001e*/ 	.short	0x00ff


	//----- nvinfo : EIATTR_NUM_BARRIERS
	.align		4
        /*0020*/ 	.byte	0x02, 0x4c
        /*0022*/ 	.byte	0x01
	.zero		1


	//----- nvinfo : EIATTR_MERCURY_ISA_VERSION
	.align		4
        /*0024*/ 	.byte	0x03, 0x5f
        /*0026*/ 	.short	0x0101


	//----- nvinfo : EIATTR_COOP_GROUP_MASK_REGIDS
	.align		4
        /*0028*/ 	.byte	0x04, 0x29
        /*002a*/ 	.short	(.L_1608 - .L_1607)


	//   ....[0]....
.L_1607:
        /*002c*/ 	.word	0xffffffff


	//   ....[1]....
        /*0030*/ 	.word	0xffffffff


	//   ....[2]....
        /*0034*/ 	.word	0xffffffff


	//   ....[3]....
        /*0038*/ 	.word	0xffffffff


	//   ....[4]....
        /*003c*/ 	.word	0xffffffff


	//   ....[5]....
        /*0040*/ 	.word	0xffffffff


	//   ....[6]....
        /*0044*/ 	.word	0xffffffff


	//   ....[7]....
        /*0048*/ 	.word	0xffffffff


	//   ....[8]....
        /*004c*/ 	.word	0xffffffff


	//   ....[9]....
        /*0050*/ 	.word	0xffffffff


	//   ....[10]....
        /*0054*/ 	.word	0xffffffff


	//   ....[11]....
        /*0058*/ 	.word	0xffffffff


	//   ....[12]....
        /*005c*/ 	.word	0xffffffff


	//   ....[13]....
        /*0060*/ 	.word	0xffffffff


	//   ....[14]....
        /*0064*/ 	.word	0xffffffff


	//   ....[15]....
        /*0068*/ 	.word	0xffffffff


	//   ....[16]....
        /*006c*/ 	.word	0xffffffff


	//   ....[17]....
        /*0070*/ 	.word	0xffffffff


	//   ....[18]....
        /*0074*/ 	.word	0x05000080


	//   ....[19]....
        /*0078*/ 	.word	0x05000080


	//   ....[20]....
        /*007c*/ 	.word	0x05000080


	//   ....[21]....
        /*0080*/ 	.word	0x05000080


	//   ....[22]....
        /*0084*/ 	.word	0x05000080


	//   ....[23]....
        /*0088*/ 	.word	0x05000080


	//   ....[24]....
        /*008c*/ 	.word	0x05000080


	//   ....[25]....
        /*0090*/ 	.word	0x05000080


	//   ....[26]....
        /*0094*/ 	.word	0x05000080


	//   ....[27]....
        /*0098*/ 	.word	0x05000080


	//----- nvinfo : EIATTR_COOP_GROUP_INSTR_OFFSETS
	.align		4
.L_1608:
        /*009c*/ 	.byte	0x04, 0x28
        /*009e*/ 	.short	(.L_1610 - .L_1609)


	//   ....[0]....
.L_1609:
        /*00a0*/ 	.word	0x00002c30


	//   ....[1]....
        /*00a4*/ 	.word	0x00002c50


	//   ....[2]....
        /*00a8*/ 	.word	0x00002c70


	//   ....[3]....
        /*00ac*/ 	.word	0x00002c90


	//   ....[4]....
        /*00b0*/ 	.word	0x00002cb0


	//   ....[5]....
        /*00b4*/ 	.word	0x000031e0


	//   ....[6]....
        /*00b8*/ 	.word	0x00003200


	//   ....[7]....
        /*00bc*/ 	.word	0x00003220


	//   ....[8]....
        /*00c0*/ 	.word	0x00003240


	//   ....[9]....
        /*00c4*/ 	.word	0x00003260


	//   ....[10]....
        /*00c8*/ 	.word	0x000033d0


	//   ....[11]....
        /*00cc*/ 	.word	0x00003410


	//   ....[12]....
        /*00d0*/ 	.word	0x00003440


	//   ....[13]....
        /*00d4*/ 	.word	0x00003450


	//   ....[14]....
        /*00d8*/ 	.word	0x00003520


	//   ....[15]....
        /*00dc*/ 	.word	0x00003550


	//   ....[16]....
        /*00e0*/ 	.word	0x000035f0


	//   ....[17]....
        /*00e4*/ 	.word	0x00003620


	//   ....[18]....
        /*00e8*/ 	.word	0x000041c0


	//   ....[19]....
        /*00ec*/ 	.word	0x00004230


	//   ....[20]....
        /*00f0*/ 	.word	0x000042a0


	//   ....[21]....
        /*00f4*/ 	.word	0x00004310


	//   ....[22]....
        /*00f8*/ 	.word	0x00004380


	//   ....[23]....
        /*00fc*/ 	.word	0x00004900


	//   ....[24]....
        /*0100*/ 	.word	0x00004970


	//   ....[25]....
        /*0104*/ 	.word	0x000049e0


	//   ....[26]....
        /*0108*/ 	.word	0x00004a50


	//   ....[27]....
        /*010c*/ 	.word	0x00004ac0


	//----- nvinfo : EIATTR_EXIT_INSTR_OFFSETS
	.align		4
.L_1610:
        /*0110*/ 	.byte	0x04, 0x1c
        /*0112*/ 	.short	(.L_1612 - .L_1611)


	//   ....[0]....
.L_1611:
        /*0114*/ 	.word	0x00000300


	//   ....[1]....
        /*0118*/ 	.word	0x00004160


	//----- nvinfo : EIATTR_MAX_THREADS
	.align		4
.L_1612:
        /*011c*/ 	.byte	0x04, 0x05
        /*011e*/ 	.short	(.L_1614 - .L_1613)
.L_1613:
        /*0120*/ 	.word	0x00000080
        /*0124*/ 	.word	0x00000001
        /*0128*/ 	.word	0x00000001


	//----- nvinfo : EIATTR_CRS_STACK_SIZE
	.align		4
.L_1614:
        /*012c*/ 	.byte	0x04, 0x1e
        /*012e*/ 	.short	(.L_1616 - .L_1615)
.L_1615:
        /*0130*/ 	.word	0x00000000


	//----- nvinfo : EIATTR_CBANK_PARAM_SIZE
	.align		4
.L_1616:
        /*0134*/ 	.byte	0x03, 0x19
        /*0136*/ 	.short	0x00e8


	//----- nvinfo : EIATTR_PARAM_CBANK
	.align		4
        /*0138*/ 	.byte	0x04, 0x0a
        /*013a*/ 	.short	(.L_1618 - .L_1617)
	.align		4
.L_1617:
        /*013c*/ 	.word	index@(.nv.constant0._ZN10layer_norm13ln_fwd_kernelINS_13Kernel_traitsIf13__nv_bfloat16S2_S2_fjLj5120ELj1ELj1ELj4ELj16ENS_18Kernel_traits_baseILj5120EfS2_S2_S2_fjLj128EEEEELb0ELb0ELb1ELb1EEEvNS_9FwdParamsE)
        /*0140*/ 	.short	0x0210
        /*0142*/ 	.short	0x00e8


	//----- nvinfo : EIATTR_SW_WAR
	.align		4
.L_1618:
        /*0144*/ 	.byte	0x04, 0x36
        /*0146*/ 	.short	(.L_1620 - .L_1619)
.L_1619:
        /*0148*/ 	.word	0x00000008
.L_1620:


//--------------------- .nv.info._ZN10layer_norm13ln_fwd_kernelINS_13Kernel_traitsIf13__nv_bfloat16S2_S2_fjLj5120ELj1ELj1ELj4ELj16ENS_18Kernel_traits_baseILj5120EfS2_S2_S2_fjLj128EEEEELb0ELb1ELb0ELb0EEEvNS_9FwdParamsE --------------------------
	.section	.nv.info._ZN10layer_norm13ln_fwd_kernelINS_13Kernel_traitsIf13__nv_bfloat16S2_S2_fjLj5120ELj1ELj1ELj4ELj16ENS_18Kernel_traits_baseILj5120EfS2_S2_S2_fjLj128EEEEELb0ELb1ELb0ELb0EEEvNS_9FwdParamsE,"",@"SHT_CUDA_INFO"
	.sectionflags	@""
	.align	4


	//----- nvinfo : EIATTR_CUDA_API_VERSION
	.align		4
        /*0000*/ 	.byte	0x04, 0x37
        /*0002*/ 	.short	(.L_1622 - .L_1621)
.L_1621:
        /*0004*/ 	.word	0x00000082


	//----- nvinfo : EIATTR_KPARAM_INFO
	.align		4
.L_1622:
        /*0008*/ 	.byte	0x04, 0x17
        /*000a*/ 	.short	(.L_1624 - .L_1623)
.L_1623:
        /*000c*/ 	.word	0x00000000
        /*0010*/ 	.short	0x0000
        /*0012*/ 	.short	0x0000
        /*0014*/ 	.byte	0x00, 0xf0, 0xa1, 0x03


	//----- nvinfo : EIATTR_SPARSE_MMA_MASK
	.align		4
.L_1624:
        /*0018*/ 	.byte	0x03, 0x50
        /*001a*/ 	.short	0x0000


	//----- nvinfo : EIATTR_MAXREG_COUNT
	.align		4
        /*001c*/ 	.byte	0x03, 0x1b
        /*001e*/ 	.short	0x00ff


	//----- nvinfo : EIATTR_NUM_BARRIERS
	.align		4
        /*0020*/ 	.byte	0x02, 0x4c
        /*0022*/ 	.byte	0x01
	.zero		1


	//----- nvinfo : EIATTR_MERCURY_ISA_VERSION
	.align		4
        /*0024*/ 	.byte	0x03, 0x5f
        /*0026*/ 	.short	0x0101


	//----- nvinfo : EIATTR_COOP_GROUP_MASK_REGIDS
	.align		4
        /*0028*/ 	.byte	0x04, 0x29
        /*002a*/ 	.short	(.L_1626 - .L_1625)


	//   ....[0]....
.L_1625:
        /*002c*/ 	.word	0xffffffff


	//   ....[1]....
        /*0030*/ 	.word	0xffffffff


	//   ....[2]....
        /*0034*/ 	.word	0xffffffff


	//   ....[3]....
        /*0038*/ 	.word	0xffffffff


	//   ....[4]....
        /*003c*/ 	.word	0xffffffff


	//   ....[5]....
        /*0040*/ 	.word	0xffffffff


	//   ....[6]....
        /*0044*/ 	.word	0xffffffff


	//   ....[7]....
        /*0048*/ 	.word	0xffffffff


	//   ....[8]....
        /*004c*/ 	.word	0xffffffff


	//   ....[9]....
        /*0050*/ 	.word	0xffffffff


	//   ....[10]....
        /*0054*/ 	.word	0xffffffff


	//   ....[11]....
        /*0058*/ 	.word	0xffffffff


	//   ....[12]....
        /*005c*/ 	.word	0xffffffff


	//   ....[13]....
        /*0060*/ 	.word	0xffffffff


	//   ....[14]....
        /*0064*/ 	.word	0xffffffff


	//   ....[15]....
        /*0068*/ 	.word	0xffffffff


	//   ....[16]....
        /*006c*/ 	.word	0xffffffff


	//   ....[17]....
        /*0070*/ 	.word	0xffffffff


	//   ....[18]....
        /*0074*/ 	.word	0x05000094


	//   ....[19]....
        /*0078*/ 	.word	0x05000094


	//   ....[20]....
        /*007c*/ 	.word	0x05000094


	//   ....[21]....
        /*0080*/ 	.word	0x05000094


	//   ....[22]....
        /*0084*/ 	.word	0x05000094


	//   ....[23]....
        /*0088*/ 	.word	0x05000094


	//   ....[24]....
        /*008c*/ 	.word	0x05000094


	//   ....[25]....
        /*0090*/ 	.word	0x05000094


	//   ....[26]....
        /*0094*/ 	.word	0x05000094


	//   ....[27]....
        /*0098*/ 	.word	0x05000094


	//----- nvinfo : EIATTR_COOP_GROUP_INSTR_OFFSETS
	.align		4
.L_1626:
        /*009c*/ 	.byte	0x04, 0x28
        /*009e*/ 	.short	(.L_1628 - .L_1627)


	//   ....[0]....
.L_1627:
        /*00a0*/ 	.word	0x000023e0


	//   ....[1]....
        /*00a4*/ 	.word	0x00002400


	//   ....[2]....
        /*00a8*/ 	.word	0x00002420


	//   ....[3]....
        /*00ac*/ 	.word	0x00002440


	//   ....[4]....
        /*00b0*/ 	.word	0x00002460


	//   ....[5]....
        /*00b4*/ 	.word	0x000029a0


	//   ....[6]....
        /*00b8*/ 	.word	0x000029c0


	//   ....[7]....
        /*00bc*/ 	.word	0x000029e0


	//   ....[8]....
        /*00c0*/ 	.word	0x00002a00


	//   ....[9]....
        /*00c4*/ 	.word	0x00002a20


	//   ....[10]....
        /*00c8*/ 	.word	0x00002bc0


	//   ....[11]....
        /*00cc*/ 	.word	0x00002c00


	//   ....[12]....
        /*00d0*/ 	.word	0x00002c30


	//   ....[13]....
        /*00d4*/ 	.word	0x00002c40


	//   ....[14]....
        /*00d8*/ 	.word	0x00002ce0


	//   ....[15]....
        /*00dc*/ 	.word	0x00002d40


	//   ....[16]....
        /*00e0*/ 	.word	0x00002dc0


	//   ....[17]....
        /*00e4*/ 	.word	0x00002e00


	//   ....[18]....
        /*00e8*/ 	.word	0x00003a80


	//   ....[19]....
        /*00ec*/ 	.word	0x00003af0


	//   ....[20]....
        /*00f0*/ 	.word	0x00003b60


	//   ....[21]....
        /*00f4*/ 	.word	0x00003bd0


	//   ....[22]....
        /*00f8*/ 	.word	0x00003c40


	//   ....[23]....
        /*00fc*/ 	.word	0x000041c0


	//   ....[24]....
        /*0100*/ 	.word	0x00004230


	//   ....[25]....
        /*0104*/ 	.word	0x000042a0


	//   ....[26]....
        /*0108*/ 	.word	0x00004310


	//   ....[27]....
        /*010c*/ 	.word	0x00004380


	//----- nvinfo : EIATTR_EXIT_INSTR_OFFSETS
	.align		4
.L_1628:
        /*0110*/ 	.byte	0x04, 0x1c
        /*0112*/ 	.short	(.L_1630 - .L_1629)


	//   ....[0]....
.L_1629:
        /*0114*/ 	.word	0x000008d0


	//   ....[1]....
        /*0118*/ 	.word	0x00003a20


	//----- nvinfo : EIATTR_MAX_THREADS
	.align		4
.L_1630:
        /*011c*/ 	.byte	0x04, 0x05
        /*011e*/ 	.short	(.L_1632 - .L_1631)
.L_1631:
        /*0120*/ 	.word	0x00000080
        /*0124*/ 	.word	0x00000001
        /*0128*/ 	.word	0x00000001


	//----- nvinfo : EIATTR_CRS_STACK_SIZE
	.align		4
.L_1632:
        /*012c*/ 	.byte	0x04, 0x1e
        /*012e*/ 	.short	(.L_1634 - .L_1633)
.L_1633:
        /*0130*/ 	.word	0x00000000


	//----- nvinfo : EIATTR_CBANK_PARAM_SIZE
	.align		4
.L_1634:
        /*0134*/ 	.byte	0x03, 0x19
        /*0136*/ 	.short	0x00e8


	//----- nvinfo : EIATTR_PARAM_CBANK
	.align		4
        /*0138*/ 	.byte	0x04, 0x0a
        /*013a*/ 	.short	(.L_1636 - .L_1635)
	.align		4
.L_1635:
        /*013c*/ 	.word	index@(.nv.constant0._ZN10layer_norm13ln_fwd_kernelINS_13Kernel_traitsIf13__nv_bfloat16S2_S2_fjLj5120ELj1ELj1ELj4ELj16ENS_18Kernel_traits_baseILj5120EfS2_S2_S2_fjLj128EEEEELb0ELb1ELb0ELb0EEEvNS_9FwdParamsE)
        /*0140*/ 	.short	0x0210
        /*0142*/ 	.short	0x00e8


	//----- nvinfo : EIATTR_SW_WAR
	.align		4
.L_1636:
        /*0144*/ 	.byte	0x04, 0x36
        /*0146*/ 	.short	(.L_1638 - .L_1637)
.L_1637:
        /*0148*/ 	.word	0x00000008
.L_1638:


//--------------------- .nv.info._ZN10layer_norm13ln_fwd_kernelINS_13Kernel_traitsIf13__nv_bfloat16S2_S2_fjLj5120ELj1ELj1ELj4ELj16ENS_18Kernel_traits_baseILj5120EfS2_S2_S2_fjLj128EEEEELb0ELb1ELb0ELb1EEEvNS_9FwdParamsE --------------------------
	.section	.nv.info._ZN10layer_norm13ln_fwd_kernelINS_13Kernel_traitsIf13__nv_bfloat16S2_S2_fjLj5120ELj1ELj1ELj4ELj16ENS_18Kernel_traits_baseILj5120EfS2_S2_S2_fjLj128EEEEELb0ELb1ELb0ELb1EEEvNS_9FwdParamsE,"",@"SHT_CUDA_INFO"
	.sectionflags	@""
	.align	4


	//----- nvinfo : EIATTR_CUDA_API_VERSION
	.align		4
        /*0000*/ 	.byte	0x04, 0x37
        /*0002*/ 	.short	(.L_1640 - .L_1639)
.L_1639:
        /*0004*/ 	.word	0x00000082


	//----- nvinfo : EIATTR_KPARAM_INFO
	.align		4
.L_1640:
        /*0008*/ 	.byte	0x04, 0x17
        /*000a*/ 	.short	(.L_1642 - .L_1641)
.L_1641:
        /*000c*/ 	.word	0x00000000
        /*0010*/ 	.short	0x0000
        /*0012*/ 	.short	0x0000
        /*0014*/ 	.byte	0x00, 0xf0, 0xa1, 0x03


	//----- nvinfo : EIATTR_SPARSE_MMA_MASK
	.align		4
.L_1642:
        /*0018*/ 	.byte	0x03, 0x50
        /*001a*/ 	.short	0x0000


	//----- nvinfo : EIATTR_MAXREG_COUNT
	.align		4
        /*001c*/ 	.byte	0x03, 0x1b
        /*001e*/ 	.short	0x00ff


	//----- nvinfo : EIATTR_NUM_BARRIERS
	.align		4
        /*0020*/ 	.byte	0x02, 0x4c
        /*0022*/ 	.byte	0x01
	.zero		1


	//----- nvinfo : EIATTR_MERCURY_ISA_VERSION
	.align		4
        /*0024*/ 	.byte	0x03, 0x5f
        /*0026*/ 	.short	0x0101


	//----- nvinfo : EIATTR_COOP_GROUP_MASK_REGIDS
	.align		4
        /*0028*/ 	.byte	0x04, 0x29
        /*002a*/ 	.short	(.L_1644 - .L_1643)


	//   ....[0]....
.L_1643:
        /*002c*/ 	.word	0xffffffff


	//   ....[1]....
        /*0030*/ 	.word	0xffffffff


	//   ....[2]....
        /*0034*/ 	.word	0xffffffff


	//   ....[3]....
        /*0038*/ 	.word	0xffffffff


	//   ....[4]....
        /*003c*/ 	.word	0xffffffff


	//   ....[5]....
        /*0040*/ 	.word	0xffffffff


	//   ....[6]....
        /*0044*/ 	.word	0xffffffff


	//   ....[7]....
        /*0048*/ 	.word	0xffffffff


	//   ....[8]....
        /*004c*/ 	.word	0xffffffff


	//   ....[9]....
        /*0050*/ 	.word	0xffffffff


	//   ....[10]....
        /*0054*/ 	.word	0xffffffff


	//   ....[11]....
        /*0058*/ 	.word	0xffffffff


	//   ....[12]....
        /*005c*/ 	.word	0xffffffff


	//   ....[13]....
        /*0060*/ 	.word	0xffffffff


	//   ....[14]....
        /*0064*/ 	.word	0xffffffff


	//   ....[15]....
        /*0068*/ 	.word	0xffffffff


	//   ....[16]....
        /*006c*/ 	.word	0xffffffff


	//   ....[17]....
        /*0070*/ 	.word	0xffffffff


	//   ....[18]....
        /*0074*/ 	.word	0x05000086


	//   ....[19]....
        /*0078*/ 	.word	0x05000086


	//   ....[20]....
        /*007c*/ 	.word	0x05000086


	//   ....[21]....
        /*0080*/ 	.word	0x05000086


	//   ....[22]....
        /*0084*/ 	.word	0x05000086


	//   ....[23]....
        /*0088*/ 	.word	0x05000086


	//   ....[24]....
        /*008c*/ 	.word	0x05000086


	//   ....[25]....
        /*0090*/ 	.word	0x05000086


	//   ....[26]....
        /*0094*/ 	.word	0x05000086


	//   ....[27]....
        /*0098*/ 	.word	0x05000086


	//----- nvinfo : EIATTR_COOP_GROUP_INSTR_OFFSETS
	.align		4
.L_1644:
        /*009c*/ 	.byte	0x04, 0x28
        /*009e*/ 	.short	(.L_1646 - .L_1645)


	//   ....[0]....
.L_1645:
        /*00a0*/ 	.word	0x00001cc0


	//   ....[1]....
        /*00a4*/ 	.word	0x00001ce0


	//   ....[2]....
        /*00a8*/ 	.word	0x00001d00


	//   ....[3]....
        /*00ac*/ 	.word	0x00001d20


	//   ....[4]....
        /*00b0*/ 	.word	0x00001d40


	//   ....[5]....
        /*00b4*/ 	.word	0x00002270


	//   ....[6]....
        /*00b8*/ 	.word	0x00002290


	//   ....[7]....
        /*00bc*/ 	.word	0x000022b0


	//   ....[8]....
        /*00c0*/ 	.word	0x000022d0


	//   ....[9]....
        /*00c4*/ 	.word	0x000022f0


	//   ....[10]....
        /*00c8*/ 	.word	0x00002440


	//   ....[11]....
        /*00cc*/ 	.word	0x000024b0


	//   ....[12]....
        /*00d0*/ 	.word	0x000024f0


	//   ....[13]....
        /*00d4*/ 	.word	0x00002510


	//   ....[14]....
        /*00d8*/ 	.word	0x000025a0


	//   ....[15]....
        /*00dc*/ 	.word	0x000025d0


	//   ....[16]....
        /*00e0*/ 	.word	0x00002660


	//   ....[17]....
        /*00e4*/ 	.word	0x00002690


	//   ....[18]....
        /*00e8*/ 	.word	0x000031a0


	//   ....[19]....
        /*00ec*/ 	.word	0x00003210


	//   ....[20]....
        /*00f0*/ 	.word	0x00003280


	//   ....[21]....
        /*00f4*/ 	.word	0x000032f0


	//   ....[22]....
        /*00f8*/ 	.word	0x00003360


	//   ....[23]....
        /*00fc*/ 	.word	0x000038d0


	//   ....[24]....
        /*0100*/ 	.word	0x00003940


	//   ....[25]....
        /*0104*/ 	.word	0x000039b0


	//   ....[26]....
        /*0108*/ 	.word	0x00003a20


	//   ....[27]....
        /*010c*/ 	.word	0x00003a90


	//----- nvinfo : EIATTR_EXIT_INSTR_OFFSETS
	.align		4
.L_1646:
        /*0110*/ 	.byte	0x04, 0x1c
        /*0112*/ 	.short	(.L_1648 - .L_1647)


	//   ....[0]....
.L_1647:
        /*0114*/ 	.word	0x00000340


	//   ....[1]....
        /*0118*/ 	.word	0x00003140


	//----- nvinfo : EIATTR_MAX_THREADS
	.align		4
.L_1648:
        /*011c*/ 	.byte	0x04, 0x05
        /*011e*/ 	.short	(.L_1650 - .L_1649)
.L_1649:
        /*0120*/ 	.word	0x00000080
        /*0124*/ 	.word	0x00000001
        /*0128*/ 	.word	0x00000001


	//----- nvinfo : EIATTR_CRS_STACK_SIZE
	.align		4
.L_1650:
        /*012c*/ 	.byte	0x04, 0x1e
        /*012e*/ 	.short	(.L_1652 - .L_1651)
.L_1651:
        /*0130*/ 	.word	0x00000000


	//----- nvinfo : EIATTR_CBANK_PARAM_SIZE
	.align		4
.L_1652:
        /*0134*/ 	.byte	0x03, 0x19
        /*0136*/ 	.short	0x00e8


	//----- nvinfo : EIATTR_PARAM_CBANK
	.align		4
        /*0138*/ 	.byte	0x04, 0x0a
        /*013a*/ 	.short	(.L_1654 - .L_1653)
	.align		4
.L_1653:
        /*013c*/ 	.word	index@(.nv.constant0._ZN10layer_norm13ln_fwd_kernelINS_13Kernel_traitsIf13__nv_bfloat16S2_S2_fjLj5120ELj1ELj1ELj4ELj16ENS_18Kernel_traits_baseILj5120EfS2_S2_S2_fjLj128EEEEELb0ELb1ELb0ELb1EEEvNS_9FwdParamsE)
        /*0140*/ 	.short	0x0210
        /*0142*/ 	.short	0x00e8


	//----- nvinfo : EIATTR_SW_WAR
	.align		4
.L_1654:
        /*0144*/ 	.byte	0x04, 0x36
        /*0146*/ 	.short	(.L_1656 - .L_1655)
.L_1655:
        /*0148*/ 	.word	0x00000008
.L_1656:


//--------------------- .nv.info._ZN10layer_norm13ln_fwd_kernelINS_13Kernel_traitsIf13__nv_bfloat16S2_S2_fjLj5120ELj1ELj1ELj4ELj16ENS_18Kernel_traits_baseILj5120EfS2_S2_S2_fjLj128EEEEELb0ELb1ELb1ELb0EEEvNS_9FwdParamsE --------------------------
	.section	.nv.info._ZN10layer_norm13ln_fwd_kernelINS_13Kernel_traitsIf13__nv_bfloat16S2_S2_fjLj5120ELj1ELj1ELj4ELj16ENS_18Kernel_traits_baseILj5120EfS2_S2_S2_fjLj128EEEEELb0ELb1ELb1ELb0EEEvNS_9FwdParamsE,"",@"SHT_CUDA_INFO"
	.sectionflags	@""
	.align	4


	//----- nvinfo : EIATTR_CUDA_API_VERSION
	.align		4
        /*0000*/ 	.byte	0x04, 0x37
        /*0002*/ 	.short	(.L_1658 - .L_1657)
.L_1657:
        /*0004*/ 	.word	0x00000082


	//----- nvinfo : EIATTR_KPARAM_INFO
	.align		4
.L_1658:
        /*0008*/ 	.byte	0x04, 0x17
        /*000a*/ 	.short	(.L_1660 - .L_1659)
.L_1659:
        /*000c*/ 	.word	0x00000000
        /*0010*/ 	.short	0x0000
        /*0012*/ 	.short	0x0000
        /*0014*/ 	.byte	0x00, 0xf0, 0xa1, 0x03


	//----- nvinfo : EIATTR_SPARSE_MMA_MASK
	.align		4
.L_1660:
        /*0018*/ 	.byte	0x03, 0x50
        /*001a*/ 	.short	0x0000


	//----- nvinfo : EIATTR_MAXREG_COUNT
	.align		4
        /*001c*/ 	.byte	0x03, 0x1b
        /*001e*/ 	.short	0x00ff


	//----- nvinfo : EIATTR_NUM_BARRIERS
	.align		4
        /*0020*/ 	.byte	0x02, 0x4c
        /*0022*/ 	.byte	0x01
	.zero		1


	//----- nvinfo : EIATTR_MERCURY_ISA_VERSION
	.align		4
        /*0024*/ 	.byte	0x03, 0x5f
        /*0026*/ 	.short	0x0101


	//----- nvinfo : EIATTR_COOP_GROUP_MASK_REGIDS
	.align		4
        /*0028*/ 	.byte	0x04, 0x29
        /*002a*/ 	.short	(.L_1662 - .L_1661)


	//   ....[0]....
.L_1661:
        /*002c*/ 	.word	0xffffffff


	//   ....[1]....
        /*0030*/ 	.word	0xffffffff


	//   ....[2]....
        /*0034*/ 	.word	0xffffffff


	//   ....[3]....
        /*0038*/ 	.word	0xffffffff


	//   ....[4]....
        /*003c*/ 	.word	0xffffffff


	//   ....[5]....
        /*0040*/ 	.word	0xffffffff


	//   ....[6]....
        /*0044*/ 	.word	0xffffffff


	//   ....[7]....
        /*0048*/ 	.word	0xffffffff


	//   ....[8]....
        /*004c*/ 	.word	0xffffffff


	//   ....[9]....
        /*0050*/ 	.word	0xffffffff


	//   ....[10]....
        /*0054*/ 	.word	0xffffffff


	//   ....[11]....
        /*0058*/ 	.word	0xffffffff


	//   ....[12]....
        /*005c*/ 	.word	0xffffffff


	//   ....[13]....
        /*0060*/ 	.word	0xffffffff


	//   ....[14]....
        /*0064*/ 	.word	0xffffffff


	//   ....[15]....
        /*0068*/ 	.word	0xffffffff


	//   ....[16]....
        /*006c*/ 	.word	0xffffffff


	//   ....[17]....
        /*0070*/ 	.word	0xffffffff


	//   ....[18]....
        /*0074*/ 	.word	0x0500009c


	//   ....[19]....
        /*0078*/ 	.word	0x0500009c


	//   ....[20]....
        /*007c*/ 	.word	0x0500009c


	//   ....[21]....
        /*0080*/ 	.word	0x0500009c


	//   ....[22]....
        /*0084*/ 	.word	0x0500009c


	//   ....[23]....
        /*0088*/ 	.word	0x0500009c


	//   ....[24]....
        /*008c*/ 	.word	0x0500009c


	//   ....[25]....
        /*0090*/ 	.word	0x0500009c


	//   ....[26]....
        /*0094*/ 	.word	0x0500009c


	//   ....[27]....
        /*0098*/ 	.word	0x0500009c


	//----- nvinfo : EIATTR_COOP_GROUP_INSTR_OFFSETS
	.align		4
.L_1662:
        /*009c*/ 	.byte	0x04, 0x28
        /*009e*/ 	.short	(.L_1664 - .L_1663)


	//   ....[0]....
.L_1663:
        /*00a0*/ 	.word	0x00003770


	//   ....[1]....
        /*00a4*/ 	.word	0x00003790


	//   ....[2]....
        /*00a8*/ 	.word	0x000037b0


	//   ....[3]....
        /*00ac*/ 	.word	0x000037d0


	//   ....[4]....
        /*00b0*/ 	.word	0x000037f0


	//   ....[5]....
        /*00b4*/ 	.word	0x00003d30


	//   ....[6]....
        /*00b8*/ 	.word	0x00003d50


	//   ....[7]....
        /*00bc*/ 	.word	0x00003d70


	//   ....[8]....
        /*00c0*/ 	.word	0x00003d90


	//   ....[9]....
        /*00c4*/ 	.word	0x00003db0


	//   ....[10]....
        /*00c8*/ 	.word	0x00003f90


	//   ....[11]....
        /*00cc*/ 	.word	0x00004010


	//   ....[12]....
        /*00d0*/ 	.word	0x00004030


	//   ....[13]....
        /*00d4*/ 	.word	0x00004040


	//   ....[14]....
        /*00d8*/ 	.word	0x00004100


	//   ....[15]....
        /*00dc*/ 	.word	0x00004130


	//   ....[16]....
        /*00e0*/ 	.word	0x000041d0


	//   ....[17]....
        /*00e4*/ 	.word	0x000041f0


	//   ....[18]....
        /*00e8*/ 	.word	0x00004ea0


	//   ....[19]....
        /*00ec*/ 	.word	0x00004f10


	//   ....[20]....
        /*00f0*/ 	.word	0x00004f80


	//   ....[21]....
        /*00f4*/ 	.word	0x00004ff0


	//   ....[22]....
        /*00f8*/ 	.word	0x00005060


	//   ....[23]....
        /*00fc*/ 	.word	0x000055e0


	//   ....[24]....
        /*0100*/ 	.word	0x00005650


	//   ....[25]....
        /*0104*/ 	.word	0x000056c0


	//   ....[26]....
        /*0108*/ 	.word	0x00005730


	//   ....[27]....
        /*010c*/ 	.word	0x000057a0


	//----- nvinfo : EIATTR_EXIT_INSTR_OFFSETS
	.align		4
.L_1664:
        /*0110*/ 	.byte	0x04, 0x1c
        /*0112*/ 	.short	(.L_1666 - .L_1665)


	//   ....[0]....
.L_1665:
        /*0114*/ 	.word	0x000008e0


	//   ....[1]....
        /*0118*/ 	.word	0x00004e40


	//----- nvinfo : EIATTR_MAX_THREADS
	.align		4
.L_1666:
        /*011c*/ 	.byte	0x04, 0x05
        /*011e*/ 	.short	(.L_1668 - .L_1667)
.L_1667:
        /*0120*/ 	.word	0x00000080
        /*0124*/ 	.word	0x00000001
        /*0128*/ 	.word	0x00000001


	//----- nvinfo : EIATTR_CRS_STACK_SIZE
	.align		4
.L_1668:
        /*012c*/ 	.byte	0x04, 0x1e
        /*012e*/ 	.short	(.L_1670 - .L_1669)
.L_1669:
        /*0130*/ 	.word	0x00000000


	//----- nvinfo : EIATTR_CBANK_PARAM_SIZE
	.align		4
.L_1670:
        /*0134*/ 	.byte	0x03, 0x19
        /*0136*/ 	.short	0x00e8


	//----- nvinfo : EIATTR_PARAM_CBANK
	.align		4
        /*0138*/ 	.byte	0x04, 0x0a
        /*013a*/ 	.short	(.L_1672 - .L_1671)
	.align		4
.L_1671:
        /*013c*/ 	.word	index@(.nv.constant0._ZN10layer_norm13ln_fwd_kernelINS_13Kernel_traitsIf13__nv_bfloat16S2_S2_fjLj5120ELj1ELj1ELj4ELj16ENS_18Kernel_traits_baseILj5120EfS2_S2_S2_fjLj128EEEEELb0ELb1ELb1ELb0EEEvNS_9FwdParamsE)
        /*0140*/ 	.short	0x0210
        /*0142*/ 	.short	0x00e8


	//----- nvinfo : EIATTR_SW_WAR
	.align		4
.L_1672:
        /*0144*/ 	.byte	0x04, 0x36
        /*0146*/ 	.short	(.L_1674 - .L_1673)
.L_1673:
        /*0148*/ 	.word	0x00000008
.L_1674:


//--------------------- .nv.info._ZN10layer_norm13ln_fwd_kernelINS_13Kernel_traitsIf13__nv_bfloat16S2_S2_fjLj5120ELj1ELj1ELj4ELj16ENS_18Kernel_traits_baseILj5120EfS2_S2_S2_fjLj128EEEEELb0ELb1ELb1ELb1EEEvNS_9FwdParamsE --------------------------
	.section	.nv.info._ZN10layer_norm13ln_fwd_kernelINS_13Kernel_traitsIf13__nv_bfloat16S2_S2_fjLj5120ELj1ELj1ELj4ELj16ENS_18Kernel_traits_baseILj5120EfS2_S2_S2_fjLj128EEEEELb0ELb1ELb1ELb1EEEvNS_9FwdParamsE,"",@"SHT_CUDA_INFO"
	.sectionflags	@""
	.align	4


	//----- nvinfo : EIATTR_CUDA_API_VERSION
	.align		4
        /*0000*/ 	.byte	0x04, 0x37
        /*0002*/ 	.short	(.L_1676 - .L_1675)
.L_1675:
        /*0004*/ 	.word	0x00000082


	//----- nvinfo : EIATTR_KPARAM_INFO
	.align		4
.L_1676:
        /*0008*/ 	.byte	0x04, 0x17
        /*000a*/ 	.short	(.L_1678 - .L_1677)
.L_1677:
        /*000c*/ 	.word	0x00000000
        /*0010*/ 	.short	0x0000
        /*0012*/ 	.short	0x0000
        /*0014*/ 	.byte	0x00, 0xf0, 0xa1, 0x03


	//----- nvinfo : EIATTR_SPARSE_MMA_MASK
	.align		4
.L_1678:
        /*0018*/ 	.byte	0x03, 0x50
        /*001a*/ 	.short	0x0000


	//----- nvinfo : EIATTR_MAXREG_COUNT
	.align		4
        /*001c*/ 	.byte	0x03, 0x1b
        /*001e*/ 	.short	0x00ff


	//----- nvinfo : EIATTR_NUM_BARRIERS
	.align		4
        /*0020*/ 	.byte	0x02, 0x4c
        /*0022*/ 	.byte	0x01
	.zero		1


	//----- nvinfo : EIATTR_MERCURY_ISA_VERSION
	.align		4
        /*0024*/ 	.byte	0x03, 0x5f
        /*0026*/ 	.short	0x0101


	//----- nvinfo : EIATTR_COOP_GROUP_MASK_REGIDS
	.align		4
        /*0028*/ 	.byte	0x04, 0x29
        /*002a*/ 	.short	(.L_1680 - .L_1679)


	//   ....[0]....
.L_1679:
        /*002c*/ 	.word	0xffffffff


	//   ....[1]....
        /*0030*/ 	.word	0xffffffff


	//   ....[2]....
        /*0034*/ 	.word	0xffffffff


	//   ....[3]....
        /*0038*/ 	.word	0xffffffff


	//   ....[4]....
        /*003c*/ 	.word	0xffffffff


	//   ....[5]....
        /*0040*/ 	.word	0xffffffff


	//   ....[6]....
        /*0044*/ 	.word	0xffffffff


	//   ....[7]....
        /*0048*/ 	.word	0xffffffff


	//   ....[8]....
        /*004c*/ 	.word	0xffffffff


	//   ....[9]....
        /*0050*/ 	.word	0xffffffff


	//   ....[10]....
        /*0054*/ 	.word	0xffffffff


	//   ....[11]....
        /*0058*/ 	.word	0xffffffff


	//   ....[12]....
        /*005c*/ 	.word	0xffffffff


	//   ....[13]....
        /*0060*/ 	.word	0xffffffff


	//   ....[14]....
        /*0064*/ 	.word	0xffffffff


	//   ....[15]....
        /*0068*/ 	.word	0xffffffff


	//   ....[16]....
        /*006c*/ 	.word	0xffffffff


	//   ....[17]....
        /*0070*/ 	.word	0xffffffff


	//   ....[18]....
        /*0074*/ 	.word	0x05000096


	//   ....[19]....
        /*0078*/ 	.word	0x05000096


	//   ....[20]....
        /*007c*/ 	.word	0x05000096


	//   ....[21]....
        /*0080*/ 	.word	0x05000096


	//   ....[22]....
        /*0084*/ 	.word	0x05000096


	//   ....[23]....
        /*0088*/ 	.word	0x05000096


	//   ....[24]....
        /*008c*/ 	.word	0x05000096


	//   ....[25]....
        /*0090*/ 	.word	0x05000096


	//   ....[26]....
        /*0094*/ 	.word	0x05000096


	//   ....[27]....
        /*0098*/ 	.word	0x05000096


	//----- nvinfo : EIATTR_COOP_GROUP_INSTR_OFFSETS
	.align		4
.L_1680:
        /*009c*/ 	.byte	0x04, 0x28
        /*009e*/ 	.short	(.L_1682 - .L_1681)


	//   ....[0]....
.L_1681:
        /*00a0*/ 	.word	0x00002f80


	//   ....[1]....
        /*00a4*/ 	.word	0x00002fa0


	//   ....[2]....
        /*00a8*/ 	.word	0x00002fc0


	//   ....[3]....
        /*00ac*/ 	.word	0x00002fe0


	//   ....[4]....
        /*00b0*/ 	.word	0x00003000


	//   ....[5]....
        /*00b4*/ 	.word	0x00003530


	//   ....[6]....
        /*00b8*/ 	.word	0x00003550


	//   ....[7]....
        /*00bc*/ 	.word	0x00003570


	//   ....[8]....
        /*00c0*/ 	.word	0x00003590


	//   ....[9]....
        /*00c4*/ 	.word	0x000035b0


	//   ....[10]....
        /*00c8*/ 	.word	0x00003720


	//   ....[11]....
        /*00cc*/ 	.word	0x00003760


	//   ....[12]....
        /*00d0*/ 	.word	0x00003790


	//   ....[13]....
        /*00d4*/ 	.word	0x000037a0


	//   ....[14]....
        /*00d8*/ 	.word	0x00003870


	//   ....[15]....
        /*00dc*/ 	.word	0x000038a0


	//   ....[16]....
        /*00e0*/ 	.word	0x00003940


	//   ....[17]....
        /*00e4*/ 	.word	0x00003960


	//   ....[18]....
        /*00e8*/ 	.word	0x00004510


	//   ....[19]....
        /*00ec*/ 	.word	0x00004580


	//   ....[20]....
        /*00f0*/ 	.word	0x000045f0


	//   ....[21]....
        /*00f4*/ 	.word	0x00004660


	//   ....[22]....
        /*00f8*/ 	.word	0x000046d0


	//   ....[23]....
        /*00fc*/ 	.word	0x00004c50


	//   ....[24]....
        /*0100*/ 	.word	0x00004cc0


	//   ....[25]....
        /*0104*/ 	.word	0x00004d30


	//   ....[26]....
        /*0108*/ 	.word	0x00004da0


	//   ....[27]....
        /*010c*/ 	.word	0x00004e10


	//----- nvinfo : EIATTR_EXIT_INSTR_OFFSETS
	.align		4
.L_1682:
        /*0110*/ 	.byte	0x04, 0x1c
        /*0112*/ 	.short	(.L_1684 - .L_1683)


	//   ....[0]....
.L_1683:
        /*0114*/ 	.word	0x00000340


	//   ....[1]....
        /*0118*/ 	.word	0x000044b0


	//----- nvinfo : EIATTR_MAX_THREADS
	.align		4
.L_1684:
        /*011c*/ 	.byte	0x04, 0x05
        /*011e*/ 	.short	(.L_1686 - .L_1685)
.L_1685:
        /*0120*/ 	.word	0x00000080
        /*0124*/ 	.word	0x00000001
        /*0128*/ 	.word	0x00000001


	//----- nvinfo : EIATTR_CRS_STACK_SIZE
	.align		4
.L_1686:
        /*012c*/ 	.byte	0x04, 0x1e
        /*012e*/ 	.short	(.L_1688 - .L_1687)
.L_1687:
        /*0130*/ 	.word	0x00000000


	//----- nvinfo : EIATTR_CBANK_PARAM_SIZE
	.align		4
.L_1688:
        /*0134*/ 	.byte	0x03, 0x19
        /*0136*/ 	.short	0x00e8


	//----- nvinfo : EIATTR_PARAM_CBANK
	.align		4
        /*0138*/ 	.byte	0x04, 0x0a
        /*013a*/ 	.short	(.L_1690 - .L_1689)
	.align		4
.L_1689:
        /*013c*/ 	.word	index@(.nv.constant0._ZN10layer_norm13ln_fwd_kernelINS_13Kernel_traitsIf13__nv_bfloat16S2_S2_fjLj5120ELj1ELj1ELj4ELj16ENS_18Kernel_traits_baseILj5120EfS2_S2_S2_fjLj128EEEEELb0ELb1ELb1ELb1EEEvNS_9FwdParamsE)
        /*0140*/ 	.short	0x0210
        /*0142*/ 	.short	0x00e8


	//----- nvinfo : EIATTR_SW_WAR
	.align		4
.L_1690:
        /*0144*/ 	.byte	0x04, 0x36
        /*0146*/ 	.short	(.L_1692 - .L_1691)
.L_1691:
        /*0148*/ 	.word	0x00000008
.L_1692:


//--------------------- .nv.info._ZN10layer_norm13ln_fwd_kernelINS_13Kernel_traitsIf13__nv_bfloat16S2_S2_fjLj5120ELj1ELj1ELj4ELj16ENS_18Kernel_traits_baseILj5120EfS2_S2_S2_fjLj128EEEEELb1ELb0ELb0ELb0EEEvNS_9FwdParamsE --------------------------
	.section	.nv.info._ZN10layer_norm13ln_fwd_kernelINS_13Kernel_traitsIf13__nv_bfloat16S2_S2_fjLj5120ELj1ELj1ELj4ELj16ENS_18Kernel_traits_baseILj5120EfS2_S2_S2_fjLj128EEEEELb1ELb0ELb0ELb0EEEvNS_9FwdParamsE,"",@"SHT_CUDA_INFO"
	.sectionflags	@""
	.align	4


	//----- nvinfo : EIATTR_CUDA_API_VERSION
	.align		4
        /*0000*/ 	.byte	0x04, 0x37
        /*0002*/ 	.short	(.L_1694 - .L_1693)
.L_1693:
        /*0004*/ 	.word	0x00000082


	//----- nvinfo : EIATTR_KPARAM_INFO
	.align		4
.L_1694:
        /*0008*/ 	.byte	0x04, 0x17
        /*000a*/ 	.short	(.L_1696 - .L_1695)
.L_1695:
        /*000c*/ 	.word	0x00000000
        /*0010*/ 	.short	0x0000
        /*0012*/ 	.short	0x0000
        /*0014*/ 	.byte	0x00, 0xf0, 0xa1, 0x03


	//----- nvinfo : EIATTR_SPARSE_MMA_MASK
	.align		4
.L_1696:
        /*0018*/ 	.byte	0x03, 0x50
        /*001a*/ 	.short	0x0000


	//----- nvinfo : EIATTR_MAXREG_COUNT
	.align		4
        /*001c*/ 	.byte	0x03, 0x1b
        /*001e*/ 	.short	0x00ff


	//----- nvinfo : EIATTR_NUM_BARRIERS
	.align		4
        /*0020*/ 	.byte	0x02, 0x4c
        /*0022*/ 	.byte	0x01
	.zero		1


	//----- nvinfo : EIATTR_MERCURY_ISA_VERSION
	.align		4
        /*0024*/ 	.byte	0x03, 0x5f
        /*0026*/ 	.short	0x0101


	//----- nvinfo : EIATTR_COOP_GROUP_MASK_REGIDS
	.align		4
        /*0028*/ 	.byte	0x04, 0x29
        /*002a*/ 	.short	(.L_1698 - .L_1697)


	//   ....[0]....
.L_1697:
        /*002c*/ 	.word	0xffffffff


	//   ....[1]....
        /*0030*/ 	.word	0xffffffff


	//   ....[2]....
        /*0034*/ 	.word	0xffffffff


	//   ....[3]....
        /*0038*/ 	.word	0xffffffff


	//   ....[4]....
        /*003c*/ 	.word	0xffffffff


	//   ....[5]....
        /*0040*/ 	.word	0xffffffff


	//   ....[6]....
        /*0044*/ 	.word	0xffffffff


	//   ....[7]....
        /*0048*/ 	.word	0xffffffff


	//   ....[8]....
        /*004c*/ 	.word	0xffffffff


	//   ....[9]....
        /*0050*/ 	.word	0xffffffff


	//   ....[10]....
        /*0054*/ 	.word	0xffffffff


	//   ....[11]....
        /*0058*/ 	.word	0xffffffff


	//   ....[12]....
        /*005c*/ 	.word	0xffffffff


	//   ....[13]....
        /*0060*/ 	.word	0xffffffff


	//   ....[14]....
        /*0064*/ 	.word	0xffffffff


	//   ....[15]....
        /*0068*/ 	.word	0xffffffff


	//   ....[16]....
        /*006c*/ 	.word	0xffffffff


	//   ....[17]....
        /*0070*/ 	.word	0xffffffff


	//   ....[18]....
        /*0074*/ 	.word	0x05000097


	//   ....[19]....
        /*0078*/ 	.word	0x05000097


	//   ....[20]....
        /*007c*/ 	.word	0x05000097


	//   ....[21]....
        /*0080*/ 	.word	0x05000097


	//   ....[22]....
        /*0084*/ 	.word	0x05000097


	//   ....[23]....
        /*0088*/ 	.word	0x05000097


	//   ....[24]....
        /*008c*/ 	.word	0x05000097


	//   ....[25]....
        /*0090*/ 	.word	0x05000097


	//   ....[26]....
        /*0094*/ 	.word	0x05000097


	//   ....[27]....
        /*0098*/ 	.word	0x05000097


	//----- nvinfo : EIATTR_COOP_GROUP_INSTR_OFFSETS
	.align		4
.L_1698:
        /*009c*/ 	.byte	0x04, 0x28
        /*009e*/ 	.short	(.L_1700 - .L_1699)


	//   ....[0]....
.L_1699:
        /*00a0*/ 	.word	0x0000f990


	//   ....[1]....
        /*00a4*/ 	.word	0x0000f9c0


	//   ....[2]....
        /*00a8*/ 	.word	0x0000f9e0


	//   ....[3]....
        /*00ac*/ 	.word	0x0000fa00


	//   ....[4]....
        /*00b0*/ 	.word	0x0000fa20


	//   ....[5]....
        /*00b4*/ 	.word	0x0000ff60


	//   ....[6]....
        /*00b8*/ 	.word	0x0000ff80


	//   ....[7]....
        /*00bc*/ 	.word	0x0000ffa0


	//   ....[8]....
        /*00c0*/ 	.word	0x0000ffc0


	//   ....[9]....
        /*00c4*/ 	.word	0x0000ffe0


	//   ....[10]....
        /*00c8*/ 	.word	0x00010130


	//   ....[11]....
        /*00cc*/ 	.word	0x000101c0


	//   ....[12]....
        /*00d0*/ 	.word	0x00010200


	//   ....[13]....
        /*00d4*/ 	.word	0x00010270


	//   ....[14]....
        /*00d8*/ 	.word	0x000102a0


	//   ....[15]....
        /*00dc*/ 	.word	0x00010310


	//   ....[16]....
        /*00e0*/ 	.word	0x00010350


	//   ....[17]....
        /*00e4*/ 	.word	0x000103b0


	//   ....[18]....
        /*00e8*/ 	.word	0x00011040


	//   ....[19]....
        /*00ec*/ 	.word	0x000110b0


	//   ....[20]....
        /*00f0*/ 	.word	0x00011120


	//   ....[21]....
        /*00f4*/ 	.word	0x00011190


	//   ....[22]....
        /*00f8*/ 	.word	0x00011200


	//   ....[23]....
        /*00fc*/ 	.word	0x00011790


	//   ....[24]....
        /*0100*/ 	.word	0x00011800


	//   ....[25]....
        /*0104*/ 	.word	0x00011870


	//   ....[26]....
        /*0108*/ 	.word	0x000118e0


	//   ....[27]....
        /*010c*/ 	.word	0x00011950


	//----- nvinfo : EIATTR_EXIT_INSTR_OFFSETS
	.align		4
.L_1700:
        /*0110*/ 	.byte	0x04, 0x1c
        /*0112*/ 	.short	(.L_1702 - .L_1701)


	//   ....[0]....
.L_1701:
        /*0114*/ 	.word	0x00000c40


	//   ....[1]....
        /*0118*/ 	.word	0x00010fe0


	//----- nvinfo : EIATTR_MAX_THREADS
	.align		4
.L_1702:
        /*011c*/ 	.byte	0x04, 0x05
        /*011e*/ 	.short	(.L_1704 - .L_1703)
.L_1703:
        /*0120*/ 	.word	0x00000080
        /*0124*/ 	.word	0x00000001
        /*0128*/ 	.word	0x00000001


	//----- nvinfo : EIATTR_CRS_STACK_SIZE
	.align		4
.L_1704:
        /*012c*/ 	.byte	0x04, 0x1e
        /*012e*/ 	.short	(.L_1706 - .L_1705)
.L_1705:
        /*0130*/ 	.word	0x00000000


	//----- nvinfo : EIATTR_CBANK_PARAM_SIZE
	.align		4
.L_1706:
        /*0134*/ 	.byte	0x03, 0x19
        /*0136*/ 	.short	0x00e8


	//----- nvinfo : EIATTR_PARAM_CBANK
	.align		4
        /*0138*/ 	.byte	0x04, 0x0a
        /*013a*/ 	.short	(.L_1708 - .L_1707)
	.align		4
.L_1707:
        /*013c*/ 	.word	index@(.nv.constant0._ZN10layer_norm13ln_fwd_kernelINS_13Kernel_traitsIf13__nv_bfloat16S2_S2_fjLj5120ELj1ELj1ELj4ELj16ENS_18Kernel_traits_baseILj5120EfS2_S2_S2_fjLj128EEEEELb1ELb0ELb0ELb0EEEvNS_9FwdParamsE)
        /*0140*/ 	.short	0x0210
        /*0142*/ 	.short	0x00e8


	//----- nvinfo : EIATTR_SW_WAR
	.align		4
.L_1708:
        /*0144*/ 	.byte	0x04, 0x36
        /*0146*/ 	.short	(.L_1710 - .L_1709)
.L_1709:
        /*0148*/ 	.word	0x00000008
.L_1710:


//--------------------- .nv.info._ZN10layer_norm13ln_fwd_kernelINS_13Kernel_traitsIf13__nv_bfloat16S2_S2_fjLj5120ELj1ELj1ELj4ELj16ENS_18Kernel_traits_baseILj5120EfS2_S2_S2_fjLj128EEEEELb1ELb0ELb0ELb1EEEvNS_9FwdParamsE --------------------------
	.section	.nv.info._ZN10layer_norm13ln_fwd_kernelINS_13Kernel_traitsIf13__nv_bfloat16S2_S2_fjLj5120ELj1ELj1ELj4ELj16ENS_18Kernel_traits_baseILj5120EfS2_S2_S2_fjLj128EEEEELb1ELb0ELb0ELb1EEEvNS_9FwdParamsE,"",@"SHT_CUDA_INFO"
	.sectionflags	@""
	.align	4


	//----- nvinfo : EIATTR_CUDA_API_VERSION
	.align		4
        /*0000*/ 	.byte	0x04, 0x37
        /*0002*/ 	.short	(.L_1712 - .L_1711)
.L_1711:
        /*0004*/ 	.word	0x00000082


	//----- nvinfo : EIATTR_KPARAM_INFO
	.align		4
.L_1712:
        /*0008*/ 	.byte	0x04, 0x17
        /*000a*/ 	.short	(.L_1714 - .L_1713)
.L_1713:
        /*000c*/ 	.word	0x00000000
        /*0010*/ 	.short	0x0000
        /*0012*/ 	.short	0x0000
        /*0014*/ 	.byte	0x00, 0xf0, 0xa1, 0x03


	//----- nvinfo : EIATTR_SPARSE_MMA_MASK
	.align		4
.L_1714:
        /*0018*/ 	.byte	0x03, 0x50
        /*001a*/ 	.short	0x0000


	//----- nvinfo : EIATTR_MAXREG_COUNT
	.align		4
        /*001c*/ 	.byte	0x03, 0x1b
        /*001e*/ 	.short	0x00ff


	//----- nvinfo : EIATTR_NUM_BARRIERS
	.align		4
        /*0020*/ 	.byte	0x02, 0x4c
        /*0022*/ 	.byte	0x01
	.zero		1


	//----- nvinfo : EIATTR_MERCURY_ISA_VERSION
	.align		4
        /*0024*/ 	.byte	0x03, 0x5f
        /*0026*/ 	.short	0x0101


	//----- nvinfo : EIATTR_COOP_GROUP_MASK_REGIDS
	.align		4
        /*0028*/ 	.byte	0x04, 0x29
        /*002a*/ 	.short	(.L_1716 - .L_1715)


	//   ....[0]....
.L_1715:
        /*002c*/ 	.word	0xffffffff


	//   ....[1]....
        /*0030*/ 	.word	0xffffffff


	//   ....[2]....
        /*0034*/ 	.word	0xffffffff


	//   ....[3]....
        /*0038*/ 	.word	0xffffffff


	//   ....[4]....
        /*003c*/ 	.word	0xffffffff


	//   ....[5]....
        /*0040*/ 	.word	0xffffffff


	//   ....[6]....
        /*0044*/ 	.word	0xffffffff


	//   ....[7]....
        /*0048*/ 	.word	0xffffffff


	//   ....[8]....
        /*004c*/ 	.word	0xffffffff


	//   ....[9]....
        /*0050*/ 	.word	0xffffffff


	//   ....[10]....
        /*0054*/ 	.word	0xffffffff


	//   ....[11]....
        /*0058*/ 	.word	0xffffffff


	//   ....[12]....
        /*005c*/ 	.word	0xffffffff


	//   ....[13]....
        /*0060*/ 	.word	0xffffffff


	//   ....[14]....
        /*0064*/ 	.word	0xffffffff


	//   ....[15]....
        /*0068*/ 	.word	0xffffffff


	//   ....[16]....
        /*006c*/ 	.word	0xffffffff


	//   ....[17]....
        /*0070*/ 	.word	0xffffffff


	//   ....[18]....
        /*0074*/ 	.word	0x05000075


	//   ....[19]....
        /*0078*/ 	.word	0x05000075


	//   ....[20]....
        /*007c*/ 	.word	0x05000075


	//   ....[21]....
        /*0080*/ 	.word	0x05000075


	//   ....[22]....
        /*0084*/ 	.word	0x05000075


	//   ....[23]....
        /*0088*/ 	.word	0x05000075


	//   ....[24]....
        /*008c*/ 	.word	0x05000075


	//   ....[25]....
        /*0090*/ 	.word	0x05000075


	//   ....[26]....
        /*0094*/ 	.word	0x05000075


	//   ....[27]....
        /*0098*/ 	.word	0x05000075


	//----- nvinfo : EIATTR_COOP_GROUP_INSTR_OFFSETS
	.align		4
.L_1716:
        /*009c*/ 	.byte	0x04, 0x28
        /*009e*/ 	.short	(.L_1718 - .L_1717)


	//   ....[0]....
.L_1717:
        /*00a0*/ 	.word	0x0000f050


	//   ....[1]....
        /*00a4*/ 	.word	0x0000f070


	//   ....[2]....
        /*00a8*/ 	.word	0x0000f090


	//   ....[3]....
        /*00ac*/ 	.word	0x0000f0b0


	//   ....[4]....
        /*00b0*/ 	.word	0x0000f0d0


	//   ....[5]....
        /*00b4*/ 	.word	0x0000f600


	//   ....[6]....
        /*00b8*/ 	.word	0x0000f620


	//   ....[7]....
        /*00bc*/ 	.word	0x0000f640


	//   ....[8]....
        /*00c0*/ 	.word	0x0000f660


	//   ....[9]....
        /*00c4*/ 	.word	0x0000f680


	//   ....[10]....
        /*00c8*/ 	.word	0x0000f7f0


	//   ....[11]....
        /*00cc*/ 	.word	0x0000f860


	//   ....[12]....
        /*00d0*/ 	.word	0x0000f880


	//   ....[13]....
        /*00d4*/ 	.word	0x0000f890


	//   ....[14]....
        /*00d8*/ 	.word	0x0000f940


	//   ....[15]....
        /*00dc*/ 	.word	0x0000f980


	//   ....[16]....
        /*00e0*/ 	.word	0x0000fa20


	//   ....[17]....
        /*00e4*/ 	.word	0x0000fa40


	//   ....[18]....
        /*00e8*/ 	.word	0x00010540


	//   ....[19]....
        /*00ec*/ 	.word	0x000105b0


	//   ....[20]....
        /*00f0*/ 	.word	0x00010620


	//   ....[21]....
        /*00f4*/ 	.word	0x00010690


	//   ....[22]....
        /*00f8*/ 	.word	0x00010700


	//   ....[23]....
        /*00fc*/ 	.word	0x00010c80


	//   ....[24]....
        /*0100*/ 	.word	0x00010cf0


	//   ....[25]....
        /*0104*/ 	.word	0x00010d60


	//   ....[26]....
        /*0108*/ 	.word	0x00010dd0


	//   ....[27]....
        /*010c*/ 	.word	0x00010e40


	//----- nvinfo : EIATTR_EXIT_INSTR_OFFSETS
	.align		4
.L_1718:
        /*0110*/ 	.byte	0x04, 0x1c
        /*0112*/ 	.short	(.L_1720 - .L_1719)


	//   ....[0]....
.L_1719:
        /*0114*/ 	.word	0x00000770


	//   ....[1]....
        /*0118*/ 	.word	0x000104e0


	//----- nvinfo : EIATTR_MAX_THREADS
	.align		4
.L_1720:
        /*011c*/ 	.byte	0x04, 0x05
        /*011e*/ 	.short	(.L_1722 - .L_1721)
.L_1721:
        /*0120*/ 	.word	0x00000080
        /*0124*/ 	.word	0x00000001
        /*0128*/ 	.word	0x00000001


	//----- nvinfo : EIATTR_CRS_STACK_SIZE
	.align		4
.L_1722:
        /*012c*/ 	.byte	0x04, 0x1e
        /*012e*/ 	.short	(.L_1724 - .L_1723)
.L_1723:
        /*0130*/ 	.word	0x00000000


	//----- nvinfo : EIATTR_CBANK_PARAM_SIZE
	.align		4
.L_1724:
        /*0134*/ 	.byte	0x03, 0x19
        /*0136*/ 	.short	0x00e8


	//----- nvinfo : EIATTR_PARAM_CBANK
	.align		4
        /*0138*/ 	.byte	0x04, 0x0a
        /*013a*/ 	.short	(.L_1726 - .L_1725)
	.align		4
.L_1725:
        /*013c*/ 	.word	index@(.nv.constant0._ZN10layer_norm13ln_fwd_kernelINS_13Kernel_traitsIf13__nv_bfloat16S2_S2_fjLj5120ELj1ELj1ELj4ELj16ENS_18Kernel_traits_baseILj5120EfS2_S2_S2_fjLj128EEEEELb1ELb0ELb0ELb1EEEvNS_9FwdParamsE)
        /*0140*/ 	.short	0x0210
        /*0142*/ 	.short	0x00e8


	//----- nvinfo : EIATTR_SW_WAR
	.align		4
.L_1726:
        /*0144*/ 	.byte	0x04, 0x36
        /*0146*/ 	.short	(.L_1728 - .L_1727)
.L_1727:
        /*0148*/ 	.word	0x00000008
.L_1728:


//--------------------- .nv.info._ZN10layer_norm13ln_fwd_kernelINS_13Kernel_traitsIf13__nv_bfloat16S2_S2_fjLj5120ELj1ELj1ELj4ELj16ENS_18Kernel_traits_baseILj5120EfS2_S2_S2_fjLj128EEEEELb1ELb0ELb1ELb0EEEvNS_9FwdParamsE --------------------------
	.section	.nv.info._ZN10layer_norm13ln_fwd_kernelINS_13Kernel_traitsIf13__nv_bfloat16S2_S2_fjLj5120ELj1ELj1ELj4ELj16ENS_18Kernel_traits_baseILj5120EfS2_S2_S2_fjLj128EEEEELb1ELb0ELb1ELb0EEEvNS_9FwdParamsE,"",@"SHT_CUDA_INFO"
	.sectionflags	@""
	.align	4


	//----- nvinfo : EIATTR_CUDA_API_VERSION
	.align		4
        /*0000*/ 	.byte	0x04, 0x37
        /*0002*/ 	.short	(.L_1730 - .L_1729)
.L_1729:
        /*0004*/ 	.word	0x00000082


	//----- nvinfo : EIATTR_KPARAM_INFO
	.align		4
.L_1730:
        /*0008*/ 	.byte	0x04, 0x17
        /*000a*/ 	.short	(.L_1732 - .L_1731)
.L_1731:
        /*000c*/ 	.word	0x00000000
        /*0010*/ 	.short	0x0000
        /*0012*/ 	.short	0x0000
        /*0014*/ 	.byte	0x00, 0xf0, 0xa1, 0x03


	//----- nvinfo : EIATTR_SPARSE_MMA_MASK
	.align		4
.L_1732:
        /*0018*/ 	.byte	0x03, 0x50
        /*001a*/ 	.short	0x0000


	//----- nvinfo : EIATTR_MAXREG_COUNT
	.align		4
        /*001c*/ 	.byte	0x03, 0x1b
        /*001e*/ 	.short	0x00ff


	//----- nvinfo : EIATTR_NUM_BARRIERS
	.align		4
        /*0020*/ 	.byte	0x02, 0x4c
        /*0022*/ 	.byte	0x01
	.zero		1


	//----- nvinfo : EIATTR_ANNOTATIONS
	.align		4
        /*0024*/ 	.byte	0x04, 0x55
        /*0026*/ 	.short	(.L_1734 - .L_1733)


	//   ....[0]....
.L_1733:
        /*0028*/ 	.word	0x00000001
        /*002c*/ 	.byte	0x30, 0x0e, 0x00, 0x00, 0x01, 0x00, 0x00, 0x00, 0x40, 0x0e, 0x00, 0x00, 0x01, 0x00, 0x00, 0x00
        /*003c*/ 	.byte	0xe0, 0x11, 0x01, 0x00, 0x01, 0x00, 0x00, 0x00, 0x00, 0x19, 0x01, 0x00, 0x01, 0x00, 0x00, 0x00
        /*004c*/ 	.byte	0x90, 0x2a, 0x01, 0x00


	//----- nvinfo : EIATTR_MERCURY_ISA_VERSION
	.align		4
.L_1734:
        /*0050*/ 	.byte	0x03, 0x5f
        /*0052*/ 	.short	0x0101


	//----- nvinfo : EIATTR_COOP_GROUP_MASK_REGIDS
	.align		4
        /*0054*/ 	.byte	0x04, 0x29
        /*0056*/ 	.short	(.L_1736 - .L_1735)


	//   ....[0]....
.L_1735:
        /*0058*/ 	.word	0xffffffff


	//   ....[1]....
        /*005c*/ 	.word	0xffffffff


	//   ....[2]....
        /*0060*/ 	.word	0xffffffff


	//   ....[3]....
        /*0064*/ 	.word	0xffffffff


	//   ....[4]....
        /*0068*/ 	.word	0xffffffff


	//   ....[5]....
        /*006c*/ 	.word	0xffffffff


	//   ....[6]....
        /*0070*/ 	.word	0xffffffff


	//   ....[7]....
        /*0074*/ 	.word	0xffffffff


	//   ....[8]....
        /*0078*/ 	.word	0xffffffff


	//   ....[9]....
        /*007c*/ 	.word	0xffffffff


	//   ....[10]....
        /*0080*/ 	.word	0xffffffff


	//   ....[11]....
        /*0084*/ 	.word	0xffffffff


	//   ....[12]....
        /*0088*/ 	.word	0xffffffff


	//   ....[13]....
        /*008c*/ 	.word	0xffffffff


	//   ....[14]....
        /*0090*/ 	.word	0xffffffff


	//   ....[15]....
        /*0094*/ 	.word	0xffffffff


	//   ....[16]....
        /*0098*/ 	.word	0xffffffff


	//   ....[17]....
        /*009c*/ 	.word	0xffffffff


	//   ....[18]....
        /*00a0*/ 	.word	0x05000067


	//   ....[19]....
        /*00a4*/ 	.word	0x05000067


	//   ....[20]....
        /*00a8*/ 	.word	0x05000067


	//   ....[21]....
        /*00ac*/ 	.word	0x05000067


	//   ....[22]....
        /*00b0*/ 	.word	0x05000067


	//   ....[23]....
        /*00b4*/ 	.word	0x05000067


	//   ....[24]....
        /*00b8*/ 	.word	0x05000067


	//   ....[25]....
        /*00bc*/ 	.word	0x05000067


	//   ....[26]....
        /*00c0*/ 	.word	0x05000067


	//   ....[27]....
        /*00c4*/ 	.word	0x05000067


	//----- nvinfo : EIATTR_COOP_GROUP_INSTR_OFFSETS
	.align		4
.L_1736:
        /*00c8*/ 	.byte	0x04, 0x28
        /*00ca*/ 	.short	(.L_1738 - .L_1737)


	//   ....[0]....
.L_1737:
        /*00cc*/ 	.word	0x000111f0


	//   ....[1]....
        /*00d0*/ 	.word	0x00011210


	//   ....[2]....
        /*00d4*/ 	.word	0x00011230


	//   ....[3]....
        /*00d8*/ 	.word	0x00011250


	//   ....[4]....
        /*00dc*/ 	.word	0x00011270


	//   ....[5]....
        /*00e0*/ 	.word	0x000117b0


	//   ....[6]....
        /*00e4*/ 	.word	0x000117d0


	//   ....[7]....
        /*00e8*/ 	.word	0x000117f0


	//   ....[8]....
        /*00ec*/ 	.word	0x00011810


	//   ....[9]....
        /*00f0*/ 	.word	0x00011830


	//   ....[10]....
        /*00f4*/ 	.word	0x000119b0


	//   ....[11]....
        /*00f8*/ 	.word	0x00011a00


	//   ....[12]....
        /*00fc*/ 	.word	0x00011a80


	//   ....[13]....
        /*0100*/ 	.word	0x00011ae0


	//   ....[14]....
        /*0104*/ 	.word	0x00011af0


	//   ....[15]....
        /*0108*/ 	.word	0x00011b90


	//   ....[16]....
        /*010c*/ 	.word	0x00011bd0


	//   ....[17]....
        /*0110*/ 	.word	0x00011c00


	//   ....[18]....
        /*0114*/ 	.word	0x00012950


	//   ....[19]....
        /*0118*/ 	.word	0x000129a0


	//   ....[20]....
        /*011c*/ 	.word	0x00012a00


	//   ....[21]....
        /*0120*/ 	.word	0x00012a60


	//   ....[22]....
        /*0124*/ 	.word	0x00012ad0


	//   ....[23]....
        /*0128*/ 	.word	0x00013060


	//   ....[24]....
        /*012c*/ 	.word	0x000130c0


	//   ....[25]....
        /*0130*/ 	.word	0x00013120


	//   ....[26]....
        /*0134*/ 	.word	0x00013180


	//   ....[27]....
        /*0138*/ 	.word	0x000131e0


	//----- nvinfo : EIATTR_EXIT_INSTR_OFFSETS
	.align		4
.L_1738:
        /*013c*/ 	.byte	0x04, 0x1c
        /*013e*/ 	.short	(.L_1740 - .L_1739)


	//   ....[0]....
.L_1739:
        /*0140*/ 	.word	0x00000c00


	//   ....[1]....
        /*0144*/ 	.word	0x000128f0


	//----- nvinfo : EIATTR_MAX_THREADS
	.align		4
.L_1740:
        /*0148*/ 	.byte	0x04, 0x05
        /*014a*/ 	.short	(.L_1742 - .L_1741)
.L_1741:
        /*014c*/ 	.word	0x00000080
        /*0150*/ 	.word	0x00000001
        /*0154*/ 	.word	0x00000001


	//----- nvinfo : EIATTR_CRS_STACK_SIZE
	.align		4
.L_1742:
        /*0158*/ 	.byte	0x04, 0x1e
        /*015a*/ 	.short	(.L_1744 - .L_1743)
.L_1743:
        /*015c*/ 	.word	0x00000000


	//----- nvinfo : EIATTR_CBANK_PARAM_SIZE
	.align		4
.L_1744:
        /*0160*/ 	.byte	0x03, 0x19
        /*0162*/ 	.short	0x00e8


	//----- nvinfo : EIATTR_PARAM_CBANK
	.align		4
        /*0164*/ 	.byte	0x04, 0x0a
        /*0166*/ 	.short	(.L_1746 - .L_1745)
	.align		4
.L_1745:
        /*0168*/ 	.word	index@(.nv.constant0._ZN10layer_norm13ln_fwd_kernelINS_13Kernel_traitsIf13__nv_bfloat16S2_S2_fjLj5120ELj1ELj1ELj4ELj16ENS_18Kernel_traits_baseILj5120EfS2_S2_S2_fjLj128EEEEELb1ELb0ELb1ELb0EEEvNS_9FwdParamsE)
        /*016c*/ 	.short	0x0210
        /*016e*/ 	.short	0x00e8


	//----- nvinfo : EIATTR_SW_WAR
	.align		4
.L_1746:
        /*0170*/ 	.byte	0x04, 0x36
        /*0172*/ 	.short	(.L_1748 - .L_1747)
.L_1747:
        /*0174*/ 	.word	0x00000008
.L_1748:


//--------------------- .nv.info._ZN10layer_norm13ln_fwd_kernelINS_13Kernel_traitsIf13__nv_bfloat16S2_S2_fjLj5120ELj1ELj1ELj4ELj16ENS_18Kernel_traits_baseILj5120EfS2_S2_S2_fjLj128EEEEELb1ELb0ELb1ELb1EEEvNS_9FwdParamsE --------------------------
	.section	.nv.info._ZN10layer_norm13ln_fwd_kernelINS_13Kernel_traitsIf13__nv_bfloat16S2_S2_fjLj5120ELj1ELj1ELj4ELj16ENS_18Kernel_traits_baseILj5120EfS2_S2_S2_fjLj128EEEEELb1ELb0ELb1ELb1EEEvNS_9FwdParamsE,"",@"SHT_CUDA_INFO"
	.sectionflags	@""
	.align	4


	//----- nvinfo : EIATTR_CUDA_API_VERSION
	.align		4
        /*0000*/ 	.byte	0x04, 0x37
        /*0002*/ 	.short	(.L_1750 - .L_1749)
.L_1749:
        /*0004*/ 	.word	0x00000082


	//----- nvinfo : EIATTR_KPARAM_INFO
	.align		4
.L_1750:
        /*0008*/ 	.byte	0x04, 0x17
        /*000a*/ 	.short	(.L_1752 - .L_1751)
.L_1751:
        /*000c*/ 	.word	0x00000000
        /*0010*/ 	.short	0x0000
        /*0012*/ 	.short	0x0000
        /*0014*/ 	.byte	0x00, 0xf0, 0xa1, 0x03


	//----- nvinfo : EIATTR_SPARSE_MMA_MASK
	.align		4
.L_1752:
        /*0018*/ 	.byte	0x03, 0x50
        /*001a*/ 	.short	0x0000


	//----- nvinfo : EIATTR_MAXREG_COUNT
	.align		4
        /*001c*/ 	.byte	0x03, 0x1b
        /*001e*/ 	.short	0x00ff


	//----- nvinfo : EIATTR_NUM_BARRIERS
	.align		4
        /*0020*/ 	.byte	0x02, 0x4c
        /*0022*/ 	.byte	0x01
	.zero		1


	//----- nvinfo : EIATTR_MERCURY_ISA_VERSION
	.align		4
        /*0024*/ 	.byte	0x03, 0x5f
        /*0026*/ 	.short	0x0101


	//----- nvinfo : EIATTR_COOP_GROUP_MASK_REGIDS
	.align		4
        /*0028*/ 	.byte	0x04, 0x29
        /*002a*/ 	.short	(.L_1754 - .L_1753)


	//   ....[0]....
.L_1753:
        /*002c*/ 	.word	0xffffffff


	//   ....[1]....
        /*0030*/ 	.word	0xffffffff


	//   ....[2]....
        /*0034*/ 	.word	0xffffffff


	//   ....[3]....
        /*0038*/ 	.word	0xffffffff


	//   ....[4]....
        /*003c*/ 	.word	0xffffffff


	//   ....[5]....
        /*0040*/ 	.word	0xffffffff


	//   ....[6]....
        /*0044*/ 	.word	0xffffffff


	//   ....[7]....
        /*0048*/ 	.word	0xffffffff


	//   ....[8]....
        /*004c*/ 	.word	0xffffffff


	//   ....[9]....
        /*0050*/ 	.word	0xffffffff


	//   ....[10]....
        /*0054*/ 	.word	0xffffffff


	//   ....[11]....
        /*0058*/ 	.word	0xffffffff


	//   ....[12]....
        /*005c*/ 	.word	0xffffffff


	//   ....[13]....
        /*0060*/ 	.word	0xffffffff


	//   ....[14]....
        /*0064*/ 	.word	0xffffffff


	//   ....[15]....
        /*0068*/ 	.word	0xffffffff


	//   ....[16]....
        /*006c*/ 	.word	0xffffffff


	//   ....[17]....
        /*0070*/ 	.word	0xffffffff


	//   ....[18]....
        /*0074*/ 	.word	0x0500008c


	//   ....[19]....
        /*0078*/ 	.word	0x0500008c


	//   ....[20]....
        /*007c*/ 	.word	0x0500008c


	//   ....[21]....
        /*0080*/ 	.word	0x0500008c


	//   ....[22]....
        /*0084*/ 	.word	0x0500008c


	//   ....[23]....
        /*0088*/ 	.word	0x0500008c


	//   ....[24]....
        /*008c*/ 	.word	0x0500008c


	//   ....[25]....
        /*0090*/ 	.word	0x0500008c


	//   ....[26]....
        /*0094*/ 	.word	0x0500008c


	//   ....[27]....
        /*0098*/ 	.word	0x0500008c


	//----- nvinfo : EIATTR_COOP_GROUP_INSTR_OFFSETS
	.align		4
.L_1754:
        /*009c*/ 	.byte	0x04, 0x28
        /*009e*/ 	.short	(.L_1756 - .L_1755)


	//   ....[0]....
.L_1755:
        /*00a0*/ 	.word	0x00010d40


	//   ....[1]....
        /*00a4*/ 	.word	0x00010d60


	//   ....[2]....
        /*00a8*/ 	.word	0x00010d80


	//   ....[3]....
        /*00ac*/ 	.word	0x00010da0


	//   ....[4]....
        /*00b0*/ 	.word	0x00010dc0


	//   ....[5]....
        /*00b4*/ 	.word	0x000112f0


	//   ....[6]....
        /*00b8*/ 	.word	0x00011310


	//   ....[7]....
        /*00bc*/ 	.word	0x00011330


	//   ....[8]....
        /*00c0*/ 	.word	0x00011350


	//   ....[9]....
        /*00c4*/ 	.word	0x00011370


	//   ....[10]....
        /*00c8*/ 	.word	0x000114b0


	//   ....[11]....
        /*00cc*/ 	.word	0x00011540


	//   ....[12]....
        /*00d0*/ 	.word	0x00011550


	//   ....[13]....
        /*00d4*/ 	.word	0x000115e0


	//   ....[14]....
        /*00d8*/ 	.word	0x00011610


	//   ....[15]....
        /*00dc*/ 	.word	0x00011620


	//   ....[16]....
        /*00e0*/ 	.word	0x00011700


	//   ....[17]....
        /*00e4*/ 	.word	0x00011730


	//   ....[18]....
        /*00e8*/ 	.word	0x000122f0


	//   ....[19]....
        /*00ec*/ 	.word	0x00012360


	//   ....[20]....
        /*00f0*/ 	.word	0x000123d0


	//   ....[21]....
        /*00f4*/ 	.word	0x00012440


	//   ....[22]....
        /*00f8*/ 	.word	0x000124b0


	//   ....[23]....
        /*00fc*/ 	.word	0x00012a30


	//   ....[24]....
        /*0100*/ 	.word	0x00012aa0


	//   ....[25]....
        /*0104*/ 	.word	0x00012b10


	//   ....[26]....
        /*0108*/ 	.word	0x00012b80


	//   ....[27]....
        /*010c*/ 	.word	0x00012bf0


	//----- nvinfo : EIATTR_EXIT_INSTR_OFFSETS
	.align		4
.L_1756:
        /*0110*/ 	.byte	0x04, 0x1c
        /*0112*/ 	.short	(.L_1758 - .L_1757)


	//   ....[0]....
.L_1757:
        /*0114*/ 	.word	0x00000770


	//   ....[1]....
        /*0118*/ 	.word	0x00012290


	//----- nvinfo : EIATTR_MAX_THREADS
	.align		4
.L_1758:
        /*011c*/ 	.byte	0x04, 0x05
        /*011e*/ 	.short	(.L_1760 - .L_1759)
.L_1759:
        /*0120*/ 	.word	0x00000080
        /*0124*/ 	.word	0x00000001
        /*0128*/ 	.word	0x00000001


	//----- nvinfo : EIATTR_CRS_STACK_SIZE
	.align		4
.L_1760:
        /*012c*/ 	.byte	0x04, 0x1e
        /*012e*/ 	.short	(.L_1762 - .L_1761)
.L_1761:
        /*0130*/ 	.word	0x00000000


	//----- nvinfo : EIATTR_CBANK_PARAM_SIZE
	.align		4
.L_1762:
        /*0134*/ 	.byte	0x03, 0x19
        /*0136*/ 	.short	0x00e8


	//----- nvinfo : EIATTR_PARAM_CBANK
	.align		4
        /*0138*/ 	.byte	0x04, 0x0a
        /*013a*/ 	.short	(.L_1764 - .L_1763)
	.align		4
.L_1763:
        /*013c*/ 	.word	index@(.nv.constant0._ZN10layer_norm13ln_fwd_kernelINS_13Kernel_traitsIf13__nv_bfloat16S2_S2_fjLj5120ELj1ELj1ELj4ELj16ENS_18Kernel_traits_baseILj5120EfS2_S2_S2_fjLj128EEEEELb1ELb0ELb1ELb1EEEvNS_9FwdParamsE)
        /*0140*/ 	.short	0x0210
        /*0142*/ 	.short	0x00e8


	//----- nvinfo : EIATTR_SW_WAR
	.align		4
.L_1764:
        /*0144*/ 	.byte	0x04, 0x36
        /*0146*/ 	.short	(.L_1766 - .L_1765)
.L_1765:
        /*0148*/ 	.word	0x00000008
.L_1766:


//--------------------- .nv.info._ZN10layer_norm13ln_fwd_kernelINS_13Kernel_traitsIf13__nv_bfloat16S2_S2_fjLj5120ELj1ELj1ELj4ELj16ENS_18Kernel_traits_baseILj5120EfS2_S2_S2_fjLj128EEEEELb1ELb1ELb0ELb0EEEvNS_9FwdParamsE --------------------------
	.section	.nv.info._ZN10layer_norm13ln_fwd_kernelINS_13Kernel_traitsIf13__nv_bfloat16S2_S2_fjLj5120ELj1ELj1ELj4ELj16ENS_18Kernel_traits_baseILj5120EfS2_S2_S2_fjLj128EEEEELb1ELb1ELb0ELb0EEEvNS_9FwdParamsE,"",@"SHT_CUDA_INFO"
	.sectionflags	@""
	.align	4


	//----- nvinfo : EIATTR_CUDA_API_VERSION
	.align		4
        /*0000*/ 	.byte	0x04, 0x37
        /*0002*/ 	.short	(.L_1768 - .L_1767)
.L_1767:
        /*0004*/ 	.word	0x00000082


	//----- nvinfo : EIATTR_KPARAM_INFO
	.align		4
.L_1768:
        /*0008*/ 	.byte	0x04, 0x17
        /*000a*/ 	.short	(.L_1770 - .L_1769)
.L_1769:
        /*000c*/ 	.word	0x00000000
        /*0010*/ 	.short	0x0000
        /*0012*/ 	.short	0x0000
        /*0014*/ 	.byte	0x00, 0xf0, 0xa1, 0x03


	//----- nvinfo : EIATTR_SPARSE_MMA_MASK
	.align		4
.L_1770:
        /*0018*/ 	.byte	0x03, 0x50
        /*001a*/ 	.short	0x0000


	//----- nvinfo : EIATTR_MAXREG_COUNT
	.align		4
        /*001c*/ 	.byte	0x03, 0x1b
        /*001e*/ 	.short	0x00ff


	//----- nvinfo : EIATTR_NUM_BARRIERS
	.align		4
        /*0020*/ 	.byte	0x02, 0x4c
        /*0022*/ 	.byte	0x01
	.zero		1


	//----- nvinfo : EIATTR_MERCURY_ISA_VERSION
	.align		4
        /*0024*/ 	.byte	0x03, 0x5f
        /*0026*/ 	.short	0x0101


	//----- nvinfo : EIATTR_COOP_GROUP_MASK_REGIDS
	.align		4
        /*0028*/ 	.byte	0x04, 0x29
        /*002a*/ 	.short	(.L_1772 - .L_1771)


	//   ....[0]....
.L_1771:
        /*002c*/ 	.word	0xffffffff


	//   ....[1]....
        /*0030*/ 	.word	0xffffffff


	//   ....[2]....
        /*0034*/ 	.word	0xffffffff


	//   ....[3]....
        /*0038*/ 	.word	0xffffffff


	//   ....[4]....
        /*003c*/ 	.word	0xffffffff


	//   ....[5]....
        /*0040*/ 	.word	0xffffffff


	//   ....[6]....
        /*0044*/ 	.word	0xffffffff


	//   ....[7]....
        /*0048*/ 	.word	0xffffffff


	//   ....[8]....
        /*004c*/ 	.word	0xffffffff


	//   ....[9]....
        /*0050*/ 	.word	0xffffffff


	//   ....[10]....
        /*0054*/ 	.word	0xffffffff


	//   ....[11]....
        /*0058*/ 	.word	0xffffffff


	//   ....[12]....
        /*005c*/ 	.word	0xffffffff


	//   ....[13]....
        /*0060*/ 	.word	0xffffffff


	//   ....[14]....
        /*0064*/ 	.word	0xffffffff


	//   ....[15]....
        /*0068*/ 	.word	0xffffffff


	//   ....[16]....
        /*006c*/ 	.word	0xffffffff


	//   ....[17]....
        /*0070*/ 	.word	0xffffffff


	//   ....[18]....
        /*0074*/ 	.word	0x050000b0


	//   ....[19]....
        /*0078*/ 	.word	0x050000b0


	//   ....[20]....
        /*007c*/ 	.word	0x050000b0


	//   ....[21]....
        /*0080*/ 	.word	0x050000b0


	//   ....[22]....
        /*0084*/ 	.word	0x050000b0


	//   ....[23]....
        /*0088*/ 	.word	0x050000b0


	//   ....[24]....
        /*008c*/ 	.word	0x050000b0


	//   ....[25]....
        /*0090*/ 	.word	0x050000b0


	//   ....[26]....
        /*0094*/ 	.word	0x050000b0


	//   ....[27]....
        /*0098*/ 	.word	0x050000b0


	//----- nvinfo : EIATTR_COOP_GROUP_INSTR_OFFSETS
	.align		4
.L_1772:
        /*009c*/ 	.byte	0x04, 0x28
        /*009e*/ 	.short	(.L_1774 - .L_1773)


	//   ....[0]....
.L_1773:
        /*00a0*/ 	.word	0x0000fd70


	//   ....[1]....
        /*00a4*/ 	.word	0x0000fda0


	//   ....[2]....
        /*00a8*/ 	.word	0x0000fdc0


	//   ....[3]....
        /*00ac*/ 	.word	0x0000fde0


	//   ....[4]....
        /*00b0*/ 	.word	0x0000fe00


	//   ....[5]....
        /*00b4*/ 	.word	0x00010340


	//   ....[6]....
        /*00b8*/ 	.word	0x00010360


	//   ....[7]....
        /*00bc*/ 	.word	0x00010380


	//   ....[8]....
        /*00c0*/ 	.word	0x000103a0


	//   ....[9]....
        /*00c4*/ 	.word	0x000103c0


	//   ....[10]....
        /*00c8*/ 	.word	0x00010560


	//   ....[11]....
        /*00cc*/ 	.word	0x000105a0


	//   ....[12]....
        /*00d0*/ 	.word	0x000105d0


	//   ....[13]....
        /*00d4*/ 	.word	0x000105e0


	//   ....[14]....
        /*00d8*/ 	.word	0x00010670


	//   ....[15]....
        /*00dc*/ 	.word	0x000106d0


	//   ....[16]....
        /*00e0*/ 	.word	0x00010760


	//   ....[17]....
        /*00e4*/ 	.word	0x000107a0


	//   ....[18]....
        /*00e8*/ 	.word	0x00011410


	//   ....[19]....
        /*00ec*/ 	.word	0x00011480


	//   ....[20]....
        /*00f0*/ 	.word	0x000114f0


	//   ....[21]....
        /*00f4*/ 	.word	0x00011560


	//   ....[22]....
        /*00f8*/ 	.word	0x000115d0


	//   ....[23]....
        /*00fc*/ 	.word	0x00011b70


	//   ....[24]....
        /*0100*/ 	.word	0x00011be0


	//   ....[25]....
        /*0104*/ 	.word	0x00011c50


	//   ....[26]....
        /*0108*/ 	.word	0x00011cc0


	//   ....[27]....
        /*010c*/ 	.word	0x00011d30


	//----- nvinfo : EIATTR_EXIT_INSTR_OFFSETS
	.align		4
.L_1774:
        /*0110*/ 	.byte	0x04, 0x1c
        /*0112*/ 	.short	(.L_1776 - .L_1775)


	//   ....[0]....
.L_1775:
        /*0114*/ 	.word	0x00000d00


	//   ....[1]....
        /*0118*/ 	.word	0x000113b0


	//----- nvinfo : EIATTR_MAX_THREADS
	.align		4
.L_1776:
        /*011c*/ 	.byte	0x04, 0x05
        /*011e*/ 	.short	(.L_1778 - .L_1777)
.L_1777:
        /*0120*/ 	.word	0x00000080
        /*0124*/ 	.word	0x00000001
        /*0128*/ 	.word	0x00000001


	//----- nvinfo : EIATTR_CRS_STACK_SIZE
	.align		4
.L_1778:
        /*012c*/ 	.byte	0x04, 0x1e
        /*012e*/ 	.short	(.L_1780 - .L_1779)
.L_1779:
        /*0130*/ 	.word	0x00000000


	//----- nvinfo : EIATTR_CBANK_PARAM_SIZE
	.align		4
.L_1780:
        /*0134*/ 	.byte	0x03, 0x19
        /*0136*/ 	.short	0x00e8


	//----- nvinfo : EIATTR_PARAM_CBANK
	.align		4
        /*0138*/ 	.byte	0x04, 0x0a
        /*013a*/ 	.short	(.L_1782 - .L_1781)
	.align		4
.L_1781:
        /*013c*/ 	.word	index@(.nv.constant0._ZN10layer_norm13ln_fwd_kernelINS_13Kernel_traitsIf13__nv_bfloat16S2_S2_fjLj5120ELj1ELj1ELj4ELj16ENS_18Kernel_traits_baseILj5120EfS2_S2_S2_fjLj128EEEEELb1ELb1ELb0ELb0EEEvNS_9FwdParamsE)
        /*0140*/ 	.short	0x0210
        /*0142*/ 	.short	0x00e8


	//----- nvinfo : EIATTR_SW_WAR
	.align		4
.L_1782:
        /*0144*/ 	.byte	0x04, 0x36
        /*0146*/ 	.short	(.L_1784 - .L_1783)
.L_1783:
        /*0148*/ 	.word	0x00000008
.L_1784:


//--------------------- .nv.info._ZN10layer_norm13ln_fwd_kernelINS_13Kernel_traitsIf13__nv_bfloat16S2_S2_fjLj5120ELj1ELj1ELj4ELj16ENS_18Kernel_traits_baseILj5120EfS2_S2_S2_fjLj128EEEEELb1ELb1ELb0ELb1EEEvNS_9FwdParamsE --------------------------
	.section	.nv.info._ZN10layer_norm13ln_fwd_kernelINS_13Kernel_traitsIf13__nv_bfloat16S2_S2_fjLj5120ELj1ELj1ELj4ELj16ENS_18Kernel_traits_baseILj5120EfS2_S2_S2_fjLj128EEEEELb1ELb1ELb0ELb1EEEvNS_9FwdParamsE,"",@"SHT_CUDA_INFO"
	.sectionflags	@""
	.align	4


	//----- nvinfo : EIATTR_CUDA_API_VERSION
	.align		4
        /*0000*/ 	.byte	0x04, 0x37
        /*0002*/ 	.short	(.L_1786 - .L_1785)
.L_1785:
        /*0004*/ 	.word	0x00000082


	//----- nvinfo : EIATTR_KPARAM_INFO
	.align		4
.L_1786:
        /*0008*/ 	.byte	0x04, 0x17
        /*000a*/ 	.short	(.L_1788 - .L_1787)
.L_1787:
        /*000c*/ 	.word	0x00000000
        /*0010*/ 	.short	0x0000
        /*0012*/ 	.short	0x0000
        /*0014*/ 	.byte	0x00, 0xf0, 0xa1, 0x03


	//----- nvinfo : EIATTR_SPARSE_MMA_MASK
	.align		4
.L_1788:
        /*0018*/ 	.byte	0x03, 0x50
        /*001a*/ 	.short	0x0000


	//----- nvinfo : EIATTR_MAXREG_COUNT
	.align		4
        /*001c*/ 	.byte	0x03, 0x1b
        /*001e*/ 	.short	0x00ff


	//----- nvinfo : EIATTR_NUM_BARRIERS
	.align		4
        /*0020*/ 	.byte	0x02, 0x4c
        /*0022*/ 	.byte	0x01
	.zero		1


	//----- nvinfo : EIATTR_MERCURY_ISA_VERSION
	.align		4
        /*0024*/ 	.byte	0x03, 0x5f
        /*0026*/ 	.short	0x0101


	//----- nvinfo : EIATTR_COOP_GROUP_MASK_REGIDS
	.align		4
        /*0028*/ 	.byte	0x04, 0x29
        /*002a*/ 	.short	(.L_1790 - .L_1789)


	//   ....[0]....
.L_1789:
        /*002c*/ 	.word	0xffffffff


	//   ....[1]....
        /*0030*/ 	.word	0xffffffff


	//   ....[2]....
        /*0034*/ 	.word	0xffffffff


	//   ....[3]....
        /*0038*/ 	.word	0xffffffff


	//   ....[4]....
        /*003c*/ 	.word	0xffffffff


	//   ....[5]....
        /*0040*/ 	.word	0xffffffff


	//   ....[6]....
        /*0044*/ 	.word	0xffffffff


	//   ....[7]....
        /*0048*/ 	.word	0xffffffff


	//   ....[8]....
        /*004c*/ 	.word	0xffffffff


	//   ....[9]....
        /*0050*/ 	.word	0xffffffff


	//   ....[10]....
        /*0054*/ 	.word	0xffffffff


	//   ....[11]....
        /*0058*/ 	.word	0xffffffff


	//   ....[12]....
        /*005c*/ 	.word	0xffffffff


	//   ....[13]....
        /*0060*/ 	.word	0xffffffff


	//   ....[14]....
        /*0064*/ 	.word	0xffffffff


	//   ....[15]....
        /*0068*/ 	.word	0xffffffff


	//   ....[16]....
        /*006c*/ 	.word	0xffffffff


	//   ....[17]....
        /*0070*/ 	.word	0xffffffff


	//   ....[18]....
        /*0074*/ 	.word	0x050000b0


	//   ....[19]....
        /*0078*/ 	.word	0x050000b0


	//   ....[20]....
        /*007c*/ 	.word	0x050000b0


	//   ....[21]....
        /*0080*/ 	.word	0x050000b0


	//   ....[22]....
        /*0084*/ 	.word	0x050000b0


	//   ....[23]....
        /*0088*/ 	.word	0x050000b0


	//   ....[24]....
        /*008c*/ 	.word	0x050000b0


	//   ....[25]....
        /*0090*/ 	.word	0x050000b0


	//   ....[26]....
        /*0094*/ 	.word	0x050000b0


	//   ....[27]....
        /*0098*/ 	.word	0x050000b0


	//----- nvinfo : EIATTR_COOP_GROUP_INSTR_OFFSETS
	.align		4
.L_1790:
        /*009c*/ 	.byte	0x04, 0x28
        /*009e*/ 	.short	(.L_1792 - .L_1791)


	//   ....[0]....
.L_1791:
        /*00a0*/ 	.word	0x0000f190


	//   ....[1]....
        /*00a4*/ 	.word	0x0000f1b0


	//   ....[2]....
        /*00a8*/ 	.word	0x0000f1d0


	//   ....[3]....
        /*00ac*/ 	.word	0x0000f1f0


	//   ....[4]....
        /*00b0*/ 	.word	0x0000f210


	//   ....[5]....
        /*00b4*/ 	.word	0x0000f740


	//   ....[6]....
        /*00b8*/ 	.word	0x0000f760


	//   ....[7]....
        /*00bc*/ 	.word	0x0000f780


	//   ....[8]....
        /*00c0*/ 	.word	0x0000f7a0


	//   ....[9]....
        /*00c4*/ 	.word	0x0000f7c0


	//   ....[10]....
        /*00c8*/ 	.word	0x0000f920


	//   ....[11]....
        /*00cc*/ 	.word	0x0000f9a0


	//   ....[12]....
        /*00d0*/ 	.word	0x0000f9d0


	//   ....[13]....
        /*00d4*/ 	.word	0x0000fa00


	//   ....[14]....
        /*00d8*/ 	.word	0x0000fa90


	//   ....[15]....
        /*00dc*/ 	.word	0x0000fac0


	//   ....[16]....
        /*00e0*/ 	.word	0x0000fb50


	//   ....[17]....
        /*00e4*/ 	.word	0x0000fb80


	//   ....[18]....
        /*00e8*/ 	.word	0x00010660


	//   ....[19]....
        /*00ec*/ 	.word	0x000106d0


	//   ....[20]....
        /*00f0*/ 	.word	0x00010740


	//   ....[21]....
        /*00f4*/ 	.word	0x000107b0


	//   ....[22]....
        /*00f8*/ 	.word	0x00010820


	//   ....[23]....
        /*00fc*/ 	.word	0x00010da0


	//   ....[24]....
        /*0100*/ 	.word	0x00010e10


	//   ....[25]....
        /*0104*/ 	.word	0x00010e80


	//   ....[26]....
        /*0108*/ 	.word	0x00010ef0


	//   ....[27]....
        /*010c*/ 	.word	0x00010f60


	//----- nvinfo : EIATTR_EXIT_INSTR_OFFSETS
	.align		4
.L_1792:
        /*0110*/ 	.byte	0x04, 0x1c
        /*0112*/ 	.short	(.L_1794 - .L_1793)


	//   ....[0]....
.L_1793:
        /*0114*/ 	.word	0x00000400


	//   ....[1]....
        /*0118*/ 	.word	0x00010610


	//----- nvinfo : EIATTR_MAX_THREADS
	.align		4
.L_1794:
        /*011c*/ 	.byte	0x04, 0x05
        /*011e*/ 	.short	(.L_1796 - .L_1795)
.L_1795:
        /*0120*/ 	.word	0x00000080
        /*0124*/ 	.word	0x00000001
        /*0128*/ 	.word	0x00000001


	//----- nvinfo : EIATTR_CRS_STACK_SIZE
	.align		4
.L_1796:
        /*012c*/ 	.byte	0x04, 0x1e
        /*012e*/ 	.short	(.L_1798 - .L_1797)
.L_1797:
        /*0130*/ 	.word	0x00000000


	//----- nvinfo : EIATTR_CBANK_PARAM_SIZE
	.align		4
.L_1798:
        /*0134*/ 	.byte	0x03, 0x19
        /*0136*/ 	.short	0x00e8


	//----- nvinfo : EIATTR_PARAM_CBANK
	.align		4
        /*0138*/ 	.byte	0x04, 0x0a
        /*013a*/ 	.short	(.L_1800 - .L_1799)
	.align		4
.L_1799:
        /*013c*/ 	.word	index@(.nv.constant0._ZN10layer_norm13ln_fwd_kernelINS_13Kernel_traitsIf13__nv_bfloat16S2_S2_fjLj5120ELj1ELj1ELj4ELj16ENS_18Kernel_traits_baseILj5120EfS2_S2_S2_fjLj128EEEEELb1ELb1ELb0ELb1EEEvNS_9FwdParamsE)
        /*0140*/ 	.short	0x0210
        /*0142*/ 	.short	0x00e8


	//----- nvinfo : EIATTR_SW_WAR
	.align		4
.L_1800:
        /*0144*/ 	.byte	0x04, 0x36
        /*0146*/ 	.short	(.L_1802 - .L_1801)
.L_1801:
        /*0148*/ 	.word	0x00000008
.L_1802:


//--------------------- .nv.info._ZN10layer_norm13ln_fwd_kernelINS_13Kernel_traitsIf13__nv_bfloat16S2_S2_fjLj5120ELj1ELj1ELj4ELj16ENS_18Kernel_traits_baseILj5120EfS2_S2_S2_fjLj128EEEEELb1ELb1ELb1ELb0EEEvNS_9FwdParamsE --------------------------
	.section	.nv.info._ZN10layer_norm13ln_fwd_kernelINS_13Kernel_traitsIf13__nv_bfloat16S2_S2_fjLj5120ELj1ELj1ELj4ELj16ENS_18Kernel_traits_baseILj5120EfS2_S2_S2_fjLj128EEEEELb1ELb1ELb1ELb0EEEvNS_9FwdParamsE,"",@"SHT_CUDA_INFO"
	.sectionflags	@""
	.align	4


	//----- nvinfo : EIATTR_CUDA_API_VERSION
	.align		4
        /*0000*/ 	.byte	0x04, 0x37
        /*0002*/ 	.short	(.L_1804 - .L_1803)
.L_1803:
        /*0004*/ 	.word	0x00000082


	//----- nvinfo : EIATTR_KPARAM_INFO
	.align		4
.L_1804:
        /*0008*/ 	.byte	0x04, 0x17
        /*000a*/ 	.short	(.L_1806 - .L_1805)
.L_1805:
        /*000c*/ 	.word	0x00000000
        /*0010*/ 	.short	0x0000
        /*0012*/ 	.short	0x0000
        /*0014*/ 	.byte	0x00, 0xf0, 0xa1, 0x03


	//----- nvinfo : EIATTR_SPARSE_MMA_MASK
	.align		4
.L_1806:
        /*0018*/ 	.byte	0x03, 0x50
        /*001a*/ 	.short	0x0000


	//----- nvinfo : EIATTR_MAXREG_COUNT
	.align		4
        /*001c*/ 	.byte	0x03, 0x1b
        /*001e*/ 	.short	0x00ff


	//----- nvinfo : EIATTR_NUM_BARRIERS
	.align		4
        /*0020*/ 	.byte	0x02, 0x4c
        /*0022*/ 	.byte	0x01
	.zero		1


	//----- nvinfo : EIATTR_MERCURY_ISA_VERSION
	.align		4
        /*0024*/ 	.byte	0x03, 0x5f
        /*0026*/ 	.short	0x0101


	//----- nvinfo : EIATTR_COOP_GROUP_MASK_REGIDS
	.align		4
        /*0028*/ 	.byte	0x04, 0x29
        /*002a*/ 	.short	(.L_1808 - .L_1807)


	//   ....[0]....
.L_1807:
        /*002c*/ 	.word	0xffffffff


	//   ....[1]....
        /*0030*/ 	.word	0xffffffff


	//   ....[2]....
        /*0034*/ 	.word	0xffffffff


	//   ....[3]....
        /*0038*/ 	.word	0xffffffff


	//   ....[4]....
        /*003c*/ 	.word	0xffffffff


	//   ....[5]....
        /*0040*/ 	.word	0xffffffff


	//   ....[6]....
        /*0044*/ 	.word	0xffffffff


	//   ....[7]....
        /*0048*/ 	.word	0xffffffff


	//   ....[8]....
        /*004c*/ 	.word	0xffffffff


	//   ....[9]....
        /*0050*/ 	.word	0xffffffff


	//   ....[10]....
        /*0054*/ 	.word	0xffffffff


	//   ....[11]....
        /*0058*/ 	.word	0xffffffff


	//   ....[12]....
        /*005c*/ 	.word	0xffffffff


	//   ....[13]....
        /*0060*/ 	.word	0xffffffff


	//   ....[14]....
        /*0064*/ 	.word	0xffffffff


	//   ....[15]....
        /*0068*/ 	.word	0xffffffff


	//   ....[16]....
        /*006c*/ 	.word	0xffffffff


	//   ....[17]....
        /*0070*/ 	.word	0xffffffff


	//   ....[18]....
        /*0074*/ 	.word	0x050000cc


	//   ....[19]....
        /*0078*/ 	.word	0x050000cc


	//   ....[20]....
        /*007c*/ 	.word	0x050000cc


	//   ....[21]....
        /*0080*/ 	.word	0x050000cc


	//   ....[22]....
        /*0084*/ 	.word	0x050000cc


	//   ....[23]....
        /*0088*/ 	.word	0x050000cc


	//   ....[24]....
        /*008c*/ 	.word	0x050000cc


	//   ....[25]....
        /*0090*/ 	.word	0x050000cc


	//   ....[26]....
        /*0094*/ 	.word	0x050000cc


	//   ....[27]....
        /*0098*/ 	.word	0x050000cc


	//----- nvinfo : EIATTR_COOP_GROUP_INSTR_OFFSETS
	.align		4
.L_1808:
        /*009c*/ 	.byte	0x04, 0x28
        /*009e*/ 	.short	(.L_1810 - .L_1809)


	//   ....[0]....
.L_1809:
        /*00a0*/ 	.word	0x00011890


	//   ....[1]....
        /*00a4*/ 	.word	0x000118b0


	//   ....[2]....
        /*00a8*/ 	.word	0x000118d0


	//   ....[3]....
        /*00ac*/ 	.word	0x000118f0


	//   ....[4]....
        /*00b0*/ 	.word	0x00011910


	//   ....[5]....
        /*00b4*/ 	.word	0x00011e50


	//   ....[6]....
        /*00b8*/ 	.word	0x00011e70


	//   ....[7]....
        /*00bc*/ 	.word	0x00011e90


	//   ....[8]....
        /*00c0*/ 	.word	0x00011eb0


	//   ....[9]....
        /*00c4*/ 	.word	0x00011ed0


	//   ....[10]....
        /*00c8*/ 	.word	0x00012020


	//   ....[11]....
        /*00cc*/ 	.word	0x000120a0


	//   ....[12]....
        /*00d0*/ 	.word	0x00012190


	//   ....[13]....
        /*00d4*/ 	.word	0x000121a0


	//   ....[14]....
        /*00d8*/ 	.word	0x00012220


	//   ....[15]....
        /*00dc*/ 	.word	0x00012250


	//   ....[16]....
        /*00e0*/ 	.word	0x000122f0


	//   ....[17]....
        /*00e4*/ 	.word	0x00012310


	//   ....[18]....
        /*00e8*/ 	.word	0x00012fc0


	//   ....[19]....
        /*00ec*/ 	.word	0x00013030


	//   ....[20]....
        /*00f0*/ 	.word	0x000130a0


	//   ....[21]....
        /*00f4*/ 	.word	0x00013110


	//   ....[22]....
        /*00f8*/ 	.word	0x00013180


	//   ....[23]....
        /*00fc*/ 	.word	0x00013710


	//   ....[24]....
        /*0100*/ 	.word	0x00013780


	//   ....[25]....
        /*0104*/ 	.word	0x000137f0


	//   ....[26]....
        /*0108*/ 	.word	0x00013860


	//   ....[27]....
        /*010c*/ 	.word	0x000138d0


	//----- nvinfo : EIATTR_EXIT_INSTR_OFFSETS
	.align		4
.L_1810:
        /*0110*/ 	.byte	0x04, 0x1c
        /*0112*/ 	.short	(.L_1812 - .L_1811)


	//   ....[0]....
.L_1811:
        /*0114*/ 	.word	0x00000d40


	//   ....[1]....
        /*0118*/ 	.word	0x00012f60


	//----- nvinfo : EIATTR_MAX_THREADS
	.align		4
.L_1812:
        /*011c*/ 	.byte	0x04, 0x05
        /*011e*/ 	.short	(.L_1814 - .L_1813)
.L_1813:
        /*0120*/ 	.word	0x00000080
        /*0124*/ 	.word	0x00000001
        /*0128*/ 	.word	0x00000001


	//----- nvinfo : EIATTR_CRS_STACK_SIZE
	.align		4
.L_1814:
        /*012c*/ 	.byte	0x04, 0x1e
        /*012e*/ 	.short	(.L_1816 - .L_1815)
.L_1815:
        /*0130*/ 	.word	0x00000000


	//----- nvinfo : EIATTR_CBANK_PARAM_SIZE
	.align		4
.L_1816:
        /*0134*/ 	.byte	0x03, 0x19
        /*0136*/ 	.short	0x00e8


	//----- nvinfo : EIATTR_PARAM_CBANK
	.align		4
        /*0138*/ 	.byte	0x04, 0x0a
        /*013a*/ 	.short	(.L_1818 - .L_1817)
	.align		4
.L_1817:
        /*013c*/ 	.word	index@(.nv.constant0._ZN10layer_norm13ln_fwd_kernelINS_13Kernel_traitsIf13__nv_bfloat16S2_S2_fjLj5120ELj1ELj1ELj4ELj16ENS_18Kernel_traits_baseILj5120EfS2_S2_S2_fjLj128EEEEELb1ELb1ELb1ELb0EEEvNS_9FwdParamsE)
        /*0140*/ 	.short	0x0210
        /*0142*/ 	.short	0x00e8


	//----- nvinfo : EIATTR_SW_WAR
	.align		4
.L_1818:
        /*0144*/ 	.byte	0x04, 0x36
        /*0146*/ 	.short	(.L_1820 - .L_1819)
.L_1819:
        /*0148*/ 	.word	0x00000008
.L_1820:


//--------------------- .nv.info._ZN10layer_norm13ln_fwd_kernelINS_13Kernel_traitsIf13__nv_bfloat16S2_S2_fjLj5120ELj1ELj1ELj4ELj16ENS_18Kernel_traits_baseILj5120EfS2_S2_S2_fjLj128EEEEELb1ELb1ELb1ELb1EEEvNS_9FwdParamsE --------------------------
	.section	.nv.info._ZN10layer_norm13ln_fwd_kernelINS_13Kernel_traitsIf13__nv_bfloat16S2_S2_fjLj5120ELj1ELj1ELj4ELj16ENS_18Kernel_traits_baseILj5120EfS2_S2_S2_fjLj128EEEEELb1ELb1ELb1ELb1EEEvNS_9FwdParamsE,"",@"SHT_CUDA_INFO"
	.sectionflags	@""
	.align	4


	//----- nvinfo : EIATTR_CUDA_API_VERSION
	.align		4
        /*0000*/ 	.byte	0x04, 0x37
        /*0002*/ 	.short	(.L_1822 - .L_1821)
.L_1821:
        /*0004*/ 	.word	0x00000082


	//----- nvinfo : EIATTR_KPARAM_INFO
	.align		4
.L_1822:
        /*0008*/ 	.byte	0x04, 0x17
        /*000a*/ 	.short	(.L_1824 - .L_1823)
.L_1823:
        /*000c*/ 	.word	0x00000000
        /*0010*/ 	.short	0x0000
        /*0012*/ 	.short	0x0000
        /*0014*/ 	.byte	0x00, 0xf0, 0xa1, 0x03


	//----- nvinfo : EIATTR_SPARSE_MMA_MASK
	.align		4
.L_1824:
        /*0018*/ 	.byte	0x03, 0x50
        /*001a*/ 	.short	0x0000


	//----- nvinfo : EIATTR_MAXREG_COUNT
	.align		4
        /*001c*/ 	.byte	0x03, 0x1b
        /*001e*/ 	.short	0x00ff


	//----- nvinfo : EIATTR_NUM_BARRIERS
	.align		4
        /*0020*/ 	.byte	0x02, 0x4c
        /*0022*/ 	.byte	0x01
	.zero		1


	//----- nvinfo : EIATTR_MERCURY_ISA_VERSION
	.align		4
        /*0024*/ 	.byte	0x03, 0x5f
        /*0026*/ 	.short	0x0101


	//----- nvinfo : EIATTR_COOP_GROUP_MASK_REGIDS
	.align		4
        /*0028*/ 	.byte	0x04, 0x29
        /*002a*/ 	.short	(.L_1826 - .L_1825)


	//   ....[0]....
.L_1825:
        /*002c*/ 	.word	0xffffffff


	//   ....[1]....
        /*0030*/ 	.word	0xffffffff


	//   ....[2]....
        /*0034*/ 	.word	0xffffffff


	//   ....[3]....
        /*0038*/ 	.word	0xffffffff


	//   ....[4]....
        /*003c*/ 	.word	0xffffffff


	//   ....[5]....
        /*0040*/ 	.word	0xffffffff


	//   ....[6]....
        /*0044*/ 	.word	0xffffffff


	//   ....[7]....
        /*0048*/ 	.word	0xffffffff


	//   ....[8]....
        /*004c*/ 	.word	0xffffffff


	//   ....[9]....
        /*0050*/ 	.word	0xffffffff


	//   ....[10]....
        /*0054*/ 	.word	0xffffffff


	//   ....[11]....
        /*0058*/ 	.word	0xffffffff


	//   ....[12]....
        /*005c*/ 	.word	0xffffffff


	//   ....[13]....
        /*0060*/ 	.word	0xffffffff


	//   ....[14]....
        /*0064*/ 	.word	0xffffffff


	//   ....[15]....
        /*0068*/ 	.word	0xffffffff


	//   ....[16]....
        /*006c*/ 	.word	0xffffffff


	//   ....[17]....
        /*0070*/ 	.word	0xffffffff


	//   ....[18]....
        /*0074*/ 	.word	0x050000c2


	//   ....[19]....
        /*0078*/ 	.word	0x050000c2


	//   ....[20]....
        /*007c*/ 	.word	0x050000c2


	//   ....[21]....
        /*0080*/ 	.word	0x050000c2


	//   ....[22]....
        /*0084*/ 	.word	0x050000c2


	//   ....[23]....
        /*0088*/ 	.word	0x050000c2


	//   ....[24]....
        /*008c*/ 	.word	0x050000c2


	//   ....[25]....
        /*0090*/ 	.word	0x050000c2


	//   ....[26]....
        /*0094*/ 	.word	0x050000c2


	//   ....[27]....
        /*0098*/ 	.word	0x050000c2


	//----- nvinfo : EIATTR_COOP_GROUP_INSTR_OFFSETS
	.align		4
.L_1826:
        /*009c*/ 	.byte	0x04, 0x28
        /*009e*/ 	.short	(.L_1828 - .L_1827)


	//   ....[0]....
.L_1827:
        /*00a0*/ 	.word	0x00011040


	//   ....[1]....
        /*00a4*/ 	.word	0x00011060


	//   ....[2]....
        /*00a8*/ 	.word	0x00011080


	//   ....[3]....
        /*00ac*/ 	.word	0x000110a0


	//   ....[4]....
        /*00b0*/ 	.word	0x000110c0


	//   ....[5]....
        /*00b4*/ 	.word	0x000115f0


	//   ....[6]....
        /*00b8*/ 	.word	0x00011610


	//   ....[7]....
        /*00bc*/ 	.word	0x00011630


	//   ....[8]....
        /*00c0*/ 	.word	0x00011650


	//   ....[9]....
        /*00c4*/ 	.word	0x00011670


	//   ....[10]....
        /*00c8*/ 	.word	0x000117d0


	//   ....[11]....
        /*00cc*/ 	.word	0x00011840


	//   ....[12]....
        /*00d0*/ 	.word	0x00011860


	//   ....[13]....
        /*00d4*/ 	.word	0x00011870


	//   ....[14]....
        /*00d8*/ 	.word	0x00011930


	//   ....[15]....
        /*00dc*/ 	.word	0x00011960


	//   ....[16]....
        /*00e0*/ 	.word	0x00011a00


	//   ....[17]....
        /*00e4*/ 	.word	0x00011a30


	//   ....[18]....
        /*00e8*/ 	.word	0x000125e0


	//   ....[19]....
        /*00ec*/ 	.word	0x00012650


	//   ....[20]....
        /*00f0*/ 	.word	0x000126c0


	//   ....[21]....
        /*00f4*/ 	.word	0x00012730


	//   ....[22]....
        /*00f8*/ 	.word	0x000127a0


	//   ....[23]....
        /*00fc*/ 	.word	0x00012d20


	//   ....[24]....
        /*0100*/ 	.word	0x00012d90


	//   ....[25]....
        /*0104*/ 	.word	0x00012e00


	//   ....[26]....
        /*0108*/ 	.word	0x00012e70


	//   ....[27]....
        /*010c*/ 	.word	0x00012ee0


	//----- nvinfo : EIATTR_EXIT_INSTR_OFFSETS
	.align		4
.L_1828:
        /*0110*/ 	.byte	0x04, 0x1c
        /*0112*/ 	.short	(.L_1830 - .L_1829)


	//   ....[0]....
.L_1829:
        /*0114*/ 	.word	0x00000400


	//   ....[1]....
        /*0118*/ 	.word	0x00012580


	//----- nvinfo : EIATTR_MAX_THREADS
	.align		4
.L_1830:
        /*011c*/ 	.byte	0x04, 0x05
        /*011e*/ 	.short	(.L_1832 - .L_1831)
.L_1831:
        /*0120*/ 	.word	0x00000080
        /*0124*/ 	.word	0x00000001
        /*0128*/ 	.word	0x00000001


	//----- nvinfo : EIATTR_CRS_STACK_SIZE
	.align		4
.L_1832:
        /*012c*/ 	.byte	0x04, 0x1e
        /*012e*/ 	.short	(.L_1834 - .L_1833)
.L_1833:
        /*0130*/ 	.word	0x00000000


	//----- nvinfo : EIATTR_CBANK_PARAM_SIZE
	.align		4
.L_1834:
        /*0134*/ 	.byte	0x03, 0x19
        /*0136*/ 	.short	0x00e8


	//----- nvinfo : EIATTR_PARAM_CBANK
	.align		4
        /*0138*/ 	.byte	0x04, 0x0a
        /*013a*/ 	.short	(.L_1836 - .L_1835)
	.align		4
.L_1835:
        /*013c*/ 	.word	index@(.nv.constant0._ZN10layer_norm13ln_fwd_kernelINS_13Kernel_traitsIf13__nv_bfloat16S2_S2_fjLj5120ELj1ELj1ELj4ELj16ENS_18Kernel_traits_baseILj5120EfS2_S2_S2_fjLj128EEEEELb1ELb1ELb1ELb1EEEvNS_9FwdParamsE)
        /*0140*/ 	.short	0x0210
        /*0142*/ 	.short	0x00e8


	//----- nvinfo : EIATTR_SW_WAR
	.align		4
.L_1836:
        /*0144*/ 	.byte	0x04, 0x36
        /*0146*/ 	.short	(.L_1838 - .L_1837)
.L_1837:
        /*0148*/ 	.word	0x00000008
.L_1838:


//--------------------- .nv.info._ZN10layer_norm13ln_fwd_kernelINS_13Kernel_traitsI13__nv_bfloat16S2_fS2_fjLj5120ELj1ELj1ELj4ELj16ENS_18Kernel_traits_baseILj5120ES2_S2_fS2_fjLj128EEEEELb0ELb0ELb0ELb0EEEvNS_9FwdParamsE --------------------------
	.section	.nv.info._ZN10layer_norm13ln_fwd_kernelINS_13Kernel_traitsI13__nv_bfloat16S2_fS2_fjLj5120ELj1ELj1ELj4ELj16ENS_18Kernel_traits_baseILj5120ES2_S2_fS2_fjLj128EEEEELb0ELb0ELb0ELb0EEEvNS_9FwdParamsE,"",@"SHT_CUDA_INFO"
	.sectionflags	@""
	.align	4


	//----- nvinfo : EIATTR_CUDA_API_VERSION
	.align		4
        /*0000*/ 	.byte	0x04, 0x37
        /*0002*/ 	.short	(.L_1840 - .L_1839)
.L_1839:
        /*0004*/ 	.word	0x00000082


	//----- nvinfo : EIATTR_KPARAM_INFO
	.align		4
.L_1840:
        /*0008*/ 	.byte	0x04, 0x17
        /*000a*/ 	.short	(.L_1842 - .L_1841)
.L_1841:
        /*000c*/ 	.word	0x00000000
        /*0010*/ 	.short	0x0000
        /*0012*/ 	.short	0x0000
        /*0014*/ 	.byte	0x00, 0xf0, 0xa1, 0x03


	//----- nvinfo : EIATTR_SPARSE_MMA_MASK
	.align		4
.L_1842:
        /*0018*/ 	.byte	0x03, 0x50
        /*001a*/ 	.short	0x0000


	//----- nvinfo : EIATTR_MAXREG_COUNT
	.align		4
        /*001c*/ 	.byte	0x03, 0x1b
        /*001e*/ 	.short	0x00ff


	//----- nvinfo : EIATTR_NUM_BARRIERS
	.align		4
        /*0020*/ 	.byte	0x02, 0x4c
        /*0022*/ 	.byte	0x01
	.zero		1


	//----- nvinfo : EIATTR_MERCURY_ISA_VERSION
	.align		4
        /*0024*/ 	.byte	0x03, 0x5f
        /*0026*/ 	.short	0x0101


	//----- nvinfo : EIATTR_COOP_GROUP_MASK_REGIDS
	.align		4
        /*0028*/ 	.byte	0x04, 0x29
        /*002a*/ 	.short	(.L_1844 - .L_1843)


	//   ....[0]....
.L_1843:
        /*002c*/ 	.word	0xffffffff


	//   ....[1]....
        /*0030*/ 	.word	0xffffffff


	//   ....[2]....
        /*0034*/ 	.word	0xffffffff


	//   ....[3]....
        /*0038*/ 	.word	0xffffffff


	//   ....[4]....
        /*003c*/ 	.word	0xffffffff


	//   ....[5]....
        /*0040*/ 	.word	0xffffffff


	//   ....[6]....
        /*0044*/ 	.word	0xffffffff


	//   ....[7]....
        /*0048*/ 	.word	0xffffffff


	//   ....[8]....
        /*004c*/ 	.word	0xffffffff


	//   ....[9]....
        /*0050*/ 	.word	0xffffffff


	//   ....[10]....
        /*0054*/ 	.word	0xffffffff


	//   ....[11]....
        /*0058*/ 	.word	0xffffffff


	//   ....[12]....
        /*005c*/ 	.word	0xffffffff


	//   ....[13]....
        /*0060*/ 	.word	0xffffffff


	//   ....[14]....
        /*0064*/ 	.word	0xffffffff


	//   ....[15]....
        /*0068*/ 	.word	0xffffffff


	//   ....[16]....
        /*006c*/ 	.word	0xffffffff


	//   ....[17]....
        /*0070*/ 	.word	0xffffffff


	//   ....[18]....
        /*0074*/ 	.word	0x05000093


	//   ....[19]....
        /*0078*/ 	.word	0x05000093


	//   ....[20]....
        /*007c*/ 	.word	0x05000093


	//   ....[21]....
        /*0080*/ 	.word	0x05000093


	//   ....[22]....
        /*0084*/ 	.word	0x05000093


	//   ....[23]....
        /*0088*/ 	.word	0x05000093


	//   ....[24]....
        /*008c*/ 	.word	0x05000093


	//   ....[25]....
        /*0090*/ 	.word	0x05000093


	//   ....[26]....
        /*0094*/ 	.word	0x05000093


	//   ....[27]....
        /*0098*/ 	.word	0x05000093


	//----- nvinfo : EIATTR_COOP_GROUP_INSTR_OFFSETS
	.align		4
.L_1844:
        /*009c*/ 	.byte	0x04, 0x28
        /*009e*/ 	.short	(.L_1846 - .L_1845)


	//   ....[0]....
.L_1845:
        /*00a0*/ 	.word	0x00002250


	//   ....[1]....
        /*00a4*/ 	.word	0x00002270


	//   ....[2]....
        /*00a8*/ 	.word	0x00002290


	//   ....[3]....
        /*00ac*/ 	.word	0x000022b0


	//   ....[4]....
        /*00b0*/ 	.word	0x000022d0


	//   ....[5]....
        /*00b4*/ 	.word	0x00002810


	//   ....[6]....
        /*00b8*/ 	.word	0x00002830


	//   ....[7]....
        /*00bc*/ 	.word	0x00002850


	//   ....[8]....
        /*00c0*/ 	.word	0x00002870


	//   ....[9]....
        /*00c4*/ 	.word	0x00002890


	//   ....[10]....
        /*00c8*/ 	.word	0x00002a40


	//   ....[11]....
        /*00cc*/ 	.word	0x00002a80


	//   ....[12]....
        /*00d0*/ 	.word	0x00002aa0


	//   ....[13]....
        /*00d4*/ 	.word	0x00002ab0


	//   ....[14]....
        /*00d8*/ 	.word	0x00002b70


	//   ....[15]....
        /*00dc*/ 	.word	0x00002bb0


	//   ....[16]....
        /*00e0*/ 	.word	0x00002c30


	//   ....[17]....
        /*00e4*/ 	.word	0x00002c80


	//   ....[18]....
        /*00e8*/ 	.word	0x000038f0


	//   ....[19]....
        /*00ec*/ 	.word	0x00003960


	//   ....[20]....
        /*00f0*/ 	.word	0x000039d0


	//   ....[21]....
        /*00f4*/ 	.word	0x00003a40


	//   ....[22]....
        /*00f8*/ 	.word	0x00003ab0


	//   ....[23]....
        /*00fc*/ 	.word	0x00004030


	//   ....[24]....
        /*0100*/ 	.word	0x000040a0


	//   ....[25]....
        /*0104*/ 	.word	0x00004110


	//   ....[26]....
        /*0108*/ 	.word	0x00004180


	//   ....[27]....
        /*010c*/ 	.word	0x000041f0


	//----- nvinfo : EIATTR_EXIT_INSTR_OFFSETS
	.align		4
.L_1846:
        /*0110*/ 	.byte	0x04, 0x1c
        /*0112*/ 	.short	(.L_1848 - .L_1847)


	//   ....[0]....
.L_1847:
        /*0114*/ 	.word	0x00000700


	//   ....[1]....
        /*0118*/ 	.word	0x00003890


	//----- nvinfo : EIATTR_MAX_THREADS
	.align		4
.L_1848:
        /*011c*/ 	.byte	0x04, 0x05
        /*011e*/ 	.short	(.L_1850 - .L_1849)
.L_1849:
        /*0120*/ 	.word	0x00000080
        /*0124*/ 	.word	0x00000001
        /*0128*/ 	.word	0x00000001


	//----- nvinfo : EIATTR_CRS_STACK_SIZE
	.align		4
.L_1850:
        /*012c*/ 	.byte	0x04, 0x1e
        /*012e*/ 	.short	(.L_1852 - .L_1851)
.L_1851:
        /*0130*/ 	.word	0x00000000


	//----- nvinfo : EIATTR_CBANK_PARAM_SIZE
	.align		4
.L_1852:
        /*0134*/ 	.byte	0x03, 0x19
        /*0136*/ 	.short	0x00e8


	//----- nvinfo : EIATTR_PARAM_CBANK
	.align		4
        /*0138*/ 	.byte	0x04, 0x0a
        /*013a*/ 	.short	(.L_1854 - .L_1853)
	.align		4
.L_1853:
        /*013c*/ 	.word	index@(.nv.constant0._ZN10layer_norm13ln_fwd_kernelINS_13Kernel_traitsI13__nv_bfloat16S2_fS2_fjLj5120ELj1ELj1ELj4ELj16ENS_18Kernel_traits_baseILj5120ES2_S2_fS2_fjLj128EEEEELb0ELb0ELb0ELb0EEEvNS_9FwdParamsE)
        /*0140*/ 	.short	0x0210
        /*0142*/ 	.short	0x00e8


	//----- nvinfo : EIATTR_SW_WAR
	.align		4
.L_1854:
        /*0144*/ 	.byte	0x04, 0x36
        /*0146*/ 	.short	(.L_1856 - .L_1855)
.L_1855:
        /*0148*/ 	.word	0x00000008
.L_1856:


//--------------------- .nv.info._ZN10layer_norm13ln_fwd_kernelINS_13Kernel_traitsI13__nv_bfloat16S2_fS2_fjLj5120ELj1ELj1ELj4ELj16ENS_18Kernel_traits_baseILj5120ES2_S2_fS2_fjLj128EEEEELb0ELb0ELb0ELb1EEEvNS_9FwdParamsE --------------------------
	.section	.nv.info._ZN10layer_norm13ln_fwd_kernelINS_13Kernel_traitsI13__nv_bfloat16S2_fS2_fjLj5120ELj1ELj1ELj4ELj16ENS_18Kernel_traits_baseILj5120ES2_S2_fS2_fjLj128EEEEELb0ELb0ELb0ELb1EEEvNS_9FwdParamsE,"",@"SHT_CUDA_INFO"
	.sectionflags	@""
	.align	4


	//----- nvinfo : EIATTR_CUDA_API_VERSION
	.align		4
        /*0000*/ 	.byte	0x04, 0x37
        /*0002*/ 	.short	(.L_1858 - .L_1857)
.L_1857:
        /*0004*/ 	.word	0x00000082


	//----- nvinfo : EIATTR_KPARAM_INFO
	.align		4
.L_1858:
        /*0008*/ 	.byte	0x04, 0x17
        /*000a*/ 	.short	(.L_1860 - .L_1859)
.L_1859:
        /*000c*/ 	.word	0x00000000
        /*0010*/ 	.short	0x0000
        /*0012*/ 	.short	0x0000
        /*0014*/ 	.byte	0x00, 0xf0, 0xa1, 0x03


	//----- nvinfo : EIATTR_SPARSE_MMA_MASK
	.align		4
.L_1860:
        /*0018*/ 	.byte	0x03, 0x50
        /*001a*/ 	.short	0x0000


	//----- nvinfo : EIATTR_MAXREG_COUNT
	.align		4
        /*001c*/ 	.byte	0x03, 0x1b
        /*001e*/ 	.short	0x00ff


	//----- nvinfo : EIATTR_NUM_BARRIERS
	.align		4
        /*0020*/ 	.byte	0x02, 0x4c
        /*0022*/ 	.byte	0x01
	.zero		1


	//----- nvinfo : EIATTR_MERCURY_ISA_VERSION
	.align		4
        /*0024*/ 	.byte	0x03, 0x5f
        /*0026*/ 	.short	0x0101


	//----- nvinfo : EIATTR_COOP_GROUP_MASK_REGIDS
	.align		4
        /*0028*/ 	.byte	0x04, 0x29
        /*002a*/ 	.short	(.L_1862 - .L_1861)


	//   ....[0]....
.L_1861:
        /*002c*/ 	.word	0xffffffff


	//   ....[1]....
        /*0030*/ 	.word	0xffffffff


	//   ....[2]....
        /*0034*/ 	.word	0xffffffff


	//   ....[3]....
        /*0038*/ 	.word	0xffffffff


	//   ....[4]....
        /*003c*/ 	.word	0xffffffff


	//   ....[5]....
        /*0040*/ 	.word	0xffffffff


	//   ....[6]....
        /*0044*/ 	.word	0xffffffff


	//   ....[7]....
        /*0048*/ 	.word	0xffffffff


	//   ....[8]....
        /*004c*/ 	.word	0xffffffff


	//   ....[9]....
        /*0050*/ 	.word	0xffffffff


	//   ....[10]....
        /*0054*/ 	.word	0xffffffff


	//   ....[11]....
        /*0058*/ 	.word	0xffffffff


	//   ....[12]....
        /*005c*/ 	.word	0xffffffff


	//   ....[13]....
        /*0060*/ 	.word	0xffffffff


	//   ....[14]....
        /*0064*/ 	.word	0xffffffff


	//   ....[15]....
        /*0068*/ 	.word	0xffffffff


	//   ....[16]....
        /*006c*/ 	.word	0xffffffff


	//   ....[17]....
        /*0070*/ 	.word	0xffffffff


	//   ....[18]....
        /*0074*/ 	.word	0x0500008e


	//   ....[19]....
        /*0078*/ 	.word	0x0500008e


	//   ....[20]....
        /*007c*/ 	.word	0x0500008e


	//   ....[21]....
        /*0080*/ 	.word	0x0500008e


	//   ....[22]....
        /*0084*/ 	.word	0x0500008e


	//   ....[23]....
        /*0088*/ 	.word	0x0500008e


	//   ....[24]....
        /*008c*/ 	.word	0x0500008e


	//   ....[25]....
        /*0090*/ 	.word	0x0500008e


	//   ....[26]....
        /*0094*/ 	.word	0x0500008e


	//   ....[27]....
        /*0098*/ 	.word	0x0500008e


	//----- nvinfo : EIATTR_COOP_GROUP_INSTR_OFFSETS
	.align		4
.L_1862:
        /*009c*/ 	.byte	0x04, 0x28
        /*009e*/ 	.short	(.L_1864 - .L_1863)


	//   ....[0]....
.L_1863:
        /*00a0*/ 	.word	0x00001cc0


	//   ....[1]....
        /*00a4*/ 	.word	0x00001ce0


	//   ....[2]....
        /*00a8*/ 	.word	0x00001d00


	//   ....[3]....
        /*00ac*/ 	.word	0x00001d20


	//   ....[4]....
        /*00b0*/ 	.word	0x00001d40


	//   ....[5]....
        /*00b4*/ 	.word	0x00002270


	//   ....[6]....
        /*00b8*/ 	.word	0x00002290


	//   ....[7]....
        /*00bc*/ 	.word	0x000022b0


	//   ....[8]....
        /*00c0*/ 	.word	0x000022d0


	//   ....[9]....
        /*00c4*/ 	.word	0x000022f0


	//   ....[10]....
        /*00c8*/ 	.word	0x00002460


	//   ....[11]....
        /*00cc*/ 	.word	0x000024b0


	//   ....[12]....
        /*00d0*/ 	.word	0x000024d0


	//   ....[13]....
        /*00d4*/ 	.word	0x00002530


	//   ....[14]....
        /*00d8*/ 	.word	0x00002570


	//   ....[15]....
        /*00dc*/ 	.word	0x00002600


	//   ....[16]....
        /*00e0*/ 	.word	0x00002660


	//   ....[17]....
        /*00e4*/ 	.word	0x00002690


	//   ....[18]....
        /*00e8*/ 	.word	0x00003170


	//   ....[19]....
        /*00ec*/ 	.word	0x000031e0


	//   ....[20]....
        /*00f0*/ 	.word	0x00003250


	//   ....[21]....
        /*00f4*/ 	.word	0x000032c0


	//   ....[22]....
        /*00f8*/ 	.word	0x00003330


	//   ....[23]....
        /*00fc*/ 	.word	0x000038b0


	//   ....[24]....
        /*0100*/ 	.word	0x00003920


	//   ....[25]....
        /*0104*/ 	.word	0x00003990


	//   ....[26]....
        /*0108*/ 	.word	0x00003a00


	//   ....[27]....
        /*010c*/ 	.word	0x00003a70


	//----- nvinfo : EIATTR_EXIT_INSTR_OFFSETS
	.align		4
.L_1864:
        /*0110*/ 	.byte	0x04, 0x1c
        /*0112*/ 	.short	(.L_1866 - .L_1865)


	//   ....[0]....
.L_1865:
        /*0114*/ 	.word	0x00000160


	//   ....[1]....
        /*0118*/ 	.word	0x00003110


	//----- nvinfo : EIATTR_MAX_THREADS
	.align		4
.L_1866:
        /*011c*/ 	.byte	0x04, 0x05
        /*011e*/ 	.short	(.L_1868 - .L_1867)
.L_1867:
        /*0120*/ 	.word	0x00000080
        /*0124*/ 	.word	0x00000001
        /*0128*/ 	.word	0x00000001


	//----- nvinfo : EIATTR_CRS_STACK_SIZE
	.align		4
.L_1868:
        /*012c*/ 	.byte	0x04, 0x1e
        /*012e*/ 	.short	(.L_1870 - .L_1869)
.L_1869:
        /*0130*/ 	.word	0x00000000


	//----- nvinfo : EIATTR_CBANK_PARAM_SIZE
	.align		4
.L_1870:
        /*0134*/ 	.byte	0x03, 0x19
        /*0136*/ 	.short	0x00e8


	//----- nvinfo : EIATTR_PARAM_CBANK
	.align		4
        /*0138*/ 	.byte	0x04, 0x0a
        /*013a*/ 	.short	(.L_1872 - .L_1871)
	.align		4
.L_1871:
        /*013c*/ 	.word	index@(.nv.constant0._ZN10layer_norm13ln_fwd_kernelINS_13Kernel_traitsI13__nv_bfloat16S2_fS2_fjLj5120ELj1ELj1ELj4ELj16ENS_18Kernel_traits_baseILj5120ES2_S2_fS2_fjLj128EEEEELb0ELb0ELb0ELb1EEEvNS_9FwdParamsE)
        /*0140*/ 	.short	0x0210
        /*0142*/ 	.short	0x00e8


	//----- nvinfo : EIATTR_SW_WAR
	.align		4
.L_1872:
        /*0144*/ 	.byte	0x04, 0x36
        /*0146*/ 	.short	(.L_1874 - .L_1873)
.L_1873:
        /*0148*/ 	.word	0x00000008
.L_1874:


//--------------------- .nv.info._ZN10layer_norm13ln_fwd_kernelINS_13Kernel_traitsI13__nv_bfloat16S2_fS2_fjLj5120ELj1ELj1ELj4ELj16ENS_18Kernel_traits_baseILj5120ES2_S2_fS2_fjLj128EEEEELb0ELb0ELb1ELb0EEEvNS_9FwdParamsE --------------------------
	.section	.nv.info._ZN10layer_norm13ln_fwd_kernelINS_13Kernel_traitsI13__nv_bfloat16S2_fS2_fjLj5120ELj1ELj1ELj4ELj16ENS_18Kernel_traits_baseILj5120ES2_S2_fS2_fjLj128EEEEELb0ELb0ELb1ELb0EEEvNS_9FwdParamsE,"",@"SHT_CUDA_INFO"
	.sectionflags	@""
	.align	4


	//----- nvinfo : EIATTR_CUDA_API_VERSION
	.align		4
        /*0000*/ 	.byte	0x04, 0x37
        /*0002*/ 	.short	(.L_1876 - .L_1875)
.L_1875:
        /*0004*/ 	.word	0x00000082


	//----- nvinfo : EIATTR_KPARAM_INFO
	.align		4
.L_1876:
        /*0008*/ 	.byte	0x04, 0x17
        /*000a*/ 	.short	(.L_1878 - .L_1877)
.L_1877:
        /*000c*/ 	.word	0x00000000
        /*0010*/ 	.short	0x0000
        /*0012*/ 	.short	0x0000
        /*0014*/ 	.byte	0x00, 0xf0, 0xa1, 0x03


	//----- nvinfo : EIATTR_SPARSE_MMA_MASK
	.align		4
.L_1878:
        /*0018*/ 	.byte	0x03, 0x50
        /*001a*/ 	.short	0x0000


	//----- nvinfo : EIATTR_MAXREG_COUNT
	.align		4
        /*001c*/ 	.byte	0x03, 0x1b
        /*001e*/ 	.short	0x00ff


	//----- nvinfo : EIATTR_NUM_BARRIERS
	.align		4
        /*0020*/ 	.byte	0x02, 0x4c
        /*0022*/ 	.byte	0x01
	.zero		1


	//----- nvinfo : EIATTR_MERCURY_ISA_VERSION
	.align		4
        /*0024*/ 	.byte	0x03, 0x5f
        /*0026*/ 	.short	0x0101


	//----- nvinfo : EIATTR_COOP_GROUP_MASK_REGIDS
	.align		4
        /*0028*/ 	.byte	0x04, 0x29
        /*002a*/ 	.short	(.L_1880 - .L_1879)


	//   ....[0]....
.L_1879:
        /*002c*/ 	.word	0xffffffff


	//   ....[1]....
        /*0030*/ 	.word	0xffffffff


	//   ....[2]....
        /*0034*/ 	.word	0xffffffff


	//   ....[3]....
        /*0038*/ 	.word	0xffffffff


	//   ....[4]....
        /*003c*/ 	.word	0xffffffff


	//   ....[5]....
        /*0040*/ 	.word	0xffffffff


	//   ....[6]....
        /*0044*/ 	.word	0xffffffff


	//   ....[7]....
        /*0048*/ 	.word	0xffffffff


	//   ....[8]....
        /*004c*/ 	.word	0xffffffff


	//   ....[9]....
        /*0050*/ 	.word	0xffffffff


	//   ....[10]....
        /*0054*/ 	.word	0xffffffff


	//   ....[11]....
        /*0058*/ 	.word	0xffffffff


	//   ....[12]....
        /*005c*/ 	.word	0xffffffff


	//   ....[13]....
        /*0060*/ 	.word	0xffffffff


	//   ....[14]....
        /*0064*/ 	.word	0xffffffff


	//   ....[15]....
        /*0068*/ 	.word	0xffffffff


	//   ....[16]....
        /*006c*/ 	.word	0xffffffff


	//   ....[17]....
        /*0070*/ 	.word	0xffffffff


	//   ....[18]....
        /*0074*/ 	.word	0x0500009b


	//   ....[19]....
        /*0078*/ 	.word	0x0500009b


	//   ....[20]....
        /*007c*/ 	.word	0x0500009b


	//   ....[21]....
        /*0080*/ 	.word	0x0500009b


	//   ....[22]....
        /*0084*/ 	.word	0x0500009b


	//   ....[23]....
        /*0088*/ 	.word	0x0500009b


	//   ....[24]....
        /*008c*/ 	.word	0x0500009b


	//   ....[25]....
        /*0090*/ 	.word	0x0500009b


	//   ....[26]....
        /*0094*/ 	.word	0x0500009b


	//   ....[27]....
        /*0098*/ 	.word	0x0500009b


	//----- nvinfo : EIATTR_COOP_GROUP_INSTR_OFFSETS
	.align		4
.L_1880:
        /*009c*/ 	.byte	0x04, 0x28
        /*009e*/ 	.short	(.L_1882 - .L_1881)


	//   ....[0]....
.L_1881:
        /*00a0*/ 	.word	0x000031b0


	//   ....[1]....
        /*00a4*/ 	.word	0x000031d0


	//   ....[2]....
        /*00a8*/ 	.word	0x000031f0


	//   ....[3]....
        /*00ac*/ 	.word	0x00003210


	//   ....[4]....
        /*00b0*/ 	.word	0x00003230


	//   ....[5]....
        /*00b4*/ 	.word	0x00003770


	//   ....[6]....
        /*00b8*/ 	.word	0x00003790


	//   ....[7]....
        /*00bc*/ 	.word	0x000037b0


	//   ....[8]....
        /*00c0*/ 	.word	0x000037d0


	//   ....[9]....
        /*00c4*/ 	.word	0x000037f0


	//   ....[10]....
        /*00c8*/ 	.word	0x00003940


	//   ....[11]....
        /*00cc*/ 	.word	0x000039b0


	//   ....[12]....
        /*00d0*/ 	.word	0x00003a60


	//   ....[13]....
        /*00d4*/ 	.word	0x00003a70


	//   ....[14]....
        /*00d8*/ 	.word	0x00003b00


	//   ....[15]....
        /*00dc*/ 	.word	0x00003b70


	//   ....[16]....
        /*00e0*/ 	.word	0x00003c00


	//   ....[17]....
        /*00e4*/ 	.word	0x00003c20


	//   ....[18]....
        /*00e8*/ 	.word	0x000048f0


	//   ....[19]....
        /*00ec*/ 	.word	0x00004960


	//   ....[20]....
        /*00f0*/ 	.word	0x000049d0


	//   ....[21]....
        /*00f4*/ 	.word	0x00004a40


	//   ....[22]....
        /*00f8*/ 	.word	0x00004ab0


	//   ....[23]....
        /*00fc*/ 	.word	0x00005040


	//   ....[24]....
        /*0100*/ 	.word	0x000050b0


	//   ....[25]....
        /*0104*/ 	.word	0x00005120


	//   ....[26]....
        /*0108*/ 	.word	0x00005190


	//   ....[27]....
        /*010c*/ 	.word	0x00005200


	//----- nvinfo : EIATTR_EXIT_INSTR_OFFSETS
	.align		4
.L_1882:
        /*0110*/ 	.byte	0x04, 0x1c
        /*0112*/ 	.short	(.L_1884 - .L_1883)


	//   ....[0]....
.L_1883:
        /*0114*/ 	.word	0x00000710


	//   ....[1]....
        /*0118*/ 	.word	0x00004890


	//----- nvinfo : EIATTR_MAX_THREADS
	.align		4
.L_1884:
        /*011c*/ 	.byte	0x04, 0x05
        /*011e*/ 	.short	(.L_1886 - .L_1885)
.L_1885:
        /*0120*/ 	.word	0x00000080
        /*0124*/ 	.word	0x00000001
        /*0128*/ 	.word	0x00000001


	//----- nvinfo : EIATTR_CRS_STACK_SIZE
	.align		4
.L_1886:
        /*012c*/ 	.byte	0x04, 0x1e
        /*012e*/ 	.short	(.L_1888 - .L_1887)
.L_1887:
        /*0130*/ 	.word	0x00000000


	//----- nvinfo : EIATTR_CBANK_PARAM_SIZE
	.align		4
.L_1888:
        /*0134*/ 	.byte	0x03, 0x19
        /*0136*/ 	.short	0x00e8


	//----- nvinfo : EIATTR_PARAM_CBANK
	.align		4
        /*0138*/ 	.byte	0x04, 0x0a
        /*013a*/ 	.short	(.L_1890 - .L_1889)
	.align		4
.L_1889:
        /*013c*/ 	.word	index@(.nv.constant0._ZN10layer_norm13ln_fwd_kernelINS_13Kernel_traitsI13__nv_bfloat16S2_fS2_fjLj5120ELj1ELj1ELj4ELj16ENS_18Kernel_traits_baseILj5120ES2_S2_fS2_fjLj128EEEEELb0ELb0ELb1ELb0EEEvNS_9FwdParamsE)
        /*0140*/ 	.short	0x0210
        /*0142*/ 	.short	0x00e8


	//----- nvinfo : EIATTR_SW_WAR
	.align		4
.L_1890:
        /*0144*/ 	.byte	0x04, 0x36
        /*0146*/ 	.short	(.L_1892 - .L_1891)
.L_1891:
        /*0148*/ 	.word	0x00000008
.L_1892:


//--------------------- .nv.info._ZN10layer_norm13ln_fwd_kernelINS_13Kernel_traitsI13__nv_bfloat16S2_fS2_fjLj5120ELj1ELj1ELj4ELj16ENS_18Kernel_traits_baseILj5120ES2_S2_fS2_fjLj128EEEEELb0ELb0ELb1ELb1EEEvNS_9FwdParamsE --------------------------
	.section	.nv.info._ZN10layer_norm13ln_fwd_kernelINS_13Kernel_traitsI13__nv_bfloat16S2_fS2_fjLj5120ELj1ELj1ELj4ELj16ENS_18Kernel_traits_baseILj5120ES2_S2_fS2_fjLj128EEEEELb0ELb0ELb1ELb1EEEvNS_9FwdParamsE,"",@"SHT_CUDA_INFO"
	.sectionflags	@""
	.align	4


	//----- nvinfo : EIATTR_CUDA_API_VERSION
	.align		4
        /*0000*/ 	.byte	0x04, 0x37
        /*0002*/ 	.short	(.L_1894 - .L_1893)
.L_1893:
        /*0004*/ 	.word	0x00000082


	//----- nvinfo : EIATTR_KPARAM_INFO
	.align		4
.L_1894:
        /*0008*/ 	.byte	0x04, 0x17
        /*000a*/ 	.short	(.L_1896 - .L_1895)
.L_1895:
        /*000c*/ 	.word	0x00000000
        /*0010*/ 	.short	0x0000
        /*0012*/ 	.short	0x0000
        /*0014*/ 	.byte	0x00, 0xf0, 0xa1, 0x03


	//----- nvinfo : EIATTR_SPARSE_MMA_MASK
	.align		4
.L_1896:
        /*0018*/ 	.byte	0x03, 0x50
        /*001a*/ 	.short	0x0000


	//----- nvinfo : EIATTR_MAXREG_COUNT
	.align		4
        /*001c*/ 	.byte	0x03, 0x1b
        /*001e*/ 	.short	0x00ff


	//----- nvinfo : EIATTR_NUM_BARRIERS
	.align		4
        /*0020*/ 	.byte	0x02, 0x4c
        /*0022*/ 	.byte	0x01
	.zero		1


	//----- nvinfo : EIATTR_MERCURY_ISA_VERSION
	.align		4
        /*0024*/ 	.byte	0x03, 0x5f
        /*0026*/ 	.short	0x0101


	//----- nvinfo : EIATTR_COOP_GROUP_MASK_REGIDS
	.align		4
        /*0028*/ 	.byte	0x04, 0x29
        /*002a*/ 	.short	(.L_1898 - .L_1897)


	//   ....[0]....
.L_1897:
        /*002c*/ 	.word	0xffffffff


	//   ....[1]....
        /*0030*/ 	.word	0xffffffff


	//   ....[2]....
        /*0034*/ 	.word	0xffffffff


	//   ....[3]....
        /*0038*/ 	.word	0xffffffff


	//   ....[4]....
        /*003c*/ 	.word	0xffffffff


	//   ....[5]....
        /*0040*/ 	.word	0xffffffff


	//   ....[6]....
        /*0044*/ 	.word	0xffffffff


	//   ....[7]....
        /*0048*/ 	.word	0xffffffff


	//   ....[8]....
        /*004c*/ 	.word	0xffffffff


	//   ....[9]....
        /*0050*/ 	.word	0xffffffff


	//   ....[10]....
        /*0054*/ 	.word	0xffffffff


	//   ....[11]....
        /*0058*/ 	.word	0xffffffff


	//   ....[12]....
        /*005c*/ 	.word	0xffffffff


	//   ....[13]....
        /*0060*/ 	.word	0xffffffff


	//   ....[14]....
        /*0064*/ 	.word	0xffffffff


	//   ....[15]....
        /*0068*/ 	.word	0xffffffff


	//   ....[16]....
        /*006c*/ 	.word	0xffffffff


	//   ....[17]....
        /*0070*/ 	.word	0xffffffff


	//   ....[18]....
        /*0074*/ 	.word	0x05000097


	//   ....[19]....
        /*0078*/ 	.word	0x05000097


	//   ....[20]....
        /*007c*/ 	.word	0x05000097


	//   ....[21]....
        /*0080*/ 	.word	0x05000097


	//   ....[22]....
        /*0084*/ 	.word	0x05000097


	//   ....[23]....
        /*0088*/ 	.word	0x05000097


	//   ....[24]....
        /*008c*/ 	.word	0x05000097


	//   ....[25]....
        /*0090*/ 	.word	0x05000097


	//   ....[26]....
        /*0094*/ 	.word	0x05000097


	//   ....[27]....
        /*0098*/ 	.word	0x05000097


	//----- nvinfo : EIATTR_COOP_GROUP_INSTR_OFFSETS
	.align		4
.L_1898:
        /*009c*/ 	.byte	0x04, 0x28
        /*009e*/ 	.short	(.L_1900 - .L_1899)


	//   ....[0]....
.L_1899:
        /*00a0*/ 	.word	0x00002a50


	//   ....[1]....
        /*00a4*/ 	.word	0x00002a70


	//   ....[2]....
        /*00a8*/ 	.word	0x00002a90


	//   ....[3]....
        /*00ac*/ 	.word	0x00002ab0


	//   ....[4]....
        /*00b0*/ 	.word	0x00002ad0


	//   ....[5]....
        /*00b4*/ 	.word	0x00003000


	//   ....[6]....
        /*00b8*/ 	.word	0x00003020


	//   ....[7]....
        /*00bc*/ 	.word	0x00003040


	//   ....[8]....
        /*00c0*/ 	.word	0x00003060


	//   ....[9]....
        /*00c4*/ 	.word	0x00003080


	//   ....[10]....
        /*00c8*/ 	.word	0x00003200


	//   ....[11]....
        /*00cc*/ 	.word	0x00003240


	//   ....[12]....
        /*00d0*/ 	.word	0x00003260


	//   ....[13]....
        /*00d4*/ 	.word	0x00003270


	//   ....[14]....
        /*00d8*/ 	.word	0x00003320


	//   ....[15]....
        /*00dc*/ 	.word	0x00003360


	//   ....[16]....
        /*00e0*/ 	.word	0x00003400


	//   ....[17]....
        /*00e4*/ 	.word	0x00003430


	//   ....[18]....
        /*00e8*/ 	.word	0x00003fe0


	//   ....[19]....
        /*00ec*/ 	.word	0x00004050


	//   ....[20]....
        /*00f0*/ 	.word	0x000040c0


	//   ....[21]....
        /*00f4*/ 	.word	0x00004130


	//   ....[22]....
        /*00f8*/ 	.word	0x000041a0


	//   ....[23]....
        /*00fc*/ 	.word	0x00004720


	//   ....[24]....
        /*0100*/ 	.word	0x00004790


	//   ....[25]....
        /*0104*/ 	.word	0x00004800


	//   ....[26]....
        /*0108*/ 	.word	0x00004870


	//   ....[27]....
        /*010c*/ 	.word	0x000048e0


	//----- nvinfo : EIATTR_EXIT_INSTR_OFFSETS
	.align		4
.L_1900:
        /*0110*/ 	.byte	0x04, 0x1c
        /*0112*/ 	.short	(.L_1902 - .L_1901)


	//   ....[0]....
.L_1901:
        /*0114*/ 	.word	0x00000170


	//   ....[1]....
        /*0118*/ 	.word	0x00003f80


	//----- nvinfo : EIATTR_MAX_THREADS
	.align		4
.L_1902:
        /*011c*/ 	.byte	0x04, 0x05
        /*011e*/ 	.short	(.L_1904 - .L_1903)
.L_1903:
        /*0120*/ 	.word	0x00000080
        /*0124*/ 	.word	0x00000001
        /*0128*/ 	.word	0x00000001


	//----- nvinfo : EIATTR_CRS_STACK_SIZE
	.align		4
.L_1904:
        /*012c*/ 	.byte	0x04, 0x1e
        /*012e*/ 	.short	(.L_1906 - .L_1905)
.L_1905:
        /*0130*/ 	.word	0x00000000


	//----- nvinfo : EIATTR_CBANK_PARAM_SIZE
	.align		4
.L_1906:
        /*0134*/ 	.byte	0x03, 0x19
        /*0136*/ 	.short	0x00e8


	//----- nvinfo : EIATTR_PARAM_CBANK
	.align		4
        /*0138*/ 	.byte	0x04, 0x0a
        /*013a*/ 	.short	(.L_1908 - .L_1907)
	.align		4
.L_1907:
        /*013c*/ 	.word	index@(.nv.constant0._ZN10layer_norm13ln_fwd_kernelINS_13Kernel_traitsI13__nv_bfloat16S2_fS2_fjLj5120ELj1ELj1ELj4ELj16ENS_18Kernel_traits_baseILj5120ES2_S2_fS2_fjLj128EEEEELb0ELb0ELb1ELb1EEEvNS_9FwdParamsE)
        /*0140*/ 	.short	0x0210
        /*0142*/ 	.short	0x00e8


	//----- nvinfo : EIATTR_SW_WAR
	.align		4
.L_1908:
        /*0144*/ 	.byte	0x04, 0x36
        /*0146*/ 	.short	(.L_1910 - .L_1909)
.L_1909:
        /*0148*/ 	.word	0x00000008
.L_1910:


//--------------------- .nv.info._ZN10layer_norm13ln_fwd_kernelINS_13Kernel_traitsI13__nv_bfloat16S2_fS2_fjLj5120ELj1ELj1ELj4ELj16ENS_18Kernel_traits_baseILj5120ES2_S2_fS2_fjLj128EEEEELb0ELb1ELb0ELb0EEEvNS_9FwdParamsE --------------------------
	.section	.nv.info._ZN10layer_norm13ln_fwd_kernelINS_13Kernel_traitsI13__nv_bfloat16S2_fS2_fjLj5120ELj1ELj1ELj4ELj16ENS_18Kernel_traits_baseILj5120ES2_S2_fS2_fjLj128EEEEELb0ELb1ELb0ELb0EEEvNS_9FwdParamsE,"",@"SHT_CUDA_INFO"
	.sectionflags	@""
	.align	4


	//----- nvinfo : EIATTR_CUDA_API_VERSION
	.align		4
        /*0000*/ 	.byte	0x04, 0x37
        /*0002*/ 	.short	(.L_1912 - .L_1911)
.L_1911:
        /*0004*/ 	.word	0x00000082


	//----- nvinfo : EIATTR_KPARAM_INFO
	.align		4
.L_1912:
        /*0008*/ 	.byte	0x04, 0x17
        /*000a*/ 	.short	(.L_1914 - .L_1913)
.L_1913:
        /*000c*/ 	.word	0x00000000
        /*0010*/ 	.short	0x0000
        /*0012*/ 	.short	0x0000
        /*0014*/ 	.byte	0x00, 0xf0, 0xa1, 0x03


	//----- nvinfo : EIATTR_SPARSE_MMA_MASK
	.align		4
.L_1914:
        /*0018*/ 	.byte	0x03, 0x50
        /*001a*/ 	.short	0x0000


	//----- nvinfo : EIATTR_MAXREG_COUNT
	.align		4
        /*001c*/ 	.byte	0x03, 0x1b
        /*001e*/ 	.short	0x00ff


	//----- nvinfo : EIATTR_NUM_BARRIERS
	.align		4
        /*0020*/ 	.byte	0x02, 0x4c
        /*0022*/ 	.byte	0x01
	.zero		1


	//----- nvinfo : EIATTR_MERCURY_ISA_VERSION
	.align		4
        /*0024*/ 	.byte	0x03, 0x5f
        /*0026*/ 	.short	0x0101


	//----- nvinfo : EIATTR_COOP_GROUP_MASK_REGIDS
	.align		4
        /*0028*/ 	.byte	0x04, 0x29
        /*002a*/ 	.short	(.L_1916 - .L_1915)


	//   ....[0]....
.L_1915:
        /*002c*/ 	.word	0xffffffff


	//   ....[1]....
        /*0030*/ 	.word	0xffffffff


	//   ....[2]....
        /*0034*/ 	.word	0xffffffff


	//   ....[3]....
        /*0038*/ 	.word	0xffffffff


	//   ....[4]....
        /*003c*/ 	.word	0xffffffff


	//   ....[5]....
        /*0040*/ 	.word	0xffffffff


	//   ....[6]....
        /*0044*/ 	.word	0xffffffff


	//   ....[7]....
        /*0048*/ 	.word	0xffffffff


	//   ....[8]....
        /*004c*/ 	.word	0xffffffff


	//   ....[9]....
        /*0050*/ 	.word	0xffffffff


	//   ....[10]....
        /*0054*/ 	.word	0xffffffff


	//   ....[11]....
        /*0058*/ 	.word	0xffffffff


	//   ....[12]....
        /*005c*/ 	.word	0xffffffff


	//   ....[13]....
        /*0060*/ 	.word	0xffffffff


	//   ....[14]....
        /*0064*/ 	.word	0xffffffff


	//   ....[15]....
        /*0068*/ 	.word	0xffffffff


	//   ....[16]....
        /*006c*/ 	.word	0xffffffff


	//   ....[17]....
        /*0070*/ 	.word	0xffffffff


	//   ....[18]....
        /*0074*/ 	.word	0x050000b9


	//   ....[19]....
        /*0078*/ 	.word	0x050000b9


	//   ....[20]....
        /*007c*/ 	.word	0x050000b9


	//   ....[21]....
        /*0080*/ 	.word	0x050000b9


	//   ....[22]....
        /*0084*/ 	.word	0x050000b9


	//   ....[23]....
        /*0088*/ 	.word	0x050000b9


	//   ....[24]....
        /*008c*/ 	.word	0x050000b9


	//   ....[25]....
        /*0090*/ 	.word	0x050000b9


	//   ....[26]....
        /*0094*/ 	.word	0x050000b9


	//   ....[27]....
        /*0098*/ 	.word	0x050000b9


	//----- nvinfo : EIATTR_COOP_GROUP_INSTR_OFFSETS
	.align		4
.L_1916:
        /*009c*/ 	.byte	0x04, 0x28
        /*009e*/ 	.short	(.L_1918 - .L_1917)


	//   ....[0]....
.L_1917:
        /*00a0*/ 	.word	0x000029e0


	//   ....[1]....
        /*00a4*/ 	.word	0x00002a00


	//   ....[2]....
        /*00a8*/ 	.word	0x00002a20


	//   ....[3]....
        /*00ac*/ 	.word	0x00002a40


	//   ....[4]....
        /*00b0*/ 	.word	0x00002a60


	//   ....[5]....
        /*00b4*/ 	.word	0x00002fa0


	//   ....[6]....
        /*00b8*/ 	.word	0x00002fc0


	//   ....[7]....
        /*00bc*/ 	.word	0x00002fe0


	//   ....[8]....
        /*00c0*/ 	.word	0x00003000


	//   ....[9]....
        /*00c4*/ 	.word	0x00003020


	//   ....[10]....
        /*00c8*/ 	.word	0x000031a0


	//   ....[11]....
        /*00cc*/ 	.word	0x00003200


	//   ....[12]....
        /*00d0*/ 	.word	0x00003230


	//   ....[13]....
        /*00d4*/ 	.word	0x00003240


	//   ....[14]....
        /*00d8*/ 	.word	0x000032e0


	//   ....[15]....
        /*00dc*/ 	.word	0x00003330


	//   ....[16]....
        /*00e0*/ 	.word	0x000033d0


	//   ....[17]....
        /*00e4*/ 	.word	0x00003400


	//   ....[18]....
        /*00e8*/ 	.word	0x00004080


	//   ....[19]....
        /*00ec*/ 	.word	0x000040f0


	//   ....[20]....
        /*00f0*/ 	.word	0x00004160


	//   ....[21]....
        /*00f4*/ 	.word	0x000041d0


	//   ....[22]....
        /*00f8*/ 	.word	0x00004240


	//   ....[23]....
        /*00fc*/ 	.word	0x000047d0


	//   ....[24]....
        /*0100*/ 	.word	0x00004840


	//   ....[25]....
        /*0104*/ 	.word	0x000048b0


	//   ....[26]....
        /*0108*/ 	.word	0x00004920


	//   ....[27]....
        /*010c*/ 	.word	0x00004990


	//----- nvinfo : EIATTR_EXIT_INSTR_OFFSETS
	.align		4
.L_1918:
        /*0110*/ 	.byte	0x04, 0x1c
        /*0112*/ 	.short	(.L_1920 - .L_1919)


	//   ....[0]....
.L_1919:
        /*0114*/ 	.word	0x000009c0


	//   ....[1]....
        /*0118*/ 	.word	0x00004020


	//----- nvinfo : EIATTR_MAX_THREADS
	.align		4
.L_1920:
        /*011c*/ 	.byte	0x04, 0x05
        /*011e*/ 	.short	(.L_1922 - .L_1921)
.L_1921:
        /*0120*/ 	.word	0x00000080
        /*0124*/ 	.word	0x00000001
        /*0128*/ 	.word	0x00000001


	//----- nvinfo : EIATTR_CRS_STACK_SIZE
	.align		4
.L_1922:
        /*012c*/ 	.byte	0x04, 0x1e
        /*012e*/ 	.short	(.L_1924 - .L_1923)
.L_1923:
        /*0130*/ 	.word	0x00000000


	//----- nvinfo : EIATTR_CBANK_PARAM_SIZE
	.align		4
.L_1924:
        /*0134*/ 	.byte	0x03, 0x19
        /*0136*/ 	.short	0x00e8


	//----- nvinfo : EIATTR_PARAM_CBANK
	.align		4
        /*0138*/ 	.byte	0x04, 0x0a
        /*013a*/ 	.short	(.L_1926 - .L_1925)
	.align		4
.L_1925:
        /*013c*/ 	.word	index@(.nv.constant0._ZN10layer_norm13ln_fwd_kernelINS_13Kernel_traitsI13__nv_bfloat16S2_fS2_fjLj5120ELj1ELj1ELj4ELj16ENS_18Kernel_traits_baseILj5120ES2_S2_fS2_fjLj128EEEEELb0ELb1ELb0ELb0EEEvNS_9FwdParamsE)
        /*0140*/ 	.short	0x0210
        /*0142*/ 	.short	0x00e8


	//----- nvinfo : EIATTR_SW_WAR
	.align		4
.L_1926:
        /*0144*/ 	.byte	0x04, 0x36
        /*0146*/ 	.short	(.L_1928 - .L_1927)
.L_1927:
        /*0148*/ 	.word	0x00000008
.L_1928:


//--------------------- .nv.info._ZN10layer_norm13ln_fwd_kernelINS_13Kernel_traitsI13__nv_bfloat16S2_fS2_fjLj5120ELj1ELj1ELj4ELj16ENS_18Kernel_traits_baseILj5120ES2_S2_fS2_fjLj128EEEEELb0ELb1ELb0ELb1EEEvNS_9FwdParamsE --------------------------
	.section	.nv.info._ZN10layer_norm13ln_fwd_kernelINS_13Kernel_traitsI13__nv_bfloat16S2_fS2_fjLj5120ELj1ELj1ELj4ELj16ENS_18Kernel_traits_baseILj5120ES2_S2_fS2_fjLj128EEEEELb0ELb1ELb0ELb1EEEvNS_9FwdParamsE,"",@"SHT_CUDA_INFO"
	.sectionflags	@""
	.align	4


	//----- nvinfo : EIATTR_CUDA_API_VERSION
	.align		4
        /*0000*/ 	.byte	0x04, 0x37
        /*0002*/ 	.short	(.L_1930 - .L_1929)
.L_1929:
        /*0004*/ 	.word	0x00000082


	//----- nvinfo : EIATTR_KPARAM_INFO
	.align		4
.L_1930:
        /*0008*/ 	.byte	0x04, 0x17
        /*000a*/ 	.short	(.L_1932 - .L_1931)
.L_1931:
        /*000c*/ 	.word	0x00000000
        /*0010*/ 	.short	0x0000
        /*0012*/ 	.short	0x0000
        /*0014*/ 	.byte	0x00, 0xf0, 0xa1, 0x03


	//----- nvinfo : EIATTR_SPARSE_MMA_MASK
	.align		4
.L_1932:
        /*0018*/ 	.byte	0x03, 0x50
        /*001a*/ 	.short	0x0000


	//----- nvinfo : EIATTR_MAXREG_COUNT
	.align		4
        /*001c*/ 	.byte	0x03, 0x1b
        /*001e*/ 	.short	0x00ff


	//----- nvinfo : EIATTR_NUM_BARRIERS
	.align		4
        /*0020*/ 	.byte	0x02, 0x4c
        /*0022*/ 	.byte	0x01
	.zero		1


	//----- nvinfo : EIATTR_MERCURY_ISA_VERSION
	.align		4
        /*0024*/ 	.byte	0x03, 0x5f
        /*0026*/ 	.short	0x0101


	//----- nvinfo : EIATTR_COOP_GROUP_MASK_REGIDS
	.align		4
        /*0028*/ 	.byte	0x04, 0x29
        /*002a*/ 	.short	(.L_1934 - .L_1933)


	//   ....[0]....
.L_1933:
        /*002c*/ 	.word	0xffffffff


	//   ....[1]....
        /*0030*/ 	.word	0xffffffff


	//   ....[2]....
        /*0034*/ 	.word	0xffffffff


	//   ....[3]....
        /*0038*/ 	.word	0xffffffff


	//   ....[4]....
        /*003c*/ 	.word	0xffffffff


	//   ....[5]....
        /*0040*/ 	.word	0xffffffff


	//   ....[6]....
        /*0044*/ 	.word	0xffffffff


	//   ....[7]....
        /*0048*/ 	.word	0xffffffff


	//   ....[8]....
        /*004c*/ 	.word	0xffffffff


	//   ....[9]....
        /*0050*/ 	.word	0xffffffff


	//   ....[10]....
        /*0054*/ 	.word	0xffffffff


	//   ....[11]....
        /*0058*/ 	.word	0xffffffff


	//   ....[12]....
        /*005c*/ 	.word	0xffffffff


	//   ....[13]....
        /*0060*/ 	.word	0xffffffff


	//   ....[14]....
        /*0064*/ 	.word	0xffffffff


	//   ....[15]....
        /*0068*/ 	.word	0xffffffff


	//   ....[16]....
        /*006c*/ 	.word	0xffffffff


	//   ....[17]....
        /*0070*/ 	.word	0xffffffff


	//   ....[18]....
        /*0074*/ 	.word	0x0500003b


	//   ....[19]....
        /*0078*/ 	.word	0x0500003b


	//   ....[20]....
        /*007c*/ 	.word	0x0500003b


	//   ....[21]....
        /*0080*/ 	.word	0x0500003b


	//   ....[22]....
        /*0084*/ 	.word	0x0500003b


	//   ....[23]....
        /*0088*/ 	.word	0x0500003b


	//   ....[24]....
        /*008c*/ 	.word	0x0500003b


	//   ....[25]....
        /*0090*/ 	.word	0x0500003b


	//   ....[26]....
        /*0094*/ 	.word	0x0500003b


	//   ....[27]....
        /*0098*/ 	.word	0x0500003b


	//----- nvinfo : EIATTR_COOP_GROUP_INSTR_OFFSETS
	.align		4
.L_1934:
        /*009c*/ 	.byte	0x04, 0x28
        /*009e*/ 	.short	(.L_1936 - .L_1935)


	//   ....[0]....
.L_1935:
        /*00a0*/ 	.word	0x00002390


	//   ....[1]....
        /*00a4*/ 	.word	0x000023b0


	//   ....[2]....
        /*00a8*/ 	.word	0x000023d0


	//   ....[3]....
        /*00ac*/ 	.word	0x000023f0


	//   ....[4]....
        /*00b0*/ 	.word	0x00002410


	//   ....[5]....
        /*00b4*/ 	.word	0x00002940


	//   ....[6]....
        /*00b8*/ 	.word	0x00002960


	//   ....[7]....
        /*00bc*/ 	.word	0x00002980


	//   ....[8]....
        /*00c0*/ 	.word	0x000029a0


	//   ....[9]....
        /*00c4*/ 	.word	0x000029c0


	//   ....[10]....
        /*00c8*/ 	.word	0x00002b30


	//   ....[11]....
        /*00cc*/ 	.word	0x00002b80


	//   ....[12]....
        /*00d0*/ 	.word	0x00002ba0


	//   ....[13]....
        /*00d4*/ 	.word	0x00002c40


	//   ....[14]....
        /*00d8*/ 	.word	0x00002c60


	//   ....[15]....
        /*00dc*/ 	.word	0x00002cd0


	//   ....[16]....
        /*00e0*/ 	.word	0x00002d10


	//   ....[17]....
        /*00e4*/ 	.word	0x00002d80


	//   ....[18]....
        /*00e8*/ 	.word	0x00003840


	//   ....[19]....
        /*00ec*/ 	.word	0x000038b0


	//   ....[20]....
        /*00f0*/ 	.word	0x00003920


	//   ....[21]....
        /*00f4*/ 	.word	0x00003990


	//   ....[22]....
        /*00f8*/ 	.word	0x00003a00


	//   ....[23]....
        /*00fc*/ 	.word	0x00003f80


	//   ....[24]....
        /*0100*/ 	.word	0x00003ff0


	//   ....[25]....
        /*0104*/ 	.word	0x00004060


	//   ....[26]....
        /*0108*/ 	.word	0x000040d0


	//   ....[27]....
        /*010c*/ 	.word	0x00004140


	//----- nvinfo : EIATTR_EXIT_INSTR_OFFSETS
	.align		4
.L_1936:
        /*0110*/ 	.byte	0x04, 0x1c
        /*0112*/ 	.short	(.L_1938 - .L_1937)


	//   ....[0]....
.L_1937:
        /*0114*/ 	.word	0x000001a0


	//   ....[1]....
        /*0118*/ 	.word	0x000037e0


	//----- nvinfo : EIATTR_MAX_THREADS
	.align		4
.L_1938:
        /*011c*/ 	.byte	0x04, 0x05
        /*011e*/ 	.short	(.L_1940 - .L_1939)
.L_1939:
        /*0120*/ 	.word	0x00000080
        /*0124*/ 	.word	0x00000001
        /*0128*/ 	.word	0x00000001


	//----- nvinfo : EIATTR_CRS_STACK_SIZE
	.align		4
.L_1940:
        /*012c*/ 	.byte	0x04, 0x1e
        /*012e*/ 	.short	(.L_1942 - .L_1941)
.L_1941:
        /*0130*/ 	.word	0x00000000


	//----- nvinfo : EIATTR_CBANK_PARAM_SIZE
	.align		4
.L_1942:
        /*0134*/ 	.byte	0x03, 0x19
        /*0136*/ 	.short	0x00e8


	//----- nvinfo : EIATTR_PARAM_CBANK
	.align		4
        /*0138*/ 	.byte	0x04, 0x0a
        /*013a*/ 	.short	(.L_1944 - .L_1943)
	.align		4
.L_1943:
        /*013c*/ 	.word	index@(.nv.constant0._ZN10layer_norm13ln_fwd_kernelINS_13Kernel_traitsI13__nv_bfloat16S2_fS2_fjLj5120ELj1ELj1ELj4ELj16ENS_18Kernel_traits_baseILj5120ES2_S2_fS2_fjLj128EEEEELb0ELb1ELb0ELb1EEEvNS_9FwdParamsE)
        /*0140*/ 	.short	0x0210
        /*0142*/ 	.short	0x00e8


	//----- nvinfo : EIATTR_SW_WAR
	.align		4
.L_1944:
        /*0144*/ 	.byte	0x04, 0x36
        /*0146*/ 	.short	(.L_1946 - .L_1945)
.L_1945:
        /*0148*/ 	.word	0x00000008
.L_1946:


//--------------------- .nv.info._ZN10layer_norm13ln_fwd_kernelINS_13Kernel_traitsI13__nv_bfloat16S2_fS2_fjLj5120ELj1ELj1ELj4ELj16ENS_18Kernel_traits_baseILj5120ES2_S2_fS2_fjLj128EEEEELb0ELb1ELb1ELb0EEEvNS_9FwdParamsE --------------------------
	.section	.nv.info._ZN10layer_norm13ln_fwd_kernelINS_13Kernel_traitsI13__nv_bfloat16S2_fS2_fjLj5120ELj1ELj1ELj4ELj16ENS_18Kernel_traits_baseILj5120ES2_S2_fS2_fjLj128EEEEELb0ELb1ELb1ELb0EEEvNS_9FwdParamsE,"",@"SHT_CUDA_INFO"
	.sectionflags	@""
	.align	4


	//----- nvinfo : EIATTR_CUDA_API_VERSION
	.align		4
        /*0000*/ 	.byte	0x04, 0x37
        /*0002*/ 	.short	(.L_1948 - .L_1947)
.L_1947:
        /*0004*/ 	.word	0x00000082


	//----- nvinfo : EIATTR_KPARAM_INFO
	.align		4
.L_1948:
        /*0008*/ 	.byte	0x04, 0x17
        /*000a*/ 	.short	(.L_1950 - .L_1949)
.L_1949:
        /*000c*/ 	.word	0x00000000
        /*0010*/ 	.short	0x0000
        /*0012*/ 	.short	0x0000
        /*0014*/ 	.byte	0x00, 0xf0, 0xa1, 0x03


	//----- nvinfo : EIATTR_SPARSE_MMA_MASK
	.align		4
.L_1950:
        /*0018*/ 	.byte	0x03, 0x50
        /*001a*/ 	.short	0x0000


	//----- nvinfo : EIATTR_MAXREG_COUNT
	.align		4
        /*001c*/ 	.byte	0x03, 0x1b
        /*001e*/ 	.short	0x00ff


	//----- nvinfo : EIATTR_NUM_BARRIERS
	.align		4
        /*0020*/ 	.byte	0x02, 0x4c
        /*0022*/ 	.byte	0x01
	.zero		1


	//----- nvinfo : EIATTR_MERCURY_ISA_VERSION
	.align		4
        /*0024*/ 	.byte	0x03, 0x5f
        /*0026*/ 	.short	0x0101


	//----- nvinfo : EIATTR_COOP_GROUP_MASK_REGIDS
	.align		4
        /*0028*/ 	.byte	0x04, 0x29
        /*002a*/ 	.short	(.L_1952 - .L_1951)


	//   ....[0]....
.L_1951:
        /*002c*/ 	.word	0xffffffff


	//   ....[1]....
        /*0030*/ 	.word	0xffffffff


	//   ....[2]....
        /*0034*/ 	.word	0xffffffff


	//   ....[3]....
        /*0038*/ 	.word	0xffffffff


	//   ....[4]....
        /*003c*/ 	.word	0xffffffff


	//   ....[5]....
        /*0040*/ 	.word	0xffffffff


	//   ....[6]....
        /*0044*/ 	.word	0xffffffff


	//   ....[7]....
        /*0048*/ 	.word	0xffffffff


	//   ....[8]....
        /*004c*/ 	.word	0xffffffff


	//   ....[9]....
        /*0050*/ 	.word	0xffffffff


	//   ....[10]....
        /*0054*/ 	.word	0xffffffff


	//   ....[11]....
        /*0058*/ 	.word	0xffffffff


	//   ....[12]....
        /*005c*/ 	.word	0xffffffff


	//   ....[13]....
        /*0060*/ 	.word	0xffffffff


	//   ....[14]....
        /*0064*/ 	.word	0xffffffff


	//   ....[15]....
        /*0068*/ 	.word	0xffffffff


	//   ....[16]....
        /*006c*/ 	.word	0xffffffff


	//   ....[17]....
        /*0070*/ 	.word	0xffffffff


	//   ....[18]....
        /*0074*/ 	.word	0x050000c5


	//   ....[19]....
        /*0078*/ 	.word	0x050000c5


	//   ....[20]....
        /*007c*/ 	.word	0x050000c5


	//   ....[21]....
        /*0080*/ 	.word	0x050000c5


	//   ....[22]....
        /*0084*/ 	.word	0x050000c5


	//   ....[23]....
        /*0088*/ 	.word	0x050000c5


	//   ....[24]....
        /*008c*/ 	.word	0x050000c5


	//   ....[25]....
        /*0090*/ 	.word	0x050000c5


	//   ....[26]....
        /*0094*/ 	.word	0x050000c5


	//   ....[27]....
        /*0098*/ 	.word	0x050000c5


	//----- nvinfo : EIATTR_COOP_GROUP_INSTR_OFFSETS
	.align		4
.L_1952:
        /*009c*/ 	.byte	0x04, 0x28
        /*009e*/ 	.short	(.L_1954 - .L_1953)


	//   ....[0]....
.L_1953:
        /*00a0*/ 	.word	0x00003940


	//   ....[1]....
        /*00a4*/ 	.word	0x00003960


	//   ....[2]....
        /*00a8*/ 	.word	0x00003980


	//   ....[3]....
        /*00ac*/ 	.word	0x000039a0


	//   ....[4]....
        /*00b0*/ 	.word	0x000039c0


	//   ....[5]....
        /*00b4*/ 	.word	0x00003f00


	//   ....[6]....
        /*00b8*/ 	.word	0x00003f20


	//   ....[7]....
        /*00bc*/ 	.word	0x00003f40


	//   ....[8]....
        /*00c0*/ 	.word	0x00003f60


	//   ....[9]....
        /*00c4*/ 	.word	0x00003f80


	//   ....[10]....
        /*00c8*/ 	.word	0x00004180


	//   ....[11]....
        /*00cc*/ 	.word	0x000041a0


	//   ....[12]....
        /*00d0*/ 	.word	0x000041b0


	//   ....[13]....
        /*00d4*/ 	.word	0x000041f0


	//   ....[14]....
        /*00d8*/ 	.word	0x000042c0


	//   ....[15]....
        /*00dc*/ 	.word	0x00004310


	//   ....[16]....
        /*00e0*/ 	.word	0x000043a0


	//   ....[17]....
        /*00e4*/ 	.word	0x000043c0


	//   ....[18]....
        /*00e8*/ 	.word	0x00005070


	//   ....[19]....
        /*00ec*/ 	.word	0x000050e0


	//   ....[20]....
        /*00f0*/ 	.word	0x00005150


	//   ....[21]....
        /*00f4*/ 	.word	0x000051c0


	//   ....[22]....
        /*00f8*/ 	.word	0x00005230


	//   ....[23]....
        /*00fc*/ 	.word	0x000057b0


	//   ....[24]....
        /*0100*/ 	.word	0x00005820


	//   ....[25]....
        /*0104*/ 	.word	0x00005890


	//   ....[26]....
        /*0108*/ 	.word	0x00005900


	//   ....[27]....
        /*010c*/ 	.word	0x00005970


	//----- nvinfo : EIATTR_EXIT_INSTR_OFFSETS
	.align		4
.L_1954:
        /*0110*/ 	.byte	0x04, 0x1c
        /*0112*/ 	.short	(.L_1956 - .L_1955)


	//   ....[0]....
.L_1955:
        /*0114*/ 	.word	0x000009d0


	//   ....[1]....
        /*0118*/ 	.word	0x00005010


	//----- nvinfo : EIATTR_MAX_THREADS
	.align		4
.L_1956:
        /*011c*/ 	.byte	0x04, 0x05
        /*011e*/ 	.short	(.L_1958 - .L_1957)
.L_1957:
        /*0120*/ 	.word	0x00000080
        /*0124*/ 	.word	0x00000001
        /*0128*/ 	.word	0x00000001


	//----- nvinfo : EIATTR_CRS_STACK_SIZE
	.align		4
.L_1958:
        /*012c*/ 	.byte	0x04, 0x1e
        /*012e*/ 	.short	(.L_1960 - .L_1959)
.L_1959:
        /*0130*/ 	.word	0x00000000


	//----- nvinfo : EIATTR_CBANK_PARAM_SIZE
	.align		4
.L_1960:
        /*0134*/ 	.byte	0x03, 0x19
        /*0136*/ 	.short	0x00e8


	//----- nvinfo : EIATTR_PARAM_CBANK
	.align		4
        /*0138*/ 	.byte	0x04, 0x0a
        /*013a*/ 	.short	(.L_1962 - .L_1961)
	.align		4
.L_1961:
        /*013c*/ 	.word	index@(.nv.constant0._ZN10layer_norm13ln_fwd_kernelINS_13Kernel_traitsI13__nv_bfloat16S2_fS2_fjLj5120ELj1ELj1ELj4ELj16ENS_18Kernel_traits_baseILj5120ES2_S2_fS2_fjLj128EEEEELb0ELb1ELb1ELb0EEEvNS_9FwdParamsE)
        /*0140*/ 	.short	0x0210
        /*0142*/ 	.short	0x00e8


	//----- nvinfo : EIATTR_SW_WAR
	.align		4
.L_1962:
        /*0144*/ 	.byte	0x04, 0x36
        /*0146*/ 	.short	(.L_1964 - .L_1963)
.L_1963:
        /*0148*/ 	.word	0x00000008
.L_1964:


//--------------------- .nv.info._ZN10layer_norm13ln_fwd_kernelINS_13Kernel_traitsI13__nv_bfloat16S2_fS2_fjLj5120ELj1ELj1ELj4ELj16ENS_18Kernel_traits_baseILj5120ES2_S2_fS2_fjLj128EEEEELb0ELb1ELb1ELb1EEEvNS_9FwdParamsE --------------------------
	.section	.nv.info._ZN10layer_norm13ln_fwd_kernelINS_13Kernel_traitsI13__nv_bfloat16S2_fS2_fjLj5120ELj1ELj1ELj4ELj16ENS_18Kernel_traits_baseILj5120ES2_S2_fS2_fjLj128EEEEELb0ELb1ELb1ELb1EEEvNS_9FwdParamsE,"",@"SHT_CUDA_INFO"
	.sectionflags	@""
	.align	4


	//----- nvinfo : EIATTR_CUDA_API_VERSION
	.align		4
        /*0000*/ 	.byte	0x04, 0x37
        /*0002*/ 	.short	(.L_1966 - .L_1965)
.L_1965:
        /*0004*/ 	.word	0x00000082


	//----- nvinfo : EIATTR_KPARAM_INFO
	.align		4
.L_1966:
        /*0008*/ 	.byte	0x04, 0x17
        /*000a*/ 	.short	(.L_1968 - .L_1967)
.L_1967:
        /*000c*/ 	.word	0x00000000
        /*0010*/ 	.short	0x0000
        /*0012*/ 	.short	0x0000
        /*0014*/ 	.byte	0x00, 0xf0, 0xa1, 0x03


	//----- nvinfo : EIATTR_SPARSE_MMA_MASK
	.align		4
.L_1968:
        /*0018*/ 	.byte	0x03, 0x50
        /*001a*/ 	.short	0x0000


	//----- nvinfo : EIATTR_MAXREG_COUNT
	.align		4
        /*001c*/ 	.byte	0x03, 0x1b
        /*001e*/ 	.short	0x00ff


	//----- nvinfo : EIATTR_NUM_BARRIERS
	.align		4
        /*0020*/ 	.byte	0x02, 0x4c
        /*0022*/ 	.byte	0x01
	.zero		1


	//----- nvinfo : EIATTR_MERCURY_ISA_VERSION
	.align		4
        /*0024*/ 	.byte	0x03, 0x5f
        /*0026*/ 	.short	0x0101


	//----- nvinfo : EIATTR_COOP_GROUP_MASK_REGIDS
	.align		4
        /*0028*/ 	.byte	0x04, 0x29
        /*002a*/ 	.short	(.L_1970 - .L_1969)


	//   ....[0]....
.L_1969:
        /*002c*/ 	.word	0xffffffff


	//   ....[1]....
        /*0030*/ 	.word	0xffffffff


	//   ....[2]....
        /*0034*/ 	.word	0xffffffff


	//   ....[3]....
        /*0038*/ 	.word	0xffffffff


	//   ....[4]....
        /*003c*/ 	.word	0xffffffff


	//   ....[5]....
        /*0040*/ 	.word	0xffffffff


	//   ....[6]....
        /*0044*/ 	.word	0xffffffff


	//   ....[7]....
        /*0048*/ 	.word	0xffffffff


	//   ....[8]....
        /*004c*/ 	.word	0xffffffff


	//   ....[9]....
        /*0050*/ 	.word	0xffffffff


	//   ....[10]....
        /*0054*/ 	.word	0xffffffff


	//   ....[11]....
        /*0058*/ 	.word	0xffffffff


	//   ....[12]....
        /*005c*/ 	.word	0xffffffff


	//   ....[13]....
        /*0060*/ 	.word	0xffffffff


	//   ....[14]....
        /*0064*/ 	.word	0xffffffff


	//   ....[15]....
        /*0068*/ 	.word	0xffffffff


	//   ....[16]....
        /*006c*/ 	.word	0xffffffff


	//   ....[17]....
        /*0070*/ 	.word	0xffffffff


	//   ....[18]....
        /*0074*/ 	.word	0x05000029


	//   ....[19]....
        /*0078*/ 	.word	0x05000029


	//   ....[20]....
        /*007c*/ 	.word	0x05000029


	//   ....[21]....
        /*0080*/ 	.word	0x05000029


	//   ....[22]....
        /*0084*/ 	.word	0x05000029


	//   ....[23]....
        /*0088*/ 	.word	0x05000029


	//   ....[24]....
        /*008c*/ 	.word	0x05000029


	//   ....[25]....
        /*0090*/ 	.word	0x05000029


	//   ....[26]....
        /*0094*/ 	.word	0x05000029


	//   ....[27]....
        /*0098*/ 	.word	0x05000029


	//----- nvinfo : EIATTR_COOP_GROUP_INSTR_OFFSETS
	.align		4
.L_1970:
        /*009c*/ 	.byte	0x04, 0x28
        /*009e*/ 	.short	(.L_1972 - .L_1971)


	//   ....[0]....
.L_1971:
        /*00a0*/ 	.word	0x00002fd0


	//   ....[1]....
        /*00a4*/ 	.word	0x00002ff0


	//   ....[2]....
        /*00a8*/ 	.word	0x00003010


	//   ....[3]....
        /*00ac*/ 	.word	0x00003030


	//   ....[4]....
        /*00b0*/ 	.word	0x00003050


	//   ....[5]....
        /*00b4*/ 	.word	0x00003580


	//   ....[6]....
        /*00b8*/ 	.word	0x000035a0


	//   ....[7]....
        /*00bc*/ 	.word	0x000035c0


	//   ....[8]....
        /*00c0*/ 	.word	0x000035e0


	//   ....[9]....
        /*00c4*/ 	.word	0x00003600


	//   ....[10]....
        /*00c8*/ 	.word	0x00003770


	//   ....[11]....
        /*00cc*/ 	.word	0x000037c0


	//   ....[12]....
        /*00d0*/ 	.word	0x000037e0


	//   ....[13]....
        /*00d4*/ 	.word	0x000037f0


	//   ....[14]....
        /*00d8*/ 	.word	0x000038b0


	//   ....[15]....
        /*00dc*/ 	.word	0x000038e0


	//   ....[16]....
        /*00e0*/ 	.word	0x00003980


	//   ....[17]....
        /*00e4*/ 	.word	0x000039b0


	//   ....[18]....
        /*00e8*/ 	.word	0x000046b0


	//   ....[19]....
        /*00ec*/ 	.word	0x00004720


	//   ....[20]....
        /*00f0*/ 	.word	0x00004790


	//   ....[21]....
        /*00f4*/ 	.word	0x00004800


	//   ....[22]....
        /*00f8*/ 	.word	0x00004870


	//   ....[23]....
        /*00fc*/ 	.word	0x00004de0


	//   ....[24]....
        /*0100*/ 	.word	0x00004e50


	//   ....[25]....
        /*0104*/ 	.word	0x00004ec0


	//   ....[26]....
        /*0108*/ 	.word	0x00004f30


	//   ....[27]....
        /*010c*/ 	.word	0x00004fa0


	//----- nvinfo : EIATTR_EXIT_INSTR_OFFSETS
	.align		4
.L_1972:
        /*0110*/ 	.byte	0x04, 0x1c
        /*0112*/ 	.short	(.L_1974 - .L_1973)


	//   ....[0]....
.L_1973:
        /*0114*/ 	.word	0x000001b0


	//   ....[1]....
        /*0118*/ 	.word	0x00004650


	//----- nvinfo : EIATTR_MAX_THREADS
	.align		4
.L_1974:
        /*011c*/ 	.byte	0x04, 0x05
        /*011e*/ 	.short	(.L_1976 - .L_1975)
.L_1975:
        /*0120*/ 	.word	0x00000080
        /*0124*/ 	.word	0x00000001
        /*0128*/ 	.word	0x00000001


	//----- nvinfo : EIATTR_CRS_STACK_SIZE
	.align		4
.L_1976:
        /*012c*/ 	.byte	0x04, 0x1e
        /*012e*/ 	.short	(.L_1978 - .L_1977)
.L_1977:
        /*0130*/ 	.word	0x00000000


	//----- nvinfo : EIATTR_CBANK_PARAM_SIZE
	.align		4
.L_1978:
        /*0134*/ 	.byte	0x03, 0x19
        /*0136*/ 	.short	0x00e8


	//----- nvinfo : EIATTR_PARAM_CBANK
	.align		4
        /*0138*/ 	.byte	0x04, 0x0a
        /*013a*/ 	.short	(.L_1980 - .L_1979)
	.align		4
.L_1979:
        /*013c*/ 	.word	index@(.nv.constant0._ZN10layer_norm13ln_fwd_kernelINS_13Kernel_traitsI13__nv_bfloat16S2_fS2_fjLj5120ELj1ELj1ELj4ELj16ENS_18Kernel_traits_baseILj5120ES2_S2_fS2_fjLj128EEEEELb0ELb1ELb1ELb1EEEvNS_9FwdParamsE)
        /*0140*/ 	.short	0x0210
        /*0142*/ 	.short	0x00e8


	//----- nvinfo : EIATTR_SW_WAR
	.align		4
.L_1980:
        /*0144*/ 	.byte	0x04, 0x36
        /*0146*/ 	.short	(.L_1982 - .L_1981)
.L_1981:
        /*0148*/ 	.word	0x00000008
.L_1982:


//--------------------- .nv.info._ZN10layer_norm13ln_fwd_kernelINS_13Kernel_traitsI13__nv_bfloat16S2_fS2_fjLj5120ELj1ELj1ELj4ELj16ENS_18Kernel_traits_baseILj5120ES2_S2_fS2_fjLj128EEEEELb1ELb0ELb0ELb0EEEvNS_9FwdParamsE --------------------------
	.section	.nv.info._ZN10layer_norm13ln_fwd_kernelINS_13Kernel_traitsI13__nv_bfloat16S2_fS2_fjLj5120ELj1ELj1ELj4ELj16ENS_18Kernel_traits_baseILj5120ES2_S2_fS2_fjLj128EEEEELb1ELb0ELb0ELb0EEEvNS_9FwdParamsE,"",@"SHT_CUDA_INFO"
	.sectionflags	@""
	.align	4


	//----- nvinfo : EIATTR_CUDA_API_VERSION
	.align		4
        /*0000*/ 	.byte	0x04, 0x37
        /*0002*/ 	.short	(.L_1984 - .L_1983)
.L_1983:
        /*0004*/ 	.word	0x00000082


	//----- nvinfo : EIATTR_KPARAM_INFO
	.align		4
.L_1984:
        /*0008*/ 	.byte	0x04, 0x17
        /*000a*/ 	.short	(.L_1986 - .L_1985)
.L_1985:
        /*000c*/ 	.word	0x00000000
        /*0010*/ 	.short	0x0000
        /*0012*/ 	.short	0x0000
        /*0014*/ 	.byte	0x00, 0xf0, 0xa1, 0x03


	//----- nvinfo : EIATTR_SPARSE_MMA_MASK
	.align		4
.L_1986:
        /*0018*/ 	.byte	0x03, 0x50
        /*001a*/ 	.short	0x0000


	//----- nvinfo : EIATTR_MAXREG_COUNT
	.align		4
        /*001c*/ 	.byte	0x03, 0x1b
        /*001e*/ 	.short	0x00ff


	//----- nvinfo : EIATTR_NUM_BARRIERS
	.align		4
        /*0020*/ 	.byte	0x02, 0x4c
        /*0022*/ 	.byte	0x01
	.zero		1


	//----- nvinfo : EIATTR_MERCURY_ISA_VERSION
	.align		4
        /*0024*/ 	.byte	0x03, 0x5f
        /*0026*/ 	.short	0x0101


	//----- nvinfo : EIATTR_COOP_GROUP_MASK_REGIDS
	.align		4
        /*0028*/ 	.byte	0x04, 0x29
        /*002a*/ 	.short	(.L_1988 - .L_1987)


	//   ....[0]....
.L_1987:
        /*002c*/ 	.word	0xffffffff


	//   ....[1]....
        /*0030*/ 	.word	0xffffffff


	//   ....[2]....
        /*0034*/ 	.word	0xffffffff


	//   ....[3]....
        /*0038*/ 	.word	0xffffffff


	//   ....[4]....
        /*003c*/ 	.word	0xffffffff


	//   ....[5]....
        /*0040*/ 	.word	0xffffffff


	//   ....[6]....
        /*0044*/ 	.word	0xffffffff


	//   ....[7]....
        /*0048*/ 	.word	0xffffffff


	//   ....[8]....
        /*004c*/ 	.word	0xffffffff


	//   ....[9]....
        /*0050*/ 	.word	0xffffffff


	//   ....[10]....
        /*0054*/ 	.word	0xffffffff


	//   ....[11]....
        /*0058*/ 	.word	0xffffffff


	//   ....[12]....
        /*005c*/ 	.word	0xffffffff


	//   ....[13]....
        /*0060*/ 	.word	0xffffffff


	//   ....[14]....
        /*0064*/ 	.word	0xffffffff


	//   ....[15]....
        /*0068*/ 	.word	0xffffffff


	//   ....[16]....
        /*006c*/ 	.word	0xffffffff


	//   ....[17]....
        /*0070*/ 	.word	0xffffffff


	//   ....[18]....
        /*0074*/ 	.word	0x0500009b


	//   ....[19]....
        /*0078*/ 	.word	0x0500009b


	//   ....[20]....
        /*007c*/ 	.word	0x0500009b


	//   ....[21]....
        /*0080*/ 	.word	0x0500009b


	//   ....[22]....
        /*0084*/ 	.word	0x0500009b


	//   ....[23]....
        /*0088*/ 	.word	0x0500009b


	//   ....[24]....
        /*008c*/ 	.word	0x0500009b


	//   ....[25]....
        /*0090*/ 	.word	0x0500009b


	//   ....[26]....
        /*0094*/ 	.word	0x0500009b


	//   ....[27]....
        /*0098*/ 	.word	0x0500009b


	//----- nvinfo : EIATTR_COOP_GROUP_INSTR_OFFSETS
	.align		4
.L_1988:
        /*009c*/ 	.byte	0x04, 0x28
        /*009e*/ 	.short	(.L_1990 - .L_1989)


	//   ....[0]....
.L_1989:
        /*00a0*/ 	.word	0x0000fc50


	//   ....[1]....
        /*00a4*/ 	.word	0x0000fc80


	//   ....[2]....
        /*00a8*/ 	.word	0x0000fca0


	//   ....[3]....
        /*00ac*/ 	.word	0x0000fcc0


	//   ....[4]....
        /*00b0*/ 	.word	0x0000fce0


	//   ....[5]....
        /*00b4*/ 	.word	0x00010220


	//   ....[6]....
        /*00b8*/ 	.word	0x00010240


	//   ....[7]....
        /*00bc*/ 	.word	0x00010260


	//   ....[8]....
        /*00c0*/ 	.word	0x00010280


	//   ....[9]....
        /*00c4*/ 	.word	0x000102a0


	//   ....[10]....
        /*00c8*/ 	.word	0x000103e0


	//   ....[11]....
        /*00cc*/ 	.word	0x00010480


	//   ....[12]....
        /*00d0*/ 	.word	0x000104e0


	//   ....[13]....
        /*00d4*/ 	.word	0x000104f0


	//   ....[14]....
        /*00d8*/ 	.word	0x00010570


	//   ....[15]....
        /*00dc*/ 	.word	0x000105a0


	//   ....[16]....
        /*00e0*/ 	.word	0x00010630


	//   ....[17]....
        /*00e4*/ 	.word	0x00010660


	//   ....[18]....
        /*00e8*/ 	.word	0x00011300


	//   ....[19]....
        /*00ec*/ 	.word	0x00011370


	//   ....[20]....
        /*00f0*/ 	.word	0x000113e0


	//   ....[21]....
        /*00f4*/ 	.word	0x00011450


	//   ....[22]....
        /*00f8*/ 	.word	0x000114c0


	//   ....[23]....
        /*00fc*/ 	.word	0x00011a60


	//   ....[24]....
        /*0100*/ 	.word	0x00011ad0


	//   ....[25]....
        /*0104*/ 	.word	0x00011b40


	//   ....[26]....
        /*0108*/ 	.word	0x00011bb0


	//   ....[27]....
        /*010c*/ 	.word	0x00011c20


	//----- nvinfo : EIATTR_EXIT_INSTR_OFFSETS
	.align		4
.L_1990:
        /*0110*/ 	.byte	0x04, 0x1c
        /*0112*/ 	.short	(.L_1992 - .L_1991)


	//   ....[0]....
.L_1991:
        /*0114*/ 	.word	0x00000c00


	//   ....[1]....
        /*0118*/ 	.word	0x000112a0


	//----- nvinfo : EIATTR_MAX_THREADS
	.align		4
.L_1992:
        /*011c*/ 	.byte	0x04, 0x05
        /*011e*/ 	.short	(.L_1994 - .L_1993)
.L_1993:
        /*0120*/ 	.word	0x00000080
        /*0124*/ 	.word	0x00000001
        /*0128*/ 	.word	0x00000001


	//----- nvinfo : EIATTR_CRS_STACK_SIZE
	.align		4
.L_1994:
        /*012c*/ 	.byte	0x04, 0x1e
        /*012e*/ 	.short	(.L_1996 - .L_1995)
.L_1995:
        /*0130*/ 	.word	0x00000000


	//----- nvinfo : EIATTR_CBANK_PARAM_SIZE
	.align		4
.L_1996:
        /*0134*/ 	.byte	0x03, 0x19
        /*0136*/ 	.short	0x00e8


	//----- nvinfo : EIATTR_PARAM_CBANK
	.align		4
        /*0138*/ 	.byte	0x04, 0x0a
        /*013a*/ 	.short	(.L_1998 - .L_1997)
	.align		4
.L_1997:
        /*013c*/ 	.word	index@(.nv.constant0._ZN10layer_norm13ln_fwd_kernelINS_13Kernel_traitsI13__nv_bfloat16S2_fS2_fjLj5120ELj1ELj1ELj4ELj16ENS_18Kernel_traits_baseILj5120ES2_S2_fS2_fjLj128EEEEELb1ELb0ELb0ELb0EEEvNS_9FwdParamsE)
        /*0140*/ 	.short	0x0210
        /*0142*/ 	.short	0x00e8


	//----- nvinfo : EIATTR_SW_WAR
	.align		4
.L_1998:
        /*0144*/ 	.byte	0x04, 0x36
        /*0146*/ 	.short	(.L_2000 - .L_1999)
.L_1999:
        /*0148*/ 	.word	0x00000008
.L_2000:


//--------------------- .nv.info._ZN10layer_norm13ln_fwd_kernelINS_13Kernel_traitsI13__nv_bfloat16S2_fS2_fjLj5120ELj1ELj1ELj4ELj16ENS_18Kernel_traits_baseILj5120ES2_S2_fS2_fjLj128EEEEELb1ELb0ELb0ELb1EEEvNS_9FwdParamsE --------------------------
	.section	.nv.info._ZN10layer_norm13ln_fwd_kernelINS_13Kernel_traitsI13__nv_bfloat16S2_fS2_fjLj5120ELj1ELj1ELj4ELj16ENS_18Kernel_traits_baseILj5120ES2_S2_fS2_fjLj128EEEEELb1ELb0ELb0ELb1EEEvNS_9FwdParamsE,"",@"SHT_CUDA_INFO"
	.sectionflags	@""
	.align	4


	//----- nvinfo : EIATTR_CUDA_API_VERSION
	.align		4
        /*0000*/ 	.byte	0x04, 0x37
        /*0002*/ 	.short	(.L_2002 - .L_2001)
.L_2001:
        /*0004*/ 	.word	0x00000082


	//----- nvinfo : EIATTR_KPARAM_INFO
	.align		4
.L_2002:
        /*0008*/ 	.byte	0x04, 0x17
        /*000a*/ 	.short	(.L_2004 - .L_2003)
.L_2003:
        /*000c*/ 	.word	0x00000000
        /*0010*/ 	.short	0x0000
        /*0012*/ 	.short	0x0000
        /*0014*/ 	.byte	0x00, 0xf0, 0xa1, 0x03


	//----- nvinfo : EIATTR_SPARSE_MMA_MASK
	.align		4
.L_2004:
        /*0018*/ 	.byte	0x03, 0x50
        /*001a*/ 	.short	0x0000


	//----- nvinfo : EIATTR_MAXREG_COUNT
	.align		4
        /*001c*/ 	.byte	0x03, 0x1b
        /*001e*/ 	.short	0x00ff


	//----- nvinfo : EIATTR_NUM_BARRIERS
	.align		4
        /*0020*/ 	.byte	0x02, 0x4c
        /*0022*/ 	.byte	0x01
	.zero		1


	//----- nvinfo : EIATTR_MERCURY_ISA_VERSION
	.align		4
        /*0024*/ 	.byte	0x03, 0x5f
        /*0026*/ 	.short	0x0101


	//----- nvinfo : EIATTR_COOP_GROUP_MASK_REGIDS
	.align		4
        /*0028*/ 	.byte	0x04, 0x29
        /*002a*/ 	.short	(.L_2006 - .L_2005)


	//   ....[0]....
.L_2005:
        /*002c*/ 	.word	0xffffffff


	//   ....[1]....
        /*0030*/ 	.word	0xffffffff


	//   ....[2]....
        /*0034*/ 	.word	0xffffffff


	//   ....[3]....
        /*0038*/ 	.word	0xffffffff


	//   ....[4]....
        /*003c*/ 	.word	0xffffffff


	//   ....[5]....
        /*0040*/ 	.word	0xffffffff


	//   ....[6]....
        /*0044*/ 	.word	0xffffffff


	//   ....[7]....
        /*0048*/ 	.word	0xffffffff


	//   ....[8]....
        /*004c*/ 	.word	0xffffffff


	//   ....[9]....
        /*0050*/ 	.word	0xffffffff


	//   ....[10]....
        /*0054*/ 	.word	0xffffffff


	//   ....[11]....
        /*0058*/ 	.word	0xffffffff


	//   ....[12]....
        /*005c*/ 	.word	0xffffffff


	//   ....[13]....
        /*0060*/ 	.word	0xffffffff


	//   ....[14]....
        /*0064*/ 	.word	0xffffffff


	//   ....[15]....
        /*0068*/ 	.word	0xffffffff


	//   ....[16]....
        /*006c*/ 	.word	0xffffffff


	//   ....[17]....
        /*0070*/ 	.word	0xffffffff


	//   ....[18]....
        /*0074*/ 	.word	0x0500009b


	//   ....[19]....
        /*0078*/ 	.word	0x0500009b


	//   ....[20]....
        /*007c*/ 	.word	0x0500009b


	//   ....[21]....
        /*0080*/ 	.word	0x0500009b


	//   ....[22]....
        /*0084*/ 	.word	0x0500009b


	//   ....[23]....
        /*0088*/ 	.word	0x0500009b


	//   ....[24]....
        /*008c*/ 	.word	0x0500009b


	//   ....[25]....
        /*0090*/ 	.word	0x0500009b


	//   ....[26]....
        /*0094*/ 	.word	0x0500009b


	//   ....[27]....
        /*0098*/ 	.word	0x0500009b


	//----- nvinfo : EIATTR_COOP_GROUP_INSTR_OFFSETS
	.align		4
.L_2006:
        /*009c*/ 	.byte	0x04, 0x28
        /*009e*/ 	.short	(.L_2008 - .L_2007)


	//   ....[0]....
.L_2007:
        /*00a0*/ 	.word	0x0000f380


	//   ....[1]....
        /*00a4*/ 	.word	0x0000f3a0


	//   ....[2]....
        /*00a8*/ 	.word	0x0000f3c0


	//   ....[3]....
        /*00ac*/ 	.word	0x0000f3e0


	//   ....[4]....
        /*00b0*/ 	.word	0x0000f400


	//   ....[5]....
        /*00b4*/ 	.word	0x0000f930


	//   ....[6]....
        /*00b8*/ 	.word	0x0000f950


	//   ....[7]....
        /*00bc*/ 	.word	0x0000f970


	//   ....[8]....
        /*00c0*/ 	.word	0x0000f990


	//   ....[9]....
        /*00c4*/ 	.word	0x0000f9b0


	//   ....[10]....
        /*00c8*/ 	.word	0x0000fb20


	//   ....[11]....
        /*00cc*/ 	.word	0x0000fb80


	//   ....[12]....
        /*00d0*/ 	.word	0x0000fba0


	//   ....[13]....
        /*00d4*/ 	.word	0x0000fbb0


	//   ....[14]....
        /*00d8*/ 	.word	0x0000fc70


	//   ....[15]....
        /*00dc*/ 	.word	0x0000fca0


	//   ....[16]....
        /*00e0*/ 	.word	0x0000fd40


	//   ....[17]....
        /*00e4*/ 	.word	0x0000fd60


	//   ....[18]....
        /*00e8*/ 	.word	0x00010870


	//   ....[19]....
        /*00ec*/ 	.word	0x000108e0


	//   ....[20]....
        /*00f0*/ 	.word	0x00010950


	//   ....[21]....
        /*00f4*/ 	.word	0x000109c0


	//   ....[22]....
        /*00f8*/ 	.word	0x00010a30


	//   ....[23]....
        /*00fc*/ 	.word	0x00010fb0


	//   ....[24]....
        /*0100*/ 	.word	0x00011020


	//   ....[25]....
        /*0104*/ 	.word	0x00011090


	//   ....[26]....
        /*0108*/ 	.word	0x00011100


	//   ....[27]....
        /*010c*/ 	.word	0x00011170


	//----- nvinfo : EIATTR_EXIT_INSTR_OFFSETS
	.align		4
.L_2008:
        /*0110*/ 	.byte	0x04, 0x1c
        /*0112*/ 	.short	(.L_2010 - .L_2009)


	//   ....[0]....
.L_2009:
        /*0114*/ 	.word	0x000005e0


	//   ....[1]....
        /*0118*/ 	.word	0x00010810


	//----- nvinfo : EIATTR_MAX_THREADS
	.align		4
.L_2010:
        /*011c*/ 	.byte	0x04, 0x05
        /*011e*/ 	.short	(.L_2012 - .L_2011)
.L_2011:
        /*0120*/ 	.word	0x00000080
        /*0124*/ 	.word	0x00000001
        /*0128*/ 	.word	0x00000001


	//----- nvinfo : EIATTR_CRS_STACK_SIZE
	.align		4
.L_2012:
        /*012c*/ 	.byte	0x04, 0x1e
        /*012e*/ 	.short	(.L_2014 - .L_2013)
.L_2013:
        /*0130*/ 	.word	0x00000000


	//----- nvinfo : EIATTR_CBANK_PARAM_SIZE
	.align		4
.L_2014:
        /*0134*/ 	.byte	0x03, 0x19
        /*0136*/ 	.short	0x00e8


	//----- nvinfo : EIATTR_PARAM_CBANK
	.align		4
        /*0138*/ 	.byte	0x04, 0x0a
        /*013a*/ 	.short	(.L_2016 - .L_2015)
	.align		4
.L_2015:
        /*013c*/ 	.word	index@(.nv.constant0._ZN10layer_norm13ln_fwd_kernelINS_13Kernel_traitsI13__nv_bfloat16S2_fS2_fjLj5120ELj1ELj1ELj4ELj16ENS_18Kernel_traits_baseILj5120ES2_S2_fS2_fjLj128EEEEELb1ELb0ELb0ELb1EEEvNS_9FwdParamsE)
        /*0140*/ 	.short	0x0210
        /*0142*/ 	.short	0x00e8


	//----- nvinfo : EIATTR_SW_WAR
	.align		4
.L_2016:
        /*0144*/ 	.byte	0x04, 0x36
        /*0146*/ 	.short	(.L_2018 - .L_2017)
.L_2017:
        /*0148*/ 	.word	0x00000008
.L_2018:


//--------------------- .nv.info._ZN10layer_norm13ln_fwd_kernelINS_13Kernel_traitsI13__nv_bfloat16S2_fS2_fjLj5120ELj1ELj1ELj4ELj16ENS_18Kernel_traits_baseILj5120ES2_S2_fS2_fjLj128EEEEELb1ELb0ELb1ELb0EEEvNS_9FwdParamsE --------------------------
	.section	.nv.info._ZN10layer_norm13ln_fwd_kernelINS_13Kernel_traitsI13__nv_bfloat16S2_fS2_fjLj5120ELj1ELj1ELj4ELj16ENS_18Kernel_traits_baseILj5120ES2_S2_fS2_fjLj128EEEEELb1ELb0ELb1ELb0EEEvNS_9FwdParamsE,"",@"SHT_CUDA_INFO"
	.sectionflags	@""
	.align	4


	//----- nvinfo : EIATTR_CUDA_API_VERSION
	.align		4
        /*0000*/ 	.byte	0x04, 0x37
        /*0002*/ 	.short	(.L_2020 - .L_2019)
.L_2019:
        /*0004*/ 	.word	0x00000082


	//----- nvinfo : EIATTR_KPARAM_INFO
	.align		4
.L_2020:
        /*0008*/ 	.byte	0x04, 0x17
        /*000a*/ 	.short	(.L_2022 - .L_2021)
.L_2021:
        /*000c*/ 	.word	0x00000000
        /*0010*/ 	.short	0x0000
        /*0012*/ 	.short	0x0000
        /*0014*/ 	.byte	0x00, 0xf0, 0xa1, 0x03


	//----- nvinfo : EIATTR_SPARSE_MMA_MASK
	.align		4
.L_2022:
        /*0018*/ 	.byte	0x03, 0x50
        /*001a*/ 	.short	0x0000


	//----- nvinfo : EIATTR_MAXREG_COUNT
	.align		4
        /*001c*/ 	.byte	0x03, 0x1b
        /*001e*/ 	.short	0x00ff


	//----- nvinfo : EIATTR_NUM_BARRIERS
	.align		4
        /*0020*/ 	.byte	0x02, 0x4c
        /*0022*/ 	.byte	0x01
	.zero		1


	//----- nvinfo : EIATTR_MERCURY_ISA_VERSION
	.align		4
        /*0024*/ 	.byte	0x03, 0x5f
        /*0026*/ 	.short	0x0101


	//----- nvinfo : EIATTR_COOP_GROUP_MASK_REGIDS
	.align		4
        /*0028*/ 	.byte	0x04, 0x29
        /*002a*/ 	.short	(.L_2024 - .L_2023)


	//   ....[0]....
.L_2023:
        /*002c*/ 	.word	0xffffffff


	//   ....[1]....
        /*0030*/ 	.word	0xffffffff


	//   ....[2]....
        /*0034*/ 	.word	0xffffffff


	//   ....[3]....
        /*0038*/ 	.word	0xffffffff


	//   ....[4]....
        /*003c*/ 	.word	0xffffffff


	//   ....[5]....
        /*0040*/ 	.word	0xffffffff


	//   ....[6]....
        /*0044*/ 	.word	0xffffffff


	//   ....[7]....
        /*0048*/ 	.word	0xffffffff


	//   ....[8]....
        /*004c*/ 	.word	0xffffffff


	//   ....[9]....
        /*0050*/ 	.word	0xffffffff


	//   ....[10]....
        /*0054*/ 	.word	0xffffffff


	//   ....[11]....
        /*0058*/ 	.word	0xffffffff


	//   ....[12]....
        /*005c*/ 	.word	0xffffffff


	//   ....[13]....
        /*0060*/ 	.word	0xffffffff


	//   ....[14]....
        /*0064*/ 	.word	0xffffffff


	//   ....[15]....
        /*0068*/ 	.word	0xffffffff


	//   ....[16]....
        /*006c*/ 	.word	0xffffffff


	//   ....[17]....
        /*0070*/ 	.word	0xffffffff


	//   ....[18]....
        /*0074*/ 	.word	0x050000a9


	//   ....[19]....
        /*0078*/ 	.word	0x050000a9


	//   ....[20]....
        /*007c*/ 	.word	0x050000a9


	//   ....[21]....
        /*0080*/ 	.word	0x050000a9


	//   ....[22]....
        /*0084*/ 	.word	0x050000a9


	//   ....[23]....
        /*0088*/ 	.word	0x050000a9


	//   ....[24]....
        /*008c*/ 	.word	0x050000a9


	//   ....[25]....
        /*0090*/ 	.word	0x050000a9


	//   ....[26]....
        /*0094*/ 	.word	0x050000a9


	//   ....[27]....
        /*0098*/ 	.word	0x050000a9


	//----- nvinfo : EIATTR_COOP_GROUP_INSTR_OFFSETS
	.align		4
.L_2024:
        /*009c*/ 	.byte	0x04, 0x28
        /*009e*/ 	.short	(.L_2026 - .L_2025)


	//   ....[0]....
.L_2025:
        /*00a0*/ 	.word	0x00011020


	//   ....[1]....
        /*00a4*/ 	.word	0x00011040


	//   ....[2]....
        /*00a8*/ 	.word	0x00011060


	//   ....[3]....
        /*00ac*/ 	.word	0x00011080


	//   ....[4]....
        /*00b0*/ 	.word	0x000110a0


	//   ....[5]....
        /*00b4*/ 	.word	0x000115e0


	//   ....[6]....
        /*00b8*/ 	.word	0x00011600


	//   ....[7]....
        /*00bc*/ 	.word	0x00011620


	//   ....[8]....
        /*00c0*/ 	.word	0x00011640


	//   ....[9]....
        /*00c4*/ 	.word	0x00011660


	//   ....[10]....
        /*00c8*/ 	.word	0x00011790


	//   ....[11]....
        /*00cc*/ 	.word	0x000118a0


	//   ....[12]....
        /*00d0*/ 	.word	0x000118d0


	//   ....[13]....
        /*00d4*/ 	.word	0x00011970


	//   ....[14]....
        /*00d8*/ 	.word	0x000119e0


	//   ....[15]....
        /*00dc*/ 	.word	0x00011a20


	//   ....[16]....
        /*00e0*/ 	.word	0x00011a90


	//   ....[17]....
        /*00e4*/ 	.word	0x00011ad0


	//   ....[18]....
        /*00e8*/ 	.word	0x00012760


	//   ....[19]....
        /*00ec*/ 	.word	0x000127d0


	//   ....[20]....
        /*00f0*/ 	.word	0x00012840


	//   ....[21]....
        /*00f4*/ 	.word	0x000128b0


	//   ....[22]....
        /*00f8*/ 	.word	0x00012920


	//   ....[23]....
        /*00fc*/ 	.word	0x00012eb0


	//   ....[24]....
        /*0100*/ 	.word	0x00012f20


	//   ....[25]....
        /*0104*/ 	.word	0x00012f90


	//   ....[26]....
        /*0108*/ 	.word	0x00013000


	//   ....[27]....
        /*010c*/ 	.word	0x00013070


	//----- nvinfo : EIATTR_EXIT_INSTR_OFFSETS
	.align		4
.L_2026:
        /*0110*/ 	.byte	0x04, 0x1c
        /*0112*/ 	.short	(.L_2028 - .L_2027)


	//   ....[0]....
.L_2027:
        /*0114*/ 	.word	0x00000bb0


	//   ....[1]....
        /*0118*/ 	.word	0x00012700


	//----- nvinfo : EIATTR_MAX_THREADS
	.align		4
.L_2028:
        /*011c*/ 	.byte	0x04, 0x05
        /*011e*/ 	.short	(.L_2030 - .L_2029)
.L_2029:
        /*0120*/ 	.word	0x00000080
        /*0124*/ 	.word	0x00000001
        /*0128*/ 	.word	0x00000001


	//----- nvinfo : EIATTR_CRS_STACK_SIZE
	.align		4
.L_2030:
        /*012c*/ 	.byte	0x04, 0x1e
        /*012e*/ 	.short	(.L_2032 - .L_2031)
.L_2031:
        /*0130*/ 	.word	0x00000000


	//----- nvinfo : EIATTR_CBANK_PARAM_SIZE
	.align		4
.L_2032:
        /*0134*/ 	.byte	0x03, 0x19
        /*0136*/ 	.short	0x00e8


	//----- nvinfo : EIATTR_PARAM_CBANK
	.align		4
        /*0138*/ 	.byte	0x04, 0x0a
        /*013a*/ 	.short	(.L_2034 - .L_2033)
	.align		4
.L_2033:
        /*013c*/ 	.word	index@(.nv.constant0._ZN10layer_norm13ln_fwd_kernelINS_13Kernel_traitsI13__nv_bfloat16S2_fS2_fjLj5120ELj1ELj1ELj4ELj16ENS_18Kernel_traits_baseILj5120ES2_S2_fS2_fjLj128EEEEELb1ELb0ELb1ELb0EEEvNS_9FwdParamsE)
        /*0140*/ 	.short	0x0210
        /*0142*/ 	.short	0x00e8


	//----- nvinfo : EIATTR_SW_WAR
	.align		4
.L_2034:
        /*0144*/ 	.byte	0x04, 0x36
        /*0146*/ 	.short	(.L_2036 - .L_2035)
.L_2035:
        /*0148*/ 	.word	0x00000008
.L_2036:


//--------------------- .nv.info._ZN10layer_norm13ln_fwd_kernelINS_13Kernel_traitsI13__nv_bfloat16S2_fS2_fjLj5120ELj1ELj1ELj4ELj16ENS_18Kernel_traits_baseILj5120ES2_S2_fS2_fjLj128EEEEELb1ELb0ELb1ELb1EEEvNS_9FwdParamsE --------------------------
	.section	.nv.info._ZN10layer_norm13ln_fwd_kernelINS_13Kernel_traitsI13__nv_bfloat16S2_fS2_fjLj5120ELj1ELj1ELj4ELj16ENS_18Kernel_traits_baseILj5120ES2_S2_fS2_fjLj128EEEEELb1ELb0ELb1ELb1EEEvNS_9FwdParamsE,"",@"SHT_CUDA_INFO"
	.sectionflags	@""
	.align	4


	//----- nvinfo : EIATTR_CUDA_API_VERSION
	.align		4
        /*0000*/ 	.byte	0x04, 0x37
        /*0002*/ 	.short	(.L_2038 - .L_2037)
.L_2037:
        /*0004*/ 	.word	0x00000082


	//----- nvinfo : EIATTR_KPARAM_INFO
	.align		4
.L_2038:
        /*0008*/ 	.byte	0x04, 0x17
        /*000a*/ 	.short	(.L_2040 - .L_2039)
.L_2039:
        /*000c*/ 	.word	0x00000000
        /*0010*/ 	.short	0x0000
        /*0012*/ 	.short	0x0000
        /*0014*/ 	.byte	0x00, 0xf0, 0xa1, 0x03


	//----- nvinfo : EIATTR_SPARSE_MMA_MASK
	.align		4
.L_2040:
        /*0018*/ 	.byte	0x03, 0x50
        /*001a*/ 	.short	0x0000


	//----- nvinfo : EIATTR_MAXREG_COUNT
	.align		4
        /*001c*/ 	.byte	0x03, 0x1b
        /*001e*/ 	.short	0x00ff


	//----- nvinfo : EIATTR_NUM_BARRIERS
	.align		4
        /*0020*/ 	.byte	0x02, 0x4c
        /*0022*/ 	.byte	0x01
	.zero		1


	//----- nvinfo : EIATTR_MERCURY_ISA_VERSION
	.align		4
        /*0024*/ 	.byte	0x03, 0x5f
        /*0026*/ 	.short	0x0101


	//----- nvinfo : EIATTR_COOP_GROUP_MASK_REGIDS
	.align		4
        /*0028*/ 	.byte	0x04, 0x29
        /*002a*/ 	.short	(.L_2042 - .L_2041)


	//   ....[0]....
.L_2041:
        /*002c*/ 	.word	0xffffffff


	//   ....[1]....
        /*0030*/ 	.word	0xffffffff


	//   ....[2]....
        /*0034*/ 	.word	0xffffffff


	//   ....[3]....
        /*0038*/ 	.word	0xffffffff


	//   ....[4]....
        /*003c*/ 	.word	0xffffffff


	//   ....[5]....
        /*0040*/ 	.word	0xffffffff


	//   ....[6]....
        /*0044*/ 	.word	0xffffffff


	//   ....[7]....
        /*0048*/ 	.word	0xffffffff


	//   ....[8]....
        /*004c*/ 	.word	0xffffffff


	//   ....[9]....
        /*0050*/ 	.word	0xffffffff


	//   ....[10]....
        /*0054*/ 	.word	0xffffffff


	//   ....[11]....
        /*0058*/ 	.word	0xffffffff


	//   ....[12]....
        /*005c*/ 	.word	0xffffffff


	//   ....[13]....
        /*0060*/ 	.word	0xffffffff


	//   ....[14]....
        /*0064*/ 	.word	0xffffffff


	//   ....[15]....
        /*0068*/ 	.word	0xffffffff


	//   ....[16]....
        /*006c*/ 	.word	0xffffffff


	//   ....[17]....
        /*0070*/ 	.word	0xffffffff


	//   ....[18]....
        /*0074*/ 	.word	0x0500008d


	//   ....[19]....
        /*0078*/ 	.word	0x0500008d


	//   ....[20]....
        /*007c*/ 	.word	0x0500008d


	//   ....[21]....
        /*0080*/ 	.word	0x0500008d


	//   ....[22]....
        /*0084*/ 	.word	0x0500008d


	//   ....[23]....
        /*0088*/ 	.word	0x0500008d


	//   ....[24]....
        /*008c*/ 	.word	0x0500008d


	//   ....[25]....
        /*0090*/ 	.word	0x0500008d


	//   ....[26]....
        /*0094*/ 	.word	0x0500008d


	//   ....[27]....
        /*0098*/ 	.word	0x0500008d


	//----- nvinfo : EIATTR_COOP_GROUP_INSTR_OFFSETS
	.align		4
.L_2042:
        /*009c*/ 	.byte	0x04, 0x28
        /*009e*/ 	.short	(.L_2044 - .L_2043)


	//   ....[0]....
.L_2043:
        /*00a0*/ 	.word	0x00010510


	//   ....[1]....
        /*00a4*/ 	.word	0x00010530


	//   ....[2]....
        /*00a8*/ 	.word	0x00010550


	//   ....[3]....
        /*00ac*/ 	.word	0x00010570


	//   ....[4]....
        /*00b0*/ 	.word	0x00010590


	//   ....[5]....
        /*00b4*/ 	.word	0x00010ac0


	//   ....[6]....
        /*00b8*/ 	.word	0x00010ae0


	//   ....[7]....
        /*00bc*/ 	.word	0x00010b00


	//   ....[8]....
        /*00c0*/ 	.word	0x00010b20


	//   ....[9]....
        /*00c4*/ 	.word	0x00010b40


	//   ....[10]....
        /*00c8*/ 	.word	0x00010c70


	//   ....[11]....
        /*00cc*/ 	.word	0x00010d00


	//   ....[12]....
        /*00d0*/ 	.word	0x00010d70


	//   ....[13]....
        /*00d4*/ 	.word	0x00010d80


	//   ....[14]....
        /*00d8*/ 	.word	0x00010e10


	//   ....[15]....
        /*00dc*/ 	.word	0x00010e40


	//   ....[16]....
        /*00e0*/ 	.word	0x00010ee0


	//   ....[17]....
        /*00e4*/ 	.word	0x00010f00


	//   ....[18]....
        /*00e8*/ 	.word	0x00011e80


	//   ....[19]....
        /*00ec*/ 	.word	0x00011ef0


	//   ....[20]....
        /*00f0*/ 	.word	0x00011f60


	//   ....[21]....
        /*00f4*/ 	.word	0x00011fd0


	//   ....[22]....
        /*00f8*/ 	.word	0x00012040


	//   ....[23]....
        /*00fc*/ 	.word	0x000125c0


	//   ....[24]....
        /*0100*/ 	.word	0x00012630


	//   ....[25]....
        /*0104*/ 	.word	0x000126a0


	//   ....[26]....
        /*0108*/ 	.word	0x00012710


	//   ....[27]....
        /*010c*/ 	.word	0x00012780


	//----- nvinfo : EIATTR_EXIT_INSTR_OFFSETS
	.align		4
.L_2044:
        /*0110*/ 	.byte	0x04, 0x1c
        /*0112*/ 	.short	(.L_2046 - .L_2045)


	//   ....[0]....
.L_2045:
        /*0114*/ 	.word	0x000005c0


	//   ....[1]....
        /*0118*/ 	.word	0x00011e30


	//----- nvinfo : EIATTR_MAX_THREADS
	.align		4
.L_2046:
        /*011c*/ 	.byte	0x04, 0x05
        /*011e*/ 	.short	(.L_2048 - .L_2047)
.L_2047:
        /*0120*/ 	.word	0x00000080
        /*0124*/ 	.word	0x00000001
        /*0128*/ 	.word	0x00000001


	//----- nvinfo : EIATTR_CRS_STACK_SIZE
	.align		4
.L_2048:
        /*012c*/ 	.byte	0x04, 0x1e
        /*012e*/ 	.short	(.L_2050 - .L_2049)
.L_2049:
        /*0130*/ 	.word	0x00000000


	//----- nvinfo : EIATTR_CBANK_PARAM_SIZE
	.align		4
.L_2050:
        /*0134*/ 	.byte	0x03, 0x19
        /*0136*/ 	.short	0x00e8


	//----- nvinfo : EIATTR_PARAM_CBANK
	.align		4
        /*0138*/ 	.byte	0x04, 0x0a
        /*013a*/ 	.short	(.L_2052 - .L_2051)
	.align		4
.L_2051:
        /*013c*/ 	.word	index@(.nv.constant0._ZN10layer_norm13ln_fwd_kernelINS_13Kernel_traitsI13__nv_bfloat16S2_fS2_fjLj5120ELj1ELj1ELj4ELj16ENS_18Kernel_traits_baseILj5120ES2_S2_fS2_fjLj128EEEEELb1ELb0ELb1ELb1EEEvNS_9FwdParamsE)
        /*0140*/ 	.short	0x0210
        /*0142*/ 	.short	0x00e8


	//----- nvinfo : EIATTR_SW_WAR
	.align		4
.L_2052:
        /*0144*/ 	.byte	0x04, 0x36
        /*0146*/ 	.short	(.L_2054 - .L_2053)
.L_2053:
        /*0148*/ 	.word	0x00000008
.L_2054:


//--------------------- .nv.info._ZN10layer_norm13ln_fwd_kernelINS_13Kernel_traitsI13__nv_bfloat16S2_fS2_fjLj5120ELj1ELj1ELj4ELj16ENS_18Kernel_traits_baseILj5120ES2_S2_fS2_fjLj128EEEEELb1ELb1ELb0ELb0EEEvNS_9FwdParamsE --------------------------
	.section	.nv.info._ZN10layer_norm13ln_fwd_kernelINS_13Kernel_traitsI13__nv_bfloat16S2_fS2_fjLj5120ELj1ELj1ELj4ELj16ENS_18Kernel_traits_baseILj5120ES2_S2_fS2_fjLj128EEEEELb1ELb1ELb0ELb0EEEvNS_9FwdParamsE,"",@"SHT_CUDA_INFO"
	.sectionflags	@""
	.align	4


	//----- nvinfo : EIATTR_CUDA_API_VERSION
	.align		4
        /*0000*/ 	.byte	0x04, 0x37
        /*0002*/ 	.short	(.L_2056 - .L_2055)
.L_2055:
        /*0004*/ 	.word	0x00000082


	//----- nvinfo : EIATTR_KPARAM_INFO
	.align		4
.L_2056:
        /*0008*/ 	.byte	0x04, 0x17
        /*000a*/ 	.short	(.L_2058 - .L_2057)
.L_2057:
        /*000c*/ 	.word	0x00000000
        /*0010*/ 	.short	0x0000
        /*0012*/ 	.short	0x0000
        /*0014*/ 	.byte	0x00, 0xf0, 0xa1, 0x03


	//----- nvinfo : EIATTR_SPARSE_MMA_MASK
	.align		4
.L_2058:
        /*0018*/ 	.byte	0x03, 0x50
        /*001a*/ 	.short	0x0000


	//----- nvinfo : EIATTR_MAXREG_COUNT
	.align		4
        /*001c*/ 	.byte	0x03, 0x1b
        /*001e*/ 	.short	0x00ff


	//----- nvinfo : EIATTR_NUM_BARRIERS
	.align		4
        /*0020*/ 	.byte	0x02, 0x4c
        /*0022*/ 	.byte	0x01
	.zero		1


	//----- nvinfo : EIATTR_MERCURY_ISA_VERSION
	.align		4
        /*0024*/ 	.byte	0x03, 0x5f
        /*0026*/ 	.short	0x0101


	//----- nvinfo : EIATTR_COOP_GROUP_MASK_REGIDS
	.align		4
        /*0028*/ 	.byte	0x04, 0x29
        /*002a*/ 	.short	(.L_2060 - .L_2059)


	//   ....[0]....
.L_2059:
        /*002c*/ 	.word	0xffffffff


	//   ....[1]....
        /*0030*/ 	.word	0xffffffff


	//   ....[2]....
        /*0034*/ 	.word	0xffffffff


	//   ....[3]....
        /*0038*/ 	.word	0xffffffff


	//   ....[4]....
        /*003c*/ 	.word	0xffffffff


	//   ....[5]....
        /*0040*/ 	.word	0xffffffff


	//   ....[6]....
        /*0044*/ 	.word	0xffffffff


	//   ....[7]....
        /*0048*/ 	.word	0xffffffff


	//   ....[8]....
        /*004c*/ 	.word	0xffffffff


	//   ....[9]....
        /*0050*/ 	.word	0xffffffff


	//   ....[10]....
        /*0054*/ 	.word	0xffffffff


	//   ....[11]....
        /*0058*/ 	.word	0xffffffff


	//   ....[12]....
        /*005c*/ 	.word	0xffffffff


	//   ....[13]....
        /*0060*/ 	.word	0xffffffff


	//   ....[14]....
        /*0064*/ 	.word	0xffffffff


	//   ....[15]....
        /*0068*/ 	.word	0xffffffff


	//   ....[16]....
        /*006c*/ 	.word	0xffffffff


	//   ....[17]....
        /*0070*/ 	.word	0xffffffff


	//   ....[18]....
        /*0074*/ 	.word	0x050000d7


	//   ....[19]....
        /*0078*/ 	.word	0x050000d7


	//   ....[20]....
        /*007c*/ 	.word	0x050000d7


	//   ....[21]....
        /*0080*/ 	.word	0x050000d7


	//   ....[22]....
        /*0084*/ 	.word	0x050000d7


	//   ....[23]....
        /*0088*/ 	.word	0x050000d7


	//   ....[24]....
        /*008c*/ 	.word	0x050000d7


	//   ....[25]....
        /*0090*/ 	.word	0x050000d7


	//   ....[26]....
        /*0094*/ 	.word	0x050000d7


	//   ....[27]....
        /*0098*/ 	.word	0x050000d7


	//----- nvinfo : EIATTR_COOP_GROUP_INSTR_OFFSETS
	.align		4
.L_2060:
        /*009c*/ 	.byte	0x04, 0x28
        /*009e*/ 	.short	(.L_2062 - .L_2061)


	//   ....[0]....
.L_2061:
        /*00a0*/ 	.word	0x000103c0


	//   ....[1]....
        /*00a4*/ 	.word	0x000103f0


	//   ....[2]....
        /*00a8*/ 	.word	0x00010410


	//   ....[3]....
        /*00ac*/ 	.word	0x00010430


	//   ....[4]....
        /*00b0*/ 	.word	0x00010450


	//   ....[5]....
        /*00b4*/ 	.word	0x00010990


	//   ....[6]....
        /*00b8*/ 	.word	0x000109b0


	//   ....[7]....
        /*00bc*/ 	.word	0x000109d0


	//   ....[8]....
        /*00c0*/ 	.word	0x000109f0


	//   ....[9]....
        /*00c4*/ 	.word	0x00010a10


	//   ....[10]....
        /*00c8*/ 	.word	0x00010bb0


	//   ....[11]....
        /*00cc*/ 	.word	0x00010c00


	//   ....[12]....
        /*00d0*/ 	.word	0x00010c20


	//   ....[13]....
        /*00d4*/ 	.word	0x00010c30


	//   ....[14]....
        /*00d8*/ 	.word	0x00010cd0


	//   ....[15]....
        /*00dc*/ 	.word	0x00010d20


	//   ....[16]....
        /*00e0*/ 	.word	0x00010dc0


	//   ....[17]....
        /*00e4*/ 	.word	0x00010df0


	//   ....[18]....
        /*00e8*/ 	.word	0x00011a60


	//   ....[19]....
        /*00ec*/ 	.word	0x00011ad0


	//   ....[20]....
        /*00f0*/ 	.word	0x00011b40


	//   ....[21]....
        /*00f4*/ 	.word	0x00011bb0


	//   ....[22]....
        /*00f8*/ 	.word	0x00011c20


	//   ....[23]....
        /*00fc*/ 	.word	0x000121b0


	//   ....[24]....
        /*0100*/ 	.word	0x00012220


	//   ....[25]....
        /*0104*/ 	.word	0x00012290


	//   ....[26]....
        /*0108*/ 	.word	0x00012300


	//   ....[27]....
        /*010c*/ 	.word	0x00012370


	//----- nvinfo : EIATTR_EXIT_INSTR_OFFSETS
	.align		4
.L_2062:
        /*0110*/ 	.byte	0x04, 0x1c
        /*0112*/ 	.short	(.L_2064 - .L_2063)


	//   ....[0]....
.L_2063:
        /*0114*/ 	.word	0x00000e70


	//   ....[1]....
        /*0118*/ 	.word	0x00011a00


	//----- nvinfo : EIATTR_MAX_THREADS
	.align		4
.L_2064:
        /*011c*/ 	.byte	0x04, 0x05
        /*011e*/ 	.short	(.L_2066 - .L_2065)
.L_2065:
        /*0120*/ 	.word	0x00000080
        /*0124*/ 	.word	0x00000001
        /*0128*/ 	.word	0x00000001


	//----- nvinfo : EIATTR_CRS_STACK_SIZE
	.align		4
.L_2066:
        /*012c*/ 	.byte	0x04, 0x1e
        /*012e*/ 	.short	(.L_2068 - .L_2067)
.L_2067:
        /*0130*/ 	.word	0x00000000


	//----- nvinfo : EIATTR_CBANK_PARAM_SIZE
	.align		4
.L_2068:
        /*0134*/ 	.byte	0x03, 0x19
        /*0136*/ 	.short	0x00e8


	//----- nvinfo : EIATTR_PARAM_CBANK
	.align		4
        /*0138*/ 	.byte	0x04, 0x0a
        /*013a*/ 	.short	(.L_2070 - .L_2069)
	.align		4
.L_2069:
        /*013c*/ 	.word	index@(.nv.constant0._ZN10layer_norm13ln_fwd_kernelINS_13Kernel_traitsI13__nv_bfloat16S2_fS2_fjLj5120ELj1ELj1ELj4ELj16ENS_18Kernel_traits_baseILj5120ES2_S2_fS2_fjLj128EEEEELb1ELb1ELb0ELb0EEEvNS_9FwdParamsE)
        /*0140*/ 	.short	0x0210
        /*0142*/ 	.short	0x00e8


	//----- nvinfo : EIATTR_SW_WAR
	.align		4
.L_2070:
        /*0144*/ 	.byte	0x04, 0x36
        /*0146*/ 	.short	(.L_2072 - .L_2071)
.L_2071:
        /*0148*/ 	.word	0x00000008
.L_2072:


//--------------------- .nv.info._ZN10layer_norm13ln_fwd_kernelINS_13Kernel_traitsI13__nv_bfloat16S2_fS2_fjLj5120ELj1ELj1ELj4ELj16ENS_18Kernel_traits_baseILj5120ES2_S2_fS2_fjLj128EEEEELb1ELb1ELb0ELb1EEEvNS_9FwdParamsE --------------------------
	.section	.nv.info._ZN10layer_norm13ln_fwd_kernelINS_13Kernel_traitsI13__nv_bfloat16S2_fS2_fjLj5120ELj1ELj1ELj4ELj16ENS_18Kernel_traits_baseILj5120ES2_S2_fS2_fjLj128EEEEELb1ELb1ELb0ELb1EEEvNS_9FwdParamsE,"",@"SHT_CUDA_INFO"
	.sectionflags	@""
	.align	4


	//----- nvinfo : EIATTR_CUDA_API_VERSION
	.align		4
        /*0000*/ 	.byte	0x04, 0x37
        /*0002*/ 	.short	(.L_2074 - .L_2073)
.L_2073:
        /*0004*/ 	.word	0x00000082


	//----- nvinfo : EIATTR_KPARAM_INFO
	.align		4
.L_2074:
        /*0008*/ 	.byte	0x04, 0x17
        /*000a*/ 	.short	(.L_2076 - .L_2075)
.L_2075:
        /*000c*/ 	.word	0x00000000
        /*0010*/ 	.short	0x0000
        /*0012*/ 	.short	0x0000
        /*0014*/ 	.byte	0x00, 0xf0, 0xa1, 0x03


	//----- nvinfo : EIATTR_SPARSE_MMA_MASK
	.align		4
.L_2076:
        /*0018*/ 	.byte	0x03, 0x50
        /*001a*/ 	.short	0x0000


	//----- nvinfo : EIATTR_MAXREG_COUNT
	.align		4
        /*001c*/ 	.byte	0x03, 0x1b
        /*001e*/ 	.short	0x00ff


	//----- nvinfo : EIATTR_NUM_BARRIERS
	.align		4
        /*0020*/ 	.byte	0x02, 0x4c
        /*0022*/ 	.byte	0x01
	.zero		1


	//----- nvinfo : EIATTR_MERCURY_ISA_VERSION
	.align		4
        /*0024*/ 	.byte	0x03, 0x5f
        /*0026*/ 	.short	0x0101


	//----- nvinfo : EIATTR_COOP_GROUP_MASK_REGIDS
	.align		4
        /*0028*/ 	.byte	0x04, 0x29
        /*002a*/ 	.short	(.L_2078 - .L_2077)


	//   ....[0]....
.L_2077:
        /*002c*/ 	.word	0xffffffff


	//   ....[1]....
        /*0030*/ 	.word	0xffffffff


	//   ....[2]....
        /*0034*/ 	.word	0xffffffff


	//   ....[3]....
        /*0038*/ 	.word	0xffffffff


	//   ....[4]....
        /*003c*/ 	.word	0xffffffff


	//   ....[5]....
        /*0040*/ 	.word	0xffffffff


	//   ....[6]....
        /*0044*/ 	.word	0xffffffff


	//   ....[7]....
        /*0048*/ 	.word	0xffffffff


	//   ....[8]....
        /*004c*/ 	.word	0xffffffff


	//   ....[9]....
        /*0050*/ 	.word	0xffffffff


	//   ....[10]....
        /*0054*/ 	.word	0xffffffff


	//   ....[11]....
        /*0058*/ 	.word	0xffffffff


	//   ....[12]....
        /*005c*/ 	.word	0xffffffff


	//   ....[13]....
        /*0060*/ 	.word	0xffffffff


	//   ....[14]....
        /*0064*/ 	.word	0xffffffff


	//   ....[15]....
        /*0068*/ 	.word	0xffffffff


	//   ....[16]....
        /*006c*/ 	.word	0xffffffff


	//   ....[17]....
        /*0070*/ 	.word	0xffffffff


	//   ....[18]....
        /*0074*/ 	.word	0x050000c1


	//   ....[19]....
        /*0078*/ 	.word	0x050000c1


	//   ....[20]....
        /*007c*/ 	.word	0x050000c1


	//   ....[21]....
        /*0080*/ 	.word	0x050000c1


	//   ....[22]....
        /*0084*/ 	.word	0x050000c1


	//   ....[23]....
        /*0088*/ 	.word	0x050000c1


	//   ....[24]....
        /*008c*/ 	.word	0x050000c1


	//   ....[25]....
        /*0090*/ 	.word	0x050000c1


	//   ....[26]....
        /*0094*/ 	.word	0x050000c1


	//   ....[27]....
        /*0098*/ 	.word	0x050000c1


	//----- nvinfo : EIATTR_COOP_GROUP_INSTR_OFFSETS
	.align		4
.L_2078:
        /*009c*/ 	.byte	0x04, 0x28
        /*009e*/ 	.short	(.L_2080 - .L_2079)


	//   ....[0]....
.L_2079:
        /*00a0*/ 	.word	0x0000f9e0


	//   ....[1]....
        /*00a4*/ 	.word	0x0000fa00


	//   ....[2]....
        /*00a8*/ 	.word	0x0000fa20


	//   ....[3]....
        /*00ac*/ 	.word	0x0000fa40


	//   ....[4]....
        /*00b0*/ 	.word	0x0000fa60


	//   ....[5]....
        /*00b4*/ 	.word	0x0000ff90


	//   ....[6]....
        /*00b8*/ 	.word	0x0000ffb0


	//   ....[7]....
        /*00bc*/ 	.word	0x0000ffd0


	//   ....[8]....
        /*00c0*/ 	.word	0x0000fff0


	//   ....[9]....
        /*00c4*/ 	.word	0x00010010


	//   ....[10]....
        /*00c8*/ 	.word	0x00010160


	//   ....[11]....
        /*00cc*/ 	.word	0x000101e0


	//   ....[12]....
        /*00d0*/ 	.word	0x00010220


	//   ....[13]....
        /*00d4*/ 	.word	0x00010280


	//   ....[14]....
        /*00d8*/ 	.word	0x000102b0


	//   ....[15]....
        /*00dc*/ 	.word	0x00010330


	//   ....[16]....
        /*00e0*/ 	.word	0x00010370


	//   ....[17]....
        /*00e4*/ 	.word	0x000103d0


	//   ....[18]....
        /*00e8*/ 	.word	0x00010ec0


	//   ....[19]....
        /*00ec*/ 	.word	0x00010f30


	//   ....[20]....
        /*00f0*/ 	.word	0x00010fa0


	//   ....[21]....
        /*00f4*/ 	.word	0x00011010


	//   ....[22]....
        /*00f8*/ 	.word	0x00011080


	//   ....[23]....
        /*00fc*/ 	.word	0x00011600


	//   ....[24]....
        /*0100*/ 	.word	0x00011670


	//   ....[25]....
        /*0104*/ 	.word	0x000116e0


	//   ....[26]....
        /*0108*/ 	.word	0x00011750


	//   ....[27]....
        /*010c*/ 	.word	0x000117c0


	//----- nvinfo : EIATTR_EXIT_INSTR_OFFSETS
	.align		4
.L_2080:
        /*0110*/ 	.byte	0x04, 0x1c
        /*0112*/ 	.short	(.L_2082 - .L_2081)


	//   ....[0]....
.L_2081:
        /*0114*/ 	.word	0x00000200


	//   ....[1]....
        /*0118*/ 	.word	0x00010e60


	//----- nvinfo : EIATTR_MAX_THREADS
	.align		4
.L_2082:
        /*011c*/ 	.byte	0x04, 0x05
        /*011e*/ 	.short	(.L_2084 - .L_2083)
.L_2083:
        /*0120*/ 	.word	0x00000080
        /*0124*/ 	.word	0x00000001
        /*0128*/ 	.word	0x00000001


	//----- nvinfo : EIATTR_CRS_STACK_SIZE
	.align		4
.L_2084:
        /*012c*/ 	.byte	0x04, 0x1e
        /*012e*/ 	.short	(.L_2086 - .L_2085)
.L_2085:
        /*0130*/ 	.word	0x00000000


	//----- nvinfo : EIATTR_CBANK_PARAM_SIZE
	.align		4
.L_2086:
        /*0134*/ 	.byte	0x03, 0x19
        /*0136*/ 	.short	0x00e8


	//----- nvinfo : EIATTR_PARAM_CBANK
	.align		4
        /*0138*/ 	.byte	0x04, 0x0a
        /*013a*/ 	.short	(.L_2088 - .L_2087)
	.align		4
.L_2087:
        /*013c*/ 	.word	index@(.nv.constant0._ZN10layer_norm13ln_fwd_kernelINS_13Kernel_traitsI13__nv_bfloat16S2_fS2_fjLj5120ELj1ELj1ELj4ELj16ENS_18Kernel_traits_baseILj5120ES2_S2_fS2_fjLj128EEEEELb1ELb1ELb0ELb1EEEvNS_9FwdParamsE)
        /*0140*/ 	.short	0x0210
        /*0142*/ 	.short	0x00e8


	//----- nvinfo : EIATTR_SW_WAR
	.align		4
.L_2088:
        /*0144*/ 	.byte	0x04, 0x36
        /*0146*/ 	.short	(.L_2090 - .L_2089)
.L_2089:
        /*0148*/ 	.word	0x00000008
.L_2090:


//--------------------- .nv.info._ZN10layer_norm13ln_fwd_kernelINS_13Kernel_traitsI13__nv_bfloat16S2_fS2_fjLj5120ELj1ELj1ELj4ELj16ENS_18Kernel_traits_baseILj5120ES2_S2_fS2_fjLj128EEEEELb1ELb1ELb1ELb0EEEvNS_9FwdParamsE --------------------------
	.section	.nv.info._ZN10layer_norm13ln_fwd_kernelINS_13Kernel_traitsI13__nv_bfloat16S2_fS2_fjLj5120ELj1ELj1ELj4ELj16ENS_18Kernel_traits_baseILj5120ES2_S2_fS2_fjLj128EEEEELb1ELb1ELb1ELb0EEEvNS_9FwdParamsE,"",@"SHT_CUDA_INFO"
	.sectionflags	@""
	.align	4


	//----- nvinfo : EIATTR_CUDA_API_VERSION
	.align		4
        /*0000*/ 	.byte	0x04, 0x37
        /*0002*/ 	.short	(.L_2092 - .L_2091)
.L_2091:
        /*0004*/ 	.word	0x00000082


	//----- nvinfo : EIATTR_KPARAM_INFO
	.align		4
.L_2092:
        /*0008*/ 	.byte	0x04, 0x17
        /*000a*/ 	.short	(.L_2094 - .L_2093)
.L_2093:
        /*000c*/ 	.word	0x00000000
        /*0010*/ 	.short	0x0000
        /*0012*/ 	.short	0x0000
        /*0014*/ 	.byte	0x00, 0xf0, 0xa1, 0x03


	//----- nvinfo : EIATTR_SPARSE_MMA_MASK
	.align		4
.L_2094:
        /*0018*/ 	.byte	0x03, 0x50
        /*001a*/ 	.short	0x0000


	//----- nvinfo : EIATTR_MAXREG_COUNT
	.align		4
        /*001c*/ 	.byte	0x03, 0x1b
        /*001e*/ 	.short	0x00ff


	//----- nvinfo : EIATTR_NUM_BARRIERS
	.align		4
        /*0020*/ 	.byte	0x02, 0x4c
        /*0022*/ 	.byte	0x01
	.zero		1


	//----- nvinfo : EIATTR_MERCURY_ISA_VERSION
	.align		4
        /*0024*/ 	.byte	0x03, 0x5f
        /*0026*/ 	.short	0x0101


	//----- nvinfo : EIATTR_COOP_GROUP_MASK_REGIDS
	.align		4
        /*0028*/ 	.byte	0x04, 0x29
        /*002a*/ 	.short	(.L_2096 - .L_2095)


	//   ....[0]....
.L_2095:
        /*002c*/ 	.word	0xffffffff


	//   ....[1]....
        /*0030*/ 	.word	0xffffffff


	//   ....[2]....
        /*0034*/ 	.word	0xffffffff


	//   ....[3]....
        /*0038*/ 	.word	0xffffffff


	//   ....[4]....
        /*003c*/ 	.word	0xffffffff


	//   ....[5]....
        /*0040*/ 	.word	0xffffffff


	//   ....[6]....
        /*0044*/ 	.word	0xffffffff


	//   ....[7]....
        /*0048*/ 	.word	0xffffffff


	//   ....[8]....
        /*004c*/ 	.word	0xffffffff


	//   ....[9]....
        /*0050*/ 	.word	0xffffffff


	//   ....[10]....
        /*0054*/ 	.word	0xffffffff


	//   ....[11]....
        /*0058*/ 	.word	0xffffffff


	//   ....[12]....
        /*005c*/ 	.word	0xffffffff


	//   ....[13]....
        /*0060*/ 	.word	0xffffffff


	//   ....[14]....
        /*0064*/ 	.word	0xffffffff


	//   ....[15]....
        /*0068*/ 	.word	0xffffffff


	//   ....[16]....
        /*006c*/ 	.word	0xffffffff


	//   ....[17]....
        /*0070*/ 	.word	0xffffffff


	//   ....[18]....
        /*0074*/ 	.word	0x050000d1


	//   ....[19]....
        /*0078*/ 	.word	0x050000d1


	//   ....[20]....
        /*007c*/ 	.word	0x050000d1


	//   ....[21]....
        /*0080*/ 	.word	0x050000d1


	//   ....[22]....
        /*0084*/ 	.word	0x050000d1


	//   ....[23]....
        /*0088*/ 	.word	0x050000d1


	//   ....[24]....
        /*008c*/ 	.word	0x050000d1


	//   ....[25]....
        /*0090*/ 	.word	0x050000d1


	//   ....[26]....
        /*0094*/ 	.word	0x050000d1


	//   ....[27]....
        /*0098*/ 	.word	0x050000d1


	//----- nvinfo : EIATTR_COOP_GROUP_INSTR_OFFSETS
	.align		4
.L_2096:
        /*009c*/ 	.byte	0x04, 0x28
        /*009e*/ 	.short	(.L_2098 - .L_2097)


	//   ....[0]....
.L_2097:
        /*00a0*/ 	.word	0x000117a0


	//   ....[1]....
        /*00a4*/ 	.word	0x000117c0


	//   ....[2]....
        /*00a8*/ 	.word	0x000117e0


	//   ....[3]....
        /*00ac*/ 	.word	0x00011800


	//   ....[4]....
        /*00b0*/ 	.word	0x00011820


	//   ....[5]....
        /*00b4*/ 	.word	0x00011d60


	//   ....[6]....
        /*00b8*/ 	.word	0x00011d80


	//   ....[7]....
        /*00bc*/ 	.word	0x00011da0


	//   ....[8]....
        /*00c0*/ 	.word	0x00011dc0


	//   ....[9]....
        /*00c4*/ 	.word	0x00011de0


	//   ....[10]....
        /*00c8*/ 	.word	0x00011f10


	//   ....[11]....
        /*00cc*/ 	.word	0x00012020


	//   ....[12]....
        /*00d0*/ 	.word	0x00012050


	//   ....[13]....
        /*00d4*/ 	.word	0x000120f0


	//   ....[14]....
        /*00d8*/ 	.word	0x00012160


	//   ....[15]....
        /*00dc*/ 	.word	0x000121a0


	//   ....[16]....
        /*00e0*/ 	.word	0x00012210


	//   ....[17]....
        /*00e4*/ 	.word	0x00012250


	//   ....[18]....
        /*00e8*/ 	.word	0x00012ee0


	//   ....[19]....
        /*00ec*/ 	.word	0x00012f50


	//   ....[20]....
        /*00f0*/ 	.word	0x00012fc0


	//   ....[21]....
        /*00f4*/ 	.word	0x00013030


	//   ....[22]....
        /*00f8*/ 	.word	0x000130a0


	//   ....[23]....
        /*00fc*/ 	.word	0x00013630


	//   ....[24]....
        /*0100*/ 	.word	0x000136a0


	//   ....[25]....
        /*0104*/ 	.word	0x00013710


	//   ....[26]....
        /*0108*/ 	.word	0x00013780


	//   ....[27]....
        /*010c*/ 	.word	0x000137f0


	//----- nvinfo : EIATTR_EXIT_INSTR_OFFSETS
	.align		4
.L_2098:
        /*0110*/ 	.byte	0x04, 0x1c
        /*0112*/ 	.short	(.L_2100 - .L_2099)


	//   ....[0]....
.L_2099:
        /*0114*/ 	.word	0x00000e70


	//   ....[1]....
        /*0118*/ 	.word	0x00012e80


	//----- nvinfo : EIATTR_MAX_THREADS
	.align		4
.L_2100:
        /*011c*/ 	.byte	0x04, 0x05
        /*011e*/ 	.short	(.L_2102 - .L_2101)
.L_2101:
        /*0120*/ 	.word	0x00000080
        /*0124*/ 	.word	0x00000001
        /*0128*/ 	.word	0x00000001


	//----- nvinfo : EIATTR_CRS_STACK_SIZE
	.align		4
.L_2102:
        /*012c*/ 	.byte	0x04, 0x1e
        /*012e*/ 	.short	(.L_2104 - .L_2103)
.L_2103:
        /*0130*/ 	.word	0x00000000


	//----- nvinfo : EIATTR_CBANK_PARAM_SIZE
	.align		4
.L_2104:
        /*0134*/ 	.byte	0x03, 0x19
        /*0136*/ 	.short	0x00e8


	//----- nvinfo : EIATTR_PARAM_CBANK
	.align		4
        /*0138*/ 	.byte	0x04, 0x0a
        /*013a*/ 	.short	(.L_2106 - .L_2105)
	.align		4
.L_2105:
        /*013c*/ 	.word	index@(.nv.constant0._ZN10layer_norm13ln_fwd_kernelINS_13Kernel_traitsI13__nv_bfloat16S2_fS2_fjLj5120ELj1ELj1ELj4ELj16ENS_18Kernel_traits_baseILj5120ES2_S2_fS2_fjLj128EEEEELb1ELb1ELb1ELb0EEEvNS_9FwdParamsE)
        /*0140*/ 	.short	0x0210
        /*0142*/ 	.short	0x00e8


	//----- nvinfo : EIATTR_SW_WAR
	.align		4
.L_2106:
        /*0144*/ 	.byte	0x04, 0x36
        /*0146*/ 	.short	(.L_2108 - .L_2107)
.L_2107:
        /*0148*/ 	.word	0x00000008
.L_2108:


//--------------------- .nv.info._ZN10layer_norm13ln_fwd_kernelINS_13Kernel_traitsI13__nv_bfloat16S2_fS2_fjLj5120ELj1ELj1ELj4ELj16ENS_18Kernel_traits_baseILj5120ES2_S2_fS2_fjLj128EEEEELb1ELb1ELb1ELb1EEEvNS_9FwdParamsE --------------------------
	.section	.nv.info._ZN10layer_norm13ln_fwd_kernelINS_13Kernel_traitsI13__nv_bfloat16S2_fS2_fjLj5120ELj1ELj1ELj4ELj16ENS_18Kernel_traits_baseILj5120ES2_S2_fS2_fjLj128EEEEELb1ELb1ELb1ELb1EEEvNS_9FwdParamsE,"",@"SHT_CUDA_INFO"
	.sectionflags	@""
	.align	4


	//----- nvinfo : EIATTR_CUDA_API_VERSION
	.align		4
        /*0000*/ 	.byte	0x04, 0x37
        /*0002*/ 	.short	(.L_2110 - .L_2109)
.L_2109:
        /*0004*/ 	.word	0x00000082


	//----- nvinfo : EIATTR_KPARAM_INFO
	.align		4
.L_2110:
        /*0008*/ 	.byte	0x04, 0x17
        /*000a*/ 	.short	(.L_2112 - .L_2111)
.L_2111:
        /*000c*/ 	.word	0x00000000
        /*0010*/ 	.short	0x0000
        /*0012*/ 	.short	0x0000
        /*0014*/ 	.byte	0x00, 0xf0, 0xa1, 0x03


	//----- nvinfo : EIATTR_SPARSE_MMA_MASK
	.align		4
.L_2112:
        /*0018*/ 	.byte	0x03, 0x50
        /*001a*/ 	.short	0x0000


	//----- nvinfo : EIATTR_MAXREG_COUNT
	.align		4
        /*001c*/ 	.byte	0x03, 0x1b
        /*001e*/ 	.short	0x00ff


	//----- nvinfo : EIATTR_NUM_BARRIERS
	.align		4
        /*0020*/ 	.byte	0x02, 0x4c
        /*0022*/ 	.byte	0x01
	.zero		1


	//----- nvinfo : EIATTR_MERCURY_ISA_VERSION
	.align		4
        /*0024*/ 	.byte	0x03, 0x5f
        /*0026*/ 	.short	0x0101


	//----- nvinfo : EIATTR_COOP_GROUP_MASK_REGIDS
	.align		4
        /*0028*/ 	.byte	0x04, 0x29
        /*002a*/ 	.short	(.L_2114 - .L_2113)


	//   ....[0]....
.L_2113:
        /*002c*/ 	.word	0xffffffff


	//   ....[1]....
        /*0030*/ 	.word	0xffffffff


	//   ....[2]....
        /*0034*/ 	.word	0xffffffff


	//   ....[3]....
        /*0038*/ 	.word	0xffffffff


	//   ....[4]....
        /*003c*/ 	.word	0xffffffff


	//   ....[5]....
        /*0040*/ 	.word	0xffffffff


	//   ....[6]....
        /*0044*/ 	.word	0xffffffff


	//   ....[7]....
        /*0048*/ 	.word	0xffffffff


	//   ....[8]....
        /*004c*/ 	.word	0xffffffff


	//   ....[9]....
        /*0050*/ 	.word	0xffffffff


	//   ....[10]....
        /*0054*/ 	.word	0xffffffff


	//   ....[11]....
        /*0058*/ 	.word	0xffffffff


	//   ....[12]....
        /*005c*/ 	.word	0xffffffff


	//   ....[13]....
        /*0060*/ 	.word	0xffffffff


	//   ....[14]....
        /*0064*/ 	.word	0xffffffff


	//   ....[15]....
        /*0068*/ 	.word	0xffffffff


	//   ....[16]....
        /*006c*/ 	.word	0xffffffff


	//   ....[17]....
        /*0070*/ 	.word	0xffffffff


	//   ....[18]....
        /*0074*/ 	.word	0x050000a0


	//   ....[19]....
        /*0078*/ 	.word	0x050000a0


	//   ....[20]....
        /*007c*/ 	.word	0x050000a0


	//   ....[21]....
        /*0080*/ 	.word	0x050000a0


	//   ....[22]....
        /*0084*/ 	.word	0x050000a0


	//   ....[23]....
        /*0088*/ 	.word	0x050000a0


	//   ....[24]....
        /*008c*/ 	.word	0x050000a0


	//   ....[25]....
        /*0090*/ 	.word	0x050000a0


	//   ....[26]....
        /*0094*/ 	.word	0x050000a0


	//   ....[27]....
        /*0098*/ 	.word	0x050000a0


	//----- nvinfo : EIATTR_COOP_GROUP_INSTR_OFFSETS
	.align		4
.L_2114:
        /*009c*/ 	.byte	0x04, 0x28
        /*009e*/ 	.short	(.L_2116 - .L_2115)


	//   ....[0]....
.L_2115:
        /*00a0*/ 	.word	0x00010ba0


	//   ....[1]....
        /*00a4*/ 	.word	0x00010bc0


	//   ....[2]....
        /*00a8*/ 	.word	0x00010be0


	//   ....[3]....
        /*00ac*/ 	.word	0x00010c00


	//   ....[4]....
        /*00b0*/ 	.word	0x00010c20


	//   ....[5]....
        /*00b4*/ 	.word	0x00011150


	//   ....[6]....
        /*00b8*/ 	.word	0x00011170


	//   ....[7]....
        /*00bc*/ 	.word	0x00011190


	//   ....[8]....
        /*00c0*/ 	.word	0x000111b0


	//   ....[9]....
        /*00c4*/ 	.word	0x000111d0


	//   ....[10]....
        /*00c8*/ 	.word	0x00011320


	//   ....[11]....
        /*00cc*/ 	.word	0x00011380


	//   ....[12]....
        /*00d0*/ 	.word	0x00011400


	//   ....[13]....
        /*00d4*/ 	.word	0x00011420


	//   ....[14]....
        /*00d8*/ 	.word	0x00011480


	//   ....[15]....
        /*00dc*/ 	.word	0x00011520


	//   ....[16]....
        /*00e0*/ 	.word	0x00011570


	//   ....[17]....
        /*00e4*/ 	.word	0x00011590


	//   ....[18]....
        /*00e8*/ 	.word	0x00012500


	//   ....[19]....
        /*00ec*/ 	.word	0x00012560


	//   ....[20]....
        /*00f0*/ 	.word	0x000125c0


	//   ....[21]....
        /*00f4*/ 	.word	0x00012620


	//   ....[22]....
        /*00f8*/ 	.word	0x00012680


	//   ....[23]....
        /*00fc*/ 	.word	0x00012bf0


	//   ....[24]....
        /*0100*/ 	.word	0x00012c50


	//   ....[25]....
        /*0104*/ 	.word	0x00012cb0


	//   ....[26]....
        /*0108*/ 	.word	0x00012d10


	//   ....[27]....
        /*010c*/ 	.word	0x00012d60


	//----- nvinfo : EIATTR_EXIT_INSTR_OFFSETS
	.align		4
.L_2116:
        /*0110*/ 	.byte	0x04, 0x1c
        /*0112*/ 	.short	(.L_2118 - .L_2117)


	//   ....[0]....
.L_2117:
        /*0114*/ 	.word	0x00000620


	//   ....[1]....
        /*0118*/ 	.word	0x000124b0


	//----- nvinfo : EIATTR_MAX_THREADS
	.align		4
.L_2118:
        /*011c*/ 	.byte	0x04, 0x05
        /*011e*/ 	.short	(.L_2120 - .L_2119)
.L_2119:
        /*0120*/ 	.word	0x00000080
        /*0124*/ 	.word	0x00000001
        /*0128*/ 	.word	0x00000001


	//----- nvinfo : EIATTR_CRS_STACK_SIZE
	.align		4
.L_2120:
        /*012c*/ 	.byte	0x04, 0x1e
        /*012e*/ 	.short	(.L_2122 - .L_2121)
.L_2121:
        /*0130*/ 	.word	0x00000000


	//----- nvinfo : EIATTR_CBANK_PARAM_SIZE
	.align		4
.L_2122:
        /*0134*/ 	.byte	0x03, 0x19
        /*0136*/ 	.short	0x00e8


	//----- nvinfo : EIATTR_PARAM_CBANK
	.align		4
        /*0138*/ 	.byte	0x04, 0x0a
        /*013a*/ 	.short	(.L_2124 - .L_2123)
	.align		4
.L_2123:
        /*013c*/ 	.word	index@(.nv.constant0._ZN10layer_norm13ln_fwd_kernelINS_13Kernel_traitsI13__nv_bfloat16S2_fS2_fjLj5120ELj1ELj1ELj4ELj16ENS_18Kernel_traits_baseILj5120ES2_S2_fS2_fjLj128EEEEELb1ELb1ELb1ELb1EEEvNS_9FwdParamsE)
        /*0140*/ 	.short	0x0210
        /*0142*/ 	.short	0x00e8


	//----- nvinfo : EIATTR_SW_WAR
	.align		4
.L_2124:
        /*0144*/ 	.byte	0x04, 0x36
        /*0146*/ 	.short	(.L_2126 - .L_2125)
.L_2125:
        /*0148*/ 	.word	0x00000008
.L_2126:


//--------------------- .nv.info._ZN10layer_norm13ln_fwd_kernelINS_13Kernel_traitsIf13__nv_bfloat16fS2_fjLj5120ELj1ELj1ELj4ELj16ENS_18Kernel_traits_baseILj5120EfS2_fS2_fjLj128EEEEELb0ELb0ELb0ELb0EEEvNS_9FwdParamsE --------------------------
	.section	.nv.info._ZN10layer_norm13ln_fwd_kernelINS_13Kernel_traitsIf13__nv_bfloat16fS2_fjLj5120ELj1ELj1ELj4ELj16ENS_18Kernel_traits_baseILj5120EfS2_fS2_fjLj128EEEEELb0ELb0ELb0ELb0EEEvNS_9FwdParamsE,"",@"SHT_CUDA_INFO"
	.sectionflags	@""
	.align	4


	//----- nvinfo : EIATTR_CUDA_API_VERSION
	.align		4
        /*0000*/ 	.byte	0x04, 0x37
        /*0002*/ 	.short	(.L_2128 - .L_2127)
.L_2127:
        /*0004*/ 	.word	0x00000082


	//----- nvinfo : EIATTR_KPARAM_INFO
	.align		4
.L_2128:
        /*0008*/ 	.byte	0x04, 0x17
        /*000a*/ 	.short	(.L_2130 - .L_2129)
.L_2129:
        /*000c*/ 	.word	0x00000000
        /*0010*/ 	.short	0x0000
        /*0012*/ 	.short	0x0000
        /*0014*/ 	.byte	0x00, 0xf0, 0xa1, 0x03


	//----- nvinfo : EIATTR_SPARSE_MMA_MASK
	.align		4
.L_2130:
        /*0018*/ 	.byte	0x03, 0x50
        /*001a*/ 	.short	0x0000


	//----- nvinfo : EIATTR_MAXREG_COUNT
	.align		4
        /*001c*/ 	.byte	0x03, 0x1b
        /*001e*/ 	.short	0x00ff


	//----- nvinfo : EIATTR_NUM_BARRIERS
	.align		4
        /*0020*/ 	.byte	0x02, 0x4c
        /*0022*/ 	.byte	0x01
	.zero		1


	//----- nvinfo : EIATTR_MERCURY_ISA_VERSION
	.align		4
        /*0024*/ 	.byte	0x03, 0x5f
        /*0026*/ 	.short	0x0101


	//----- nvinfo : EIATTR_COOP_GROUP_MASK_REGIDS
	.align		4
        /*0028*/ 	.byte	0x04, 0x29
        /*002a*/ 	.short	(.L_2132 - .L_2131)


	//   ....[0]....
.L_2131:
        /*002c*/ 	.word	0xffffffff


	//   ....[1]....
        /*0030*/ 	.word	0xffffffff


	//   ....[2]....
        /*0034*/ 	.word	0xffffffff


	//   ....[3]....
        /*0038*/ 	.word	0xffffffff


	//   ....[4]....
        /*003c*/ 	.word	0xffffffff


	//   ....[5]....
        /*0040*/ 	.word	0xffffffff


	//   ....[6]....
        /*0044*/ 	.word	0xffffffff


	//   ....[7]....
        /*0048*/ 	.word	0xffffffff


	//   ....[8]....
        /*004c*/ 	.word	0xffffffff


	//   ....[9]....
        /*0050*/ 	.word	0xffffffff


	//   ....[10]....
        /*0054*/ 	.word	0xffffffff


	//   ....[11]....
        /*0058*/ 	.word	0xffffffff


	//   ....[12]....
        /*005c*/ 	.word	0xffffffff


	//   ....[13]....
        /*0060*/ 	.word	0xffffffff


	//   ....[14]....
        /*0064*/ 	.word	0xffffffff


	//   ....[15]....
        /*0068*/ 	.word	0xffffffff


	//   ....[16]....
        /*006c*/ 	.word	0xffffffff


	//   ....[17]....
        /*0070*/ 	.word	0xffffffff


	//   ....[18]....
        /*0074*/ 	.word	0x05000093


	//   ....[19]....
        /*0078*/ 	.word	0x05000093


	//   ....[20]....
        /*007c*/ 	.word	0x05000093


	//   ....[21]....
        /*0080*/ 	.word	0x05000093


	//   ....[22]....
        /*0084*/ 	.word	0x05000093


	//   ....[23]....
        /*0088*/ 	.word	0x05000093


	//   ....[24]....
        /*008c*/ 	.word	0x05000093


	//   ....[25]....
        /*0090*/ 	.word	0x05000093


	//   ....[26]....
        /*0094*/ 	.word	0x05000093


	//   ....[27]....
        /*0098*/ 	.word	0x05000093


	//----- nvinfo : EIATTR_COOP_GROUP_INSTR_OFFSETS
	.align		4
.L_2132:
        /*009c*/ 	.byte	0x04, 0x28
        /*009e*/ 	.short	(.L_2134 - .L_2133)


	//   ....[0]....
.L_2133:
        /*00a0*/ 	.word	0x00001c10


	//   ....[1]....
        /*00a4*/ 	.word	0x00001c30


	//   ....[2]....
        /*00a8*/ 	.word	0x00001c50


	//   ....[3]....
        /*00ac*/ 	.word	0x00001c70


	//   ....[4]....
        /*00b0*/ 	.word	0x00001c90


	//   ....[5]....
        /*00b4*/ 	.word	0x000021d0


	//   ....[6]....
        /*00b8*/ 	.word	0x000021f0


	//   ....[7]....
        /*00bc*/ 	.word	0x00002210


	//   ....[8]....
        /*00c0*/ 	.word	0x00002230


	//   ....[9]....
        /*00c4*/ 	.word	0x00002250


	//   ....[10]....
        /*00c8*/ 	.word	0x000023f0


	//   ....[11]....
        /*00cc*/ 	.word	0x00002430


	//   ....[12]....
        /*00d0*/ 	.word	0x00002460


	//   ....[13]....
        /*00d4*/ 	.word	0x00002470


	//   ....[14]....
        /*00d8*/ 	.word	0x00002510


	//   ....[15]....
        /*00dc*/ 	.word	0x00002560


	//   ....[16]....
        /*00e0*/ 	.word	0x00002600


	//   ....[17]....
        /*00e4*/ 	.word	0x00002630


	//   ....[18]....
        /*00e8*/ 	.word	0x000032b0


	//   ....[19]....
        /*00ec*/ 	.word	0x00003320


	//   ....[20]....
        /*00f0*/ 	.word	0x00003390


	//   ....[21]....
        /*00f4*/ 	.word	0x00003400


	//   ....[22]....
        /*00f8*/ 	.word	0x00003470


	//   ....[23]....
        /*00fc*/ 	.word	0x00003a00


	//   ....[24]....
        /*0100*/ 	.word	0x00003a70


	//   ....[25]....
        /*0104*/ 	.word	0x00003ae0


	//   ....[26]....
        /*0108*/ 	.word	0x00003b50


	//   ....[27]....
        /*010c*/ 	.word	0x00003bc0


	//----- nvinfo : EIATTR_EXIT_INSTR_OFFSETS
	.align		4
.L_2134:
        /*0110*/ 	.byte	0x04, 0x1c
        /*0112*/ 	.short	(.L_2136 - .L_2135)


	//   ....[0]....
.L_2135:
        /*0114*/ 	.word	0x00000740


	//   ....[1]....
        /*0118*/ 	.word	0x00003250


	//----- nvinfo : EIATTR_MAX_THREADS
	.align		4
.L_2136:
        /*011c*/ 	.byte	0x04, 0x05
        /*011e*/ 	.short	(.L_2138 - .L_2137)
.L_2137:
        /*0120*/ 	.word	0x00000080
        /*0124*/ 	.word	0x00000001
        /*0128*/ 	.word	0x00000001


	//----- nvinfo : EIATTR_CRS_STACK_SIZE
	.align		4
.L_2138:
        /*012c*/ 	.byte	0x04, 0x1e
        /*012e*/ 	.short	(.L_2140 - .L_2139)
.L_2139:
        /*0130*/ 	.word	0x00000000


	//----- nvinfo : EIATTR_CBANK_PARAM_SIZE
	.align		4
.L_2140:
        /*0134*/ 	.byte	0x03, 0x19
        /*0136*/ 	.short	0x00e8


	//----- nvinfo : EIATTR_PARAM_CBANK
	.align		4
        /*0138*/ 	.byte	0x04, 0x0a
        /*013a*/ 	.short	(.L_2142 - .L_2141)
	.align		4
.L_2141:
        /*013c*/ 	.word	index@(.nv.constant0._ZN10layer_norm13ln_fwd_kernelINS_13Kernel_traitsIf13__nv_bfloat16fS2_fjLj5120ELj1ELj1ELj4ELj16ENS_18Kernel_traits_baseILj5120EfS2_fS2_fjLj128EEEEELb0ELb0ELb0ELb0EEEvNS_9FwdParamsE)
        /*0140*/ 	.short	0x0210
        /*0142*/ 	.short	0x00e8


	//----- nvinfo : EIATTR_SW_WAR
	.align		4
.L_2142:
        /*0144*/ 	.byte	0x04, 0x36
        /*0146*/ 	.short	(.L_2144 - .L_2143)
.L_2143:
        /*0148*/ 	.word	0x00000008
.L_2144:


//--------------------- .nv.info._ZN10layer_norm13ln_fwd_kernelINS_13Kernel_traitsIf13__nv_bfloat16fS2_fjLj5120ELj1ELj1ELj4ELj16ENS_18Kernel_traits_baseILj5120EfS2_fS2_fjLj128EEEEELb0ELb0ELb0ELb1EEEvNS_9FwdParamsE --------------------------
	.section	.nv.info._ZN10layer_norm13ln_fwd_kernelINS_13Kernel_traitsIf13__nv_bfloat16fS2_fjLj5120ELj1ELj1ELj4ELj16ENS_18Kernel_traits_baseILj5120EfS2_fS2_fjLj128EEEEELb0ELb0ELb0ELb1EEEvNS_9FwdParamsE,"",@"SHT_CUDA_INFO"
	.sectionflags	@""
	.align	4


	//----- nvinfo : EIATTR_CUDA_API_VERSION
	.align		4
        /*0000*/ 	.byte	0x04, 0x37
        /*0002*/ 	.short	(.L_2146 - .L_2145)
.L_2145:
        /*0004*/ 	.word	0x00000082


	//----- nvinfo : EIATTR_KPARAM_INFO
	.align		4
.L_2146:
        /*0008*/ 	.byte	0x04, 0x17
        /*000a*/ 	.short	(.L_2148 - .L_2147)
.L_2147:
        /*000c*/ 	.word	0x00000000
        /*0010*/ 	.short	0x0000
        /*0012*/ 	.short	0x0000
        /*0014*/ 	.byte	0x00, 0xf0, 0xa1, 0x03


	//----- nvinfo : EIATTR_SPARSE_MMA_MASK
	.align		4
.L_2148:
        /*0018*/ 	.byte	0x03, 0x50
        /*001a*/ 	.short	0x0000


	//----- nvinfo : EIATTR_MAXREG_COUNT
	.align		4
        /*001c*/ 	.byte	0x03, 0x1b
        /*001e*/ 	.short	0x00ff


	//----- nvinfo : EIATTR_NUM_BARRIERS
	.align		4
        /*0020*/ 	.byte	0x02, 0x4c
        /*0022*/ 	.byte	0x01
	.zero		1


	//----- nvinfo : EIATTR_MERCURY_ISA_VERSION
	.align		4
        /*0024*/ 	.byte	0x03, 0x5f
        /*0026*/ 	.short	0x0101


	//----- nvinfo : EIATTR_COOP_GROUP_MASK_REGIDS
	.align		4
        /*0028*/ 	.byte	0x04, 0x29
        /*002a*/ 	.short	(.L_2150 - .L_2149)


	//   ....[0]....
.L_2149:
        /*002c*/ 	.word	0xffffffff


	//   ....[1]....
        /*0030*/ 	.word	0xffffffff


	//   ....[2]....
        /*0034*/ 	.word	0xffffffff


	//   ....[3]....
        /*0038*/ 	.word	0xffffffff


	//   ....[4]....
        /*003c*/ 	.word	0xffffffff


	//   ....[5]....
        /*0040*/ 	.word	0xffffffff


	//   ....[6]....
        /*0044*/ 	.word	0xffffffff


	//   ....[7]....
        /*0048*/ 	.word	0xffffffff


	//   ....[8]....
        /*004c*/ 	.word	0xffffffff


	//   ....[9]....
        /*0050*/ 	.word	0xffffffff


	//   ....[10]....
        /*0054*/ 	.word	0xffffffff


	//   ....[11]....
        /*0058*/ 	.word	0xffffffff


	//   ....[12]....
        /*005c*/ 	.word	0xffffffff


	//   ....[13]....
        /*0060*/ 	.word	0xffffffff


	//   ....[14]....
        /*0064*/ 	.word	0xffffffff


	//   ....[15]....
        /*0068*/ 	.word	0xffffffff


	//   ....[16]....
        /*006c*/ 	.word	0xffffffff


	//   ....[17]....
        /*0070*/ 	.word	0xffffffff


	//   ....[18]....
        /*0074*/ 	.word	0x05000091


	//   ....[19]....
        /*0078*/ 	.word	0x05000091


	//   ....[20]....
        /*007c*/ 	.word	0x05000091


	//   ....[21]....
        /*0080*/ 	.word	0x05000091


	//   ....[22]....
        /*0084*/ 	.word	0x05000091


	//   ....[23]....
        /*0088*/ 	.word	0x05000091


	//   ....[24]....
        /*008c*/ 	.word	0x05000091


	//   ....[25]....
        /*0090*/ 	.word	0x05000091


	//   ....[26]....
        /*0094*/ 	.word	0x05000091


	//   ....[27]....
        /*0098*/ 	.word	0x05000091


	//----- nvinfo : EIATTR_COOP_GROUP_INSTR_OFFSETS
	.align		4
.L_2150:
        /*009c*/ 	.byte	0x04, 0x28
        /*009e*/ 	.short	(.L_2152 - .L_2151)


	//   ....[0]....
.L_2151:
        /*00a0*/ 	.word	0x00001680


	//   ....[1]....
        /*00a4*/ 	.word	0x000016a0


	//   ....[2]....
        /*00a8*/ 	.word	0x000016c0


	//   ....[3]....
        /*00ac*/ 	.word	0x000016e0


	//   ....[4]....
        /*00b0*/ 	.word	0x00001700


	//   ....[5]....
        /*00b4*/ 	.word	0x00001c30


	//   ....[6]....
        /*00b8*/ 	.word	0x00001c50


	//   ....[7]....
        /*00bc*/ 	.word	0x00001c70


	//   ....[8]....
        /*00c0*/ 	.word	0x00001c90


	//   ....[9]....
        /*00c4*/ 	.word	0x00001cb0


	//   ....[10]....
        /*00c8*/ 	.word	0x00001e10


	//   ....[11]....
        /*00cc*/ 	.word	0x00001e60


	//   ....[12]....
        /*00d0*/ 	.word	0x00001e90


	//   ....[13]....
        /*00d4*/ 	.word	0x00001f00


	//   ....[14]....
        /*00d8*/ 	.word	0x00001f30


	//   ....[15]....
        /*00dc*/ 	.word	0x00001fb0


	//   ....[16]....
        /*00e0*/ 	.word	0x00002000


	//   ....[17]....
        /*00e4*/ 	.word	0x00002050


	//   ....[18]....
        /*00e8*/ 	.word	0x00002b30


	//   ....[19]....
        /*00ec*/ 	.word	0x00002ba0


	//   ....[20]....
        /*00f0*/ 	.word	0x00002c10


	//   ....[21]....
        /*00f4*/ 	.word	0x00002c80


	//   ....[22]....
        /*00f8*/ 	.word	0x00002cf0


	//   ....[23]....
        /*00fc*/ 	.word	0x00003260


	//   ....[24]....
        /*0100*/ 	.word	0x000032d0


	//   ....[25]....
        /*0104*/ 	.word	0x00003340


	//   ....[26]....
        /*0108*/ 	.word	0x000033b0


	//   ....[27]....
        /*010c*/ 	.word	0x00003420


	//----- nvinfo : EIATTR_EXIT_INSTR_OFFSETS
	.align		4
.L_2152:
        /*0110*/ 	.byte	0x04, 0x1c
        /*0112*/ 	.short	(.L_2154 - .L_2153)


	//   ....[0]....
.L_2153:
        /*0114*/ 	.word	0x000002f0


	//   ....[1]....
        /*0118*/ 	.word	0x00002ad0


	//----- nvinfo : EIATTR_MAX_THREADS
	.align		4
.L_2154:
        /*011c*/ 	.byte	0x04, 0x05
        /*011e*/ 	.short	(.L_2156 - .L_2155)
.L_2155:
        /*0120*/ 	.word	0x00000080
        /*0124*/ 	.word	0x00000001
        /*0128*/ 	.word	0x00000001


	//----- nvinfo : EIATTR_CRS_STACK_SIZE
	.align		4
.L_2156:
        /*012c*/ 	.byte	0x04, 0x1e
        /*012e*/ 	.short	(.L_2158 - .L_2157)
.L_2157:
        /*0130*/ 	.word	0x00000000


	//----- nvinfo : EIATTR_CBANK_PARAM_SIZE
	.align		4
.L_2158:
        /*0134*/ 	.byte	0x03, 0x19
        /*0136*/ 	.short	0x00e8


	//----- nvinfo : EIATTR_PARAM_CBANK
	.align		4
        /*0138*/ 	.byte	0x04, 0x0a
        /*013a*/ 	.short	(.L_2160 - .L_2159)
	.align		4
.L_2159:
        /*013c*/ 	.word	index@(.nv.constant0._ZN10layer_norm13ln_fwd_kernelINS_13Kernel_traitsIf13__nv_bfloat16fS2_fjLj5120ELj1ELj1ELj4ELj16ENS_18Kernel_traits_baseILj5120EfS2_fS2_fjLj128EEEEELb0ELb0ELb0ELb1EEEvNS_9FwdParamsE)
        /*0140*/ 	.short	0x0210
        /*0142*/ 	.short	0x00e8


	//----- nvinfo : EIATTR_SW_WAR
	.align		4
.L_2160:
        /*0144*/ 	.byte	0x04, 0x36
        /*0146*/ 	.short	(.L_2162 - .L_2161)
.L_2161:
        /*0148*/ 	.word	0x00000008
.L_2162:


//--------------------- .nv.info._ZN10layer_norm13ln_fwd_kernelINS_13Kernel_traitsIf13__nv_bfloat16fS2_fjLj5120ELj1ELj1ELj4ELj16ENS_18Kernel_traits_baseILj5120EfS2_fS2_fjLj128EEEEELb0ELb0ELb1ELb0EEEvNS_9FwdParamsE --------------------------
	.section	.nv.info._ZN10layer_norm13ln_fwd_kernelINS_13Kernel_traitsIf13__nv_bfloat16fS2_fjLj5120ELj1ELj1ELj4ELj16ENS_18Kernel_traits_baseILj5120EfS2_fS2_fjLj128EEEEELb0ELb0ELb1ELb0EEEvNS_9FwdParamsE,"",@"SHT_CUDA_INFO"
	.sectionflags	@""
	.align	4


	//----- nvinfo : EIATTR_CUDA_API_VERSION
	.align		4
        /*0000*/ 	.byte	0x04, 0x37
        /*0002*/ 	.short	(.L_2164 - .L_2163)
.L_2163:
        /*0004*/ 	.word	0x00000082


	//----- nvinfo : EIATTR_KPARAM_INFO
	.align		4
.L_2164:
        /*0008*/ 	.byte	0x04, 0x17
        /*000a*/ 	.short	(.L_2166 - .L_2165)
.L_2165:
        /*000c*/ 	.word	0x00000000
        /*0010*/ 	.short	0x0000
        /*0012*/ 	.short	0x0000
        /*0014*/ 	.byte	0x00, 0xf0, 0xa1, 0x03


	//----- nvinfo : EIATTR_SPARSE_MMA_MASK
	.align		4
.L_2166:
        /*0018*/ 	.byte	0x03, 0x50
        /*001a*/ 	.short	0x0000


	//----- nvinfo : EIATTR_MAXREG_COUNT
	.align		4
        /*001c*/ 	.byte	0x03, 0x1b
        /*001e*/ 	.short	0x00ff


	//----- nvinfo : EIATTR_NUM_BARRIERS
	.align		4
        /*0020*/ 	.byte	0x02, 0x4c
        /*0022*/ 	.byte	0x01
	.zero		1


	//----- nvinfo : EIATTR_MERCURY_ISA_VERSION
	.align		4
        /*0024*/ 	.byte	0x03, 0x5f
        /*0026*/ 	.short	0x0101


	//----- nvinfo : EIATTR_COOP_GROUP_MASK_REGIDS
	.align		4
        /*0028*/ 	.byte	0x04, 0x29
        /*002a*/ 	.short	(.L_2168 - .L_2167)


	//   ....[0]....
.L_2167:
        /*002c*/ 	.word	0xffffffff


	//   ....[1]....
        /*0030*/ 	.word	0xffffffff


	//   ....[2]....
        /*0034*/ 	.word	0xffffffff


	//   ....[3]....
        /*0038*/ 	.word	0xffffffff


	//   ....[4]....
        /*003c*/ 	.word	0xffffffff


	//   ....[5]....
        /*0040*/ 	.word	0xffffffff


	//   ....[6]....
        /*0044*/ 	.word	0xffffffff


	//   ....[7]....
        /*0048*/ 	.word	0xffffffff


	//   ....[8]....
        /*004c*/ 	.word	0xffffffff


	//   ....[9]....
        /*0050*/ 	.word	0xffffffff


	//   ....[10]....
        /*0054*/ 	.word	0xffffffff


	//   ....[11]....
        /*0058*/ 	.word	0xffffffff


	//   ....[12]....
        /*005c*/ 	.word	0xffffffff


	//   ....[13]....
        /*0060*/ 	.word	0xffffffff


	//   ....[14]....
        /*0064*/ 	.word	0xffffffff


	//   ....[15]....
        /*0068*/ 	.word	0xffffffff


	//   ....[16]....
        /*006c*/ 	.word	0xffffffff


	//   ....[17]....
        /*0070*/ 	.word	0xffffffff


	//   ....[18]....
        /*0074*/ 	.word	0x0500009c


	//   ....[19]....
        /*0078*/ 	.word	0x0500009c


	//   ....[20]....
        /*007c*/ 	.word	0x0500009c


	//   ....[21]....
        /*0080*/ 	.word	0x0500009c


	//   ....[22]....
        /*0084*/ 	.word	0x0500009c


	//   ....[23]....
        /*0088*/ 	.word	0x0500009c


	//   ....[24]....
        /*008c*/ 	.word	0x0500009c


	//   ....[25]....
        /*0090*/ 	.word	0x0500009c


	//   ....[26]....
        /*0094*/ 	.word	0x0500009c


	//   ....[27]....
        /*0098*/ 	.word	0x0500009c


	//----- nvinfo : EIATTR_COOP_GROUP_INSTR_OFFSETS
	.align		4
.L_2168:
        /*009c*/ 	.byte	0x04, 0x28
        /*009e*/ 	.short	(.L_2170 - .L_2169)


	//   ....[0]....
.L_2169:
        /*00a0*/ 	.word	0x00002b70


	//   ....[1]....
        /*00a4*/ 	.word	0x00002b90


	//   ....[2]....
        /*00a8*/ 	.word	0x00002bb0


	//   ....[3]....
        /*00ac*/ 	.word	0x00002bd0


	//   ....[4]....
        /*00b0*/ 	.word	0x00002bf0


	//   ....[5]....
        /*00b4*/ 	.word	0x00003130


	//   ....[6]....
        /*00b8*/ 	.word	0x00003150


	//   ....[7]....
        /*00bc*/ 	.word	0x00003170


	//   ....[8]....
        /*00c0*/ 	.word	0x00003190


	//   ....[9]....
        /*00c4*/ 	.word	0x000031b0


	//   ....[10]....
        /*00c8*/ 	.word	0x00003310


	//   ....[11]....
        /*00cc*/ 	.word	0x000033b0


	//   ....[12]....
        /*00d0*/ 	.word	0x00003460


	//   ....[13]....
        /*00d4*/ 	.word	0x00003470


	//   ....[14]....
        /*00d8*/ 	.word	0x000034e0


	//   ....[15]....
        /*00dc*/ 	.word	0x00003530


	//   ....[16]....
        /*00e0*/ 	.word	0x000035c0


	//   ....[17]....
        /*00e4*/ 	.word	0x000035e0


	//   ....[18]....
        /*00e8*/ 	.word	0x000042d0


	//   ....[19]....
        /*00ec*/ 	.word	0x00004340


	//   ....[20]....
        /*00f0*/ 	.word	0x000043b0


	//   ....[21]....
        /*00f4*/ 	.word	0x00004420


	//   ....[22]....
        /*00f8*/ 	.word	0x00004490


	//   ....[23]....
        /*00fc*/ 	.word	0x00004a10


	//   ....[24]....
        /*0100*/ 	.word	0x00004a80


	//   ....[25]....
        /*0104*/ 	.word	0x00004af0


	//   ....[26]....
        /*0108*/ 	.word	0x00004b60


	//   ....[27]....
        /*010c*/ 	.word	0x00004bd0


	//----- nvinfo : EIATTR_EXIT_INSTR_OFFSETS
	.align		4
.L_2170:
        /*0110*/ 	.byte	0x04, 0x1c
        /*0112*/ 	.short	(.L_2172 - .L_2171)


	//   ....[0]....
.L_2171:
        /*0114*/ 	.word	0x00000750


	//   ....[1]....
        /*0118*/ 	.word	0x00004270


	//----- nvinfo : EIATTR_MAX_THREADS
	.align		4
.L_2172:
        /*011c*/ 	.byte	0x04, 0x05
        /*011e*/ 	.short	(.L_2174 - .L_2173)
.L_2173:
        /*0120*/ 	.word	0x00000080
        /*0124*/ 	.word	0x00000001
        /*0128*/ 	.word	0x00000001


	//----- nvinfo : EIATTR_CRS_STACK_SIZE
	.align		4
.L_2174:
        /*012c*/ 	.byte	0x04, 0x1e
        /*012e*/ 	.short	(.L_2176 - .L_2175)
.L_2175:
        /*0130*/ 	.word	0x00000000


	//----- nvinfo : EIATTR_CBANK_PARAM_SIZE
	.align		4
.L_2176:
        /*0134*/ 	.byte	0x03, 0x19
        /*0136*/ 	.short	0x00e8


	//----- nvinfo : EIATTR_PARAM_CBANK
	.align		4
        /*0138*/ 	.byte	0x04, 0x0a
        /*013a*/ 	.short	(.L_2178 - .L_2177)
	.align		4
.L_2177:
        /*013c*/ 	.word	index@(.nv.constant0._ZN10layer_norm13ln_fwd_kernelINS_13Kernel_traitsIf13__nv_bfloat16fS2_fjLj5120ELj1ELj1ELj4ELj16ENS_18Kernel_traits_baseILj5120EfS2_fS2_fjLj128EEEEELb0ELb0ELb1ELb0EEEvNS_9FwdParamsE)
        /*0140*/ 	.short	0x0210
        /*0142*/ 	.short	0x00e8


	//----- nvinfo : EIATTR_SW_WAR
	.align		4
.L_2178:
        /*0144*/ 	.byte	0x04, 0x36
        /*0146*/ 	.short	(.L_2180 - .L_2179)
.L_2179:
        /*0148*/ 	.word	0x00000008
.L_2180:


//--------------------- .nv.info._ZN10layer_norm13ln_fwd_kernelINS_13Kernel_traitsIf13__nv_bfloat16fS2_fjLj5120ELj1ELj1ELj4ELj16ENS_18Kernel_traits_baseILj5120EfS2_fS2_fjLj128EEEEELb0ELb0ELb1ELb1EEEvNS_9FwdParamsE --------------------------
	.section	.nv.info._ZN10layer_norm13ln_fwd_kernelINS_13Kernel_traitsIf13__nv_bfloat16fS2_fjLj5120ELj1ELj1ELj4ELj16ENS_18Kernel_traits_baseILj5120EfS2_fS2_fjLj128EEEEELb0ELb0ELb1ELb1EEEvNS_9FwdParamsE,"",@"SHT_CUDA_INFO"
	.sectionflags	@""
	.align	4


	//----- nvinfo : EIATTR_CUDA_API_VERSION
	.align		4
        /*0000*/ 	.byte	0x04, 0x37
        /*0002*/ 	.short	(.L_2182 - .L_2181)
.L_2181:
        /*0004*/ 	.word	0x00000082


	//----- nvinfo : EIATTR_KPARAM_INFO
	.align		4
.L_2182:
        /*0008*/ 	.byte	0x04, 0x17
        /*000a*/ 	.short	(.L_2184 - .L_2183)
.L_2183:
        /*000c*/ 	.word	0x00000000
        /*0010*/ 	.short	0x0000
        /*0012*/ 	.short	0x0000
        /*0014*/ 	.byte	0x00, 0xf0, 0xa1, 0x03


	//----- nvinfo : EIATTR_SPARSE_MMA_MASK
	.align		4
.L_2184:
        /*0018*/ 	.byte	0x03, 0x50
        /*001a*/ 	.short	0x0000


	//----- nvinfo : EIATTR_MAXREG_COUNT
	.align		4
        /*001c*/ 	.byte	0x03, 0x1b
        /*001e*/ 	.short	0x00ff


	//----- nvinfo : EIATTR_NUM_BARRIERS
	.align		4
        /*0020*/ 	.byte	0x02, 0x4c
        /*0022*/ 	.byte	0x01
	.zero		1


	//----- nvinfo : EIATTR_MERCURY_ISA_VERSION
	.align		4
        /*0024*/ 	.byte	0x03, 0x5f
        /*0026*/ 	.short	0x0101


	//----- nvinfo : EIATTR_COOP_GROUP_MASK_REGIDS
	.align		4
        /*0028*/ 	.byte	0x04, 0x29
        /*002a*/ 	.short	(.L_2186 - .L_2185)


	//   ....[0]....
.L_2185:
        /*002c*/ 	.word	0xffffffff


	//   ....[1]....
        /*0030*/ 	.word	0xffffffff


	//   ....[2]....
        /*0034*/ 	.word	0xffffffff


	//   ....[3]....
        /*0038*/ 	.word	0xffffffff


	//   ....[4]....
        /*003c*/ 	.word	0xffffffff


	//   ....[5]....
        /*0040*/ 	.word	0xffffffff


	//   ....[6]....
        /*0044*/ 	.word	0xffffffff


	//   ....[7]....
        /*0048*/ 	.word	0xffffffff


	//   ....[8]....
        /*004c*/ 	.word	0xffffffff


	//   ....[9]....
        /*0050*/ 	.word	0xffffffff


	//   ....[10]....
        /*0054*/ 	.word	0xffffffff


	//   ....[11]....
        /*0058*/ 	.word	0xffffffff


	//   ....[12]....
        /*005c*/ 	.word	0xffffffff


	//   ....[13]....
        /*0060*/ 	.word	0xffffffff


	//   ....[14]....
        /*0064*/ 	.word	0xffffffff


	//   ....[15]....
        /*0068*/ 	.word	0xffffffff


	//   ....[16]....
        /*006c*/ 	.word	0xffffffff


	//   ....[17]....
        /*0070*/ 	.word	0xffffffff


	//   ....[18]....
        /*0074*/ 	.word	0x05000097


	//   ....[19]....
        /*0078*/ 	.word	0x05000097


	//   ....[20]....
        /*007c*/ 	.word	0x05000097


	//   ....[21]....
        /*0080*/ 	.word	0x05000097


	//   ....[22]....
        /*0084*/ 	.word	0x05000097


	//   ....[23]....
        /*0088*/ 	.word	0x05000097


	//   ....[24]....
        /*008c*/ 	.word	0x05000097


	//   ....[25]....
        /*0090*/ 	.word	0x05000097


	//   ....[26]....
        /*0094*/ 	.word	0x05000097


	//   ....[27]....
        /*0098*/ 	.word	0x05000097


	//----- nvinfo : EIATTR_COOP_GROUP_INSTR_OFFSETS
	.align		4
.L_2186:
        /*009c*/ 	.byte	0x04, 0x28
        /*009e*/ 	.short	(.L_2188 - .L_2187)


	//   ....[0]....
.L_2187:
        /*00a0*/ 	.word	0x00002420


	//   ....[1]....
        /*00a4*/ 	.word	0x00002440


	//   ....[2]....
        /*00a8*/ 	.word	0x00002460


	//   ....[3]....
        /*00ac*/ 	.word	0x00002480


	//   ....[4]....
        /*00b0*/ 	.word	0x000024a0


	//   ....[5]....
        /*00b4*/ 	.word	0x000029d0


	//   ....[6]....
        /*00b8*/ 	.word	0x000029f0


	//   ....[7]....
        /*00bc*/ 	.word	0x00002a10


	//   ....[8]....
        /*00c0*/ 	.word	0x00002a30


	//   ....[9]....
        /*00c4*/ 	.word	0x00002a50


	//   ....[10]....
        /*00c8*/ 	.word	0x00002bd0


	//   ....[11]....
        /*00cc*/ 	.word	0x00002c10


	//   ....[12]....
        /*00d0*/ 	.word	0x00002c30


	//   ....[13]....
        /*00d4*/ 	.word	0x00002c40


	//   ....[14]....
        /*00d8*/ 	.word	0x00002d00


	//   ....[15]....
        /*00dc*/ 	.word	0x00002d40


	//   ....[16]....
        /*00e0*/ 	.word	0x00002dd0


	//   ....[17]....
        /*00e4*/ 	.word	0x00002e00


	//   ....[18]....
        /*00e8*/ 	.word	0x000039b0


	//   ....[19]....
        /*00ec*/ 	.word	0x00003a20


	//   ....[20]....
        /*00f0*/ 	.word	0x00003a90


	//   ....[21]....
        /*00f4*/ 	.word	0x00003b00


	//   ....[22]....
        /*00f8*/ 	.word	0x00003b70


	//   ....[23]....
        /*00fc*/ 	.word	0x000040f0


	//   ....[24]....
        /*0100*/ 	.word	0x00004160


	//   ....[25]....
        /*0104*/ 	.word	0x000041d0


	//   ....[26]....
        /*0108*/ 	.word	0x00004240


	//   ....[27]....
        /*010c*/ 	.word	0x000042b0


	//----- nvinfo : EIATTR_EXIT_INSTR_OFFSETS
	.align		4
.L_2188:
        /*0110*/ 	.byte	0x04, 0x1c
        /*0112*/ 	.short	(.L_2190 - .L_2189)


	//   ....[0]....
.L_2189:
        /*0114*/ 	.word	0x00000300


	//   ....[1]....
        /*0118*/ 	.word	0x00003950


	//----- nvinfo : EIATTR_MAX_THREADS
	.align		4
.L_2190:
        /*011c*/ 	.byte	0x04, 0x05
        /*011e*/ 	.short	(.L_2192 - .L_2191)
.L_2191:
        /*0120*/ 	.word	0x00000080
        /*0124*/ 	.word	0x00000001
        /*0128*/ 	.word	0x00000001


	//----- nvinfo : EIATTR_CRS_STACK_SIZE
	.align		4
.L_2192:
        /*012c*/ 	.byte	0x04, 0x1e
        /*012e*/ 	.short	(.L_2194 - .L_2193)
.L_2193:
        /*0130*/ 	.word	0x00000000


	//----- nvinfo : EIATTR_CBANK_PARAM_SIZE
	.align		4
.L_2194:
        /*0134*/ 	.byte	0x03, 0x19
        /*0136*/ 	.short	0x00e8


	//----- nvinfo : EIATTR_PARAM_CBANK
	.align		4
        /*0138*/ 	.byte	0x04, 0x0a
        /*013a*/ 	.short	(.L_2196 - .L_2195)
	.align		4
.L_2195:
        /*013c*/ 	.word	index@(.nv.constant0._ZN10layer_norm13ln_fwd_kernelINS_13Kernel_traitsIf13__nv_bfloat16fS2_fjLj5120ELj1ELj1ELj4ELj16ENS_18Kernel_traits_baseILj5120EfS2_fS2_fjLj128EEEEELb0ELb0ELb1ELb1EEEvNS_9FwdParamsE)
        /*0140*/ 	.short	0x0210
        /*0142*/ 	.short	0x00e8


	//----- nvinfo : EIATTR_SW_WAR
	.align		4
.L_2196:
        /*0144*/ 	.byte	0x04, 0x36
        /*0146*/ 	.short	(.L_2198 - .L_2197)
.L_2197:
        /*0148*/ 	.word	0x00000008
.L_2198:


//--------------------- .nv.info._ZN10layer_norm13ln_fwd_kernelINS_13Kernel_traitsIf13__nv_bfloat16fS2_fjLj5120ELj1ELj1ELj4ELj16ENS_18Kernel_traits_baseILj5120EfS2_fS2_fjLj128EEEEELb0ELb1ELb0ELb0EEEvNS_9FwdParamsE --------------------------
	.section	.nv.info._ZN10layer_norm13ln_fwd_kernelINS_13Kernel_traitsIf13__nv_bfloat16fS2_fjLj5120ELj1ELj1ELj4ELj16ENS_18Kernel_traits_baseILj5120EfS2_fS2_fjLj128EEEEELb0ELb1ELb0ELb0EEEvNS_9FwdParamsE,"",@"SHT_CUDA_INFO"
	.sectionflags	@""
	.align	4


	//----- nvinfo : EIATTR_CUDA_API_VERSION
	.align		4
        /*0000*/ 	.byte	0x04, 0x37
        /*0002*/ 	.short	(.L_2200 - .L_2199)
.L_2199:
        /*0004*/ 	.word	0x00000082


	//----- nvinfo : EIATTR_KPARAM_INFO
	.align		4
.L_2200:
        /*0008*/ 	.byte	0x04, 0x17
        /*000a*/ 	.short	(.L_2202 - .L_2201)
.L_2201:
        /*000c*/ 	.word	0x00000000
        /*0010*/ 	.short	0x0000
        /*0012*/ 	.short	0x0000
        /*0014*/ 	.byte	0x00, 0xf0, 0xa1, 0x03


	//----- nvinfo : EIATTR_SPARSE_MMA_MASK
	.align		4
.L_2202:
        /*0018*/ 	.byte	0x03, 0x50
        /*001a*/ 	.short	0x0000


	//----- nvinfo : EIATTR_MAXREG_COUNT
	.align		4
        /*001c*/ 	.byte	0x03, 0x1b
        /*001e*/ 	.short	0x00ff


	//----- nvinfo : EIATTR_NUM_BARRIERS
	.align		4
        /*0020*/ 	.byte	0x02, 0x4c
        /*0022*/ 	.byte	0x01
	.zero		1


	//----- nvinfo : EIATTR_MERCURY_ISA_VERSION
	.align		4
        /*0024*/ 	.byte	0x03, 0x5f
        /*0026*/ 	.short	0x0101


	//----- nvinfo : EIATTR_COOP_GROUP_MASK_REGIDS
	.align		4
        /*0028*/ 	.byte	0x04, 0x29
        /*002a*/ 	.short	(.L_2204 - .L_2203)


	//   ....[0]....
.L_2203:
        /*002c*/ 	.word	0xffffffff


	//   ....[1]....
        /*0030*/ 	.word	0xffffffff


	//   ....[2]....
        /*0034*/ 	.word	0xffffffff


	//   ....[3]....
        /*0038*/ 	.word	0xffffffff


	//   ....[4]....
        /*003c*/ 	.word	0xffffffff


	//   ....[5]....
        /*0040*/ 	.word	0xffffffff


	//   ....[6]....
        /*0044*/ 	.word	0xffffffff


	//   ....[7]....
        /*0048*/ 	.word	0xffffffff


	//   ....[8]....
        /*004c*/ 	.word	0xffffffff


	//   ....[9]....
        /*0050*/ 	.word	0xffffffff


	//   ....[10]....
        /*0054*/ 	.word	0xffffffff


	//   ....[11]....
        /*0058*/ 	.word	0xffffffff


	//   ....[12]....
        /*005c*/ 	.word	0xffffffff


	//   ....[13]....
        /*0060*/ 	.word	0xffffffff


	//   ....[14]....
        /*0064*/ 	.word	0xffffffff


	//   ....[15]....
        /*0068*/ 	.word	0xffffffff


	//   ....[16]....
        /*006c*/ 	.word	0xffffffff


	//   ....[17]....
        /*0070*/ 	.word	0xffffffff


	//   ....[18]....
        /*0074*/ 	.word	0x050000bb


	//   ....[19]....
        /*0078*/ 	.word	0x050000bb


	//   ....[20]....
        /*007c*/ 	.word	0x050000bb


	//   ....[21]....
        /*0080*/ 	.word	0x050000bb


	//   ....[22]....
        /*0084*/ 	.word	0x050000bb


	//   ....[23]....
        /*0088*/ 	.word	0x050000bb


	//   ....[24]....
        /*008c*/ 	.word	0x050000bb


	//   ....[25]....
        /*0090*/ 	.word	0x050000bb


	//   ....[26]....
        /*0094*/ 	.word	0x050000bb


	//   ....[27]....
        /*0098*/ 	.word	0x050000bb


	//----- nvinfo : EIATTR_COOP_GROUP_INSTR_OFFSETS
	.align		4
.L_2204:
        /*009c*/ 	.byte	0x04, 0x28
        /*009e*/ 	.short	(.L_2206 - .L_2205)


	//   ....[0]....
.L_2205:
        /*00a0*/ 	.word	0x00002020


	//   ....[1]....
        /*00a4*/ 	.word	0x00002040


	//   ....[2]....
        /*00a8*/ 	.word	0x00002060


	//   ....[3]....
        /*00ac*/ 	.word	0x00002080


	//   ....[4]....
        /*00b0*/ 	.word	0x000020a0


	//   ....[5]....
        /*00b4*/ 	.word	0x000025e0


	//   ....[6]....
        /*00b8*/ 	.word	0x00002600


	//   ....[7]....
        /*00bc*/ 	.word	0x00002620


	//   ....[8]....
        /*00c0*/ 	.word	0x00002640


	//   ....[9]....
        /*00c4*/ 	.word	0x00002660


	//   ....[10]....
        /*00c8*/ 	.word	0x00002800


	//   ....[11]....
        /*00cc*/ 	.word	0x00002840


	//   ....[12]....
        /*00d0*/ 	.word	0x00002870


	//   ....[13]....
        /*00d4*/ 	.word	0x00002880


	//   ....[14]....
        /*00d8*/ 	.word	0x00002920


	//   ....[15]....
        /*00dc*/ 	.word	0x00002970


	//   ....[16]....
        /*00e0*/ 	.word	0x00002a10


	//   ....[17]....
        /*00e4*/ 	.word	0x00002a40


	//   ....[18]....
        /*00e8*/ 	.word	0x000036c0


	//   ....[19]....
        /*00ec*/ 	.word	0x00003730


	//   ....[20]....
        /*00f0*/ 	.word	0x000037a0


	//   ....[21]....
        /*00f4*/ 	.word	0x00003810


	//   ....[22]....
        /*00f8*/ 	.word	0x00003880


	//   ....[23]....
        /*00fc*/ 	.word	0x00003e00


	//   ....[24]....
        /*0100*/ 	.word	0x00003e70


	//   ....[25]....
        /*0104*/ 	.word	0x00003ee0


	//   ....[26]....
        /*0108*/ 	.word	0x00003f50


	//   ....[27]....
        /*010c*/ 	.word	0x00003fc0


	//----- nvinfo : EIATTR_EXIT_INSTR_OFFSETS
	.align		4
.L_2206:
        /*0110*/ 	.byte	0x04, 0x1c
        /*0112*/ 	.short	(.L_2208 - .L_2207)


	//   ....[0]....
.L_2207:
        /*0114*/ 	.word	0x000008d0


	//   ....[1]....
        /*0118*/ 	.word	0x00003660


	//----- nvinfo : EIATTR_MAX_THREADS
	.align		4
.L_2208:
        /*011c*/ 	.byte	0x04, 0x05
        /*011e*/ 	.short	(.L_2210 - .L_2209)
.L_2209:
        /*0120*/ 	.word	0x00000080
        /*0124*/ 	.word	0x00000001
        /*0128*/ 	.word	0x00000001


	//----- nvinfo : EIATTR_CRS_STACK_SIZE
	.align		4
.L_2210:
        /*012c*/ 	.byte	0x04, 0x1e
        /*012e*/ 	.short	(.L_2212 - .L_2211)
.L_2211:
        /*0130*/ 	.word	0x00000000


	//----- nvinfo : EIATTR_CBANK_PARAM_SIZE
	.align		4
.L_2212:
        /*0134*/ 	.byte	0x03, 0x19
        /*0136*/ 	.short	0x00e8


	//----- nvinfo : EIATTR_PARAM_CBANK
	.align		4
        /*0138*/ 	.byte	0x04, 0x0a
        /*013a*/ 	.short	(.L_2214 - .L_2213)
	.align		4
.L_2213:
        /*013c*/ 	.word	index@(.nv.constant0._ZN10layer_norm13ln_fwd_kernelINS_13Kernel_traitsIf13__nv_bfloat16fS2_fjLj5120ELj1ELj1ELj4ELj16ENS_18Kernel_traits_baseILj5120EfS2_fS2_fjLj128EEEEELb0ELb1ELb0ELb0EEEvNS_9FwdParamsE)
        /*0140*/ 	.short	0x0210
        /*0142*/ 	.short	0x00e8


	//----- nvinfo : EIATTR_SW_WAR
	.align		4
.L_2214:
        /*0144*/ 	.byte	0x04, 0x36
        /*0146*/ 	.short	(.L_2216 - .L_2215)
.L_2215:
        /*0148*/ 	.word	0x00000008
.L_2216:


//--------------------- .nv.info._ZN10layer_norm13ln_fwd_kernelINS_13Kernel_traitsIf13__nv_bfloat16fS2_fjLj5120ELj1ELj1ELj4ELj16ENS_18Kernel_traits_baseILj5120EfS2_fS2_fjLj128EEEEELb0ELb1ELb0ELb1EEEvNS_9FwdParamsE --------------------------
	.section	.nv.info._ZN10layer_norm13ln_fwd_kernelINS_13Kernel_traitsIf13__nv_bfloat16fS2_fjLj5120ELj1ELj1ELj4ELj16ENS_18Kernel_traits_baseILj5120EfS2_fS2_fjLj128EEEEELb0ELb1ELb0ELb1EEEvNS_9FwdParamsE,"",@"SHT_CUDA_INFO"
	.sectionflags	@""
	.align	4


	//----- nvinfo : EIATTR_CUDA_API_VERSION
	.align		4
        /*0000*/ 	.byte	0x04, 0x37
        /*0002*/ 	.short	(.L_2218 - .L_2217)
.L_2217:
        /*0004*/ 	.word	0x00000082


	//----- nvinfo : EIATTR_KPARAM_INFO
	.align		4
.L_2218:
        /*0008*/ 	.byte	0x04, 0x17
        /*000a*/ 	.short	(.L_2220 - .L_2219)
.L_2219:
        /*000c*/ 	.word	0x00000000
        /*0010*/ 	.short	0x0000
        /*0012*/ 	.short	0x0000
        /*0014*/ 	.byte	0x00, 0xf0, 0xa1, 0x03


	//----- nvinfo : EIATTR_SPARSE_MMA_MASK
	.align		4
.L_2220:
        /*0018*/ 	.byte	0x03, 0x50
        /*001a*/ 	.short	0x0000


	//----- nvinfo : EIATTR_MAXREG_COUNT
	.align		4
        /*001c*/ 	.byte	0x03, 0x1b
        /*001e*/ 	.short	0x00ff


	//----- nvinfo : EIATTR_NUM_BARRIERS
	.align		4
        /*0020*/ 	.byte	0x02, 0x4c
        /*0022*/ 	.byte	0x01
	.zero		1


	//----- nvinfo : EIATTR_MERCURY_ISA_VERSION
	.align		4
        /*0024*/ 	.byte	0x03, 0x5f
        /*0026*/ 	.short	0x0101


	//----- nvinfo : EIATTR_COOP_GROUP_MASK_REGIDS
	.align		4
        /*0028*/ 	.byte	0x04, 0x29
        /*002a*/ 	.short	(.L_2222 - .L_2221)


	//   ....[0]....
.L_2221:
        /*002c*/ 	.word	0xffffffff


	//   ....[1]....
        /*0030*/ 	.word	0xffffffff


	//   ....[2]....
        /*0034*/ 	.word	0xffffffff


	//   ....[3]....
        /*0038*/ 	.word	0xffffffff


	//   ....[4]....
        /*003c*/ 	.word	0xffffffff


	//   ....[5]....
        /*0040*/ 	.word	0xffffffff


	//   ....[6]....
        /*0044*/ 	.word	0xffffffff


	//   ....[7]....
        /*0048*/ 	.word	0xffffffff


	//   ....[8]....
        /*004c*/ 	.word	0xffffffff


	//   ....[9]....
        /*0050*/ 	.word	0xffffffff


	//   ....[10]....
        /*0054*/ 	.word	0xffffffff


	//   ....[11]....
        /*0058*/ 	.word	0xffffffff


	//   ....[12]....
        /*005c*/ 	.word	0xffffffff


	//   ....[13]....
        /*0060*/ 	.word	0xffffffff


	//   ....[14]....
        /*0064*/ 	.word	0xffffffff


	//   ....[15]....
        /*0068*/ 	.word	0xffffffff


	//   ....[16]....
        /*006c*/ 	.word	0xffffffff


	//   ....[17]....
        /*0070*/ 	.word	0xffffffff


	//   ....[18]....
        /*0074*/ 	.word	0x050000b3


	//   ....[19]....
        /*0078*/ 	.word	0x050000b3


	//   ....[20]....
        /*007c*/ 	.word	0x050000b3


	//   ....[21]....
        /*0080*/ 	.word	0x050000b3


	//   ....[22]....
        /*0084*/ 	.word	0x050000b3


	//   ....[23]....
        /*0088*/ 	.word	0x050000b3


	//   ....[24]....
        /*008c*/ 	.word	0x050000b3


	//   ....[25]....
        /*0090*/ 	.word	0x050000b3


	//   ....[26]....
        /*0094*/ 	.word	0x050000b3


	//   ....[27]....
        /*0098*/ 	.word	0x050000b3


	//----- nvinfo : EIATTR_COOP_GROUP_INSTR_OFFSETS
	.align		4
.L_2222:
        /*009c*/ 	.byte	0x04, 0x28
        /*009e*/ 	.short	(.L_2224 - .L_2223)


	//   ....[0]....
.L_2223:
        /*00a0*/ 	.word	0x000019e0


	//   ....[1]....
        /*00a4*/ 	.word	0x00001a00


	//   ....[2]....
        /*00a8*/ 	.word	0x00001a20


	//   ....[3]....
        /*00ac*/ 	.word	0x00001a40


	//   ....[4]....
        /*00b0*/ 	.word	0x00001a60


	//   ....[5]....
        /*00b4*/ 	.word	0x00001f90


	//   ....[6]....
        /*00b8*/ 	.word	0x00001fb0


	//   ....[7]....
        /*00bc*/ 	.word	0x00001fd0


	//   ....[8]....
        /*00c0*/ 	.word	0x00001ff0


	//   ....[9]....
        /*00c4*/ 	.word	0x00002010


	//   ....[10]....
        /*00c8*/ 	.word	0x00002170


	//   ....[11]....
        /*00cc*/ 	.word	0x000021c0


	//   ....[12]....
        /*00d0*/ 	.word	0x000021f0


	//   ....[13]....
        /*00d4*/ 	.word	0x00002270


	//   ....[14]....
        /*00d8*/ 	.word	0x000022a0


	//   ....[15]....
        /*00dc*/ 	.word	0x00002320


	//   ....[16]....
        /*00e0*/ 	.word	0x00002360


	//   ....[17]....
        /*00e4*/ 	.word	0x000023c0


	//   ....[18]....
        /*00e8*/ 	.word	0x00002e90


	//   ....[19]....
        /*00ec*/ 	.word	0x00002f00


	//   ....[20]....
        /*00f0*/ 	.word	0x00002f70


	//   ....[21]....
        /*00f4*/ 	.word	0x00002fe0


	//   ....[22]....
        /*00f8*/ 	.word	0x00003050


	//   ....[23]....
        /*00fc*/ 	.word	0x000035d0


	//   ....[24]....
        /*0100*/ 	.word	0x00003640


	//   ....[25]....
        /*0104*/ 	.word	0x000036b0


	//   ....[26]....
        /*0108*/ 	.word	0x00003720


	//   ....[27]....
        /*010c*/ 	.word	0x00003790


	//----- nvinfo : EIATTR_EXIT_INSTR_OFFSETS
	.align		4
.L_2224:
        /*0110*/ 	.byte	0x04, 0x1c
        /*0112*/ 	.short	(.L_2226 - .L_2225)


	//   ....[0]....
.L_2225:
        /*0114*/ 	.word	0x00000330


	//   ....[1]....
        /*0118*/ 	.word	0x00002e30


	//----- nvinfo : EIATTR_MAX_THREADS
	.align		4
.L_2226:
        /*011c*/ 	.byte	0x04, 0x05
        /*011e*/ 	.short	(.L_2228 - .L_2227)
.L_2227:
        /*0120*/ 	.word	0x00000080
        /*0124*/ 	.word	0x00000001
        /*0128*/ 	.word	0x00000001


	//----- nvinfo : EIATTR_CRS_STACK_SIZE
	.align		4
.L_2228:
        /*012c*/ 	.byte	0x04, 0x1e
        /*012e*/ 	.short	(.L_2230 - .L_2229)
.L_2229:
        /*0130*/ 	.word	0x00000000


	//----- nvinfo : EIATTR_CBANK_PARAM_SIZE
	.align		4
.L_2230:
        /*0134*/ 	.byte	0x03, 0x19
        /*0136*/ 	.short	0x00e8


	//----- nvinfo : EIATTR_PARAM_CBANK
	.align		4
        /*0138*/ 	.byte	0x04, 0x0a
        /*013a*/ 	.short	(.L_2232 - .L_2231)
	.align		4
.L_2231:
        /*013c*/ 	.word	index@(.nv.constant0._ZN10layer_norm13ln_fwd_kernelINS_13Kernel_traitsIf13__nv_bfloat16fS2_fjLj5120ELj1ELj1ELj4ELj16ENS_18Kernel_traits_baseILj5120EfS2_fS2_fjLj128EEEEELb0ELb1ELb0ELb1EEEvNS_9FwdParamsE)
        /*0140*/ 	.short	0x0210
        /*0142*/ 	.short	0x00e8


	//----- nvinfo : EIATTR_SW_WAR
	.align		4
.L_2232:
        /*0144*/ 	.byte	0x04, 0x36
        /*0146*/ 	.short	(.L_2234 - .L_2233)
.L_2233:
        /*0148*/ 	.word	0x00000008
.L_2234:


//--------------------- .nv.info._ZN10layer_norm13ln_fwd_kernelINS_13Kernel_traitsIf13__nv_bfloat16fS2_fjLj5120ELj1ELj1ELj4ELj16ENS_18Kernel_traits_baseILj5120EfS2_fS2_fjLj128EEEEELb0ELb1ELb1ELb0EEEvNS_9FwdParamsE --------------------------
	.section	.nv.info._ZN10layer_norm13ln_fwd_kernelINS_13Kernel_traitsIf13__nv_bfloat16fS2_fjLj5120ELj1ELj1ELj4ELj16ENS_18Kernel_traits_baseILj5120EfS2_fS2_fjLj128EEEEELb0ELb1ELb1ELb0EEEvNS_9FwdParamsE,"",@"SHT_CUDA_INFO"
	.sectionflags	@""
	.align	4


	//----- nvinfo : EIATTR_CUDA_API_VERSION
	.align		4
        /*0000*/ 	.byte	0x04, 0x37
        /*0002*/ 	.short	(.L_2236 - .L_2235)
.L_2235:
        /*0004*/ 	.word	0x00000082


	//----- nvinfo : EIATTR_KPARAM_INFO
	.align		4
.L_2236:
        /*0008*/ 	.byte	0x04, 0x17
        /*000a*/ 	.short	(.L_2238 - .L_2237)
.L_2237:
        /*000c*/ 	.word	0x00000000
        /*0010*/ 	.short	0x0000
        /*0012*/ 	.short	0x0000
        /*0014*/ 	.byte	0x00, 0xf0, 0xa1, 0x03


	//----- nvinfo : EIATTR_SPARSE_MMA_MASK
	.align		4
.L_2238:
        /*0018*/ 	.byte	0x03, 0x50
        /*001a*/ 	.short	0x0000


	//----- nvinfo : EIATTR_MAXREG_COUNT
	.align		4
        /*001c*/ 	.byte	0x03, 0x1b
        /*001e*/ 	.short	0x00ff


	//----- nvinfo : EIATTR_NUM_BARRIERS
	.align		4
        /*0020*/ 	.byte	0x02, 0x4c
        /*0022*/ 	.byte	0x01
	.zero		1


	//----- nvinfo : EIATTR_MERCURY_ISA_VERSION
	.align		4
        /*0024*/ 	.byte	0x03, 0x5f
        /*0026*/ 	.short	0x0101


	//----- nvinfo : EIATTR_COOP_GROUP_MASK_REGIDS
	.align		4
        /*0028*/ 	.byte	0x04, 0x29
        /*002a*/ 	.short	(.L_2240 - .L_2239)


	//   ....[0]....
.L_2239:
        /*002c*/ 	.word	0xffffffff


	//   ....[1]....
        /*0030*/ 	.word	0xffffffff


	//   ....[2]....
        /*0034*/ 	.word	0xffffffff


	//   ....[3]....
        /*0038*/ 	.word	0xffffffff


	//   ....[4]....
        /*003c*/ 	.word	0xffffffff


	//   ....[5]....
        /*0040*/ 	.word	0xffffffff


	//   ....[6]....
        /*0044*/ 	.word	0xffffffff


	//   ....[7]....
        /*0048*/ 	.word	0xffffffff


	//   ....[8]....
        /*004c*/ 	.word	0xffffffff


	//   ....[9]....
        /*0050*/ 	.word	0xffffffff


	//   ....[10]....
        /*0054*/ 	.word	0xffffffff


	//   ....[11]....
        /*0058*/ 	.word	0xffffffff


	//   ....[12]....
        /*005c*/ 	.word	0xffffffff


	//   ....[13]....
        /*0060*/ 	.word	0xffffffff


	//   ....[14]....
        /*0064*/ 	.word	0xffffffff


	//   ....[15]....
        /*0068*/ 	.word	0xffffffff


	//   ....[16]....
        /*006c*/ 	.word	0xffffffff


	//   ....[17]....
        /*0070*/ 	.word	0xffffffff


	//   ....[18]....
        /*0074*/ 	.word	0x050000c4


	//   ....[19]....
        /*0078*/ 	.word	0x050000c4


	//   ....[20]....
        /*007c*/ 	.word	0x050000c4


	//   ....[21]....
        /*0080*/ 	.word	0x050000c4


	//   ....[22]....
        /*0084*/ 	.word	0x050000c4


	//   ....[23]....
        /*0088*/ 	.word	0x050000c4


	//   ....[24]....
        /*008c*/ 	.word	0x050000c4


	//   ....[25]....
        /*0090*/ 	.word	0x050000c4


	//   ....[26]....
        /*0094*/ 	.word	0x050000c4


	//   ....[27]....
        /*0098*/ 	.word	0x050000c4


	//----- nvinfo : EIATTR_COOP_GROUP_INSTR_OFFSETS
	.align		4
.L_2240:
        /*009c*/ 	.byte	0x04, 0x28
        /*009e*/ 	.short	(.L_2242 - .L_2241)


	//   ....[0]....
.L_2241:
        /*00a0*/ 	.word	0x00002fa0


	//   ....[1]....
        /*00a4*/ 	.word	0x00002fc0


	//   ....[2]....
        /*00a8*/ 	.word	0x00002fe0


	//   ....[3]....
        /*00ac*/ 	.word	0x00003000


	//   ....[4]....
        /*00b0*/ 	.word	0x00003020


	//   ....[5]....
        /*00b4*/ 	.word	0x00003560


	//   ....[6]....
        /*00b8*/ 	.word	0x00003580


	//   ....[7]....
        /*00bc*/ 	.word	0x000035a0


	//   ....[8]....
        /*00c0*/ 	.word	0x000035c0


	//   ....[9]....
        /*00c4*/ 	.word	0x000035e0


	//   ....[10]....
        /*00c8*/ 	.word	0x000037b0


	//   ....[11]....
        /*00cc*/ 	.word	0x00003840


	//   ....[12]....
        /*00d0*/ 	.word	0x00003860


	//   ....[13]....
        /*00d4*/ 	.word	0x00003870


	//   ....[14]....
        /*00d8*/ 	.word	0x00003930


	//   ....[15]....
        /*00dc*/ 	.word	0x00003960


	//   ....[16]....
        /*00e0*/ 	.word	0x00003a00


	//   ....[17]....
        /*00e4*/ 	.word	0x00003a20


	//   ....[18]....
        /*00e8*/ 	.word	0x000046d0


	//   ....[19]....
        /*00ec*/ 	.word	0x00004740


	//   ....[20]....
        /*00f0*/ 	.word	0x000047b0


	//   ....[21]....
        /*00f4*/ 	.word	0x00004820


	//   ....[22]....
        /*00f8*/ 	.word	0x00004890


	//   ....[23]....
        /*00fc*/ 	.word	0x00004e20


	//   ....[24]....
        /*0100*/ 	.word	0x00004e90


	//   ....[25]....
        /*0104*/ 	.word	0x00004f00


	//   ....[26]....
        /*0108*/ 	.word	0x00004f70


	//   ....[27]....
        /*010c*/ 	.word	0x00004fe0


	//----- nvinfo : EIATTR_EXIT_INSTR_OFFSETS
	.align		4
.L_2242:
        /*0110*/ 	.byte	0x04, 0x1c
        /*0112*/ 	.short	(.L_2244 - .L_2243)


	//   ....[0]....
.L_2243:
        /*0114*/ 	.word	0x000008e0


	//   ....[1]....
        /*0118*/ 	.word	0x00004670


	//----- nvinfo : EIATTR_MAX_THREADS
	.align		4
.L_2244:
        /*011c*/ 	.byte	0x04, 0x05
        /*011e*/ 	.short	(.L_2246 - .L_2245)
.L_2245:
        /*0120*/ 	.word	0x00000080
        /*0124*/ 	.word	0x00000001
        /*0128*/ 	.word	0x00000001


	//----- nvinfo : EIATTR_CRS_STACK_SIZE
	.align		4
.L_2246:
        /*012c*/ 	.byte	0x04, 0x1e
        /*012e*/ 	.short	(.L_2248 - .L_2247)
.L_2247:
        /*0130*/ 	.word	0x00000000


	//----- nvinfo : EIATTR_CBANK_PARAM_SIZE
	.align		4
.L_2248:
        /*0134*/ 	.byte	0x03, 0x19
        /*0136*/ 	.short	0x00e8


	//----- nvinfo : EIATTR_PARAM_CBANK
	.align		4
        /*0138*/ 	.byte	0x04, 0x0a
        /*013a*/ 	.short	(.L_2250 - .L_2249)
	.align		4
.L_2249:
        /*013c*/ 	.word	index@(.nv.constant0._ZN10layer_norm13ln_fwd_kernelINS_13Kernel_traitsIf13__nv_bfloat16fS2_fjLj5120ELj1ELj1ELj4ELj16ENS_18Kernel_traits_baseILj5120EfS2_fS2_fjLj128EEEEELb0ELb1ELb1ELb0EEEvNS_9FwdParamsE)
        /*0140*/ 	.short	0x0210
        /*0142*/ 	.short	0x00e8


	//----- nvinfo : EIATTR_SW_WAR
	.align		4
.L_2250:
        /*0144*/ 	.byte	0x04, 0x36
        /*0146*/ 	.short	(.L_2252 - .L_2251)
.L_2251:
        /*0148*/ 	.word	0x00000008
.L_2252:


//--------------------- .nv.info._ZN10layer_norm13ln_fwd_kernelINS_13Kernel_traitsIf13__nv_bfloat16fS2_fjLj5120ELj1ELj1ELj4ELj16ENS_18Kernel_traits_baseILj5120EfS2_fS2_fjLj128EEEEELb0ELb1ELb1ELb1EEEvNS_9FwdParamsE --------------------------
	.section	.nv.info._ZN10layer_norm13ln_fwd_kernelINS_13Kernel_traitsIf13__nv_bfloat16fS2_fjLj5120ELj1ELj1ELj4ELj16ENS_18Kernel_traits_baseILj5120EfS2_fS2_fjLj128EEEEELb0ELb1ELb1ELb1EEEvNS_9FwdParamsE,"",@"SHT_CUDA_INFO"
	.sectionflags	@""
	.align	4


	//----- nvinfo : EIATTR_CUDA_API_VERSION
	.align		4
        /*0000*/ 	.byte	0x04, 0x37
        /*0002*/ 	.short	(.L_2254 - .L_2253)
.L_2253:
        /*0004*/ 	.word	0x00000082


	//----- nvinfo : EIATTR_KPARAM_INFO
	.align		4
.L_2254:
        /*0008*/ 	.byte	0x04, 0x17
        /*000a*/ 	.short	(.L_2256 - .L_2255)
.L_2255:
        /*000c*/ 	.word	0x00000000
        /*0010*/ 	.short	0x0000
        /*0012*/ 	.short	0x0000
        /*0014*/ 	.byte	0x00, 0xf0, 0xa1, 0x03


	//----- nvinfo : EIATTR_SPARSE_MMA_MASK
	.align		4
.L_2256:
        /*0018*/ 	.byte	0x03, 0x50
        /*001a*/ 	.short	0x0000


	//----- nvinfo : EIATTR_MAXREG_COUNT
	.align		4
        /*001c*/ 	.byte	0x03, 0x1b
        /*001e*/ 	.short	0x00ff


	//----- nvinfo : EIATTR_NUM_BARRIERS
	.align		4
        /*0020*/ 	.byte	0x02, 0x4c
        /*0022*/ 	.byte	0x01
	.zero		1


	//----- nvinfo : EIATTR_MERCURY_ISA_VERSION
	.align		4
        /*0024*/ 	.byte	0x03, 0x5f
        /*0026*/ 	.short	0x0101


	//----- nvinfo : EIATTR_COOP_GROUP_MASK_REGIDS
	.align		4
        /*0028*/ 	.byte	0x04, 0x29
        /*002a*/ 	.short	(.L_2258 - .L_2257)


	//   ....[0]....
.L_2257:
        /*002c*/ 	.word	0xffffffff


	//   ....[1]....
        /*0030*/ 	.word	0xffffffff


	//   ....[2]....
        /*0034*/ 	.word	0xffffffff


	//   ....[3]....
        /*0038*/ 	.word	0xffffffff


	//   ....[4]....
        /*003c*/ 	.word	0xffffffff


	//   ....[5]....
        /*0040*/ 	.word	0xffffffff


	//   ....[6]....
        /*0044*/ 	.word	0xffffffff


	//   ....[7]....
        /*0048*/ 	.word	0xffffffff


	//   ....[8]....
        /*004c*/ 	.word	0xffffffff


	//   ....[9]....
        /*0050*/ 	.word	0xffffffff


	//   ....[10]....
        /*0054*/ 	.word	0xffffffff


	//   ....[11]....
        /*0058*/ 	.word	0xffffffff


	//   ....[12]....
        /*005c*/ 	.word	0xffffffff


	//   ....[13]....
        /*0060*/ 	.word	0xffffffff


	//   ....[14]....
        /*0064*/ 	.word	0xffffffff


	//   ....[15]....
        /*0068*/ 	.word	0xffffffff


	//   ....[16]....
        /*006c*/ 	.word	0xffffffff


	//   ....[17]....
        /*0070*/ 	.word	0xffffffff


	//   ....[18]....
        /*0074*/ 	.word	0x050000bf


	//   ....[19]....
        /*0078*/ 	.word	0x050000bf


	//   ....[20]....
        /*007c*/ 	.word	0x050000bf


	//   ....[21]....
        /*0080*/ 	.word	0x050000bf


	//   ....[22]....
        /*0084*/ 	.word	0x050000bf


	//   ....[23]....
        /*0088*/ 	.word	0x050000bf


	//   ....[24]....
        /*008c*/ 	.word	0x050000bf


	//   ....[25]....
        /*0090*/ 	.word	0x050000bf


	//   ....[26]....
        /*0094*/ 	.word	0x050000bf


	//   ....[27]....
        /*0098*/ 	.word	0x050000bf


	//----- nvinfo : EIATTR_COOP_GROUP_INSTR_OFFSETS
	.align		4
.L_2258:
        /*009c*/ 	.byte	0x04, 0x28
        /*009e*/ 	.short	(.L_2260 - .L_2259)


	//   ....[0]....
.L_2259:
        /*00a0*/ 	.word	0x00002760


	//   ....[1]....
        /*00a4*/ 	.word	0x00002780


	//   ....[2]....
        /*00a8*/ 	.word	0x000027a0


	//   ....[3]....
        /*00ac*/ 	.word	0x000027c0


	//   ....[4]....
        /*00b0*/ 	.word	0x000027e0


	//   ....[5]....
        /*00b4*/ 	.word	0x00002d10


	//   ....[6]....
        /*00b8*/ 	.word	0x00002d30


	//   ....[7]....
        /*00bc*/ 	.word	0x00002d50


	//   ....[8]....
        /*00c0*/ 	.word	0x00002d70


	//   ....[9]....
        /*00c4*/ 	.word	0x00002d90


	//   ....[10]....
        /*00c8*/ 	.word	0x00002f00


	//   ....[11]....
        /*00cc*/ 	.word	0x00002f50


	//   ....[12]....
        /*00d0*/ 	.word	0x00002f70


	//   ....[13]....
        /*00d4*/ 	.word	0x00002f80


	//   ....[14]....
        /*00d8*/ 	.word	0x00003040


	//   ....[15]....
        /*00dc*/ 	.word	0x00003070


	//   ....[16]....
        /*00e0*/ 	.word	0x00003110


	//   ....[17]....
        /*00e4*/ 	.word	0x00003140


	//   ....[18]....
        /*00e8*/ 	.word	0x00003cf0


	//   ....[19]....
        /*00ec*/ 	.word	0x00003d60


	//   ....[20]....
        /*00f0*/ 	.word	0x00003dd0


	//   ....[21]....
        /*00f4*/ 	.word	0x00003e40


	//   ....[22]....
        /*00f8*/ 	.word	0x00003eb0


	//   ....[23]....
        /*00fc*/ 	.word	0x00004430


	//   ....[24]....
        /*0100*/ 	.word	0x000044a0


	//   ....[25]....
        /*0104*/ 	.word	0x00004510


	//   ....[26]....
        /*0108*/ 	.word	0x00004580


	//   ....[27]....
        /*010c*/ 	.word	0x000045f0


	//----- nvinfo : EIATTR_EXIT_INSTR_OFFSETS
	.align		4
.L_2260:
        /*0110*/ 	.byte	0x04, 0x1c
        /*0112*/ 	.short	(.L_2262 - .L_2261)


	//   ....[0]....
.L_2261:
        /*0114*/ 	.word	0x00000340


	//   ....[1]....
        /*0118*/ 	.word	0x00003c90


	//----- nvinfo : EIATTR_MAX_THREADS
	.align		4
.L_2262:
        /*011c*/ 	.byte	0x04, 0x05
        /*011e*/ 	.short	(.L_2264 - .L_2263)
.L_2263:
        /*0120*/ 	.word	0x00000080
        /*0124*/ 	.word	0x00000001
        /*0128*/ 	.word	0x00000001


	//----- nvinfo : EIATTR_CRS_STACK_SIZE
	.align		4
.L_2264:
        /*012c*/ 	.byte	0x04, 0x1e
        /*012e*/ 	.short	(.L_2266 - .L_2265)
.L_2265:
        /*0130*/ 	.word	0x00000000


	//----- nvinfo : EIATTR_CBANK_PARAM_SIZE
	.align		4
.L_2266:
        /*0134*/ 	.byte	0x03, 0x19
        /*0136*/ 	.short	0x00e8


	//----- nvinfo : EIATTR_PARAM_CBANK
	.align		4
        /*0138*/ 	.byte	0x04, 0x0a
        /*013a*/ 	.short	(.L_2268 - .L_2267)
	.align		4
.L_2267:
        /*013c*/ 	.word	index@(.nv.constant0._ZN10layer_norm13ln_fwd_kernelINS_13Kernel_traitsIf13__nv_bfloat16fS2_fjLj5120ELj1ELj1ELj4ELj16ENS_18Kernel_traits_baseILj5120EfS2_fS2_fjLj128EEEEELb0ELb1ELb1ELb1EEEvNS_9FwdParamsE)
        /*0140*/ 	.short	0x0210
        /*0142*/ 	.short	0x00e8


	//----- nvinfo : EIATTR_SW_WAR
	.align		4
.L_2268:
        /*0144*/ 	.byte	0x04, 0x36
        /*0146*/ 	.short	(.L_2270 - .L_2269)
.L_2269:
        /*0148*/ 	.word	0x00000008
.L_2270:


//--------------------- .nv.info._ZN10layer_norm13ln_fwd_kernelINS_13Kernel_traitsIf13__nv_bfloat16fS2_fjLj5120ELj1ELj1ELj4ELj16ENS_18Kernel_traits_baseILj5120EfS2_fS2_fjLj128EEEEELb1ELb0ELb0ELb0EEEvNS_9FwdParamsE --------------------------
	.section	.nv.info._ZN10layer_norm13ln_fwd_kernelINS_13Kernel_traitsIf13__nv_bfloat16fS2_fjLj5120ELj1ELj1ELj4ELj16ENS_18Kernel_traits_baseILj5120EfS2_fS2_fjLj128EEEEELb1ELb0ELb0ELb0EEEvNS_9FwdParamsE,"",@"SHT_CUDA_INFO"
	.sectionflags	@""
	.align	4


	//----- nvinfo : EIATTR_CUDA_API_VERSION
	.align		4
        /*0000*/ 	.byte	0x04, 0x37
        /*0002*/ 	.short	(.L_2272 - .L_2271)
.L_2271:
        /*0004*/ 	.word	0x00000082


	//----- nvinfo : EIATTR_KPARAM_INFO
	.align		4
.L_2272:
        /*0008*/ 	.byte	0x04, 0x17
        /*000a*/ 	.short	(.L_2274 - .L_2273)
.L_2273:
        /*000c*/ 	.word	0x00000000
        /*0010*/ 	.short	0x0000
        /*0012*/ 	.short	0x0000
        /*0014*/ 	.byte	0x00, 0xf0, 0xa1, 0x03


	//----- nvinfo : EIATTR_SPARSE_MMA_MASK
	.align		4
.L_2274:
        /*0018*/ 	.byte	0x03, 0x50
        /*001a*/ 	.short	0x0000


	//----- nvinfo : EIATTR_MAXREG_COUNT
	.align		4
        /*001c*/ 	.byte	0x03, 0x1b
        /*001e*/ 	.short	0x00ff


	//----- nvinfo : EIATTR_NUM_BARRIERS
	.align		4
        /*0020*/ 	.byte	0x02, 0x4c
        /*0022*/ 	.byte	0x01
	.zero		1


	//----- nvinfo : EIATTR_MERCURY_ISA_VERSION
	.align		4
        /*0024*/ 	.byte	0x03, 0x5f
        /*0026*/ 	.short	0x0101


	//----- nvinfo : EIATTR_COOP_GROUP_MASK_REGIDS
	.align		4
        /*0028*/ 	.byte	0x04, 0x29
        /*002a*/ 	.short	(.L_2276 - .L_2275)


	//   ....[0]....
.L_2275:
        /*002c*/ 	.word	0xffffffff


	//   ....[1]....
        /*0030*/ 	.word	0xffffffff


	//   ....[2]....
        /*0034*/ 	.word	0xffffffff


	//   ....[3]....
        /*0038*/ 	.word	0xffffffff


	//   ....[4]....
        /*003c*/ 	.word	0xffffffff


	//   ....[5]....
        /*0040*/ 	.word	0xffffffff


	//   ....[6]....
        /*0044*/ 	.word	0xffffffff


	//   ....[7]....
        /*0048*/ 	.word	0xffffffff


	//   ....[8]....
        /*004c*/ 	.word	0xffffffff


	//   ....[9]....
        /*0050*/ 	.word	0xffffffff


	//   ....[10]....
        /*0054*/ 	.word	0xffffffff


	//   ....[11]....
        /*0058*/ 	.word	0xffffffff


	//   ....[12]....
        /*005c*/ 	.word	0xffffffff


	//   ....[13]....
        /*0060*/ 	.word	0xffffffff


	//   ....[14]....
        /*0064*/ 	.word	0xffffffff


	//   ....[15]....
        /*0068*/ 	.word	0xffffffff


	//   ....[16]....
        /*006c*/ 	.word	0xffffffff


	//   ....[17]....
        /*0070*/ 	.word	0xffffffff


	//   ....[18]....
        /*0074*/ 	.word	0x0500009b


	//   ....[19]....
        /*0078*/ 	.word	0x0500009b


	//   ....[20]....
        /*007c*/ 	.word	0x0500009b


	//   ....[21]....
        /*0080*/ 	.word	0x0500009b


	//   ....[22]....
        /*0084*/ 	.word	0x0500009b


	//   ....[23]....
        /*0088*/ 	.word	0x0500009b


	//   ....[24]....
        /*008c*/ 	.word	0x0500009b


	//   ....[25]....
        /*0090*/ 	.word	0x0500009b


	//   ....[26]....
        /*0094*/ 	.word	0x0500009b


	//   ....[27]....
        /*0098*/ 	.word	0x0500009b


	//----- nvinfo : EIATTR_COOP_GROUP_INSTR_OFFSETS
	.align		4
.L_2276:
        /*009c*/ 	.byte	0x04, 0x28
        /*009e*/ 	.short	(.L_2278 - .L_2277)


	//   ....[0]....
.L_2277:
        /*00a0*/ 	.word	0x0000f160


	//   ....[1]....
        /*00a4*/ 	.word	0x0000f190


	//   ....[2]....
        /*00a8*/ 	.word	0x0000f1b0


	//   ....[3]....
        /*00ac*/ 	.word	0x0000f1d0


	//   ....[4]....
        /*00b0*/ 	.word	0x0000f1f0


	//   ....[5]....
        /*00b4*/ 	.word	0x0000f730


	//   ....[6]....
        /*00b8*/ 	.word	0x0000f750


	//   ....[7]....
        /*00bc*/ 	.word	0x0000f770


	//   ....[8]....
        /*00c0*/ 	.word	0x0000f790


	//   ....[9]....
        /*00c4*/ 	.word	0x0000f7b0


	//   ....[10]....
        /*00c8*/ 	.word	0x0000f8f0


	//   ....[11]....
        /*00cc*/ 	.word	0x0000f980


	//   ....[12]....
        /*00d0*/ 	.word	0x0000f9e0


	//   ....[13]....
        /*00d4*/ 	.word	0x0000f9f0


	//   ....[14]....
        /*00d8*/ 	.word	0x0000fa70


	//   ....[15]....
        /*00dc*/ 	.word	0x0000fab0


	//   ....[16]....
        /*00e0*/ 	.word	0x0000fb30


	//   ....[17]....
        /*00e4*/ 	.word	0x0000fb70


	//   ....[18]....
        /*00e8*/ 	.word	0x00010810


	//   ....[19]....
        /*00ec*/ 	.word	0x00010880


	//   ....[20]....
        /*00f0*/ 	.word	0x000108f0


	//   ....[21]....
        /*00f4*/ 	.word	0x00010960


	//   ....[22]....
        /*00f8*/ 	.word	0x000109d0


	//   ....[23]....
        /*00fc*/ 	.word	0x00010f70


	//   ....[24]....
        /*0100*/ 	.word	0x00010fe0


	//   ....[25]....
        /*0104*/ 	.word	0x00011050


	//   ....[26]....
        /*0108*/ 	.word	0x000110c0


	//   ....[27]....
        /*010c*/ 	.word	0x00011130


	//----- nvinfo : EIATTR_EXIT_INSTR_OFFSETS
	.align		4
.L_2278:
        /*0110*/ 	.byte	0x04, 0x1c
        /*0112*/ 	.short	(.L_2280 - .L_2279)


	//   ....[0]....
.L_2279:
        /*0114*/ 	.word	0x00000c40


	//   ....[1]....
        /*0118*/ 	.word	0x000107b0


	//----- nvinfo : EIATTR_MAX_THREADS
	.align		4
.L_2280:
        /*011c*/ 	.byte	0x04, 0x05
        /*011e*/ 	.short	(.L_2282 - .L_2281)
.L_2281:
        /*0120*/ 	.word	0x00000080
        /*0124*/ 	.word	0x00000001
        /*0128*/ 	.word	0x00000001


	//----- nvinfo : EIATTR_CRS_STACK_SIZE
	.align		4
.L_2282:
        /*012c*/ 	.byte	0x04, 0x1e
        /*012e*/ 	.short	(.L_2284 - .L_2283)
.L_2283:
        /*0130*/ 	.word	0x00000000


	//----- nvinfo : EIATTR_CBANK_PARAM_SIZE
	.align		4
.L_2284:
        /*0134*/ 	.byte	0x03, 0x19
        /*0136*/ 	.short	0x00e8


	//----- nvinfo : EIATTR_PARAM_CBANK
	.align		4
        /*0138*/ 	.byte	0x04, 0x0a
        /*013a*/ 	.short	(.L_2286 - .L_2285)
	.align		4
.L_2285:
        /*013c*/ 	.word	index@(.nv.constant0._ZN10layer_norm13ln_fwd_kernelINS_13Kernel_traitsIf13__nv_bfloat16fS2_fjLj5120ELj1ELj1ELj4ELj16ENS_18Kernel_traits_baseILj5120EfS2_fS2_fjLj128EEEEELb1ELb0ELb0ELb0EEEvNS_9FwdParamsE)
        /*0140*/ 	.short	0x0210
        /*0142*/ 	.short	0x00e8


	//----- nvinfo : EIATTR_SW_WAR
	.align		4
.L_2286:
        /*0144*/ 	.byte	0x04, 0x36
        /*0146*/ 	.short	(.L_2288 - .L_2287)
.L_2287:
        /*0148*/ 	.word	0x00000008
.L_2288:


//--------------------- .nv.info._ZN10layer_norm13ln_fwd_kernelINS_13Kernel_traitsIf13__nv_bfloat16fS2_fjLj5120ELj1ELj1ELj4ELj16ENS_18Kernel_traits_baseILj5120EfS2_fS2_fjLj128EEEEELb1ELb0ELb0ELb1EEEvNS_9FwdParamsE --------------------------
	.section	.nv.info._ZN10layer_norm13ln_fwd_kernelINS_13Kernel_traitsIf13__nv_bfloat16fS2_fjLj5120ELj1ELj1ELj4ELj16ENS_18Kernel_traits_baseILj5120EfS2_fS2_fjLj128EEEEELb1ELb0ELb0ELb1EEEvNS_9FwdParamsE,"",@"SHT_CUDA_INFO"
	.sectionflags	@""
	.align	4


	//----- nvinfo : EIATTR_CUDA_API_VERSION
	.align		4
        /*0000*/ 	.byte	0x04, 0x37
        /*0002*/ 	.short	(.L_2290 - .L_2289)
.L_2289:
        /*0004*/ 	.word	0x00000082


	//----- nvinfo : EIATTR_KPARAM_INFO
	.align		4
.L_2290:
        /*0008*/ 	.byte	0x04, 0x17
        /*000a*/ 	.short	(.L_2292 - .L_2291)
.L_2291:
        /*000c*/ 	.word	0x00000000
        /*0010*/ 	.short	0x0000
        /*0012*/ 	.short	0x0000
        /*0014*/ 	.byte	0x00, 0xf0, 0xa1, 0x03


	//----- nvinfo : EIATTR_SPARSE_MMA_MASK
	.align		4
.L_2292:
        /*0018*/ 	.byte	0x03, 0x50
        /*001a*/ 	.short	0x0000


	//----- nvinfo : EIATTR_MAXREG_COUNT
	.align		4
        /*001c*/ 	.byte	0x03, 0x1b
        /*001e*/ 	.short	0x00ff


	//----- nvinfo : EIATTR_NUM_BARRIERS
	.align		4
        /*0020*/ 	.byte	0x02, 0x4c
        /*0022*/ 	.byte	0x01
	.zero		1


	//----- nvinfo : EIATTR_MERCURY_ISA_VERSION
	.align		4
        /*0024*/ 	.byte	0x03, 0x5f
        /*0026*/ 	.short	0x0101


	//----- nvinfo : EIATTR_COOP_GROUP_MASK_REGIDS
	.align		4
        /*0028*/ 	.byte	0x04, 0x29
        /*002a*/ 	.short	(.L_2294 - .L_2293)


	//   ....[0]....
.L_2293:
        /*002c*/ 	.word	0xffffffff


	//   ....[1]....
        /*0030*/ 	.word	0xffffffff


	//   ....[2]....
        /*0034*/ 	.word	0xffffffff


	//   ....[3]....
        /*0038*/ 	.word	0xffffffff


	//   ....[4]....
        /*003c*/ 	.word	0xffffffff


	//   ....[5]....
        /*0040*/ 	.word	0xffffffff


	//   ....[6]....
        /*0044*/ 	.word	0xffffffff


	//   ....[7]....
        /*0048*/ 	.word	0xffffffff


	//   ....[8]....
        /*004c*/ 	.word	0xffffffff


	//   ....[9]....
        /*0050*/ 	.word	0xffffffff


	//   ....[10]....
        /*0054*/ 	.word	0xffffffff


	//   ....[11]....
        /*0058*/ 	.word	0xffffffff


	//   ....[12]....
        /*005c*/ 	.word	0xffffffff


	//   ....[13]....
        /*0060*/ 	.word	0xffffffff


	//   ....[14]....
        /*0064*/ 	.word	0xffffffff


	//   ....[15]....
        /*0068*/ 	.word	0xffffffff


	//   ....[16]....
        /*006c*/ 	.word	0xffffffff


	//   ....[17]....
        /*0070*/ 	.word	0xffffffff


	//   ....[18]....
        /*0074*/ 	.word	0x0500009a


	//   ....[19]....
        /*0078*/ 	.word	0x0500009a


	//   ....[20]....
        /*007c*/ 	.word	0x0500009a


	//   ....[21]....
        /*0080*/ 	.word	0x0500009a


	//   ....[22]....
        /*0084*/ 	.word	0x0500009a


	//   ....[23]....
        /*0088*/ 	.word	0x0500009a


	//   ....[24]....
        /*008c*/ 	.word	0x0500009a


	//   ....[25]....
        /*0090*/ 	.word	0x0500009a


	//   ....[26]....
        /*0094*/ 	.word	0x0500009a


	//   ....[27]....
        /*0098*/ 	.word	0x0500009a


	//----- nvinfo : EIATTR_COOP_GROUP_INSTR_OFFSETS
	.align		4
.L_2294:
        /*009c*/ 	.byte	0x04, 0x28
        /*009e*/ 	.short	(.L_2296 - .L_2295)


	//   ....[0]....
.L_2295:
        /*00a0*/ 	.word	0x0000ed70


	//   ....[1]....
        /*00a4*/ 	.word	0x0000ed90


	//   ....[2]....
        /*00a8*/ 	.word	0x0000edb0


	//   ....[3]....
        /*00ac*/ 	.word	0x0000edd0


	//   ....[4]....
        /*00b0*/ 	.word	0x0000edf0


	//   ....[5]....
        /*00b4*/ 	.word	0x0000f320


	//   ....[6]....
        /*00b8*/ 	.word	0x0000f340


	//   ....[7]....
        /*00bc*/ 	.word	0x0000f360


	//   ....[8]....
        /*00c0*/ 	.word	0x0000f380


	//   ....[9]....
        /*00c4*/ 	.word	0x0000f3a0


	//   ....[10]....
        /*00c8*/ 	.word	0x0000f470


	//   ....[11]....
        /*00cc*/ 	.word	0x0000f540


	//   ....[12]....
        /*00d0*/ 	.word	0x0000f590


	//   ....[13]....
        /*00d4*/ 	.word	0x0000f5a0


	//   ....[14]....
        /*00d8*/ 	.word	0x0000f660


	//   ....[15]....
        /*00dc*/ 	.word	0x0000f680


	//   ....[16]....
        /*00e0*/ 	.word	0x0000f720


	//   ....[17]....
        /*00e4*/ 	.word	0x0000f750


	//   ....[18]....
        /*00e8*/ 	.word	0x00010260


	//   ....[19]....
        /*00ec*/ 	.word	0x000102d0


	//   ....[20]....
        /*00f0*/ 	.word	0x00010340


	//   ....[21]....
        /*00f4*/ 	.word	0x000103b0


	//   ....[22]....
        /*00f8*/ 	.word	0x00010420


	//   ....[23]....
        /*00fc*/ 	.word	0x000109a0


	//   ....[24]....
        /*0100*/ 	.word	0x00010a10


	//   ....[25]....
        /*0104*/ 	.word	0x00010a80


	//   ....[26]....
        /*0108*/ 	.word	0x00010af0


	//   ....[27]....
        /*010c*/ 	.word	0x00010b60


	//----- nvinfo : EIATTR_EXIT_INSTR_OFFSETS
	.align		4
.L_2296:
        /*0110*/ 	.byte	0x04, 0x1c
        /*0112*/ 	.short	(.L_2298 - .L_2297)


	//   ....[0]....
.L_2297:
        /*0114*/ 	.word	0x00000770


	//   ....[1]....
        /*0118*/ 	.word	0x00010200


	//----- nvinfo : EIATTR_MAX_THREADS
	.align		4
.L_2298:
        /*011c*/ 	.byte	0x04, 0x05
        /*011e*/ 	.short	(.L_2300 - .L_2299)
.L_2299:
        /*0120*/ 	.word	0x00000080
        /*0124*/ 	.word	0x00000001
        /*0128*/ 	.word	0x00000001


	//----- nvinfo : EIATTR_CRS_STACK_SIZE
	.align		4
.L_2300:
        /*012c*/ 	.byte	0x04, 0x1e
        /*012e*/ 	.short	(.L_2302 - .L_2301)
.L_2301:
        /*0130*/ 	.word	0x00000000


	//----- nvinfo : EIATTR_CBANK_PARAM_SIZE
	.align		4
.L_2302:
        /*0134*/ 	.byte	0x03, 0x19
        /*0136*/ 	.short	0x00e8


	//----- nvinfo : EIATTR_PARAM_CBANK
	.align		4
        /*0138*/ 	.byte	0x04, 0x0a
        /*013a*/ 	.short	(.L_2304 - .L_2303)
	.align		4
.L_2303:
        /*013c*/ 	.word	index@(.nv.constant0._ZN10layer_norm13ln_fwd_kernelINS_13Kernel_traitsIf13__nv_bfloat16fS2_fjLj5120ELj1ELj1ELj4ELj16ENS_18Kernel_traits_baseILj5120EfS2_fS2_fjLj128EEEEELb1ELb0ELb0ELb1EEEvNS_9FwdParamsE)
        /*0140*/ 	.short	0x0210
        /*0142*/ 	.short	0x00e8


	//----- nvinfo : EIATTR_SW_WAR
	.align		4
.L_2304:
        /*0144*/ 	.byte	0x04, 0x36
        /*0146*/ 	.short	(.L_2306 - .L_2305)
.L_2305:
        /*0148*/ 	.word	0x00000008
.L_2306:


//--------------------- .nv.info._ZN10layer_norm13ln_fwd_kernelINS_13Kernel_traitsIf13__nv_bfloat16fS2_fjLj5120ELj1ELj1ELj4ELj16ENS_18Kernel_traits_baseILj5120EfS2_fS2_fjLj128EEEEELb1ELb0ELb1ELb0EEEvNS_9FwdParamsE --------------------------
	.section	.nv.info._ZN10layer_norm13ln_fwd_kernelINS_13Kernel_traitsIf13__nv_bfloat16fS2_fjLj5120ELj1ELj1ELj4ELj16ENS_18Kernel_traits_baseILj5120EfS2_fS2_fjLj128EEEEELb1ELb0ELb1ELb0EEEvNS_9FwdParamsE,"",@"SHT_CUDA_INFO"
	.sectionflags	@""
	.align	4


	//----- nvinfo : EIATTR_CUDA_API_VERSION
	.align		4
        /*0000*/ 	.byte	0x04, 0x37
        /*0002*/ 	.short	(.L_2308 - .L_2307)
.L_2307:
        /*0004*/ 	.word	0x00000082


	//----- nvinfo : EIATTR_KPARAM_INFO
	.align		4
.L_2308:
        /*0008*/ 	.byte	0x04, 0x17
        /*000a*/ 	.short	(.L_2310 - .L_2309)
.L_2309:
        /*000c*/ 	.word	0x00000000
        /*0010*/ 	.short	0x0000
        /*0012*/ 	.short	0x0000
        /*0014*/ 	.byte	0x00, 0xf0, 0xa1, 0x03


	//----- nvinfo : EIATTR_SPARSE_MMA_MASK
	.align		4
.L_2310:
        /*0018*/ 	.byte	0x03, 0x50
        /*001a*/ 	.short	0x0000


	//----- nvinfo : EIATTR_MAXREG_COUNT
	.align		4
        /*001c*/ 	.byte	0x03, 0x1b
        /*001e*/ 	.short	0x00ff


	//----- nvinfo : EIATTR_NUM_BARRIERS
	.align		4
        /*0020*/ 	.byte	0x02, 0x4c
        /*0022*/ 	.byte	0x01
	.zero		1


	//----- nvinfo : EIATTR_MERCURY_ISA_VERSION
	.align		4
        /*0024*/ 	.byte	0x03, 0x5f
        /*0026*/ 	.short	0x0101


	//----- nvinfo : EIATTR_COOP_GROUP_MASK_REGIDS
	.align		4
        /*0028*/ 	.byte	0x04, 0x29
        /*002a*/ 	.short	(.L_2312 - .L_2311)


	//   ....[0]....
.L_2311:
        /*002c*/ 	.word	0xffffffff


	//   ....[1]....
        /*0030*/ 	.word	0xffffffff


	//   ....[2]....
        /*0034*/ 	.word	0xffffffff


	//   ....[3]....
        /*0038*/ 	.word	0xffffffff


	//   ....[4]....
        /*003c*/ 	.word	0xffffffff


	//   ....[5]....
        /*0040*/ 	.word	0xffffffff


	//   ....[6]....
        /*0044*/ 	.word	0xffffffff


	//   ....[7]....
        /*0048*/ 	.word	0xffffffff


	//   ....[8]....
        /*004c*/ 	.word	0xffffffff


	//   ....[9]....
        /*0050*/ 	.word	0xffffffff


	//   ....[10]....
        /*0054*/ 	.word	0xffffffff


	//   ....[11]....
        /*0058*/ 	.word	0xffffffff


	//   ....[12]....
        /*005c*/ 	.word	0xffffffff


	//   ....[13]....
        /*0060*/ 	.word	0xffffffff


	//   ....[14]....
        /*0064*/ 	.word	0xffffffff


	//   ....[15]....
        /*0068*/ 	.word	0xffffffff


	//   ....[16]....
        /*006c*/ 	.word	0xffffffff


	//   ....[17]....
        /*0070*/ 	.word	0xffffffff


	//   ....[18]....
        /*0074*/ 	.word	0x050000a8


	//   ....[19]....
        /*0078*/ 	.word	0x050000a8


	//   ....[20]....
        /*007c*/ 	.word	0x050000a8


	//   ....[21]....
        /*0080*/ 	.word	0x050000a8


	//   ....[22]....
        /*0084*/ 	.word	0x050000a8


	//   ....[23]....
        /*0088*/ 	.word	0x050000a8


	//   ....[24]....
        /*008c*/ 	.word	0x050000a8


	//   ....[25]....
        /*0090*/ 	.word	0x050000a8


	//   ....[26]....
        /*0094*/ 	.word	0x050000a8


	//   ....[27]....
        /*0098*/ 	.word	0x050000a8


	//----- nvinfo : EIATTR_COOP_GROUP_INSTR_OFFSETS
	.align		4
.L_2312:
        /*009c*/ 	.byte	0x04, 0x28
        /*009e*/ 	.short	(.L_2314 - .L_2313)


	//   ....[0]....
.L_2313:
        /*00a0*/ 	.word	0x000108a0


	//   ....[1]....
        /*00a4*/ 	.word	0x000108c0


	//   ....[2]....
        /*00a8*/ 	.word	0x000108e0


	//   ....[3]....
        /*00ac*/ 	.word	0x00010900


	//   ....[4]....
        /*00b0*/ 	.word	0x00010920


	//   ....[5]....
        /*00b4*/ 	.word	0x00010e60


	//   ....[6]....
        /*00b8*/ 	.word	0x00010e80


	//   ....[7]....
        /*00bc*/ 	.word	0x00010ea0


	//   ....[8]....
        /*00c0*/ 	.word	0x00010ec0


	//   ....[9]....
        /*00c4*/ 	.word	0x00010ee0


	//   ....[10]....
        /*00c8*/ 	.word	0x000110a0


	//   ....[11]....
        /*00cc*/ 	.word	0x00011130


	//   ....[12]....
        /*00d0*/ 	.word	0x00011150


	//   ....[13]....
        /*00d4*/ 	.word	0x000111f0


	//   ....[14]....
        /*00d8*/ 	.word	0x00011280


	//   ....[15]....
        /*00dc*/ 	.word	0x000112d0


	//   ....[16]....
        /*00e0*/ 	.word	0x00011310


	//   ....[17]....
        /*00e4*/ 	.word	0x00011350


	//   ....[18]....
        /*00e8*/ 	.word	0x00011fe0


	//   ....[19]....
        /*00ec*/ 	.word	0x00012050


	//   ....[20]....
        /*00f0*/ 	.word	0x000120c0


	//   ....[21]....
        /*00f4*/ 	.word	0x00012130


	//   ....[22]....
        /*00f8*/ 	.word	0x000121a0


	//   ....[23]....
        /*00fc*/ 	.word	0x00012730


	//   ....[24]....
        /*0100*/ 	.word	0x000127a0


	//   ....[25]....
        /*0104*/ 	.word	0x00012810


	//   ....[26]....
        /*0108*/ 	.word	0x00012880


	//   ....[27]....
        /*010c*/ 	.word	0x000128f0


	//----- nvinfo : EIATTR_EXIT_INSTR_OFFSETS
	.align		4
.L_2314:
        /*0110*/ 	.byte	0x04, 0x1c
        /*0112*/ 	.short	(.L_2316 - .L_2315)


	//   ....[0]....
.L_2315:
        /*0114*/ 	.word	0x00000bf0


	//   ....[1]....
        /*0118*/ 	.word	0x00011f80


	//----- nvinfo : EIATTR_MAX_THREADS
	.align		4
.L_2316:
        /*011c*/ 	.byte	0x04, 0x05
        /*011e*/ 	.short	(.L_2318 - .L_2317)
.L_2317:
        /*0120*/ 	.word	0x00000080
        /*0124*/ 	.word	0x00000001
        /*0128*/ 	.word	0x00000001


	//----- nvinfo : EIATTR_CRS_STACK_SIZE
	.align		4
.L_2318:
        /*012c*/ 	.byte	0x04, 0x1e
        /*012e*/ 	.short	(.L_2320 - .L_2319)
.L_2319:
        /*0130*/ 	.word	0x00000000


	//----- nvinfo : EIATTR_CBANK_PARAM_SIZE
	.align		4
.L_2320:
        /*0134*/ 	.byte	0x03, 0x19
        /*0136*/ 	.short	0x00e8


	//----- nvinfo : EIATTR_PARAM_CBANK
	.align		4
        /*0138*/ 	.byte	0x04, 0x0a
        /*013a*/ 	.short	(.L_2322 - .L_2321)
	.align		4
.L_2321:
        /*013c*/ 	.word	index@(.nv.constant0._ZN10layer_norm13ln_fwd_kernelINS_13Kernel_traitsIf13__nv_bfloat16fS2_fjLj5120ELj1ELj1ELj4ELj16ENS_18Kernel_traits_baseILj5120EfS2_fS2_fjLj128EEEEELb1ELb0ELb1ELb0EEEvNS_9FwdParamsE)
        /*0140*/ 	.short	0x0210
        /*0142*/ 	.short	0x00e8


	//----- nvinfo : EIATTR_SW_WAR
	.align		4
.L_2322:
        /*0144*/ 	.byte	0x04, 0x36
        /*0146*/ 	.short	(.L_2324 - .L_2323)
.L_2323:
        /*0148*/ 	.word	0x00000008
.L_2324:


//--------------------- .nv.info._ZN10layer_norm13ln_fwd_kernelINS_13Kernel_traitsIf13__nv_bfloat16fS2_fjLj5120ELj1ELj1ELj4ELj16ENS_18Kernel_traits_baseILj5120EfS2_fS2_fjLj128EEEEELb1ELb0ELb1ELb1EEEvNS_9FwdParamsE --------------------------
	.section	.nv.info._ZN10layer_norm13ln_fwd_kernelINS_13Kernel_traitsIf13__nv_bfloat16fS2_fjLj5120ELj1ELj1ELj4ELj16ENS_18Kernel_traits_baseILj5120EfS2_fS2_fjLj128EEEEELb1ELb0ELb1ELb1EEEvNS_9FwdParamsE,"",@"SHT_CUDA_INFO"
	.sectionflags	@""
	.align	4


	//----- nvinfo : EIATTR_CUDA_API_VERSION
	.align		4
        /*0000*/ 	.byte	0x04, 0x37
        /*0002*/ 	.short	(.L_2326 - .L_2325)
.L_2325:
        /*0004*/ 	.word	0x00000082


	//----- nvinfo : EIATTR_KPARAM_INFO
	.align		4
.L_2326:
        /*0008*/ 	.byte	0x04, 0x17
        /*000a*/ 	.short	(.L_2328 - .L_2327)
.L_2327:
        /*000c*/ 	.word	0x00000000
        /*0010*/ 	.short	0x0000
        /*0012*/ 	.short	0x0000
        /*0014*/ 	.byte	0x00, 0xf0, 0xa1, 0x03


	//----- nvinfo : EIATTR_SPARSE_MMA_MASK
	.align		4
.L_2328:
        /*0018*/ 	.byte	0x03, 0x50
        /*001a*/ 	.short	0x0000


	//----- nvinfo : EIATTR_MAXREG_COUNT
	.align		4
        /*001c*/ 	.byte	0x03, 0x1b
        /*001e*/ 	.short	0x00ff


	//----- nvinfo : EIATTR_NUM_BARRIERS
	.align		4
        /*0020*/ 	.byte	0x02, 0x4c
        /*0022*/ 	.byte	0x01
	.zero		1


	//----- nvinfo : EIATTR_MERCURY_ISA_VERSION
	.align		4
        /*0024*/ 	.byte	0x03, 0x5f
        /*0026*/ 	.short	0x0101


	//----- nvinfo : EIATTR_COOP_GROUP_MASK_REGIDS
	.align		4
        /*0028*/ 	.byte	0x04, 0x29
        /*002a*/ 	.short	(.L_2330 - .L_2329)


	//   ....[0]....
.L_2329:
        /*002c*/ 	.word	0xffffffff


	//   ....[1]....
        /*0030*/ 	.word	0xffffffff


	//   ....[2]....
        /*0034*/ 	.word	0xffffffff


	//   ....[3]....
        /*0038*/ 	.word	0xffffffff


	//   ....[4]....
        /*003c*/ 	.word	0xffffffff


	//   ....[5]....
        /*0040*/ 	.word	0xffffffff


	//   ....[6]....
        /*0044*/ 	.word	0xffffffff


	//   ....[7]....
        /*0048*/ 	.word	0xffffffff


	//   ....[8]....
        /*004c*/ 	.word	0xffffffff


	//   ....[9]....
        /*0050*/ 	.word	0xffffffff


	//   ....[10]....
        /*0054*/ 	.word	0xffffffff


	//   ....[11]....
        /*0058*/ 	.word	0xffffffff


	//   ....[12]....
        /*005c*/ 	.word	0xffffffff


	//   ....[13]....
        /*0060*/ 	.word	0xffffffff


	//   ....[14]....
        /*0064*/ 	.word	0xffffffff


	//   ....[15]....
        /*0068*/ 	.word	0xffffffff


	//   ....[16]....
        /*006c*/ 	.word	0xffffffff


	//   ....[17]....
        /*0070*/ 	.word	0xffffffff


	//   ....[18]....
        /*0074*/ 	.word	0x050000a0


	//   ....[19]....
        /*0078*/ 	.word	0x050000a0


	//   ....[20]....
        /*007c*/ 	.word	0x050000a0


	//   ....[21]....
        /*0080*/ 	.word	0x050000a0


	//   ....[22]....
        /*0084*/ 	.word	0x050000a0


	//   ....[23]....
        /*0088*/ 	.word	0x050000a0


	//   ....[24]....
        /*008c*/ 	.word	0x050000a0


	//   ....[25]....
        /*0090*/ 	.word	0x050000a0


	//   ....[26]....
        /*0094*/ 	.word	0x050000a0


	//   ....[27]....
        /*0098*/ 	.word	0x050000a0


	//----- nvinfo : EIATTR_COOP_GROUP_INSTR_OFFSETS
	.align		4
.L_2330:
        /*009c*/ 	.byte	0x04, 0x28
        /*009e*/ 	.short	(.L_2332 - .L_2331)


	//   ....[0]....
.L_2331:
        /*00a0*/ 	.word	0x00010270


	//   ....[1]....
        /*00a4*/ 	.word	0x00010290


	//   ....[2]....
        /*00a8*/ 	.word	0x000102b0


	//   ....[3]....
        /*00ac*/ 	.word	0x000102d0


	//   ....[4]....
        /*00b0*/ 	.word	0x000102f0


	//   ....[5]....
        /*00b4*/ 	.word	0x00010820


	//   ....[6]....
        /*00b8*/ 	.word	0x00010840


	//   ....[7]....
        /*00bc*/ 	.word	0x00010860


	//   ....[8]....
        /*00c0*/ 	.word	0x00010880


	//   ....[9]....
        /*00c4*/ 	.word	0x000108a0


	//   ....[10]....
        /*00c8*/ 	.word	0x000109e0


	//   ....[11]....
        /*00cc*/ 	.word	0x00010a40


	//   ....[12]....
        /*00d0*/ 	.word	0x00010ad0


	//   ....[13]....
        /*00d4*/ 	.word	0x00010b30


	//   ....[14]....
        /*00d8*/ 	.word	0x00010b40


	//   ....[15]....
        /*00dc*/ 	.word	0x00010bf0


	//   ....[16]....
        /*00e0*/ 	.word	0x00010c30


	//   ....[17]....
        /*00e4*/ 	.word	0x00010c60


	//   ....[18]....
        /*00e8*/ 	.word	0x00011810


	//   ....[19]....
        /*00ec*/ 	.word	0x00011870


	//   ....[20]....
        /*00f0*/ 	.word	0x000118d0


	//   ....[21]....
        /*00f4*/ 	.word	0x00011930


	//   ....[22]....
        /*00f8*/ 	.word	0x00011990


	//   ....[23]....
        /*00fc*/ 	.word	0x00011f00


	//   ....[24]....
        /*0100*/ 	.word	0x00011f60


	//   ....[25]....
        /*0104*/ 	.word	0x00011fc0


	//   ....[26]....
        /*0108*/ 	.word	0x00012020


	//   ....[27]....
        /*010c*/ 	.word	0x00012070


	//----- nvinfo : EIATTR_EXIT_INSTR_OFFSETS
	.align		4
.L_2332:
        /*0110*/ 	.byte	0x04, 0x1c
        /*0112*/ 	.short	(.L_2334 - .L_2333)


	//   ....[0]....
.L_2333:
        /*0114*/ 	.word	0x00000770


	//   ....[1]....
        /*0118*/ 	.word	0x000117c0


	//----- nvinfo : EIATTR_MAX_THREADS
	.align		4
.L_2334:
        /*011c*/ 	.byte	0x04, 0x05
        /*011e*/ 	.short	(.L_2336 - .L_2335)
.L_2335:
        /*0120*/ 	.word	0x00000080
        /*0124*/ 	.word	0x00000001
        /*0128*/ 	.word	0x00000001


	//----- nvinfo : EIATTR_CRS_STACK_SIZE
	.align		4
.L_2336:
        /*012c*/ 	.byte	0x04, 0x1e
        /*012e*/ 	.short	(.L_2338 - .L_2337)
.L_2337:
        /*0130*/ 	.word	0x00000000


	//----- nvinfo : EIATTR_CBANK_PARAM_SIZE
	.align		4
.L_2338:
        /*0134*/ 	.byte	0x03, 0x19
        /*0136*/ 	.short	0x00e8


	//----- nvinfo : EIATTR_PARAM_CBANK
	.align		4
        /*0138*/ 	.byte	0x04, 0x0a
        /*013a*/ 	.short	(.L_2340 - .L_2339)
	.align		4
.L_2339:
        /*013c*/ 	.word	index@(.nv.constant0._ZN10layer_norm13ln_fwd_kernelINS_13Kernel_traitsIf13__nv_bfloat16fS2_fjLj5120ELj1ELj1ELj4ELj16ENS_18Kernel_traits_baseILj5120EfS2_fS2_fjLj128EEEEELb1ELb0ELb1ELb1EEEvNS_9FwdParamsE)
        /*0140*/ 	.short	0x0210
        /*0142*/ 	.short	0x00e8


	//----- nvinfo : EIATTR_SW_WAR
	.align		4
.L_2340:
        /*0144*/ 	.byte	0x04, 0x36
        /*0146*/ 	.short	(.L_2342 - .L_2341)
.L_2341:
        /*0148*/ 	.word	0x00000008
.L_2342:


//--------------------- .nv.info._ZN10layer_norm13ln_fwd_kernelINS_13Kernel_traitsIf13__nv_bfloat16fS2_fjLj5120ELj1ELj1ELj4ELj16ENS_18Kernel_traits_baseILj5120EfS2_fS2_fjLj128EEEEELb1ELb1ELb0ELb0EEEvNS_9FwdParamsE --------------------------
	.section	.nv.info._ZN10layer_norm13ln_fwd_kernelINS_13Kernel_traitsIf13__nv_bfloat16fS2_fjLj5120ELj1ELj1ELj4ELj16ENS_18Kernel_traits_baseILj5120EfS2_fS2_fjLj128EEEEELb1ELb1ELb0ELb0EEEvNS_9FwdParamsE,"",@"SHT_CUDA_INFO"
	.sectionflags	@""
	.align	4


	//----- nvinfo : EIATTR_CUDA_API_VERSION
	.align		4
        /*0000*/ 	.byte	0x04, 0x37
        /*0002*/ 	.short	(.L_2344 - .L_2343)
.L_2343:
        /*0004*/ 	.word	0x00000082


	//----- nvinfo : EIATTR_KPARAM_INFO
	.align		4
.L_2344:
        /*0008*/ 	.byte	0x04, 0x17
        /*000a*/ 	.short	(.L_2346 - .L_2345)
.L_2345:
        /*000c*/ 	.word	0x00000000
        /*0010*/ 	.short	0x0000
        /*0012*/ 	.short	0x0000
        /*0014*/ 	.byte	0x00, 0xf0, 0xa1, 0x03


	//----- nvinfo : EIATTR_SPARSE_MMA_MASK
	.align		4
.L_2346:
        /*0018*/ 	.byte	0x03, 0x50
        /*001a*/ 	.short	0x0000


	//----- nvinfo : EIATTR_MAXREG_COUNT
	.align		4
        /*001c*/ 	.byte	0x03, 0x1b
        /*001e*/ 	.short	0x00ff


	//----- nvinfo : EIATTR_NUM_BARRIERS
	.align		4
        /*0020*/ 	.byte	0x02, 0x4c
        /*0022*/ 	.byte	0x01
	.zero		1


	//----- nvinfo : EIATTR_MERCURY_ISA_VERSION
	.align		4
        /*0024*/ 	.byte	0x03, 0x5f
        /*0026*/ 	.short	0x0101


	//----- nvinfo : EIATTR_COOP_GROUP_MASK_REGIDS
	.align		4
        /*0028*/ 	.byte	0x04, 0x29
        /*002a*/ 	.short	(.L_2348 - .L_2347)


	//   ....[0]....
.L_2347:
        /*002c*/ 	.word	0xffffffff


	//   ....[1]....
        /*0030*/ 	.word	0xffffffff


	//   ....[2]....
        /*0034*/ 	.word	0xffffffff


	//   ....[3]....
        /*0038*/ 	.word	0xffffffff


	//   ....[4]....
        /*003c*/ 	.word	0xffffffff


	//   ....[5]....
        /*0040*/ 	.word	0xffffffff


	//   ....[6]....
        /*0044*/ 	.word	0xffffffff


	//   ....[7]....
        /*0048*/ 	.word	0xffffffff


	//   ....[8]....
        /*004c*/ 	.word	0xffffffff


	//   ....[9]....
        /*0050*/ 	.word	0xffffffff


	//   ....[10]....
        /*0054*/ 	.word	0xffffffff


	//   ....[11]....
        /*0058*/ 	.word	0xffffffff


	//   ....[12]....
        /*005c*/ 	.word	0xffffffff


	//   ....[13]....
        /*0060*/ 	.word	0xffffffff


	//   ....[14]....
        /*0064*/ 	.word	0xffffffff


	//   ....[15]....
        /*0068*/ 	.word	0xffffffff


	//   ....[16]....
        /*006c*/ 	.word	0xffffffff


	//   ....[17]....
        /*0070*/ 	.word	0xffffffff


	//   ....[18]....
        /*0074*/ 	.word	0x050000d6


	//   ....[19]....
        /*0078*/ 	.word	0x050000d6


	//   ....[20]....
        /*007c*/ 	.word	0x050000d6


	//   ....[21]....
        /*0080*/ 	.word	0x050000d6


	//   ....[22]....
        /*0084*/ 	.word	0x050000d6


	//   ....[23]....
        /*0088*/ 	.word	0x050000d6


	//   ....[24]....
        /*008c*/ 	.word	0x050000d6


	//   ....[25]....
        /*0090*/ 	.word	0x050000d6


	//   ....[26]....
        /*0094*/ 	.word	0x050000d6


	//   ....[27]....
        /*0098*/ 	.word	0x050000d6


	//----- nvinfo : EIATTR_COOP_GROUP_INSTR_OFFSETS
	.align		4
.L_2348:
        /*009c*/ 	.byte	0x04, 0x28
        /*009e*/ 	.short	(.L_2350 - .L_2349)


	//   ....[0]....
.L_2349:
        /*00a0*/ 	.word	0x0000fa10


	//   ....[1]....
        /*00a4*/ 	.word	0x0000fa40


	//   ....[2]....
        /*00a8*/ 	.word	0x0000fa60


	//   ....[3]....
        /*00ac*/ 	.word	0x0000fa80


	//   ....[4]....
        /*00b0*/ 	.word	0x0000faa0


	//   ....[5]....
        /*00b4*/ 	.word	0x0000ffe0


	//   ....[6]....
        /*00b8*/ 	.word	0x00010000


	//   ....[7]....
        /*00bc*/ 	.word	0x00010020


	//   ....[8]....
        /*00c0*/ 	.word	0x00010040


	//   ....[9]....
        /*00c4*/ 	.word	0x00010060


	//   ....[10]....
        /*00c8*/ 	.word	0x000101e0


	//   ....[11]....
        /*00cc*/ 	.word	0x00010240


	//   ....[12]....
        /*00d0*/ 	.word	0x00010270


	//   ....[13]....
        /*00d4*/ 	.word	0x00010280


	//   ....[14]....
        /*00d8*/ 	.word	0x00010300


	//   ....[15]....
        /*00dc*/ 	.word	0x00010370


	//   ....[16]....
        /*00e0*/ 	.word	0x000103f0


	//   ....[17]....
        /*00e4*/ 	.word	0x00010440


	//   ....[18]....
        /*00e8*/ 	.word	0x000110b0


	//   ....[19]....
        /*00ec*/ 	.word	0x00011120


	//   ....[20]....
        /*00f0*/ 	.word	0x00011190


	//   ....[21]....
        /*00f4*/ 	.word	0x00011200


	//   ....[22]....
        /*00f8*/ 	.word	0x00011270


	//   ....[23]....
        /*00fc*/ 	.word	0x00011810


	//   ....[24]....
        /*0100*/ 	.word	0x00011880


	//   ....[25]....
        /*0104*/ 	.word	0x000118f0


	//   ....[26]....
        /*0108*/ 	.word	0x00011960


	//   ....[27]....
        /*010c*/ 	.word	0x000119d0


	//----- nvinfo : EIATTR_EXIT_INSTR_OFFSETS
	.align		4
.L_2350:
        /*0110*/ 	.byte	0x04, 0x1c
        /*0112*/ 	.short	(.L_2352 - .L_2351)


	//   ....[0]....
.L_2351:
        /*0114*/ 	.word	0x00000d00


	//   ....[1]....
        /*0118*/ 	.word	0x00011050


	//----- nvinfo : EIATTR_MAX_THREADS
	.align		4
.L_2352:
        /*011c*/ 	.byte	0x04, 0x05
        /*011e*/ 	.short	(.L_2354 - .L_2353)
.L_2353:
        /*0120*/ 	.word	0x00000080
        /*0124*/ 	.word	0x00000001
        /*0128*/ 	.word	0x00000001


	//----- nvinfo : EIATTR_CRS_STACK_SIZE
	.align		4
.L_2354:
        /*012c*/ 	.byte	0x04, 0x1e
        /*012e*/ 	.short	(.L_2356 - .L_2355)
.L_2355:
        /*0130*/ 	.word	0x00000000


	//----- nvinfo : EIATTR_CBANK_PARAM_SIZE
	.align		4
.L_2356:
        /*0134*/ 	.byte	0x03, 0x19
        /*0136*/ 	.short	0x00e8


	//----- nvinfo : EIATTR_PARAM_CBANK
	.align		4
        /*0138*/ 	.byte	0x04, 0x0a
        /*013a*/ 	.short	(.L_2358 - .L_2357)
	.align		4
.L_2357:
        /*013c*/ 	.word	index@(.nv.constant0._ZN10layer_norm13ln_fwd_kernelINS_13Kernel_traitsIf13__nv_bfloat16fS2_fjLj5120ELj1ELj1ELj4ELj16ENS_18Kernel_traits_baseILj5120EfS2_fS2_fjLj128EEEEELb1ELb1ELb0ELb0EEEvNS_9FwdParamsE)
        /*0140*/ 	.short	0x0210
        /*0142*/ 	.short	0x00e8


	//----- nvinfo : EIATTR_SW_WAR
	.align		4
.L_2358:
        /*0144*/ 	.byte	0x04, 0x36
        /*0146*/ 	.short	(.L_2360 - .L_2359)
.L_2359:
        /*0148*/ 	.word	0x00000008
.L_2360:


//--------------------- .nv.info._ZN10layer_norm13ln_fwd_kernelINS_13Kernel_traitsIf13__nv_bfloat16fS2_fjLj5120ELj1ELj1ELj4ELj16ENS_18Kernel_traits_baseILj5120EfS2_fS2_fjLj128EEEEELb1ELb1ELb0ELb1EEEvNS_9FwdParamsE --------------------------
	.section	.nv.info._ZN10layer_norm13ln_fwd_kernelINS_13Kernel_traitsIf13__nv_bfloat16fS2_fjLj5120ELj1ELj1ELj4ELj16ENS_18Kernel_traits_baseILj5120EfS2_fS2_fjLj128EEEEELb1ELb1ELb0ELb1EEEvNS_9FwdParamsE,"",@"SHT_CUDA_INFO"
	.sectionflags	@""
	.align	4


	//----- nvinfo : EIATTR_CUDA_API_VERSION
	.align		4
        /*0000*/ 	.byte	0x04, 0x37
        /*0002*/ 	.short	(.L_2362 - .L_2361)
.L_2361:
        /*0004*/ 	.word	0x00000082


	//----- nvinfo : EIATTR_KPARAM_INFO
	.align		4
.L_2362:
        /*0008*/ 	.byte	0x04, 0x17
        /*000a*/ 	.short	(.L_2364 - .L_2363)
.L_2363:
        /*000c*/ 	.word	0x00000000
        /*0010*/ 	.short	0x0000
        /*0012*/ 	.short	0x0000
        /*0014*/ 	.byte	0x00, 0xf0, 0xa1, 0x03


	//----- nvinfo : EIATTR_SPARSE_MMA_MASK
	.align		4
.L_2364:
        /*0018*/ 	.byte	0x03, 0x50
        /*001a*/ 	.short	0x0000


	//----- nvinfo : EIATTR_MAXREG_COUNT
	.align		4
        /*001c*/ 	.byte	0x03, 0x1b
        /*001e*/ 	.short	0x00ff


	//----- nvinfo : EIATTR_NUM_BARRIERS
	.align		4
        /*0020*/ 	.byte	0x02, 0x4c
        /*0022*/ 	.byte	0x01
	.zero		1


	//----- nvinfo : EIATTR_MERCURY_ISA_VERSION
	.align		4
        /*0024*/ 	.byte	0x03, 0x5f
        /*0026*/ 	.short	0x0101


	//----- nvinfo : EIATTR_COOP_GROUP_MASK_REGIDS
	.align		4
        /*0028*/ 	.byte	0x04, 0x29
        /*002a*/ 	.short	(.L_2366 - .L_2365)


	//   ....[0]....
.L_2365:
        /*002c*/ 	.word	0xffffffff


	//   ....[1]....
        /*0030*/ 	.word	0xffffffff


	//   ....[2]....
        /*0034*/ 	.word	0xffffffff


	//   ....[3]....
        /*0038*/ 	.word	0xffffffff


	//   ....[4]....
        /*003c*/ 	.word	0xffffffff


	//   ....[5]....
        /*0040*/ 	.word	0xffffffff


	//   ....[6]....
        /*0044*/ 	.word	0xffffffff


	//   ....[7]....
        /*0048*/ 	.word	0xffffffff


	//   ....[8]....
        /*004c*/ 	.word	0xffffffff


	//   ....[9]....
        /*0050*/ 	.word	0xffffffff


	//   ....[10]....
        /*0054*/ 	.word	0xffffffff


	//   ....[11]....
        /*0058*/ 	.word	0xffffffff


	//   ....[12]....
        /*005c*/ 	.word	0xffffffff


	//   ....[13]....
        /*0060*/ 	.word	0xffffffff


	//   ....[14]....
        /*0064*/ 	.word	0xffffffff


	//   ....[15]....
        /*0068*/ 	.word	0xffffffff


	//   ....[16]....
        /*006c*/ 	.word	0xffffffff


	//   ....[17]....
        /*0070*/ 	.word	0xffffffff


	//   ....[18]....
        /*0074*/ 	.word	0x050000d5


	//   ....[19]....
        /*0078*/ 	.word	0x050000d5


	//   ....[20]....
        /*007c*/ 	.word	0x050000d5


	//   ....[21]....
        /*0080*/ 	.word	0x050000d5


	//   ....[22]....
        /*0084*/ 	.word	0x050000d5


	//   ....[23]....
        /*0088*/ 	.word	0x050000d5


	//   ....[24]....
        /*008c*/ 	.word	0x050000d5


	//   ....[25]....
        /*0090*/ 	.word	0x050000d5


	//   ....[26]....
        /*0094*/ 	.word	0x050000d5


	//   ....[27]....
        /*0098*/ 	.word	0x050000d5


	//----- nvinfo : EIATTR_COOP_GROUP_INSTR_OFFSETS
	.align		4
.L_2366:
        /*009c*/ 	.byte	0x04, 0x28
        /*009e*/ 	.short	(.L_2368 - .L_2367)


	//   ....[0]....
.L_2367:
        /*00a0*/ 	.word	0x0000eec0


	//   ....[1]....
        /*00a4*/ 	.word	0x0000eee0


	//   ....[2]....
        /*00a8*/ 	.word	0x0000ef00


	//   ....[3]....
        /*00ac*/ 	.word	0x0000ef20


	//   ....[4]....
        /*00b0*/ 	.word	0x0000ef40


	//   ....[5]....
        /*00b4*/ 	.word	0x0000f470


	//   ....[6]....
        /*00b8*/ 	.word	0x0000f490


	//   ....[7]....
        /*00bc*/ 	.word	0x0000f4b0


	//   ....[8]....
        /*00c0*/ 	.word	0x0000f4d0


	//   ....[9]....
        /*00c4*/ 	.word	0x0000f4f0


	//   ....[10]....
        /*00c8*/ 	.word	0x0000f660


	//   ....[11]....
        /*00cc*/ 	.word	0x0000f6c0


	//   ....[12]....
        /*00d0*/ 	.word	0x0000f6e0


	//   ....[13]....
        /*00d4*/ 	.word	0x0000f750


	//   ....[14]....
        /*00d8*/ 	.word	0x0000f790


	//   ....[15]....
        /*00dc*/ 	.word	0x0000f800


	//   ....[16]....
        /*00e0*/ 	.word	0x0000f860


	//   ....[17]....
        /*00e4*/ 	.word	0x0000f8a0


	//   ....[18]....
        /*00e8*/ 	.word	0x000103a0


	//   ....[19]....
        /*00ec*/ 	.word	0x00010410


	//   ....[20]....
        /*00f0*/ 	.word	0x00010480


	//   ....[21]....
        /*00f4*/ 	.word	0x000104f0


	//   ....[22]....
        /*00f8*/ 	.word	0x00010560


	//   ....[23]....
        /*00fc*/ 	.word	0x00010ae0


	//   ....[24]....
        /*0100*/ 	.word	0x00010b50


	//   ....[25]....
        /*0104*/ 	.word	0x00010bc0


	//   ....[26]....
        /*0108*/ 	.word	0x00010c30


	//   ....[27]....
        /*010c*/ 	.word	0x00010ca0


	//----- nvinfo : EIATTR_EXIT_INSTR_OFFSETS
	.align		4
.L_2368:
        /*0110*/ 	.byte	0x04, 0x1c
        /*0112*/ 	.short	(.L_2370 - .L_2369)


	//   ....[0]....
.L_2369:
        /*0114*/ 	.word	0x00000400


	//   ....[1]....
        /*0118*/ 	.word	0x00010340


	//----- nvinfo : EIATTR_MAX_THREADS
	.align		4
.L_2370:
        /*011c*/ 	.byte	0x04, 0x05
        /*011e*/ 	.short	(.L_2372 - .L_2371)
.L_2371:
        /*0120*/ 	.word	0x00000080
        /*0124*/ 	.word	0x00000001
        /*0128*/ 	.word	0x00000001


	//----- nvinfo : EIATTR_CRS_STACK_SIZE
	.align		4
.L_2372:
        /*012c*/ 	.byte	0x04, 0x1e
        /*012e*/ 	.short	(.L_2374 - .L_2373)
.L_2373:
        /*0130*/ 	.word	0x00000000


	//----- nvinfo : EIATTR_CBANK_PARAM_SIZE
	.align		4
.L_2374:
        /*0134*/ 	.byte	0x03, 0x19
        /*0136*/ 	.short	0x00e8


	//----- nvinfo : EIATTR_PARAM_CBANK
	.align		4
        /*0138*/ 	.byte	0x04, 0x0a
        /*013a*/ 	.short	(.L_2376 - .L_2375)
	.align		4
.L_2375:
        /*013c*/ 	.word	index@(.nv.constant0._ZN10layer_norm13ln_fwd_kernelINS_13Kernel_traitsIf13__nv_bfloat16fS2_fjLj5120ELj1ELj1ELj4ELj16ENS_18Kernel_traits_baseILj5120EfS2_fS2_fjLj128EEEEELb1ELb1ELb0ELb1EEEvNS_9FwdParamsE)
        /*0140*/ 	.short	0x0210
        /*0142*/ 	.short	0x00e8


	//----- nvinfo : EIATTR_SW_WAR
	.align		4
.L_2376:
        /*0144*/ 	.byte	0x04, 0x36
        /*0146*/ 	.short	(.L_2378 - .L_2377)
.L_2377:
        /*0148*/ 	.word	0x00000008
.L_2378:


//--------------------- .nv.info._ZN10layer_norm13ln_fwd_kernelINS_13Kernel_traitsIf13__nv_bfloat16fS2_fjLj5120ELj1ELj1ELj4ELj16ENS_18Kernel_traits_baseILj5120EfS2_fS2_fjLj128EEEEELb1ELb1ELb1ELb0EEEvNS_9FwdParamsE --------------------------
	.section	.nv.info._ZN10layer_norm13ln_fwd_kernelINS_13Kernel_traitsIf13__nv_bfloat16fS2_fjLj5120ELj1ELj1ELj4ELj16ENS_18Kernel_traits_baseILj5120EfS2_fS2_fjLj128EEEEELb1ELb1ELb1ELb0EEEvNS_9FwdParamsE,"",@"SHT_CUDA_INFO"
	.sectionflags	@""
	.align	4


	//----- nvinfo : EIATTR_CUDA_API_VERSION
	.align		4
        /*0000*/ 	.byte	0x04, 0x37
        /*0002*/ 	.short	(.L_2380 - .L_2379)
.L_2379:
        /*0004*/ 	.word	0x00000082


	//----- nvinfo : EIATTR_KPARAM_INFO
	.align		4
.L_2380:
        /*0008*/ 	.byte	0x04, 0x17
        /*000a*/ 	.short	(.L_2382 - .L_2381)
.L_2381:
        /*000c*/ 	.word	0x00000000
        /*0010*/ 	.short	0x0000
        /*0012*/ 	.short	0x0000
        /*0014*/ 	.byte	0x00, 0xf0, 0xa1, 0x03


	//----- nvinfo : EIATTR_SPARSE_MMA_MASK
	.align		4
.L_2382:
        /*0018*/ 	.byte	0x03, 0x50
        /*001a*/ 	.short	0x0000


	//----- nvinfo : EIATTR_MAXREG_COUNT
	.align		4
        /*001c*/ 	.byte	0x03, 0x1b
        /*001e*/ 	.short	0x00ff


	//----- nvinfo : EIATTR_NUM_BARRIERS
	.align		4
        /*0020*/ 	.byte	0x02, 0x4c
        /*0022*/ 	.byte	0x01
	.zero		1


	//----- nvinfo : EIATTR_MERCURY_ISA_VERSION
	.align		4
        /*0024*/ 	.byte	0x03, 0x5f
        /*0026*/ 	.short	0x0101


	//----- nvinfo : EIATTR_COOP_GROUP_MASK_REGIDS
	.align		4
        /*0028*/ 	.byte	0x04, 0x29
        /*002a*/ 	.short	(.L_2384 - .L_2383)


	//   ....[0]....
.L_2383:
        /*002c*/ 	.word	0xffffffff


	//   ....[1]....
        /*0030*/ 	.word	0xffffffff


	//   ....[2]....
        /*0034*/ 	.word	0xffffffff


	//   ....[3]....
        /*0038*/ 	.word	0xffffffff


	//   ....[4]....
        /*003c*/ 	.word	0xffffffff


	//   ....[5]....
        /*0040*/ 	.word	0xffffffff


	//   ....[6]....
        /*0044*/ 	.word	0xffffffff


	//   ....[7]....
        /*0048*/ 	.word	0xffffffff


	//   ....[8]....
        /*004c*/ 	.word	0xffffffff


	//   ....[9]....
        /*0050*/ 	.word	0xffffffff


	//   ....[10]....
        /*0054*/ 	.word	0xffffffff


	//   ....[11]....
        /*0058*/ 	.word	0xffffffff


	//   ....[12]....
        /*005c*/ 	.word	0xffffffff


	//   ....[13]....
        /*0060*/ 	.word	0xffffffff


	//   ....[14]....
        /*0064*/ 	.word	0xffffffff


	//   ....[15]....
        /*0068*/ 	.word	0xffffffff


	//   ....[16]....
        /*006c*/ 	.word	0xffffffff


	//   ....[17]....
        /*0070*/ 	.word	0xffffffff


	//   ....[18]....
        /*0074*/ 	.word	0x050000d4


	//   ....[19]....
        /*0078*/ 	.word	0x050000d4


	//   ....[20]....
        /*007c*/ 	.word	0x050000d4


	//   ....[21]....
        /*0080*/ 	.word	0x050000d4


	//   ....[22]....
        /*0084*/ 	.word	0x050000d4


	//   ....[23]....
        /*0088*/ 	.word	0x050000d4


	//   ....[24]....
        /*008c*/ 	.word	0x050000d4


	//   ....[25]....
        /*0090*/ 	.word	0x050000d4


	//   ....[26]....
        /*0094*/ 	.word	0x050000d4


	//   ....[27]....
        /*0098*/ 	.word	0x050000d4


	//----- nvinfo : EIATTR_COOP_GROUP_INSTR_OFFSETS
	.align		4
.L_2384:
        /*009c*/ 	.byte	0x04, 0x28
        /*009e*/ 	.short	(.L_2386 - .L_2385)


	//   ....[0]....
.L_2385:
        /*00a0*/ 	.word	0x00010da0


	//   ....[1]....
        /*00a4*/ 	.word	0x00010dc0


	//   ....[2]....
        /*00a8*/ 	.word	0x00010de0


	//   ....[3]....
        /*00ac*/ 	.word	0x00010e00


	//   ....[4]....
        /*00b0*/ 	.word	0x00010e20


	//   ....[5]....
        /*00b4*/ 	.word	0x00011360


	//   ....[6]....
        /*00b8*/ 	.word	0x00011380


	//   ....[7]....
        /*00bc*/ 	.word	0x000113a0


	//   ....[8]....
        /*00c0*/ 	.word	0x000113c0


	//   ....[9]....
        /*00c4*/ 	.word	0x000113e0


	//   ....[10]....
        /*00c8*/ 	.word	0x000115b0


	//   ....[11]....
        /*00cc*/ 	.word	0x00011630


	//   ....[12]....
        /*00d0*/ 	.word	0x00011650


	//   ....[13]....
        /*00d4*/ 	.word	0x000116f0


	//   ....[14]....
        /*00d8*/ 	.word	0x00011780


	//   ....[15]....
        /*00dc*/ 	.word	0x000117d0


	//   ....[16]....
        /*00e0*/ 	.word	0x00011810


	//   ....[17]....
        /*00e4*/ 	.word	0x00011850


	//   ....[18]....
        /*00e8*/ 	.word	0x000124e0


	//   ....[19]....
        /*00ec*/ 	.word	0x00012550


	//   ....[20]....
        /*00f0*/ 	.word	0x000125c0


	//   ....[21]....
        /*00f4*/ 	.word	0x00012630


	//   ....[22]....
        /*00f8*/ 	.word	0x000126a0


	//   ....[23]....
        /*00fc*/ 	.word	0x00012c30


	//   ....[24]....
        /*0100*/ 	.word	0x00012ca0


	//   ....[25]....
        /*0104*/ 	.word	0x00012d10


	//   ....[26]....
        /*0108*/ 	.word	0x00012d80


	//   ....[27]....
        /*010c*/ 	.word	0x00012df0


	//----- nvinfo : EIATTR_EXIT_INSTR_OFFSETS
	.align		4
.L_2386:
        /*0110*/ 	.byte	0x04, 0x1c
        /*0112*/ 	.short	(.L_2388 - .L_2387)


	//   ....[0]....
.L_2387:
        /*0114*/ 	.word	0x00000d80


	//   ....[1]....
        /*0118*/ 	.word	0x00012480


	//----- nvinfo : EIATTR_MAX_THREADS
	.align		4
.L_2388:
        /*011c*/ 	.byte	0x04, 0x05
        /*011e*/ 	.short	(.L_2390 - .L_2389)
.L_2389:
        /*0120*/ 	.word	0x00000080
        /*0124*/ 	.word	0x00000001
        /*0128*/ 	.word	0x00000001


	//----- nvinfo : EIATTR_CRS_STACK_SIZE
	.align		4
.L_2390:
        /*012c*/ 	.byte	0x04, 0x1e
        /*012e*/ 	.short	(.L_2392 - .L_2391)
.L_2391:
        /*0130*/ 	.word	0x00000000


	//----- nvinfo : EIATTR_CBANK_PARAM_SIZE
	.align		4
.L_2392:
        /*0134*/ 	.byte	0x03, 0x19
        /*0136*/ 	.short	0x00e8


	//----- nvinfo : EIATTR_PARAM_CBANK
	.align		4
        /*0138*/ 	.byte	0x04, 0x0a
        /*013a*/ 	.short	(.L_2394 - .L_2393)
	.align		4
.L_2393:
        /*013c*/ 	.word	index@(.nv.constant0._ZN10layer_norm13ln_fwd_kernelINS_13Kernel_traitsIf13__nv_bfloat16fS2_fjLj5120ELj1ELj1ELj4ELj16ENS_18Kernel_traits_baseILj5120EfS2_fS2_fjLj128EEEEELb1ELb1ELb1ELb0EEEvNS_9FwdParamsE)
        /*0140*/ 	.short	0x0210
        /*0142*/ 	.short	0x00e8


	//----- nvinfo : EIATTR_SW_WAR
	.align		4
.L_2394:
        /*0144*/ 	.byte	0x04, 0x36
        /*0146*/ 	.short	(.L_2396 - .L_2395)
.L_2395:
        /*0148*/ 	.word	0x00000008
.L_2396:


//--------------------- .nv.info._ZN10layer_norm13ln_fwd_kernelINS_13Kernel_traitsIf13__nv_bfloat16fS2_fjLj5120ELj1ELj1ELj4ELj16ENS_18Kernel_traits_baseILj5120EfS2_fS2_fjLj128EEEEELb1ELb1ELb1ELb1EEEvNS_9FwdParamsE --------------------------
	.section	.nv.info._ZN10layer_norm13ln_fwd_kernelINS_13Kernel_traitsIf13__nv_bfloat16fS2_fjLj5120ELj1ELj1ELj4ELj16ENS_18Kernel_traits_baseILj5120EfS2_fS2_fjLj128EEEEELb1ELb1ELb1ELb1EEEvNS_9FwdParamsE,"",@"SHT_CUDA_INFO"
	.sectionflags	@""
	.align	4


	//----- nvinfo : EIATTR_CUDA_API_VERSION
	.align		4
        /*0000*/ 	.byte	0x04, 0x37
        /*0002*/ 	.short	(.L_2398 - .L_2397)
.L_2397:
        /*0004*/ 	.word	0x00000082


	//----- nvinfo : EIATTR_KPARAM_INFO
	.align		4
.L_2398:
        /*0008*/ 	.byte	0x04, 0x17
        /*000a*/ 	.short	(.L_2400 - .L_2399)
.L_2399:
        /*000c*/ 	.word	0x00000000
        /*0010*/ 	.short	0x0000
        /*0012*/ 	.short	0x0000
        /*0014*/ 	.byte	0x00, 0xf0, 0xa1, 0x03


	//----- nvinfo : EIATTR_SPARSE_MMA_MASK
	.align		4
.L_2400:
        /*0018*/ 	.byte	0x03, 0x50
        /*001a*/ 	.short	0x0000


	//----- nvinfo : EIATTR_MAXREG_COUNT
	.align		4
        /*001c*/ 	.byte	0x03, 0x1b
        /*001e*/ 	.short	0x00ff


	//----- nvinfo : EIATTR_NUM_BARRIERS
	.align		4
        /*0020*/ 	.byte	0x02, 0x4c
        /*0022*/ 	.byte	0x01
	.zero		1


	//----- nvinfo : EIATTR_MERCURY_ISA_VERSION
	.align		4
        /*0024*/ 	.byte	0x03, 0x5f
        /*0026*/ 	.short	0x0101


	//----- nvinfo : EIATTR_COOP_GROUP_MASK_REGIDS
	.align		4
        /*0028*/ 	.byte	0x04, 0x29
        /*002a*/ 	.short	(.L_2402 - .L_2401)


	//   ....[0]....
.L_2401:
        /*002c*/ 	.word	0xffffffff


	//   ....[1]....
        /*0030*/ 	.word	0xffffffff


	//   ....[2]....
        /*0034*/ 	.word	0xffffffff


	//   ....[3]....
        /*0038*/ 	.word	0xffffffff


	//   ....[4]....
        /*003c*/ 	.word	0xffffffff


	//   ....[5]....
        /*0040*/ 	.word	0xffffffff


	//   ....[6]....
        /*0044*/ 	.word	0xffffffff


	//   ....[7]....
        /*0048*/ 	.word	0xffffffff


	//   ....[8]....
        /*004c*/ 	.word	0xffffffff


	//   ....[9]....
        /*0050*/ 	.word	0xffffffff


	//   ....[10]....
        /*0054*/ 	.word	0xffffffff


	//   ....[11]....
        /*0058*/ 	.word	0xffffffff


	//   ....[12]....
        /*005c*/ 	.word	0xffffffff


	//   ....[13]....
        /*0060*/ 	.word	0xffffffff


	//   ....[14]....
        /*0064*/ 	.word	0xffffffff


	//   ....[15]....
        /*0068*/ 	.word	0xffffffff


	//   ....[16]....
        /*006c*/ 	.word	0xffffffff


	//   ....[17]....
        /*0070*/ 	.word	0xffffffff


	//   ....[18]....
        /*0074*/ 	.word	0x050000d9


	//   ....[19]....
        /*0078*/ 	.word	0x050000d9


	//   ....[20]....
        /*007c*/ 	.word	0x050000d9


	//   ....[21]....
        /*0080*/ 	.word	0x050000d9


	//   ....[22]....
        /*0084*/ 	.word	0x050000d9


	//   ....[23]....
        /*0088*/ 	.word	0x050000d9


	//   ....[24]....
        /*008c*/ 	.word	0x050000d9


	//   ....[25]....
        /*0090*/ 	.word	0x050000d9


	//   ....[26]....
        /*0094*/ 	.word	0x050000d9


	//   ....[27]....
        /*0098*/ 	.word	0x050000d9


	//----- nvinfo : EIATTR_COOP_GROUP_INSTR_OFFSETS
	.align		4
.L_2402:
        /*009c*/ 	.byte	0x04, 0x28
        /*009e*/ 	.short	(.L_2404 - .L_2403)


	//   ....[0]....
.L_2403:
        /*00a0*/ 	.word	0x00010540


	//   ....[1]....
        /*00a4*/ 	.word	0x00010560


	//   ....[2]....
        /*00a8*/ 	.word	0x00010580


	//   ....[3]....
        /*00ac*/ 	.word	0x000105a0


	//   ....[4]....
        /*00b0*/ 	.word	0x000105c0


	//   ....[5]....
        /*00b4*/ 	.word	0x00010af0


	//   ....[6]....
        /*00b8*/ 	.word	0x00010b10


	//   ....[7]....
        /*00bc*/ 	.word	0x00010b30


	//   ....[8]....
        /*00c0*/ 	.word	0x00010b50


	//   ....[9]....
        /*00c4*/ 	.word	0x00010b70


	//   ....[10]....
        /*00c8*/ 	.word	0x00010cf0


	//   ....[11]....
        /*00cc*/ 	.word	0x00010d40


	//   ....[12]....
        /*00d0*/ 	.word	0x00010d60


	//   ....[13]....
        /*00d4*/ 	.word	0x00010d70


	//   ....[14]....
        /*00d8*/ 	.word	0x00010e30


	//   ....[15]....
        /*00dc*/ 	.word	0x00010e60


	//   ....[16]....
        /*00e0*/ 	.word	0x00010f00


	//   ....[17]....
        /*00e4*/ 	.word	0x00010f30


	//   ....[18]....
        /*00e8*/ 	.word	0x00011ad0


	//   ....[19]....
        /*00ec*/ 	.word	0x00011b40


	//   ....[20]....
        /*00f0*/ 	.word	0x00011bb0


	//   ....[21]....
        /*00f4*/ 	.word	0x00011c20


	//   ....[22]....
        /*00f8*/ 	.word	0x00011c90


	//   ....[23]....
        /*00fc*/ 	.word	0x00012210


	//   ....[24]....
        /*0100*/ 	.word	0x00012280


	//   ....[25]....
        /*0104*/ 	.word	0x000122f0


	//   ....[26]....
        /*0108*/ 	.word	0x00012360


	//   ....[27]....
        /*010c*/ 	.word	0x000123d0


	//----- nvinfo : EIATTR_EXIT_INSTR_OFFSETS
	.align		4
.L_2404:
        /*0110*/ 	.byte	0x04, 0x1c
        /*0112*/ 	.short	(.L_2406 - .L_2405)


	//   ....[0]....
.L_2405:
        /*0114*/ 	.word	0x00000400


	//   ....[1]....
        /*0118*/ 	.word	0x00011a80


	//----- nvinfo : EIATTR_MAX_THREADS
	.align		4
.L_2406:
        /*011c*/ 	.byte	0x04, 0x05
        /*011e*/ 	.short	(.L_2408 - .L_2407)
.L_2407:
        /*0120*/ 	.word	0x00000080
        /*0124*/ 	.word	0x00000001
        /*0128*/ 	.word	0x00000001


	//----- nvinfo : EIATTR_CRS_STACK_SIZE
	.align		4
.L_2408:
        /*012c*/ 	.byte	0x04, 0x1e
        /*012e*/ 	.short	(.L_2410 - .L_2409)
.L_2409:
        /*0130*/ 	.word	0x00000000


	//----- nvinfo : EIATTR_CBANK_PARAM_SIZE
	.align		4
.L_2410:
        /*0134*/ 	.byte	0x03, 0x19
        /*0136*/ 	.short	0x00e8


	//----- nvinfo : EIATTR_PARAM_CBANK
	.align		4
        /*0138*/ 	.byte	0x04, 0x0a
        /*013a*/ 	.short	(.L_2412 - .L_2411)
	.align		4
.L_2411:
        /*013c*/ 	.word	index@(.nv.constant0._ZN10layer_norm13ln_fwd_kernelINS_13Kernel_traitsIf13__nv_bfloat16fS2_fjLj5120ELj1ELj1ELj4ELj16ENS_18Kernel_traits_baseILj5120EfS2_fS2_fjLj128EEEEELb1ELb1ELb1ELb1EEEvNS_9FwdParamsE)
        /*0140*/ 	.short	0x0210
        /*0142*/ 	.short	0x00e8


	//----- nvinfo : EIATTR_SW_WAR
	.align		4
.L_2412:
        /*0144*/ 	.byte	0x04, 0x36
        /*0146*/ 	.short	(.L_2414 - .L_2413)
.L_2413:
        /*0148*/ 	.word	0x00000008
.L_2414:


//--------------------- .nv.info._ZN10layer_norm13ln_fwd_kernelINS_13Kernel_traitsIf6__halfS2_S2_fjLj5120ELj1ELj1ELj4ELj16ENS_18Kernel_traits_baseILj5120EfS2_S2_S2_fjLj128EEEEELb0ELb0ELb0ELb0EEEvNS_9FwdParamsE --------------------------
	.section	.nv.info._ZN10layer_norm13ln_fwd_kernelINS_13Kernel_traitsIf6__halfS2_S2_fjLj5120ELj1ELj1ELj4ELj16ENS_18Kernel_traits_baseILj5120EfS2_S2_S2_fjLj128EEEEELb0ELb0ELb0ELb0EEEvNS_9FwdParamsE,"",@"SHT_CUDA_INFO"
	.sectionflags	@""
	.align	4


	//----- nvinfo : EIATTR_CUDA_API_VERSION
	.align		4
        /*0000*/ 	.byte	0x04, 0x37
        /*0002*/ 	.short	(.L_2416 - .L_2415)
.L_2415:
        /*0004*/ 	.word	0x00000082


	//----- nvinfo : EIATTR_KPARAM_INFO
	.align		4
.L_2416:
        /*0008*/ 	.byte	0x04, 0x17
        /*000a*/ 	.short	(.L_2418 - .L_2417)
.L_2417:
        /*000c*/ 	.word	0x00000000
        /*0010*/ 	.short	0x0000
        /*0012*/ 	.short	0x0000
        /*0014*/ 	.byte	0x00, 0xf0, 0xa1, 0x03


	//----- nvinfo : EIATTR_SPARSE_MMA_MASK
	.align		4
.L_2418:
        /*0018*/ 	.byte	0x03, 0x50
        /*001a*/ 	.short	0x0000


	//----- nvinfo : EIATTR_MAXREG_COUNT
	.align		4
        /*001c*/ 	.byte	0x03, 0x1b
        /*001e*/ 	.short	0x00ff


	//----- nvinfo : EIATTR_NUM_BARRIERS
	.align		4
        /*0020*/ 	.byte	0x02, 0x4c
        /*0022*/ 	.byte	0x01
	.zero		1


	//----- nvinfo : EIATTR_MERCURY_ISA_VERSION
	.align		4
        /*0024*/ 	.byte	0x03, 0x5f
        /*0026*/ 	.short	0x0101


	//----- nvinfo : EIATTR_COOP_GROUP_MASK_REGIDS
	.align		4
        /*0028*/ 	.byte	0x04, 0x29
        /*002a*/ 	.short	(.L_2420 - .L_2419)


	//   ....[0]....
.L_2419:
        /*002c*/ 	.word	0xffffffff


	//   ....[1]....
        /*0030*/ 	.word	0xffffffff


	//   ....[2]....
        /*0034*/ 	.word	0xffffffff


	//   ....[3]....
        /*0038*/ 	.word	0xffffffff


	//   ....[4]....
        /*003c*/ 	.word	0xffffffff


	//   ....[5]....
        /*0040*/ 	.word	0xffffffff


	//   ....[6]....
        /*0044*/ 	.word	0xffffffff


	//   ....[7]....
        /*0048*/ 	.word	0xffffffff


	//   ....[8]....
        /*004c*/ 	.word	0xffffffff


	//   ....[9]....
        /*0050*/ 	.word	0xffffffff


	//   ....[10]....
        /*0054*/ 	.word	0xffffffff


	//   ....[11]....
        /*0058*/ 	.word	0xffffffff


	//   ....[12]....
        /*005c*/ 	.word	0xffffffff


	//   ....[13]....
        /*0060*/ 	.word	0xffffffff


	//   ....[14]....
        /*0064*/ 	.word	0xffffffff


	//   ....[15]....
        /*0068*/ 	.word	0xffffffff


	//   ....[16]....
        /*006c*/ 	.word	0xffffffff


	//   ....[17]....
        /*0070*/ 	.word	0xffffffff


	//   ....[18]....
        /*0074*/ 	.word	0x05000093


	//   ....[19]....
        /*0078*/ 	.word	0x05000093


	//   ....[20]....
        /*007c*/ 	.word	0x05000093


	//   ....[21]....
        /*0080*/ 	.word	0x05000093


	//   ....[22]....
        /*0084*/ 	.word	0x05000093


	//   ....[23]....
        /*0088*/ 	.word	0x05000093


	//   ....[24]....
        /*008c*/ 	.word	0x05000093


	//   ....[25]....
        /*0090*/ 	.word	0x05000093


	//   ....[26]....
        /*0094*/ 	.word	0x05000093


	//   ....[27]....
        /*0098*/ 	.word	0x05000093


	//----- nvinfo : EIATTR_COOP_GROUP_INSTR_OFFSETS
	.align		4
.L_2420:
        /*009c*/ 	.byte	0x04, 0x28
        /*009e*/ 	.short	(.L_2422 - .L_2421)


	//   ....[0]....
.L_2421:
        /*00a0*/ 	.word	0x000029c0


	//   ....[1]....
        /*00a4*/ 	.word	0x000029f0


	//   ....[2]....
        /*00a8*/ 	.word	0x00002a10


	//   ....[3]....
        /*00ac*/ 	.word	0x00002a30


	//   ....[4]....
        /*00b0*/ 	.word	0x00002a50


	//   ....[5]....
        /*00b4*/ 	.word	0x00002f90


	//   ....[6]....
        /*00b8*/ 	.word	0x00002fb0


	//   ....[7]....
        /*00bc*/ 	.word	0x00002fd0


	//   ....[8]....
        /*00c0*/ 	.word	0x00002ff0


	//   ....[9]....
        /*00c4*/ 	.word	0x00003010


	//   ....[10]....
        /*00c8*/ 	.word	0x00003160


	//   ....[11]....
        /*00cc*/ 	.word	0x000031f0


	//   ....[12]....
        /*00d0*/ 	.word	0x00003220


	//   ....[13]....
        /*00d4*/ 	.word	0x00003230


	//   ....[14]....
        /*00d8*/ 	.word	0x000032d0


	//   ....[15]....
        /*00dc*/ 	.word	0x00003320


	//   ....[16]....
        /*00e0*/ 	.word	0x000033b0


	//   ....[17]....
        /*00e4*/ 	.word	0x000033e0


	//   ....[18]....
        /*00e8*/ 	.word	0x00004070


	//   ....[19]....
        /*00ec*/ 	.word	0x000040e0


	//   ....[20]....
        /*00f0*/ 	.word	0x00004150


	//   ....[21]....
        /*00f4*/ 	.word	0x000041c0


	//   ....[22]....
        /*00f8*/ 	.word	0x00004230


	//   ....[23]....
        /*00fc*/ 	.word	0x000047c0


	//   ....[24]....
        /*0100*/ 	.word	0x00004830


	//   ....[25]....
        /*0104*/ 	.word	0x000048a0


	//   ....[26]....
        /*0108*/ 	.word	0x00004910


	//   ....[27]....
        /*010c*/ 	.word	0x00004980


	//----- nvinfo : EIATTR_EXIT_INSTR_OFFSETS
	.align		4
.L_2422:
        /*0110*/ 	.byte	0x04, 0x1c
        /*0112*/ 	.short	(.L_2424 - .L_2423)


	//   ....[0]....
.L_2423:
        /*0114*/ 	.word	0x00000780


	//   ....[1]....
        /*0118*/ 	.word	0x00004010


	//----- nvinfo : EIATTR_MAX_THREADS
	.align		4
.L_2424:
        /*011c*/ 	.byte	0x04, 0x05
        /*011e*/ 	.short	(.L_2426 - .L_2425)
.L_2425:
        /*0120*/ 	.word	0x00000080
        /*0124*/ 	.word	0x00000001
        /*0128*/ 	.word	0x00000001


	//----- nvinfo : EIATTR_CRS_STACK_SIZE
	.align		4
.L_2426:
        /*012c*/ 	.byte	0x04, 0x1e
        /*012e*/ 	.short	(.L_2428 - .L_2427)
.L_2427:
        /*0130*/ 	.word	0x00000000


	//----- nvinfo : EIATTR_CBANK_PARAM_SIZE
	.align		4
.L_2428:
        /*0134*/ 	.byte	0x03, 0x19
        /*0136*/ 	.short	0x00e8


	//----- nvinfo : EIATTR_PARAM_CBANK
	.align		4
        /*0138*/ 	.byte	0x04, 0x0a
        /*013a*/ 	.short	(.L_2430 - .L_2429)
	.align		4
.L_2429:
        /*013c*/ 	.word	index@(.nv.constant0._ZN10layer_norm13ln_fwd_kernelINS_13Kernel_traitsIf6__halfS2_S2_fjLj5120ELj1ELj1ELj4ELj16ENS_18Kernel_traits_baseILj5120EfS2_S2_S2_fjLj128EEEEELb0ELb0ELb0ELb0EEEvNS_9FwdParamsE)
        /*0140*/ 	.short	0x0210
        /*0142*/ 	.short	0x00e8


	//----- nvinfo : EIATTR_SW_WAR
	.align		4
.L_2430:
        /*0144*/ 	.byte	0x04, 0x36
        /*0146*/ 	.short	(.L_2432 - .L_2431)
.L_2431:
        /*0148*/ 	.word	0x00000008
.L_2432:


//--------------------- .nv.info._ZN10layer_norm13ln_fwd_kernelINS_13Kernel_traitsIf6__halfS2_S2_fjLj5120ELj1ELj1ELj4ELj16ENS_18Kernel_traits_baseILj5120EfS2_S2_S2_fjLj128EEEEELb0ELb0ELb0ELb1EEEvNS_9FwdParamsE --------------------------
	.section	.nv.info._ZN10layer_norm13ln_fwd_kernelINS_13Kernel_traitsIf6__halfS2_S2_fjLj5120ELj1ELj1ELj4ELj16ENS_18Kernel_traits_baseILj5120EfS2_S2_S2_fjLj128EEEEELb0ELb0ELb0ELb1EEEvNS_9FwdParamsE,"",@"SHT_CUDA_INFO"
	.sectionflags	@""
	.align	4


	//----- nvinfo : EIATTR_CUDA_API_VERSION
	.align		4
        /*0000*/ 	.byte	0x04, 0x37
        /*0002*/ 	.short	(.L_2434 - .L_2433)
.L_2433:
        /*0004*/ 	.word	0x00000082


	//----- nvinfo : EIATTR_KPARAM_INFO
	.align		4
.L_2434:
        /*0008*/ 	.byte	0x04, 0x17
        /*000a*/ 	.short	(.L_2436 - .L_2435)
.L_2435:
        /*000c*/ 	.word	0x00000000
        /*0010*/ 	.short	0x0000
        /*0012*/ 	.short	0x0000
        /*0014*/ 	.byte	0x00, 0xf0, 0xa1, 0x03


	//----- nvinfo : EIATTR_SPARSE_MMA_MASK
	.align		4
.L_2436:
        /*0018*/ 	.byte	0x03, 0x50
        /*001a*/ 	.short	0x0000


	//----- nvinfo : EIATTR_MAXREG_COUNT
	.align		4
        /*001c*/ 	.byte	0x03, 0x1b
        /*001e*/ 	.short	0x00ff


	//----- nvinfo : EIATTR_NUM_BARRIERS
	.align		4
        /*0020*/ 	.byte	0x02, 0x4c
        /*0022*/ 	.byte	0x01
	.zero		1


	//----- nvinfo : EIATTR_MERCURY_ISA_VERSION
	.align		4
        /*0024*/ 	.byte	0x03, 0x5f
        /*0026*/ 	.short	0x0101


	//----- nvinfo : EIATTR_COOP_GROUP_MASK_REGIDS
	.align		4
        /*0028*/ 	.byte	0x04, 0x29
        /*002a*/ 	.short	(.L_2438 - .L_2437)


	//   ....[0]....
.L_2437:
        /*002c*/ 	.word	0xffffffff


	//   ....[1]....
        /*0030*/ 	.word	0xffffffff


	//   ....[2]....
        /*0034*/ 	.word	0xffffffff


	//   ....[3]....
        /*0038*/ 	.word	0xffffffff


	//   ....[4]....
        /*003c*/ 	.word	0xffffffff


	//   ....[5]....
        /*0040*/ 	.word	0xffffffff


	//   ....[6]....
        /*0044*/ 	.word	0xffffffff


	//   ....[7]....
        /*0048*/ 	.word	0xffffffff


	//   ....[8]....
        /*004c*/ 	.word	0xffffffff


	//   ....[9]....
        /*0050*/ 	.word	0xffffffff


	//   ....[10]....
        /*0054*/ 	.word	0xffffffff


	//   ....[11]....
        /*0058*/ 	.word	0xffffffff


	//   ....[12]....
        /*005c*/ 	.word	0xffffffff


	//   ....[13]....
        /*0060*/ 	.word	0xffffffff


	//   ....[14]....
        /*0064*/ 	.word	0xffffffff


	//   ....[15]....
        /*0068*/ 	.word	0xffffffff


	//   ....[16]....
        /*006c*/ 	.word	0xffffffff


	//   ....[17]....
        /*0070*/ 	.word	0xffffffff


	//   ....[18]....
        /*0074*/ 	.word	0x0500007a


	//   ....[19]....
        /*0078*/ 	.word	0x0500007a


	//   ....[20]....
        /*007c*/ 	.word	0x0500007a


	//   ....[21]....
        /*0080*/ 	.word	0x0500007a


	//   ....[22]....
        /*0084*/ 	.word	0x0500007a


	//   ....[23]....
        /*0088*/ 	.word	0x0500007a


	//   ....[24]....
        /*008c*/ 	.word	0x0500007a


	//   ....[25]....
        /*0090*/ 	.word	0x0500007a


	//   ....[26]....
        /*0094*/ 	.word	0x0500007a


	//   ....[27]....
        /*0098*/ 	.word	0x0500007a


	//----- nvinfo : EIATTR_COOP_GROUP_INSTR_OFFSETS
	.align		4
.L_2438:
        /*009c*/ 	.byte	0x04, 0x28
        /*009e*/ 	.short	(.L_2440 - .L_2439)


	//   ....[0]....
.L_2439:
        /*00a0*/ 	.word	0x000021c0


	//   ....[1]....
        /*00a4*/ 	.word	0x000021e0


	//   ....[2]....
        /*00a8*/ 	.word	0x00002200


	//   ....[3]....
        /*00ac*/ 	.word	0x00002220


	//   ....[4]....
        /*00b0*/ 	.word	0x00002240


	//   ....[5]....
        /*00b4*/ 	.word	0x00002770


	//   ....[6]....
        /*00b8*/ 	.word	0x00002790


	//   ....[7]....
        /*00bc*/ 	.word	0x000027b0


	//   ....[8]....
        /*00c0*/ 	.word	0x000027d0


	//   ....[9]....
        /*00c4*/ 	.word	0x000027f0


	//   ....[10]....
        /*00c8*/ 	.word	0x00002950


	//   ....[11]....
        /*00cc*/ 	.word	0x000029b0


	//   ....[12]....
        /*00d0*/ 	.word	0x000029e0


	//   ....[13]....
        /*00d4*/ 	.word	0x00002a10


	//   ....[14]....
        /*00d8*/ 	.word	0x00002aa0


	//   ....[15]....
        /*00dc*/ 	.word	0x00002ae0


	//   ....[16]....
        /*00e0*/ 	.word	0x00002b80


	//   ....[17]....
        /*00e4*/ 	.word	0x00002bb0


	//   ....[18]....
        /*00e8*/ 	.word	0x00003680


	//   ....[19]....
        /*00ec*/ 	.word	0x000036f0


	//   ....[20]....
        /*00f0*/ 	.word	0x00003760


	//   ....[21]....
        /*00f4*/ 	.word	0x000037d0


	//   ....[22]....
        /*00f8*/ 	.word	0x00003840


	//   ....[23]....
        /*00fc*/ 	.word	0x00003dc0


	//   ....[24]....
        /*0100*/ 	.word	0x00003e30


	//   ....[25]....
        /*0104*/ 	.word	0x00003ea0


	//   ....[26]....
        /*0108*/ 	.word	0x00003f10


	//   ....[27]....
        /*010c*/ 	.word	0x00003f80


	//----- nvinfo : EIATTR_EXIT_INSTR_OFFSETS
	.align		4
.L_2440:
        /*0110*/ 	.byte	0x04, 0x1c
        /*0112*/ 	.short	(.L_2442 - .L_2441)


	//   ....[0]....
.L_2441:
        /*0114*/ 	.word	0x00000330


	//   ....[1]....
        /*0118*/ 	.word	0x00003620


	//----- nvinfo : EIATTR_MAX_THREADS
	.align		4
.L_2442:
        /*011c*/ 	.byte	0x04, 0x05
        /*011e*/ 	.short	(.L_2444 - .L_2443)
.L_2443:
        /*0120*/ 	.word	0x00000080
        /*0124*/ 	.word	0x00000001
        /*0128*/ 	.word	0x00000001


	//----- nvinfo : EIATTR_CRS_STACK_SIZE
	.align		4
.L_2444:
        /*012c*/ 	.byte	0x04, 0x1e
        /*012e*/ 	.short	(.L_2446 - .L_2445)
.L_2445:
        /*0130*/ 	.word	0x00000000


	//----- nvinfo : EIATTR_CBANK_PARAM_SIZE
	.align		4
.L_2446:
        /*0134*/ 	.byte	0x03, 0x19
        /*0136*/ 	.short	0x00e8


	//----- nvinfo : EIATTR_PARAM_CBANK
	.align		4
        /*0138*/ 	.byte	0x04, 0x0a
        /*013a*/ 	.short	(.L_2448 - .L_2447)
	.align		4
.L_2447:
        /*013c*/ 	.word	index@(.nv.constant0._ZN10layer_norm13ln_fwd_kernelINS_13Kernel_traitsIf6__halfS2_S2_fjLj5120ELj1ELj1ELj4ELj16ENS_18Kernel_traits_baseILj5120EfS2_S2_S2_fjLj128EEEEELb0ELb0ELb0ELb1EEEvNS_9FwdParamsE)
        /*0140*/ 	.short	0x0210
        /*0142*/ 	.short	0x00e8


	//----- nvinfo : EIATTR_SW_WAR
	.align		4
.L_2448:
        /*0144*/ 	.byte	0x04, 0x36
        /*0146*/ 	.short	(.L_2450 - .L_2449)
.L_2449:
        /*0148*/ 	.word	0x00000008
.L_2450:


//--------------------- .nv.info._ZN10layer_norm13ln_fwd_kernelINS_13Kernel_traitsIf6__halfS2_S2_fjLj5120ELj1ELj1ELj4ELj16ENS_18Kernel_traits_baseILj5120EfS2_S2_S2_fjLj128EEEEELb0ELb0ELb1ELb0EEEvNS_9FwdParamsE --------------------------
	.section	.nv.info._ZN10layer_norm13ln_fwd_kernelINS_13Kernel_traitsIf6__halfS2_S2_fjLj5120ELj1ELj1ELj4ELj16ENS_18Kernel_traits_baseILj5120EfS2_S2_S2_fjLj128EEEEELb0ELb0ELb1ELb0EEEvNS_9FwdParamsE,"",@"SHT_CUDA_INFO"
	.sectionflags	@""
	.align	4


	//----- nvinfo : EIATTR_CUDA_API_VERSION
	.align		4
        /*0000*/ 	.byte	0x04, 0x37
        /*0002*/ 	.short	(.L_2452 - .L_2451)
.L_2451:
        /*0004*/ 	.word	0x00000082


	//----- nvinfo : EIATTR_KPARAM_INFO
	.align		4
.L_2452:
        /*0008*/ 	.byte	0x04, 0x17
        /*000a*/ 	.short	(.L_2454 - .L_2453)
.L_2453:
        /*000c*/ 	.word	0x00000000
        /*0010*/ 	.short	0x0000
        /*0012*/ 	.short	0x0000
        /*0014*/ 	.byte	0x00, 0xf0, 0xa1, 0x03


	//----- nvinfo : EIATTR_SPARSE_MMA_MASK
	.align		4
.L_2454:
        /*0018*/ 	.byte	0x03, 0x50
        /*001a*/ 	.short	0x0000


	//----- nvinfo : EIATTR_MAXREG_COUNT
	.align		4
        /*001c*/ 	.byte	0x03, 0x1b
        /*001e*/ 	.short	0x00ff


	//----- nvinfo : EIATTR_NUM_BARRIERS
	.align		4
        /*0020*/ 	.byte	0x02, 0x4c
        /*0022*/ 	.byte	0x01
	.zero		1


	//----- nvinfo : EIATTR_MERCURY_ISA_VERSION
	.align		4
        /*0024*/ 	.byte	0x03, 0x5f
        /*0026*/ 	.short	0x0101


	//----- nvinfo : EIATTR_COOP_GROUP_MASK_REGIDS
	.align		4
        /*0028*/ 	.byte	0x04, 0x29
        /*002a*/ 	.short	(.L_2456 - .L_2455)


	//   ....[0]....
.L_2455:
        /*002c*/ 	.word	0xffffffff


	//   ....[1]....
        /*0030*/ 	.word	0xffffffff


	//   ....[2]....
        /*0034*/ 	.word	0xffffffff


	//   ....[3]....
        /*0038*/ 	.word	0xffffffff


	//   ....[4]....
        /*003c*/ 	.word	0xffffffff


	//   ....[5]....
        /*0040*/ 	.word	0xffffffff


	//   ....[6]....
        /*0044*/ 	.word	0xffffffff


	//   ....[7]....
        /*0048*/ 	.word	0xffffffff


	//   ....[8]....
        /*004c*/ 	.word	0xffffffff


	//   ....[9]....
        /*0050*/ 	.word	0xffffffff


	//   ....[10]....
        /*0054*/ 	.word	0xffffffff


	//   ....[11]....
        /*0058*/ 	.word	0xffffffff


	//   ....[12]....
        /*005c*/ 	.word	0xffffffff


	//   ....[13]....
        /*0060*/ 	.word	0xffffffff


	//   ....[14]....
        /*0064*/ 	.word	0xffffffff


	//   ....[15]....
        /*0068*/ 	.word	0xffffffff


	//   ....[16]....
        /*006c*/ 	.word	0xffffffff


	//   ....[17]....
        /*0070*/ 	.word	0xffffffff


	//   ....[18]....
        /*0074*/ 	.word	0x05000099


	//   ....[19]....
        /*0078*/ 	.word	0x05000099


	//   ....[20]....
        /*007c*/ 	.word	0x05000099


	//   ....[21]....
        /*0080*/ 	.word	0x05000099


	//   ....[22]....
        /*0084*/ 	.word	0x05000099


	//   ....[23]....
        /*0088*/ 	.word	0x05000099


	//   ....[24]....
        /*008c*/ 	.word	0x05000099


	//   ....[25]....
        /*0090*/ 	.word	0x05000099


	//   ....[26]....
        /*0094*/ 	.word	0x05000099


	//   ....[27]....
        /*0098*/ 	.word	0x05000099


	//----- nvinfo : EIATTR_COOP_GROUP_INSTR_OFFSETS
	.align		4
.L_2456:
        /*009c*/ 	.byte	0x04, 0x28
        /*009e*/ 	.short	(.L_2458 - .L_2457)


	//   ....[0]....
.L_2457:
        /*00a0*/ 	.word	0x00002fa0


	//   ....[1]....
        /*00a4*/ 	.word	0x00002fc0


	//   ....[2]....
        /*00a8*/ 	.word	0x00002fe0


	//   ....[3]....
        /*00ac*/ 	.word	0x00003000


	//   ....[4]....
        /*00b0*/ 	.word	0x00003020


	//   ....[5]....
        /*00b4*/ 	.word	0x00003560


	//   ....[6]....
        /*00b8*/ 	.word	0x00003580


	//   ....[7]....
        /*00bc*/ 	.word	0x000035a0


	//   ....[8]....
        /*00c0*/ 	.word	0x000035c0


	//   ....[9]....
        /*00c4*/ 	.word	0x000035e0


	//   ....[10]....
        /*00c8*/ 	.word	0x00003730


	//   ....[11]....
        /*00cc*/ 	.word	0x00003800


	//   ....[12]....
        /*00d0*/ 	.word	0x00003880


	//   ....[13]....
        /*00d4*/ 	.word	0x000038a0


	//   ....[14]....
        /*00d8*/ 	.word	0x00003930


	//   ....[15]....
        /*00dc*/ 	.word	0x00003960


	//   ....[16]....
        /*00e0*/ 	.word	0x000039f0


	//   ....[17]....
        /*00e4*/ 	.word	0x00003a20


	//   ....[18]....
        /*00e8*/ 	.word	0x000046d0


	//   ....[19]....
        /*00ec*/ 	.word	0x00004740


	//   ....[20]....
        /*00f0*/ 	.word	0x000047b0


	//   ....[21]....
        /*00f4*/ 	.word	0x00004820


	//   ....[22]....
        /*00f8*/ 	.word	0x00004890


	//   ....[23]....
        /*00fc*/ 	.word	0x00004e20


	//   ....[24]....
        /*0100*/ 	.word	0x00004e90


	//   ....[25]....
        /*0104*/ 	.word	0x00004f00


	//   ....[26]....
        /*0108*/ 	.word	0x00004f70


	//   ....[27]....
        /*010c*/ 	.word	0x00004fe0


	//----- nvinfo : EIATTR_EXIT_INSTR_OFFSETS
	.align		4
.L_2458:
        /*0110*/ 	.byte	0x04, 0x1c
        /*0112*/ 	.short	(.L_2460 - .L_2459)


	//   ....[0]....
.L_2459:
        /*0114*/ 	.word	0x00000750


	//   ....[1]....
        /*0118*/ 	.word	0x00004670


	//----- nvinfo : EIATTR_MAX_THREADS
	.align		4
.L_2460:
        /*011c*/ 	.byte	0x04, 0x05
        /*011e*/ 	.short	(.L_2462 - .L_2461)
.L_2461:
        /*0120*/ 	.word	0x00000080
        /*0124*/ 	.word	0x00000001
        /*0128*/ 	.word	0x00000001


	//----- nvinfo : EIATTR_CRS_STACK_SIZE
	.align		4
.L_2462:
        /*012c*/ 	.byte	0x04, 0x1e
        /*012e*/ 	.short	(.L_2464 - .L_2463)
.L_2463:
        /*0130*/ 	.word	0x00000000


	//----- nvinfo : EIATTR_CBANK_PARAM_SIZE
	.align		4
.L_2464:
        /*0134*/ 	.byte	0x03, 0x19
        /*0136*/ 	.short	0x00e8


	//----- nvinfo : EIATTR_PARAM_CBANK
	.align		4
        /*0138*/ 	.byte	0x04, 0x0a
        /*013a*/ 	.short	(.L_2466 - .L_2465)
	.align		4
.L_2465:
        /*013c*/ 	.word	index@(.nv.constant0._ZN10layer_norm13ln_fwd_kernelINS_13Kernel_traitsIf6__halfS2_S2_fjLj5120ELj1ELj1ELj4ELj16ENS_18Kernel_traits_baseILj5120EfS2_S2_S2_fjLj128EEEEELb0ELb0ELb1ELb0EEEvNS_9FwdParamsE)
        /*0140*/ 	.short	0x0210
        /*0142*/ 	.short	0x00e8


	//----- nvinfo : EIATTR_SW_WAR
	.align		4
.L_2466:
        /*0144*/ 	.byte	0x04, 0x36
        /*0146*/ 	.short	(.L_2468 - .L_2467)
.L_2467:
        /*0148*/ 	.word	0x00000008
.L_2468:


//--------------------- .nv.info._ZN10layer_norm13ln_fwd_kernelINS_13Kernel_traitsIf6__halfS2_S2_fjLj5120ELj1ELj1ELj4ELj16ENS_18Kernel_traits_baseILj5120EfS2_S2_S2_fjLj128EEEEELb0ELb0ELb1ELb1EEEvNS_9FwdParamsE --------------------------
	.section	.nv.info._ZN10layer_norm13ln_fwd_kernelINS_13Kernel_traitsIf6__halfS2_S2_fjLj5120ELj1ELj1ELj4ELj16ENS_18Kernel_traits_baseILj5120EfS2_S2_S2_fjLj128EEEEELb0ELb0ELb1ELb1EEEvNS_9FwdParamsE,"",@"SHT_CUDA_INFO"
	.sectionflags	@""
	.align	4


	//----- nvinfo : EIATTR_CUDA_API_VERSION
	.align		4
        /*0000*/ 	.byte	0x04, 0x37
        /*0002*/ 	.short	(.L_2470 - .L_2469)
.L_2469:
        /*0004*/ 	.word	0x00000082


	//----- nvinfo : EIATTR_KPARAM_INFO
	.align		4
.L_2470:
        /*0008*/ 	.byte	0x04, 0x17
        /*000a*/ 	.short	(.L_2472 - .L_2471)
.L_2471:
        /*000c*/ 	.word	0x00000000
        /*0010*/ 	.short	0x0000
        /*0012*/ 	.short	0x0000
        /*0014*/ 	.byte	0x00, 0xf0, 0xa1, 0x03


	//----- nvinfo : EIATTR_SPARSE_MMA_MASK
	.align		4
.L_2472:
        /*0018*/ 	.byte	0x03, 0x50
        /*001a*/ 	.short	0x0000


	//----- nvinfo : EIATTR_MAXREG_COUNT
	.align		4
        /*001c*/ 	.byte	0x03, 0x1b
        /*001e*/ 	.short	0x00ff


	//----- nvinfo : EIATTR_NUM_BARRIERS
	.align		4
        /*0020*/ 	.byte	0x02, 0x4c
        /*0022*/ 	.byte	0x01
	.zero		1


	//----- nvinfo : EIATTR_MERCURY_ISA_VERSION
	.align		4
        /*0024*/ 	.byte	0x03, 0x5f
        /*0026*/ 	.short	0x0101


	//----- nvinfo : EIATTR_COOP_GROUP_MASK_REGIDS
	.align		4
        /*0028*/ 	.byte	0x04, 0x29
        /*002a*/ 	.short	(.L_2474 - .L_2473)


	//   ....[0]....
.L_2473:
        /*002c*/ 	.word	0xffffffff


	//   ....[1]....
        /*0030*/ 	.word	0xffffffff


	//   ....[2]....
        /*0034*/ 	.word	0xffffffff


	//   ....[3]....
        /*0038*/ 	.word	0xffffffff


	//   ....[4]....
        /*003c*/ 	.word	0xffffffff


	//   ....[5]....
        /*0040*/ 	.word	0xffffffff


	//   ....[6]....
        /*0044*/ 	.word	0xffffffff


	//   ....[7]....
        /*0048*/ 	.word	0xffffffff


	//   ....[8]....
        /*004c*/ 	.word	0xffffffff


	//   ....[9]....
        /*0050*/ 	.word	0xffffffff


	//   ....[10]....
        /*0054*/ 	.word	0xffffffff


	//   ....[11]....
        /*0058*/ 	.word	0xffffffff


	//   ....[12]....
        /*005c*/ 	.word	0xffffffff


	//   ....[13]....
        /*0060*/ 	.word	0xffffffff


	//   ....[14]....
        /*0064*/ 	.word	0xffffffff


	//   ....[15]....
        /*0068*/ 	.word	0xffffffff


	//   ....[16]....
        /*006c*/ 	.word	0xffffffff


	//   ....[17]....
        /*0070*/ 	.word	0xffffffff


	//   ....[18]....
        /*0074*/ 	.word	0x05000080


	//   ....[19]....
        /*0078*/ 	.word	0x05000080


	//   ....[20]....
        /*007c*/ 	.word	0x05000080


	//   ....[21]....
        /*0080*/ 	.word	0x05000080


	//   ....[22]....
        /*0084*/ 	.word	0x05000080


	//   ....[23]....
        /*0088*/ 	.word	0x05000080


	//   ....[24]....
        /*008c*/ 	.word	0x05000080


	//   ....[25]....
        /*0090*/ 	.word	0x05000080


	//   ....[26]....
        /*0094*/ 	.word	0x05000080


	//   ....[27]....
        /*0098*/ 	.word	0x05000080


	//----- nvinfo : EIATTR_COOP_GROUP_INSTR_OFFSETS
	.align		4
.L_2474:
        /*009c*/ 	.byte	0x04, 0x28
        /*009e*/ 	.short	(.L_2476 - .L_2475)


	//   ....[0]....
.L_2475:
        /*00a0*/ 	.word	0x00002870


	//   ....[1]....
        /*00a4*/ 	.word	0x00002890


	//   ....[2]....
        /*00a8*/ 	.word	0x000028b0


	//   ....[3]....
        /*00ac*/ 	.word	0x000028d0


	//   ....[4]....
        /*00b0*/ 	.word	0x000028f0


	//   ....[5]....
        /*00b4*/ 	.word	0x00002e20


	//   ....[6]....
        /*00b8*/ 	.word	0x00002e40


	//   ....[7]....
        /*00bc*/ 	.word	0x00002e60


	//   ....[8]....
        /*00c0*/ 	.word	0x00002e80


	//   ....[9]....
        /*00c4*/ 	.word	0x00002ea0


	//   ....[10]....
        /*00c8*/ 	.word	0x00003010


	//   ....[11]....
        /*00cc*/ 	.word	0x00003050


	//   ....[12]....
        /*00d0*/ 	.word	0x00003080


	//   ....[13]....
        /*00d4*/ 	.word	0x00003090


	//   ....[14]....
        /*00d8*/ 	.word	0x00003160


	//   ....[15]....
        /*00dc*/ 	.word	0x00003190


	//   ....[16]....
        /*00e0*/ 	.word	0x00003230


	//   ....[17]....
        /*00e4*/ 	.word	0x00003260


	//   ....[18]....
        /*00e8*/ 	.word	0x00003e00


	//   ....[19]....
        /*00ec*/ 	.word	0x00003e70


	//   ....[20]....
        /*00f0*/ 	.word	0x00003ee0


	//   ....[21]....
        /*00f4*/ 	.word	0x00003f50


	//   ....[22]....
        /*00f8*/ 	.word	0x00003fc0


	//   ....[23]....
        /*00fc*/ 	.word	0x00004540


	//   ....[24]....
        /*0100*/ 	.word	0x000045b0


	//   ....[25]....
        /*0104*/ 	.word	0x00004620


	//   ....[26]....
        /*0108*/ 	.word	0x00004690


	//   ....[27]....
        /*010c*/ 	.word	0x00004700


	//----- nvinfo : EIATTR_EXIT_INSTR_OFFSETS
	.align		4
.L_2476:
        /*0110*/ 	.byte	0x04, 0x1c
        /*0112*/ 	.short	(.L_2478 - .L_2477)


	//   ....[0]....
.L_2477:
        /*0114*/ 	.word	0x00000300


	//   ....[1]....
        /*0118*/ 	.word	0x00003da0


	//----- nvinfo : EIATTR_MAX_THREADS
	.align		4
.L_2478:
        /*011c*/ 	.byte	0x04, 0x05
        /*011e*/ 	.short	(.L_2480 - .L_2479)
.L_2479:
        /*0120*/ 	.word	0x00000080
        /*0124*/ 	.word	0x00000001
        /*0128*/ 	.word	0x00000001


	//----- nvinfo : EIATTR_CRS_STACK_SIZE
	.align		4
.L_2480:
        /*012c*/ 	.byte	0x04, 0x1e
        /*012e*/ 	.short	(.L_2482 - .L_2481)
.L_2481:
        /*0130*/ 	.word	0x00000000


	//----- nvinfo : EIATTR_CBANK_PARAM_SIZE
	.align		4
.L_2482:
        /*0134*/ 	.byte	0x03, 0x19
        /*0136*/ 	.short	0x00e8


	//----- nvinfo : EIATTR_PARAM_CBANK
	.align		4
        /*0138*/ 	.byte	0x04, 0x0a
        /*013a*/ 	.short	(.L_2484 - .L_2483)
	.align		4
.L_2483:
        /*013c*/ 	.word	index@(.nv.constant0._ZN10layer_norm13ln_fwd_kernelINS_13Kernel_traitsIf6__halfS2_S2_fjLj5120ELj1ELj1ELj4ELj16ENS_18Kernel_traits_baseILj5120EfS2_S2_S2_fjLj128EEEEELb0ELb0ELb1ELb1EEEvNS_9FwdParamsE)
        /*0140*/ 	.short	0x0210
        /*0142*/ 	.short	0x00e8


	//----- nvinfo : EIATTR_SW_WAR
	.align		4
.L_2484:
        /*0144*/ 	.byte	0x04, 0x36
        /*0146*/ 	.short	(.L_2486 - .L_2485)
.L_2485:
        /*0148*/ 	.word	0x00000008
.L_2486:


//--------------------- .nv.info._ZN10layer_norm13ln_fwd_kernelINS_13Kernel_traitsIf6__halfS2_S2_fjLj5120ELj1ELj1ELj4ELj16ENS_18Kernel_traits_baseILj5120EfS2_S2_S2_fjLj128EEEEELb0ELb1ELb0ELb0EEEvNS_9FwdParamsE --------------------------
	.section	.nv.info._ZN10layer_norm13ln_fwd_kernelINS_13Kernel_traitsIf6__halfS2_S2_fjLj5120ELj1ELj1ELj4ELj16ENS_18Kernel_traits_baseILj5120EfS2_S2_S2_fjLj128EEEEELb0ELb1ELb0ELb0EEEvNS_9FwdParamsE,"",@"SHT_CUDA_INFO"
	.sectionflags	@""
	.align	4


	//----- nvinfo : EIATTR_CUDA_API_VERSION
	.align		4
        /*0000*/ 	.byte	0x04, 0x37
        /*0002*/ 	.short	(.L_2488 - .L_2487)
.L_2487:
        /*0004*/ 	.word	0x00000082


	//----- nvinfo : EIATTR_KPARAM_INFO
	.align		4
.L_2488:
        /*0008*/ 	.byte	0x04, 0x17
        /*000a*/ 	.short	(.L_2490 - .L_2489)
.L_2489:
        /*000c*/ 	.word	0x00000000
        /*0010*/ 	.short	0x0000
        /*0012*/ 	.short	0x0000
        /*0014*/ 	.byte	0x00, 0xf0, 0xa1, 0x03


	//----- nvinfo : EIATTR_SPARSE_MMA_MASK
	.align		4
.L_2490:
        /*0018*/ 	.byte	0x03, 0x50
        /*001a*/ 	.short	0x0000


	//----- nvinfo : EIATTR_MAXREG_COUNT
	.align		4
        /*001c*/ 	.byte	0x03, 0x1b
        /*001e*/ 	.short	0x00ff


	//----- nvinfo : EIATTR_NUM_BARRIERS
	.align		4
        /*0020*/ 	.byte	0x02, 0x4c
        /*0022*/ 	.byte	0x01
	.zero		1


	//----- nvinfo : EIATTR_MERCURY_ISA_VERSION
	.align		4
        /*0024*/ 	.byte	0x03, 0x5f
        /*0026*/ 	.short	0x0101


	//----- nvinfo : EIATTR_COOP_GROUP_MASK_REGIDS
	.align		4
        /*0028*/ 	.byte	0x04, 0x29
        /*002a*/ 	.short	(.L_2492 - .L_2491)


	//   ....[0]....
.L_2491:
        /*002c*/ 	.word	0xffffffff


	//   ....[1]....
        /*0030*/ 	.word	0xffffffff


	//   ....[2]....
        /*0034*/ 	.word	0xffffffff


	//   ....[3]....
        /*0038*/ 	.word	0xffffffff


	//   ....[4]....
        /*003c*/ 	.word	0xffffffff


	//   ....[5]....
        /*0040*/ 	.word	0xffffffff


	//   ....[6]....
        /*0044*/ 	.word	0xffffffff


	//   ....[7]....
        /*0048*/ 	.word	0xffffffff


	//   ....[8]....
        /*004c*/ 	.word	0xffffffff


	//   ....[9]....
        /*0050*/ 	.word	0xffffffff


	//   ....[10]....
        /*0054*/ 	.word	0xffffffff


	//   ....[11]....
        /*0058*/ 	.word	0xffffffff


	//   ....[12]....
        /*005c*/ 	.word	0xffffffff


	//   ....[13]....
        /*0060*/ 	.word	0xffffffff


	//   ....[14]....
        /*0064*/ 	.word	0xffffffff


	//   ....[15]....
        /*0068*/ 	.word	0xffffffff


	//   ....[16]....
        /*006c*/ 	.word	0xffffffff


	//   ....[17]....
        /*0070*/ 	.word	0xffffffff


	//   ....[18]....
        /*0074*/ 	.word	0x05000094


	//   ....[19]....
        /*0078*/ 	.word	0x05000094


	//   ....[20]....
        /*007c*/ 	.word	0x05000094


	//   ....[21]....
        /*0080*/ 	.word	0x05000094


	//   ....[22]....
        /*0084*/ 	.word	0x05000094


	//   ....[23]....
        /*0088*/ 	.word	0x05000094


	//   ....[24]....
        /*008c*/ 	.word	0x05000094


	//   ....[25]....
        /*0090*/ 	.word	0x05000094


	//   ....[26]....
        /*0094*/ 	.word	0x05000094


	//   ....[27]....
        /*0098*/ 	.word	0x05000094


	//----- nvinfo : EIATTR_COOP_GROUP_INSTR_OFFSETS
	.align		4
.L_2492:
        /*009c*/ 	.byte	0x04, 0x28
        /*009e*/ 	.short	(.L_2494 - .L_2493)


	//   ....[0]....
.L_2493:
        /*00a0*/ 	.word	0x00002160


	//   ....[1]....
        /*00a4*/ 	.word	0x00002180


	//   ....[2]....
        /*00a8*/ 	.word	0x000021a0


	//   ....[3]....
        /*00ac*/ 	.word	0x000021c0


	//   ....[4]....
        /*00b0*/ 	.word	0x000021e0


	//   ....[5]....
        /*00b4*/ 	.word	0x00002720


	//   ....[6]....
        /*00b8*/ 	.word	0x00002740


	//   ....[7]....
        /*00bc*/ 	.word	0x00002760


	//   ....[8]....
        /*00c0*/ 	.word	0x00002780


	//   ....[9]....
        /*00c4*/ 	.word	0x000027a0


	//   ....[10]....
        /*00c8*/ 	.word	0x00002940


	//   ....[11]....
        /*00cc*/ 	.word	0x00002980


	//   ....[12]....
        /*00d0*/ 	.word	0x000029b0


	//   ....[13]....
        /*00d4*/ 	.word	0x000029c0


	//   ....[14]....
        /*00d8*/ 	.word	0x00002a60


	//   ....[15]....
        /*00dc*/ 	.word	0x00002ac0


	//   ....[16]....
        /*00e0*/ 	.word	0x00002b40


	//   ....[17]....
        /*00e4*/ 	.word	0x00002b80


	//   ....[18]....
        /*00e8*/ 	.word	0x00003800


	//   ....[19]....
        /*00ec*/ 	.word	0x00003870


	//   ....[20]....
        /*00f0*/ 	.word	0x000038e0


	//   ....[21]....
        /*00f4*/ 	.word	0x00003950


	//   ....[22]....
        /*00f8*/ 	.word	0x000039c0


	//   ....[23]....
        /*00fc*/ 	.word	0x00003f40


	//   ....[24]....
        /*0100*/ 	.word	0x00003fb0


	//   ....[25]....
        /*0104*/ 	.word	0x00004020


	//   ....[26]....
        /*0108*/ 	.word	0x00004090


	//   ....[27]....
        /*010c*/ 	.word	0x00004100


	//----- nvinfo : EIATTR_EXIT_INSTR_OFFSETS
	.align		4
.L_2494:
        /*0110*/ 	.byte	0x04, 0x1c
        /*0112*/ 	.short	(.L_2496 - .L_2495)


	//   ....[0]....
.L_2495:
        /*0114*/ 	.word	0x000008d0


	//   ....[1]....
        /*0118*/ 	.word	0x000037a0


	//----- nvinfo : EIATTR_MAX_THREADS
	.align		4
.L_2496:
        /*011c*/ 	.byte	0x04, 0x05
        /*011e*/ 	.short	(.L_2498 - .L_2497)
.L_2497:
        /*0120*/ 	.word	0x00000080
        /*0124*/ 	.word	0x00000001
        /*0128*/ 	.word	0x00000001


	//----- nvinfo : EIATTR_CRS_STACK_SIZE
	.align		4
.L_2498:
        /*012c*/ 	.byte	0x04, 0x1e
        /*012e*/ 	.short	(.L_2500 - .L_2499)
.L_2499:
        /*0130*/ 	.word	0x00000000


	//----- nvinfo : EIATTR_CBANK_PARAM_SIZE
	.align		4
.L_2500:
        /*0134*/ 	.byte	0x03, 0x19
        /*0136*/ 	.short	0x00e8


	//----- nvinfo : EIATTR_PARAM_CBANK
	.align		4
        /*0138*/ 	.byte	0x04, 0x0a
        /*013a*/ 	.short	(.L_2502 - .L_2501)
	.align		4
.L_2501:
        /*013c*/ 	.word	index@(.nv.constant0._ZN10layer_norm13ln_fwd_kernelINS_13Kernel_traitsIf6__halfS2_S2_fjLj5120ELj1ELj1ELj4ELj16ENS_18Kernel_traits_baseILj5120EfS2_S2_S2_fjLj128EEEEELb0ELb1ELb0ELb0EEEvNS_9FwdParamsE)
        /*0140*/ 	.short	0x0210
        /*0142*/ 	.short	0x00e8


	//----- nvinfo : EIATTR_SW_WAR
	.align		4
.L_2502:
        /*0144*/ 	.byte	0x04, 0x36
        /*0146*/ 	.short	(.L_2504 - .L_2503)
.L_2503:
        /*0148*/ 	.word	0x00000008
.L_2504:


//--------------------- .nv.info._ZN10layer_norm13ln_fwd_kernelINS_13Kernel_traitsIf6__halfS2_S2_fjLj5120ELj1ELj1ELj4ELj16ENS_18Kernel_traits_baseILj5120EfS2_S2_S2_fjLj128EEEEELb0ELb1ELb0ELb1EEEvNS_9FwdParamsE --------------------------
	.section	.nv.info._ZN10layer_norm13ln_fwd_kernelINS_13Kernel_traitsIf6__halfS2_S2_fjLj5120ELj1ELj1ELj4ELj16ENS_18Kernel_traits_baseILj5120EfS2_S2_S2_fjLj128EEEEELb0ELb1ELb0ELb1EEEvNS_9FwdParamsE,"",@"SHT_CUDA_INFO"
	.sectionflags	@""
	.align	4


	//----- nvinfo : EIATTR_CUDA_API_VERSION
	.align		4
        /*0000*/ 	.byte	0x04, 0x37
        /*0002*/ 	.short	(.L_2506 - .L_2505)
.L_2505:
        /*0004*/ 	.word	0x00000082


	//----- nvinfo : EIATTR_KPARAM_INFO
	.align		4
.L_2506:
        /*0008*/ 	.byte	0x04, 0x17
        /*000a*/ 	.short	(.L_2508 - .L_2507)
.L_2507:
        /*000c*/ 	.word	0x00000000
        /*0010*/ 	.short	0x0000
        /*0012*/ 	.short	0x0000
        /*0014*/ 	.byte	0x00, 0xf0, 0xa1, 0x03


	//----- nvinfo : EIATTR_SPARSE_MMA_MASK
	.align		4
.L_2508:
        /*0018*/ 	.byte	0x03, 0x50
        /*001a*/ 	.short	0x0000


	//----- nvinfo : EIATTR_MAXREG_COUNT
	.align		4
        /*001c*/ 	.byte	0x03, 0x1b
        /*001e*/ 	.short	0x00ff


	//----- nvinfo : EIATTR_NUM_BARRIERS
	.align		4
        /*0020*/ 	.byte	0x02, 0x4c
        /*0022*/ 	.byte	0x01
	.zero		1


	//----- nvinfo : EIATTR_MERCURY_ISA_VERSION
	.align		4
        /*0024*/ 	.byte	0x03, 0x5f
        /*0026*/ 	.short	0x0101


	//----- nvinfo : EIATTR_COOP_GROUP_MASK_REGIDS
	.align		4
        /*0028*/ 	.byte	0x04, 0x29
        /*002a*/ 	.short	(.L_2510 - .L_2509)


	//   ....[0]....
.L_2509:
        /*002c*/ 	.word	0xffffffff


	//   ....[1]....
        /*0030*/ 	.word	0xffffffff


	//   ....[2]....
        /*0034*/ 	.word	0xffffffff


	//   ....[3]....
        /*0038*/ 	.word	0xffffffff


	//   ....[4]....
        /*003c*/ 	.word	0xffffffff


	//   ....[5]....
        /*0040*/ 	.word	0xffffffff


	//   ....[6]....
        /*0044*/ 	.word	0xffffffff


	//   ....[7]....
        /*0048*/ 	.word	0xffffffff


	//   ....[8]....
        /*004c*/ 	.word	0xffffffff


	//   ....[9]....
        /*0050*/ 	.word	0xffffffff


	//   ....[10]....
        /*0054*/ 	.word	0xffffffff


	//   ....[11]....
        /*0058*/ 	.word	0xffffffff


	//   ....[12]....
        /*005c*/ 	.word	0xffffffff


	//   ....[13]....
        /*0060*/ 	.word	0xffffffff


	//   ....[14]....
        /*0064*/ 	.word	0xffffffff


	//   ....[15]....
        /*0068*/ 	.word	0xffffffff


	//   ....[16]....
        /*006c*/ 	.word	0xffffffff


	//   ....[17]....
        /*0070*/ 	.word	0xffffffff


	//   ....[18]....
        /*0074*/ 	.word	0x05000084


	//   ....[19]....
        /*0078*/ 	.word	0x05000084


	//   ....[20]....
        /*007c*/ 	.word	0x05000084


	//   ....[21]....
        /*0080*/ 	.word	0x05000084


	//   ....[22]....
        /*0084*/ 	.word	0x05000084


	//   ....[23]....
        /*0088*/ 	.word	0x05000084


	//   ....[24]....
        /*008c*/ 	.word	0x05000084


	//   ....[25]....
        /*0090*/ 	.word	0x05000084


	//   ....[26]....
        /*0094*/ 	.word	0x05000084


	//   ....[27]....
        /*0098*/ 	.word	0x05000084


	//----- nvinfo : EIATTR_COOP_GROUP_INSTR_OFFSETS
	.align		4
.L_2510:
        /*009c*/ 	.byte	0x04, 0x28
        /*009e*/ 	.short	(.L_2512 - .L_2511)


	//   ....[0]....
.L_2511:
        /*00a0*/ 	.word	0x00001a40


	//   ....[1]....
        /*00a4*/ 	.word	0x00001a60


	//   ....[2]....
        /*00a8*/ 	.word	0x00001a80


	//   ....[3]....
        /*00ac*/ 	.word	0x00001aa0


	//   ....[4]....
        /*00b0*/ 	.word	0x00001ac0


	//   ....[5]....
        /*00b4*/ 	.word	0x00001ff0


	//   ....[6]....
        /*00b8*/ 	.word	0x00002010


	//   ....[7]....
        /*00bc*/ 	.word	0x00002030


	//   ....[8]....
        /*00c0*/ 	.word	0x00002050


	//   ....[9]....
        /*00c4*/ 	.word	0x00002070


	//   ....[10]....
        /*00c8*/ 	.word	0x000021c0


	//   ....[11]....
        /*00cc*/ 	.word	0x00002230


	//   ....[12]....
        /*00d0*/ 	.word	0x00002270


	//   ....[13]....
        /*00d4*/ 	.word	0x00002290


	//   ....[14]....
        /*00d8*/ 	.word	0x00002320


	//   ....[15]....
        /*00dc*/ 	.word	0x00002350


	//   ....[16]....
        /*00e0*/ 	.word	0x000023e0


	//   ....[17]....
        /*00e4*/ 	.word	0x00002410


	//   ....[18]....
        /*00e8*/ 	.word	0x00002f20


	//   ....[19]....
        /*00ec*/ 	.word	0x00002f90


	//   ....[20]....
        /*00f0*/ 	.word	0x00003000


	//   ....[21]....
        /*00f4*/ 	.word	0x00003070


	//   ....[22]....
        /*00f8*/ 	.word	0x000030e0


	//   ....[23]....
        /*00fc*/ 	.word	0x00003650


	//   ....[24]....
        /*0100*/ 	.word	0x000036c0


	//   ....[25]....
        /*0104*/ 	.word	0x00003730


	//   ....[26]....
        /*0108*/ 	.word	0x000037a0


	//   ....[27]....
        /*010c*/ 	.word	0x00003810


	//----- nvinfo : EIATTR_EXIT_INSTR_OFFSETS
	.align		4
.L_2512:
        /*0110*/ 	.byte	0x04, 0x1c
        /*0112*/ 	.short	(.L_2514 - .L_2513)


	//   ....[0]....
.L_2513:
        /*0114*/ 	.word	0x00000340


	//   ....[1]....
        /*0118*/ 	.word	0x00002ec0


	//----- nvinfo : EIATTR_MAX_THREADS
	.align		4
.L_2514:
        /*011c*/ 	.byte	0x04, 0x05
        /*011e*/ 	.short	(.L_2516 - .L_2515)
.L_2515:
        /*0120*/ 	.word	0x00000080
        /*0124*/ 	.word	0x00000001
        /*0128*/ 	.word	0x00000001


	//----- nvinfo : EIATTR_CRS_STACK_SIZE
	.align		4
.L_2516:
        /*012c*/ 	.byte	0x04, 0x1e
        /*012e*/ 	.short	(.L_2518 - .L_2517)
.L_2517:
        /*0130*/ 	.word	0x00000000


	//----- nvinfo : EIATTR_CBANK_PARAM_SIZE
	.align		4
.L_2518:
        /*0134*/ 	.byte	0x03, 0x19
        /*0136*/ 	.short	0x00e8


	//----- nvinfo : EIATTR_PARAM_CBANK
	.align		4
        /*0138*/ 	.byte	0x04, 0x0a
        /*013a*/ 	.short	(.L_2520 - .L_2519)
	.align		4
.L_2519:
        /*013c*/ 	.word	index@(.nv.constant0._ZN10layer_norm13ln_fwd_kernelINS_13Kernel_traitsIf6__halfS2_S2_fjLj5120ELj1ELj1ELj4ELj16ENS_18Kernel_traits_baseILj5120EfS2_S2_S2_fjLj128EEEEELb0ELb1ELb0ELb1EEEvNS_9FwdParamsE)
        /*0140*/ 	.short	0x0210
        /*0142*/ 	.short	0x00e8


	//----- nvinfo : EIATTR_SW_WAR
	.align		4
.L_2520:
        /*0144*/ 	.byte	0x04, 0x36
        /*0146*/ 	.short	(.L_2522 - .L_2521)
.L_2521:
        /*0148*/ 	.word	0x00000008
.L_2522:


//--------------------- .nv.info._ZN10layer_norm13ln_fwd_kernelINS_13Kernel_traitsIf6__halfS2_S2_fjLj5120ELj1ELj1ELj4ELj16ENS_18Kernel_traits_baseILj5120EfS2_S2_S2_fjLj128EEEEELb0ELb1ELb1ELb0EEEvNS_9FwdParamsE --------------------------
	.section	.nv.info._ZN10layer_norm13ln_fwd_kernelINS_13Kernel_traitsIf6__halfS2_S2_fjLj5120ELj1ELj1ELj4ELj16ENS_18Kernel_traits_baseILj5120EfS2_S2_S2_fjLj128EEEEELb0ELb1ELb1ELb0EEEvNS_9FwdParamsE,"",@"SHT_CUDA_INFO"
	.sectionflags	@""
	.align	4


	//----- nvinfo : EIATTR_CUDA_API_VERSION
	.align		4
        /*0000*/ 	.byte	0x04, 0x37
        /*0002*/ 	.short	(.L_2524 - .L_2523)
.L_2523:
        /*0004*/ 	.word	0x00000082


	//----- nvinfo : EIATTR_KPARAM_INFO
	.align		4
.L_2524:
        /*0008*/ 	.byte	0x04, 0x17
        /*000a*/ 	.short	(.L_2526 - .L_2525)
.L_2525:
        /*000c*/ 	.word	0x00000000
        /*0010*/ 	.short	0x0000
        /*0012*/ 	.short	0x0000
        /*0014*/ 	.byte	0x00, 0xf0, 0xa1, 0x03


	//----- nvinfo : EIATTR_SPARSE_MMA_MASK
	.align		4
.L_2526:
        /*0018*/ 	.byte	0x03, 0x50
        /*001a*/ 	.short	0x0000


	//----- nvinfo : EIATTR_MAXREG_COUNT
	.align		4
        /*001c*/ 	.byte	0x03, 0x1b
        /*001e*/ 	.short	0x00ff


	//----- nvinfo : EIATTR_NUM_BARRIERS
	.align		4
        /*0020*/ 	.byte	0x02, 0x4c
        /*0022*/ 	.byte	0x01
	.zero		1


	//----- nvinfo : EIATTR_MERCURY_ISA_VERSION
	.align		4
        /*0024*/ 	.byte	0x03, 0x5f
        /*0026*/ 	.short	0x0101


	//----- nvinfo : EIATTR_COOP_GROUP_MASK_REGIDS
	.align		4
        /*0028*/ 	.byte	0x04, 0x29
        /*002a*/ 	.short	(.L_2528 - .L_2527)


	//   ....[0]....
.L_2527:
        /*002c*/ 	.word	0xffffffff


	//   ....[1]....
        /*0030*/ 	.word	0xffffffff


	//   ....[2]....
        /*0034*/ 	.word	0xffffffff


	//   ....[3]....
        /*0038*/ 	.word	0xffffffff


	//   ....[4]....
        /*003c*/ 	.word	0xffffffff


	//   ....[5]....
        /*0040*/ 	.word	0xffffffff


	//   ....[6]....
        /*0044*/ 	.word	0xffffffff


	//   ....[7]....
        /*0048*/ 	.word	0xffffffff


	//   ....[8]....
        /*004c*/ 	.word	0xffffffff


	//   ....[9]....
        /*0050*/ 	.word	0xffffffff


	//   ....[10]....
        /*0054*/ 	.word	0xffffffff


	//   ....[11]....
        /*0058*/ 	.word	0xffffffff


	//   ....[12]....
        /*005c*/ 	.word	0xffffffff


	//   ....[13]....
        /*0060*/ 	.word	0xffffffff


	//   ....[14]....
        /*0064*/ 	.word	0xffffffff


	//   ....[15]....
        /*0068*/ 	.word	0xffffffff


	//   ....[16]....
        /*006c*/ 	.word	0xffffffff


	//   ....[17]....
        /*0070*/ 	.word	0xffffffff


	//   ....[18]....
        /*0074*/ 	.word	0x0500009c


	//   ....[19]....
        /*0078*/ 	.word	0x0500009c


	//   ....[20]....
        /*007c*/ 	.word	0x0500009c


	//   ....[21]....
        /*0080*/ 	.word	0x0500009c


	//   ....[22]....
        /*0084*/ 	.word	0x0500009c


	//   ....[23]....
        /*0088*/ 	.word	0x0500009c


	//   ....[24]....
        /*008c*/ 	.word	0x0500009c


	//   ....[25]....
        /*0090*/ 	.word	0x0500009c


	//   ....[26]....
        /*0094*/ 	.word	0x0500009c


	//   ....[27]....
        /*0098*/ 	.word	0x0500009c


	//----- nvinfo : EIATTR_COOP_GROUP_INSTR_OFFSETS
	.align		4
.L_2528:
        /*009c*/ 	.byte	0x04, 0x28
        /*009e*/ 	.short	(.L_2530 - .L_2529)


	//   ....[0]....
.L_2529:
        /*00a0*/ 	.word	0x000033b0


	//   ....[1]....
        /*00a4*/ 	.word	0x000033d0


	//   ....[2]....
        /*00a8*/ 	.word	0x000033f0


	//   ....[3]....
        /*00ac*/ 	.word	0x00003410


	//   ....[4]....
        /*00b0*/ 	.word	0x00003430


	//   ....[5]....
        /*00b4*/ 	.word	0x00003970


	//   ....[6]....
        /*00b8*/ 	.word	0x00003990


	//   ....[7]....
        /*00bc*/ 	.word	0x000039b0


	//   ....[8]....
        /*00c0*/ 	.word	0x000039d0


	//   ....[9]....
        /*00c4*/ 	.word	0x000039f0


	//   ....[10]....
        /*00c8*/ 	.word	0x00003bd0


	//   ....[11]....
        /*00cc*/ 	.word	0x00003c50


	//   ....[12]....
        /*00d0*/ 	.word	0x00003c70


	//   ....[13]....
        /*00d4*/ 	.word	0x00003c80


	//   ....[14]....
        /*00d8*/ 	.word	0x00003d40


	//   ....[15]....
        /*00dc*/ 	.word	0x00003d70


	//   ....[16]....
        /*00e0*/ 	.word	0x00003e10


	//   ....[17]....
        /*00e4*/ 	.word	0x00003e30


	//   ....[18]....
        /*00e8*/ 	.word	0x00004ae0


	//   ....[19]....
        /*00ec*/ 	.word	0x00004b50


	//   ....[20]....
        /*00f0*/ 	.word	0x00004bc0


	//   ....[21]....
        /*00f4*/ 	.word	0x00004c30


	//   ....[22]....
        /*00f8*/ 	.word	0x00004ca0


	//   ....[23]....
        /*00fc*/ 	.word	0x00005220


	//   ....[24]....
        /*0100*/ 	.word	0x00005290


	//   ....[25]....
        /*0104*/ 	.word	0x00005300


	//   ....[26]....
        /*0108*/ 	.word	0x00005370


	//   ....[27]....
        /*010c*/ 	.word	0x000053e0


	//----- nvinfo : EIATTR_EXIT_INSTR_OFFSETS
	.align		4
.L_2530:
        /*0110*/ 	.byte	0x04, 0x1c
        /*0112*/ 	.short	(.L_2532 - .L_2531)


	//   ....[0]....
.L_2531:
        /*0114*/ 	.word	0x000008e0


	//   ....[1]....
        /*0118*/ 	.word	0x00004a80


	//----- nvinfo : EIATTR_MAX_THREADS
	.align		4
.L_2532:
        /*011c*/ 	.byte	0x04, 0x05
        /*011e*/ 	.short	(.L_2534 - .L_2533)
.L_2533:
        /*0120*/ 	.word	0x00000080
        /*0124*/ 	.word	0x00000001
        /*0128*/ 	.word	0x00000001


	//----- nvinfo : EIATTR_CRS_STACK_SIZE
	.align		4
.L_2534:
        /*012c*/ 	.byte	0x04, 0x1e
        /*012e*/ 	.short	(.L_2536 - .L_2535)
.L_2535:
        /*0130*/ 	.word	0x00000000


	//----- nvinfo : EIATTR_CBANK_PARAM_SIZE
	.align		4
.L_2536:
        /*0134*/ 	.byte	0x03, 0x19
        /*0136*/ 	.short	0x00e8


	//----- nvinfo : EIATTR_PARAM_CBANK
	.align		4
        /*0138*/ 	.byte	0x04, 0x0a
        /*013a*/ 	.short	(.L_2538 - .L_2537)
	.align		4
.L_2537:
        /*013c*/ 	.word	index@(.nv.constant0._ZN10layer_norm13ln_fwd_kernelINS_13Kernel_traitsIf6__halfS2_S2_fjLj5120ELj1ELj1ELj4ELj16ENS_18Kernel_traits_baseILj5120EfS2_S2_S2_fjLj128EEEEELb0ELb1ELb1ELb0EEEvNS_9FwdParamsE)
        /*0140*/ 	.short	0x0210
        /*0142*/ 	.short	0x00e8


	//----- nvinfo : EIATTR_SW_WAR
	.align		4
.L_2538:
        /*0144*/ 	.byte	0x04, 0x36
        /*0146*/ 	.short	(.L_2540 - .L_2539)
.L_2539:
        /*0148*/ 	.word	0x00000008
.L_2540:


//--------------------- .nv.info._ZN10layer_norm13ln_fwd_kernelINS_13Kernel_traitsIf6__halfS2_S2_fjLj5120ELj1ELj1ELj4ELj16ENS_18Kernel_traits_baseILj5120EfS2_S2_S2_fjLj128EEEEELb0ELb1ELb1ELb1EEEvNS_9FwdParamsE --------------------------
	.section	.nv.info._ZN10layer_norm13ln_fwd_kernelINS_13Kernel_traitsIf6__halfS2_S2_fjLj5120ELj1ELj1ELj4ELj16ENS_18Kernel_traits_baseILj5120EfS2_S2_S2_fjLj128EEEEELb0ELb1ELb1ELb1EEEvNS_9FwdParamsE,"",@"SHT_CUDA_INFO"
	.sectionflags	@""
	.align	4


	//----- nvinfo : EIATTR_CUDA_API_VERSION
	.align		4
        /*0000*/ 	.byte	0x04, 0x37
        /*0002*/ 	.short	(.L_2542 - .L_2541)
.L_2541:
        /*0004*/ 	.word	0x00000082


	//----- nvinfo : EIATTR_KPARAM_INFO
	.align		4
.L_2542:
        /*0008*/ 	.byte	0x04, 0x17
        /*000a*/ 	.short	(.L_2544 - .L_2543)
.L_2543:
        /*000c*/ 	.word	0x00000000
        /*0010*/ 	.short	0x0000
        /*0012*/ 	.short	0x0000
        /*0014*/ 	.byte	0x00, 0xf0, 0xa1, 0x03


	//----- nvinfo : EIATTR_SPARSE_MMA_MASK
	.align		4
.L_2544:
        /*0018*/ 	.byte	0x03, 0x50
        /*001a*/ 	.short	0x0000


	//----- nvinfo : EIATTR_MAXREG_COUNT
	.align		4
        /*001c*/ 	.byte	0x03, 0x1b
        /*001e*/ 	.short	0x00ff


	//----- nvinfo : EIATTR_NUM_BARRIERS
	.align		4
        /*0020*/ 	.byte	0x02, 0x4c
        /*0022*/ 	.byte	0x01
	.zero		1


	//----- nvinfo : EIATTR_MERCURY_ISA_VERSION
	.align		4
        /*0024*/ 	.byte	0x03, 0x5f
        /*0026*/ 	.short	0x0101


	//----- nvinfo : EIATTR_COOP_GROUP_MASK_REGIDS
	.align		4
        /*0028*/ 	.byte	0x04, 0x29
        /*002a*/ 	.short	(.L_2546 - .L_2545)


	//   ....[0]....
.L_2545:
        /*002c*/ 	.word	0xffffffff


	//   ....[1]....
        /*0030*/ 	.word	0xffffffff


	//   ....[2]....
        /*0034*/ 	.word	0xffffffff


	//   ....[3]....
        /*0038*/ 	.word	0xffffffff


	//   ....[4]....
        /*003c*/ 	.word	0xffffffff


	//   ....[5]....
        /*0040*/ 	.word	0xffffffff


	//   ....[6]....
        /*0044*/ 	.word	0xffffffff


	//   ....[7]....
        /*0048*/ 	.word	0xffffffff


	//   ....[8]....
        /*004c*/ 	.word	0xffffffff


	//   ....[9]....
        /*0050*/ 	.word	0xffffffff


	//   ....[10]....
        /*0054*/ 	.word	0xffffffff


	//   ....[11]....
        /*0058*/ 	.word	0xffffffff


	//   ....[12]....
        /*005c*/ 	.word	0xffffffff


	//   ....[13]....
        /*0060*/ 	.word	0xffffffff


	//   ....[14]....
        /*0064*/ 	.word	0xffffffff


	//   ....[15]....
        /*0068*/ 	.word	0xffffffff


	//   ....[16]....
        /*006c*/ 	.word	0xffffffff


	//   ....[17]....
        /*0070*/ 	.word	0xffffffff


	//   ....[18]....
        /*0074*/ 	.word	0x05000096


	//   ....[19]....
        /*0078*/ 	.word	0x05000096


	//   ....[20]....
        /*007c*/ 	.word	0x05000096


	//   ....[21]....
        /*0080*/ 	.word	0x05000096


	//   ....[22]....
        /*0084*/ 	.word	0x05000096


	//   ....[23]....
        /*0088*/ 	.word	0x05000096


	//   ....[24]....
        /*008c*/ 	.word	0x05000096


	//   ....[25]....
        /*0090*/ 	.word	0x05000096


	//   ....[26]....
        /*0094*/ 	.word	0x05000096


	//   ....[27]....
        /*0098*/ 	.word	0x05000096


	//----- nvinfo : EIATTR_COOP_GROUP_INSTR_OFFSETS
	.align		4
.L_2546:
        /*009c*/ 	.byte	0x04, 0x28
        /*009e*/ 	.short	(.L_2548 - .L_2547)


	//   ....[0]....
.L_2547:
        /*00a0*/ 	.word	0x00002bc0


	//   ....[1]....
        /*00a4*/ 	.word	0x00002be0


	//   ....[2]....
        /*00a8*/ 	.word	0x00002c00


	//   ....[3]....
        /*00ac*/ 	.word	0x00002c20


	//   ....[4]....
        /*00b0*/ 	.word	0x00002c40


	//   ....[5]....
        /*00b4*/ 	.word	0x00003170


	//   ....[6]....
        /*00b8*/ 	.word	0x00003190


	//   ....[7]....
        /*00bc*/ 	.word	0x000031b0


	//   ....[8]....
        /*00c0*/ 	.word	0x000031d0


	//   ....[9]....
        /*00c4*/ 	.word	0x000031f0


	//   ....[10]....
        /*00c8*/ 	.word	0x00003360


	//   ....[11]....
        /*00cc*/ 	.word	0x000033a0


	//   ....[12]....
        /*00d0*/ 	.word	0x000033d0


	//   ....[13]....
        /*00d4*/ 	.word	0x000033e0


	//   ....[14]....
        /*00d8*/ 	.word	0x000034b0


	//   ....[15]....
        /*00dc*/ 	.word	0x000034e0


	//   ....[16]....
        /*00e0*/ 	.word	0x00003580


	//   ....[17]....
        /*00e4*/ 	.word	0x000035a0


	//   ....[18]....
        /*00e8*/ 	.word	0x00004150


	//   ....[19]....
        /*00ec*/ 	.word	0x000041c0


	//   ....[20]....
        /*00f0*/ 	.word	0x00004230


	//   ....[21]....
        /*00f4*/ 	.word	0x000042a0


	//   ....[22]....
        /*00f8*/ 	.word	0x00004310


	//   ....[23]....
        /*00fc*/ 	.word	0x00004890


	//   ....[24]....
        /*0100*/ 	.word	0x00004900


	//   ....[25]....
        /*0104*/ 	.word	0x00004970


	//   ....[26]....
        /*0108*/ 	.word	0x000049e0


	//   ....[27]....
        /*010c*/ 	.word	0x00004a50


	//----- nvinfo : EIATTR_EXIT_INSTR_OFFSETS
	.align		4
.L_2548:
        /*0110*/ 	.byte	0x04, 0x1c
        /*0112*/ 	.short	(.L_2550 - .L_2549)


	//   ....[0]....
.L_2549:
        /*0114*/ 	.word	0x00000340


	//   ....[1]....
        /*0118*/ 	.word	0x000040f0


	//----- nvinfo : EIATTR_MAX_THREADS
	.align		4
.L_2550:
        /*011c*/ 	.byte	0x04, 0x05
        /*011e*/ 	.short	(.L_2552 - .L_2551)
.L_2551:
        /*0120*/ 	.word	0x00000080
        /*0124*/ 	.word	0x00000001
        /*0128*/ 	.word	0x00000001


	//----- nvinfo : EIATTR_CRS_STACK_SIZE
	.align		4
.L_2552:
        /*012c*/ 	.byte	0x04, 0x1e
        /*012e*/ 	.short	(.L_2554 - .L_2553)
.L_2553:
        /*0130*/ 	.word	0x00000000


	//----- nvinfo : EIATTR_CBANK_PARAM_SIZE
	.align		4
.L_2554:
        /*0134*/ 	.byte	0x03, 0x19
        /*0136*/ 	.short	0x00e8


	//----- nvinfo : EIATTR_PARAM_CBANK
	.align		4
        /*0138*/ 	.byte	0x04, 0x0a
        /*013a*/ 	.short	(.L_2556 - .L_2555)
	.align		4
.L_2555:
        /*013c*/ 	.word	index@(.nv.constant0._ZN10layer_norm13ln_fwd_kernelINS_13Kernel_traitsIf6__halfS2_S2_fjLj5120ELj1ELj1ELj4ELj16ENS_18Kernel_traits_baseILj5120EfS2_S2_S2_fjLj128EEEEELb0ELb1ELb1ELb1EEEvNS_9FwdParamsE)
        /*0140*/ 	.short	0x0210
        /*0142*/ 	.short	0x00e8


	//----- nvinfo : EIATTR_SW_WAR
	.align		4
.L_2556:
        /*0144*/ 	.byte	0x04, 0x36
        /*0146*/ 	.short	(.L_2558 - .L_2557)
.L_2557:
        /*0148*/ 	.word	0x00000008
.L_2558:


//--------------------- .nv.info._ZN10layer_norm13ln_fwd_kernelINS_13Kernel_traitsIf6__halfS2_S2_fjLj5120ELj1ELj1ELj4ELj16ENS_18Kernel_traits_baseILj5120EfS2_S2_S2_fjLj128EEEEELb1ELb0ELb0ELb0EEEvNS_9FwdParamsE --------------------------
	.section	.nv.info._ZN10layer_norm13ln_fwd_kernelINS_13Kernel_traitsIf6__halfS2_S2_fjLj5120ELj1ELj1ELj4ELj16ENS_18Kernel_traits_baseILj5120EfS2_S2_S2_fjLj128EEEEELb1ELb0ELb0ELb0EEEvNS_9FwdParamsE,"",@"SHT_CUDA_INFO"
	.sectionflags	@""
	.align	4


	//----- nvinfo : EIATTR_CUDA_API_VERSION
	.align		4
        /*0000*/ 	.byte	0x04, 0x37
        /*0002*/ 	.short	(.L_2560 - .L_2559)
.L_2559:
        /*0004*/ 	.word	0x00000082


	//----- nvinfo : EIATTR_KPARAM_INFO
	.align		4
.L_2560:
        /*0008*/ 	.byte	0x04, 0x17
        /*000a*/ 	.short	(.L_2562 - .L_2561)
.L_2561:
        /*000c*/ 	.word	0x00000000
        /*0010*/ 	.short	0x0000
        /*0012*/ 	.short	0x0000
        /*0014*/ 	.byte	0x00, 0xf0, 0xa1, 0x03


	//----- nvinfo : EIATTR_SPARSE_MMA_MASK
	.align		4
.L_2562:
        /*0018*/ 	.byte	0x03, 0x50
        /*001a*/ 	.short	0x0000


	//----- nvinfo : EIATTR_MAXREG_COUNT
	.align		4
        /*001c*/ 	.byte	0x03, 0x1b
        /*001e*/ 	.short	0x00ff


	//----- nvinfo : EIATTR_NUM_BARRIERS
	.align		4
        /*0020*/ 	.byte	0x02, 0x4c
        /*0022*/ 	.byte	0x01
	.zero		1


	//----- nvinfo : EIATTR_MERCURY_ISA_VERSION
	.align		4
        /*0024*/ 	.byte	0x03, 0x5f
        /*0026*/ 	.short	0x0101


	//----- nvinfo : EIATTR_COOP_GROUP_MASK_REGIDS
	.align		4
        /*0028*/ 	.byte	0x04, 0x29
        /*002a*/ 	.short	(.L_2564 - .L_2563)


	//   ....[0]....
.L_2563:
        /*002c*/ 	.word	0xffffffff


	//   ....[1]....
        /*0030*/ 	.word	0xffffffff


	//   ....[2]....
        /*0034*/ 	.word	0xffffffff


	//   ....[3]....
        /*0038*/ 	.word	0xffffffff


	//   ....[4]....
        /*003c*/ 	.word	0xffffffff


	//   ....[5]....
        /*0040*/ 	.word	0xffffffff


	//   ....[6]....
        /*0044*/ 	.word	0xffffffff


	//   ....[7]....
        /*0048*/ 	.word	0xffffffff


	//   ....[8]....
        /*004c*/ 	.word	0xffffffff


	//   ....[9]....
        /*0050*/ 	.word	0xffffffff


	//   ....[10]....
        /*0054*/ 	.word	0xffffffff


	//   ....[11]....
        /*0058*/ 	.word	0xffffffff


	//   ....[12]....
        /*005c*/ 	.word	0xffffffff


	//   ....[13]....
        /*0060*/ 	.word	0xffffffff


	//   ....[14]....
        /*0064*/ 	.word	0xffffffff


	//   ....[15]....
        /*0068*/ 	.word	0xffffffff


	//   ....[16]....
        /*006c*/ 	.word	0xffffffff


	//   ....[17]....
        /*0070*/ 	.word	0xffffffff


	//   ....[18]....
        /*0074*/ 	.word	0x05000097


	//   ....[19]....
        /*0078*/ 	.word	0x05000097


	//   ....[20]....
        /*007c*/ 	.word	0x05000097


	//   ....[21]....
        /*0080*/ 	.word	0x05000097


	//   ....[22]....
        /*0084*/ 	.word	0x05000097


	//   ....[23]....
        /*0088*/ 	.word	0x05000097


	//   ....[24]....
        /*008c*/ 	.word	0x05000097


	//   ....[25]....
        /*0090*/ 	.word	0x05000097


	//   ....[26]....
        /*0094*/ 	.word	0x05000097


	//   ....[27]....
        /*0098*/ 	.word	0x05000097


	//----- nvinfo : EIATTR_COOP_GROUP_INSTR_OFFSETS
	.align		4
.L_2564:
        /*009c*/ 	.byte	0x04, 0x28
        /*009e*/ 	.short	(.L_2566 - .L_2565)


	//   ....[0]....
.L_2565:
        /*00a0*/ 	.word	0x0000f710


	//   ....[1]....
        /*00a4*/ 	.word	0x0000f740


	//   ....[2]....
        /*00a8*/ 	.word	0x0000f760


	//   ....[3]....
        /*00ac*/ 	.word	0x0000f780


	//   ....[4]....
        /*00b0*/ 	.word	0x0000f7a0


	//   ....[5]....
        /*00b4*/ 	.word	0x0000fce0


	//   ....[6]....
        /*00b8*/ 	.word	0x0000fd00


	//   ....[7]....
        /*00bc*/ 	.word	0x0000fd20


	//   ....[8]....
        /*00c0*/ 	.word	0x0000fd40


	//   ....[9]....
        /*00c4*/ 	.word	0x0000fd60


	//   ....[10]....
        /*00c8*/ 	.word	0x0000fea0


	//   ....[11]....
        /*00cc*/ 	.word	0x0000ff40


	//   ....[12]....
        /*00d0*/ 	.word	0x0000ff80


	//   ....[13]....
        /*00d4*/ 	.word	0x0000fff0


	//   ....[14]....
        /*00d8*/ 	.word	0x00010020


	//   ....[15]....
        /*00dc*/ 	.word	0x00010090


	//   ....[16]....
        /*00e0*/ 	.word	0x000100d0


	//   ....[17]....
        /*00e4*/ 	.word	0x00010130


	//   ....[18]....
        /*00e8*/ 	.word	0x00010dc0


	//   ....[19]....
        /*00ec*/ 	.word	0x00010e30


	//   ....[20]....
        /*00f0*/ 	.word	0x00010ea0


	//   ....[21]....
        /*00f4*/ 	.word	0x00010f10


	//   ....[22]....
        /*00f8*/ 	.word	0x00010f80


	//   ....[23]....
        /*00fc*/ 	.word	0x00011510


	//   ....[24]....
        /*0100*/ 	.word	0x00011580


	//   ....[25]....
        /*0104*/ 	.word	0x000115f0


	//   ....[26]....
        /*0108*/ 	.word	0x00011660


	//   ....[27]....
        /*010c*/ 	.word	0x000116d0


	//----- nvinfo : EIATTR_EXIT_INSTR_OFFSETS
	.align		4
.L_2566:
        /*0110*/ 	.byte	0x04, 0x1c
        /*0112*/ 	.short	(.L_2568 - .L_2567)


	//   ....[0]....
.L_2567:
        /*0114*/ 	.word	0x00000c40


	//   ....[1]....
        /*0118*/ 	.word	0x00010d60


	//----- nvinfo : EIATTR_MAX_THREADS
	.align		4
.L_2568:
        /*011c*/ 	.byte	0x04, 0x05
        /*011e*/ 	.short	(.L_2570 - .L_2569)
.L_2569:
        /*0120*/ 	.word	0x00000080
        /*0124*/ 	.word	0x00000001
        /*0128*/ 	.word	0x00000001


	//----- nvinfo : EIATTR_CRS_STACK_SIZE
	.align		4
.L_2570:
        /*012c*/ 	.byte	0x04, 0x1e
        /*012e*/ 	.short	(.L_2572 - .L_2571)
.L_2571:
        /*0130*/ 	.word	0x00000000


	//----- nvinfo : EIATTR_CBANK_PARAM_SIZE
	.align		4
.L_2572:
        /*0134*/ 	.byte	0x03, 0x19
        /*0136*/ 	.short	0x00e8


	//----- nvinfo : EIATTR_PARAM_CBANK
	.align		4
        /*0138*/ 	.byte	0x04, 0x0a
        /*013a*/ 	.short	(.L_2574 - .L_2573)
	.align		4
.L_2573:
        /*013c*/ 	.word	index@(.nv.constant0._ZN10layer_norm13ln_fwd_kernelINS_13Kernel_traitsIf6__halfS2_S2_fjLj5120ELj1ELj1ELj4ELj16ENS_18Kernel_traits_baseILj5120EfS2_S2_S2_fjLj128EEEEELb1ELb0ELb0ELb0EEEvNS_9FwdParamsE)
        /*0140*/ 	.short	0x0210
        /*0142*/ 	.short	0x00e8


	//----- nvinfo : EIATTR_SW_WAR
	.align		4
.L_2574:
        /*0144*/ 	.byte	0x04, 0x36
        /*0146*/ 	.short	(.L_2576 - .L_2575)
.L_2575:
        /*0148*/ 	.word	0x00000008
.L_2576:


//--------------------- .nv.info._ZN10layer_norm13ln_fwd_kernelINS_13Kernel_traitsIf6__halfS2_S2_fjLj5120ELj1ELj1ELj4ELj16ENS_18Kernel_traits_baseILj5120EfS2_S2_S2_fjLj128EEEEELb1ELb0ELb0ELb1EEEvNS_9FwdParamsE --------------------------
	.section	.nv.info._ZN10layer_norm13ln_fwd_kernelINS_13Kernel_traitsIf6__halfS2_S2_fjLj5120ELj1ELj1ELj4ELj16ENS_18Kernel_traits_baseILj5120EfS2_S2_S2_fjLj128EEEEELb1ELb0ELb0ELb1EEEvNS_9FwdParamsE,"",@"SHT_CUDA_INFO"
	.sectionflags	@""
	.align	4


	//----- nvinfo : EIATTR_CUDA_API_VERSION
	.align		4
        /*0000*/ 	.byte	0x04, 0x37
        /*0002*/ 	.short	(.L_2578 - .L_2577)
.L_2577:
        /*0004*/ 	.word	0x00000082


	//----- nvinfo : EIATTR_KPARAM_INFO
	.align		4
.L_2578:
        /*0008*/ 	.byte	0x04, 0x17
        /*000a*/ 	.short	(.L_2580 - .L_2579)
.L_2579:
        /*000c*/ 	.word	0x00000000
        /*0010*/ 	.short	0x0000
        /*0012*/ 	.short	0x0000
        /*0014*/ 	.byte	0x00, 0xf0, 0xa1, 0x03


	//----- nvinfo : EIATTR_SPARSE_MMA_MASK
	.align		4
.L_2580:
        /*0018*/ 	.byte	0x03, 0x50
        /*001a*/ 	.short	0x0000


	//----- nvinfo : EIATTR_MAXREG_COUNT
	.align		4
        /*001c*/ 	.byte	0x03, 0x1b
        /*001e*/ 	.short	0x00ff


	//----- nvinfo : EIATTR_NUM_BARRIERS
	.align		4
        /*0020*/ 	.byte	0x02, 0x4c
        /*0022*/ 	.byte	0x01
	.zero		1


	//----- nvinfo : EIATTR_MERCURY_ISA_VERSION
	.align		4
        /*0024*/ 	.byte	0x03, 0x5f
        /*0026*/ 	.short	0x0101


	//----- nvinfo : EIATTR_COOP_GROUP_MASK_REGIDS
	.align		4
        /*0028*/ 	.byte	0x04, 0x29
        /*002a*/ 	.short	(.L_2582 - .L_2581)


	//   ....[0]....
.L_2581:
        /*002c*/ 	.word	0xffffffff


	//   ....[1]....
        /*0030*/ 	.word	0xffffffff


	//   ....[2]....
        /*0034*/ 	.word	0xffffffff


	//   ....[3]....
        /*0038*/ 	.word	0xffffffff


	//   ....[4]....
        /*003c*/ 	.word	0xffffffff


	//   ....[5]....
        /*0040*/ 	.word	0xffffffff


	//   ....[6]....
        /*0044*/ 	.word	0xffffffff


	//   ....[7]....
        /*0048*/ 	.word	0xffffffff


	//   ....[8]....
        /*004c*/ 	.word	0xffffffff


	//   ....[9]....
        /*0050*/ 	.word	0xffffffff


	//   ....[10]....
        /*0054*/ 	.word	0xffffffff


	//   ....[11]....
        /*0058*/ 	.word	0xffffffff


	//   ....[12]....
        /*005c*/ 	.word	0xffffffff


	//   ....[13]....
        /*0060*/ 	.word	0xffffffff


	//   ....[14]....
        /*0064*/ 	.word	0xffffffff


	//   ....[15]....
        /*0068*/ 	.word	0xffffffff


	//   ....[16]....
        /*006c*/ 	.word	0xffffffff


	//   ....[17]....
        /*0070*/ 	.word	0xffffffff


	//   ....[18]....
        /*0074*/ 	.word	0x05000073


	//   ....[19]....
        /*0078*/ 	.word	0x05000073


	//   ....[20]....
        /*007c*/ 	.word	0x05000073


	//   ....[21]....
        /*0080*/ 	.word	0x05000073


	//   ....[22]....
        /*0084*/ 	.word	0x05000073


	//   ....[23]....
        /*0088*/ 	.word	0x05000073


	//   ....[24]....
        /*008c*/ 	.word	0x05000073


	//   ....[25]....
        /*0090*/ 	.word	0x05000073


	//   ....[26]....
        /*0094*/ 	.word	0x05000073


	//   ....[27]....
        /*0098*/ 	.word	0x05000073


	//----- nvinfo : EIATTR_COOP_GROUP_INSTR_OFFSETS
	.align		4
.L_2582:
        /*009c*/ 	.byte	0x04, 0x28
        /*009e*/ 	.short	(.L_2584 - .L_2583)


	//   ....[0]....
.L_2583:
        /*00a0*/ 	.word	0x0000edc0


	//   ....[1]....
        /*00a4*/ 	.word	0x0000ede0


	//   ....[2]....
        /*00a8*/ 	.word	0x0000ee00


	//   ....[3]....
        /*00ac*/ 	.word	0x0000ee20


	//   ....[4]....
        /*00b0*/ 	.word	0x0000ee40


	//   ....[5]....
        /*00b4*/ 	.word	0x0000f370


	//   ....[6]....
        /*00b8*/ 	.word	0x0000f390


	//   ....[7]....
        /*00bc*/ 	.word	0x0000f3b0


	//   ....[8]....
        /*00c0*/ 	.word	0x0000f3d0


	//   ....[9]....
        /*00c4*/ 	.word	0x0000f3f0


	//   ....[10]....
        /*00c8*/ 	.word	0x0000f570


	//   ....[11]....
        /*00cc*/ 	.word	0x0000f5d0


	//   ....[12]....
        /*00d0*/ 	.word	0x0000f5f0


	//   ....[13]....
        /*00d4*/ 	.word	0x0000f600


	//   ....[14]....
        /*00d8*/ 	.word	0x0000f6b0


	//   ....[15]....
        /*00dc*/ 	.word	0x0000f6f0


	//   ....[16]....
        /*00e0*/ 	.word	0x0000f790


	//   ....[17]....
        /*00e4*/ 	.word	0x0000f7b0


	//   ....[18]....
        /*00e8*/ 	.word	0x000102b0


	//   ....[19]....
        /*00ec*/ 	.word	0x00010320


	//   ....[20]....
        /*00f0*/ 	.word	0x00010390


	//   ....[21]....
        /*00f4*/ 	.word	0x00010400


	//   ....[22]....
        /*00f8*/ 	.word	0x00010470


	//   ....[23]....
        /*00fc*/ 	.word	0x000109f0


	//   ....[24]....
        /*0100*/ 	.word	0x00010a60


	//   ....[25]....
        /*0104*/ 	.word	0x00010ad0


	//   ....[26]....
        /*0108*/ 	.word	0x00010b40


	//   ....[27]....
        /*010c*/ 	.word	0x00010bb0


	//----- nvinfo : EIATTR_EXIT_INSTR_OFFSETS
	.align		4
.L_2584:
        /*0110*/ 	.byte	0x04, 0x1c
        /*0112*/ 	.short	(.L_2586 - .L_2585)


	//   ....[0]....
.L_2585:
        /*0114*/ 	.word	0x00000760


	//   ....[1]....
        /*0118*/ 	.word	0x00010250


	//----- nvinfo : EIATTR_MAX_THREADS
	.align		4
.L_2586:
        /*011c*/ 	.byte	0x04, 0x05
        /*011e*/ 	.short	(.L_2588 - .L_2587)
.L_2587:
        /*0120*/ 	.word	0x00000080
        /*0124*/ 	.word	0x00000001
        /*0128*/ 	.word	0x00000001


	//----- nvinfo : EIATTR_CRS_STACK_SIZE
	.align		4
.L_2588:
        /*012c*/ 	.byte	0x04, 0x1e
        /*012e*/ 	.short	(.L_2590 - .L_2589)
.L_2589:
        /*0130*/ 	.word	0x00000000


	//----- nvinfo : EIATTR_CBANK_PARAM_SIZE
	.align		4
.L_2590:
        /*0134*/ 	.byte	0x03, 0x19
        /*0136*/ 	.short	0x00e8


	//----- nvinfo : EIATTR_PARAM_CBANK
	.align		4
        /*0138*/ 	.byte	0x04, 0x0a
        /*013a*/ 	.short	(.L_2592 - .L_2591)
	.align		4
.L_2591:
        /*013c*/ 	.word	index@(.nv.constant0._ZN10layer_norm13ln_fwd_kernelINS_13Kernel_traitsIf6__halfS2_S2_fjLj5120ELj1ELj1ELj4ELj16ENS_18Kernel_traits_baseILj5120EfS2_S2_S2_fjLj128EEEEELb1ELb0ELb0ELb1EEEvNS_9FwdParamsE)
        /*0140*/ 	.short	0x0210
        /*0142*/ 	.short	0x00e8


	//----- nvinfo : EIATTR_SW_WAR
	.align		4
.L_2592:
        /*0144*/ 	.byte	0x04, 0x36
        /*0146*/ 	.short	(.L_2594 - .L_2593)
.L_2593:
        /*0148*/ 	.word	0x00000008
.L_2594:


//--------------------- .nv.info._ZN10layer_norm13ln_fwd_kernelINS_13Kernel_traitsIf6__halfS2_S2_fjLj5120ELj1ELj1ELj4ELj16ENS_18Kernel_traits_baseILj5120EfS2_S2_S2_fjLj128EEEEELb1ELb0ELb1ELb0EEEvNS_9FwdParamsE --------------------------
	.section	.nv.info._ZN10layer_norm13ln_fwd_kernelINS_13Kernel_traitsIf6__halfS2_S2_fjLj5120ELj1ELj1ELj4ELj16ENS_18Kernel_traits_baseILj5120EfS2_S2_S2_fjLj128EEEEELb1ELb0ELb1ELb0EEEvNS_9FwdParamsE,"",@"SHT_CUDA_INFO"
	.sectionflags	@""
	.align	4


	//----- nvinfo : EIATTR_CUDA_API_VERSION
	.align		4
        /*0000*/ 	.byte	0x04, 0x37
        /*0002*/ 	.short	(.L_2596 - .L_2595)
.L_2595:
        /*0004*/ 	.word	0x00000082


	//----- nvinfo : EIATTR_KPARAM_INFO
	.align		4
.L_2596:
        /*0008*/ 	.byte	0x04, 0x17
        /*000a*/ 	.short	(.L_2598 - .L_2597)
.L_2597:
        /*000c*/ 	.word	0x00000000
        /*0010*/ 	.short	0x0000
        /*0012*/ 	.short	0x0000
        /*0014*/ 	.byte	0x00, 0xf0, 0xa1, 0x03


	//----- nvinfo : EIATTR_SPARSE_MMA_MASK
	.align		4
.L_2598:
        /*0018*/ 	.byte	0x03, 0x50
        /*001a*/ 	.short	0x0000


	//----- nvinfo : EIATTR_MAXREG_COUNT
	.align		4
        /*001c*/ 	.byte	0x03, 0x1b
        /*001e*/ 	.short	0x00ff


	//----- nvinfo : EIATTR_NUM_BARRIERS
	.align		4
        /*0020*/ 	.byte	0x02, 0x4c
        /*0022*/ 	.byte	0x01
	.zero		1


	//----- nvinfo : EIATTR_ANNOTATIONS
	.align		4
        /*0024*/ 	.byte	0x04, 0x55
        /*0026*/ 	.short	(.L_2600 - .L_2599)


	//   ....[0]....
.L_2599:
        /*0028*/ 	.word	0x00000001
        /*002c*/ 	.byte	0x30, 0x0e, 0x00, 0x00, 0x01, 0x00, 0x00, 0x00, 0x40, 0x0e, 0x00, 0x00, 0x01, 0x00, 0x00, 0x00
        /*003c*/ 	.byte	0x20, 0x0e, 0x01, 0x00, 0x01, 0x00, 0x00, 0x00, 0x40, 0x15, 0x01, 0x00, 0x01, 0x00, 0x00, 0x00
        /*004c*/ 	.byte	0xd0, 0x26, 0x01, 0x00


	//----- nvinfo : EIATTR_MERCURY_ISA_VERSION
	.align		4
.L_2600:
        /*0050*/ 	.byte	0x03, 0x5f
        /*0052*/ 	.short	0x0101


	//----- nvinfo : EIATTR_COOP_GROUP_MASK_REGIDS
	.align		4
        /*0054*/ 	.byte	0x04, 0x29
        /*0056*/ 	.short	(.L_2602 - .L_2601)


	//   ....[0]....
.L_2601:
        /*0058*/ 	.word	0xffffffff


	//   ....[1]....
        /*005c*/ 	.word	0xffffffff


	//   ....[2]....
        /*0060*/ 	.word	0xffffffff


	//   ....[3]....
        /*0064*/ 	.word	0xffffffff


	//   ....[4]....
        /*0068*/ 	.word	0xffffffff


	//   ....[5]....
        /*006c*/ 	.word	0xffffffff


	//   ....[6]....
        /*0070*/ 	.word	0xffffffff


	//   ....[7]....
        /*0074*/ 	.word	0xffffffff


	//   ....[8]....
        /*0078*/ 	.word	0xffffffff


	//   ....[9]....
        /*007c*/ 	.word	0xffffffff


	//   ....[10]....
        /*0080*/ 	.word	0xffffffff


	//   ....[11]....
        /*0084*/ 	.word	0xffffffff


	//   ....[12]....
        /*0088*/ 	.word	0xffffffff


	//   ....[13]....
        /*008c*/ 	.word	0xffffffff


	//   ....[14]....
        /*0090*/ 	.word	0xffffffff


	//   ....[15]....
        /*0094*/ 	.word	0xffffffff


	//   ....[16]....
        /*0098*/ 	.word	0xffffffff


	//   ....[17]....
        /*009c*/ 	.word	0xffffffff


	//   ....[18]....
        /*00a0*/ 	.word	0x05000067


	//   ....[19]....
        /*00a4*/ 	.word	0x05000067


	//   ....[20]....
        /*00a8*/ 	.word	0x05000067


	//   ....[21]....
        /*00ac*/ 	.word	0x05000067


	//   ....[22]....
        /*00b0*/ 	.word	0x05000067


	//   ....[23]....
        /*00b4*/ 	.word	0x05000067


	//   ....[24]....
        /*00b8*/ 	.word	0x05000067


	//   ....[25]....
        /*00bc*/ 	.word	0x05000067


	//   ....[26]....
        /*00c0*/ 	.word	0x05000067


	//   ....[27]....
        /*00c4*/ 	.word	0x05000067


	//----- nvinfo : EIATTR_COOP_GROUP_INSTR_OFFSETS
	.align		4
.L_2602:
        /*00c8*/ 	.byte	0x04, 0x28
        /*00ca*/ 	.short	(.L_2604 - .L_2603)


	//   ....[0]....
.L_2603:
        /*00cc*/ 	.word	0x00010e30


	//   ....[1]....
        /*00d0*/ 	.word	0x00010e50


	//   ....[2]....
        /*00d4*/ 	.word	0x00010e70


	//   ....[3]....
        /*00d8*/ 	.word	0x00010e90


	//   ....[4]....
        /*00dc*/ 	.word	0x00010eb0


	//   ....[5]....
        /*00e0*/ 	.word	0x000113f0


	//   ....[6]....
        /*00e4*/ 	.word	0x00011410


	//   ....[7]....
        /*00e8*/ 	.word	0x00011430


	//   ....[8]....
        /*00ec*/ 	.word	0x00011450


	//   ....[9]....
        /*00f0*/ 	.word	0x00011470


	//   ....[10]....
        /*00f4*/ 	.word	0x000115f0


	//   ....[11]....
        /*00f8*/ 	.word	0x00011640


	//   ....[12]....
        /*00fc*/ 	.word	0x000116c0


	//   ....[13]....
        /*0100*/ 	.word	0x00011720


	//   ....[14]....
        /*0104*/ 	.word	0x00011730


	//   ....[15]....
        /*0108*/ 	.word	0x000117d0


	//   ....[16]....
        /*010c*/ 	.word	0x00011810


	//   ....[17]....
        /*0110*/ 	.word	0x00011840


	//   ....[18]....
        /*0114*/ 	.word	0x00012590


	//   ....[19]....
        /*0118*/ 	.word	0x000125e0


	//   ....[20]....
        /*011c*/ 	.word	0x00012640


	//   ....[21]....
        /*0120*/ 	.word	0x000126a0


	//   ....[22]....
        /*0124*/ 	.word	0x00012710


	//   ....[23]....
        /*0128*/ 	.word	0x00012ca0


	//   ....[24]....
        /*012c*/ 	.word	0x00012d00


	//   ....[25]....
        /*0130*/ 	.word	0x00012d60


	//   ....[26]....
        /*0134*/ 	.word	0x00012dc0


	//   ....[27]....
        /*0138*/ 	.word	0x00012e20


	//----- nvinfo : EIATTR_EXIT_INSTR_OFFSETS
	.align		4
.L_2604:
        /*013c*/ 	.byte	0x04, 0x1c
        /*013e*/ 	.short	(.L_2606 - .L_2605)


	//   ....[0]....
.L_2605:
        /*0140*/ 	.word	0x00000c00


	//   ....[1]....
        /*0144*/ 	.word	0x00012530


	//----- nvinfo : EIATTR_MAX_THREADS
	.align		4
.L_2606:
        /*0148*/ 	.byte	0x04, 0x05
        /*014a*/ 	.short	(.L_2608 - .L_2607)
.L_2607:
        /*014c*/ 	.word	0x00000080
        /*0150*/ 	.word	0x00000001
        /*0154*/ 	.word	0x00000001


	//----- nvinfo : EIATTR_CRS_STACK_SIZE
	.align		4
.L_2608:
        /*0158*/ 	.byte	0x04, 0x1e
        /*015a*/ 	.short	(.L_2610 - .L_2609)
.L_2609:
        /*015c*/ 	.word	0x00000000


	//----- nvinfo : EIATTR_CBANK_PARAM_SIZE
	.align		4
.L_2610:
        /*0160*/ 	.byte	0x03, 0x19
        /*0162*/ 	.short	0x00e8


	//----- nvinfo : EIATTR_PARAM_CBANK
	.align		4
        /*0164*/ 	.byte	0x04, 0x0a
        /*0166*/ 	.short	(.L_2612 - .L_2611)
	.align		4
.L_2611:
        /*0168*/ 	.word	index@(.nv.constant0._ZN10layer_norm13ln_fwd_kernelINS_13Kernel_traitsIf6__halfS2_S2_fjLj5120ELj1ELj1ELj4ELj16ENS_18Kernel_traits_baseILj5120EfS2_S2_S2_fjLj128EEEEELb1ELb0ELb1ELb0EEEvNS_9FwdParamsE)
        /*016c*/ 	.short	0x0210
        /*016e*/ 	.short	0x00e8


	//----- nvinfo : EIATTR_SW_WAR
	.align		4
.L_2612:
        /*0170*/ 	.byte	0x04, 0x36
        /*0172*/ 	.short	(.L_2614 - .L_2613)
.L_2613:
        /*0174*/ 	.word	0x00000008
.L_2614:


//--------------------- .nv.info._ZN10layer_norm13ln_fwd_kernelINS_13Kernel_traitsIf6__halfS2_S2_fjLj5120ELj1ELj1ELj4ELj16ENS_18Kernel_traits_baseILj5120EfS2_S2_S2_fjLj128EEEEELb1ELb0ELb1ELb1EEEvNS_9FwdParamsE --------------------------
	.section	.nv.info._ZN10layer_norm13ln_fwd_kernelINS_13Kernel_traitsIf6__halfS2_S2_fjLj5120ELj1ELj1ELj4ELj16ENS_18Kernel_traits_baseILj5120EfS2_S2_S2_fjLj128EEEEELb1ELb0ELb1ELb1EEEvNS_9FwdParamsE,"",@"SHT_CUDA_INFO"
	.sectionflags	@""
	.align	4


	//----- nvinfo : EIATTR_CUDA_API_VERSION
	.align		4
        /*0000*/ 	.byte	0x04, 0x37
        /*0002*/ 	.short	(.L_2616 - .L_2615)
.L_2615:
        /*0004*/ 	.word	0x00000082


	//----- nvinfo : EIATTR_KPARAM_INFO
	.align		4
.L_2616:
        /*0008*/ 	.byte	0x04, 0x17
        /*000a*/ 	.short	(.L_2618 - .L_2617)
.L_2617:
        /*000c*/ 	.word	0x00000000
        /*0010*/ 	.short	0x0000
        /*0012*/ 	.short	0x0000
        /*0014*/ 	.byte	0x00, 0xf0, 0xa1, 0x03


	//----- nvinfo : EIATTR_SPARSE_MMA_MASK
	.align		4
.L_2618:
        /*0018*/ 	.byte	0x03, 0x50
        /*001a*/ 	.short	0x0000


	//----- nvinfo : EIATTR_MAXREG_COUNT
	.align		4
        /*001c*/ 	.byte	0x03, 0x1b
        /*001e*/ 	.short	0x00ff


	//----- nvinfo : EIATTR_NUM_BARRIERS
	.align		4
        /*0020*/ 	.byte	0x02, 0x4c
        /*0022*/ 	.byte	0x01
	.zero		1


	//----- nvinfo : EIATTR_MERCURY_ISA_VERSION
	.align		4
        /*0024*/ 	.byte	0x03, 0x5f
        /*0026*/ 	.short	0x0101


	//----- nvinfo : EIATTR_COOP_GROUP_MASK_REGIDS
	.align		4
        /*0028*/ 	.byte	0x04, 0x29
        /*002a*/ 	.short	(.L_2620 - .L_2619)


	//   ....[0]....
.L_2619:
        /*002c*/ 	.word	0xffffffff


	//   ....[1]....
        /*0030*/ 	.word	0xffffffff


	//   ....[2]....
        /*0034*/ 	.word	0xffffffff


	//   ....[3]....
        /*0038*/ 	.word	0xffffffff


	//   ....[4]....
        /*003c*/ 	.word	0xffffffff


	//   ....[5]....
        /*0040*/ 	.word	0xffffffff


	//   ....[6]....
        /*0044*/ 	.word	0xffffffff


	//   ....[7]....
        /*0048*/ 	.word	0xffffffff


	//   ....[8]....
        /*004c*/ 	.word	0xffffffff


	//   ....[9]....
        /*0050*/ 	.word	0xffffffff


	//   ....[10]....
        /*0054*/ 	.word	0xffffffff


	//   ....[11]....
        /*0058*/ 	.word	0xffffffff


	//   ....[12]....
        /*005c*/ 	.word	0xffffffff


	//   ....[13]....
        /*0060*/ 	.word	0xffffffff


	//   ....[14]....
        /*0064*/ 	.word	0xffffffff


	//   ....[15]....
        /*0068*/ 	.word	0xffffffff


	//   ....[16]....
        /*006c*/ 	.word	0xffffffff


	//   ....[17]....
        /*0070*/ 	.word	0xffffffff


	//   ....[18]....
        /*0074*/ 	.word	0x0500008c


	//   ....[19]....
        /*0078*/ 	.word	0x0500008c


	//   ....[20]....
        /*007c*/ 	.word	0x0500008c


	//   ....[21]....
        /*0080*/ 	.word	0x0500008c


	//   ....[22]....
        /*0084*/ 	.word	0x0500008c


	//   ....[23]....
        /*0088*/ 	.word	0x0500008c


	//   ....[24]....
        /*008c*/ 	.word	0x0500008c


	//   ....[25]....
        /*0090*/ 	.word	0x0500008c


	//   ....[26]....
        /*0094*/ 	.word	0x0500008c


	//   ....[27]....
        /*0098*/ 	.word	0x0500008c


	//----- nvinfo : EIATTR_COOP_GROUP_INSTR_OFFSETS
	.align		4
.L_2620:
        /*009c*/ 	.byte	0x04, 0x28
        /*009e*/ 	.short	(.L_2622 - .L_2621)


	//   ....[0]....
.L_2621:
        /*00a0*/ 	.word	0x00010980


	//   ....[1]....
        /*00a4*/ 	.word	0x000109a0


	//   ....[2]....
        /*00a8*/ 	.word	0x000109c0


	//   ....[3]....
        /*00ac*/ 	.word	0x000109e0


	//   ....[4]....
        /*00b0*/ 	.word	0x00010a00


	//   ....[5]....
        /*00b4*/ 	.word	0x00010f30


	//   ....[6]....
        /*00b8*/ 	.word	0x00010f50


	//   ....[7]....
        /*00bc*/ 	.word	0x00010f70


	//   ....[8]....
        /*00c0*/ 	.word	0x00010f90


	//   ....[9]....
        /*00c4*/ 	.word	0x00010fb0


	//   ....[10]....
        /*00c8*/ 	.word	0x000110f0


	//   ....[11]....
        /*00cc*/ 	.word	0x00011180


	//   ....[12]....
        /*00d0*/ 	.word	0x00011190


	//   ....[13]....
        /*00d4*/ 	.word	0x00011220


	//   ....[14]....
        /*00d8*/ 	.word	0x00011250


	//   ....[15]....
        /*00dc*/ 	.word	0x00011260


	//   ....[16]....
        /*00e0*/ 	.word	0x00011340


	//   ....[17]....
        /*00e4*/ 	.word	0x00011370


	//   ....[18]....
        /*00e8*/ 	.word	0x00011f30


	//   ....[19]....
        /*00ec*/ 	.word	0x00011fa0


	//   ....[20]....
        /*00f0*/ 	.word	0x00012010


	//   ....[21]....
        /*00f4*/ 	.word	0x00012080


	//   ....[22]....
        /*00f8*/ 	.word	0x000120f0


	//   ....[23]....
        /*00fc*/ 	.word	0x00012670


	//   ....[24]....
        /*0100*/ 	.word	0x000126e0


	//   ....[25]....
        /*0104*/ 	.word	0x00012750


	//   ....[26]....
        /*0108*/ 	.word	0x000127c0


	//   ....[27]....
        /*010c*/ 	.word	0x00012830


	//----- nvinfo : EIATTR_EXIT_INSTR_OFFSETS
	.align		4
.L_2622:
        /*0110*/ 	.byte	0x04, 0x1c
        /*0112*/ 	.short	(.L_2624 - .L_2623)


	//   ....[0]....
.L_2623:
        /*0114*/ 	.word	0x00000770


	//   ....[1]....
        /*0118*/ 	.word	0x00011ed0


	//----- nvinfo : EIATTR_MAX_THREADS
	.align		4
.L_2624:
        /*011c*/ 	.byte	0x04, 0x05
        /*011e*/ 	.short	(.L_2626 - .L_2625)
.L_2625:
        /*0120*/ 	.word	0x00000080
        /*0124*/ 	.word	0x00000001
        /*0128*/ 	.word	0x00000001


	//----- nvinfo : EIATTR_CRS_STACK_SIZE
	.align		4
.L_2626:
        /*012c*/ 	.byte	0x04, 0x1e
        /*012e*/ 	.short	(.L_2628 - .L_2627)
.L_2627:
        /*0130*/ 	.word	0x00000000


	//----- nvinfo : EIATTR_CBANK_PARAM_SIZE
	.align		4
.L_2628:
        /*0134*/ 	.byte	0x03, 0x19
        /*0136*/ 	.short	0x00e8


	//----- nvinfo : EIATTR_PARAM_CBANK
	.align		4
        /*0138*/ 	.byte	0x04, 0x0a
        /*013a*/ 	.short	(.L_2630 - .L_2629)
	.align		4
.L_2629:
        /*013c*/ 	.word	index@(.nv.constant0._ZN10layer_norm13ln_fwd_kernelINS_13Kernel_traitsIf6__halfS2_S2_fjLj5120ELj1ELj1ELj4ELj16ENS_18Kernel_traits_baseILj5120EfS2_S2_S2_fjLj128EEEEELb1ELb0ELb1ELb1EEEvNS_9FwdParamsE)
        /*0140*/ 	.short	0x0210
        /*0142*/ 	.short	0x00e8


	//----- nvinfo : EIATTR_SW_WAR
	.align		4
.L_2630:
        /*0144*/ 	.byte	0x04, 0x36
        /*0146*/ 	.short	(.L_2632 - .L_2631)
.L_2631:
        /*0148*/ 	.word	0x00000008
.L_2632:


//--------------------- .nv.info._ZN10layer_norm13ln_fwd_kernelINS_13Kernel_traitsIf6__halfS2_S2_fjLj5120ELj1ELj1ELj4ELj16ENS_18Kernel_traits_baseILj5120EfS2_S2_S2_fjLj128EEEEELb1ELb1ELb0ELb0EEEvNS_9FwdParamsE --------------------------
	.section	.nv.info._ZN10layer_norm13ln_fwd_kernelINS_13Kernel_traitsIf6__halfS2_S2_fjLj5120ELj1ELj1ELj4ELj16ENS_18Kernel_traits_baseILj5120EfS2_S2_S2_fjLj128EEEEELb1ELb1ELb0ELb0EEEvNS_9FwdParamsE,"",@"SHT_CUDA_INFO"
	.sectionflags	@""
	.align	4


	//----- nvinfo : EIATTR_CUDA_API_VERSION
	.align		4
        /*0000*/ 	.byte	0x04, 0x37
        /*0002*/ 	.short	(.L_2634 - .L_2633)
.L_2633:
        /*0004*/ 	.word	0x00000082


	//----- nvinfo : EIATTR_KPARAM_INFO
	.align		4
.L_2634:
        /*0008*/ 	.byte	0x04, 0x17
        /*000a*/ 	.short	(.L_2636 - .L_2635)
.L_2635:
        /*000c*/ 	.word	0x00000000
        /*0010*/ 	.short	0x0000
        /*0012*/ 	.short	0x0000
        /*0014*/ 	.byte	0x00, 0xf0, 0xa1, 0x03


	//----- nvinfo : EIATTR_SPARSE_MMA_MASK
	.align		4
.L_2636:
        /*0018*/ 	.byte	0x03, 0x50
        /*001a*/ 	.short	0x0000


	//----- nvinfo : EIATTR_MAXREG_COUNT
	.align		4
        /*001c*/ 	.byte	0x03, 0x1b
        /*001e*/ 	.short	0x00ff


	//----- nvinfo : EIATTR_NUM_BARRIERS
	.align		4
        /*0020*/ 	.byte	0x02, 0x4c
        /*0022*/ 	.byte	0x01
	.zero		1


	//----- nvinfo : EIATTR_MERCURY_ISA_VERSION
	.align		4
        /*0024*/ 	.byte	0x03, 0x5f
        /*0026*/ 	.short	0x0101


	//----- nvinfo : EIATTR_COOP_GROUP_MASK_REGIDS
	.align		4
        /*0028*/ 	.byte	0x04, 0x29
        /*002a*/ 	.short	(.L_2638 - .L_2637)


	//   ....[0]....
.L_2637:
        /*002c*/ 	.word	0xffffffff


	//   ....[1]....
        /*0030*/ 	.word	0xffffffff


	//   ....[2]....
        /*0034*/ 	.word	0xffffffff


	//   ....[3]....
        /*0038*/ 	.word	0xffffffff


	//   ....[4]....
        /*003c*/ 	.word	0xffffffff


	//   ....[5]....
        /*0040*/ 	.word	0xffffffff


	//   ....[6]....
        /*0044*/ 	.word	0xffffffff


	//   ....[7]....
        /*0048*/ 	.word	0xffffffff


	//   ....[8]....
        /*004c*/ 	.word	0xffffffff


	//   ....[9]....
        /*0050*/ 	.word	0xffffffff


	//   ....[10]....
        /*0054*/ 	.word	0xffffffff


	//   ....[11]....
        /*0058*/ 	.word	0xffffffff


	//   ....[12]....
        /*005c*/ 	.word	0xffffffff


	//   ....[13]....
        /*0060*/ 	.word	0xffffffff


	//   ....[14]....
        /*0064*/ 	.word	0xffffffff


	//   ....[15]....
        /*0068*/ 	.word	0xffffffff


	//   ....[16]....
        /*006c*/ 	.word	0xffffffff


	//   ....[17]....
        /*0070*/ 	.word	0xffffffff


	//   ....[18]....
        /*0074*/ 	.word	0x050000b0


	//   ....[19]....
        /*0078*/ 	.word	0x050000b0


	//   ....[20]....
        /*007c*/ 	.word	0x050000b0


	//   ....[21]....
        /*0080*/ 	.word	0x050000b0


	//   ....[22]....
        /*0084*/ 	.word	0x050000b0


	//   ....[23]....
        /*0088*/ 	.word	0x050000b0


	//   ....[24]....
        /*008c*/ 	.word	0x050000b0


	//   ....[25]....
        /*0090*/ 	.word	0x050000b0


	//   ....[26]....
        /*0094*/ 	.word	0x050000b0


	//   ....[27]....
        /*0098*/ 	.word	0x050000b0


	//----- nvinfo : EIATTR_COOP_GROUP_INSTR_OFFSETS
	.align		4
.L_2638:
        /*009c*/ 	.byte	0x04, 0x28
        /*009e*/ 	.short	(.L_2640 - .L_2639)


	//   ....[0]....
.L_2639:
        /*00a0*/ 	.word	0x0000faf0


	//   ....[1]....
        /*00a4*/ 	.word	0x0000fb20


	//   ....[2]....
        /*00a8*/ 	.word	0x0000fb40


	//   ....[3]....
        /*00ac*/ 	.word	0x0000fb60


	//   ....[4]....
        /*00b0*/ 	.word	0x0000fb80


	//   ....[5]....
        /*00b4*/ 	.word	0x000100c0


	//   ....[6]....
        /*00b8*/ 	.word	0x000100e0


	//   ....[7]....
        /*00bc*/ 	.word	0x00010100


	//   ....[8]....
        /*00c0*/ 	.word	0x00010120


	//   ....[9]....
        /*00c4*/ 	.word	0x00010140


	//   ....[10]....
        /*00c8*/ 	.word	0x000102e0


	//   ....[11]....
        /*00cc*/ 	.word	0x00010330


	//   ....[12]....
        /*00d0*/ 	.word	0x00010350


	//   ....[13]....
        /*00d4*/ 	.word	0x00010360


	//   ....[14]....
        /*00d8*/ 	.word	0x000103f0


	//   ....[15]....
        /*00dc*/ 	.word	0x00010450


	//   ....[16]....
        /*00e0*/ 	.word	0x000104e0


	//   ....[17]....
        /*00e4*/ 	.word	0x00010520


	//   ....[18]....
        /*00e8*/ 	.word	0x00011190


	//   ....[19]....
        /*00ec*/ 	.word	0x00011200


	//   ....[20]....
        /*00f0*/ 	.word	0x00011270


	//   ....[21]....
        /*00f4*/ 	.word	0x000112e0


	//   ....[22]....
        /*00f8*/ 	.word	0x00011350


	//   ....[23]....
        /*00fc*/ 	.word	0x000118f0


	//   ....[24]....
        /*0100*/ 	.word	0x00011960


	//   ....[25]....
        /*0104*/ 	.word	0x000119d0


	//   ....[26]....
        /*0108*/ 	.word	0x00011a40


	//   ....[27]....
        /*010c*/ 	.word	0x00011ab0


	//----- nvinfo : EIATTR_EXIT_INSTR_OFFSETS
	.align		4
.L_2640:
        /*0110*/ 	.byte	0x04, 0x1c
        /*0112*/ 	.short	(.L_2642 - .L_2641)


	//   ....[0]....
.L_2641:
        /*0114*/ 	.word	0x00000d00


	//   ....[1]....
        /*0118*/ 	.word	0x00011130


	//----- nvinfo : EIATTR_MAX_THREADS
	.align		4
.L_2642:
        /*011c*/ 	.byte	0x04, 0x05
        /*011e*/ 	.short	(.L_2644 - .L_2643)
.L_2643:
        /*0120*/ 	.word	0x00000080
        /*0124*/ 	.word	0x00000001
        /*0128*/ 	.word	0x00000001


	//----- nvinfo : EIATTR_CRS_STACK_SIZE
	.align		4
.L_2644:
        /*012c*/ 	.byte	0x04, 0x1e
        /*012e*/ 	.short	(.L_2646 - .L_2645)
.L_2645:
        /*0130*/ 	.word	0x00000000


	//----- nvinfo : EIATTR_CBANK_PARAM_SIZE
	.align		4
.L_2646:
        /*0134*/ 	.byte	0x03, 0x19
        /*0136*/ 	.short	0x00e8


	//----- nvinfo : EIATTR_PARAM_CBANK
	.align		4
        /*0138*/ 	.byte	0x04, 0x0a
        /*013a*/ 	.short	(.L_2648 - .L_2647)
	.align		4
.L_2647:
        /*013c*/ 	.word	index@(.nv.constant0._ZN10layer_norm13ln_fwd_kernelINS_13Kernel_traitsIf6__halfS2_S2_fjLj5120ELj1ELj1ELj4ELj16ENS_18Kernel_traits_baseILj5120EfS2_S2_S2_fjLj128EEEEELb1ELb1ELb0ELb0EEEvNS_9FwdParamsE)
        /*0140*/ 	.short	0x0210
        /*0142*/ 	.short	0x00e8


	//----- nvinfo : EIATTR_SW_WAR
	.align		4
.L_2648:
        /*0144*/ 	.byte	0x04, 0x36
        /*0146*/ 	.short	(.L_2650 - .L_2649)
.L_2649:
        /*0148*/ 	.word	0x00000008
.L_2650:


//--------------------- .nv.info._ZN10layer_norm13ln_fwd_kernelINS_13Kernel_traitsIf6__halfS2_S2_fjLj5120ELj1ELj1ELj4ELj16ENS_18Kernel_traits_baseILj5120EfS2_S2_S2_fjLj128EEEEELb1ELb1ELb0ELb1EEEvNS_9FwdParamsE --------------------------
	.section	.nv.info._ZN10layer_norm13ln_fwd_kernelINS_13Kernel_traitsIf6__halfS2_S2_fjLj5120ELj1ELj1ELj4ELj16ENS_18Kernel_traits_baseILj5120EfS2_S2_S2_fjLj128EEEEELb1ELb1ELb0ELb1EEEvNS_9FwdParamsE,"",@"SHT_CUDA_INFO"
	.sectionflags	@""
	.align	4


	//----- nvinfo : EIATTR_CUDA_API_VERSION
	.align		4
        /*0000*/ 	.byte	0x04, 0x37
        /*0002*/ 	.short	(.L_2652 - .L_2651)
.L_2651:
        /*0004*/ 	.word	0x00000082


	//----- nvinfo : EIATTR_KPARAM_INFO
	.align		4
.L_2652:
        /*0008*/ 	.byte	0x04, 0x17
        /*000a*/ 	.short	(.L_2654 - .L_2653)
.L_2653:
        /*000c*/ 	.word	0x00000000
        /*0010*/ 	.short	0x0000
        /*0012*/ 	.short	0x0000
        /*0014*/ 	.byte	0x00, 0xf0, 0xa1, 0x03


	//----- nvinfo : EIATTR_SPARSE_MMA_MASK
	.align		4
.L_2654:
        /*0018*/ 	.byte	0x03, 0x50
        /*001a*/ 	.short	0x0000


	//----- nvinfo : EIATTR_MAXREG_COUNT
	.align		4
        /*001c*/ 	.byte	0x03, 0x1b
        /*001e*/ 	.short	0x00ff


	//----- nvinfo : EIATTR_NUM_BARRIERS
	.align		4
        /*0020*/ 	.byte	0x02, 0x4c
        /*0022*/ 	.byte	0x01
	.zero		1


	//----- nvinfo : EIATTR_MERCURY_ISA_VERSION
	.align		4
        /*0024*/ 	.byte	0x03, 0x5f
        /*0026*/ 	.short	0x0101


	//----- nvinfo : EIATTR_COOP_GROUP_MASK_REGIDS
	.align		4
        /*0028*/ 	.byte	0x04, 0x29
        /*002a*/ 	.short	(.L_2656 - .L_2655)


	//   ....[0]....
.L_2655:
        /*002c*/ 	.word	0xffffffff


	//   ....[1]....
        /*0030*/ 	.word	0xffffffff


	//   ....[2]....
        /*0034*/ 	.word	0xffffffff


	//   ....[3]....
        /*0038*/ 	.word	0xffffffff


	//   ....[4]....
        /*003c*/ 	.word	0xffffffff


	//   ....[5]....
        /*0040*/ 	.word	0xffffffff


	//   ....[6]....
        /*0044*/ 	.word	0xffffffff


	//   ....[7]....
        /*0048*/ 	.word	0xffffffff


	//   ....[8]....
        /*004c*/ 	.word	0xffffffff


	//   ....[9]....
        /*0050*/ 	.word	0xffffffff


	//   ....[10]....
        /*0054*/ 	.word	0xffffffff


	//   ....[11]....
        /*0058*/ 	.word	0xffffffff


	//   ....[12]....
        /*005c*/ 	.word	0xffffffff


	//   ....[13]....
        /*0060*/ 	.word	0xffffffff


	//   ....[14]....
        /*0064*/ 	.word	0xffffffff


	//   ....[15]....
        /*0068*/ 	.word	0xffffffff


	//   ....[16]....
        /*006c*/ 	.word	0xffffffff


	//   ....[17]....
        /*0070*/ 	.word	0xffffffff


	//   ....[18]....
        /*0074*/ 	.word	0x050000b0


	//   ....[19]....
        /*0078*/ 	.word	0x050000b0


	//   ....[20]....
        /*007c*/ 	.word	0x050000b0


	//   ....[21]....
        /*0080*/ 	.word	0x050000b0


	//   ....[22]....
        /*0084*/ 	.word	0x050000b0


	//   ....[23]....
        /*0088*/ 	.word	0x050000b0


	//   ....[24]....
        /*008c*/ 	.word	0x050000b0


	//   ....[25]....
        /*0090*/ 	.word	0x050000b0


	//   ....[26]....
        /*0094*/ 	.word	0x050000b0


	//   ....[27]....
        /*0098*/ 	.word	0x050000b0


	//----- nvinfo : EIATTR_COOP_GROUP_INSTR_OFFSETS
	.align		4
.L_2656:
        /*009c*/ 	.byte	0x04, 0x28
        /*009e*/ 	.short	(.L_2658 - .L_2657)


	//   ....[0]....
.L_2657:
        /*00a0*/ 	.word	0x0000ef00


	//   ....[1]....
        /*00a4*/ 	.word	0x0000ef20


	//   ....[2]....
        /*00a8*/ 	.word	0x0000ef40


	//   ....[3]....
        /*00ac*/ 	.word	0x0000ef60


	//   ....[4]....
        /*00b0*/ 	.word	0x0000ef80


	//   ....[5]....
        /*00b4*/ 	.word	0x0000f4b0


	//   ....[6]....
        /*00b8*/ 	.word	0x0000f4d0


	//   ....[7]....
        /*00bc*/ 	.word	0x0000f4f0


	//   ....[8]....
        /*00c0*/ 	.word	0x0000f510


	//   ....[9]....
        /*00c4*/ 	.word	0x0000f530


	//   ....[10]....
        /*00c8*/ 	.word	0x0000f690


	//   ....[11]....
        /*00cc*/ 	.word	0x0000f700


	//   ....[12]....
        /*00d0*/ 	.word	0x0000f730


	//   ....[13]....
        /*00d4*/ 	.word	0x0000f760


	//   ....[14]....
        /*00d8*/ 	.word	0x0000f800


	//   ....[15]....
        /*00dc*/ 	.word	0x0000f830


	//   ....[16]....
        /*00e0*/ 	.word	0x0000f8c0


	//   ....[17]....
        /*00e4*/ 	.word	0x0000f8f0


	//   ....[18]....
        /*00e8*/ 	.word	0x000103d0


	//   ....[19]....
        /*00ec*/ 	.word	0x00010440


	//   ....[20]....
        /*00f0*/ 	.word	0x000104b0


	//   ....[21]....
        /*00f4*/ 	.word	0x00010520


	//   ....[22]....
        /*00f8*/ 	.word	0x00010590


	//   ....[23]....
        /*00fc*/ 	.word	0x00010b10


	//   ....[24]....
        /*0100*/ 	.word	0x00010b80


	//   ....[25]....
        /*0104*/ 	.word	0x00010bf0


	//   ....[26]....
        /*0108*/ 	.word	0x00010c60


	//   ....[27]....
        /*010c*/ 	.word	0x00010cd0


	//----- nvinfo : EIATTR_EXIT_INSTR_OFFSETS
	.align		4
.L_2658:
        /*0110*/ 	.byte	0x04, 0x1c
        /*0112*/ 	.short	(.L_2660 - .L_2659)


	//   ....[0]....
.L_2659:
        /*0114*/ 	.word	0x00000400


	//   ....[1]....
        /*0118*/ 	.word	0x00010380


	//----- nvinfo : EIATTR_MAX_THREADS
	.align		4
.L_2660:
        /*011c*/ 	.byte	0x04, 0x05
        /*011e*/ 	.short	(.L_2662 - .L_2661)
.L_2661:
        /*0120*/ 	.word	0x00000080
        /*0124*/ 	.word	0x00000001
        /*0128*/ 	.word	0x00000001


	//----- nvinfo : EIATTR_CRS_STACK_SIZE
	.align		4
.L_2662:
        /*012c*/ 	.byte	0x04, 0x1e
        /*012e*/ 	.short	(.L_2664 - .L_2663)
.L_2663:
        /*0130*/ 	.word	0x00000000


	//----- nvinfo : EIATTR_CBANK_PARAM_SIZE
	.align		4
.L_2664:
        /*0134*/ 	.byte	0x03, 0x19
        /*0136*/ 	.short	0x00e8


	//----- nvinfo : EIATTR_PARAM_CBANK
	.align		4
        /*0138*/ 	.byte	0x04, 0x0a
        /*013a*/ 	.short	(.L_2666 - .L_2665)
	.align		4
.L_2665:
        /*013c*/ 	.word	index@(.nv.constant0._ZN10layer_norm13ln_fwd_kernelINS_13Kernel_traitsIf6__halfS2_S2_fjLj5120ELj1ELj1ELj4ELj16ENS_18Kernel_traits_baseILj5120EfS2_S2_S2_fjLj128EEEEELb1ELb1ELb0ELb1EEEvNS_9FwdParamsE)
        /*0140*/ 	.short	0x0210
        /*0142*/ 	.short	0x00e8


	//----- nvinfo : EIATTR_SW_WAR
	.align		4
.L_2666:
        /*0144*/ 	.byte	0x04, 0x36
        /*0146*/ 	.short	(.L_2668 - .L_2667)
.L_2667:
        /*0148*/ 	.word	0x00000008
.L_2668:


//--------------------- .nv.info._ZN10layer_norm13ln_fwd_kernelINS_13Kernel_traitsIf6__halfS2_S2_fjLj5120ELj1ELj1ELj4ELj16ENS_18Kernel_traits_baseILj5120EfS2_S2_S2_fjLj128EEEEELb1ELb1ELb1ELb0EEEvNS_9FwdParamsE --------------------------
	.section	.nv.info._ZN10layer_norm13ln_fwd_kernelINS_13Kernel_traitsIf6__halfS2_S2_fjLj5120ELj1ELj1ELj4ELj16ENS_18Kernel_traits_baseILj5120EfS2_S2_S2_fjLj128EEEEELb1ELb1ELb1ELb0EEEvNS_9FwdParamsE,"",@"SHT_CUDA_INFO"
	.sectionflags	@""
	.align	4


	//----- nvinfo : EIATTR_CUDA_API_VERSION
	.align		4
        /*0000*/ 	.byte	0x04, 0x37
        /*0002*/ 	.short	(.L_2670 - .L_2669)
.L_2669:
        /*0004*/ 	.word	0x00000082


	//----- nvinfo : EIATTR_KPARAM_INFO
	.align		4
.L_2670:
        /*0008*/ 	.byte	0x04, 0x17
        /*000a*/ 	.short	(.L_2672 - .L_2671)
.L_2671:
        /*000c*/ 	.word	0x00000000
        /*0010*/ 	.short	0x0000
        /*0012*/ 	.short	0x0000
        /*0014*/ 	.byte	0x00, 0xf0, 0xa1, 0x03


	//----- nvinfo : EIATTR_SPARSE_MMA_MASK
	.align		4
.L_2672:
        /*0018*/ 	.byte	0x03, 0x50
        /*001a*/ 	.short	0x0000


	//----- nvinfo : EIATTR_MAXREG_COUNT
	.align		4
        /*001c*/ 	.byte	0x03, 0x1b
        /*001e*/ 	.short	0x00ff


	//----- nvinfo : EIATTR_NUM_BARRIERS
	.align		4
        /*0020*/ 	.byte	0x02, 0x4c
        /*0022*/ 	.byte	0x01
	.zero		1


	//----- nvinfo : EIATTR_MERCURY_ISA_VERSION
	.align		4
        /*0024*/ 	.byte	0x03, 0x5f
        /*0026*/ 	.short	0x0101


	//----- nvinfo : EIATTR_COOP_GROUP_MASK_REGIDS
	.align		4
        /*0028*/ 	.byte	0x04, 0x29
        /*002a*/ 	.short	(.L_2674 - .L_2673)


	//   ....[0]....
.L_2673:
        /*002c*/ 	.word	0xffffffff


	//   ....[1]....
        /*0030*/ 	.word	0xffffffff


	//   ....[2]....
        /*0034*/ 	.word	0xffffffff


	//   ....[3]....
        /*0038*/ 	.word	0xffffffff


	//   ....[4]....
        /*003c*/ 	.word	0xffffffff


	//   ....[5]....
        /*0040*/ 	.word	0xffffffff


	//   ....[6]....
        /*0044*/ 	.word	0xffffffff


	//   ....[7]....
        /*0048*/ 	.word	0xffffffff


	//   ....[8]....
        /*004c*/ 	.word	0xffffffff


	//   ....[9]....
        /*0050*/ 	.word	0xffffffff


	//   ....[10]....
        /*0054*/ 	.word	0xffffffff


	//   ....[11]....
        /*0058*/ 	.word	0xffffffff


	//   ....[12]....
        /*005c*/ 	.word	0xffffffff


	//   ....[13]....
        /*0060*/ 	.word	0xffffffff


	//   ....[14]....
        /*0064*/ 	.word	0xffffffff


	//   ....[15]....
        /*0068*/ 	.word	0xffffffff


	//   ....[16]....
        /*006c*/ 	.word	0xffffffff


	//   ....[17]....
        /*0070*/ 	.word	0xffffffff


	//   ....[18]....
        /*0074*/ 	.word	0x050000cc


	//   ....[19]....
        /*0078*/ 	.word	0x050000cc


	//   ....[20]....
        /*007c*/ 	.word	0x050000cc


	//   ....[21]....
        /*0080*/ 	.word	0x050000cc


	//   ....[22]....
        /*0084*/ 	.word	0x050000cc


	//   ....[23]....
        /*0088*/ 	.word	0x050000cc


	//   ....[24]....
        /*008c*/ 	.word	0x050000cc


	//   ....[25]....
        /*0090*/ 	.word	0x050000cc


	//   ....[26]....
        /*0094*/ 	.word	0x050000cc


	//   ....[27]....
        /*0098*/ 	.word	0x050000cc


	//----- nvinfo : EIATTR_COOP_GROUP_INSTR_OFFSETS
	.align		4
.L_2674:
        /*009c*/ 	.byte	0x04, 0x28
        /*009e*/ 	.short	(.L_2676 - .L_2675)


	//   ....[0]....
.L_2675:
        /*00a0*/ 	.word	0x000114d0


	//   ....[1]....
        /*00a4*/ 	.word	0x000114f0


	//   ....[2]....
        /*00a8*/ 	.word	0x00011510


	//   ....[3]....
        /*00ac*/ 	.word	0x00011530


	//   ....[4]....
        /*00b0*/ 	.word	0x00011550


	//   ....[5]....
        /*00b4*/ 	.word	0x00011a90


	//   ....[6]....
        /*00b8*/ 	.word	0x00011ab0


	//   ....[7]....
        /*00bc*/ 	.word	0x00011ad0


	//   ....[8]....
        /*00c0*/ 	.word	0x00011af0


	//   ....[9]....
        /*00c4*/ 	.word	0x00011b10


	//   ....[10]....
        /*00c8*/ 	.word	0x00011c50


	//   ....[11]....
        /*00cc*/ 	.word	0x00011ca0


	//   ....[12]....
        /*00d0*/ 	.word	0x00011dd0


	//   ....[13]....
        /*00d4*/ 	.word	0x00011de0


	//   ....[14]....
        /*00d8*/ 	.word	0x00011e60


	//   ....[15]....
        /*00dc*/ 	.word	0x00011e90


	//   ....[16]....
        /*00e0*/ 	.word	0x00011f30


	//   ....[17]....
        /*00e4*/ 	.word	0x00011f50


	//   ....[18]....
        /*00e8*/ 	.word	0x00012c00


	//   ....[19]....
        /*00ec*/ 	.word	0x00012c70


	//   ....[20]....
        /*00f0*/ 	.word	0x00012ce0


	//   ....[21]....
        /*00f4*/ 	.word	0x00012d50


	//   ....[22]....
        /*00f8*/ 	.word	0x00012dc0


	//   ....[23]....
        /*00fc*/ 	.word	0x00013350


	//   ....[24]....
        /*0100*/ 	.word	0x000133c0


	//   ....[25]....
        /*0104*/ 	.word	0x00013430


	//   ....[26]....
        /*0108*/ 	.word	0x000134a0


	//   ....[27]....
        /*010c*/ 	.word	0x00013510


	//----- nvinfo : EIATTR_EXIT_INSTR_OFFSETS
	.align		4
.L_2676:
        /*0110*/ 	.byte	0x04, 0x1c
        /*0112*/ 	.short	(.L_2678 - .L_2677)


	//   ....[0]....
.L_2677:
        /*0114*/ 	.word	0x00000d40


	//   ....[1]....
        /*0118*/ 	.word	0x00012ba0


	//----- nvinfo : EIATTR_MAX_THREADS
	.align		4
.L_2678:
        /*011c*/ 	.byte	0x04, 0x05
        /*011e*/ 	.short	(.L_2680 - .L_2679)
.L_2679:
        /*0120*/ 	.word	0x00000080
        /*0124*/ 	.word	0x00000001
        /*0128*/ 	.word	0x00000001


	//----- nvinfo : EIATTR_CRS_STACK_SIZE
	.align		4
.L_2680:
        /*012c*/ 	.byte	0x04, 0x1e
        /*012e*/ 	.short	(.L_2682 - .L_2681)
.L_2681:
        /*0130*/ 	.word	0x00000000


	//----- nvinfo : EIATTR_CBANK_PARAM_SIZE
	.align		4
.L_2682:
        /*0134*/ 	.byte	0x03, 0x19
        /*0136*/ 	.short	0x00e8


	//----- nvinfo : EIATTR_PARAM_CBANK
	.align		4
        /*0138*/ 	.byte	0x04, 0x0a
        /*013a*/ 	.short	(.L_2684 - .L_2683)
	.align		4
.L_2683:
        /*013c*/ 	.word	index@(.nv.constant0._ZN10layer_norm13ln_fwd_kernelINS_13Kernel_traitsIf6__halfS2_S2_fjLj5120ELj1ELj1ELj4ELj16ENS_18Kernel_traits_baseILj5120EfS2_S2_S2_fjLj128EEEEELb1ELb1ELb1ELb0EEEvNS_9FwdParamsE)
        /*0140*/ 	.short	0x0210
        /*0142*/ 	.short	0x00e8


	//----- nvinfo : EIATTR_SW_WAR
	.align		4
.L_2684:
        /*0144*/ 	.byte	0x04, 0x36
        /*0146*/ 	.short	(.L_2686 - .L_2685)
.L_2685:
        /*0148*/ 	.word	0x00000008
.L_2686:


//--------------------- .nv.info._ZN10layer_norm13ln_fwd_kernelINS_13Kernel_traitsIf6__halfS2_S2_fjLj5120ELj1ELj1ELj4ELj16ENS_18Kernel_traits_baseILj5120EfS2_S2_S2_fjLj128EEEEELb1ELb1ELb1ELb1EEEvNS_9FwdParamsE --------------------------
	.section	.nv.info._ZN10layer_norm13ln_fwd_kernelINS_13Kernel_traitsIf6__halfS2_S2_fjLj5120ELj1ELj1ELj4ELj16ENS_18Kernel_traits_baseILj5120EfS2_S2_S2_fjLj128EEEEELb1ELb1ELb1ELb1EEEvNS_9FwdParamsE,"",@"SHT_CUDA_INFO"
	.sectionflags	@""
	.align	4


	//----- nvinfo : EIATTR_CUDA_API_VERSION
	.align		4
        /*0000*/ 	.byte	0x04, 0x37
        /*0002*/ 	.short	(.L_2688 - .L_2687)
.L_2687:
        /*0004*/ 	.word	0x00000082


	//----- nvinfo : EIATTR_KPARAM_INFO
	.align		4
.L_2688:
        /*0008*/ 	.byte	0x04, 0x17
        /*000a*/ 	.short	(.L_2690 - .L_2689)
.L_2689:
        /*000c*/ 	.word	0x00000000
        /*0010*/ 	.short	0x0000
        /*0012*/ 	.short	0x0000
        /*0014*/ 	.byte	0x00, 0xf0, 0xa1, 0x03


	//----- nvinfo : EIATTR_SPARSE_MMA_MASK
	.align		4
.L_2690:
        /*0018*/ 	.byte	0x03, 0x50
        /*001a*/ 	.short	0x0000


	//----- nvinfo : EIATTR_MAXREG_COUNT
	.align		4
        /*001c*/ 	.byte	0x03, 0x1b
        /*001e*/ 	.short	0x00ff


	//----- nvinfo : EIATTR_NUM_BARRIERS
	.align		4
        /*0020*/ 	.byte	0x02, 0x4c
        /*0022*/ 	.byte	0x01
	.zero		1


	//----- nvinfo : EIATTR_MERCURY_ISA_VERSION
	.align		4
        /*0024*/ 	.byte	0x03, 0x5f
        /*0026*/ 	.short	0x0101


	//----- nvinfo : EIATTR_COOP_GROUP_MASK_REGIDS
	.align		4
        /*0028*/ 	.byte	0x04, 0x29
        /*002a*/ 	.short	(.L_2692 - .L_2691)


	//   ....[0]....
.L_2691:
        /*002c*/ 	.word	0xffffffff


	//   ....[1]....
        /*0030*/ 	.word	0xffffffff


	//   ....[2]....
        /*0034*/ 	.word	0xffffffff


	//   ....[3]....
        /*0038*/ 	.word	0xffffffff


	//   ....[4]....
        /*003c*/ 	.word	0xffffffff


	//   ....[5]....
        /*0040*/ 	.word	0xffffffff


	//   ....[6]....
        /*0044*/ 	.word	0xffffffff


	//   ....[7]....
        /*0048*/ 	.word	0xffffffff


	//   ....[8]....
        /*004c*/ 	.word	0xffffffff


	//   ....[9]....
        /*0050*/ 	.word	0xffffffff


	//   ....[10]....
        /*0054*/ 	.word	0xffffffff


	//   ....[11]....
        /*0058*/ 	.word	0xffffffff


	//   ....[12]....
        /*005c*/ 	.word	0xffffffff


	//   ....[13]....
        /*0060*/ 	.word	0xffffffff


	//   ....[14]....
        /*0064*/ 	.word	0xffffffff


	//   ....[15]....
        /*0068*/ 	.word	0xffffffff


	//   ....[16]....
        /*006c*/ 	.word	0xffffffff


	//   ....[17]....
        /*0070*/ 	.word	0xffffffff


	//   ....[18]....
        /*0074*/ 	.word	0x050000c2


	//   ....[19]....
        /*0078*/ 	.word	0x050000c2


	//   ....[20]....
        /*007c*/ 	.word	0x050000c2


	//   ....[21]....
        /*0080*/ 	.word	0x050000c2


	//   ....[22]....
        /*0084*/ 	.word	0x050000c2


	//   ....[23]....
        /*0088*/ 	.word	0x050000c2


	//   ....[24]....
        /*008c*/ 	.word	0x050000c2


	//   ....[25]....
        /*0090*/ 	.word	0x050000c2


	//   ....[26]....
        /*0094*/ 	.word	0x050000c2


	//   ....[27]....
        /*0098*/ 	.word	0x050000c2


	//----- nvinfo : EIATTR_COOP_GROUP_INSTR_OFFSETS
	.align		4
.L_2692:
        /*009c*/ 	.byte	0x04, 0x28
        /*009e*/ 	.short	(.L_2694 - .L_2693)


	//   ....[0]....
.L_2693:
        /*00a0*/ 	.word	0x00010c80


	//   ....[1]....
        /*00a4*/ 	.word	0x00010ca0


	//   ....[2]....
        /*00a8*/ 	.word	0x00010cc0


	//   ....[3]....
        /*00ac*/ 	.word	0x00010ce0


	//   ....[4]....
        /*00b0*/ 	.word	0x00010d00


	//   ....[5]....
        /*00b4*/ 	.word	0x00011230


	//   ....[6]....
        /*00b8*/ 	.word	0x00011250


	//   ....[7]....
        /*00bc*/ 	.word	0x00011270


	//   ....[8]....
        /*00c0*/ 	.word	0x00011290


	//   ....[9]....
        /*00c4*/ 	.word	0x000112b0


	//   ....[10]....
        /*00c8*/ 	.word	0x00011410


	//   ....[11]....
        /*00cc*/ 	.word	0x00011480


	//   ....[12]....
        /*00d0*/ 	.word	0x000114a0


	//   ....[13]....
        /*00d4*/ 	.word	0x000114b0


	//   ....[14]....
        /*00d8*/ 	.word	0x00011570


	//   ....[15]....
        /*00dc*/ 	.word	0x000115a0


	//   ....[16]....
        /*00e0*/ 	.word	0x00011640


	//   ....[17]....
        /*00e4*/ 	.word	0x00011670


	//   ....[18]....
        /*00e8*/ 	.word	0x00012220


	//   ....[19]....
        /*00ec*/ 	.word	0x00012290


	//   ....[20]....
        /*00f0*/ 	.word	0x00012300


	//   ....[21]....
        /*00f4*/ 	.word	0x00012370


	//   ....[22]....
        /*00f8*/ 	.word	0x000123e0


	//   ....[23]....
        /*00fc*/ 	.word	0x00012960


	//   ....[24]....
        /*0100*/ 	.word	0x000129d0


	//   ....[25]....
        /*0104*/ 	.word	0x00012a40


	//   ....[26]....
        /*0108*/ 	.word	0x00012ab0


	//   ....[27]....
        /*010c*/ 	.word	0x00012b20


	//----- nvinfo : EIATTR_EXIT_INSTR_OFFSETS
	.align		4
.L_2694:
        /*0110*/ 	.byte	0x04, 0x1c
        /*0112*/ 	.short	(.L_2696 - .L_2695)


	//   ....[0]....
.L_2695:
        /*0114*/ 	.word	0x00000400


	//   ....[1]....
        /*0118*/ 	.word	0x000121c0


	//----- nvinfo : EIATTR_MAX_THREADS
	.align		4
.L_2696:
        /*011c*/ 	.byte	0x04, 0x05
        /*011e*/ 	.short	(.L_2698 - .L_2697)
.L_2697:
        /*0120*/ 	.word	0x00000080
        /*0124*/ 	.word	0x00000001
        /*0128*/ 	.word	0x00000001


	//----- nvinfo : EIATTR_CRS_STACK_SIZE
	.align		4
.L_2698:
        /*012c*/ 	.byte	0x04, 0x1e
        /*012e*/ 	.short	(.L_2700 - .L_2699)
.L_2699:
        /*0130*/ 	.word	0x00000000


	//----- nvinfo : EIATTR_CBANK_PARAM_SIZE
	.align		4
.L_2700:
        /*0134*/ 	.byte	0x03, 0x19
        /*0136*/ 	.short	0x00e8


	//----- nvinfo : EIATTR_PARAM_CBANK
	.align		4
        /*0138*/ 	.byte	0x04, 0x0a
        /*013a*/ 	.short	(.L_2702 - .L_2701)
	.align		4
.L_2701:
        /*013c*/ 	.word	index@(.nv.constant0._ZN10layer_norm13ln_fwd_kernelINS_13Kernel_traitsIf6__halfS2_S2_fjLj5120ELj1ELj1ELj4ELj16ENS_18Kernel_traits_baseILj5120EfS2_S2_S2_fjLj128EEEEELb1ELb1ELb1ELb1EEEvNS_9FwdParamsE)
        /*0140*/ 	.short	0x0210
        /*0142*/ 	.short	0x00e8


	//----- nvinfo : EIATTR_SW_WAR
	.align		4
.L_2702:
        /*0144*/ 	.byte	0x04, 0x36
        /*0146*/ 	.short	(.L_2704 - .L_2703)
.L_2703:
        /*0148*/ 	.word	0x00000008
.L_2704:


//--------------------- .nv.info._ZN10layer_norm13ln_fwd_kernelINS_13Kernel_traitsI6__halfS2_fS2_fjLj5120ELj1ELj1ELj4ELj16ENS_18Kernel_traits_baseILj5120ES2_S2_fS2_fjLj128EEEEELb0ELb0ELb0ELb0EEEvNS_9FwdParamsE --------------------------
	.section	.nv.info._ZN10layer_norm13ln_fwd_kernelINS_13Kernel_traitsI6__halfS2_fS2_fjLj5120ELj1ELj1ELj4ELj16ENS_18Kernel_traits_baseILj5120ES2_S2_fS2_fjLj128EEEEELb0ELb0ELb0ELb0EEEvNS_9FwdParamsE,"",@"SHT_CUDA_INFO"
	.sectionflags	@""
	.align	4


	//----- nvinfo : EIATTR_CUDA_API_VERSION
	.align		4
        /*0000*/ 	.byte	0x04, 0x37
        /*0002*/ 	.short	(.L_2706 - .L_2705)
.L_2705:
        /*0004*/ 	.word	0x00000082


	//----- nvinfo : EIATTR_KPARAM_INFO
	.align		4
.L_2706:
        /*0008*/ 	.byte	0x04, 0x17
        /*000a*/ 	.short	(.L_2708 - .L_2707)
.L_2707:
        /*000c*/ 	.word	0x00000000
        /*0010*/ 	.short	0x0000
        /*0012*/ 	.short	0x0000
        /*0014*/ 	.byte	0x00, 0xf0, 0xa1, 0x03


	//----- nvinfo : EIATTR_SPARSE_MMA_MASK
	.align		4
.L_2708:
        /*0018*/ 	.byte	0x03, 0x50
        /*001a*/ 	.short	0x0000


	//----- nvinfo : EIATTR_MAXREG_COUNT
	.align		4
        /*001c*/ 	.byte	0x03, 0x1b
        /*001e*/ 	.short	0x00ff


	//----- nvinfo : EIATTR_NUM_BARRIERS
	.align		4
        /*0020*/ 	.byte	0x02, 0x4c
        /*0022*/ 	.byte	0x01
	.zero		1


	//----- nvinfo : EIATTR_MERCURY_ISA_VERSION
	.align		4
        /*0024*/ 	.byte	0x03, 0x5f
        /*0026*/ 	.short	0x0101


	//----- nvinfo : EIATTR_COOP_GROUP_MASK_REGIDS
	.align		4
        /*0028*/ 	.byte	0x04, 0x29
        /*002a*/ 	.short	(.L_2710 - .L_2709)


	//   ....[0]....
.L_2709:
        /*002c*/ 	.word	0xffffffff


	//   ....[1]....
        /*0030*/ 	.word	0xffffffff


	//   ....[2]....
        /*0034*/ 	.word	0xffffffff


	//   ....[3]....
        /*0038*/ 	.word	0xffffffff


	//   ....[4]....
        /*003c*/ 	.word	0xffffffff


	//   ....[5]....
        /*0040*/ 	.word	0xffffffff


	//   ....[6]....
        /*0044*/ 	.word	0xffffffff


	//   ....[7]....
        /*0048*/ 	.word	0xffffffff


	//   ....[8]....
        /*004c*/ 	.word	0xffffffff


	//   ....[9]....
        /*0050*/ 	.word	0xffffffff


	//   ....[10]....
        /*0054*/ 	.word	0xffffffff


	//   ....[11]....
        /*0058*/ 	.word	0xffffffff


	//   ....[12]....
        /*005c*/ 	.word	0xffffffff


	//   ....[13]....
        /*0060*/ 	.word	0xffffffff


	//   ....[14]....
        /*0064*/ 	.word	0xffffffff


	//   ....[15]....
        /*0068*/ 	.word	0xffffffff


	//   ....[16]....
        /*006c*/ 	.word	0xffffffff


	//   ....[17]....
        /*0070*/ 	.word	0xffffffff


	//   ....[18]....
        /*0074*/ 	.word	0x05000093


	//   ....[19]....
        /*0078*/ 	.word	0x05000093


	//   ....[20]....
        /*007c*/ 	.word	0x05000093


	//   ....[21]....
        /*0080*/ 	.word	0x05000093


	//   ....[22]....
        /*0084*/ 	.word	0x05000093


	//   ....[23]....
        /*0088*/ 	.word	0x05000093


	//   ....[24]....
        /*008c*/ 	.word	0x05000093


	//   ....[25]....
        /*0090*/ 	.word	0x05000093


	//   ....[26]....
        /*0094*/ 	.word	0x05000093


	//   ....[27]....
        /*0098*/ 	.word	0x05000093


	//----- nvinfo : EIATTR_COOP_GROUP_INSTR_OFFSETS
	.align		4
.L_2710:
        /*009c*/ 	.byte	0x04, 0x28
        /*009e*/ 	.short	(.L_2712 - .L_2711)


	//   ....[0]....
.L_2711:
        /*00a0*/ 	.word	0x00001e90


	//   ....[1]....
        /*00a4*/ 	.word	0x00001eb0


	//   ....[2]....
        /*00a8*/ 	.word	0x00001ed0


	//   ....[3]....
        /*00ac*/ 	.word	0x00001ef0


	//   ....[4]....
        /*00b0*/ 	.word	0x00001f10


	//   ....[5]....
        /*00b4*/ 	.word	0x00002450


	//   ....[6]....
        /*00b8*/ 	.word	0x00002470


	//   ....[7]....
        /*00bc*/ 	.word	0x00002490


	//   ....[8]....
        /*00c0*/ 	.word	0x000024b0


	//   ....[9]....
        /*00c4*/ 	.word	0x000024d0


	//   ....[10]....
        /*00c8*/ 	.word	0x00002680


	//   ....[11]....
        /*00cc*/ 	.word	0x000026c0


	//   ....[12]....
        /*00d0*/ 	.word	0x000026e0


	//   ....[13]....
        /*00d4*/ 	.word	0x000026f0


	//   ....[14]....
        /*00d8*/ 	.word	0x000027b0


	//   ....[15]....
        /*00dc*/ 	.word	0x000027f0


	//   ....[16]....
        /*00e0*/ 	.word	0x00002870


	//   ....[17]....
        /*00e4*/ 	.word	0x000028c0


	//   ....[18]....
        /*00e8*/ 	.word	0x00003530


	//   ....[19]....
        /*00ec*/ 	.word	0x000035a0


	//   ....[20]....
        /*00f0*/ 	.word	0x00003610


	//   ....[21]....
        /*00f4*/ 	.word	0x00003680


	//   ....[22]....
        /*00f8*/ 	.word	0x000036f0


	//   ....[23]....
        /*00fc*/ 	.word	0x00003c70


	//   ....[24]....
        /*0100*/ 	.word	0x00003ce0


	//   ....[25]....
        /*0104*/ 	.word	0x00003d50


	//   ....[26]....
        /*0108*/ 	.word	0x00003dc0


	//   ....[27]....
        /*010c*/ 	.word	0x00003e30


	//----- nvinfo : EIATTR_EXIT_INSTR_OFFSETS
	.align		4
.L_2712:
        /*0110*/ 	.byte	0x04, 0x1c
        /*0112*/ 	.short	(.L_2714 - .L_2713)


	//   ....[0]....
.L_2713:
        /*0114*/ 	.word	0x00000600


	//   ....[1]....
        /*0118*/ 	.word	0x000034d0


	//----- nvinfo : EIATTR_MAX_THREADS
	.align		4
.L_2714:
        /*011c*/ 	.byte	0x04, 0x05
        /*011e*/ 	.short	(.L_2716 - .L_2715)
.L_2715:
        /*0120*/ 	.word	0x00000080
        /*0124*/ 	.word	0x00000001
        /*0128*/ 	.word	0x00000001


	//----- nvinfo : EIATTR_CRS_STACK_SIZE
	.align		4
.L_2716:
        /*012c*/ 	.byte	0x04, 0x1e
        /*012e*/ 	.short	(.L_2718 - .L_2717)
.L_2717:
        /*0130*/ 	.word	0x00000000


	//----- nvinfo : EIATTR_CBANK_PARAM_SIZE
	.align		4
.L_2718:
        /*0134*/ 	.byte	0x03, 0x19
        /*0136*/ 	.short	0x00e8


	//----- nvinfo : EIATTR_PARAM_CBANK
	.align		4
        /*0138*/ 	.byte	0x04, 0x0a
        /*013a*/ 	.short	(.L_2720 - .L_2719)
	.align		4
.L_2719:
        /*013c*/ 	.word	index@(.nv.constant0._ZN10layer_norm13ln_fwd_kernelINS_13Kernel_traitsI6__halfS2_fS2_fjLj5120ELj1ELj1ELj4ELj16ENS_18Kernel_traits_baseILj5120ES2_S2_fS2_fjLj128EEEEELb0ELb0ELb0ELb0EEEvNS_9FwdParamsE)
        /*0140*/ 	.short	0x0210
        /*0142*/ 	.short	0x00e8


	//----- nvinfo : EIATTR_SW_WAR
	.align		4
.L_2720:
        /*0144*/ 	.byte	0x04, 0x36
        /*0146*/ 	.short	(.L_2722 - .L_2721)
.L_2721:
        /*0148*/ 	.word	0x00000008
.L_2722:


//--------------------- .nv.info._ZN10layer_norm13ln_fwd_kernelINS_13Kernel_traitsI6__halfS2_fS2_fjLj5120ELj1ELj1ELj4ELj16ENS_18Kernel_traits_baseILj5120ES2_S2_fS2_fjLj128EEEEELb0ELb0ELb0ELb1EEEvNS_9FwdParamsE --------------------------
	.section	.nv.info._ZN10layer_norm13ln_fwd_kernelINS_13Kernel_traitsI6__halfS2_fS2_fjLj5120ELj1ELj1ELj4ELj16ENS_18Kernel_traits_baseILj5120ES2_S2_fS2_fjLj128EEEEELb0ELb0ELb0ELb1EEEvNS_9FwdParamsE,"",@"SHT_CUDA_INFO"
	.sectionflags	@""
	.align	4


	//----- nvinfo : EIATTR_CUDA_API_VERSION
	.align		4
        /*0000*/ 	.byte	0x04, 0x37
        /*0002*/ 	.short	(.L_2724 - .L_2723)
.L_2723:
        /*0004*/ 	.word	0x00000082


	//----- nvinfo : EIATTR_KPARAM_INFO
	.align		4
.L_2724:
        /*0008*/ 	.byte	0x04, 0x17
        /*000a*/ 	.short	(.L_2726 - .L_2725)
.L_2725:
        /*000c*/ 	.word	0x00000000
        /*0010*/ 	.short	0x0000
        /*0012*/ 	.short	0x0000
        /*0014*/ 	.byte	0x00, 0xf0, 0xa1, 0x03


	//----- nvinfo : EIATTR_SPARSE_MMA_MASK
	.align		4
.L_2726:
        /*0018*/ 	.byte	0x03, 0x50
        /*001a*/ 	.short	0x0000


	//----- nvinfo : EIATTR_MAXREG_COUNT
	.align		4
        /*001c*/ 	.byte	0x03, 0x1b
        /*001e*/ 	.short	0x00ff


	//----- nvinfo : EIATTR_NUM_BARRIERS
	.align		4
        /*0020*/ 	.byte	0x02, 0x4c
        /*0022*/ 	.byte	0x01
	.zero		1


	//----- nvinfo : EIATTR_MERCURY_ISA_VERSION
	.align		4
        /*0024*/ 	.byte	0x03, 0x5f
        /*0026*/ 	.short	0x0101


	//----- nvinfo : EIATTR_COOP_GROUP_MASK_REGIDS
	.align		4
        /*0028*/ 	.byte	0x04, 0x29
        /*002a*/ 	.short	(.L_2728 - .L_2727)


	//   ....[0]....
.L_2727:
        /*002c*/ 	.word	0xffffffff


	//   ....[1]....
        /*0030*/ 	.word	0xffffffff


	//   ....[2]....
        /*0034*/ 	.word	0xffffffff


	//   ....[3]....
        /*0038*/ 	.word	0xffffffff


	//   ....[4]....
        /*003c*/ 	.word	0xffffffff


	//   ....[5]....
        /*0040*/ 	.word	0xffffffff


	//   ....[6]....
        /*0044*/ 	.word	0xffffffff


	//   ....[7]....
        /*0048*/ 	.word	0xffffffff


	//   ....[8]....
        /*004c*/ 	.word	0xffffffff


	//   ....[9]....
        /*0050*/ 	.word	0xffffffff


	//   ....[10]....
        /*0054*/ 	.word	0xffffffff


	//   ....[11]....
        /*0058*/ 	.word	0xffffffff


	//   ....[12]....
        /*005c*/ 	.word	0xffffffff


	//   ....[13]....
        /*0060*/ 	.word	0xffffffff


	//   ....[14]....
        /*0064*/ 	.word	0xffffffff


	//   ....[15]....
        /*0068*/ 	.word	0xffffffff


	//   ....[16]....
        /*006c*/ 	.word	0xffffffff


	//   ....[17]....
        /*0070*/ 	.word	0xffffffff


	//   ....[18]....
        /*0074*/ 	.word	0x05000054


	//   ....[19]....
        /*0078*/ 	.word	0x05000054


	//   ....[20]....
        /*007c*/ 	.word	0x05000054


	//   ....[21]....
        /*0080*/ 	.word	0x05000054


	//   ....[22]....
        /*0084*/ 	.word	0x05000054


	//   ....[23]....
        /*0088*/ 	.word	0x05000054


	//   ....[24]....
        /*008c*/ 	.word	0x05000054


	//   ....[25]....
        /*0090*/ 	.word	0x05000054


	//   ....[26]....
        /*0094*/ 	.word	0x05000054


	//   ....[27]....
        /*0098*/ 	.word	0x05000054


	//----- nvinfo : EIATTR_COOP_GROUP_INSTR_OFFSETS
	.align		4
.L_2728:
        /*009c*/ 	.byte	0x04, 0x28
        /*009e*/ 	.short	(.L_2730 - .L_2729)


	//   ....[0]....
.L_2729:
        /*00a0*/ 	.word	0x000016c0


	//   ....[1]....
        /*00a4*/ 	.word	0x000016e0


	//   ....[2]....
        /*00a8*/ 	.word	0x00001700


	//   ....[3]....
        /*00ac*/ 	.word	0x00001720


	//   ....[4]....
        /*00b0*/ 	.word	0x00001740


	//   ....[5]....
        /*00b4*/ 	.word	0x00001c70


	//   ....[6]....
        /*00b8*/ 	.word	0x00001c90


	//   ....[7]....
        /*00bc*/ 	.word	0x00001cb0


	//   ....[8]....
        /*00c0*/ 	.word	0x00001cd0


	//   ....[9]....
        /*00c4*/ 	.word	0x00001cf0


	//   ....[10]....
        /*00c8*/ 	.word	0x00001e50


	//   ....[11]....
        /*00cc*/ 	.word	0x00001ea0


	//   ....[12]....
        /*00d0*/ 	.word	0x00001f20


	//   ....[13]....
        /*00d4*/ 	.word	0x00001f80


	//   ....[14]....
        /*00d8*/ 	.word	0x00001f90


	//   ....[15]....
        /*00dc*/ 	.word	0x00002040


	//   ....[16]....
        /*00e0*/ 	.word	0x00002090


	//   ....[17]....
        /*00e4*/ 	.word	0x000020a0


	//   ....[18]....
        /*00e8*/ 	.word	0x00002df0


	//   ....[19]....
        /*00ec*/ 	.word	0x00002e50


	//   ....[20]....
        /*00f0*/ 	.word	0x00002eb0


	//   ....[21]....
        /*00f4*/ 	.word	0x00002f10


	//   ....[22]....
        /*00f8*/ 	.word	0x00002f70


	//   ....[23]....
        /*00fc*/ 	.word	0x000034e0


	//   ....[24]....
        /*0100*/ 	.word	0x00003540


	//   ....[25]....
        /*0104*/ 	.word	0x000035a0


	//   ....[26]....
        /*0108*/ 	.word	0x00003600


	//   ....[27]....
        /*010c*/ 	.word	0x00003660


	//----- nvinfo : EIATTR_EXIT_INSTR_OFFSETS
	.align		4
.L_2730:
        /*0110*/ 	.byte	0x04, 0x1c
        /*0112*/ 	.short	(.L_2732 - .L_2731)


	//   ....[0]....
.L_2731:
        /*0114*/ 	.word	0x00000160


	//   ....[1]....
        /*0118*/ 	.word	0x00002da0


	//----- nvinfo : EIATTR_MAX_THREADS
	.align		4
.L_2732:
        /*011c*/ 	.byte	0x04, 0x05
        /*011e*/ 	.short	(.L_2734 - .L_2733)
.L_2733:
        /*0120*/ 	.word	0x00000080
        /*0124*/ 	.word	0x00000001
        /*0128*/ 	.word	0x00000001


	//----- nvinfo : EIATTR_CRS_STACK_SIZE
	.align		4
.L_2734:
        /*012c*/ 	.byte	0x04, 0x1e
        /*012e*/ 	.short	(.L_2736 - .L_2735)
.L_2735:
        /*0130*/ 	.word	0x00000000


	//----- nvinfo : EIATTR_CBANK_PARAM_SIZE
	.align		4
.L_2736:
        /*0134*/ 	.byte	0x03, 0x19
        /*0136*/ 	.short	0x00e8


	//----- nvinfo : EIATTR_PARAM_CBANK
	.align		4
        /*0138*/ 	.byte	0x04, 0x0a
        /*013a*/ 	.short	(.L_2738 - .L_2737)
	.align		4
.L_2737:
        /*013c*/ 	.word	index@(.nv.constant0._ZN10layer_norm13ln_fwd_kernelINS_13Kernel_traitsI6__halfS2_fS2_fjLj5120ELj1ELj1ELj4ELj16ENS_18Kernel_traits_baseILj5120ES2_S2_fS2_fjLj128EEEEELb0ELb0ELb0ELb1EEEvNS_9FwdParamsE)
        /*0140*/ 	.short	0x0210
        /*0142*/ 	.short	0x00e8


	//----- nvinfo : EIATTR_SW_WAR
	.align		4
.L_2738:
        /*0144*/ 	.byte	0x04, 0x36
        /*0146*/ 	.short	(.L_2740 - .L_2739)
.L_2739:
        /*0148*/ 	.word	0x00000008
.L_2740:


//--------------------- .nv.info._ZN10layer_norm13ln_fwd_kernelINS_13Kernel_traitsI6__halfS2_fS2_fjLj5120ELj1ELj1ELj4ELj16ENS_18Kernel_traits_baseILj5120ES2_S2_fS2_fjLj128EEEEELb0ELb0ELb1ELb0EEEvNS_9FwdParamsE --------------------------
	.section	.nv.info._ZN10layer_norm13ln_fwd_kernelINS_13Kernel_traitsI6__halfS2_fS2_fjLj5120ELj1ELj1ELj4ELj16ENS_18Kernel_traits_baseILj5120ES2_S2_fS2_fjLj128EEEEELb0ELb0ELb1ELb0EEEvNS_9FwdParamsE,"",@"SHT_CUDA_INFO"
	.sectionflags	@""
	.align	4


	//----- nvinfo : EIATTR_CUDA_API_VERSION
	.align		4
        /*0000*/ 	.byte	0x04, 0x37
        /*0002*/ 	.short	(.L_2742 - .L_2741)
.L_2741:
        /*0004*/ 	.word	0x00000082


	//----- nvinfo : EIATTR_KPARAM_INFO
	.align		4
.L_2742:
        /*0008*/ 	.byte	0x04, 0x17
        /*000a*/ 	.short	(.L_2744 - .L_2743)
.L_2743:
        /*000c*/ 	.word	0x00000000
        /*0010*/ 	.short	0x0000
        /*0012*/ 	.short	0x0000
        /*0014*/ 	.byte	0x00, 0xf0, 0xa1, 0x03


	//----- nvinfo : EIATTR_SPARSE_MMA_MASK
	.align		4
.L_2744:
        /*0018*/ 	.byte	0x03, 0x50
        /*001a*/ 	.short	0x0000


	//----- nvinfo : EIATTR_MAXREG_COUNT
	.align		4
        /*001c*/ 	.byte	0x03, 0x1b
        /*001e*/ 	.short	0x00ff


	//----- nvinfo : EIATTR_NUM_BARRIERS
	.align		4
        /*0020*/ 	.byte	0x02, 0x4c
        /*0022*/ 	.byte	0x01
	.zero		1


	//----- nvinfo : EIATTR_MERCURY_ISA_VERSION
	.align		4
        /*0024*/ 	.byte	0x03, 0x5f
        /*0026*/ 	.short	0x0101


	//----- nvinfo : EIATTR_COOP_GROUP_MASK_REGIDS
	.align		4
        /*0028*/ 	.byte	0x04, 0x29
        /*002a*/ 	.short	(.L_2746 - .L_2745)


	//   ....[0]....
.L_2745:
        /*002c*/ 	.word	0xffffffff


	//   ....[1]....
        /*0030*/ 	.word	0xffffffff


	//   ....[2]....
        /*0034*/ 	.word	0xffffffff


	//   ....[3]....
        /*0038*/ 	.word	0xffffffff


	//   ....[4]....
        /*003c*/ 	.word	0xffffffff


	//   ....[5]....
        /*0040*/ 	.word	0xffffffff


	//   ....[6]....
        /*0044*/ 	.word	0xffffffff


	//   ....[7]....
        /*0048*/ 	.word	0xffffffff


	//   ....[8]....
        /*004c*/ 	.word	0xffffffff


	//   ....[9]....
        /*0050*/ 	.word	0xffffffff


	//   ....[10]....
        /*0054*/ 	.word	0xffffffff


	//   ....[11]....
        /*0058*/ 	.word	0xffffffff


	//   ....[12]....
        /*005c*/ 	.word	0xffffffff


	//   ....[13]....
        /*0060*/ 	.word	0xffffffff


	//   ....[14]....
        /*0064*/ 	.word	0xffffffff


	//   ....[15]....
        /*0068*/ 	.word	0xffffffff


	//   ....[16]....
        /*006c*/ 	.word	0xffffffff


	//   ....[17]....
        /*0070*/ 	.word	0xffffffff


	//   ....[18]....
        /*0074*/ 	.word	0x0500009b


	//   ....[19]....
        /*0078*/ 	.word	0x0500009b


	//   ....[20]....
        /*007c*/ 	.word	0x0500009b


	//   ....[21]....
        /*0080*/ 	.word	0x0500009b


	//   ....[22]....
        /*0084*/ 	.word	0x0500009b


	//   ....[23]....
        /*0088*/ 	.word	0x0500009b


	//   ....[24]....
        /*008c*/ 	.word	0x0500009b


	//   ....[25]....
        /*0090*/ 	.word	0x0500009b


	//   ....[26]....
        /*0094*/ 	.word	0x0500009b


	//   ....[27]....
        /*0098*/ 	.word	0x0500009b


	//----- nvinfo : EIATTR_COOP_GROUP_INSTR_OFFSETS
	.align		4
.L_2746:
        /*009c*/ 	.byte	0x04, 0x28
        /*009e*/ 	.short	(.L_2748 - .L_2747)


	//   ....[0]....
.L_2747:
        /*00a0*/ 	.word	0x00002df0


	//   ....[1]....
        /*00a4*/ 	.word	0x00002e10


	//   ....[2]....
        /*00a8*/ 	.word	0x00002e30


	//   ....[3]....
        /*00ac*/ 	.word	0x00002e50


	//   ....[4]....
        /*00b0*/ 	.word	0x00002e70


	//   ....[5]....
        /*00b4*/ 	.word	0x000033b0


	//   ....[6]....
        /*00b8*/ 	.word	0x000033d0


	//   ....[7]....
        /*00bc*/ 	.word	0x000033f0


	//   ....[8]....
        /*00c0*/ 	.word	0x00003410


	//   ....[9]....
        /*00c4*/ 	.word	0x00003430


	//   ....[10]....
        /*00c8*/ 	.word	0x00003570


	//   ....[11]....
        /*00cc*/ 	.word	0x000035f0


	//   ....[12]....
        /*00d0*/ 	.word	0x000036e0


	//   ....[13]....
        /*00d4*/ 	.word	0x000036f0


	//   ....[14]....
        /*00d8*/ 	.word	0x00003760


	//   ....[15]....
        /*00dc*/ 	.word	0x000037b0


	//   ....[16]....
        /*00e0*/ 	.word	0x00003840


	//   ....[17]....
        /*00e4*/ 	.word	0x00003860


	//   ....[18]....
        /*00e8*/ 	.word	0x00004550


	//   ....[19]....
        /*00ec*/ 	.word	0x000045c0


	//   ....[20]....
        /*00f0*/ 	.word	0x00004630


	//   ....[21]....
        /*00f4*/ 	.word	0x000046a0


	//   ....[22]....
        /*00f8*/ 	.word	0x00004710


	//   ....[23]....
        /*00fc*/ 	.word	0x00004ca0


	//   ....[24]....
        /*0100*/ 	.word	0x00004d10


	//   ....[25]....
        /*0104*/ 	.word	0x00004d80


	//   ....[26]....
        /*0108*/ 	.word	0x00004df0


	//   ....[27]....
        /*010c*/ 	.word	0x00004e60


	//----- nvinfo : EIATTR_EXIT_INSTR_OFFSETS
	.align		4
.L_2748:
        /*0110*/ 	.byte	0x04, 0x1c
        /*0112*/ 	.short	(.L_2750 - .L_2749)


	//   ....[0]....
.L_2749:
        /*0114*/ 	.word	0x00000610


	//   ....[1]....
        /*0118*/ 	.word	0x000044f0


	//----- nvinfo : EIATTR_MAX_THREADS
	.align		4
.L_2750:
        /*011c*/ 	.byte	0x04, 0x05
        /*011e*/ 	.short	(.L_2752 - .L_2751)
.L_2751:
        /*0120*/ 	.word	0x00000080
        /*0124*/ 	.word	0x00000001
        /*0128*/ 	.word	0x00000001


	//----- nvinfo : EIATTR_CRS_STACK_SIZE
	.align		4
.L_2752:
        /*012c*/ 	.byte	0x04, 0x1e
        /*012e*/ 	.short	(.L_2754 - .L_2753)
.L_2753:
        /*0130*/ 	.word	0x00000000


	//----- nvinfo : EIATTR_CBANK_PARAM_SIZE
	.align		4
.L_2754:
        /*0134*/ 	.byte	0x03, 0x19
        /*0136*/ 	.short	0x00e8


	//----- nvinfo : EIATTR_PARAM_CBANK
	.align		4
        /*0138*/ 	.byte	0x04, 0x0a
        /*013a*/ 	.short	(.L_2756 - .L_2755)
	.align		4
.L_2755:
        /*013c*/ 	.word	index@(.nv.constant0._ZN10layer_norm13ln_fwd_kernelINS_13Kernel_traitsI6__halfS2_fS2_fjLj5120ELj1ELj1ELj4ELj16ENS_18Kernel_traits_baseILj5120ES2_S2_fS2_fjLj128EEEEELb0ELb0ELb1ELb0EEEvNS_9FwdParamsE)
        /*0140*/ 	.short	0x0210
        /*0142*/ 	.short	0x00e8


	//----- nvinfo : EIATTR_SW_WAR
	.align		4
.L_2756:
        /*0144*/ 	.byte	0x04, 0x36
        /*0146*/ 	.short	(.L_2758 - .L_2757)
.L_2757:
        /*0148*/ 	.word	0x00000008
.L_2758:


//--------------------- .nv.info._ZN10layer_norm13ln_fwd_kernelINS_13Kernel_traitsI6__halfS2_fS2_fjLj5120ELj1ELj1ELj4ELj16ENS_18Kernel_traits_baseILj5120ES2_S2_fS2_fjLj128EEEEELb0ELb0ELb1ELb1EEEvNS_9FwdParamsE --------------------------
	.section	.nv.info._ZN10layer_norm13ln_fwd_kernelINS_13Kernel_traitsI6__halfS2_fS2_fjLj5120ELj1ELj1ELj4ELj16ENS_18Kernel_traits_baseILj5120ES2_S2_fS2_fjLj128EEEEELb0ELb0ELb1ELb1EEEvNS_9FwdParamsE,"",@"SHT_CUDA_INFO"
	.sectionflags	@""
	.align	4


	//----- nvinfo : EIATTR_CUDA_API_VERSION
	.align		4
        /*0000*/ 	.byte	0x04, 0x37
        /*0002*/ 	.short	(.L_2760 - .L_2759)
.L_2759:
        /*0004*/ 	.word	0x00000082


	//----- nvinfo : EIATTR_KPARAM_INFO
	.align		4
.L_2760:
        /*0008*/ 	.byte	0x04, 0x17
        /*000a*/ 	.short	(.L_2762 - .L_2761)
.L_2761:
        /*000c*/ 	.word	0x00000000
        /*0010*/ 	.short	0x0000
        /*0012*/ 	.short	0x0000
        /*0014*/ 	.byte	0x00, 0xf0, 0xa1, 0x03


	//----- nvinfo : EIATTR_SPARSE_MMA_MASK
	.align		4
.L_2762:
        /*0018*/ 	.byte	0x03, 0x50
        /*001a*/ 	.short	0x0000


	//----- nvinfo : EIATTR_MAXREG_COUNT
	.align		4
        /*001c*/ 	.byte	0x03, 0x1b
        /*001e*/ 	.short	0x00ff


	//----- nvinfo : EIATTR_NUM_BARRIERS
	.align		4
        /*0020*/ 	.byte	0x02, 0x4c
        /*0022*/ 	.byte	0x01
	.zero		1


	//----- nvinfo : EIATTR_MERCURY_ISA_VERSION
	.align		4
        /*0024*/ 	.byte	0x03, 0x5f
        /*0026*/ 	.short	0x0101


	//----- nvinfo : EIATTR_COOP_GROUP_MASK_REGIDS
	.align		4
        /*0028*/ 	.byte	0x04, 0x29
        /*002a*/ 	.short	(.L_2764 - .L_2763)


	//   ....[0]....
.L_2763:
        /*002c*/ 	.word	0xffffffff


	//   ....[1]....
        /*0030*/ 	.word	0xffffffff


	//   ....[2]....
        /*0034*/ 	.word	0xffffffff


	//   ....[3]....
        /*0038*/ 	.word	0xffffffff


	//   ....[4]....
        /*003c*/ 	.word	0xffffffff


	//   ....[5]....
        /*0040*/ 	.word	0xffffffff


	//   ....[6]....
        /*0044*/ 	.word	0xffffffff


	//   ....[7]....
        /*0048*/ 	.word	0xffffffff


	//   ....[8]....
        /*004c*/ 	.word	0xffffffff


	//   ....[9]....
        /*0050*/ 	.word	0xffffffff


	//   ....[10]....
        /*0054*/ 	.word	0xffffffff


	//   ....[11]....
        /*0058*/ 	.word	0xffffffff


	//   ....[12]....
        /*005c*/ 	.word	0xffffffff


	//   ....[13]....
        /*0060*/ 	.word	0xffffffff


	//   ....[14]....
        /*0064*/ 	.word	0xffffffff


	//   ....[15]....
        /*0068*/ 	.word	0xffffffff


	//   ....[16]....
        /*006c*/ 	.word	0xffffffff


	//   ....[17]....
        /*0070*/ 	.word	0xffffffff


	//   ....[18]....
        /*0074*/ 	.word	0x05000097


	//   ....[19]....
        /*0078*/ 	.word	0x05000097


	//   ....[20]....
        /*007c*/ 	.word	0x05000097


	//   ....[21]....
        /*0080*/ 	.word	0x05000097


	//   ....[22]....
        /*0084*/ 	.word	0x05000097


	//   ....[23]....
        /*0088*/ 	.word	0x05000097


	//   ....[24]....
        /*008c*/ 	.word	0x05000097


	//   ....[25]....
        /*0090*/ 	.word	0x05000097


	//   ....[26]....
        /*0094*/ 	.word	0x05000097


	//   ....[27]....
        /*0098*/ 	.word	0x05000097


	//----- nvinfo : EIATTR_COOP_GROUP_INSTR_OFFSETS
	.align		4
.L_2764:
        /*009c*/ 	.byte	0x04, 0x28
        /*009e*/ 	.short	(.L_2766 - .L_2765)


	//   ....[0]....
.L_2765:
        /*00a0*/ 	.word	0x00002690


	//   ....[1]....
        /*00a4*/ 	.word	0x000026b0


	//   ....[2]....
        /*00a8*/ 	.word	0x000026d0


	//   ....[3]....
        /*00ac*/ 	.word	0x000026f0


	//   ....[4]....
        /*00b0*/ 	.word	0x00002710


	//   ....[5]....
        /*00b4*/ 	.word	0x00002c40


	//   ....[6]....
        /*00b8*/ 	.word	0x00002c60


	//   ....[7]....
        /*00bc*/ 	.word	0x00002c80


	//   ....[8]....
        /*00c0*/ 	.word	0x00002ca0


	//   ....[9]....
        /*00c4*/ 	.word	0x00002cc0


	//   ....[10]....
        /*00c8*/ 	.word	0x00002e40


	//   ....[11]....
        /*00cc*/ 	.word	0x00002e80


	//   ....[12]....
        /*00d0*/ 	.word	0x00002ea0


	//   ....[13]....
        /*00d4*/ 	.word	0x00002eb0


	//   ....[14]....
        /*00d8*/ 	.word	0x00002f60


	//   ....[15]....
        /*00dc*/ 	.word	0x00002fa0


	//   ....[16]....
        /*00e0*/ 	.word	0x00003040


	//   ....[17]....
        /*00e4*/ 	.word	0x00003070


	//   ....[18]....
        /*00e8*/ 	.word	0x00003c20


	//   ....[19]....
        /*00ec*/ 	.word	0x00003c90


	//   ....[20]....
        /*00f0*/ 	.word	0x00003d00


	//   ....[21]....
        /*00f4*/ 	.word	0x00003d70


	//   ....[22]....
        /*00f8*/ 	.word	0x00003de0


	//   ....[23]....
        /*00fc*/ 	.word	0x00004360


	//   ....[24]....
        /*0100*/ 	.word	0x000043d0


	//   ....[25]....
        /*0104*/ 	.word	0x00004440


	//   ....[26]....
        /*0108*/ 	.word	0x000044b0


	//   ....[27]....
        /*010c*/ 	.word	0x00004520


	//----- nvinfo : EIATTR_EXIT_INSTR_OFFSETS
	.align		4
.L_2766:
        /*0110*/ 	.byte	0x04, 0x1c
        /*0112*/ 	.short	(.L_2768 - .L_2767)


	//   ....[0]....
.L_2767:
        /*0114*/ 	.word	0x00000170


	//   ....[1]....
        /*0118*/ 	.word	0x00003bc0


	//----- nvinfo : EIATTR_MAX_THREADS
	.align		4
.L_2768:
        /*011c*/ 	.byte	0x04, 0x05
        /*011e*/ 	.short	(.L_2770 - .L_2769)
.L_2769:
        /*0120*/ 	.word	0x00000080
        /*0124*/ 	.word	0x00000001
        /*0128*/ 	.word	0x00000001


	//----- nvinfo : EIATTR_CRS_STACK_SIZE
	.align		4
.L_2770:
        /*012c*/ 	.byte	0x04, 0x1e
        /*012e*/ 	.short	(.L_2772 - .L_2771)
.L_2771:
        /*0130*/ 	.word	0x00000000


	//----- nvinfo : EIATTR_CBANK_PARAM_SIZE
	.align		4
.L_2772:
        /*0134*/ 	.byte	0x03, 0x19
        /*0136*/ 	.short	0x00e8


	//----- nvinfo : EIATTR_PARAM_CBANK
	.align		4
        /*0138*/ 	.byte	0x04, 0x0a
        /*013a*/ 	.short	(.L_2774 - .L_2773)
	.align		4
.L_2773:
        /*013c*/ 	.word	index@(.nv.constant0._ZN10layer_norm13ln_fwd_kernelINS_13Kernel_traitsI6__halfS2_fS2_fjLj5120ELj1ELj1ELj4ELj16ENS_18Kernel_traits_baseILj5120ES2_S2_fS2_fjLj128EEEEELb0ELb0ELb1ELb1EEEvNS_9FwdParamsE)
        /*0140*/ 	.short	0x0210
        /*0142*/ 	.short	0x00e8


	//----- nvinfo : EIATTR_SW_WAR
	.align		4
.L_2774:
        /*0144*/ 	.byte	0x04, 0x36
        /*0146*/ 	.short	(.L_2776 - .L_2775)
.L_2775:
        /*0148*/ 	.word	0x00000008
.L_2776:


//--------------------- .nv.info._ZN10layer_norm13ln_fwd_kernelINS_13Kernel_traitsI6__halfS2_fS2_fjLj5120ELj1ELj1ELj4ELj16ENS_18Kernel_traits_baseILj5120ES2_S2_fS2_fjLj128EEEEELb0ELb1ELb0ELb0EEEvNS_9FwdParamsE --------------------------
	.section	.nv.info._ZN10layer_norm13ln_fwd_kernelINS_13Kernel_traitsI6__halfS2_fS2_fjLj5120ELj1ELj1ELj4ELj16ENS_18Kernel_traits_baseILj5120ES2_S2_fS2_fjLj128EEEEELb0ELb1ELb0ELb0EEEvNS_9FwdParamsE,"",@"SHT_CUDA_INFO"
	.sectionflags	@""
	.align	4


	//----- nvinfo : EIATTR_CUDA_API_VERSION
	.align		4
        /*0000*/ 	.byte	0x04, 0x37
        /*0002*/ 	.short	(.L_2778 - .L_2777)
.L_2777:
        /*0004*/ 	.word	0x00000082


	//----- nvinfo : EIATTR_KPARAM_INFO
	.align		4
.L_2778:
        /*0008*/ 	.byte	0x04, 0x17
        /*000a*/ 	.short	(.L_2780 - .L_2779)
.L_2779:
        /*000c*/ 	.word	0x00000000
        /*0010*/ 	.short	0x0000
        /*0012*/ 	.short	0x0000
        /*0014*/ 	.byte	0x00, 0xf0, 0xa1, 0x03


	//----- nvinfo : EIATTR_SPARSE_MMA_MASK
	.align		4
.L_2780:
        /*0018*/ 	.byte	0x03, 0x50
        /*001a*/ 	.short	0x0000


	//----- nvinfo : EIATTR_MAXREG_COUNT
	.align		4
        /*001c*/ 	.byte	0x03, 0x1b
        /*001e*/ 	.short	0x00ff


	//----- nvinfo : EIATTR_NUM_BARRIERS
	.align		4
        /*0020*/ 	.byte	0x02, 0x4c
        /*0022*/ 	.byte	0x01
	.zero		1


	//----- nvinfo : EIATTR_MERCURY_ISA_VERSION
	.align		4
        /*0024*/ 	.byte	0x03, 0x5f
        /*0026*/ 	.short	0x0101


	//----- nvinfo : EIATTR_COOP_GROUP_MASK_REGIDS
	.align		4
        /*0028*/ 	.byte	0x04, 0x29
        /*002a*/ 	.short	(.L_2782 - .L_2781)


	//   ....[0]....
.L_2781:
        /*002c*/ 	.word	0xffffffff


	//   ....[1]....
        /*0030*/ 	.word	0xffffffff


	//   ....[2]....
        /*0034*/ 	.word	0xffffffff


	//   ....[3]....
        /*0038*/ 	.word	0xffffffff


	//   ....[4]....
        /*003c*/ 	.word	0xffffffff


	//   ....[5]....
        /*0040*/ 	.word	0xffffffff


	//   ....[6]....
        /*0044*/ 	.word	0xffffffff


	//   ....[7]....
        /*0048*/ 	.word	0xffffffff


	//   ....[8]....
        /*004c*/ 	.word	0xffffffff


	//   ....[9]....
        /*0050*/ 	.word	0xffffffff


	//   ....[10]....
        /*0054*/ 	.word	0xffffffff


	//   ....[11]....
        /*0058*/ 	.word	0xffffffff


	//   ....[12]....
        /*005c*/ 	.word	0xffffffff


	//   ....[13]....
        /*0060*/ 	.word	0xffffffff


	//   ....[14]....
        /*0064*/ 	.word	0xffffffff


	//   ....[15]....
        /*0068*/ 	.word	0xffffffff


	//   ....[16]....
        /*006c*/ 	.word	0xffffffff


	//   ....[17]....
        /*0070*/ 	.word	0xffffffff


	//   ....[18]....
        /*0074*/ 	.word	0x050000ba


	//   ....[19]....
        /*0078*/ 	.word	0x050000ba


	//   ....[20]....
        /*007c*/ 	.word	0x050000ba


	//   ....[21]....
        /*0080*/ 	.word	0x050000ba


	//   ....[22]....
        /*0084*/ 	.word	0x050000ba


	//   ....[23]....
        /*0088*/ 	.word	0x050000ba


	//   ....[24]....
        /*008c*/ 	.word	0x050000ba


	//   ....[25]....
        /*0090*/ 	.word	0x050000ba


	//   ....[26]....
        /*0094*/ 	.word	0x050000ba


	//   ....[27]....
        /*0098*/ 	.word	0x050000ba


	//----- nvinfo : EIATTR_COOP_GROUP_INSTR_OFFSETS
	.align		4
.L_2782:
        /*009c*/ 	.byte	0x04, 0x28
        /*009e*/ 	.short	(.L_2784 - .L_2783)


	//   ....[0]....
.L_2783:
        /*00a0*/ 	.word	0x000024d0


	//   ....[1]....
        /*00a4*/ 	.word	0x000024f0


	//   ....[2]....
        /*00a8*/ 	.word	0x00002510


	//   ....[3]....
        /*00ac*/ 	.word	0x00002530


	//   ....[4]....
        /*00b0*/ 	.word	0x00002550


	//   ....[5]....
        /*00b4*/ 	.word	0x00002a90


	//   ....[6]....
        /*00b8*/ 	.word	0x00002ab0


	//   ....[7]....
        /*00bc*/ 	.word	0x00002ad0


	//   ....[8]....
        /*00c0*/ 	.word	0x00002af0


	//   ....[9]....
        /*00c4*/ 	.word	0x00002b10


	//   ....[10]....
        /*00c8*/ 	.word	0x00002c90


	//   ....[11]....
        /*00cc*/ 	.word	0x00002cf0


	//   ....[12]....
        /*00d0*/ 	.word	0x00002d20


	//   ....[13]....
        /*00d4*/ 	.word	0x00002d30


	//   ....[14]....
        /*00d8*/ 	.word	0x00002dc0


	//   ....[15]....
        /*00dc*/ 	.word	0x00002e20


	//   ....[16]....
        /*00e0*/ 	.word	0x00002ec0


	//   ....[17]....
        /*00e4*/ 	.word	0x00002ef0


	//   ....[18]....
        /*00e8*/ 	.word	0x00003b70


	//   ....[19]....
        /*00ec*/ 	.word	0x00003be0


	//   ....[20]....
        /*00f0*/ 	.word	0x00003c50


	//   ....[21]....
        /*00f4*/ 	.word	0x00003cc0


	//   ....[22]....
        /*00f8*/ 	.word	0x00003d30


	//   ....[23]....
        /*00fc*/ 	.word	0x000042c0


	//   ....[24]....
        /*0100*/ 	.word	0x00004330


	//   ....[25]....
        /*0104*/ 	.word	0x000043a0


	//   ....[26]....
        /*0108*/ 	.word	0x00004410


	//   ....[27]....
        /*010c*/ 	.word	0x00004480


	//----- nvinfo : EIATTR_EXIT_INSTR_OFFSETS
	.align		4
.L_2784:
        /*0110*/ 	.byte	0x04, 0x1c
        /*0112*/ 	.short	(.L_2786 - .L_2785)


	//   ....[0]....
.L_2785:
        /*0114*/ 	.word	0x00000740


	//   ....[1]....
        /*0118*/ 	.word	0x00003b10


	//----- nvinfo : EIATTR_MAX_THREADS
	.align		4
.L_2786:
        /*011c*/ 	.byte	0x04, 0x05
        /*011e*/ 	.short	(.L_2788 - .L_2787)
.L_2787:
        /*0120*/ 	.word	0x00000080
        /*0124*/ 	.word	0x00000001
        /*0128*/ 	.word	0x00000001


	//----- nvinfo : EIATTR_CRS_STACK_SIZE
	.align		4
.L_2788:
        /*012c*/ 	.byte	0x04, 0x1e
        /*012e*/ 	.short	(.L_2790 - .L_2789)
.L_2789:
        /*0130*/ 	.word	0x00000000


	//----- nvinfo : EIATTR_CBANK_PARAM_SIZE
	.align		4
.L_2790:
        /*0134*/ 	.byte	0x03, 0x19
        /*0136*/ 	.short	0x00e8


	//----- nvinfo : EIATTR_PARAM_CBANK
	.align		4
        /*0138*/ 	.byte	0x04, 0x0a
        /*013a*/ 	.short	(.L_2792 - .L_2791)
	.align		4
.L_2791:
        /*013c*/ 	.word	index@(.nv.constant0._ZN10layer_norm13ln_fwd_kernelINS_13Kernel_traitsI6__halfS2_fS2_fjLj5120ELj1ELj1ELj4ELj16ENS_18Kernel_traits_baseILj5120ES2_S2_fS2_fjLj128EEEEELb0ELb1ELb0ELb0EEEvNS_9FwdParamsE)
        /*0140*/ 	.short	0x0210
        /*0142*/ 	.short	0x00e8


	//----- nvinfo : EIATTR_SW_WAR
	.align		4
.L_2792:
        /*0144*/ 	.byte	0x04, 0x36
        /*0146*/ 	.short	(.L_2794 - .L_2793)
.L_2793:
        /*0148*/ 	.word	0x00000008
.L_2794:


//--------------------- .nv.info._ZN10layer_norm13ln_fwd_kernelINS_13Kernel_traitsI6__halfS2_fS2_fjLj5120ELj1ELj1ELj4ELj16ENS_18Kernel_traits_baseILj5120ES2_S2_fS2_fjLj128EEEEELb0ELb1ELb0ELb1EEEvNS_9FwdParamsE --------------------------
	.section	.nv.info._ZN10layer_norm13ln_fwd_kernelINS_13Kernel_traitsI6__halfS2_fS2_fjLj5120ELj1ELj1ELj4ELj16ENS_18Kernel_traits_baseILj5120ES2_S2_fS2_fjLj128EEEEELb0ELb1ELb0ELb1EEEvNS_9FwdParamsE,"",@"SHT_CUDA_INFO"
	.sectionflags	@""
	.align	4


	//----- nvinfo : EIATTR_CUDA_API_VERSION
	.align		4
        /*0000*/ 	.byte	0x04, 0x37
        /*0002*/ 	.short	(.L_2796 - .L_2795)
.L_2795:
        /*0004*/ 	.word	0x00000082


	//----- nvinfo : EIATTR_KPARAM_INFO
	.align		4
.L_2796:
        /*0008*/ 	.byte	0x04, 0x17
        /*000a*/ 	.short	(.L_2798 - .L_2797)
.L_2797:
        /*000c*/ 	.word	0x00000000
        /*0010*/ 	.short	0x0000
        /*0012*/ 	.short	0x0000
        /*0014*/ 	.byte	0x00, 0xf0, 0xa1, 0x03


	//----- nvinfo : EIATTR_SPARSE_MMA_MASK
	.align		4
.L_2798:
        /*0018*/ 	.byte	0x03, 0x50
        /*001a*/ 	.short	0x0000


	//----- nvinfo : EIATTR_MAXREG_COUNT
	.align		4
        /*001c*/ 	.byte	0x03, 0x1b
        /*001e*/ 	.short	0x00ff


	//----- nvinfo : EIATTR_NUM_BARRIERS
	.align		4
        /*0020*/ 	.byte	0x02, 0x4c
        /*0022*/ 	.byte	0x01
	.zero		1


	//----- nvinfo : EIATTR_MERCURY_ISA_VERSION
	.align		4
        /*0024*/ 	.byte	0x03, 0x5f
        /*0026*/ 	.short	0x0101


	//----- nvinfo : EIATTR_COOP_GROUP_MASK_REGIDS
	.align		4
        /*0028*/ 	.byte	0x04, 0x29
        /*002a*/ 	.short	(.L_2800 - .L_2799)


	//   ....[0]....
.L_2799:
        /*002c*/ 	.word	0xffffffff


	//   ....[1]....
        /*0030*/ 	.word	0xffffffff


	//   ....[2]....
        /*0034*/ 	.word	0xffffffff


	//   ....[3]....
        /*0038*/ 	.word	0xffffffff


	//   ....[4]....
        /*003c*/ 	.word	0xffffffff


	//   ....[5]....
        /*0040*/ 	.word	0xffffffff


	//   ....[6]....
        /*0044*/ 	.word	0xffffffff


	//   ....[7]....
        /*0048*/ 	.word	0xffffffff


	//   ....[8]....
        /*004c*/ 	.word	0xffffffff


	//   ....[9]....
        /*0050*/ 	.word	0xffffffff


	//   ....[10]....
        /*0054*/ 	.word	0xffffffff


	//   ....[11]....
        /*0058*/ 	.word	0xffffffff


	//   ....[12]....
        /*005c*/ 	.word	0xffffffff


	//   ....[13]....
        /*0060*/ 	.word	0xffffffff


	//   ....[14]....
        /*0064*/ 	.word	0xffffffff


	//   ....[15]....
        /*0068*/ 	.word	0xffffffff


	//   ....[16]....
        /*006c*/ 	.word	0xffffffff


	//   ....[17]....
        /*0070*/ 	.word	0xffffffff


	//   ....[18]....
        /*0074*/ 	.word	0x05000097


	//   ....[19]....
        /*0078*/ 	.word	0x05000097


	//   ....[20]....
        /*007c*/ 	.word	0x05000097


	//   ....[21]....
        /*0080*/ 	.word	0x05000097


	//   ....[22]....
        /*0084*/ 	.word	0x05000097


	//   ....[23]....
        /*0088*/ 	.word	0x05000097


	//   ....[24]....
        /*008c*/ 	.word	0x05000097


	//   ....[25]....
        /*0090*/ 	.word	0x05000097


	//   ....[26]....
        /*0094*/ 	.word	0x05000097


	//   ....[27]....
        /*0098*/ 	.word	0x05000097


	//----- nvinfo : EIATTR_COOP_GROUP_INSTR_OFFSETS
	.align		4
.L_2800:
        /*009c*/ 	.byte	0x04, 0x28
        /*009e*/ 	.short	(.L_2802 - .L_2801)


	//   ....[0]....
.L_2801:
        /*00a0*/ 	.word	0x00001c10


	//   ....[1]....
        /*00a4*/ 	.word	0x00001c30


	//   ....[2]....
        /*00a8*/ 	.word	0x00001c50


	//   ....[3]....
        /*00ac*/ 	.word	0x00001c70


	//   ....[4]....
        /*00b0*/ 	.word	0x00001c90


	//   ....[5]....
        /*00b4*/ 	.word	0x000021c0


	//   ....[6]....
        /*00b8*/ 	.word	0x000021e0


	//   ....[7]....
        /*00bc*/ 	.word	0x00002200


	//   ....[8]....
        /*00c0*/ 	.word	0x00002220


	//   ....[9]....
        /*00c4*/ 	.word	0x00002240


	//   ....[10]....
        /*00c8*/ 	.word	0x000023a0


	//   ....[11]....
        /*00cc*/ 	.word	0x000023f0


	//   ....[12]....
        /*00d0*/ 	.word	0x00002420


	//   ....[13]....
        /*00d4*/ 	.word	0x000024d0


	//   ....[14]....
        /*00d8*/ 	.word	0x000024f0


	//   ....[15]....
        /*00dc*/ 	.word	0x00002540


	//   ....[16]....
        /*00e0*/ 	.word	0x000025a0


	//   ....[17]....
        /*00e4*/ 	.word	0x000025e0


	//   ....[18]....
        /*00e8*/ 	.word	0x00003340


	//   ....[19]....
        /*00ec*/ 	.word	0x000033b0


	//   ....[20]....
        /*00f0*/ 	.word	0x00003420


	//   ....[21]....
        /*00f4*/ 	.word	0x00003490


	//   ....[22]....
        /*00f8*/ 	.word	0x00003500


	//   ....[23]....
        /*00fc*/ 	.word	0x00003a80


	//   ....[24]....
        /*0100*/ 	.word	0x00003af0


	//   ....[25]....
        /*0104*/ 	.word	0x00003b60


	//   ....[26]....
        /*0108*/ 	.word	0x00003bd0


	//   ....[27]....
        /*010c*/ 	.word	0x00003c40


	//----- nvinfo : EIATTR_EXIT_INSTR_OFFSETS
	.align		4
.L_2802:
        /*0110*/ 	.byte	0x04, 0x1c
        /*0112*/ 	.short	(.L_2804 - .L_2803)


	//   ....[0]....
.L_2803:
        /*0114*/ 	.word	0x000001a0


	//   ....[1]....
        /*0118*/ 	.word	0x000032e0


	//----- nvinfo : EIATTR_MAX_THREADS
	.align		4
.L_2804:
        /*011c*/ 	.byte	0x04, 0x05
        /*011e*/ 	.short	(.L_2806 - .L_2805)
.L_2805:
        /*0120*/ 	.word	0x00000080
        /*0124*/ 	.word	0x00000001
        /*0128*/ 	.word	0x00000001


	//----- nvinfo : EIATTR_CRS_STACK_SIZE
	.align		4
.L_2806:
        /*012c*/ 	.byte	0x04, 0x1e
        /*012e*/ 	.short	(.L_2808 - .L_2807)
.L_2807:
        /*0130*/ 	.word	0x00000000


	//----- nvinfo : EIATTR_CBANK_PARAM_SIZE
	.align		4
.L_2808:
        /*0134*/ 	.byte	0x03, 0x19
        /*0136*/ 	.short	0x00e8


	//----- nvinfo : EIATTR_PARAM_CBANK
	.align		4
        /*0138*/ 	.byte	0x04, 0x0a
        /*013a*/ 	.short	(.L_2810 - .L_2809)
	.align		4
.L_2809:
        /*013c*/ 	.word	index@(.nv.constant0._ZN10layer_norm13ln_fwd_kernelINS_13Kernel_traitsI6__halfS2_fS2_fjLj5120ELj1ELj1ELj4ELj16ENS_18Kernel_traits_baseILj5120ES2_S2_fS2_fjLj128EEEEELb0ELb1ELb0ELb1EEEvNS_9FwdParamsE)
        /*0140*/ 	.short	0x0210
        /*0142*/ 	.short	0x00e8


	//----- nvinfo : EIATTR_SW_WAR
	.align		4
.L_2810:
        /*0144*/ 	.byte	0x04, 0x36
        /*0146*/ 	.short	(.L_2812 - .L_2811)
.L_2811:
        /*0148*/ 	.word	0x00000008
.L_2812:


//--------------------- .nv.info._ZN10layer_norm13ln_fwd_kernelINS_13Kernel_traitsI6__halfS2_fS2_fjLj5120ELj1ELj1ELj4ELj16ENS_18Kernel_traits_baseILj5120ES2_S2_fS2_fjLj128EEEEELb0ELb1ELb1ELb0EEEvNS_9FwdParamsE --------------------------
	.section	.nv.info._ZN10layer_norm13ln_fwd_kernelINS_13Kernel_traitsI6__halfS2_fS2_fjLj5120ELj1ELj1ELj4ELj16ENS_18Kernel_traits_baseILj5120ES2_S2_fS2_fjLj128EEEEELb0ELb1ELb1ELb0EEEvNS_9FwdParamsE,"",@"SHT_CUDA_INFO"
	.sectionflags	@""
	.align	4


	//----- nvinfo : EIATTR_CUDA_API_VERSION
	.align		4
        /*0000*/ 	.byte	0x04, 0x37
        /*0002*/ 	.short	(.L_2814 - .L_2813)
.L_2813:
        /*0004*/ 	.word	0x00000082


	//----- nvinfo : EIATTR_KPARAM_INFO
	.align		4
.L_2814:
        /*0008*/ 	.byte	0x04, 0x17
        /*000a*/ 	.short	(.L_2816 - .L_2815)
.L_2815:
        /*000c*/ 	.word	0x00000000
        /*0010*/ 	.short	0x0000
        /*0012*/ 	.short	0x0000
        /*0014*/ 	.byte	0x00, 0xf0, 0xa1, 0x03


	//----- nvinfo : EIATTR_SPARSE_MMA_MASK
	.align		4
.L_2816:
        /*0018*/ 	.byte	0x03, 0x50
        /*001a*/ 	.short	0x0000


	//----- nvinfo : EIATTR_MAXREG_COUNT
	.align		4
        /*001c*/ 	.byte	0x03, 0x1b
        /*001e*/ 	.short	0x00ff


	//----- nvinfo : EIATTR_NUM_BARRIERS
	.align		4
        /*0020*/ 	.byte	0x02, 0x4c
        /*0022*/ 	.byte	0x01
	.zero		1


	//----- nvinfo : EIATTR_MERCURY_ISA_VERSION
	.align		4
        /*0024*/ 	.byte	0x03, 0x5f
        /*0026*/ 	.short	0x0101


	//----- nvinfo : EIATTR_COOP_GROUP_MASK_REGIDS
	.align		4
        /*0028*/ 	.byte	0x04, 0x29
        /*002a*/ 	.short	(.L_2818 - .L_2817)


	//   ....[0]....
.L_2817:
        /*002c*/ 	.word	0xffffffff


	//   ....[1]....
        /*0030*/ 	.word	0xffffffff


	//   ....[2]....
        /*0034*/ 	.word	0xffffffff


	//   ....[3]....
        /*0038*/ 	.word	0xffffffff


	//   ....[4]....
        /*003c*/ 	.word	0xffffffff


	//   ....[5]....
        /*0040*/ 	.word	0xffffffff


	//   ....[6]....
        /*0044*/ 	.word	0xffffffff


	//   ....[7]....
        /*0048*/ 	.word	0xffffffff


	//   ....[8]....
        /*004c*/ 	.word	0xffffffff


	//   ....[9]....
        /*0050*/ 	.word	0xffffffff


	//   ....[10]....
        /*0054*/ 	.word	0xffffffff


	//   ....[11]....
        /*0058*/ 	.word	0xffffffff


	//   ....[12]....
        /*005c*/ 	.word	0xffffffff


	//   ....[13]....
        /*0060*/ 	.word	0xffffffff


	//   ....[14]....
        /*0064*/ 	.word	0xffffffff


	//   ....[15]....
        /*0068*/ 	.word	0xffffffff


	//   ....[16]....
        /*006c*/ 	.word	0xffffffff


	//   ....[17]....
        /*0070*/ 	.word	0xffffffff


	//   ....[18]....
        /*0074*/ 	.word	0x050000c3


	//   ....[19]....
        /*0078*/ 	.word	0x050000c3


	//   ....[20]....
        /*007c*/ 	.word	0x050000c3


	//   ....[21]....
        /*0080*/ 	.word	0x050000c3


	//   ....[22]....
        /*0084*/ 	.word	0x050000c3


	//   ....[23]....
        /*0088*/ 	.word	0x050000c3


	//   ....[24]....
        /*008c*/ 	.word	0x050000c3


	//   ....[25]....
        /*0090*/ 	.word	0x050000c3


	//   ....[26]....
        /*0094*/ 	.word	0x050000c3


	//   ....[27]....
        /*0098*/ 	.word	0x050000c3


	//----- nvinfo : EIATTR_COOP_GROUP_INSTR_OFFSETS
	.align		4
.L_2818:
        /*009c*/ 	.byte	0x04, 0x28
        /*009e*/ 	.short	(.L_2820 - .L_2819)


	//   ....[0]....
.L_2819:
        /*00a0*/ 	.word	0x00003440


	//   ....[1]....
        /*00a4*/ 	.word	0x00003460


	//   ....[2]....
        /*00a8*/ 	.word	0x00003480


	//   ....[3]....
        /*00ac*/ 	.word	0x000034a0


	//   ....[4]....
        /*00b0*/ 	.word	0x000034c0


	//   ....[5]....
        /*00b4*/ 	.word	0x00003a00


	//   ....[6]....
        /*00b8*/ 	.word	0x00003a20


	//   ....[7]....
        /*00bc*/ 	.word	0x00003a40


	//   ....[8]....
        /*00c0*/ 	.word	0x00003a60


	//   ....[9]....
        /*00c4*/ 	.word	0x00003a80


	//   ....[10]....
        /*00c8*/ 	.word	0x00003c90


	//   ....[11]....
        /*00cc*/ 	.word	0x00003cb0


	//   ....[12]....
        /*00d0*/ 	.word	0x00003cc0


	//   ....[13]....
        /*00d4*/ 	.word	0x00003d00


	//   ....[14]....
        /*00d8*/ 	.word	0x00003db0


	//   ....[15]....
        /*00dc*/ 	.word	0x00003e00


	//   ....[16]....
        /*00e0*/ 	.word	0x00003ea0


	//   ....[17]....
        /*00e4*/ 	.word	0x00003ec0


	//   ....[18]....
        /*00e8*/ 	.word	0x00004b70


	//   ....[19]....
        /*00ec*/ 	.word	0x00004be0


	//   ....[20]....
        /*00f0*/ 	.word	0x00004c50


	//   ....[21]....
        /*00f4*/ 	.word	0x00004cc0


	//   ....[22]....
        /*00f8*/ 	.word	0x00004d30


	//   ....[23]....
        /*00fc*/ 	.word	0x000052c0


	//   ....[24]....
        /*0100*/ 	.word	0x00005330


	//   ....[25]....
        /*0104*/ 	.word	0x000053a0


	//   ....[26]....
        /*0108*/ 	.word	0x00005410


	//   ....[27]....
        /*010c*/ 	.word	0x00005480


	//----- nvinfo : EIATTR_EXIT_INSTR_OFFSETS
	.align		4
.L_2820:
        /*0110*/ 	.byte	0x04, 0x1c
        /*0112*/ 	.short	(.L_2822 - .L_2821)


	//   ....[0]....
.L_2821:
        /*0114*/ 	.word	0x00000750


	//   ....[1]....
        /*0118*/ 	.word	0x00004b10


	//----- nvinfo : EIATTR_MAX_THREADS
	.align		4
.L_2822:
        /*011c*/ 	.byte	0x04, 0x05
        /*011e*/ 	.short	(.L_2824 - .L_2823)
.L_2823:
        /*0120*/ 	.word	0x00000080
        /*0124*/ 	.word	0x00000001
        /*0128*/ 	.word	0x00000001


	//----- nvinfo : EIATTR_CRS_STACK_SIZE
	.align		4
.L_2824:
        /*012c*/ 	.byte	0x04, 0x1e
        /*012e*/ 	.short	(.L_2826 - .L_2825)
.L_2825:
        /*0130*/ 	.word	0x00000000


	//----- nvinfo : EIATTR_CBANK_PARAM_SIZE
	.align		4
.L_2826:
        /*0134*/ 	.byte	0x03, 0x19
        /*0136*/ 	.short	0x00e8


	//----- nvinfo : EIATTR_PARAM_CBANK
	.align		4
        /*0138*/ 	.byte	0x04, 0x0a
        /*013a*/ 	.short	(.L_2828 - .L_2827)
	.align		4
.L_2827:
        /*013c*/ 	.word	index@(.nv.constant0._ZN10layer_norm13ln_fwd_kernelINS_13Kernel_traitsI6__halfS2_fS2_fjLj5120ELj1ELj1ELj4ELj16ENS_18Kernel_traits_baseILj5120ES2_S2_fS2_fjLj128EEEEELb0ELb1ELb1ELb0EEEvNS_9FwdParamsE)
        /*0140*/ 	.short	0x0210
        /*0142*/ 	.short	0x00e8


	//----- nvinfo : EIATTR_SW_WAR
	.align		4
.L_2828:
        /*0144*/ 	.byte	0x04, 0x36
        /*0146*/ 	.short	(.L_2830 - .L_2829)
.L_2829:
        /*0148*/ 	.word	0x00000008
.L_2830:


//--------------------- .nv.info._ZN10layer_norm13ln_fwd_kernelINS_13Kernel_traitsI6__halfS2_fS2_fjLj5120ELj1ELj1ELj4ELj16ENS_18Kernel_traits_baseILj5120ES2_S2_fS2_fjLj128EEEEELb0ELb1ELb1ELb1EEEvNS_9FwdParamsE --------------------------
	.section	.nv.info._ZN10layer_norm13ln_fwd_kernelINS_13Kernel_traitsI6__halfS2_fS2_fjLj5120ELj1ELj1ELj4ELj16ENS_18Kernel_traits_baseILj5120ES2_S2_fS2_fjLj128EEEEELb0ELb1ELb1ELb1EEEvNS_9FwdParamsE,"",@"SHT_CUDA_INFO"
	.sectionflags	@""
	.align	4


	//----- nvinfo : EIATTR_CUDA_API_VERSION
	.align		4
        /*0000*/ 	.byte	0x04, 0x37
        /*0002*/ 	.short	(.L_2832 - .L_2831)
.L_2831:
        /*0004*/ 	.word	0x00000082


	//----- nvinfo : EIATTR_KPARAM_INFO
	.align		4
.L_2832:
        /*0008*/ 	.byte	0x04, 0x17
        /*000a*/ 	.short	(.L_2834 - .L_2833)
.L_2833:
        /*000c*/ 	.word	0x00000000
        /*0010*/ 	.short	0x0000
        /*0012*/ 	.short	0x0000
        /*0014*/ 	.byte	0x00, 0xf0, 0xa1, 0x03


	//----- nvinfo : EIATTR_SPARSE_MMA_MASK
	.align		4
.L_2834:
        /*0018*/ 	.byte	0x03, 0x50
        /*001a*/ 	.short	0x0000


	//----- nvinfo : EIATTR_MAXREG_COUNT
	.align		4
        /*001c*/ 	.byte	0x03, 0x1b
        /*001e*/ 	.short	0x00ff


	//----- nvinfo : EIATTR_NUM_BARRIERS
	.align		4
        /*0020*/ 	.byte	0x02, 0x4c
        /*0022*/ 	.byte	0x01
	.zero		1


	//----- nvinfo : EIATTR_MERCURY_ISA_VERSION
	.align		4
        /*0024*/ 	.byte	0x03, 0x5f
        /*0026*/ 	.short	0x0101


	//----- nvinfo : EIATTR_COOP_GROUP_MASK_REGIDS
	.align		4
        /*0028*/ 	.byte	0x04, 0x29
        /*002a*/ 	.short	(.L_2836 - .L_2835)


	//   ....[0]....
.L_2835:
        /*002c*/ 	.word	0xffffffff


	//   ....[1]....
        /*0030*/ 	.word	0xffffffff


	//   ....[2]....
        /*0034*/ 	.word	0xffffffff


	//   ....[3]....
        /*0038*/ 	.word	0xffffffff


	//   ....[4]....
        /*003c*/ 	.word	0xffffffff


	//   ....[5]....
        /*0040*/ 	.word	0xffffffff


	//   ....[6]....
        /*0044*/ 	.word	0xffffffff


	//   ....[7]....
        /*0048*/ 	.word	0xffffffff


	//   ....[8]....
        /*004c*/ 	.word	0xffffffff


	//   ....[9]....
        /*0050*/ 	.word	0xffffffff


	//   ....[10]....
        /*0054*/ 	.word	0xffffffff


	//   ....[11]....
        /*0058*/ 	.word	0xffffffff


	//   ....[12]....
        /*005c*/ 	.word	0xffffffff


	//   ....[13]....
        /*0060*/ 	.word	0xffffffff


	//   ....[14]....
        /*0064*/ 	.word	0xffffffff


	//   ....[15]....
        /*0068*/ 	.word	0xffffffff


	//   ....[16]....
        /*006c*/ 	.word	0xffffffff


	//   ....[17]....
        /*0070*/ 	.word	0xffffffff


	//   ....[18]....
        /*0074*/ 	.word	0x0500001d


	//   ....[19]....
        /*0078*/ 	.word	0x0500001d


	//   ....[20]....
        /*007c*/ 	.word	0x0500001d


	//   ....[21]....
        /*0080*/ 	.word	0x0500001d


	//   ....[22]....
        /*0084*/ 	.word	0x0500001d


	//   ....[23]....
        /*0088*/ 	.word	0x0500001d


	//   ....[24]....
        /*008c*/ 	.word	0x0500001d


	//   ....[25]....
        /*0090*/ 	.word	0x0500001d


	//   ....[26]....
        /*0094*/ 	.word	0x0500001d


	//   ....[27]....
        /*0098*/ 	.word	0x0500001d


	//----- nvinfo : EIATTR_COOP_GROUP_INSTR_OFFSETS
	.align		4
.L_2836:
        /*009c*/ 	.byte	0x04, 0x28
        /*009e*/ 	.short	(.L_2838 - .L_2837)


	//   ....[0]....
.L_2837:
        /*00a0*/ 	.word	0x00002b30


	//   ....[1]....
        /*00a4*/ 	.word	0x00002b50


	//   ....[2]....
        /*00a8*/ 	.word	0x00002b70


	//   ....[3]....
        /*00ac*/ 	.word	0x00002b90


	//   ....[4]....
        /*00b0*/ 	.word	0x00002bb0


	//   ....[5]....
        /*00b4*/ 	.word	0x000030e0


	//   ....[6]....
        /*00b8*/ 	.word	0x00003100


	//   ....[7]....
        /*00bc*/ 	.word	0x00003120


	//   ....[8]....
        /*00c0*/ 	.word	0x00003140


	//   ....[9]....
        /*00c4*/ 	.word	0x00003160


	//   ....[10]....
        /*00c8*/ 	.word	0x000032d0


	//   ....[11]....
        /*00cc*/ 	.word	0x00003320


	//   ....[12]....
        /*00d0*/ 	.word	0x00003340


	//   ....[13]....
        /*00d4*/ 	.word	0x00003350


	//   ....[14]....
        /*00d8*/ 	.word	0x00003410


	//   ....[15]....
        /*00dc*/ 	.word	0x00003440


	//   ....[16]....
        /*00e0*/ 	.word	0x000034e0


	//   ....[17]....
        /*00e4*/ 	.word	0x00003510


	//   ....[18]....
        /*00e8*/ 	.word	0x000041a0


	//   ....[19]....
        /*00ec*/ 	.word	0x00004210


	//   ....[20]....
        /*00f0*/ 	.word	0x00004280


	//   ....[21]....
        /*00f4*/ 	.word	0x000042f0


	//   ....[22]....
        /*00f8*/ 	.word	0x00004360


	//   ....[23]....
        /*00fc*/ 	.word	0x000048d0


	//   ....[24]....
        /*0100*/ 	.word	0x00004940


	//   ....[25]....
        /*0104*/ 	.word	0x000049b0


	//   ....[26]....
        /*0108*/ 	.word	0x00004a20


	//   ....[27]....
        /*010c*/ 	.word	0x00004a90


	//----- nvinfo : EIATTR_EXIT_INSTR_OFFSETS
	.align		4
.L_2838:
        /*0110*/ 	.byte	0x04, 0x1c
        /*0112*/ 	.short	(.L_2840 - .L_2839)


	//   ....[0]....
.L_2839:
        /*0114*/ 	.word	0x000001b0


	//   ....[1]....
        /*0118*/ 	.word	0x00004140


	//----- nvinfo : EIATTR_MAX_THREADS
	.align		4
.L_2840:
        /*011c*/ 	.byte	0x04, 0x05
        /*011e*/ 	.short	(.L_2842 - .L_2841)
.L_2841:
        /*0120*/ 	.word	0x00000080
        /*0124*/ 	.word	0x00000001
        /*0128*/ 	.word	0x00000001


	//----- nvinfo : EIATTR_CRS_STACK_SIZE
	.align		4
.L_2842:
        /*012c*/ 	.byte	0x04, 0x1e
        /*012e*/ 	.short	(.L_2844 - .L_2843)
.L_2843:
        /*0130*/ 	.word	0x00000000


	//----- nvinfo : EIATTR_CBANK_PARAM_SIZE
	.align		4
.L_2844:
        /*0134*/ 	.byte	0x03, 0x19
        /*0136*/ 	.short	0x00e8


	//----- nvinfo : EIATTR_PARAM_CBANK
	.align		4
        /*0138*/ 	.byte	0x04, 0x0a
        /*013a*/ 	.short	(.L_2846 - .L_2845)
	.align		4
.L_2845:
        /*013c*/ 	.word	index@(.nv.constant0._ZN10layer_norm13ln_fwd_kernelINS_13Kernel_traitsI6__halfS2_fS2_fjLj5120ELj1ELj1ELj4ELj16ENS_18Kernel_traits_baseILj5120ES2_S2_fS2_fjLj128EEEEELb0ELb1ELb1ELb1EEEvNS_9FwdParamsE)
        /*0140*/ 	.short	0x0210
        /*0142*/ 	.short	0x00e8


	//----- nvinfo : EIATTR_SW_WAR
	.align		4
.L_2846:
        /*0144*/ 	.byte	0x04, 0x36
        /*0146*/ 	.short	(.L_2848 - .L_2847)
.L_2847:
        /*0148*/ 	.word	0x00000008
.L_2848:


//--------------------- .nv.info._ZN10layer_norm13ln_fwd_kernelINS_13Kernel_traitsI6__halfS2_fS2_fjLj5120ELj1ELj1ELj4ELj16ENS_18Kernel_traits_baseILj5120ES2_S2_fS2_fjLj128EEEEELb1ELb0ELb0ELb0EEEvNS_9FwdParamsE --------------------------
	.section	.nv.info._ZN10layer_norm13ln_fwd_kernelINS_13Kernel_traitsI6__halfS2_fS2_fjLj5120ELj1ELj1ELj4ELj16ENS_18Kernel_traits_baseILj5120ES2_S2_fS2_fjLj128EEEEELb1ELb0ELb0ELb0EEEvNS_9FwdParamsE,"",@"SHT_CUDA_INFO"
	.sectionflags	@""
	.align	4


	//----- nvinfo : EIATTR_CUDA_API_VERSION
	.align		4
        /*0000*/ 	.byte	0x04, 0x37
        /*0002*/ 	.short	(.L_2850 - .L_2849)
.L_2849:
        /*0004*/ 	.word	0x00000082


	//----- nvinfo : EIATTR_KPARAM_INFO
	.align		4
.L_2850:
        /*0008*/ 	.byte	0x04, 0x17
        /*000a*/ 	.short	(.L_2852 - .L_2851)
.L_2851:
        /*000c*/ 	.word	0x00000000
        /*0010*/ 	.short	0x0000
        /*0012*/ 	.short	0x0000
        /*0014*/ 	.byte	0x00, 0xf0, 0xa1, 0x03


	//----- nvinfo : EIATTR_SPARSE_MMA_MASK
	.align		4
.L_2852:
        /*0018*/ 	.byte	0x03, 0x50
        /*001a*/ 	.short	0x0000


	//----- nvinfo : EIATTR_MAXREG_COUNT
	.align		4
        /*001c*/ 	.byte	0x03, 0x1b
        /*001e*/ 	.short	0x00ff


	//----- nvinfo : EIATTR_NUM_BARRIERS
	.align		4
        /*0020*/ 	.byte	0x02, 0x4c
        /*0022*/ 	.byte	0x01
	.zero		1


	//----- nvinfo : EIATTR_MERCURY_ISA_VERSION
	.align		4
        /*0024*/ 	.byte	0x03, 0x5f
        /*0026*/ 	.short	0x0101


	//----- nvinfo : EIATTR_COOP_GROUP_MASK_REGIDS
	.align		4
        /*0028*/ 	.byte	0x04, 0x29
        /*002a*/ 	.short	(.L_2854 - .L_2853)


	//   ....[0]....
.L_2853:
        /*002c*/ 	.word	0xffffffff


	//   ....[1]....
        /*0030*/ 	.word	0xffffffff


	//   ....[2]....
        /*0034*/ 	.word	0xffffffff


	//   ....[3]....
        /*0038*/ 	.word	0xffffffff


	//   ....[4]....
        /*003c*/ 	.word	0xffffffff


	//   ....[5]....
        /*0040*/ 	.word	0xffffffff


	//   ....[6]....
        /*0044*/ 	.word	0xffffffff


	//   ....[7]....
        /*0048*/ 	.word	0xffffffff


	//   ....[8]....
        /*004c*/ 	.word	0xffffffff


	//   ....[9]....
        /*0050*/ 	.word	0xffffffff


	//   ....[10]....
        /*0054*/ 	.word	0xffffffff


	//   ....[11]....
        /*0058*/ 	.word	0xffffffff


	//   ....[12]....
        /*005c*/ 	.word	0xffffffff


	//   ....[13]....
        /*0060*/ 	.word	0xffffffff


	//   ....[14]....
        /*0064*/ 	.word	0xffffffff


	//   ....[15]....
        /*0068*/ 	.word	0xffffffff


	//   ....[16]....
        /*006c*/ 	.word	0xffffffff


	//   ....[17]....
        /*0070*/ 	.word	0xffffffff


	//   ....[18]....
        /*0074*/ 	.word	0x0500009b


	//   ....[19]....
        /*0078*/ 	.word	0x0500009b


	//   ....[20]....
        /*007c*/ 	.word	0x0500009b


	//   ....[21]....
        /*0080*/ 	.word	0x0500009b


	//   ....[22]....
        /*0084*/ 	.word	0x0500009b


	//   ....[23]....
        /*0088*/ 	.word	0x0500009b


	//   ....[24]....
        /*008c*/ 	.word	0x0500009b


	//   ....[25]....
        /*0090*/ 	.word	0x0500009b


	//   ....[26]....
        /*0094*/ 	.word	0x0500009b


	//   ....[27]....
        /*0098*/ 	.word	0x0500009b


	//----- nvinfo : EIATTR_COOP_GROUP_INSTR_OFFSETS
	.align		4
.L_2854:
        /*009c*/ 	.byte	0x04, 0x28
        /*009e*/ 	.short	(.L_2856 - .L_2855)


	//   ....[0]....
.L_2855:
        /*00a0*/ 	.word	0x0000f890


	//   ....[1]....
        /*00a4*/ 	.word	0x0000f8c0


	//   ....[2]....
        /*00a8*/ 	.word	0x0000f8e0


	//   ....[3]....
        /*00ac*/ 	.word	0x0000f900


	//   ....[4]....
        /*00b0*/ 	.word	0x0000f920


	//   ....[5]....
        /*00b4*/ 	.word	0x0000fe60


	//   ....[6]....
        /*00b8*/ 	.word	0x0000fe80


	//   ....[7]....
        /*00bc*/ 	.word	0x0000fea0


	//   ....[8]....
        /*00c0*/ 	.word	0x0000fec0


	//   ....[9]....
        /*00c4*/ 	.word	0x0000fee0


	//   ....[10]....
        /*00c8*/ 	.word	0x00010020


	//   ....[11]....
        /*00cc*/ 	.word	0x000100b0


	//   ....[12]....
        /*00d0*/ 	.word	0x00010120


	//   ....[13]....
        /*00d4*/ 	.word	0x00010130


	//   ....[14]....
        /*00d8*/ 	.word	0x000101b0


	//   ....[15]....
        /*00dc*/ 	.word	0x000101e0


	//   ....[16]....
        /*00e0*/ 	.word	0x00010270


	//   ....[17]....
        /*00e4*/ 	.word	0x000102a0


	//   ....[18]....
        /*00e8*/ 	.word	0x00010f40


	//   ....[19]....
        /*00ec*/ 	.word	0x00010fb0


	//   ....[20]....
        /*00f0*/ 	.word	0x00011020


	//   ....[21]....
        /*00f4*/ 	.word	0x00011090


	//   ....[22]....
        /*00f8*/ 	.word	0x00011100


	//   ....[23]....
        /*00fc*/ 	.word	0x000116a0


	//   ....[24]....
        /*0100*/ 	.word	0x00011710


	//   ....[25]....
        /*0104*/ 	.word	0x00011780


	//   ....[26]....
        /*0108*/ 	.word	0x000117f0


	//   ....[27]....
        /*010c*/ 	.word	0x00011860


	//----- nvinfo : EIATTR_EXIT_INSTR_OFFSETS
	.align		4
.L_2856:
        /*0110*/ 	.byte	0x04, 0x1c
        /*0112*/ 	.short	(.L_2858 - .L_2857)


	//   ....[0]....
.L_2857:
        /*0114*/ 	.word	0x00000b00


	//   ....[1]....
        /*0118*/ 	.word	0x00010ee0


	//----- nvinfo : EIATTR_MAX_THREADS
	.align		4
.L_2858:
        /*011c*/ 	.byte	0x04, 0x05
        /*011e*/ 	.short	(.L_2860 - .L_2859)
.L_2859:
        /*0120*/ 	.word	0x00000080
        /*0124*/ 	.word	0x00000001
        /*0128*/ 	.word	0x00000001


	//----- nvinfo : EIATTR_CRS_STACK_SIZE
	.align		4
.L_2860:
        /*012c*/ 	.byte	0x04, 0x1e
        /*012e*/ 	.short	(.L_2862 - .L_2861)
.L_2861:
        /*0130*/ 	.word	0x00000000


	//----- nvinfo : EIATTR_CBANK_PARAM_SIZE
	.align		4
.L_2862:
        /*0134*/ 	.byte	0x03, 0x19
        /*0136*/ 	.short	0x00e8


	//----- nvinfo : EIATTR_PARAM_CBANK
	.align		4
        /*0138*/ 	.byte	0x04, 0x0a
        /*013a*/ 	.short	(.L_2864 - .L_2863)
	.align		4
.L_2863:
        /*013c*/ 	.word	index@(.nv.constant0._ZN10layer_norm13ln_fwd_kernelINS_13Kernel_traitsI6__halfS2_fS2_fjLj5120ELj1ELj1ELj4ELj16ENS_18Kernel_traits_baseILj5120ES2_S2_fS2_fjLj128EEEEELb1ELb0ELb0ELb0EEEvNS_9FwdParamsE)
        /*0140*/ 	.short	0x0210
        /*0142*/ 	.short	0x00e8


	//----- nvinfo : EIATTR_SW_WAR
	.align		4
.L_2864:
        /*0144*/ 	.byte	0x04, 0x36
        /*0146*/ 	.short	(.L_2866 - .L_2865)
.L_2865:
        /*0148*/ 	.word	0x00000008
.L_2866:


//--------------------- .nv.info._ZN10layer_norm13ln_fwd_kernelINS_13Kernel_traitsI6__halfS2_fS2_fjLj5120ELj1ELj1ELj4ELj16ENS_18Kernel_traits_baseILj5120ES2_S2_fS2_fjLj128EEEEELb1ELb0ELb0ELb1EEEvNS_9FwdParamsE --------------------------
	.section	.nv.info._ZN10layer_norm13ln_fwd_kernelINS_13Kernel_traitsI6__halfS2_fS2_fjLj5120ELj1ELj1ELj4ELj16ENS_18Kernel_traits_baseILj5120ES2_S2_fS2_fjLj128EEEEELb1ELb0ELb0ELb1EEEvNS_9FwdParamsE,"",@"SHT_CUDA_INFO"
	.sectionflags	@""
	.align	4


	//----- nvinfo : EIATTR_CUDA_API_VERSION
	.align		4
        /*0000*/ 	.byte	0x04, 0x37
        /*0002*/ 	.short	(.L_2868 - .L_2867)
.L_2867:
        /*0004*/ 	.word	0x00000082


	//----- nvinfo : EIATTR_KPARAM_INFO
	.align		4
.L_2868:
        /*0008*/ 	.byte	0x04, 0x17
        /*000a*/ 	.short	(.L_2870 - .L_2869)
.L_2869:
        /*000c*/ 	.word	0x00000000
        /*0010*/ 	.short	0x0000
        /*0012*/ 	.short	0x0000
        /*0014*/ 	.byte	0x00, 0xf0, 0xa1, 0x03


	//----- nvinfo : EIATTR_SPARSE_MMA_MASK
	.align		4
.L_2870:
        /*0018*/ 	.byte	0x03, 0x50
        /*001a*/ 	.short	0x0000


	//----- nvinfo : EIATTR_MAXREG_COUNT
	.align		4
        /*001c*/ 	.byte	0x03, 0x1b
        /*001e*/ 	.short	0x00ff


	//----- nvinfo : EIATTR_NUM_BARRIERS
	.align		4
        /*0020*/ 	.byte	0x02, 0x4c
        /*0022*/ 	.byte	0x01
	.zero		1


	//----- nvinfo : EIATTR_MERCURY_ISA_VERSION
	.align		4
        /*0024*/ 	.byte	0x03, 0x5f
        /*0026*/ 	.short	0x0101


	//----- nvinfo : EIATTR_COOP_GROUP_MASK_REGIDS
	.align		4
        /*0028*/ 	.byte	0x04, 0x29
        /*002a*/ 	.short	(.L_2872 - .L_2871)


	//   ....[0]....
.L_2871:
        /*002c*/ 	.word	0xffffffff


	//   ....[1]....
        /*0030*/ 	.word	0xffffffff


	//   ....[2]....
        /*0034*/ 	.word	0xffffffff


	//   ....[3]....
        /*0038*/ 	.word	0xffffffff


	//   ....[4]....
        /*003c*/ 	.word	0xffffffff


	//   ....[5]....
        /*0040*/ 	.word	0xffffffff


	//   ....[6]....
        /*0044*/ 	.word	0xffffffff


	//   ....[7]....
        /*0048*/ 	.word	0xffffffff


	//   ....[8]....
        /*004c*/ 	.word	0xffffffff


	//   ....[9]....
        /*0050*/ 	.word	0xffffffff


	//   ....[10]....
        /*0054*/ 	.word	0xffffffff


	//   ....[11]....
        /*0058*/ 	.word	0xffffffff


	//   ....[12]....
        /*005c*/ 	.word	0xffffffff


	//   ....[13]....
        /*0060*/ 	.word	0xffffffff


	//   ....[14]....
        /*0064*/ 	.word	0xffffffff


	//   ....[15]....
        /*0068*/ 	.word	0xffffffff


	//   ....[16]....
        /*006c*/ 	.word	0xffffffff


	//   ....[17]....
        /*0070*/ 	.word	0xffffffff


	//   ....[18]....
        /*0074*/ 	.word	0x05000081


	//   ....[19]....
        /*0078*/ 	.word	0x05000081


	//   ....[20]....
        /*007c*/ 	.word	0x05000081


	//   ....[21]....
        /*0080*/ 	.word	0x05000081


	//   ....[22]....
        /*0084*/ 	.word	0x05000081


	//   ....[23]....
        /*0088*/ 	.word	0x05000081


	//   ....[24]....
        /*008c*/ 	.word	0x05000081


	//   ....[25]....
        /*0090*/ 	.word	0x05000081


	//   ....[26]....
        /*0094*/ 	.word	0x05000081


	//   ....[27]....
        /*0098*/ 	.word	0x05000081


	//----- nvinfo : EIATTR_COOP_GROUP_INSTR_OFFSETS
	.align		4
.L_2872:
        /*009c*/ 	.byte	0x04, 0x28
        /*009e*/ 	.short	(.L_2874 - .L_2873)


	//   ....[0]....
.L_2873:
        /*00a0*/ 	.word	0x0000ec60


	//   ....[1]....
        /*00a4*/ 	.word	0x0000ec80


	//   ....[2]....
        /*00a8*/ 	.word	0x0000eca0


	//   ....[3]....
        /*00ac*/ 	.word	0x0000ecc0


	//   ....[4]....
        /*00b0*/ 	.word	0x0000ece0


	//   ....[5]....
        /*00b4*/ 	.word	0x0000f210


	//   ....[6]....
        /*00b8*/ 	.word	0x0000f230


	//   ....[7]....
        /*00bc*/ 	.word	0x0000f250


	//   ....[8]....
        /*00c0*/ 	.word	0x0000f270


	//   ....[9]....
        /*00c4*/ 	.word	0x0000f290


	//   ....[10]....
        /*00c8*/ 	.word	0x0000f3f0


	//   ....[11]....
        /*00cc*/ 	.word	0x0000f460


	//   ....[12]....
        /*00d0*/ 	.word	0x0000f480


	//   ....[13]....
        /*00d4*/ 	.word	0x0000f500


	//   ....[14]....
        /*00d8*/ 	.word	0x0000f530


	//   ....[15]....
        /*00dc*/ 	.word	0x0000f590


	//   ....[16]....
        /*00e0*/ 	.word	0x0000f5f0


	//   ....[17]....
        /*00e4*/ 	.word	0x0000f650


	//   ....[18]....
        /*00e8*/ 	.word	0x000103d0


	//   ....[19]....
        /*00ec*/ 	.word	0x00010440


	//   ....[20]....
        /*00f0*/ 	.word	0x000104b0


	//   ....[21]....
        /*00f4*/ 	.word	0x00010520


	//   ....[22]....
        /*00f8*/ 	.word	0x00010590


	//   ....[23]....
        /*00fc*/ 	.word	0x00010b10


	//   ....[24]....
        /*0100*/ 	.word	0x00010b80


	//   ....[25]....
        /*0104*/ 	.word	0x00010bf0


	//   ....[26]....
        /*0108*/ 	.word	0x00010c60


	//   ....[27]....
        /*010c*/ 	.word	0x00010cd0


	//----- nvinfo : EIATTR_EXIT_INSTR_OFFSETS
	.align		4
.L_2874:
        /*0110*/ 	.byte	0x04, 0x1c
        /*0112*/ 	.short	(.L_2876 - .L_2875)


	//   ....[0]....
.L_2875:
        /*0114*/ 	.word	0x000005e0


	//   ....[1]....
        /*0118*/ 	.word	0x00010370


	//----- nvinfo : EIATTR_MAX_THREADS
	.align		4
.L_2876:
        /*011c*/ 	.byte	0x04, 0x05
        /*011e*/ 	.short	(.L_2878 - .L_2877)
.L_2877:
        /*0120*/ 	.word	0x00000080
        /*0124*/ 	.word	0x00000001
        /*0128*/ 	.word	0x00000001


	//----- nvinfo : EIATTR_CRS_STACK_SIZE
	.align		4
.L_2878:
        /*012c*/ 	.byte	0x04, 0x1e
        /*012e*/ 	.short	(.L_2880 - .L_2879)
.L_2879:
        /*0130*/ 	.word	0x00000000


	//----- nvinfo : EIATTR_CBANK_PARAM_SIZE
	.align		4
.L_2880:
        /*0134*/ 	.byte	0x03, 0x19
        /*0136*/ 	.short	0x00e8


	//----- nvinfo : EIATTR_PARAM_CBANK
	.align		4
        /*0138*/ 	.byte	0x04, 0x0a
        /*013a*/ 	.short	(.L_2882 - .L_2881)
	.align		4
.L_2881:
        /*013c*/ 	.word	index@(.nv.constant0._ZN10layer_norm13ln_fwd_kernelINS_13Kernel_traitsI6__halfS2_fS2_fjLj5120ELj1ELj1ELj4ELj16ENS_18Kernel_traits_baseILj5120ES2_S2_fS2_fjLj128EEEEELb1ELb0ELb0ELb1EEEvNS_9FwdParamsE)
        /*0140*/ 	.short	0x0210
        /*0142*/ 	.short	0x00e8


	//----- nvinfo : EIATTR_SW_WAR
	.align		4
.L_2882:
        /*0144*/ 	.byte	0x04, 0x36
        /*0146*/ 	.short	(.L_2884 - .L_2883)
.L_2883:
        /*0148*/ 	.word	0x00000008
.L_2884:


//--------------------- .nv.info._ZN10layer_norm13ln_fwd_kernelINS_13Kernel_traitsI6__halfS2_fS2_fjLj5120ELj1ELj1ELj4ELj16ENS_18Kernel_traits_baseILj5120ES2_S2_fS2_fjLj128EEEEELb1ELb0ELb1ELb0EEEvNS_9FwdParamsE --------------------------
	.section	.nv.info._ZN10layer_norm13ln_fwd_kernelINS_13Kernel_traitsI6__halfS2_fS2_fjLj5120ELj1ELj1ELj4ELj16ENS_18Kernel_traits_baseILj5120ES2_S2_fS2_fjLj128EEEEELb1ELb0ELb1ELb0EEEvNS_9FwdParamsE,"",@"SHT_CUDA_INFO"
	.sectionflags	@""
	.align	4


	//----- nvinfo : EIATTR_CUDA_API_VERSION
	.align		4
        /*0000*/ 	.byte	0x04, 0x37
        /*0002*/ 	.short	(.L_2886 - .L_2885)
.L_2885:
        /*0004*/ 	.word	0x00000082


	//----- nvinfo : EIATTR_KPARAM_INFO
	.align		4
.L_2886:
        /*0008*/ 	.byte	0x04, 0x17
        /*000a*/ 	.short	(.L_2888 - .L_2887)
.L_2887:
        /*000c*/ 	.word	0x00000000
        /*0010*/ 	.short	0x0000
        /*0012*/ 	.short	0x0000
        /*0014*/ 	.byte	0x00, 0xf0, 0xa1, 0x03


	//----- nvinfo : EIATTR_SPARSE_MMA_MASK
	.align		4
.L_2888:
        /*0018*/ 	.byte	0x03, 0x50
        /*001a*/ 	.short	0x0000


	//----- nvinfo : EIATTR_MAXREG_COUNT
	.align		4
        /*001c*/ 	.byte	0x03, 0x1b
        /*001e*/ 	.short	0x00ff


	//----- nvinfo : EIATTR_NUM_BARRIERS
	.align		4
        /*0020*/ 	.byte	0x02, 0x4c
        /*0022*/ 	.byte	0x01
	.zero		1


	//----- nvinfo : EIATTR_MERCURY_ISA_VERSION
	.align		4
        /*0024*/ 	.byte	0x03, 0x5f
        /*0026*/ 	.short	0x0101


	//----- nvinfo : EIATTR_COOP_GROUP_MASK_REGIDS
	.align		4
        /*0028*/ 	.byte	0x04, 0x29
        /*002a*/ 	.short	(.L_2890 - .L_2889)


	//   ....[0]....
.L_2889:
        /*002c*/ 	.word	0xffffffff


	//   ....[1]....
        /*0030*/ 	.word	0xffffffff


	//   ....[2]....
        /*0034*/ 	.word	0xffffffff


	//   ....[3]....
        /*0038*/ 	.word	0xffffffff


	//   ....[4]....
        /*003c*/ 	.word	0xffffffff


	//   ....[5]....
        /*0040*/ 	.word	0xffffffff


	//   ....[6]....
        /*0044*/ 	.word	0xffffffff


	//   ....[7]....
        /*0048*/ 	.word	0xffffffff


	//   ....[8]....
        /*004c*/ 	.word	0xffffffff


	//   ....[9]....
        /*0050*/ 	.word	0xffffffff


	//   ....[10]....
        /*0054*/ 	.word	0xffffffff


	//   ....[11]....
        /*0058*/ 	.word	0xffffffff


	//   ....[12]....
        /*005c*/ 	.word	0xffffffff


	//   ....[13]....
        /*0060*/ 	.word	0xffffffff


	//   ....[14]....
        /*0064*/ 	.word	0xffffffff


	//   ....[15]....
        /*0068*/ 	.word	0xffffffff


	//   ....[16]....
        /*006c*/ 	.word	0xffffffff


	//   ....[17]....
        /*0070*/ 	.word	0xffffffff


	//   ....[18]....
        /*0074*/ 	.word	0x050000a9


	//   ....[19]....
        /*0078*/ 	.word	0x050000a9


	//   ....[20]....
        /*007c*/ 	.word	0x050000a9


	//   ....[21]....
        /*0080*/ 	.word	0x050000a9


	//   ....[22]....
        /*0084*/ 	.word	0x050000a9


	//   ....[23]....
        /*0088*/ 	.word	0x050000a9


	//   ....[24]....
        /*008c*/ 	.word	0x050000a9


	//   ....[25]....
        /*0090*/ 	.word	0x050000a9


	//   ....[26]....
        /*0094*/ 	.word	0x050000a9


	//   ....[27]....
        /*0098*/ 	.word	0x050000a9


	//----- nvinfo : EIATTR_COOP_GROUP_INSTR_OFFSETS
	.align		4
.L_2890:
        /*009c*/ 	.byte	0x04, 0x28
        /*009e*/ 	.short	(.L_2892 - .L_2891)


	//   ....[0]....
.L_2891:
        /*00a0*/ 	.word	0x00010c60


	//   ....[1]....
        /*00a4*/ 	.word	0x00010c80


	//   ....[2]....
        /*00a8*/ 	.word	0x00010ca0


	//   ....[3]....
        /*00ac*/ 	.word	0x00010cc0


	//   ....[4]....
        /*00b0*/ 	.word	0x00010ce0


	//   ....[5]....
        /*00b4*/ 	.word	0x00011220


	//   ....[6]....
        /*00b8*/ 	.word	0x00011240


	//   ....[7]....
        /*00bc*/ 	.word	0x00011260


	//   ....[8]....
        /*00c0*/ 	.word	0x00011280


	//   ....[9]....
        /*00c4*/ 	.word	0x000112a0


	//   ....[10]....
        /*00c8*/ 	.word	0x000113d0


	//   ....[11]....
        /*00cc*/ 	.word	0x000114e0


	//   ....[12]....
        /*00d0*/ 	.word	0x00011510


	//   ....[13]....
        /*00d4*/ 	.word	0x000115b0


	//   ....[14]....
        /*00d8*/ 	.word	0x00011620


	//   ....[15]....
        /*00dc*/ 	.word	0x00011660


	//   ....[16]....
        /*00e0*/ 	.word	0x000116d0


	//   ....[17]....
        /*00e4*/ 	.word	0x00011710


	//   ....[18]....
        /*00e8*/ 	.word	0x000123a0


	//   ....[19]....
        /*00ec*/ 	.word	0x00012410


	//   ....[20]....
        /*00f0*/ 	.word	0x00012480


	//   ....[21]....
        /*00f4*/ 	.word	0x000124f0


	//   ....[22]....
        /*00f8*/ 	.word	0x00012560


	//   ....[23]....
        /*00fc*/ 	.word	0x00012af0


	//   ....[24]....
        /*0100*/ 	.word	0x00012b60


	//   ....[25]....
        /*0104*/ 	.word	0x00012bd0


	//   ....[26]....
        /*0108*/ 	.word	0x00012c40


	//   ....[27]....
        /*010c*/ 	.word	0x00012cb0


	//----- nvinfo : EIATTR_EXIT_INSTR_OFFSETS
	.align		4
.L_2892:
        /*0110*/ 	.byte	0x04, 0x1c
        /*0112*/ 	.short	(.L_2894 - .L_2893)


	//   ....[0]....
.L_2893:
        /*0114*/ 	.word	0x00000ab0


	//   ....[1]....
        /*0118*/ 	.word	0x00012340


	//----- nvinfo : EIATTR_MAX_THREADS
	.align		4
.L_2894:
        /*011c*/ 	.byte	0x04, 0x05
        /*011e*/ 	.short	(.L_2896 - .L_2895)
.L_2895:
        /*0120*/ 	.word	0x00000080
        /*0124*/ 	.word	0x00000001
        /*0128*/ 	.word	0x00000001


	//----- nvinfo : EIATTR_CRS_STACK_SIZE
	.align		4
.L_2896:
        /*012c*/ 	.byte	0x04, 0x1e
        /*012e*/ 	.short	(.L_2898 - .L_2897)
.L_2897:
        /*0130*/ 	.word	0x00000000


	//----- nvinfo : EIATTR_CBANK_PARAM_SIZE
	.align		4
.L_2898:
        /*0134*/ 	.byte	0x03, 0x19
        /*0136*/ 	.short	0x00e8


	//----- nvinfo : EIATTR_PARAM_CBANK
	.align		4
        /*0138*/ 	.byte	0x04, 0x0a
        /*013a*/ 	.short	(.L_2900 - .L_2899)
	.align		4
.L_2899:
        /*013c*/ 	.word	index@(.nv.constant0._ZN10layer_norm13ln_fwd_kernelINS_13Kernel_traitsI6__halfS2_fS2_fjLj5120ELj1ELj1ELj4ELj16ENS_18Kernel_traits_baseILj5120ES2_S2_fS2_fjLj128EEEEELb1ELb0ELb1ELb0EEEvNS_9FwdParamsE)
        /*0140*/ 	.short	0x0210
        /*0142*/ 	.short	0x00e8


	//----- nvinfo : EIATTR_SW_WAR
	.align		4
.L_2900:
        /*0144*/ 	.byte	0x04, 0x36
        /*0146*/ 	.short	(.L_2902 - .L_2901)
.L_2901:
        /*0148*/ 	.word	0x00000008
.L_2902:


//--------------------- .nv.info._ZN10layer_norm13ln_fwd_kernelINS_13Kernel_traitsI6__halfS2_fS2_fjLj5120ELj1ELj1ELj4ELj16ENS_18Kernel_traits_baseILj5120ES2_S2_fS2_fjLj128EEEEELb1ELb0ELb1ELb1EEEvNS_9FwdParamsE --------------------------
	.section	.nv.info._ZN10layer_norm13ln_fwd_kernelINS_13Kernel_traitsI6__halfS2_fS2_fjLj5120ELj1ELj1ELj4ELj16ENS_18Kernel_traits_baseILj5120ES2_S2_fS2_fjLj128EEEEELb1ELb0ELb1ELb1EEEvNS_9FwdParamsE,"",@"SHT_CUDA_INFO"
	.sectionflags	@""
	.align	4


	//----- nvinfo : EIATTR_CUDA_API_VERSION
	.align		4
        /*0000*/ 	.byte	0x04, 0x37
        /*0002*/ 	.short	(.L_2904 - .L_2903)
.L_2903:
        /*0004*/ 	.word	0x00000082


	//----- nvinfo : EIATTR_KPARAM_INFO
	.align		4
.L_2904:
        /*0008*/ 	.byte	0x04, 0x17
        /*000a*/ 	.short	(.L_2906 - .L_2905)
.L_2905:
        /*000c*/ 	.word	0x00000000
        /*0010*/ 	.short	0x0000
        /*0012*/ 	.short	0x0000
        /*0014*/ 	.byte	0x00, 0xf0, 0xa1, 0x03


	//----- nvinfo : EIATTR_SPARSE_MMA_MASK
	.align		4
.L_2906:
        /*0018*/ 	.byte	0x03, 0x50
        /*001a*/ 	.short	0x0000


	//----- nvinfo : EIATTR_MAXREG_COUNT
	.align		4
        /*001c*/ 	.byte	0x03, 0x1b
        /*001e*/ 	.short	0x00ff


	//----- nvinfo : EIATTR_NUM_BARRIERS
	.align		4
        /*0020*/ 	.byte	0x02, 0x4c
        /*0022*/ 	.byte	0x01
	.zero		1


	//----- nvinfo : EIATTR_MERCURY_ISA_VERSION
	.align		4
        /*0024*/ 	.byte	0x03, 0x5f
        /*0026*/ 	.short	0x0101


	//----- nvinfo : EIATTR_COOP_GROUP_MASK_REGIDS
	.align		4
        /*0028*/ 	.byte	0x04, 0x29
        /*002a*/ 	.short	(.L_2908 - .L_2907)


	//   ....[0]....
.L_2907:
        /*002c*/ 	.word	0xffffffff


	//   ....[1]....
        /*0030*/ 	.word	0xffffffff


	//   ....[2]....
        /*0034*/ 	.word	0xffffffff


	//   ....[3]....
        /*0038*/ 	.word	0xffffffff


	//   ....[4]....
        /*003c*/ 	.word	0xffffffff


	//   ....[5]....
        /*0040*/ 	.word	0xffffffff


	//   ....[6]....
        /*0044*/ 	.word	0xffffffff


	//   ....[7]....
        /*0048*/ 	.word	0xffffffff


	//   ....[8]....
        /*004c*/ 	.word	0xffffffff


	//   ....[9]....
        /*0050*/ 	.word	0xffffffff


	//   ....[10]....
        /*0054*/ 	.word	0xffffffff


	//   ....[11]....
        /*0058*/ 	.word	0xffffffff


	//   ....[12]....
        /*005c*/ 	.word	0xffffffff


	//   ....[13]....
        /*0060*/ 	.word	0xffffffff


	//   ....[14]....
        /*0064*/ 	.word	0xffffffff


	//   ....[15]....
        /*0068*/ 	.word	0xffffffff


	//   ....[16]....
        /*006c*/ 	.word	0xffffffff


	//   ....[17]....
        /*0070*/ 	.word	0xffffffff


	//   ....[18]....
        /*0074*/ 	.word	0x0500008d


	//   ....[19]....
        /*0078*/ 	.word	0x0500008d


	//   ....[20]....
        /*007c*/ 	.word	0x0500008d


	//   ....[21]....
        /*0080*/ 	.word	0x0500008d


	//   ....[22]....
        /*0084*/ 	.word	0x0500008d


	//   ....[23]....
        /*0088*/ 	.word	0x0500008d


	//   ....[24]....
        /*008c*/ 	.word	0x0500008d


	//   ....[25]....
        /*0090*/ 	.word	0x0500008d


	//   ....[26]....
        /*0094*/ 	.word	0x0500008d


	//   ....[27]....
        /*0098*/ 	.word	0x0500008d


	//----- nvinfo : EIATTR_COOP_GROUP_INSTR_OFFSETS
	.align		4
.L_2908:
        /*009c*/ 	.byte	0x04, 0x28
        /*009e*/ 	.short	(.L_2910 - .L_2909)


	//   ....[0]....
.L_2909:
        /*00a0*/ 	.word	0x000102b0


	//   ....[1]....
        /*00a4*/ 	.word	0x000102d0


	//   ....[2]....
        /*00a8*/ 	.word	0x000102f0


	//   ....[3]....
        /*00ac*/ 	.word	0x00010310


	//   ....[4]....
        /*00b0*/ 	.word	0x00010330


	//   ....[5]....
        /*00b4*/ 	.word	0x00010860


	//   ....[6]....
        /*00b8*/ 	.word	0x00010880


	//   ....[7]....
        /*00bc*/ 	.word	0x000108a0


	//   ....[8]....
        /*00c0*/ 	.word	0x000108c0


	//   ....[9]....
        /*00c4*/ 	.word	0x000108e0


	//   ....[10]....
        /*00c8*/ 	.word	0x00010a60


	//   ....[11]....
        /*00cc*/ 	.word	0x00010ab0


	//   ....[12]....
        /*00d0*/ 	.word	0x00010ad0


	//   ....[13]....
        /*00d4*/ 	.word	0x00010ae0


	//   ....[14]....
        /*00d8*/ 	.word	0x00010ba0


	//   ....[15]....
        /*00dc*/ 	.word	0x00010bd0


	//   ....[16]....
        /*00e0*/ 	.word	0x00010c70


	//   ....[17]....
        /*00e4*/ 	.word	0x00010ca0


	//   ....[18]....
        /*00e8*/ 	.word	0x00011ae0


	//   ....[19]....
        /*00ec*/ 	.word	0x00011b50


	//   ....[20]....
        /*00f0*/ 	.word	0x00011bc0


	//   ....[21]....
        /*00f4*/ 	.word	0x00011c30


	//   ....[22]....
        /*00f8*/ 	.word	0x00011ca0


	//   ....[23]....
        /*00fc*/ 	.word	0x00012220


	//   ....[24]....
        /*0100*/ 	.word	0x00012290


	//   ....[25]....
        /*0104*/ 	.word	0x00012300


	//   ....[26]....
        /*0108*/ 	.word	0x00012370


	//   ....[27]....
        /*010c*/ 	.word	0x000123e0


	//----- nvinfo : EIATTR_EXIT_INSTR_OFFSETS
	.align		4
.L_2910:
        /*0110*/ 	.byte	0x04, 0x1c
        /*0112*/ 	.short	(.L_2912 - .L_2911)


	//   ....[0]....
.L_2911:
        /*0114*/ 	.word	0x000005e0


	//   ....[1]....
        /*0118*/ 	.word	0x00011a90


	//----- nvinfo : EIATTR_MAX_THREADS
	.align		4
.L_2912:
        /*011c*/ 	.byte	0x04, 0x05
        /*011e*/ 	.short	(.L_2914 - .L_2913)
.L_2913:
        /*0120*/ 	.word	0x00000080
        /*0124*/ 	.word	0x00000001
        /*0128*/ 	.word	0x00000001


	//----- nvinfo : EIATTR_CRS_STACK_SIZE
	.align		4
.L_2914:
        /*012c*/ 	.byte	0x04, 0x1e
        /*012e*/ 	.short	(.L_2916 - .L_2915)
.L_2915:
        /*0130*/ 	.word	0x00000000


	//----- nvinfo : EIATTR_CBANK_PARAM_SIZE
	.align		4
.L_2916:
        /*0134*/ 	.byte	0x03, 0x19
        /*0136*/ 	.short	0x00e8


	//----- nvinfo : EIATTR_PARAM_CBANK
	.align		4
        /*0138*/ 	.byte	0x04, 0x0a
        /*013a*/ 	.short	(.L_2918 - .L_2917)
	.align		4
.L_2917:
        /*013c*/ 	.word	index@(.nv.constant0._ZN10layer_norm13ln_fwd_kernelINS_13Kernel_traitsI6__halfS2_fS2_fjLj5120ELj1ELj1ELj4ELj16ENS_18Kernel_traits_baseILj5120ES2_S2_fS2_fjLj128EEEEELb1ELb0ELb1ELb1EEEvNS_9FwdParamsE)
        /*0140*/ 	.short	0x0210
        /*0142*/ 	.short	0x00e8


	//----- nvinfo : EIATTR_SW_WAR
	.align		4
.L_2918:
        /*0144*/ 	.byte	0x04, 0x36
        /*0146*/ 	.short	(.L_2920 - .L_2919)
.L_2919:
        /*0148*/ 	.word	0x00000008
.L_2920:


//--------------------- .nv.info._ZN10layer_norm13ln_fwd_kernelINS_13Kernel_traitsI6__halfS2_fS2_fjLj5120ELj1ELj1ELj4ELj16ENS_18Kernel_traits_baseILj5120ES2_S2_fS2_fjLj128EEEEELb1ELb1ELb0ELb0EEEvNS_9FwdParamsE --------------------------
	.section	.nv.info._ZN10layer_norm13ln_fwd_kernelINS_13Kernel_traitsI6__halfS2_fS2_fjLj5120ELj1ELj1ELj4ELj16ENS_18Kernel_traits_baseILj5120ES2_S2_fS2_fjLj128EEEEELb1ELb1ELb0ELb0EEEvNS_9FwdParamsE,"",@"SHT_CUDA_INFO"
	.sectionflags	@""
	.align	4


	//----- nvinfo : EIATTR_CUDA_API_VERSION
	.align		4
        /*0000*/ 	.byte	0x04, 0x37
        /*0002*/ 	.short	(.L_2922 - .L_2921)
.L_2921:
        /*0004*/ 	.word	0x00000082


	//----- nvinfo : EIATTR_KPARAM_INFO
	.align		4
.L_2922:
        /*0008*/ 	.byte	0x04, 0x17
        /*000a*/ 	.short	(.L_2924 - .L_2923)
.L_2923:
        /*000c*/ 	.word	0x00000000
        /*0010*/ 	.short	0x0000
        /*0012*/ 	.short	0x0000
        /*0014*/ 	.byte	0x00, 0xf0, 0xa1, 0x03


	//----- nvinfo : EIATTR_SPARSE_MMA_MASK
	.align		4
.L_2924:
        /*0018*/ 	.byte	0x03, 0x50
        /*001a*/ 	.short	0x0000


	//----- nvinfo : EIATTR_MAXREG_COUNT
	.align		4
        /*001c*/ 	.byte	0x03, 0x1b
        /*001e*/ 	.short	0x00ff


	//----- nvinfo : EIATTR_NUM_BARRIERS
	.align		4
        /*0020*/ 	.byte	0x02, 0x4c
        /*0022*/ 	.byte	0x01
	.zero		1


	//----- nvinfo : EIATTR_MERCURY_ISA_VERSION
	.align		4
        /*0024*/ 	.byte	0x03, 0x5f
        /*0026*/ 	.short	0x0101


	//----- nvinfo : EIATTR_COOP_GROUP_MASK_REGIDS
	.align		4
        /*0028*/ 	.byte	0x04, 0x29
        /*002a*/ 	.short	(.L_2926 - .L_2925)


	//   ....[0]....
.L_2925:
        /*002c*/ 	.word	0xffffffff


	//   ....[1]....
        /*0030*/ 	.word	0xffffffff


	//   ....[2]....
        /*0034*/ 	.word	0xffffffff


	//   ....[3]....
        /*0038*/ 	.word	0xffffffff


	//   ....[4]....
        /*003c*/ 	.word	0xffffffff


	//   ....[5]....
        /*0040*/ 	.word	0xffffffff


	//   ....[6]....
        /*0044*/ 	.word	0xffffffff


	//   ....[7]....
        /*0048*/ 	.word	0xffffffff


	//   ....[8]....
        /*004c*/ 	.word	0xffffffff


	//   ....[9]....
        /*0050*/ 	.word	0xffffffff


	//   ....[10]....
        /*0054*/ 	.word	0xffffffff


	//   ....[11]....
        /*0058*/ 	.word	0xffffffff


	//   ....[12]....
        /*005c*/ 	.word	0xffffffff


	//   ....[13]....
        /*0060*/ 	.word	0xffffffff


	//   ....[14]....
        /*0064*/ 	.word	0xffffffff


	//   ....[15]....
        /*0068*/ 	.word	0xffffffff


	//   ....[16]....
        /*006c*/ 	.word	0xffffffff


	//   ....[17]....
        /*0070*/ 	.word	0xffffffff


	//   ....[18]....
        /*0074*/ 	.word	0x050000d7


	//   ....[19]....
        /*0078*/ 	.word	0x050000d7


	//   ....[20]....
        /*007c*/ 	.word	0x050000d7


	//   ....[21]....
        /*0080*/ 	.word	0x050000d7


	//   ....[22]....
        /*0084*/ 	.word	0x050000d7


	//   ....[23]....
        /*0088*/ 	.word	0x050000d7


	//   ....[24]....
        /*008c*/ 	.word	0x050000d7


	//   ....[25]....
        /*0090*/ 	.word	0x050000d7


	//   ....[26]....
        /*0094*/ 	.word	0x050000d7


	//   ....[27]....
        /*0098*/ 	.word	0x050000d7


	//----- nvinfo : EIATTR_COOP_GROUP_INSTR_OFFSETS
	.align		4
.L_2926:
        /*009c*/ 	.byte	0x04, 0x28
        /*009e*/ 	.short	(.L_2928 - .L_2927)


	//   ....[0]....
.L_2927:
        /*00a0*/ 	.word	0x0000fc40


	//   ....[1]....
        /*00a4*/ 	.word	0x0000fc70


	//   ....[2]....
        /*00a8*/ 	.word	0x0000fc90


	//   ....[3]....
        /*00ac*/ 	.word	0x0000fcb0


	//   ....[4]....
        /*00b0*/ 	.word	0x0000fcd0


	//   ....[5]....
        /*00b4*/ 	.word	0x00010210


	//   ....[6]....
        /*00b8*/ 	.word	0x00010230


	//   ....[7]....
        /*00bc*/ 	.word	0x00010250


	//   ....[8]....
        /*00c0*/ 	.word	0x00010270


	//   ....[9]....
        /*00c4*/ 	.word	0x00010290


	//   ....[10]....
        /*00c8*/ 	.word	0x00010430


	//   ....[11]....
        /*00cc*/ 	.word	0x00010470


	//   ....[12]....
        /*00d0*/ 	.word	0x000104a0


	//   ....[13]....
        /*00d4*/ 	.word	0x000104b0


	//   ....[14]....
        /*00d8*/ 	.word	0x00010550


	//   ....[15]....
        /*00dc*/ 	.word	0x000105a0


	//   ....[16]....
        /*00e0*/ 	.word	0x00010640


	//   ....[17]....
        /*00e4*/ 	.word	0x00010670


	//   ....[18]....
        /*00e8*/ 	.word	0x000112e0


	//   ....[19]....
        /*00ec*/ 	.word	0x00011350


	//   ....[20]....
        /*00f0*/ 	.word	0x000113c0


	//   ....[21]....
        /*00f4*/ 	.word	0x00011430


	//   ....[22]....
        /*00f8*/ 	.word	0x000114a0


	//   ....[23]....
        /*00fc*/ 	.word	0x00011a30


	//   ....[24]....
        /*0100*/ 	.word	0x00011aa0


	//   ....[25]....
        /*0104*/ 	.word	0x00011b10


	//   ....[26]....
        /*0108*/ 	.word	0x00011b80


	//   ....[27]....
        /*010c*/ 	.word	0x00011bf0


	//----- nvinfo : EIATTR_EXIT_INSTR_OFFSETS
	.align		4
.L_2928:
        /*0110*/ 	.byte	0x04, 0x1c
        /*0112*/ 	.short	(.L_2930 - .L_2929)


	//   ....[0]....
.L_2929:
        /*0114*/ 	.word	0x00000bf0


	//   ....[1]....
        /*0118*/ 	.word	0x00011280


	//----- nvinfo : EIATTR_MAX_THREADS
	.align		4
.L_2930:
        /*011c*/ 	.byte	0x04, 0x05
        /*011e*/ 	.short	(.L_2932 - .L_2931)
.L_2931:
        /*0120*/ 	.word	0x00000080
        /*0124*/ 	.word	0x00000001
        /*0128*/ 	.word	0x00000001


	//----- nvinfo : EIATTR_CRS_STACK_SIZE
	.align		4
.L_2932:
        /*012c*/ 	.byte	0x04, 0x1e
        /*012e*/ 	.short	(.L_2934 - .L_2933)
.L_2933:
        /*0130*/ 	.word	0x00000000


	//----- nvinfo : EIATTR_CBANK_PARAM_SIZE
	.align		4
.L_2934:
        /*0134*/ 	.byte	0x03, 0x19
        /*0136*/ 	.short	0x00e8


	//----- nvinfo : EIATTR_PARAM_CBANK
	.align		4
        /*0138*/ 	.byte	0x04, 0x0a
        /*013a*/ 	.short	(.L_2936 - .L_2935)
	.align		4
.L_2935:
        /*013c*/ 	.word	index@(.nv.constant0._ZN10layer_norm13ln_fwd_kernelINS_13Kernel_traitsI6__halfS2_fS2_fjLj5120ELj1ELj1ELj4ELj16ENS_18Kernel_traits_baseILj5120ES2_S2_fS2_fjLj128EEEEELb1ELb1ELb0ELb0EEEvNS_9FwdParamsE)
        /*0140*/ 	.short	0x0210
        /*0142*/ 	.short	0x00e8


	//----- nvinfo : EIATTR_SW_WAR
	.align		4
.L_2936:
        /*0144*/ 	.byte	0x04, 0x36
        /*0146*/ 	.short	(.L_2938 - .L_2937)
.L_2937:
        /*0148*/ 	.word	0x00000008
.L_2938:


//--------------------- .nv.info._ZN10layer_norm13ln_fwd_kernelINS_13Kernel_traitsI6__halfS2_fS2_fjLj5120ELj1ELj1ELj4ELj16ENS_18Kernel_traits_baseILj5120ES2_S2_fS2_fjLj128EEEEELb1ELb1ELb0ELb1EEEvNS_9FwdParamsE --------------------------
	.section	.nv.info._ZN10layer_norm13ln_fwd_kernelINS_13Kernel_traitsI6__halfS2_fS2_fjLj5120ELj1ELj1ELj4ELj16ENS_18Kernel_traits_baseILj5120ES2_S2_fS2_fjLj128EEEEELb1ELb1ELb0ELb1EEEvNS_9FwdParamsE,"",@"SHT_CUDA_INFO"
	.sectionflags	@""
	.align	4


	//----- nvinfo : EIATTR_CUDA_API_VERSION
	.align		4
        /*0000*/ 	.byte	0x04, 0x37
        /*0002*/ 	.short	(.L_2940 - .L_2939)
.L_2939:
        /*0004*/ 	.word	0x00000082


	//----- nvinfo : EIATTR_KPARAM_INFO
	.align		4
.L_2940:
        /*0008*/ 	.byte	0x04, 0x17
        /*000a*/ 	.short	(.L_2942 - .L_2941)
.L_2941:
        /*000c*/ 	.word	0x00000000
        /*0010*/ 	.short	0x0000
        /*0012*/ 	.short	0x0000
        /*0014*/ 	.byte	0x00, 0xf0, 0xa1, 0x03


	//----- nvinfo : EIATTR_SPARSE_MMA_MASK
	.align		4
.L_2942:
        /*0018*/ 	.byte	0x03, 0x50
        /*001a*/ 	.short	0x0000


	//----- nvinfo : EIATTR_MAXREG_COUNT
	.align		4
        /*001c*/ 	.byte	0x03, 0x1b
        /*001e*/ 	.short	0x00ff


	//----- nvinfo : EIATTR_NUM_BARRIERS
	.align		4
        /*0020*/ 	.byte	0x02, 0x4c
        /*0022*/ 	.byte	0x01
	.zero		1


	//----- nvinfo : EIATTR_MERCURY_ISA_VERSION
	.align		4
        /*0024*/ 	.byte	0x03, 0x5f
        /*0026*/ 	.short	0x0101


	//----- nvinfo : EIATTR_COOP_GROUP_MASK_REGIDS
	.align		4
        /*0028*/ 	.byte	0x04, 0x29
        /*002a*/ 	.short	(.L_2944 - .L_2943)


	//   ....[0]....
.L_2943:
        /*002c*/ 	.word	0xffffffff


	//   ....[1]....
        /*0030*/ 	.word	0xffffffff


	//   ....[2]....
        /*0034*/ 	.word	0xffffffff


	//   ....[3]....
        /*0038*/ 	.word	0xffffffff


	//   ....[4]....
        /*003c*/ 	.word	0xffffffff


	//   ....[5]....
        /*0040*/ 	.word	0xffffffff


	//   ....[6]....
        /*0044*/ 	.word	0xffffffff


	//   ....[7]....
        /*0048*/ 	.word	0xffffffff


	//   ....[8]....
        /*004c*/ 	.word	0xffffffff


	//   ....[9]....
        /*0050*/ 	.word	0xffffffff


	//   ....[10]....
        /*0054*/ 	.word	0xffffffff


	//   ....[11]....
        /*0058*/ 	.word	0xffffffff


	//   ....[12]....
        /*005c*/ 	.word	0xffffffff


	//   ....[13]....
        /*0060*/ 	.word	0xffffffff


	//   ....[14]....
        /*0064*/ 	.word	0xffffffff


	//   ....[15]....
        /*0068*/ 	.word	0xffffffff


	//   ....[16]....
        /*006c*/ 	.word	0xffffffff


	//   ....[17]....
        /*0070*/ 	.word	0xffffffff


	//   ....[18]....
        /*0074*/ 	.word	0x0500009d


	//   ....[19]....
        /*0078*/ 	.word	0x0500009d


	//   ....[20]....
        /*007c*/ 	.word	0x0500009d


	//   ....[21]....
        /*0080*/ 	.word	0x0500009d


	//   ....[22]....
        /*0084*/ 	.word	0x0500009d


	//   ....[23]....
        /*0088*/ 	.word	0x0500009d


	//   ....[24]....
        /*008c*/ 	.word	0x0500009d


	//   ....[25]....
        /*0090*/ 	.word	0x0500009d


	//   ....[26]....
        /*0094*/ 	.word	0x0500009d


	//   ....[27]....
        /*0098*/ 	.word	0x0500009d


	//----- nvinfo : EIATTR_COOP_GROUP_INSTR_OFFSETS
	.align		4
.L_2944:
        /*009c*/ 	.byte	0x04, 0x28
        /*009e*/ 	.short	(.L_2946 - .L_2945)


	//   ....[0]....
.L_2945:
        /*00a0*/ 	.word	0x0000f2b0


	//   ....[1]....
        /*00a4*/ 	.word	0x0000f2d0


	//   ....[2]....
        /*00a8*/ 	.word	0x0000f2f0


	//   ....[3]....
        /*00ac*/ 	.word	0x0000f310


	//   ....[4]....
        /*00b0*/ 	.word	0x0000f330


	//   ....[5]....
        /*00b4*/ 	.word	0x0000f860


	//   ....[6]....
        /*00b8*/ 	.word	0x0000f880


	//   ....[7]....
        /*00bc*/ 	.word	0x0000f8a0


	//   ....[8]....
        /*00c0*/ 	.word	0x0000f8c0


	//   ....[9]....
        /*00c4*/ 	.word	0x0000f8e0


	//   ....[10]....
        /*00c8*/ 	.word	0x0000fa30


	//   ....[11]....
        /*00cc*/ 	.word	0x0000fac0


	//   ....[12]....
        /*00d0*/ 	.word	0x0000fad0


	//   ....[13]....
        /*00d4*/ 	.word	0x0000fb20


	//   ....[14]....
        /*00d8*/ 	.word	0x0000fb60


	//   ....[15]....
        /*00dc*/ 	.word	0x0000fb90


	//   ....[16]....
        /*00e0*/ 	.word	0x0000fc80


	//   ....[17]....
        /*00e4*/ 	.word	0x0000fc90


	//   ....[18]....
        /*00e8*/ 	.word	0x00010a10


	//   ....[19]....
        /*00ec*/ 	.word	0x00010a80


	//   ....[20]....
        /*00f0*/ 	.word	0x00010af0


	//   ....[21]....
        /*00f4*/ 	.word	0x00010b60


	//   ....[22]....
        /*00f8*/ 	.word	0x00010bd0


	//   ....[23]....
        /*00fc*/ 	.word	0x00011160


	//   ....[24]....
        /*0100*/ 	.word	0x000111d0


	//   ....[25]....
        /*0104*/ 	.word	0x00011240


	//   ....[26]....
        /*0108*/ 	.word	0x000112b0


	//   ....[27]....
        /*010c*/ 	.word	0x00011320


	//----- nvinfo : EIATTR_EXIT_INSTR_OFFSETS
	.align		4
.L_2946:
        /*0110*/ 	.byte	0x04, 0x1c
        /*0112*/ 	.short	(.L_2948 - .L_2947)


	//   ....[0]....
.L_2947:
        /*0114*/ 	.word	0x000005d0


	//   ....[1]....
        /*0118*/ 	.word	0x000109b0


	//----- nvinfo : EIATTR_MAX_THREADS
	.align		4
.L_2948:
        /*011c*/ 	.byte	0x04, 0x05
        /*011e*/ 	.short	(.L_2950 - .L_2949)
.L_2949:
        /*0120*/ 	.word	0x00000080
        /*0124*/ 	.word	0x00000001
        /*0128*/ 	.word	0x00000001


	//----- nvinfo : EIATTR_CRS_STACK_SIZE
	.align		4
.L_2950:
        /*012c*/ 	.byte	0x04, 0x1e
        /*012e*/ 	.short	(.L_2952 - .L_2951)
.L_2951:
        /*0130*/ 	.word	0x00000000


	//----- nvinfo : EIATTR_CBANK_PARAM_SIZE
	.align		4
.L_2952:
        /*0134*/ 	.byte	0x03, 0x19
        /*0136*/ 	.short	0x00e8


	//----- nvinfo : EIATTR_PARAM_CBANK
	.align		4
        /*0138*/ 	.byte	0x04, 0x0a
        /*013a*/ 	.short	(.L_2954 - .L_2953)
	.align		4
.L_2953:
        /*013c*/ 	.word	index@(.nv.constant0._ZN10layer_norm13ln_fwd_kernelINS_13Kernel_traitsI6__halfS2_fS2_fjLj5120ELj1ELj1ELj4ELj16ENS_18Kernel_traits_baseILj5120ES2_S2_fS2_fjLj128EEEEELb1ELb1ELb0ELb1EEEvNS_9FwdParamsE)
        /*0140*/ 	.short	0x0210
        /*0142*/ 	.short	0x00e8


	//----- nvinfo : EIATTR_SW_WAR
	.align		4
.L_2954:
        /*0144*/ 	.byte	0x04, 0x36
        /*0146*/ 	.short	(.L_2956 - .L_2955)
.L_2955:
        /*0148*/ 	.word	0x00000008
.L_2956:


//--------------------- .nv.info._ZN10layer_norm13ln_fwd_kernelINS_13Kernel_traitsI6__halfS2_fS2_fjLj5120ELj1ELj1ELj4ELj16ENS_18Kernel_traits_baseILj5120ES2_S2_fS2_fjLj128EEEEELb1ELb1ELb1ELb0EEEvNS_9FwdParamsE --------------------------
	.section	.nv.info._ZN10layer_norm13ln_fwd_kernelINS_13Kernel_traitsI6__halfS2_fS2_fjLj5120ELj1ELj1ELj4ELj16ENS_18Kernel_traits_baseILj5120ES2_S2_fS2_fjLj128EEEEELb1ELb1ELb1ELb0EEEvNS_9FwdParamsE,"",@"SHT_CUDA_INFO"
	.sectionflags	@""
	.align	4


	//----- nvinfo : EIATTR_CUDA_API_VERSION
	.align		4
        /*0000*/ 	.byte	0x04, 0x37
        /*0002*/ 	.short	(.L_2958 - .L_2957)
.L_2957:
        /*0004*/ 	.word	0x00000082


	//----- nvinfo : EIATTR_KPARAM_INFO
	.align		4
.L_2958:
        /*0008*/ 	.byte	0x04, 0x17
        /*000a*/ 	.short	(.L_2960 - .L_2959)
.L_2959:
        /*000c*/ 	.word	0x00000000
        /*0010*/ 	.short	0x0000
        /*0012*/ 	.short	0x0000
        /*0014*/ 	.byte	0x00, 0xf0, 0xa1, 0x03


	//----- nvinfo : EIATTR_SPARSE_MMA_MASK
	.align		4
.L_2960:
        /*0018*/ 	.byte	0x03, 0x50
        /*001a*/ 	.short	0x0000


	//----- nvinfo : EIATTR_MAXREG_COUNT
	.align		4
        /*001c*/ 	.byte	0x03, 0x1b
        /*001e*/ 	.short	0x00ff


	//----- nvinfo : EIATTR_NUM_BARRIERS
	.align		4
        /*0020*/ 	.byte	0x02, 0x4c
        /*0022*/ 	.byte	0x01
	.zero		1


	//----- nvinfo : EIATTR_MERCURY_ISA_VERSION
	.align		4
        /*0024*/ 	.byte	0x03, 0x5f
        /*0026*/ 	.short	0x0101


	//----- nvinfo : EIATTR_COOP_GROUP_MASK_REGIDS
	.align		4
        /*0028*/ 	.byte	0x04, 0x29
        /*002a*/ 	.short	(.L_2962 - .L_2961)


	//   ....[0]....
.L_2961:
        /*002c*/ 	.word	0xffffffff


	//   ....[1]....
        /*0030*/ 	.word	0xffffffff


	//   ....[2]....
        /*0034*/ 	.word	0xffffffff


	//   ....[3]....
        /*0038*/ 	.word	0xffffffff


	//   ....[4]....
        /*003c*/ 	.word	0xffffffff


	//   ....[5]....
        /*0040*/ 	.word	0xffffffff


	//   ....[6]....
        /*0044*/ 	.word	0xffffffff


	//   ....[7]....
        /*0048*/ 	.word	0xffffffff


	//   ....[8]....
        /*004c*/ 	.word	0xffffffff


	//   ....[9]....
        /*0050*/ 	.word	0xffffffff


	//   ....[10]....
        /*0054*/ 	.word	0xffffffff


	//   ....[11]....
        /*0058*/ 	.word	0xffffffff


	//   ....[12]....
        /*005c*/ 	.word	0xffffffff


	//   ....[13]....
        /*0060*/ 	.word	0xffffffff


	//   ....[14]....
        /*0064*/ 	.word	0xffffffff


	//   ....[15]....
        /*0068*/ 	.word	0xffffffff


	//   ....[16]....
        /*006c*/ 	.word	0xffffffff


	//   ....[17]....
        /*0070*/ 	.word	0xffffffff


	//   ....[18]....
        /*0074*/ 	.word	0x050000d3


	//   ....[19]....
        /*0078*/ 	.word	0x050000d3


	//   ....[20]....
        /*007c*/ 	.word	0x050000d3


	//   ....[21]....
        /*0080*/ 	.word	0x050000d3


	//   ....[22]....
        /*0084*/ 	.word	0x050000d3


	//   ....[23]....
        /*0088*/ 	.word	0x050000d3


	//   ....[24]....
        /*008c*/ 	.word	0x050000d3


	//   ....[25]....
        /*0090*/ 	.word	0x050000d3


	//   ....[26]....
        /*0094*/ 	.word	0x050000d3


	//   ....[27]....
        /*0098*/ 	.word	0x050000d3


	//----- nvinfo : EIATTR_COOP_GROUP_INSTR_OFFSETS
	.align		4
.L_2962:
        /*009c*/ 	.byte	0x04, 0x28
        /*009e*/ 	.short	(.L_2964 - .L_2963)


	//   ....[0]....
.L_2963:
        /*00a0*/ 	.word	0x000112a0


	//   ....[1]....
        /*00a4*/ 	.word	0x000112c0


	//   ....[2]....
        /*00a8*/ 	.word	0x000112e0


	//   ....[3]....
        /*00ac*/ 	.word	0x00011300


	//   ....[4]....
        /*00b0*/ 	.word	0x00011320


	//   ....[5]....
        /*00b4*/ 	.word	0x00011860


	//   ....[6]....
        /*00b8*/ 	.word	0x00011880


	//   ....[7]....
        /*00bc*/ 	.word	0x000118a0


	//   ....[8]....
        /*00c0*/ 	.word	0x000118c0


	//   ....[9]....
        /*00c4*/ 	.word	0x000118e0


	//   ....[10]....
        /*00c8*/ 	.word	0x00011a10


	//   ....[11]....
        /*00cc*/ 	.word	0x00011b30


	//   ....[12]....
        /*00d0*/ 	.word	0x00011b50


	//   ....[13]....
        /*00d4*/ 	.word	0x00011bf0


	//   ....[14]....
        /*00d8*/ 	.word	0x00011c80


	//   ....[15]....
        /*00dc*/ 	.word	0x00011cd0


	//   ....[16]....
        /*00e0*/ 	.word	0x00011d20


	//   ....[17]....
        /*00e4*/ 	.word	0x00011d50


	//   ....[18]....
        /*00e8*/ 	.word	0x000129e0


	//   ....[19]....
        /*00ec*/ 	.word	0x00012a50


	//   ....[20]....
        /*00f0*/ 	.word	0x00012ac0


	//   ....[21]....
        /*00f4*/ 	.word	0x00012b30


	//   ....[22]....
        /*00f8*/ 	.word	0x00012ba0


	//   ....[23]....
        /*00fc*/ 	.word	0x00013130


	//   ....[24]....
        /*0100*/ 	.word	0x000131a0


	//   ....[25]....
        /*0104*/ 	.word	0x00013210


	//   ....[26]....
        /*0108*/ 	.word	0x00013280


	//   ....[27]....
        /*010c*/ 	.word	0x000132f0


	//----- nvinfo : EIATTR_EXIT_INSTR_OFFSETS
	.align		4
.L_2964:
        /*0110*/ 	.byte	0x04, 0x1c
        /*0112*/ 	.short	(.L_2966 - .L_2965)


	//   ....[0]....
.L_2965:
        /*0114*/ 	.word	0x00000bf0


	//   ....[1]....
        /*0118*/ 	.word	0x00012980


	//----- nvinfo : EIATTR_MAX_THREADS
	.align		4
.L_2966:
        /*011c*/ 	.byte	0x04, 0x05
        /*011e*/ 	.short	(.L_2968 - .L_2967)
.L_2967:
        /*0120*/ 	.word	0x00000080
        /*0124*/ 	.word	0x00000001
        /*0128*/ 	.word	0x00000001


	//----- nvinfo : EIATTR_CRS_STACK_SIZE
	.align		4
.L_2968:
        /*012c*/ 	.byte	0x04, 0x1e
        /*012e*/ 	.short	(.L_2970 - .L_2969)
.L_2969:
        /*0130*/ 	.word	0x00000000


	//----- nvinfo : EIATTR_CBANK_PARAM_SIZE
	.align		4
.L_2970:
        /*0134*/ 	.byte	0x03, 0x19
        /*0136*/ 	.short	0x00e8


	//----- nvinfo : EIATTR_PARAM_CBANK
	.align		4
        /*0138*/ 	.byte	0x04, 0x0a
        /*013a*/ 	.short	(.L_2972 - .L_2971)
	.align		4
.L_2971:
        /*013c*/ 	.word	index@(.nv.constant0._ZN10layer_norm13ln_fwd_kernelINS_13Kernel_traitsI6__halfS2_fS2_fjLj5120ELj1ELj1ELj4ELj16ENS_18Kernel_traits_baseILj5120ES2_S2_fS2_fjLj128EEEEELb1ELb1ELb1ELb0EEEvNS_9FwdParamsE)
        /*0140*/ 	.short	0x0210
        /*0142*/ 	.short	0x00e8


	//----- nvinfo : EIATTR_SW_WAR
	.align		4
.L_2972:
        /*0144*/ 	.byte	0x04, 0x36
        /*0146*/ 	.short	(.L_2974 - .L_2973)
.L_2973:
        /*0148*/ 	.word	0x00000008
.L_2974:


//--------------------- .nv.info._ZN10layer_norm13ln_fwd_kernelINS_13Kernel_traitsI6__halfS2_fS2_fjLj5120ELj1ELj1ELj4ELj16ENS_18Kernel_traits_baseILj5120ES2_S2_fS2_fjLj128EEEEELb1ELb1ELb1ELb1EEEvNS_9FwdParamsE --------------------------
	.section	.nv.info._ZN10layer_norm13ln_fwd_kernelINS_13Kernel_traitsI6__halfS2_fS2_fjLj5120ELj1ELj1ELj4ELj16ENS_18Kernel_traits_baseILj5120ES2_S2_fS2_fjLj128EEEEELb1ELb1ELb1ELb1EEEvNS_9FwdParamsE,"",@"SHT_CUDA_INFO"
	.sectionflags	@""
	.align	4


	//----- nvinfo : EIATTR_CUDA_API_VERSION
	.align		4
        /*0000*/ 	.byte	0x04, 0x37
        /*0002*/ 	.short	(.L_2976 - .L_2975)
.L_2975:
        /*0004*/ 	.word	0x00000082


	//----- nvinfo : EIATTR_KPARAM_INFO
	.align		4
.L_2976:
        /*0008*/ 	.byte	0x04, 0x17
        /*000a*/ 	.short	(.L_2978 - .L_2977)
.L_2977:
        /*000c*/ 	.word	0x00000000
        /*0010*/ 	.short	0x0000
        /*0012*/ 	.short	0x0000
        /*0014*/ 	.byte	0x00, 0xf0, 0xa1, 0x03


	//----- nvinfo : EIATTR_SPARSE_MMA_MASK
	.align		4
.L_2978:
        /*0018*/ 	.byte	0x03, 0x50
        /*001a*/ 	.short	0x0000


	//----- nvinfo : EIATTR_MAXREG_COUNT
	.align		4
        /*001c*/ 	.byte	0x03, 0x1b
        /*001e*/ 	.short	0x00ff


	//----- nvinfo : EIATTR_NUM_BARRIERS
	.align		4
        /*0020*/ 	.byte	0x02, 0x4c
        /*0022*/ 	.byte	0x01
	.zero		1


	//----- nvinfo : EIATTR_MERCURY_ISA_VERSION
	.align		4
        /*0024*/ 	.byte	0x03, 0x5f
        /*0026*/ 	.short	0x0101


	//----- nvinfo : EIATTR_COOP_GROUP_MASK_REGIDS
	.align		4
        /*0028*/ 	.byte	0x04, 0x29
        /*002a*/ 	.short	(.L_2980 - .L_2979)


	//   ....[0]....
.L_2979:
        /*002c*/ 	.word	0xffffffff


	//   ....[1]....
        /*0030*/ 	.word	0xffffffff


	//   ....[2]....
        /*0034*/ 	.word	0xffffffff


	//   ....[3]....
        /*0038*/ 	.word	0xffffffff


	//   ....[4]....
        /*003c*/ 	.word	0xffffffff


	//   ....[5]....
        /*0040*/ 	.word	0xffffffff


	//   ....[6]....
        /*0044*/ 	.word	0xffffffff


	//   ....[7]....
        /*0048*/ 	.word	0xffffffff


	//   ....[8]....
        /*004c*/ 	.word	0xffffffff


	//   ....[9]....
        /*0050*/ 	.word	0xffffffff


	//   ....[10]....
        /*0054*/ 	.word	0xffffffff


	//   ....[11]....
        /*0058*/ 	.word	0xffffffff


	//   ....[12]....
        /*005c*/ 	.word	0xffffffff


	//   ....[13]....
        /*0060*/ 	.word	0xffffffff


	//   ....[14]....
        /*0064*/ 	.word	0xffffffff


	//   ....[15]....
        /*0068*/ 	.word	0xffffffff


	//   ....[16]....
        /*006c*/ 	.word	0xffffffff


	//   ....[17]....
        /*0070*/ 	.word	0xffffffff


	//   ....[18]....
        /*0074*/ 	.word	0x0500009f


	//   ....[19]....
        /*0078*/ 	.word	0x0500009f


	//   ....[20]....
        /*007c*/ 	.word	0x0500009f


	//   ....[21]....
        /*0080*/ 	.word	0x0500009f


	//   ....[22]....
        /*0084*/ 	.word	0x0500009f


	//   ....[23]....
        /*0088*/ 	.word	0x0500009f


	//   ....[24]....
        /*008c*/ 	.word	0x0500009f


	//   ....[25]....
        /*0090*/ 	.word	0x0500009f


	//   ....[26]....
        /*0094*/ 	.word	0x0500009f


	//   ....[27]....
        /*0098*/ 	.word	0x0500009f


	//----- nvinfo : EIATTR_COOP_GROUP_INSTR_OFFSETS
	.align		4
.L_2980:
        /*009c*/ 	.byte	0x04, 0x28
        /*009e*/ 	.short	(.L_2982 - .L_2981)


	//   ....[0]....
.L_2981:
        /*00a0*/ 	.word	0x000107e0


	//   ....[1]....
        /*00a4*/ 	.word	0x00010800


	//   ....[2]....
        /*00a8*/ 	.word	0x00010820


	//   ....[3]....
        /*00ac*/ 	.word	0x00010840


	//   ....[4]....
        /*00b0*/ 	.word	0x00010860


	//   ....[5]....
        /*00b4*/ 	.word	0x00010d90


	//   ....[6]....
        /*00b8*/ 	.word	0x00010db0


	//   ....[7]....
        /*00bc*/ 	.word	0x00010dd0


	//   ....[8]....
        /*00c0*/ 	.word	0x00010df0


	//   ....[9]....
        /*00c4*/ 	.word	0x00010e10


	//   ....[10]....
        /*00c8*/ 	.word	0x00010f60


	//   ....[11]....
        /*00cc*/ 	.word	0x00010fd0


	//   ....[12]....
        /*00d0*/ 	.word	0x00011040


	//   ....[13]....
        /*00d4*/ 	.word	0x00011060


	//   ....[14]....
        /*00d8*/ 	.word	0x000110c0


	//   ....[15]....
        /*00dc*/ 	.word	0x00011160


	//   ....[16]....
        /*00e0*/ 	.word	0x000111b0


	//   ....[17]....
        /*00e4*/ 	.word	0x000111d0


	//   ....[18]....
        /*00e8*/ 	.word	0x00012000


	//   ....[19]....
        /*00ec*/ 	.word	0x00012060


	//   ....[20]....
        /*00f0*/ 	.word	0x000120c0


	//   ....[21]....
        /*00f4*/ 	.word	0x00012120


	//   ....[22]....
        /*00f8*/ 	.word	0x00012180


	//   ....[23]....
        /*00fc*/ 	.word	0x000126f0


	//   ....[24]....
        /*0100*/ 	.word	0x00012750


	//   ....[25]....
        /*0104*/ 	.word	0x000127b0


	//   ....[26]....
        /*0108*/ 	.word	0x00012810


	//   ....[27]....
        /*010c*/ 	.word	0x00012860


	//----- nvinfo : EIATTR_EXIT_INSTR_OFFSETS
	.align		4
.L_2982:
        /*0110*/ 	.byte	0x04, 0x1c
        /*0112*/ 	.short	(.L_2984 - .L_2983)


	//   ....[0]....
.L_2983:
        /*0114*/ 	.word	0x00000620


	//   ....[1]....
        /*0118*/ 	.word	0x00011fb0


	//----- nvinfo : EIATTR_MAX_THREADS
	.align		4
.L_2984:
        /*011c*/ 	.byte	0x04, 0x05
        /*011e*/ 	.short	(.L_2986 - .L_2985)
.L_2985:
        /*0120*/ 	.word	0x00000080
        /*0124*/ 	.word	0x00000001
        /*0128*/ 	.word	0x00000001


	//----- nvinfo : EIATTR_CRS_STACK_SIZE
	.align		4
.L_2986:
        /*012c*/ 	.byte	0x04, 0x1e
        /*012e*/ 	.short	(.L_2988 - .L_2987)
.L_2987:
        /*0130*/ 	.word	0x00000000


	//----- nvinfo : EIATTR_CBANK_PARAM_SIZE
	.align		4
.L_2988:
        /*0134*/ 	.byte	0x03, 0x19
        /*0136*/ 	.short	0x00e8


	//----- nvinfo : EIATTR_PARAM_CBANK
	.align		4
        /*0138*/ 	.byte	0x04, 0x0a
        /*013a*/ 	.short	(.L_2990 - .L_2989)
	.align		4
.L_2989:
        /*013c*/ 	.word	index@(.nv.constant0._ZN10layer_norm13ln_fwd_kernelINS_13Kernel_traitsI6__halfS2_fS2_fjLj5120ELj1ELj1ELj4ELj16ENS_18Kernel_traits_baseILj5120ES2_S2_fS2_fjLj128EEEEELb1ELb1ELb1ELb1EEEvNS_9FwdParamsE)
        /*0140*/ 	.short	0x0210
        /*0142*/ 	.short	0x00e8


	//----- nvinfo : EIATTR_SW_WAR
	.align		4
.L_2990:
        /*0144*/ 	.byte	0x04, 0x36
        /*0146*/ 	.short	(.L_2992 - .L_2991)
.L_2991:
        /*0148*/ 	.word	0x00000008
.L_2992:


//--------------------- .nv.info._ZN10layer_norm13ln_fwd_kernelINS_13Kernel_traitsIf6__halffS2_fjLj5120ELj1ELj1ELj4ELj16ENS_18Kernel_traits_baseILj5120EfS2_fS2_fjLj128EEEEELb0ELb0ELb0ELb0EEEvNS_9FwdParamsE --------------------------
	.section	.nv.info._ZN10layer_norm13ln_fwd_kernelINS_13Kernel_traitsIf6__halffS2_fjLj5120ELj1ELj1ELj4ELj16ENS_18Kernel_traits_baseILj5120EfS2_fS2_fjLj128EEEEELb0ELb0ELb0ELb0EEEvNS_9FwdParamsE,"",@"SHT_CUDA_INFO"
	.sectionflags	@""
	.align	4


	//----- nvinfo : EIATTR_CUDA_API_VERSION
	.align		4
        /*0000*/ 	.byte	0x04, 0x37
        /*0002*/ 	.short	(.L_2994 - .L_2993)
.L_2993:
        /*0004*/ 	.word	0x00000082


	//----- nvinfo : EIATTR_KPARAM_INFO
	.align		4
.L_2994:
        /*0008*/ 	.byte	0x04, 0x17
        /*000a*/ 	.short	(.L_2996 - .L_2995)
.L_2995:
        /*000c*/ 	.word	0x00000000
        /*0010*/ 	.short	0x0000
        /*0012*/ 	.short	0x0000
        /*0014*/ 	.byte	0x00, 0xf0, 0xa1, 0x03


	//----- nvinfo : EIATTR_SPARSE_MMA_MASK
	.align		4
.L_2996:
        /*0018*/ 	.byte	0x03, 0x50
        /*001a*/ 	.short	0x0000


	//----- nvinfo : EIATTR_MAXREG_COUNT
	.align		4
        /*001c*/ 	.byte	0x03, 0x1b
        /*001e*/ 	.short	0x00ff


	//----- nvinfo : EIATTR_NUM_BARRIERS
	.align		4
        /*0020*/ 	.byte	0x02, 0x4c
        /*0022*/ 	.byte	0x01
	.zero		1


	//----- nvinfo : EIATTR_MERCURY_ISA_VERSION
	.align		4
        /*0024*/ 	.byte	0x03, 0x5f
        /*0026*/ 	.short	0x0101


	//----- nvinfo : EIATTR_COOP_GROUP_MASK_REGIDS
	.align		4
        /*0028*/ 	.byte	0x04, 0x29
        /*002a*/ 	.short	(.L_2998 - .L_2997)


	//   ....[0]....
.L_2997:
        /*002c*/ 	.word	0xffffffff


	//   ....[1]....
        /*0030*/ 	.word	0xffffffff


	//   ....[2]....
        /*0034*/ 	.word	0xffffffff


	//   ....[3]....
        /*0038*/ 	.word	0xffffffff


	//   ....[4]....
        /*003c*/ 	.word	0xffffffff


	//   ....[5]....
        /*0040*/ 	.word	0xffffffff


	//   ....[6]....
        /*0044*/ 	.word	0xffffffff


	//   ....[7]....
        /*0048*/ 	.word	0xffffffff


	//   ....[8]....
        /*004c*/ 	.word	0xffffffff


	//   ....[9]....
        /*0050*/ 	.word	0xffffffff


	//   ....[10]....
        /*0054*/ 	.word	0xffffffff


	//   ....[11]....
        /*0058*/ 	.word	0xffffffff


	//   ....[12]....
        /*005c*/ 	.word	0xffffffff


	//   ....[13]....
        /*0060*/ 	.word	0xffffffff


	//   ....[14]....
        /*0064*/ 	.word	0xffffffff


	//   ....[15]....
        /*0068*/ 	.word	0xffffffff


	//   ....[16]....
        /*006c*/ 	.word	0xffffffff


	//   ....[17]....
        /*0070*/ 	.word	0xffffffff


	//   ....[18]....
        /*0074*/ 	.word	0x05000093


	//   ....[19]....
        /*0078*/ 	.word	0x05000093


	//   ....[20]....
        /*007c*/ 	.word	0x05000093


	//   ....[21]....
        /*0080*/ 	.word	0x05000093


	//   ....[22]....
        /*0084*/ 	.word	0x05000093


	//   ....[23]....
        /*0088*/ 	.word	0x05000093


	//   ....[24]....
        /*008c*/ 	.word	0x05000093


	//   ....[25]....
        /*0090*/ 	.word	0x05000093


	//   ....[26]....
        /*0094*/ 	.word	0x05000093


	//   ....[27]....
        /*0098*/ 	.word	0x05000093


	//----- nvinfo : EIATTR_COOP_GROUP_INSTR_OFFSETS
	.align		4
.L_2998:
        /*009c*/ 	.byte	0x04, 0x28
        /*009e*/ 	.short	(.L_3000 - .L_2999)


	//   ....[0]....
.L_2999:
        /*00a0*/ 	.word	0x00001ad0


	//   ....[1]....
        /*00a4*/ 	.word	0x00001af0


	//   ....[2]....
        /*00a8*/ 	.word	0x00001b10


	//   ....[3]....
        /*00ac*/ 	.word	0x00001b30


	//   ....[4]....
        /*00b0*/ 	.word	0x00001b50


	//   ....[5]....
        /*00b4*/ 	.word	0x00002090


	//   ....[6]....
        /*00b8*/ 	.word	0x000020b0


	//   ....[7]....
        /*00bc*/ 	.word	0x000020d0


	//   ....[8]....
        /*00c0*/ 	.word	0x000020f0


	//   ....[9]....
        /*00c4*/ 	.word	0x00002110


	//   ....[10]....
        /*00c8*/ 	.word	0x000022b0


	//   ....[11]....
        /*00cc*/ 	.word	0x000022f0


	//   ....[12]....
        /*00d0*/ 	.word	0x00002320


	//   ....[13]....
        /*00d4*/ 	.word	0x00002330


	//   ....[14]....
        /*00d8*/ 	.word	0x000023d0


	//   ....[15]....
        /*00dc*/ 	.word	0x00002420


	//   ....[16]....
        /*00e0*/ 	.word	0x000024c0


	//   ....[17]....
        /*00e4*/ 	.word	0x000024f0


	//   ....[18]....
        /*00e8*/ 	.word	0x00003170


	//   ....[19]....
        /*00ec*/ 	.word	0x000031e0


	//   ....[20]....
        /*00f0*/ 	.word	0x00003250


	//   ....[21]....
        /*00f4*/ 	.word	0x000032c0


	//   ....[22]....
        /*00f8*/ 	.word	0x00003330


	//   ....[23]....
        /*00fc*/ 	.word	0x000038c0


	//   ....[24]....
        /*0100*/ 	.word	0x00003930


	//   ....[25]....
        /*0104*/ 	.word	0x000039a0


	//   ....[26]....
        /*0108*/ 	.word	0x00003a10


	//   ....[27]....
        /*010c*/ 	.word	0x00003a80


	//----- nvinfo : EIATTR_EXIT_INSTR_OFFSETS
	.align		4
.L_3000:
        /*0110*/ 	.byte	0x04, 0x1c
        /*0112*/ 	.short	(.L_3002 - .L_3001)


	//   ....[0]....
.L_3001:
        /*0114*/ 	.word	0x00000740


	//   ....[1]....
        /*0118*/ 	.word	0x00003110


	//----- nvinfo : EIATTR_MAX_THREADS
	.align		4
.L_3002:
        /*011c*/ 	.byte	0x04, 0x05
        /*011e*/ 	.short	(.L_3004 - .L_3003)
.L_3003:
        /*0120*/ 	.word	0x00000080
        /*0124*/ 	.word	0x00000001
        /*0128*/ 	.word	0x00000001


	//----- nvinfo : EIATTR_CRS_STACK_SIZE
	.align		4
.L_3004:
        /*012c*/ 	.byte	0x04, 0x1e
        /*012e*/ 	.short	(.L_3006 - .L_3005)
.L_3005:
        /*0130*/ 	.word	0x00000000


	//----- nvinfo : EIATTR_CBANK_PARAM_SIZE
	.align		4
.L_3006:
        /*0134*/ 	.byte	0x03, 0x19
        /*0136*/ 	.short	0x00e8


	//----- nvinfo : EIATTR_PARAM_CBANK
	.align		4
        /*0138*/ 	.byte	0x04, 0x0a
        /*013a*/ 	.short	(.L_3008 - .L_3007)
	.align		4
.L_3007:
        /*013c*/ 	.word	index@(.nv.constant0._ZN10layer_norm13ln_fwd_kernelINS_13Kernel_traitsIf6__halffS2_fjLj5120ELj1ELj1ELj4ELj16ENS_18Kernel_traits_baseILj5120EfS2_fS2_fjLj128EEEEELb0ELb0ELb0ELb0EEEvNS_9FwdParamsE)
        /*0140*/ 	.short	0x0210
        /*0142*/ 	.short	0x00e8


	//----- nvinfo : EIATTR_SW_WAR
	.align		4
.L_3008:
        /*0144*/ 	.byte	0x04, 0x36
        /*0146*/ 	.short	(.L_3010 - .L_3009)
.L_3009:
        /*0148*/ 	.word	0x00000008
.L_3010:


//--------------------- .nv.info._ZN10layer_norm13ln_fwd_kernelINS_13Kernel_traitsIf6__halffS2_fjLj5120ELj1ELj1ELj4ELj16ENS_18Kernel_traits_baseILj5120EfS2_fS2_fjLj128EEEEELb0ELb0ELb0ELb1EEEvNS_9FwdParamsE --------------------------
	.section	.nv.info._ZN10layer_norm13ln_fwd_kernelINS_13Kernel_traitsIf6__halffS2_fjLj5120ELj1ELj1ELj4ELj16ENS_18Kernel_traits_baseILj5120EfS2_fS2_fjLj128EEEEELb0ELb0ELb0ELb1EEEvNS_9FwdParamsE,"",@"SHT_CUDA_INFO"
	.sectionflags	@""
	.align	4


	//----- nvinfo : EIATTR_CUDA_API_VERSION
	.align		4
        /*0000*/ 	.byte	0x04, 0x37
        /*0002*/ 	.short	(.L_3012 - .L_3011)
.L_3011:
        /*0004*/ 	.word	0x00000082


	//----- nvinfo : EIATTR_KPARAM_INFO
	.align		4
.L_3012:
        /*0008*/ 	.byte	0x04, 0x17
        /*000a*/ 	.short	(.L_3014 - .L_3013)
.L_3013:
        /*000c*/ 	.word	0x00000000
        /*0010*/ 	.short	0x0000
        /*0012*/ 	.short	0x0000
        /*0014*/ 	.byte	0x00, 0xf0, 0xa1, 0x03


	//----- nvinfo : EIATTR_SPARSE_MMA_MASK
	.align		4
.L_3014:
        /*0018*/ 	.byte	0x03, 0x50
        /*001a*/ 	.short	0x0000


	//----- nvinfo : EIATTR_MAXREG_COUNT
	.align		4
        /*001c*/ 	.byte	0x03, 0x1b
        /*001e*/ 	.short	0x00ff


	//----- nvinfo : EIATTR_NUM_BARRIERS
	.align		4
        /*0020*/ 	.byte	0x02, 0x4c
        /*0022*/ 	.byte	0x01
	.zero		1


	//----- nvinfo : EIATTR_MERCURY_ISA_VERSION
	.align		4
        /*0024*/ 	.byte	0x03, 0x5f
        /*0026*/ 	.short	0x0101


	//----- nvinfo : EIATTR_COOP_GROUP_MASK_REGIDS
	.align		4
        /*0028*/ 	.byte	0x04, 0x29
        /*002a*/ 	.short	(.L_3016 - .L_3015)


	//   ....[0]....
.L_3015:
        /*002c*/ 	.word	0xffffffff


	//   ....[1]....
        /*0030*/ 	.word	0xffffffff


	//   ....[2]....
        /*0034*/ 	.word	0xffffffff


	//   ....[3]....
        /*0038*/ 	.word	0xffffffff


	//   ....[4]....
        /*003c*/ 	.word	0xffffffff


	//   ....[5]....
        /*0040*/ 	.word	0xffffffff


	//   ....[6]....
        /*0044*/ 	.word	0xffffffff


	//   ....[7]....
        /*0048*/ 	.word	0xffffffff


	//   ....[8]....
        /*004c*/ 	.word	0xffffffff


	//   ....[9]....
        /*0050*/ 	.word	0xffffffff


	//   ....[10]....
        /*0054*/ 	.word	0xffffffff


	//   ....[11]....
        /*0058*/ 	.word	0xffffffff


	//   ....[12]....
        /*005c*/ 	.word	0xffffffff


	//   ....[13]....
        /*0060*/ 	.word	0xffffffff


	//   ....[14]....
        /*0064*/ 	.word	0xffffffff


	//   ....[15]....
        /*0068*/ 	.word	0xffffffff


	//   ....[16]....
        /*006c*/ 	.word	0xffffffff


	//   ....[17]....
        /*0070*/ 	.word	0xffffffff


	//   ....[18]....
        /*0074*/ 	.word	0x05000091


	//   ....[19]....
        /*0078*/ 	.word	0x05000091


	//   ....[20]....
        /*007c*/ 	.word	0x05000091


	//   ....[21]....
        /*0080*/ 	.word	0x05000091


	//   ....[22]....
        /*0084*/ 	.word	0x05000091


	//   ....[23]....
        /*0088*/ 	.word	0x05000091


	//   ....[24]....
        /*008c*/ 	.word	0x05000091


	//   ....[25]....
        /*0090*/ 	.word	0x05000091


	//   ....[26]....
        /*0094*/ 	.word	0x05000091


	//   ....[27]....
        /*0098*/ 	.word	0x05000091


	//----- nvinfo : EIATTR_COOP_GROUP_INSTR_OFFSETS
	.align		4
.L_3016:
        /*009c*/ 	.byte	0x04, 0x28
        /*009e*/ 	.short	(.L_3018 - .L_3017)


	//   ....[0]....
.L_3017:
        /*00a0*/ 	.word	0x00001540


	//   ....[1]....
        /*00a4*/ 	.word	0x00001560


	//   ....[2]....
        /*00a8*/ 	.word	0x00001580


	//   ....[3]....
        /*00ac*/ 	.word	0x000015a0


	//   ....[4]....
        /*00b0*/ 	.word	0x000015c0


	//   ....[5]....
        /*00b4*/ 	.word	0x00001af0


	//   ....[6]....
        /*00b8*/ 	.word	0x00001b10


	//   ....[7]....
        /*00bc*/ 	.word	0x00001b30


	//   ....[8]....
        /*00c0*/ 	.word	0x00001b50


	//   ....[9]....
        /*00c4*/ 	.word	0x00001b70


	//   ....[10]....
        /*00c8*/ 	.word	0x00001cd0


	//   ....[11]....
        /*00cc*/ 	.word	0x00001d20


	//   ....[12]....
        /*00d0*/ 	.word	0x00001d50


	//   ....[13]....
        /*00d4*/ 	.word	0x00001dc0


	//   ....[14]....
        /*00d8*/ 	.word	0x00001df0


	//   ....[15]....
        /*00dc*/ 	.word	0x00001e70


	//   ....[16]....
        /*00e0*/ 	.word	0x00001ec0


	//   ....[17]....
        /*00e4*/ 	.word	0x00001f10


	//   ....[18]....
        /*00e8*/ 	.word	0x000029f0


	//   ....[19]....
        /*00ec*/ 	.word	0x00002a60


	//   ....[20]....
        /*00f0*/ 	.word	0x00002ad0


	//   ....[21]....
        /*00f4*/ 	.word	0x00002b40


	//   ....[22]....
        /*00f8*/ 	.word	0x00002bb0


	//   ....[23]....
        /*00fc*/ 	.word	0x00003120


	//   ....[24]....
        /*0100*/ 	.word	0x00003190


	//   ....[25]....
        /*0104*/ 	.word	0x00003200


	//   ....[26]....
        /*0108*/ 	.word	0x00003270


	//   ....[27]....
        /*010c*/ 	.word	0x000032e0


	//----- nvinfo : EIATTR_EXIT_INSTR_OFFSETS
	.align		4
.L_3018:
        /*0110*/ 	.byte	0x04, 0x1c
        /*0112*/ 	.short	(.L_3020 - .L_3019)


	//   ....[0]....
.L_3019:
        /*0114*/ 	.word	0x000002f0


	//   ....[1]....
        /*0118*/ 	.word	0x00002990


	//----- nvinfo : EIATTR_MAX_THREADS
	.align		4
.L_3020:
        /*011c*/ 	.byte	0x04, 0x05
        /*011e*/ 	.short	(.L_3022 - .L_3021)
.L_3021:
        /*0120*/ 	.word	0x00000080
        /*0124*/ 	.word	0x00000001
        /*0128*/ 	.word	0x00000001


	//----- nvinfo : EIATTR_CRS_STACK_SIZE
	.align		4
.L_3022:
        /*012c*/ 	.byte	0x04, 0x1e
        /*012e*/ 	.short	(.L_3024 - .L_3023)
.L_3023:
        /*0130*/ 	.word	0x00000000


	//----- nvinfo : EIATTR_CBANK_PARAM_SIZE
	.align		4
.L_3024:
        /*0134*/ 	.byte	0x03, 0x19
        /*0136*/ 	.short	0x00e8


	//----- nvinfo : EIATTR_PARAM_CBANK
	.align		4
        /*0138*/ 	.byte	0x04, 0x0a
        /*013a*/ 	.short	(.L_3026 - .L_3025)
	.align		4
.L_3025:
        /*013c*/ 	.word	index@(.nv.constant0._ZN10layer_norm13ln_fwd_kernelINS_13Kernel_traitsIf6__halffS2_fjLj5120ELj1ELj1ELj4ELj16ENS_18Kernel_traits_baseILj5120EfS2_fS2_fjLj128EEEEELb0ELb0ELb0ELb1EEEvNS_9FwdParamsE)
        /*0140*/ 	.short	0x0210
        /*0142*/ 	.short	0x00e8


	//----- nvinfo : EIATTR_SW_WAR
	.align		4
.L_3026:
        /*0144*/ 	.byte	0x04, 0x36
        /*0146*/ 	.short	(.L_3028 - .L_3027)
.L_3027:
        /*0148*/ 	.word	0x00000008
.L_3028:


//--------------------- .nv.info._ZN10layer_norm13ln_fwd_kernelINS_13Kernel_traitsIf6__halffS2_fjLj5120ELj1ELj1ELj4ELj16ENS_18Kernel_traits_baseILj5120EfS2_fS2_fjLj128EEEEELb0ELb0ELb1ELb0EEEvNS_9FwdParamsE --------------------------
	.section	.nv.info._ZN10layer_norm13ln_fwd_kernelINS_13Kernel_traitsIf6__halffS2_fjLj5120ELj1ELj1ELj4ELj16ENS_18Kernel_traits_baseILj5120EfS2_fS2_fjLj128EEEEELb0ELb0ELb1ELb0EEEvNS_9FwdParamsE,"",@"SHT_CUDA_INFO"
	.sectionflags	@""
	.align	4


	//----- nvinfo : EIATTR_CUDA_API_VERSION
	.align		4
        /*0000*/ 	.byte	0x04, 0x37
        /*0002*/ 	.short	(.L_3030 - .L_3029)
.L_3029:
        /*0004*/ 	.word	0x00000082


	//----- nvinfo : EIATTR_KPARAM_INFO
	.align		4
.L_3030:
        /*0008*/ 	.byte	0x04, 0x17
        /*000a*/ 	.short	(.L_3032 - .L_3031)
.L_3031:
        /*000c*/ 	.word	0x00000000
        /*0010*/ 	.short	0x0000
        /*0012*/ 	.short	0x0000
        /*0014*/ 	.byte	0x00, 0xf0, 0xa1, 0x03


	//----- nvinfo : EIATTR_SPARSE_MMA_MASK
	.align		4
.L_3032:
        /*0018*/ 	.byte	0x03, 0x50
        /*001a*/ 	.short	0x0000


	//----- nvinfo : EIATTR_MAXREG_COUNT
	.align		4
        /*001c*/ 	.byte	0x03, 0x1b
        /*001e*/ 	.short	0x00ff


	//----- nvinfo : EIATTR_NUM_BARRIERS
	.align		4
        /*0020*/ 	.byte	0x02, 0x4c
        /*0022*/ 	.byte	0x01
	.zero		1


	//----- nvinfo : EIATTR_MERCURY_ISA_VERSION
	.align		4
        /*0024*/ 	.byte	0x03, 0x5f
        /*0026*/ 	.short	0x0101


	//----- nvinfo : EIATTR_COOP_GROUP_MASK_REGIDS
	.align		4
        /*0028*/ 	.byte	0x04, 0x29
        /*002a*/ 	.short	(.L_3034 - .L_3033)


	//   ....[0]....
.L_3033:
        /*002c*/ 	.word	0xffffffff


	//   ....[1]....
        /*0030*/ 	.word	0xffffffff


	//   ....[2]....
        /*0034*/ 	.word	0xffffffff


	//   ....[3]....
        /*0038*/ 	.word	0xffffffff


	//   ....[4]....
        /*003c*/ 	.word	0xffffffff


	//   ....[5]....
        /*0040*/ 	.word	0xffffffff


	//   ....[6]....
        /*0044*/ 	.word	0xffffffff


	//   ....[7]....
        /*0048*/ 	.word	0xffffffff


	//   ....[8]....
        /*004c*/ 	.word	0xffffffff


	//   ....[9]....
        /*0050*/ 	.word	0xffffffff


	//   ....[10]....
        /*0054*/ 	.word	0xffffffff


	//   ....[11]....
        /*0058*/ 	.word	0xffffffff


	//   ....[12]....
        /*005c*/ 	.word	0xffffffff


	//   ....[13]....
        /*0060*/ 	.word	0xffffffff


	//   ....[14]....
        /*0064*/ 	.word	0xffffffff


	//   ....[15]....
        /*0068*/ 	.word	0xffffffff


	//   ....[16]....
        /*006c*/ 	.word	0xffffffff


	//   ....[17]....
        /*0070*/ 	.word	0xffffffff


	//   ....[18]....
        /*0074*/ 	.word	0x0500009c


	//   ....[19]....
        /*0078*/ 	.word	0x0500009c


	//   ....[20]....
        /*007c*/ 	.word	0x0500009c


	//   ....[21]....
        /*0080*/ 	.word	0x0500009c


	//   ....[22]....
        /*0084*/ 	.word	0x0500009c


	//   ....[23]....
        /*0088*/ 	.word	0x0500009c


	//   ....[24]....
        /*008c*/ 	.word	0x0500009c


	//   ....[25]....
        /*0090*/ 	.word	0x0500009c


	//   ....[26]....
        /*0094*/ 	.word	0x0500009c


	//   ....[27]....
        /*0098*/ 	.word	0x0500009c


	//----- nvinfo : EIATTR_COOP_GROUP_INSTR_OFFSETS
	.align		4
.L_3034:
        /*009c*/ 	.byte	0x04, 0x28
        /*009e*/ 	.short	(.L_3036 - .L_3035)


	//   ....[0]....
.L_3035:
        /*00a0*/ 	.word	0x00002a30


	//   ....[1]....
        /*00a4*/ 	.word	0x00002a50


	//   ....[2]....
        /*00a8*/ 	.word	0x00002a70


	//   ....[3]....
        /*00ac*/ 	.word	0x00002a90


	//   ....[4]....
        /*00b0*/ 	.word	0x00002ab0


	//   ....[5]....
        /*00b4*/ 	.word	0x00002ff0


	//   ....[6]....
        /*00b8*/ 	.word	0x00003010


	//   ....[7]....
        /*00bc*/ 	.word	0x00003030


	//   ....[8]....
        /*00c0*/ 	.word	0x00003050


	//   ....[9]....
        /*00c4*/ 	.word	0x00003070


	//   ....[10]....
        /*00c8*/ 	.word	0x000031d0


	//   ....[11]....
        /*00cc*/ 	.word	0x00003270


	//   ....[12]....
        /*00d0*/ 	.word	0x00003320


	//   ....[13]....
        /*00d4*/ 	.word	0x00003330


	//   ....[14]....
        /*00d8*/ 	.word	0x000033a0


	//   ....[15]....
        /*00dc*/ 	.word	0x000033f0


	//   ....[16]....
        /*00e0*/ 	.word	0x00003480


	//   ....[17]....
        /*00e4*/ 	.word	0x000034a0


	//   ....[18]....
        /*00e8*/ 	.word	0x00004190


	//   ....[19]....
        /*00ec*/ 	.word	0x00004200


	//   ....[20]....
        /*00f0*/ 	.word	0x00004270


	//   ....[21]....
        /*00f4*/ 	.word	0x000042e0


	//   ....[22]....
        /*00f8*/ 	.word	0x00004350


	//   ....[23]....
        /*00fc*/ 	.word	0x000048d0


	//   ....[24]....
        /*0100*/ 	.word	0x00004940


	//   ....[25]....
        /*0104*/ 	.word	0x000049b0


	//   ....[26]....
        /*0108*/ 	.word	0x00004a20


	//   ....[27]....
        /*010c*/ 	.word	0x00004a90


	//----- nvinfo : EIATTR_EXIT_INSTR_OFFSETS
	.align		4
.L_3036:
        /*0110*/ 	.byte	0x04, 0x1c
        /*0112*/ 	.short	(.L_3038 - .L_3037)


	//   ....[0]....
.L_3037:
        /*0114*/ 	.word	0x00000750


	//   ....[1]....
        /*0118*/ 	.word	0x00004130


	//----- nvinfo : EIATTR_MAX_THREADS
	.align		4
.L_3038:
        /*011c*/ 	.byte	0x04, 0x05
        /*011e*/ 	.short	(.L_3040 - .L_3039)
.L_3039:
        /*0120*/ 	.word	0x00000080
        /*0124*/ 	.word	0x00000001
        /*0128*/ 	.word	0x00000001


	//----- nvinfo : EIATTR_CRS_STACK_SIZE
	.align		4
.L_3040:
        /*012c*/ 	.byte	0x04, 0x1e
        /*012e*/ 	.short	(.L_3042 - .L_3041)
.L_3041:
        /*0130*/ 	.word	0x00000000


	//----- nvinfo : EIATTR_CBANK_PARAM_SIZE
	.align		4
.L_3042:
        /*0134*/ 	.byte	0x03, 0x19
        /*0136*/ 	.short	0x00e8


	//----- nvinfo : EIATTR_PARAM_CBANK
	.align		4
        /*0138*/ 	.byte	0x04, 0x0a
        /*013a*/ 	.short	(.L_3044 - .L_3043)
	.align		4
.L_3043:
        /*013c*/ 	.word	index@(.nv.constant0._ZN10layer_norm13ln_fwd_kernelINS_13Kernel_traitsIf6__halffS2_fjLj5120ELj1ELj1ELj4ELj16ENS_18Kernel_traits_baseILj5120EfS2_fS2_fjLj128EEEEELb0ELb0ELb1ELb0EEEvNS_9FwdParamsE)
        /*0140*/ 	.short	0x0210
        /*0142*/ 	.short	0x00e8


	//----- nvinfo : EIATTR_SW_WAR
	.align		4
.L_3044:
        /*0144*/ 	.byte	0x04, 0x36
        /*0146*/ 	.short	(.L_3046 - .L_3045)
.L_3045:
        /*0148*/ 	.word	0x00000008
.L_3046:


//--------------------- .nv.info._ZN10layer_norm13ln_fwd_kernelINS_13Kernel_traitsIf6__halffS2_fjLj5120ELj1ELj1ELj4ELj16ENS_18Kernel_traits_baseILj5120EfS2_fS2_fjLj128EEEEELb0ELb0ELb1ELb1EEEvNS_9FwdParamsE --------------------------
	.section	.nv.info._ZN10layer_norm13ln_fwd_kernelINS_13Kernel_traitsIf6__halffS2_fjLj5120ELj1ELj1ELj4ELj16ENS_18Kernel_traits_baseILj5120EfS2_fS2_fjLj128EEEEELb0ELb0ELb1ELb1EEEvNS_9FwdParamsE,"",@"SHT_CUDA_INFO"
	.sectionflags	@""
	.align	4


	//----- nvinfo : EIATTR_CUDA_API_VERSION
	.align		4
        /*0000*/ 	.byte	0x04, 0x37
        /*0002*/ 	.short	(.L_3048 - .L_3047)
.L_3047:
        /*0004*/ 	.word	0x00000082


	//----- nvinfo : EIATTR_KPARAM_INFO
	.align		4
.L_3048:
        /*0008*/ 	.byte	0x04, 0x17
        /*000a*/ 	.short	(.L_3050 - .L_3049)
.L_3049:
        /*000c*/ 	.word	0x00000000
        /*0010*/ 	.short	0x0000
        /*0012*/ 	.short	0x0000
        /*0014*/ 	.byte	0x00, 0xf0, 0xa1, 0x03


	//----- nvinfo : EIATTR_SPARSE_MMA_MASK
	.align		4
.L_3050:
        /*0018*/ 	.byte	0x03, 0x50
        /*001a*/ 	.short	0x0000


	//----- nvinfo : EIATTR_MAXREG_COUNT
	.align		4
        /*001c*/ 	.byte	0x03, 0x1b
        /*001e*/ 	.short	0x00ff


	//----- nvinfo : EIATTR_NUM_BARRIERS
	.align		4
        /*0020*/ 	.byte	0x02, 0x4c
        /*0022*/ 	.byte	0x01
	.zero		1


	//----- nvinfo : EIATTR_MERCURY_ISA_VERSION
	.align		4
        /*0024*/ 	.byte	0x03, 0x5f
        /*0026*/ 	.short	0x0101


	//----- nvinfo : EIATTR_COOP_GROUP_MASK_REGIDS
	.align		4
        /*0028*/ 	.byte	0x04, 0x29
        /*002a*/ 	.short	(.L_3052 - .L_3051)


	//   ....[0]....
.L_3051:
        /*002c*/ 	.word	0xffffffff


	//   ....[1]....
        /*0030*/ 	.word	0xffffffff


	//   ....[2]....
        /*0034*/ 	.word	0xffffffff


	//   ....[3]....
        /*0038*/ 	.word	0xffffffff


	//   ....[4]....
        /*003c*/ 	.word	0xffffffff


	//   ....[5]....
        /*0040*/ 	.word	0xffffffff


	//   ....[6]....
        /*0044*/ 	.word	0xffffffff


	//   ....[7]....
        /*0048*/ 	.word	0xffffffff


	//   ....[8]....
        /*004c*/ 	.word	0xffffffff


	//   ....[9]....
        /*0050*/ 	.word	0xffffffff


	//   ....[10]....
        /*0054*/ 	.word	0xffffffff


	//   ....[11]....
        /*0058*/ 	.word	0xffffffff


	//   ....[12]....
        /*005c*/ 	.word	0xffffffff


	//   ....[13]....
        /*0060*/ 	.word	0xffffffff


	//   ....[14]....
        /*0064*/ 	.word	0xffffffff


	//   ....[15]....
        /*0068*/ 	.word	0xffffffff


	//   ....[16]....
        /*006c*/ 	.word	0xffffffff


	//   ....[17]....
        /*0070*/ 	.word	0xffffffff


	//   ....[18]....
        /*0074*/ 	.word	0x05000097


	//   ....[19]....
        /*0078*/ 	.word	0x05000097


	//   ....[20]....
        /*007c*/ 	.word	0x05000097


	//   ....[21]....
        /*0080*/ 	.word	0x05000097


	//   ....[22]....
        /*0084*/ 	.word	0x05000097


	//   ....[23]....
        /*0088*/ 	.word	0x05000097


	//   ....[24]....
        /*008c*/ 	.word	0x05000097


	//   ....[25]....
        /*0090*/ 	.word	0x05000097


	//   ....[26]....
        /*0094*/ 	.word	0x05000097


	//   ....[27]....
        /*0098*/ 	.word	0x05000097


	//----- nvinfo : EIATTR_COOP_GROUP_INSTR_OFFSETS
	.align		4
.L_3052:
        /*009c*/ 	.byte	0x04, 0x28
        /*009e*/ 	.short	(.L_3054 - .L_3053)


	//   ....[0]....
.L_3053:
        /*00a0*/ 	.word	0x000022e0


	//   ....[1]....
        /*00a4*/ 	.word	0x00002300


	//   ....[2]....
        /*00a8*/ 	.word	0x00002320


	//   ....[3]....
        /*00ac*/ 	.word	0x00002340


	//   ....[4]....
        /*00b0*/ 	.word	0x00002360


	//   ....[5]....
        /*00b4*/ 	.word	0x00002890


	//   ....[6]....
        /*00b8*/ 	.word	0x000028b0


	//   ....[7]....
        /*00bc*/ 	.word	0x000028d0


	//   ....[8]....
        /*00c0*/ 	.word	0x000028f0


	//   ....[9]....
        /*00c4*/ 	.word	0x00002910


	//   ....[10]....
        /*00c8*/ 	.word	0x00002a90


	//   ....[11]....
        /*00cc*/ 	.word	0x00002ad0


	//   ....[12]....
        /*00d0*/ 	.word	0x00002af0


	//   ....[13]....
        /*00d4*/ 	.word	0x00002b00


	//   ....[14]....
        /*00d8*/ 	.word	0x00002bc0


	//   ....[15]....
        /*00dc*/ 	.word	0x00002c00


	//   ....[16]....
        /*00e0*/ 	.word	0x00002c90


	//   ....[17]....
        /*00e4*/ 	.word	0x00002cc0


	//   ....[18]....
        /*00e8*/ 	.word	0x00003870


	//   ....[19]....
        /*00ec*/ 	.word	0x000038e0


	//   ....[20]....
        /*00f0*/ 	.word	0x00003950


	//   ....[21]....
        /*00f4*/ 	.word	0x000039c0


	//   ....[22]....
        /*00f8*/ 	.word	0x00003a30


	//   ....[23]....
        /*00fc*/ 	.word	0x00003fb0


	//   ....[24]....
        /*0100*/ 	.word	0x00004020


	//   ....[25]....
        /*0104*/ 	.word	0x00004090


	//   ....[26]....
        /*0108*/ 	.word	0x00004100


	//   ....[27]....
        /*010c*/ 	.word	0x00004170


	//----- nvinfo : EIATTR_EXIT_INSTR_OFFSETS
	.align		4
.L_3054:
        /*0110*/ 	.byte	0x04, 0x1c
        /*0112*/ 	.short	(.L_3056 - .L_3055)


	//   ....[0]....
.L_3055:
        /*0114*/ 	.word	0x00000300


	//   ....[1]....
        /*0118*/ 	.word	0x00003810


	//----- nvinfo : EIATTR_MAX_THREADS
	.align		4
.L_3056:
        /*011c*/ 	.byte	0x04, 0x05
        /*011e*/ 	.short	(.L_3058 - .L_3057)
.L_3057:
        /*0120*/ 	.word	0x00000080
        /*0124*/ 	.word	0x00000001
        /*0128*/ 	.word	0x00000001


	//----- nvinfo : EIATTR_CRS_STACK_SIZE
	.align		4
.L_3058:
        /*012c*/ 	.byte	0x04, 0x1e
        /*012e*/ 	.short	(.L_3060 - .L_3059)
.L_3059:
        /*0130*/ 	.word	0x00000000


	//----- nvinfo : EIATTR_CBANK_PARAM_SIZE
	.align		4
.L_3060:
        /*0134*/ 	.byte	0x03, 0x19
        /*0136*/ 	.short	0x00e8


	//----- nvinfo : EIATTR_PARAM_CBANK
	.align		4
        /*0138*/ 	.byte	0x04, 0x0a
        /*013a*/ 	.short	(.L_3062 - .L_3061)
	.align		4
.L_3061:
        /*013c*/ 	.word	index@(.nv.constant0._ZN10layer_norm13ln_fwd_kernelINS_13Kernel_traitsIf6__halffS2_fjLj5120ELj1ELj1ELj4ELj16ENS_18Kernel_traits_baseILj5120EfS2_fS2_fjLj128EEEEELb0ELb0ELb1ELb1EEEvNS_9FwdParamsE)
        /*0140*/ 	.short	0x0210
        /*0142*/ 	.short	0x00e8


	//----- nvinfo : EIATTR_SW_WAR
	.align		4
.L_3062:
        /*0144*/ 	.byte	0x04, 0x36
        /*0146*/ 	.short	(.L_3064 - .L_3063)
.L_3063:
        /*0148*/ 	.word	0x00000008
.L_3064:


//--------------------- .nv.info._ZN10layer_norm13ln_fwd_kernelINS_13Kernel_traitsIf6__halffS2_fjLj5120ELj1ELj1ELj4ELj16ENS_18Kernel_traits_baseILj5120EfS2_fS2_fjLj128EEEEELb0ELb1ELb0ELb0EEEvNS_9FwdParamsE --------------------------
	.section	.nv.info._ZN10layer_norm13ln_fwd_kernelINS_13Kernel_traitsIf6__halffS2_fjLj5120ELj1ELj1ELj4ELj16ENS_18Kernel_traits_baseILj5120EfS2_fS2_fjLj128EEEEELb0ELb1ELb0ELb0EEEvNS_9FwdParamsE,"",@"SHT_CUDA_INFO"
	.sectionflags	@""
	.align	4


	//----- nvinfo : EIATTR_CUDA_API_VERSION
	.align		4
        /*0000*/ 	.byte	0x04, 0x37
        /*0002*/ 	.short	(.L_3066 - .L_3065)
.L_3065:
        /*0004*/ 	.word	0x00000082


	//----- nvinfo : EIATTR_KPARAM_INFO
	.align		4
.L_3066:
        /*0008*/ 	.byte	0x04, 0x17
        /*000a*/ 	.short	(.L_3068 - .L_3067)
.L_3067:
        /*000c*/ 	.word	0x00000000
        /*0010*/ 	.short	0x0000
        /*0012*/ 	.short	0x0000
        /*0014*/ 	.byte	0x00, 0xf0, 0xa1, 0x03


	//----- nvinfo : EIATTR_SPARSE_MMA_MASK
	.align		4
.L_3068:
        /*0018*/ 	.byte	0x03, 0x50
        /*001a*/ 	.short	0x0000


	//----- nvinfo : EIATTR_MAXREG_COUNT
	.align		4
        /*001c*/ 	.byte	0x03, 0x1b
        /*001e*/ 	.short	0x00ff


	//----- nvinfo : EIATTR_NUM_BARRIERS
	.align		4
        /*0020*/ 	.byte	0x02, 0x4c
        /*0022*/ 	.byte	0x01
	.zero		1


	//----- nvinfo : EIATTR_MERCURY_ISA_VERSION
	.align		4
        /*0024*/ 	.byte	0x03, 0x5f
        /*0026*/ 	.short	0x0101


	//----- nvinfo : EIATTR_COOP_GROUP_MASK_REGIDS
	.align		4
        /*0028*/ 	.byte	0x04, 0x29
        /*002a*/ 	.short	(.L_3070 - .L_3069)


	//   ....[0]....
.L_3069:
        /*002c*/ 	.word	0xffffffff


	//   ....[1]....
        /*0030*/ 	.word	0xffffffff


	//   ....[2]....
        /*0034*/ 	.word	0xffffffff


	//   ....[3]....
        /*0038*/ 	.word	0xffffffff


	//   ....[4]....
        /*003c*/ 	.word	0xffffffff


	//   ....[5]....
        /*0040*/ 	.word	0xffffffff


	//   ....[6]....
        /*0044*/ 	.word	0xffffffff


	//   ....[7]....
        /*0048*/ 	.word	0xffffffff


	//   ....[8]....
        /*004c*/ 	.word	0xffffffff


	//   ....[9]....
        /*0050*/ 	.word	0xffffffff


	//   ....[10]....
        /*0054*/ 	.word	0xffffffff


	//   ....[11]....
        /*0058*/ 	.word	0xffffffff


	//   ....[12]....
        /*005c*/ 	.word	0xffffffff


	//   ....[13]....
        /*0060*/ 	.word	0xffffffff


	//   ....[14]....
        /*0064*/ 	.word	0xffffffff


	//   ....[15]....
        /*0068*/ 	.word	0xffffffff


	//   ....[16]....
        /*006c*/ 	.word	0xffffffff


	//   ....[17]....
        /*0070*/ 	.word	0xffffffff


	//   ....[18]....
        /*0074*/ 	.word	0x050000bb


	//   ....[19]....
        /*0078*/ 	.word	0x050000bb


	//   ....[20]....
        /*007c*/ 	.word	0x050000bb


	//   ....[21]....
        /*0080*/ 	.word	0x050000bb


	//   ....[22]....
        /*0084*/ 	.word	0x050000bb


	//   ....[23]....
        /*0088*/ 	.word	0x050000bb


	//   ....[24]....
        /*008c*/ 	.word	0x050000bb


	//   ....[25]....
        /*0090*/ 	.word	0x050000bb


	//   ....[26]....
        /*0094*/ 	.word	0x050000bb


	//   ....[27]....
        /*0098*/ 	.word	0x050000bb


	//----- nvinfo : EIATTR_COOP_GROUP_INSTR_OFFSETS
	.align		4
.L_3070:
        /*009c*/ 	.byte	0x04, 0x28
        /*009e*/ 	.short	(.L_3072 - .L_3071)


	//   ....[0]....
.L_3071:
        /*00a0*/ 	.word	0x00001ee0


	//   ....[1]....
        /*00a4*/ 	.word	0x00001f00


	//   ....[2]....
        /*00a8*/ 	.word	0x00001f20


	//   ....[3]....
        /*00ac*/ 	.word	0x00001f40


	//   ....[4]....
        /*00b0*/ 	.word	0x00001f60


	//   ....[5]....
        /*00b4*/ 	.word	0x000024a0


	//   ....[6]....
        /*00b8*/ 	.word	0x000024c0


	//   ....[7]....
        /*00bc*/ 	.word	0x000024e0


	//   ....[8]....
        /*00c0*/ 	.word	0x00002500


	//   ....[9]....
        /*00c4*/ 	.word	0x00002520


	//   ....[10]....
        /*00c8*/ 	.word	0x000026c0


	//   ....[11]....
        /*00cc*/ 	.word	0x00002700


	//   ....[12]....
        /*00d0*/ 	.word	0x00002730


	//   ....[13]....
        /*00d4*/ 	.word	0x00002740


	//   ....[14]....
        /*00d8*/ 	.word	0x000027e0


	//   ....[15]....
        /*00dc*/ 	.word	0x00002830


	//   ....[16]....
        /*00e0*/ 	.word	0x000028d0


	//   ....[17]....
        /*00e4*/ 	.word	0x00002900


	//   ....[18]....
        /*00e8*/ 	.word	0x00003580


	//   ....[19]....
        /*00ec*/ 	.word	0x000035f0


	//   ....[20]....
        /*00f0*/ 	.word	0x00003660


	//   ....[21]....
        /*00f4*/ 	.word	0x000036d0


	//   ....[22]....
        /*00f8*/ 	.word	0x00003740


	//   ....[23]....
        /*00fc*/ 	.word	0x00003cc0


	//   ....[24]....
        /*0100*/ 	.word	0x00003d30


	//   ....[25]....
        /*0104*/ 	.word	0x00003da0


	//   ....[26]....
        /*0108*/ 	.word	0x00003e10


	//   ....[27]....
        /*010c*/ 	.word	0x00003e80


	//----- nvinfo : EIATTR_EXIT_INSTR_OFFSETS
	.align		4
.L_3072:
        /*0110*/ 	.byte	0x04, 0x1c
        /*0112*/ 	.short	(.L_3074 - .L_3073)


	//   ....[0]....
.L_3073:
        /*0114*/ 	.word	0x000008d0


	//   ....[1]....
        /*0118*/ 	.word	0x00003520


	//----- nvinfo : EIATTR_MAX_THREADS
	.align		4
.L_3074:
        /*011c*/ 	.byte	0x04, 0x05
        /*011e*/ 	.short	(.L_3076 - .L_3075)
.L_3075:
        /*0120*/ 	.word	0x00000080
        /*0124*/ 	.word	0x00000001
        /*0128*/ 	.word	0x00000001


	//----- nvinfo : EIATTR_CRS_STACK_SIZE
	.align		4
.L_3076:
        /*012c*/ 	.byte	0x04, 0x1e
        /*012e*/ 	.short	(.L_3078 - .L_3077)
.L_3077:
        /*0130*/ 	.word	0x00000000


	//----- nvinfo : EIATTR_CBANK_PARAM_SIZE
	.align		4
.L_3078:
        /*0134*/ 	.byte	0x03, 0x19
        /*0136*/ 	.short	0x00e8


	//----- nvinfo : EIATTR_PARAM_CBANK
	.align		4
        /*0138*/ 	.byte	0x04, 0x0a
        /*013a*/ 	.short	(.L_3080 - .L_3079)
	.align		4
.L_3079:
        /*013c*/ 	.word	index@(.nv.constant0._ZN10layer_norm13ln_fwd_kernelINS_13Kernel_traitsIf6__halffS2_fjLj5120ELj1ELj1ELj4ELj16ENS_18Kernel_traits_baseILj5120EfS2_fS2_fjLj128EEEEELb0ELb1ELb0ELb0EEEvNS_9FwdParamsE)
        /*0140*/ 	.short	0x0210
        /*0142*/ 	.short	0x00e8


	//----- nvinfo : EIATTR_SW_WAR
	.align		4
.L_3080:
        /*0144*/ 	.byte	0x04, 0x36
        /*0146*/ 	.short	(.L_3082 - .L_3081)
.L_3081:
        /*0148*/ 	.word	0x00000008
.L_3082:


//--------------------- .nv.info._ZN10layer_norm13ln_fwd_kernelINS_13Kernel_traitsIf6__halffS2_fjLj5120ELj1ELj1ELj4ELj16ENS_18Kernel_traits_baseILj5120EfS2_fS2_fjLj128EEEEELb0ELb1ELb0ELb1EEEvNS_9FwdParamsE --------------------------
	.section	.nv.info._ZN10layer_norm13ln_fwd_kernelINS_13Kernel_traitsIf6__halffS2_fjLj5120ELj1ELj1ELj4ELj16ENS_18Kernel_traits_baseILj5120EfS2_fS2_fjLj128EEEEELb0ELb1ELb0ELb1EEEvNS_9FwdParamsE,"",@"SHT_CUDA_INFO"
	.sectionflags	@""
	.align	4


	//----- nvinfo : EIATTR_CUDA_API_VERSION
	.align		4
        /*0000*/ 	.byte	0x04, 0x37
        /*0002*/ 	.short	(.L_3084 - .L_3083)
.L_3083:
        /*0004*/ 	.word	0x00000082


	//----- nvinfo : EIATTR_KPARAM_INFO
	.align		4
.L_3084:
        /*0008*/ 	.byte	0x04, 0x17
        /*000a*/ 	.short	(.L_3086 - .L_3085)
.L_3085:
        /*000c*/ 	.word	0x00000000
        /*0010*/ 	.short	0x0000
        /*0012*/ 	.short	0x0000
        /*0014*/ 	.byte	0x00, 0xf0, 0xa1, 0x03


	//----- nvinfo : EIATTR_SPARSE_MMA_MASK
	.align		4
.L_3086:
        /*0018*/ 	.byte	0x03, 0x50
        /*001a*/ 	.short	0x0000


	//----- nvinfo : EIATTR_MAXREG_COUNT
	.align		4
        /*001c*/ 	.byte	0x03, 0x1b
        /*001e*/ 	.short	0x00ff


	//----- nvinfo : EIATTR_NUM_BARRIERS
	.align		4
        /*0020*/ 	.byte	0x02, 0x4c
        /*0022*/ 	.byte	0x01
	.zero		1


	//----- nvinfo : EIATTR_MERCURY_ISA_VERSION
	.align		4
        /*0024*/ 	.byte	0x03, 0x5f
        /*0026*/ 	.short	0x0101


	//----- nvinfo : EIATTR_COOP_GROUP_MASK_REGIDS
	.align		4
        /*0028*/ 	.byte	0x04, 0x29
        /*002a*/ 	.short	(.L_3088 - .L_3087)


	//   ....[0]....
.L_3087:
        /*002c*/ 	.word	0xffffffff


	//   ....[1]....
        /*0030*/ 	.word	0xffffffff


	//   ....[2]....
        /*0034*/ 	.word	0xffffffff


	//   ....[3]....
        /*0038*/ 	.word	0xffffffff


	//   ....[4]....
        /*003c*/ 	.word	0xffffffff


	//   ....[5]....
        /*0040*/ 	.word	0xffffffff


	//   ....[6]....
        /*0044*/ 	.word	0xffffffff


	//   ....[7]....
        /*0048*/ 	.word	0xffffffff


	//   ....[8]....
        /*004c*/ 	.word	0xffffffff


	//   ....[9]....
        /*0050*/ 	.word	0xffffffff


	//   ....[10]....
        /*0054*/ 	.word	0xffffffff


	//   ....[11]....
        /*0058*/ 	.word	0xffffffff


	//   ....[12]....
        /*005c*/ 	.word	0xffffffff


	//   ....[13]....
        /*0060*/ 	.word	0xffffffff


	//   ....[14]....
        /*0064*/ 	.word	0xffffffff


	//   ....[15]....
        /*0068*/ 	.word	0xffffffff


	//   ....[16]....
        /*006c*/ 	.word	0xffffffff


	//   ....[17]....
        /*0070*/ 	.word	0xffffffff


	//   ....[18]....
        /*0074*/ 	.word	0x050000b4


	//   ....[19]....
        /*0078*/ 	.word	0x050000b4


	//   ....[20]....
        /*007c*/ 	.word	0x050000b4


	//   ....[21]....
        /*0080*/ 	.word	0x050000b4


	//   ....[22]....
        /*0084*/ 	.word	0x050000b4


	//   ....[23]....
        /*0088*/ 	.word	0x050000b4


	//   ....[24]....
        /*008c*/ 	.word	0x050000b4


	//   ....[25]....
        /*0090*/ 	.word	0x050000b4


	//   ....[26]....
        /*0094*/ 	.word	0x050000b4


	//   ....[27]....
        /*0098*/ 	.word	0x050000b4


	//----- nvinfo : EIATTR_COOP_GROUP_INSTR_OFFSETS
	.align		4
.L_3088:
        /*009c*/ 	.byte	0x04, 0x28
        /*009e*/ 	.short	(.L_3090 - .L_3089)


	//   ....[0]....
.L_3089:
        /*00a0*/ 	.word	0x000018a0


	//   ....[1]....
        /*00a4*/ 	.word	0x000018c0


	//   ....[2]....
        /*00a8*/ 	.word	0x000018e0


	//   ....[3]....
        /*00ac*/ 	.word	0x00001900


	//   ....[4]....
        /*00b0*/ 	.word	0x00001920


	//   ....[5]....
        /*00b4*/ 	.word	0x00001e50


	//   ....[6]....
        /*00b8*/ 	.word	0x00001e70


	//   ....[7]....
        /*00bc*/ 	.word	0x00001e90


	//   ....[8]....
        /*00c0*/ 	.word	0x00001eb0


	//   ....[9]....
        /*00c4*/ 	.word	0x00001ed0


	//   ....[10]....
        /*00c8*/ 	.word	0x00002030


	//   ....[11]....
        /*00cc*/ 	.word	0x00002080


	//   ....[12]....
        /*00d0*/ 	.word	0x000020b0


	//   ....[13]....
        /*00d4*/ 	.word	0x00002130


	//   ....[14]....
        /*00d8*/ 	.word	0x00002160


	//   ....[15]....
        /*00dc*/ 	.word	0x000021c0


	//   ....[16]....
        /*00e0*/ 	.word	0x00002230


	//   ....[17]....
        /*00e4*/ 	.word	0x00002270


	//   ....[18]....
        /*00e8*/ 	.word	0x00002d50


	//   ....[19]....
        /*00ec*/ 	.word	0x00002dc0


	//   ....[20]....
        /*00f0*/ 	.word	0x00002e30


	//   ....[21]....
        /*00f4*/ 	.word	0x00002ea0


	//   ....[22]....
        /*00f8*/ 	.word	0x00002f10


	//   ....[23]....
        /*00fc*/ 	.word	0x00003490


	//   ....[24]....
        /*0100*/ 	.word	0x00003500


	//   ....[25]....
        /*0104*/ 	.word	0x00003570


	//   ....[26]....
        /*0108*/ 	.word	0x000035e0


	//   ....[27]....
        /*010c*/ 	.word	0x00003650


	//----- nvinfo : EIATTR_EXIT_INSTR_OFFSETS
	.align		4
.L_3090:
        /*0110*/ 	.byte	0x04, 0x1c
        /*0112*/ 	.short	(.L_3092 - .L_3091)


	//   ....[0]....
.L_3091:
        /*0114*/ 	.word	0x00000330


	//   ....[1]....
        /*0118*/ 	.word	0x00002cf0


	//----- nvinfo : EIATTR_MAX_THREADS
	.align		4
.L_3092:
        /*011c*/ 	.byte	0x04, 0x05
        /*011e*/ 	.short	(.L_3094 - .L_3093)
.L_3093:
        /*0120*/ 	.word	0x00000080
        /*0124*/ 	.word	0x00000001
        /*0128*/ 	.word	0x00000001


	//----- nvinfo : EIATTR_CRS_STACK_SIZE
	.align		4
.L_3094:
        /*012c*/ 	.byte	0x04, 0x1e
        /*012e*/ 	.short	(.L_3096 - .L_3095)
.L_3095:
        /*0130*/ 	.word	0x00000000


	//----- nvinfo : EIATTR_CBANK_PARAM_SIZE
	.align		4
.L_3096:
        /*0134*/ 	.byte	0x03, 0x19
        /*0136*/ 	.short	0x00e8


	//----- nvinfo : EIATTR_PARAM_CBANK
	.align		4
        /*0138*/ 	.byte	0x04, 0x0a
        /*013a*/ 	.short	(.L_3098 - .L_3097)
	.align		4
.L_3097:
        /*013c*/ 	.word	index@(.nv.constant0._ZN10layer_norm13ln_fwd_kernelINS_13Kernel_traitsIf6__halffS2_fjLj5120ELj1ELj1ELj4ELj16ENS_18Kernel_traits_baseILj5120EfS2_fS2_fjLj128EEEEELb0ELb1ELb0ELb1EEEvNS_9FwdParamsE)
        /*0140*/ 	.short	0x0210
        /*0142*/ 	.short	0x00e8


	//----- nvinfo : EIATTR_SW_WAR
	.align		4
.L_3098:
        /*0144*/ 	.byte	0x04, 0x36
        /*0146*/ 	.short	(.L_3100 - .L_3099)
.L_3099:
        /*0148*/ 	.word	0x00000008
.L_3100:


//--------------------- .nv.info._ZN10layer_norm13ln_fwd_kernelINS_13Kernel_traitsIf6__halffS2_fjLj5120ELj1ELj1ELj4ELj16ENS_18Kernel_traits_baseILj5120EfS2_fS2_fjLj128EEEEELb0ELb1ELb1ELb0EEEvNS_9FwdParamsE --------------------------
	.section	.nv.info._ZN10layer_norm13ln_fwd_kernelINS_13Kernel_traitsIf6__halffS2_fjLj5120ELj1ELj1ELj4ELj16ENS_18Kernel_traits_baseILj5120EfS2_fS2_fjLj128EEEEELb0ELb1ELb1ELb0EEEvNS_9FwdParamsE,"",@"SHT_CUDA_INFO"
	.sectionflags	@""
	.align	4


	//----- nvinfo : EIATTR_CUDA_API_VERSION
	.align		4
        /*0000*/ 	.byte	0x04, 0x37
        /*0002*/ 	.short	(.L_3102 - .L_3101)
.L_3101:
        /*0004*/ 	.word	0x00000082


	//----- nvinfo : EIATTR_KPARAM_INFO
	.align		4
.L_3102:
        /*0008*/ 	.byte	0x04, 0x17
        /*000a*/ 	.short	(.L_3104 - .L_3103)
.L_3103:
        /*000c*/ 	.word	0x00000000
        /*0010*/ 	.short	0x0000
        /*0012*/ 	.short	0x0000
        /*0014*/ 	.byte	0x00, 0xf0, 0xa1, 0x03


	//----- nvinfo : EIATTR_SPARSE_MMA_MASK
	.align		4
.L_3104:
        /*0018*/ 	.byte	0x03, 0x50
        /*001a*/ 	.short	0x0000


	//----- nvinfo : EIATTR_MAXREG_COUNT
	.align		4
        /*001c*/ 	.byte	0x03, 0x1b
        /*001e*/ 	.short	0x00ff


	//----- nvinfo : EIATTR_NUM_BARRIERS
	.align		4
        /*0020*/ 	.byte	0x02, 0x4c
        /*0022*/ 	.byte	0x01
	.zero		1


	//----- nvinfo : EIATTR_MERCURY_ISA_VERSION
	.align		4
        /*0024*/ 	.byte	0x03, 0x5f
        /*0026*/ 	.short	0x0101


	//----- nvinfo : EIATTR_COOP_GROUP_MASK_REGIDS
	.align		4
        /*0028*/ 	.byte	0x04, 0x29
        /*002a*/ 	.short	(.L_3106 - .L_3105)


	//   ....[0]....
.L_3105:
        /*002c*/ 	.word	0xffffffff


	//   ....[1]....
        /*0030*/ 	.word	0xffffffff


	//   ....[2]....
        /*0034*/ 	.word	0xffffffff


	//   ....[3]....
        /*0038*/ 	.word	0xffffffff


	//   ....[4]....
        /*003c*/ 	.word	0xffffffff


	//   ....[5]....
        /*0040*/ 	.word	0xffffffff


	//   ....[6]....
        /*0044*/ 	.word	0xffffffff


	//   ....[7]....
        /*0048*/ 	.word	0xffffffff


	//   ....[8]....
        /*004c*/ 	.word	0xffffffff


	//   ....[9]....
        /*0050*/ 	.word	0xffffffff


	//   ....[10]....
        /*0054*/ 	.word	0xffffffff


	//   ....[11]....
        /*0058*/ 	.word	0xffffffff


	//   ....[12]....
        /*005c*/ 	.word	0xffffffff


	//   ....[13]....
        /*0060*/ 	.word	0xffffffff


	//   ....[14]....
        /*0064*/ 	.word	0xffffffff


	//   ....[15]....
        /*0068*/ 	.word	0xffffffff


	//   ....[16]....
        /*006c*/ 	.word	0xffffffff


	//   ....[17]....
        /*0070*/ 	.word	0xffffffff


	//   ....[18]....
        /*0074*/ 	.word	0x050000c4


	//   ....[19]....
        /*0078*/ 	.word	0x050000c4


	//   ....[20]....
        /*007c*/ 	.word	0x050000c4


	//   ....[21]....
        /*0080*/ 	.word	0x050000c4


	//   ....[22]....
        /*0084*/ 	.word	0x050000c4


	//   ....[23]....
        /*0088*/ 	.word	0x050000c4


	//   ....[24]....
        /*008c*/ 	.word	0x050000c4


	//   ....[25]....
        /*0090*/ 	.word	0x050000c4


	//   ....[26]....
        /*0094*/ 	.word	0x050000c4


	//   ....[27]....
        /*0098*/ 	.word	0x050000c4


	//----- nvinfo : EIATTR_COOP_GROUP_INSTR_OFFSETS
	.align		4
.L_3106:
        /*009c*/ 	.byte	0x04, 0x28
        /*009e*/ 	.short	(.L_3108 - .L_3107)


	//   ....[0]....
.L_3107:
        /*00a0*/ 	.word	0x00002e60


	//   ....[1]....
        /*00a4*/ 	.word	0x00002e80


	//   ....[2]....
        /*00a8*/ 	.word	0x00002ea0


	//   ....[3]....
        /*00ac*/ 	.word	0x00002ec0


	//   ....[4]....
        /*00b0*/ 	.word	0x00002ee0


	//   ....[5]....
        /*00b4*/ 	.word	0x00003420


	//   ....[6]....
        /*00b8*/ 	.word	0x00003440


	//   ....[7]....
        /*00bc*/ 	.word	0x00003460


	//   ....[8]....
        /*00c0*/ 	.word	0x00003480


	//   ....[9]....
        /*00c4*/ 	.word	0x000034a0


	//   ....[10]....
        /*00c8*/ 	.word	0x00003670


	//   ....[11]....
        /*00cc*/ 	.word	0x00003700


	//   ....[12]....
        /*00d0*/ 	.word	0x00003720


	//   ....[13]....
        /*00d4*/ 	.word	0x00003730


	//   ....[14]....
        /*00d8*/ 	.word	0x000037f0


	//   ....[15]....
        /*00dc*/ 	.word	0x00003820


	//   ....[16]....
        /*00e0*/ 	.word	0x000038c0


	//   ....[17]....
        /*00e4*/ 	.word	0x000038e0


	//   ....[18]....
        /*00e8*/ 	.word	0x00004590


	//   ....[19]....
        /*00ec*/ 	.word	0x00004600


	//   ....[20]....
        /*00f0*/ 	.word	0x00004670


	//   ....[21]....
        /*00f4*/ 	.word	0x000046e0


	//   ....[22]....
        /*00f8*/ 	.word	0x00004750


	//   ....[23]....
        /*00fc*/ 	.word	0x00004ce0


	//   ....[24]....
        /*0100*/ 	.word	0x00004d50


	//   ....[25]....
        /*0104*/ 	.word	0x00004dc0


	//   ....[26]....
        /*0108*/ 	.word	0x00004e30


	//   ....[27]....
        /*010c*/ 	.word	0x00004ea0


	//----- nvinfo : EIATTR_EXIT_INSTR_OFFSETS
	.align		4
.L_3108:
        /*0110*/ 	.byte	0x04, 0x1c
        /*0112*/ 	.short	(.L_3110 - .L_3109)


	//   ....[0]....
.L_3109:
        /*0114*/ 	.word	0x000008e0


	//   ....[1]....
        /*0118*/ 	.word	0x00004530


	//----- nvinfo : EIATTR_MAX_THREADS
	.align		4
.L_3110:
        /*011c*/ 	.byte	0x04, 0x05
        /*011e*/ 	.short	(.L_3112 - .L_3111)
.L_3111:
        /*0120*/ 	.word	0x00000080
        /*0124*/ 	.word	0x00000001
        /*0128*/ 	.word	0x00000001


	//----- nvinfo : EIATTR_CRS_STACK_SIZE
	.align		4
.L_3112:
        /*012c*/ 	.byte	0x04, 0x1e
        /*012e*/ 	.short	(.L_3114 - .L_3113)
.L_3113:
        /*0130*/ 	.word	0x00000000


	//----- nvinfo : EIATTR_CBANK_PARAM_SIZE
	.align		4
.L_3114:
        /*0134*/ 	.byte	0x03, 0x19
        /*0136*/ 	.short	0x00e8


	//----- nvinfo : EIATTR_PARAM_CBANK
	.align		4
        /*0138*/ 	.byte	0x04, 0x0a
        /*013a*/ 	.short	(.L_3116 - .L_3115)
	.align		4
.L_3115:
        /*013c*/ 	.word	index@(.nv.constant0._ZN10layer_norm13ln_fwd_kernelINS_13Kernel_traitsIf6__halffS2_fjLj5120ELj1ELj1ELj4ELj16ENS_18Kernel_traits_baseILj5120EfS2_fS2_fjLj128EEEEELb0ELb1ELb1ELb0EEEvNS_9FwdParamsE)
        /*0140*/ 	.short	0x0210
        /*0142*/ 	.short	0x00e8


	//----- nvinfo : EIATTR_SW_WAR
	.align		4
.L_3116:
        /*0144*/ 	.byte	0x04, 0x36
        /*0146*/ 	.short	(.L_3118 - .L_3117)
.L_3117:
        /*0148*/ 	.word	0x00000008
.L_3118:


//--------------------- .nv.info._ZN10layer_norm13ln_fwd_kernelINS_13Kernel_traitsIf6__halffS2_fjLj5120ELj1ELj1ELj4ELj16ENS_18Kernel_traits_baseILj5120EfS2_fS2_fjLj128EEEEELb0ELb1ELb1ELb1EEEvNS_9FwdParamsE --------------------------
	.section	.nv.info._ZN10layer_norm13ln_fwd_kernelINS_13Kernel_traitsIf6__halffS2_fjLj5120ELj1ELj1ELj4ELj16ENS_18Kernel_traits_baseILj5120EfS2_fS2_fjLj128EEEEELb0ELb1ELb1ELb1EEEvNS_9FwdParamsE,"",@"SHT_CUDA_INFO"
	.sectionflags	@""
	.align	4


	//----- nvinfo : EIATTR_CUDA_API_VERSION
	.align		4
        /*0000*/ 	.byte	0x04, 0x37
        /*0002*/ 	.short	(.L_3120 - .L_3119)
.L_3119:
        /*0004*/ 	.word	0x00000082


	//----- nvinfo : EIATTR_KPARAM_INFO
	.align		4
.L_3120:
        /*0008*/ 	.byte	0x04, 0x17
        /*000a*/ 	.short	(.L_3122 - .L_3121)
.L_3121:
        /*000c*/ 	.word	0x00000000
        /*0010*/ 	.short	0x0000
        /*0012*/ 	.short	0x0000
        /*0014*/ 	.byte	0x00, 0xf0, 0xa1, 0x03


	//----- nvinfo : EIATTR_SPARSE_MMA_MASK
	.align		4
.L_3122:
        /*0018*/ 	.byte	0x03, 0x50
        /*001a*/ 	.short	0x0000


	//----- nvinfo : EIATTR_MAXREG_COUNT
	.align		4
        /*001c*/ 	.byte	0x03, 0x1b
        /*001e*/ 	.short	0x00ff


	//----- nvinfo : EIATTR_NUM_BARRIERS
	.align		4
        /*0020*/ 	.byte	0x02, 0x4c
        /*0022*/ 	.byte	0x01
	.zero		1


	//----- nvinfo : EIATTR_MERCURY_ISA_VERSION
	.align		4
        /*0024*/ 	.byte	0x03, 0x5f
        /*0026*/ 	.short	0x0101


	//----- nvinfo : EIATTR_COOP_GROUP_MASK_REGIDS
	.align		4
        /*0028*/ 	.byte	0x04, 0x29
        /*002a*/ 	.short	(.L_3124 - .L_3123)


	//   ....[0]....
.L_3123:
        /*002c*/ 	.word	0xffffffff


	//   ....[1]....
        /*0030*/ 	.word	0xffffffff


	//   ....[2]....
        /*0034*/ 	.word	0xffffffff


	//   ....[3]....
        /*0038*/ 	.word	0xffffffff


	//   ....[4]....
        /*003c*/ 	.word	0xffffffff


	//   ....[5]....
        /*0040*/ 	.word	0xffffffff


	//   ....[6]....
        /*0044*/ 	.word	0xffffffff


	//   ....[7]....
        /*0048*/ 	.word	0xffffffff


	//   ....[8]....
        /*004c*/ 	.word	0xffffffff


	//   ....[9]....
        /*0050*/ 	.word	0xffffffff


	//   ....[10]....
        /*0054*/ 	.word	0xffffffff


	//   ....[11]....
        /*0058*/ 	.word	0xffffffff


	//   ....[12]....
        /*005c*/ 	.word	0xffffffff


	//   ....[13]....
        /*0060*/ 	.word	0xffffffff


	//   ....[14]....
        /*0064*/ 	.word	0xffffffff


	//   ....[15]....
        /*0068*/ 	.word	0xffffffff


	//   ....[16]....
        /*006c*/ 	.word	0xffffffff


	//   ....[17]....
        /*0070*/ 	.word	0xffffffff


	//   ....[18]....
        /*0074*/ 	.word	0x050000bf


	//   ....[19]....
        /*0078*/ 	.word	0x050000bf


	//   ....[20]....
        /*007c*/ 	.word	0x050000bf


	//   ....[21]....
        /*0080*/ 	.word	0x050000bf


	//   ....[22]....
        /*0084*/ 	.word	0x050000bf


	//   ....[23]....
        /*0088*/ 	.word	0x050000bf


	//   ....[24]....
        /*008c*/ 	.word	0x050000bf


	//   ....[25]....
        /*0090*/ 	.word	0x050000bf


	//   ....[26]....
        /*0094*/ 	.word	0x050000bf


	//   ....[27]....
        /*0098*/ 	.word	0x050000bf


	//----- nvinfo : EIATTR_COOP_GROUP_INSTR_OFFSETS
	.align		4
.L_3124:
        /*009c*/ 	.byte	0x04, 0x28
        /*009e*/ 	.short	(.L_3126 - .L_3125)


	//   ....[0]....
.L_3125:
        /*00a0*/ 	.word	0x00002620


	//   ....[1]....
        /*00a4*/ 	.word	0x00002640


	//   ....[2]....
        /*00a8*/ 	.word	0x00002660


	//   ....[3]....
        /*00ac*/ 	.word	0x00002680


	//   ....[4]....
        /*00b0*/ 	.word	0x000026a0


	//   ....[5]....
        /*00b4*/ 	.word	0x00002bd0


	//   ....[6]....
        /*00b8*/ 	.word	0x00002bf0


	//   ....[7]....
        /*00bc*/ 	.word	0x00002c10


	//   ....[8]....
        /*00c0*/ 	.word	0x00002c30


	//   ....[9]....
        /*00c4*/ 	.word	0x00002c50


	//   ....[10]....
        /*00c8*/ 	.word	0x00002dc0


	//   ....[11]....
        /*00cc*/ 	.word	0x00002e10


	//   ....[12]....
        /*00d0*/ 	.word	0x00002e30


	//   ....[13]....
        /*00d4*/ 	.word	0x00002e40


	//   ....[14]....
        /*00d8*/ 	.word	0x00002f00


	//   ....[15]....
        /*00dc*/ 	.word	0x00002f30


	//   ....[16]....
        /*00e0*/ 	.word	0x00002fd0


	//   ....[17]....
        /*00e4*/ 	.word	0x00003000


	//   ....[18]....
        /*00e8*/ 	.word	0x00003bb0


	//   ....[19]....
        /*00ec*/ 	.word	0x00003c20


	//   ....[20]....
        /*00f0*/ 	.word	0x00003c90


	//   ....[21]....
        /*00f4*/ 	.word	0x00003d00


	//   ....[22]....
        /*00f8*/ 	.word	0x00003d70


	//   ....[23]....
        /*00fc*/ 	.word	0x000042f0


	//   ....[24]....
        /*0100*/ 	.word	0x00004360


	//   ....[25]....
        /*0104*/ 	.word	0x000043d0


	//   ....[26]....
        /*0108*/ 	.word	0x00004440


	//   ....[27]....
        /*010c*/ 	.word	0x000044b0


	//----- nvinfo : EIATTR_EXIT_INSTR_OFFSETS
	.align		4
.L_3126:
        /*0110*/ 	.byte	0x04, 0x1c
        /*0112*/ 	.short	(.L_3128 - .L_3127)


	//   ....[0]....
.L_3127:
        /*0114*/ 	.word	0x00000340


	//   ....[1]....
        /*0118*/ 	.word	0x00003b50


	//----- nvinfo : EIATTR_MAX_THREADS
	.align		4
.L_3128:
        /*011c*/ 	.byte	0x04, 0x05
        /*011e*/ 	.short	(.L_3130 - .L_3129)
.L_3129:
        /*0120*/ 	.word	0x00000080
        /*0124*/ 	.word	0x00000001
        /*0128*/ 	.word	0x00000001


	//----- nvinfo : EIATTR_CRS_STACK_SIZE
	.align		4
.L_3130:
        /*012c*/ 	.byte	0x04, 0x1e
        /*012e*/ 	.short	(.L_3132 - .L_3131)
.L_3131:
        /*0130*/ 	.word	0x00000000


	//----- nvinfo : EIATTR_CBANK_PARAM_SIZE
	.align		4
.L_3132:
        /*0134*/ 	.byte	0x03, 0x19
        /*0136*/ 	.short	0x00e8


	//----- nvinfo : EIATTR_PARAM_CBANK
	.align		4
        /*0138*/ 	.byte	0x04, 0x0a
        /*013a*/ 	.short	(.L_3134 - .L_3133)
	.align		4
.L_3133:
        /*013c*/ 	.word	index@(.nv.constant0._ZN10layer_norm13ln_fwd_kernelINS_13Kernel_traitsIf6__halffS2_fjLj5120ELj1ELj1ELj4ELj16ENS_18Kernel_traits_baseILj5120EfS2_fS2_fjLj128EEEEELb0ELb1ELb1ELb1EEEvNS_9FwdParamsE)
        /*0140*/ 	.short	0x0210
        /*0142*/ 	.short	0x00e8


	//----- nvinfo : EIATTR_SW_WAR
	.align		4
.L_3134:
        /*0144*/ 	.byte	0x04, 0x36
        /*0146*/ 	.short	(.L_3136 - .L_3135)
.L_3135:
        /*0148*/ 	.word	0x00000008
.L_3136:


//--------------------- .nv.info._ZN10layer_norm13ln_fwd_kernelINS_13Kernel_traitsIf6__halffS2_fjLj5120ELj1ELj1ELj4ELj16ENS_18Kernel_traits_baseILj5120EfS2_fS2_fjLj128EEEEELb1ELb0ELb0ELb0EEEvNS_9FwdParamsE --------------------------
	.section	.nv.info._ZN10layer_norm13ln_fwd_kernelINS_13Kernel_traitsIf6__halffS2_fjLj5120ELj1ELj1ELj4ELj16ENS_18Kernel_traits_baseILj5120EfS2_fS2_fjLj128EEEEELb1ELb0ELb0ELb0EEEvNS_9FwdParamsE,"",@"SHT_CUDA_INFO"
	.sectionflags	@""
	.align	4


	//----- nvinfo : EIATTR_CUDA_API_VERSION
	.align		4
        /*0000*/ 	.byte	0x04, 0x37
        /*0002*/ 	.short	(.L_3138 - .L_3137)
.L_3137:
        /*0004*/ 	.word	0x00000082


	//----- nvinfo : EIATTR_KPARAM_INFO
	.align		4
.L_3138:
        /*0008*/ 	.byte	0x04, 0x17
        /*000a*/ 	.short	(.L_3140 - .L_3139)
.L_3139:
        /*000c*/ 	.word	0x00000000
        /*0010*/ 	.short	0x0000
        /*0012*/ 	.short	0x0000
        /*0014*/ 	.byte	0x00, 0xf0, 0xa1, 0x03


	//----- nvinfo : EIATTR_SPARSE_MMA_MASK
	.align		4
.L_3140:
        /*0018*/ 	.byte	0x03, 0x50
        /*001a*/ 	.short	0x0000


	//----- nvinfo : EIATTR_MAXREG_COUNT
	.align		4
        /*001c*/ 	.byte	0x03, 0x1b
        /*001e*/ 	.short	0x00ff


	//----- nvinfo : EIATTR_NUM_BARRIERS
	.align		4
        /*0020*/ 	.byte	0x02, 0x4c
        /*0022*/ 	.byte	0x01
	.zero		1


	//----- nvinfo : EIATTR_MERCURY_ISA_VERSION
	.align		4
        /*0024*/ 	.byte	0x03, 0x5f
        /*0026*/ 	.short	0x0101


	//----- nvinfo : EIATTR_COOP_GROUP_MASK_REGIDS
	.align		4
        /*0028*/ 	.byte	0x04, 0x29
        /*002a*/ 	.short	(.L_3142 - .L_3141)


	//   ....[0]....
.L_3141:
        /*002c*/ 	.word	0xffffffff


	//   ....[1]....
        /*0030*/ 	.word	0xffffffff


	//   ....[2]....
        /*0034*/ 	.word	0xffffffff


	//   ....[3]....
        /*0038*/ 	.word	0xffffffff


	//   ....[4]....
        /*003c*/ 	.word	0xffffffff


	//   ....[5]....
        /*0040*/ 	.word	0xffffffff


	//   ....[6]....
        /*0044*/ 	.word	0xffffffff


	//   ....[7]....
        /*0048*/ 	.word	0xffffffff


	//   ....[8]....
        /*004c*/ 	.word	0xffffffff


	//   ....[9]....
        /*0050*/ 	.word	0xffffffff


	//   ....[10]....
        /*0054*/ 	.word	0xffffffff


	//   ....[11]....
        /*0058*/ 	.word	0xffffffff


	//   ....[12]....
        /*005c*/ 	.word	0xffffffff


	//   ....[13]....
        /*0060*/ 	.word	0xffffffff


	//   ....[14]....
        /*0064*/ 	.word	0xffffffff


	//   ....[15]....
        /*0068*/ 	.word	0xffffffff


	//   ....[16]....
        /*006c*/ 	.word	0xffffffff


	//   ....[17]....
        /*0070*/ 	.word	0xffffffff


	//   ....[18]....
        /*0074*/ 	.word	0x0500009b


	//   ....[19]....
        /*0078*/ 	.word	0x0500009b


	//   ....[20]....
        /*007c*/ 	.word	0x0500009b


	//   ....[21]....
        /*0080*/ 	.word	0x0500009b


	//   ....[22]....
        /*0084*/ 	.word	0x0500009b


	//   ....[23]....
        /*0088*/ 	.word	0x0500009b


	//   ....[24]....
        /*008c*/ 	.word	0x0500009b


	//   ....[25]....
        /*0090*/ 	.word	0x0500009b


	//   ....[26]....
        /*0094*/ 	.word	0x0500009b


	//   ....[27]....
        /*0098*/ 	.word	0x0500009b


	//----- nvinfo : EIATTR_COOP_GROUP_INSTR_OFFSETS
	.align		4
.L_3142:
        /*009c*/ 	.byte	0x04, 0x28
        /*009e*/ 	.short	(.L_3144 - .L_3143)


	//   ....[0]....
.L_3143:
        /*00a0*/ 	.word	0x0000f020


	//   ....[1]....
        /*00a4*/ 	.word	0x0000f050


	//   ....[2]....
        /*00a8*/ 	.word	0x0000f070


	//   ....[3]....
        /*00ac*/ 	.word	0x0000f090


	//   ....[4]....
        /*00b0*/ 	.word	0x0000f0b0


	//   ....[5]....
        /*00b4*/ 	.word	0x0000f5f0


	//   ....[6]....
        /*00b8*/ 	.word	0x0000f610


	//   ....[7]....
        /*00bc*/ 	.word	0x0000f630


	//   ....[8]....
        /*00c0*/ 	.word	0x0000f650


	//   ....[9]....
        /*00c4*/ 	.word	0x0000f670


	//   ....[10]....
        /*00c8*/ 	.word	0x0000f7b0


	//   ....[11]....
        /*00cc*/ 	.word	0x0000f840


	//   ....[12]....
        /*00d0*/ 	.word	0x0000f8a0


	//   ....[13]....
        /*00d4*/ 	.word	0x0000f8b0


	//   ....[14]....
        /*00d8*/ 	.word	0x0000f930


	//   ....[15]....
        /*00dc*/ 	.word	0x0000f970


	//   ....[16]....
        /*00e0*/ 	.word	0x0000f9f0


	//   ....[17]....
        /*00e4*/ 	.word	0x0000fa30


	//   ....[18]....
        /*00e8*/ 	.word	0x000106d0


	//   ....[19]....
        /*00ec*/ 	.word	0x00010740


	//   ....[20]....
        /*00f0*/ 	.word	0x000107b0


	//   ....[21]....
        /*00f4*/ 	.word	0x00010820


	//   ....[22]....
        /*00f8*/ 	.word	0x00010890


	//   ....[23]....
        /*00fc*/ 	.word	0x00010e30


	//   ....[24]....
        /*0100*/ 	.word	0x00010ea0


	//   ....[25]....
        /*0104*/ 	.word	0x00010f10


	//   ....[26]....
        /*0108*/ 	.word	0x00010f80


	//   ....[27]....
        /*010c*/ 	.word	0x00010ff0


	//----- nvinfo : EIATTR_EXIT_INSTR_OFFSETS
	.align		4
.L_3144:
        /*0110*/ 	.byte	0x04, 0x1c
        /*0112*/ 	.short	(.L_3146 - .L_3145)


	//   ....[0]....
.L_3145:
        /*0114*/ 	.word	0x00000c40


	//   ....[1]....
        /*0118*/ 	.word	0x00010670


	//----- nvinfo : EIATTR_MAX_THREADS
	.align		4
.L_3146:
        /*011c*/ 	.byte	0x04, 0x05
        /*011e*/ 	.short	(.L_3148 - .L_3147)
.L_3147:
        /*0120*/ 	.word	0x00000080
        /*0124*/ 	.word	0x00000001
        /*0128*/ 	.word	0x00000001


	//----- nvinfo : EIATTR_CRS_STACK_SIZE
	.align		4
.L_3148:
        /*012c*/ 	.byte	0x04, 0x1e
        /*012e*/ 	.short	(.L_3150 - .L_3149)
.L_3149:
        /*0130*/ 	.word	0x00000000


	//----- nvinfo : EIATTR_CBANK_PARAM_SIZE
	.align		4
.L_3150:
        /*0134*/ 	.byte	0x03, 0x19
        /*0136*/ 	.short	0x00e8


	//----- nvinfo : EIATTR_PARAM_CBANK
	.align		4
        /*0138*/ 	.byte	0x04, 0x0a
        /*013a*/ 	.short	(.L_3152 - .L_3151)
	.align		4
.L_3151:
        /*013c*/ 	.word	index@(.nv.constant0._ZN10layer_norm13ln_fwd_kernelINS_13Kernel_traitsIf6__halffS2_fjLj5120ELj1ELj1ELj4ELj16ENS_18Kernel_traits_baseILj5120EfS2_fS2_fjLj128EEEEELb1ELb0ELb0ELb0EEEvNS_9FwdParamsE)
        /*0140*/ 	.short	0x0210
        /*0142*/ 	.short	0x00e8


	//----- nvinfo : EIATTR_SW_WAR
	.align		4
.L_3152:
        /*0144*/ 	.byte	0x04, 0x36
        /*0146*/ 	.short	(.L_3154 - .L_3153)
.L_3153:
        /*0148*/ 	.word	0x00000008
.L_3154:


//--------------------- .nv.info._ZN10layer_norm13ln_fwd_kernelINS_13Kernel_traitsIf6__halffS2_fjLj5120ELj1ELj1ELj4ELj16ENS_18Kernel_traits_baseILj5120EfS2_fS2_fjLj128EEEEELb1ELb0ELb0ELb1EEEvNS_9FwdParamsE --------------------------
	.section	.nv.info._ZN10layer_norm13ln_fwd_kernelINS_13Kernel_traitsIf6__halffS2_fjLj5120ELj1ELj1ELj4ELj16ENS_18Kernel_traits_baseILj5120EfS2_fS2_fjLj128EEEEELb1ELb0ELb0ELb1EEEvNS_9FwdParamsE,"",@"SHT_CUDA_INFO"
	.sectionflags	@""
	.align	4


	//----- nvinfo : EIATTR_CUDA_API_VERSION
	.align		4
        /*0000*/ 	.byte	0x04, 0x37
        /*0002*/ 	.short	(.L_3156 - .L_3155)
.L_3155:
        /*0004*/ 	.word	0x00000082


	//----- nvinfo : EIATTR_KPARAM_INFO
	.align		4
.L_3156:
        /*0008*/ 	.byte	0x04, 0x17
        /*000a*/ 	.short	(.L_3158 - .L_3157)
.L_3157:
        /*000c*/ 	.word	0x00000000
        /*0010*/ 	.short	0x0000
        /*0012*/ 	.short	0x0000
        /*0014*/ 	.byte	0x00, 0xf0, 0xa1, 0x03


	//----- nvinfo : EIATTR_SPARSE_MMA_MASK
	.align		4
.L_3158:
        /*0018*/ 	.byte	0x03, 0x50
        /*001a*/ 	.short	0x0000


	//----- nvinfo : EIATTR_MAXREG_COUNT
	.align		4
        /*001c*/ 	.byte	0x03, 0x1b
        /*001e*/ 	.short	0x00ff


	//----- nvinfo : EIATTR_NUM_BARRIERS
	.align		4
        /*0020*/ 	.byte	0x02, 0x4c
        /*0022*/ 	.byte	0x01
	.zero		1


	//----- nvinfo : EIATTR_MERCURY_ISA_VERSION
	.align		4
        /*0024*/ 	.byte	0x03, 0x5f
        /*0026*/ 	.short	0x0101


	//----- nvinfo : EIATTR_COOP_GROUP_MASK_REGIDS
	.align		4
        /*0028*/ 	.byte	0x04, 0x29
        /*002a*/ 	.short	(.L_3160 - .L_3159)


	//   ....[0]....
.L_3159:
        /*002c*/ 	.word	0xffffffff


	//   ....[1]....
        /*0030*/ 	.word	0xffffffff


	//   ....[2]....
        /*0034*/ 	.word	0xffffffff


	//   ....[3]....
        /*0038*/ 	.word	0xffffffff


	//   ....[4]....
        /*003c*/ 	.word	0xffffffff


	//   ....[5]....
        /*0040*/ 	.word	0xffffffff


	//   ....[6]....
        /*0044*/ 	.word	0xffffffff


	//   ....[7]....
        /*0048*/ 	.word	0xffffffff


	//   ....[8]....
        /*004c*/ 	.word	0xffffffff


	//   ....[9]....
        /*0050*/ 	.word	0xffffffff


	//   ....[10]....
        /*0054*/ 	.word	0xffffffff


	//   ....[11]....
        /*0058*/ 	.word	0xffffffff


	//   ....[12]....
        /*005c*/ 	.word	0xffffffff


	//   ....[13]....
        /*0060*/ 	.word	0xffffffff


	//   ....[14]....
        /*0064*/ 	.word	0xffffffff


	//   ....[15]....
        /*0068*/ 	.word	0xffffffff


	//   ....[16]....
        /*006c*/ 	.word	0xffffffff


	//   ....[17]....
        /*0070*/ 	.word	0xffffffff


	//   ....[18]....
        /*0074*/ 	.word	0x0500009a


	//   ....[19]....
        /*0078*/ 	.word	0x0500009a


	//   ....[20]....
        /*007c*/ 	.word	0x0500009a


	//   ....[21]....
        /*0080*/ 	.word	0x0500009a


	//   ....[22]....
        /*0084*/ 	.word	0x0500009a


	//   ....[23]....
        /*0088*/ 	.word	0x0500009a


	//   ....[24]....
        /*008c*/ 	.word	0x0500009a


	//   ....[25]....
        /*0090*/ 	.word	0x0500009a


	//   ....[26]....
        /*0094*/ 	.word	0x0500009a


	//   ....[27]....
        /*0098*/ 	.word	0x0500009a


	//----- nvinfo : EIATTR_COOP_GROUP_INSTR_OFFSETS
	.align		4
.L_3160:
        /*009c*/ 	.byte	0x04, 0x28
        /*009e*/ 	.short	(.L_3162 - .L_3161)


	//   ....[0]....
.L_3161:
        /*00a0*/ 	.word	0x0000ec30


	//   ....[1]....
        /*00a4*/ 	.word	0x0000ec50


	//   ....[2]....
        /*00a8*/ 	.word	0x0000ec70


	//   ....[3]....
        /*00ac*/ 	.word	0x0000ec90


	//   ....[4]....
        /*00b0*/ 	.word	0x0000ecb0


	//   ....[5]....
        /*00b4*/ 	.word	0x0000f1e0


	//   ....[6]....
        /*00b8*/ 	.word	0x0000f200


	//   ....[7]....
        /*00bc*/ 	.word	0x0000f220


	//   ....[8]....
        /*00c0*/ 	.word	0x0000f240


	//   ....[9]....
        /*00c4*/ 	.word	0x0000f260


	//   ....[10]....
        /*00c8*/ 	.word	0x0000f330


	//   ....[11]....
        /*00cc*/ 	.word	0x0000f400


	//   ....[12]....
        /*00d0*/ 	.word	0x0000f450


	//   ....[13]....
        /*00d4*/ 	.word	0x0000f460


	//   ....[14]....
        /*00d8*/ 	.word	0x0000f520


	//   ....[15]....
        /*00dc*/ 	.word	0x0000f540


	//   ....[16]....
        /*00e0*/ 	.word	0x0000f5e0


	//   ....[17]....
        /*00e4*/ 	.word	0x0000f610


	//   ....[18]....
        /*00e8*/ 	.word	0x00010120


	//   ....[19]....
        /*00ec*/ 	.word	0x00010190


	//   ....[20]....
        /*00f0*/ 	.word	0x00010200


	//   ....[21]....
        /*00f4*/ 	.word	0x00010270


	//   ....[22]....
        /*00f8*/ 	.word	0x000102e0


	//   ....[23]....
        /*00fc*/ 	.word	0x00010860


	//   ....[24]....
        /*0100*/ 	.word	0x000108d0


	//   ....[25]....
        /*0104*/ 	.word	0x00010940


	//   ....[26]....
        /*0108*/ 	.word	0x000109b0


	//   ....[27]....
        /*010c*/ 	.word	0x00010a20


	//----- nvinfo : EIATTR_EXIT_INSTR_OFFSETS
	.align		4
.L_3162:
        /*0110*/ 	.byte	0x04, 0x1c
        /*0112*/ 	.short	(.L_3164 - .L_3163)


	//   ....[0]....
.L_3163:
        /*0114*/ 	.word	0x00000770


	//   ....[1]....
        /*0118*/ 	.word	0x000100c0


	//----- nvinfo : EIATTR_MAX_THREADS
	.align		4
.L_3164:
        /*011c*/ 	.byte	0x04, 0x05
        /*011e*/ 	.short	(.L_3166 - .L_3165)
.L_3165:
        /*0120*/ 	.word	0x00000080
        /*0124*/ 	.word	0x00000001
        /*0128*/ 	.word	0x00000001


	//----- nvinfo : EIATTR_CRS_STACK_SIZE
	.align		4
.L_3166:
        /*012c*/ 	.byte	0x04, 0x1e
        /*012e*/ 	.short	(.L_3168 - .L_3167)
.L_3167:
        /*0130*/ 	.word	0x00000000


	//----- nvinfo : EIATTR_CBANK_PARAM_SIZE
	.align		4
.L_3168:
        /*0134*/ 	.byte	0x03, 0x19
        /*0136*/ 	.short	0x00e8


	//----- nvinfo : EIATTR_PARAM_CBANK
	.align		4
        /*0138*/ 	.byte	0x04, 0x0a
        /*013a*/ 	.short	(.L_3170 - .L_3169)
	.align		4
.L_3169:
        /*013c*/ 	.word	index@(.nv.constant0._ZN10layer_norm13ln_fwd_kernelINS_13Kernel_traitsIf6__halffS2_fjLj5120ELj1ELj1ELj4ELj16ENS_18Kernel_traits_baseILj5120EfS2_fS2_fjLj128EEEEELb1ELb0ELb0ELb1EEEvNS_9FwdParamsE)
        /*0140*/ 	.short	0x0210
        /*0142*/ 	.short	0x00e8


	//----- nvinfo : EIATTR_SW_WAR
	.align		4
.L_3170:
        /*0144*/ 	.byte	0x04, 0x36
        /*0146*/ 	.short	(.L_3172 - .L_3171)
.L_3171:
        /*0148*/ 	.word	0x00000008
.L_3172:


//--------------------- .nv.info._ZN10layer_norm13ln_fwd_kernelINS_13Kernel_traitsIf6__halffS2_fjLj5120ELj1ELj1ELj4ELj16ENS_18Kernel_traits_baseILj5120EfS2_fS2_fjLj128EEEEELb1ELb0ELb1ELb0EEEvNS_9FwdParamsE --------------------------
	.section	.nv.info._ZN10layer_norm13ln_fwd_kernelINS_13Kernel_traitsIf6__halffS2_fjLj5120ELj1ELj1ELj4ELj16ENS_18Kernel_traits_baseILj5120EfS2_fS2_fjLj128EEEEELb1ELb0ELb1ELb0EEEvNS_9FwdParamsE,"",@"SHT_CUDA_INFO"
	.sectionflags	@""
	.align	4


	//----- nvinfo : EIATTR_CUDA_API_VERSION
	.align		4
        /*0000*/ 	.byte	0x04, 0x37
        /*0002*/ 	.short	(.L_3174 - .L_3173)
.L_3173:
        /*0004*/ 	.word	0x00000082


	//----- nvinfo : EIATTR_KPARAM_INFO
	.align		4
.L_3174:
        /*0008*/ 	.byte	0x04, 0x17
        /*000a*/ 	.short	(.L_3176 - .L_3175)
.L_3175:
        /*000c*/ 	.word	0x00000000
        /*0010*/ 	.short	0x0000
        /*0012*/ 	.short	0x0000
        /*0014*/ 	.byte	0x00, 0xf0, 0xa1, 0x03


	//----- nvinfo : EIATTR_SPARSE_MMA_MASK
	.align		4
.L_3176:
        /*0018*/ 	.byte	0x03, 0x50
        /*001a*/ 	.short	0x0000


	//----- nvinfo : EIATTR_MAXREG_COUNT
	.align		4
        /*001c*/ 	.byte	0x03, 0x1b
        /*001e*/ 	.short	0x00ff


	//----- nvinfo : EIATTR_NUM_BARRIERS
	.align		4
        /*0020*/ 	.byte	0x02, 0x4c
        /*0022*/ 	.byte	0x01
	.zero		1


	//----- nvinfo : EIATTR_MERCURY_ISA_VERSION
	.align		4
        /*0024*/ 	.byte	0x03, 0x5f
        /*0026*/ 	.short	0x0101


	//----- nvinfo : EIATTR_COOP_GROUP_MASK_REGIDS
	.align		4
        /*0028*/ 	.byte	0x04, 0x29
        /*002a*/ 	.short	(.L_3178 - .L_3177)


	//   ....[0]....
.L_3177:
        /*002c*/ 	.word	0xffffffff


	//   ....[1]....
        /*0030*/ 	.word	0xffffffff


	//   ....[2]....
        /*0034*/ 	.word	0xffffffff


	//   ....[3]....
        /*0038*/ 	.word	0xffffffff


	//   ....[4]....
        /*003c*/ 	.word	0xffffffff


	//   ....[5]....
        /*0040*/ 	.word	0xffffffff


	//   ....[6]....
        /*0044*/ 	.word	0xffffffff


	//   ....[7]....
        /*0048*/ 	.word	0xffffffff


	//   ....[8]....
        /*004c*/ 	.word	0xffffffff


	//   ....[9]....
        /*0050*/ 	.word	0xffffffff


	//   ....[10]....
        /*0054*/ 	.word	0xffffffff


	//   ....[11]....
        /*0058*/ 	.word	0xffffffff


	//   ....[12]....
        /*005c*/ 	.word	0xffffffff


	//   ....[13]....
        /*0060*/ 	.word	0xffffffff


	//   ....[14]....
        /*0064*/ 	.word	0xffffffff


	//   ....[15]....
        /*0068*/ 	.word	0xffffffff


	//   ....[16]....
        /*006c*/ 	.word	0xffffffff


	//   ....[17]....
        /*0070*/ 	.word	0xffffffff


	//   ....[18]....
        /*0074*/ 	.word	0x050000a8


	//   ....[19]....
        /*0078*/ 	.word	0x050000a8


	//   ....[20]....
        /*007c*/ 	.word	0x050000a8


	//   ....[21]....
        /*0080*/ 	.word	0x050000a8


	//   ....[22]....
        /*0084*/ 	.word	0x050000a8


	//   ....[23]....
        /*0088*/ 	.word	0x050000a8


	//   ....[24]....
        /*008c*/ 	.word	0x050000a8


	//   ....[25]....
        /*0090*/ 	.word	0x050000a8


	//   ....[26]....
        /*0094*/ 	.word	0x050000a8


	//   ....[27]....
        /*0098*/ 	.word	0x050000a8


	//----- nvinfo : EIATTR_COOP_GROUP_INSTR_OFFSETS
	.align		4
.L_3178:
        /*009c*/ 	.byte	0x04, 0x28
        /*009e*/ 	.short	(.L_3180 - .L_3179)


	//   ....[0]....
.L_3179:
        /*00a0*/ 	.word	0x00010760


	//   ....[1]....
        /*00a4*/ 	.word	0x00010780


	//   ....[2]....
        /*00a8*/ 	.word	0x000107a0


	//   ....[3]....
        /*00ac*/ 	.word	0x000107c0


	//   ....[4]....
        /*00b0*/ 	.word	0x000107e0


	//   ....[5]....
        /*00b4*/ 	.word	0x00010d20


	//   ....[6]....
        /*00b8*/ 	.word	0x00010d40


	//   ....[7]....
        /*00bc*/ 	.word	0x00010d60


	//   ....[8]....
        /*00c0*/ 	.word	0x00010d80


	//   ....[9]....
        /*00c4*/ 	.word	0x00010da0


	//   ....[10]....
        /*00c8*/ 	.word	0x00010f60


	//   ....[11]....
        /*00cc*/ 	.word	0x00010ff0


	//   ....[12]....
        /*00d0*/ 	.word	0x00011010


	//   ....[13]....
        /*00d4*/ 	.word	0x000110b0


	//   ....[14]....
        /*00d8*/ 	.word	0x00011140


	//   ....[15]....
        /*00dc*/ 	.word	0x00011190


	//   ....[16]....
        /*00e0*/ 	.word	0x000111d0


	//   ....[17]....
        /*00e4*/ 	.word	0x00011210


	//   ....[18]....
        /*00e8*/ 	.word	0x00011ea0


	//   ....[19]....
        /*00ec*/ 	.word	0x00011f10


	//   ....[20]....
        /*00f0*/ 	.word	0x00011f80


	//   ....[21]....
        /*00f4*/ 	.word	0x00011ff0


	//   ....[22]....
        /*00f8*/ 	.word	0x00012060


	//   ....[23]....
        /*00fc*/ 	.word	0x000125f0


	//   ....[24]....
        /*0100*/ 	.word	0x00012660


	//   ....[25]....
        /*0104*/ 	.word	0x000126d0


	//   ....[26]....
        /*0108*/ 	.word	0x00012740


	//   ....[27]....
        /*010c*/ 	.word	0x000127b0


	//----- nvinfo : EIATTR_EXIT_INSTR_OFFSETS
	.align		4
.L_3180:
        /*0110*/ 	.byte	0x04, 0x1c
        /*0112*/ 	.short	(.L_3182 - .L_3181)


	//   ....[0]....
.L_3181:
        /*0114*/ 	.word	0x00000bf0


	//   ....[1]....
        /*0118*/ 	.word	0x00011e40


	//----- nvinfo : EIATTR_MAX_THREADS
	.align		4
.L_3182:
        /*011c*/ 	.byte	0x04, 0x05
        /*011e*/ 	.short	(.L_3184 - .L_3183)
.L_3183:
        /*0120*/ 	.word	0x00000080
        /*0124*/ 	.word	0x00000001
        /*0128*/ 	.word	0x00000001


	//----- nvinfo : EIATTR_CRS_STACK_SIZE
	.align		4
.L_3184:
        /*012c*/ 	.byte	0x04, 0x1e
        /*012e*/ 	.short	(.L_3186 - .L_3185)
.L_3185:
        /*0130*/ 	.word	0x00000000


	//----- nvinfo : EIATTR_CBANK_PARAM_SIZE
	.align		4
.L_3186:
        /*0134*/ 	.byte	0x03, 0x19
        /*0136*/ 	.short	0x00e8


	//----- nvinfo : EIATTR_PARAM_CBANK
	.align		4
        /*0138*/ 	.byte	0x04, 0x0a
        /*013a*/ 	.short	(.L_3188 - .L_3187)
	.align		4
.L_3187:
        /*013c*/ 	.word	index@(.nv.constant0._ZN10layer_norm13ln_fwd_kernelINS_13Kernel_traitsIf6__halffS2_fjLj5120ELj1ELj1ELj4ELj16ENS_18Kernel_traits_baseILj5120EfS2_fS2_fjLj128EEEEELb1ELb0ELb1ELb0EEEvNS_9FwdParamsE)
        /*0140*/ 	.short	0x0210
        /*0142*/ 	.short	0x00e8


	//----- nvinfo : EIATTR_SW_WAR
	.align		4
.L_3188:
        /*0144*/ 	.byte	0x04, 0x36
        /*0146*/ 	.short	(.L_3190 - .L_3189)
.L_3189:
        /*0148*/ 	.word	0x00000008
.L_3190:


//--------------------- .nv.info._ZN10layer_norm13ln_fwd_kernelINS_13Kernel_traitsIf6__halffS2_fjLj5120ELj1ELj1ELj4ELj16ENS_18Kernel_traits_baseILj5120EfS2_fS2_fjLj128EEEEELb1ELb0ELb1ELb1EEEvNS_9FwdParamsE --------------------------
	.section	.nv.info._ZN10layer_norm13ln_fwd_kernelINS_13Kernel_traitsIf6__halffS2_fjLj5120ELj1ELj1ELj4ELj16ENS_18Kernel_traits_baseILj5120EfS2_fS2_fjLj128EEEEELb1ELb0ELb1ELb1EEEvNS_9FwdParamsE,"",@"SHT_CUDA_INFO"
	.sectionflags	@""
	.align	4


	//----- nvinfo : EIATTR_CUDA_API_VERSION
	.align		4
        /*0000*/ 	.byte	0x04, 0x37
        /*0002*/ 	.short	(.L_3192 - .L_3191)
.L_3191:
        /*0004*/ 	.word	0x00000082


	//----- nvinfo : EIATTR_KPARAM_INFO
	.align		4
.L_3192:
        /*0008*/ 	.byte	0x04, 0x17
        /*000a*/ 	.short	(.L_3194 - .L_3193)
.L_3193:
        /*000c*/ 	.word	0x00000000
        /*0010*/ 	.short	0x0000
        /*0012*/ 	.short	0x0000
        /*0014*/ 	.byte	0x00, 0xf0, 0xa1, 0x03


	//----- nvinfo : EIATTR_SPARSE_MMA_MASK
	.align		4
.L_3194:
        /*0018*/ 	.byte	0x03, 0x50
        /*001a*/ 	.short	0x0000


	//----- nvinfo : EIATTR_MAXREG_COUNT
	.align		4
        /*001c*/ 	.byte	0x03, 0x1b
        /*001e*/ 	.short	0x00ff


	//----- nvinfo : EIATTR_NUM_BARRIERS
	.align		4
        /*0020*/ 	.byte	0x02, 0x4c
        /*0022*/ 	.byte	0x01
	.zero		1


	//----- nvinfo : EIATTR_MERCURY_ISA_VERSION
	.align		4
        /*0024*/ 	.byte	0x03, 0x5f
        /*0026*/ 	.short	0x0101


	//----- nvinfo : EIATTR_COOP_GROUP_MASK_REGIDS
	.align		4
        /*0028*/ 	.byte	0x04, 0x29
        /*002a*/ 	.short	(.L_3196 - .L_3195)


	//   ....[0]....
.L_3195:
        /*002c*/ 	.word	0xffffffff


	//   ....[1]....
        /*0030*/ 	.word	0xffffffff


	//   ....[2]....
        /*0034*/ 	.word	0xffffffff


	//   ....[3]....
        /*0038*/ 	.word	0xffffffff


	//   ....[4]....
        /*003c*/ 	.word	0xffffffff


	//   ....[5]....
        /*0040*/ 	.word	0xffffffff


	//   ....[6]....
        /*0044*/ 	.word	0xffffffff


	//   ....[7]....
        /*0048*/ 	.word	0xffffffff


	//   ....[8]....
        /*004c*/ 	.word	0xffffffff


	//   ....[9]....
        /*0050*/ 	.word	0xffffffff


	//   ....[10]....
        /*0054*/ 	.word	0xffffffff


	//   ....[11]....
        /*0058*/ 	.word	0xffffffff


	//   ....[12]....
        /*005c*/ 	.word	0xffffffff


	//   ....[13]....
        /*0060*/ 	.word	0xffffffff


	//   ....[14]....
        /*0064*/ 	.word	0xffffffff


	//   ....[15]....
        /*0068*/ 	.word	0xffffffff


	//   ....[16]....
        /*006c*/ 	.word	0xffffffff


	//   ....[17]....
        /*0070*/ 	.word	0xffffffff


	//   ....[18]....
        /*0074*/ 	.word	0x050000a0


	//   ....[19]....
        /*0078*/ 	.word	0x050000a0


	//   ....[20]....
        /*007c*/ 	.word	0x050000a0


	//   ....[21]....
        /*0080*/ 	.word	0x050000a0


	//   ....[22]....
        /*0084*/ 	.word	0x050000a0


	//   ....[23]....
        /*0088*/ 	.word	0x050000a0


	//   ....[24]....
        /*008c*/ 	.word	0x050000a0


	//   ....[25]....
        /*0090*/ 	.word	0x050000a0


	//   ....[26]....
        /*0094*/ 	.word	0x050000a0


	//   ....[27]....
        /*0098*/ 	.word	0x050000a0


	//----- nvinfo : EIATTR_COOP_GROUP_INSTR_OFFSETS
	.align		4
.L_3196:
        /*009c*/ 	.byte	0x04, 0x28
        /*009e*/ 	.short	(.L_3198 - .L_3197)


	//   ....[0]....
.L_3197:
        /*00a0*/ 	.word	0x00010130


	//   ....[1]....
        /*00a4*/ 	.word	0x00010150


	//   ....[2]....
        /*00a8*/ 	.word	0x00010170


	//   ....[3]....
        /*00ac*/ 	.word	0x00010190


	//   ....[4]....
        /*00b0*/ 	.word	0x000101b0


	//   ....[5]....
        /*00b4*/ 	.word	0x000106e0


	//   ....[6]....
        /*00b8*/ 	.word	0x00010700


	//   ....[7]....
        /*00bc*/ 	.word	0x00010720


	//   ....[8]....
        /*00c0*/ 	.word	0x00010740


	//   ....[9]....
        /*00c4*/ 	.word	0x00010760


	//   ....[10]....
        /*00c8*/ 	.word	0x000108a0


	//   ....[11]....
        /*00cc*/ 	.word	0x00010900


	//   ....[12]....
        /*00d0*/ 	.word	0x00010990


	//   ....[13]....
        /*00d4*/ 	.word	0x000109f0


	//   ....[14]....
        /*00d8*/ 	.word	0x00010a00


	//   ....[15]....
        /*00dc*/ 	.word	0x00010ab0


	//   ....[16]....
        /*00e0*/ 	.word	0x00010af0


	//   ....[17]....
        /*00e4*/ 	.word	0x00010b20


	//   ....[18]....
        /*00e8*/ 	.word	0x000116d0


	//   ....[19]....
        /*00ec*/ 	.word	0x00011730


	//   ....[20]....
        /*00f0*/ 	.word	0x00011790


	//   ....[21]....
        /*00f4*/ 	.word	0x000117f0


	//   ....[22]....
        /*00f8*/ 	.word	0x00011850


	//   ....[23]....
        /*00fc*/ 	.word	0x00011dc0


	//   ....[24]....
        /*0100*/ 	.word	0x00011e20


	//   ....[25]....
        /*0104*/ 	.word	0x00011e80


	//   ....[26]....
        /*0108*/ 	.word	0x00011ee0


	//   ....[27]....
        /*010c*/ 	.word	0x00011f30


	//----- nvinfo : EIATTR_EXIT_INSTR_OFFSETS
	.align		4
.L_3198:
        /*0110*/ 	.byte	0x04, 0x1c
        /*0112*/ 	.short	(.L_3200 - .L_3199)


	//   ....[0]....
.L_3199:
        /*0114*/ 	.word	0x00000770


	//   ....[1]....
        /*0118*/ 	.word	0x00011680


	//----- nvinfo : EIATTR_MAX_THREADS
	.align		4
.L_3200:
        /*011c*/ 	.byte	0x04, 0x05
        /*011e*/ 	.short	(.L_3202 - .L_3201)
.L_3201:
        /*0120*/ 	.word	0x00000080
        /*0124*/ 	.word	0x00000001
        /*0128*/ 	.word	0x00000001


	//----- nvinfo : EIATTR_CRS_STACK_SIZE
	.align		4
.L_3202:
        /*012c*/ 	.byte	0x04, 0x1e
        /*012e*/ 	.short	(.L_3204 - .L_3203)
.L_3203:
        /*0130*/ 	.word	0x00000000


	//----- nvinfo : EIATTR_CBANK_PARAM_SIZE
	.align		4
.L_3204:
        /*0134*/ 	.byte	0x03, 0x19
        /*0136*/ 	.short	0x00e8


	//----- nvinfo : EIATTR_PARAM_CBANK
	.align		4
        /*0138*/ 	.byte	0x04, 0x0a
        /*013a*/ 	.short	(.L_3206 - .L_3205)
	.align		4
.L_3205:
        /*013c*/ 	.word	index@(.nv.constant0._ZN10layer_norm13ln_fwd_kernelINS_13Kernel_traitsIf6__halffS2_fjLj5120ELj1ELj1ELj4ELj16ENS_18Kernel_traits_baseILj5120EfS2_fS2_fjLj128EEEEELb1ELb0ELb1ELb1EEEvNS_9FwdParamsE)
        /*0140*/ 	.short	0x0210
        /*0142*/ 	.short	0x00e8


	//----- nvinfo : EIATTR_SW_WAR
	.align		4
.L_3206:
        /*0144*/ 	.byte	0x04, 0x36
        /*0146*/ 	.short	(.L_3208 - .L_3207)
.L_3207:
        /*0148*/ 	.word	0x00000008
.L_3208:


//--------------------- .nv.info._ZN10layer_norm13ln_fwd_kernelINS_13Kernel_traitsIf6__halffS2_fjLj5120ELj1ELj1ELj4ELj16ENS_18Kernel_traits_baseILj5120EfS2_fS2_fjLj128EEEEELb1ELb1ELb0ELb0EEEvNS_9FwdParamsE --------------------------
	.section	.nv.info._ZN10layer_norm13ln_fwd_kernelINS_13Kernel_traitsIf6__halffS2_fjLj5120ELj1ELj1ELj4ELj16ENS_18Kernel_traits_baseILj5120EfS2_fS2_fjLj128EEEEELb1ELb1ELb0ELb0EEEvNS_9FwdParamsE,"",@"SHT_CUDA_INFO"
	.sectionflags	@""
	.align	4


	//----- nvinfo : EIATTR_CUDA_API_VERSION
	.align		4
        /*0000*/ 	.byte	0x04, 0x37
        /*0002*/ 	.short	(.L_3210 - .L_3209)
.L_3209:
        /*0004*/ 	.word	0x00000082


	//----- nvinfo : EIATTR_KPARAM_INFO
	.align		4
.L_3210:
        /*0008*/ 	.byte	0x04, 0x17
        /*000a*/ 	.short	(.L_3212 - .L_3211)
.L_3211:
        /*000c*/ 	.word	0x00000000
        /*0010*/ 	.short	0x0000
        /*0012*/ 	.short	0x0000
        /*0014*/ 	.byte	0x00, 0xf0, 0xa1, 0x03


	//----- nvinfo : EIATTR_SPARSE_MMA_MASK
	.align		4
.L_3212:
        /*0018*/ 	.byte	0x03, 0x50
        /*001a*/ 	.short	0x0000


	//----- nvinfo : EIATTR_MAXREG_COUNT
	.align		4
        /*001c*/ 	.byte	0x03, 0x1b
        /*001e*/ 	.short	0x00ff


	//----- nvinfo : EIATTR_NUM_BARRIERS
	.align		4
        /*0020*/ 	.byte	0x02, 0x4c
        /*0022*/ 	.byte	0x01
	.zero		1


	//----- nvinfo : EIATTR_MERCURY_ISA_VERSION
	.align		4
        /*0024*/ 	.byte	0x03, 0x5f
        /*0026*/ 	.short	0x0101


	//----- nvinfo : EIATTR_COOP_GROUP_MASK_REGIDS
	.align		4
        /*0028*/ 	.byte	0x04, 0x29
        /*002a*/ 	.short	(.L_3214 - .L_3213)


	//   ....[0]....
.L_3213:
        /*002c*/ 	.word	0xffffffff


	//   ....[1]....
        /*0030*/ 	.word	0xffffffff


	//   ....[2]....
        /*0034*/ 	.word	0xffffffff


	//   ....[3]....
        /*0038*/ 	.word	0xffffffff


	//   ....[4]....
        /*003c*/ 	.word	0xffffffff


	//   ....[5]....
        /*0040*/ 	.word	0xffffffff


	//   ....[6]....
        /*0044*/ 	.word	0xffffffff


	//   ....[7]....
        /*0048*/ 	.word	0xffffffff


	//   ....[8]....
        /*004c*/ 	.word	0xffffffff


	//   ....[9]....
        /*0050*/ 	.word	0xffffffff


	//   ....[10]....
        /*0054*/ 	.word	0xffffffff


	//   ....[11]....
        /*0058*/ 	.word	0xffffffff


	//   ....[12]....
        /*005c*/ 	.word	0xffffffff


	//   ....[13]....
        /*0060*/ 	.word	0xffffffff


	//   ....[14]....
        /*0064*/ 	.word	0xffffffff


	//   ....[15]....
        /*0068*/ 	.word	0xffffffff


	//   ....[16]....
        /*006c*/ 	.word	0xffffffff


	//   ....[17]....
        /*0070*/ 	.word	0xffffffff


	//   ....[18]....
        /*0074*/ 	.word	0x050000d6


	//   ....[19]....
        /*0078*/ 	.word	0x050000d6


	//   ....[20]....
        /*007c*/ 	.word	0x050000d6


	//   ....[21]....
        /*0080*/ 	.word	0x050000d6


	//   ....[22]....
        /*0084*/ 	.word	0x050000d6


	//   ....[23]....
        /*0088*/ 	.word	0x050000d6


	//   ....[24]....
        /*008c*/ 	.word	0x050000d6


	//   ....[25]....
        /*0090*/ 	.word	0x050000d6


	//   ....[26]....
        /*0094*/ 	.word	0x050000d6


	//   ....[27]....
        /*0098*/ 	.word	0x050000d6


	//----- nvinfo : EIATTR_COOP_GROUP_INSTR_OFFSETS
	.align		4
.L_3214:
        /*009c*/ 	.byte	0x04, 0x28
        /*009e*/ 	.short	(.L_3216 - .L_3215)


	//   ....[0]....
.L_3215:
        /*00a0*/ 	.word	0x0000f8d0


	//   ....[1]....
        /*00a4*/ 	.word	0x0000f900


	//   ....[2]....
        /*00a8*/ 	.word	0x0000f920


	//   ....[3]....
        /*00ac*/ 	.word	0x0000f940


	//   ....[4]....
        /*00b0*/ 	.word	0x0000f960


	//   ....[5]....
        /*00b4*/ 	.word	0x0000fea0


	//   ....[6]....
        /*00b8*/ 	.word	0x0000fec0


	//   ....[7]....
        /*00bc*/ 	.word	0x0000fee0


	//   ....[8]....
        /*00c0*/ 	.word	0x0000ff00


	//   ....[9]....
        /*00c4*/ 	.word	0x0000ff20


	//   ....[10]....
        /*00c8*/ 	.word	0x000100a0


	//   ....[11]....
        /*00cc*/ 	.word	0x00010110


	//   ....[12]....
        /*00d0*/ 	.word	0x00010130


	//   ....[13]....
        /*00d4*/ 	.word	0x00010140


	//   ....[14]....
        /*00d8*/ 	.word	0x000101c0


	//   ....[15]....
        /*00dc*/ 	.word	0x00010230


	//   ....[16]....
        /*00e0*/ 	.word	0x000102b0


	//   ....[17]....
        /*00e4*/ 	.word	0x00010300


	//   ....[18]....
        /*00e8*/ 	.word	0x00010f70


	//   ....[19]....
        /*00ec*/ 	.word	0x00010fe0


	//   ....[20]....
        /*00f0*/ 	.word	0x00011050


	//   ....[21]....
        /*00f4*/ 	.word	0x000110c0


	//   ....[22]....
        /*00f8*/ 	.word	0x00011130


	//   ....[23]....
        /*00fc*/ 	.word	0x000116d0


	//   ....[24]....
        /*0100*/ 	.word	0x00011740


	//   ....[25]....
        /*0104*/ 	.word	0x000117b0


	//   ....[26]....
        /*0108*/ 	.word	0x00011820


	//   ....[27]....
        /*010c*/ 	.word	0x00011890


	//----- nvinfo : EIATTR_EXIT_INSTR_OFFSETS
	.align		4
.L_3216:
        /*0110*/ 	.byte	0x04, 0x1c
        /*0112*/ 	.short	(.L_3218 - .L_3217)


	//   ....[0]....
.L_3217:
        /*0114*/ 	.word	0x00000d00


	//   ....[1]....
        /*0118*/ 	.word	0x00010f10


	//----- nvinfo : EIATTR_MAX_THREADS
	.align		4
.L_3218:
        /*011c*/ 	.byte	0x04, 0x05
        /*011e*/ 	.short	(.L_3220 - .L_3219)
.L_3219:
        /*0120*/ 	.word	0x00000080
        /*0124*/ 	.word	0x00000001
        /*0128*/ 	.word	0x00000001


	//----- nvinfo : EIATTR_CRS_STACK_SIZE
	.align		4
.L_3220:
        /*012c*/ 	.byte	0x04, 0x1e
        /*012e*/ 	.short	(.L_3222 - .L_3221)
.L_3221:
        /*0130*/ 	.word	0x00000000


	//----- nvinfo : EIATTR_CBANK_PARAM_SIZE
	.align		4
.L_3222:
        /*0134*/ 	.byte	0x03, 0x19
        /*0136*/ 	.short	0x00e8


	//----- nvinfo : EIATTR_PARAM_CBANK
	.align		4
        /*0138*/ 	.byte	0x04, 0x0a
        /*013a*/ 	.short	(.L_3224 - .L_3223)
	.align		4
.L_3223:
        /*013c*/ 	.word	index@(.nv.constant0._ZN10layer_norm13ln_fwd_kernelINS_13Kernel_traitsIf6__halffS2_fjLj5120ELj1ELj1ELj4ELj16ENS_18Kernel_traits_baseILj5120EfS2_fS2_fjLj128EEEEELb1ELb1ELb0ELb0EEEvNS_9FwdParamsE)
        /*0140*/ 	.short	0x0210
        /*0142*/ 	.short	0x00e8


	//----- nvinfo : EIATTR_SW_WAR
	.align		4
.L_3224:
        /*0144*/ 	.byte	0x04, 0x36
        /*0146*/ 	.short	(.L_3226 - .L_3225)
.L_3225:
        /*0148*/ 	.word	0x00000008
.L_3226:


//--------------------- .nv.info._ZN10layer_norm13ln_fwd_kernelINS_13Kernel_traitsIf6__halffS2_fjLj5120ELj1ELj1ELj4ELj16ENS_18Kernel_traits_baseILj5120EfS2_fS2_fjLj128EEEEELb1ELb1ELb0ELb1EEEvNS_9FwdParamsE --------------------------
	.section	.nv.info._ZN10layer_norm13ln_fwd_kernelINS_13Kernel_traitsIf6__halffS2_fjLj5120ELj1ELj1ELj4ELj16ENS_18Kernel_traits_baseILj5120EfS2_fS2_fjLj128EEEEELb1ELb1ELb0ELb1EEEvNS_9FwdParamsE,"",@"SHT_CUDA_INFO"
	.sectionflags	@""
	.align	4


	//----- nvinfo : EIATTR_CUDA_API_VERSION
	.align		4
        /*0000*/ 	.byte	0x04, 0x37
        /*0002*/ 	.short	(.L_3228 - .L_3227)
.L_3227:
        /*0004*/ 	.word	0x00000082


	//----- nvinfo : EIATTR_KPARAM_INFO
	.align		4
.L_3228:
        /*0008*/ 	.byte	0x04, 0x17
        /*000a*/ 	.short	(.L_3230 - .L_3229)
.L_3229:
        /*000c*/ 	.word	0x00000000
        /*0010*/ 	.short	0x0000
        /*0012*/ 	.short	0x0000
        /*0014*/ 	.byte	0x00, 0xf0, 0xa1, 0x03


	//----- nvinfo : EIATTR_SPARSE_MMA_MASK
	.align		4
.L_3230:
        /*0018*/ 	.byte	0x03, 0x50
        /*001a*/ 	.short	0x0000


	//----- nvinfo : EIATTR_MAXREG_COUNT
	.align		4
        /*001c*/ 	.byte	0x03, 0x1b
        /*001e*/ 	.short	0x00ff


	//----- nvinfo : EIATTR_NUM_BARRIERS
	.align		4
        /*0020*/ 	.byte	0x02, 0x4c
        /*0022*/ 	.byte	0x01
	.zero		1


	//----- nvinfo : EIATTR_MERCURY_ISA_VERSION
	.align		4
        /*0024*/ 	.byte	0x03, 0x5f
        /*0026*/ 	.short	0x0101


	//----- nvinfo : EIATTR_COOP_GROUP_MASK_REGIDS
	.align		4
        /*0028*/ 	.byte	0x04, 0x29
        /*002a*/ 	.short	(.L_3232 - .L_3231)


	//   ....[0]....
.L_3231:
        /*002c*/ 	.word	0xffffffff


	//   ....[1]....
        /*0030*/ 	.word	0xffffffff


	//   ....[2]....
        /*0034*/ 	.word	0xffffffff


	//   ....[3]....
        /*0038*/ 	.word	0xffffffff


	//   ....[4]....
        /*003c*/ 	.word	0xffffffff


	//   ....[5]....
        /*0040*/ 	.word	0xffffffff


	//   ....[6]....
        /*0044*/ 	.word	0xffffffff


	//   ....[7]....
        /*0048*/ 	.word	0xffffffff


	//   ....[8]....
        /*004c*/ 	.word	0xffffffff


	//   ....[9]....
        /*0050*/ 	.word	0xffffffff


	//   ....[10]....
        /*0054*/ 	.word	0xffffffff


	//   ....[11]....
        /*0058*/ 	.word	0xffffffff


	//   ....[12]....
        /*005c*/ 	.word	0xffffffff


	//   ....[13]....
        /*0060*/ 	.word	0xffffffff


	//   ....[14]....
        /*0064*/ 	.word	0xffffffff


	//   ....[15]....
        /*0068*/ 	.word	0xffffffff


	//   ....[16]....
        /*006c*/ 	.word	0xffffffff


	//   ....[17]....
        /*0070*/ 	.word	0xffffffff


	//   ....[18]....
        /*0074*/ 	.word	0x050000d5


	//   ....[19]....
        /*0078*/ 	.word	0x050000d5


	//   ....[20]....
        /*007c*/ 	.word	0x050000d5


	//   ....[21]....
        /*0080*/ 	.word	0x050000d5


	//   ....[22]....
        /*0084*/ 	.word	0x050000d5


	//   ....[23]....
        /*0088*/ 	.word	0x050000d5


	//   ....[24]....
        /*008c*/ 	.word	0x050000d5


	//   ....[25]....
        /*0090*/ 	.word	0x050000d5


	//   ....[26]....
        /*0094*/ 	.word	0x050000d5


	//   ....[27]....
        /*0098*/ 	.word	0x050000d5


	//----- nvinfo : EIATTR_COOP_GROUP_INSTR_OFFSETS
	.align		4
.L_3232:
        /*009c*/ 	.byte	0x04, 0x28
        /*009e*/ 	.short	(.L_3234 - .L_3233)


	//   ....[0]....
.L_3233:
        /*00a0*/ 	.word	0x0000ed70


	//   ....[1]....
        /*00a4*/ 	.word	0x0000ed90


	//   ....[2]....
        /*00a8*/ 	.word	0x0000edb0


	//   ....[3]....
        /*00ac*/ 	.word	0x0000edd0


	//   ....[4]....
        /*00b0*/ 	.word	0x0000edf0


	//   ....[5]....
        /*00b4*/ 	.word	0x0000f320


	//   ....[6]....
        /*00b8*/ 	.word	0x0000f340


	//   ....[7]....
        /*00bc*/ 	.word	0x0000f360


	//   ....[8]....
        /*00c0*/ 	.word	0x0000f380


	//   ....[9]....
        /*00c4*/ 	.word	0x0000f3a0


	//   ....[10]....
        /*00c8*/ 	.word	0x0000f510


	//   ....[11]....
        /*00cc*/ 	.word	0x0000f570


	//   ....[12]....
        /*00d0*/ 	.word	0x0000f590


	//   ....[13]....
        /*00d4*/ 	.word	0x0000f600


	//   ....[14]....
        /*00d8*/ 	.word	0x0000f640


	//   ....[15]....
        /*00dc*/ 	.word	0x0000f6b0


	//   ....[16]....
        /*00e0*/ 	.word	0x0000f710


	//   ....[17]....
        /*00e4*/ 	.word	0x0000f750


	//   ....[18]....
        /*00e8*/ 	.word	0x00010250


	//   ....[19]....
        /*00ec*/ 	.word	0x000102c0


	//   ....[20]....
        /*00f0*/ 	.word	0x00010330


	//   ....[21]....
        /*00f4*/ 	.word	0x000103a0


	//   ....[22]....
        /*00f8*/ 	.word	0x00010410


	//   ....[23]....
        /*00fc*/ 	.word	0x00010990


	//   ....[24]....
        /*0100*/ 	.word	0x00010a00


	//   ....[25]....
        /*0104*/ 	.word	0x00010a70


	//   ....[26]....
        /*0108*/ 	.word	0x00010ae0


	//   ....[27]....
        /*010c*/ 	.word	0x00010b50


	//----- nvinfo : EIATTR_EXIT_INSTR_OFFSETS
	.align		4
.L_3234:
        /*0110*/ 	.byte	0x04, 0x1c
        /*0112*/ 	.short	(.L_3236 - .L_3235)


	//   ....[0]....
.L_3235:
        /*0114*/ 	.word	0x00000400


	//   ....[1]....
        /*0118*/ 	.word	0x000101f0


	//----- nvinfo : EIATTR_MAX_THREADS
	.align		4
.L_3236:
        /*011c*/ 	.byte	0x04, 0x05
        /*011e*/ 	.short	(.L_3238 - .L_3237)
.L_3237:
        /*0120*/ 	.word	0x00000080
        /*0124*/ 	.word	0x00000001
        /*0128*/ 	.word	0x00000001


	//----- nvinfo : EIATTR_CRS_STACK_SIZE
	.align		4
.L_3238:
        /*012c*/ 	.byte	0x04, 0x1e
        /*012e*/ 	.short	(.L_3240 - .L_3239)
.L_3239:
        /*0130*/ 	.word	0x00000000


	//----- nvinfo : EIATTR_CBANK_PARAM_SIZE
	.align		4
.L_3240:
        /*0134*/ 	.byte	0x03, 0x19
        /*0136*/ 	.short	0x00e8


	//----- nvinfo : EIATTR_PARAM_CBANK
	.align		4
        /*0138*/ 	.byte	0x04, 0x0a
        /*013a*/ 	.short	(.L_3242 - .L_3241)
	.align		4
.L_3241:
        /*013c*/ 	.word	index@(.nv.constant0._ZN10layer_norm13ln_fwd_kernelINS_13Kernel_traitsIf6__halffS2_fjLj5120ELj1ELj1ELj4ELj16ENS_18Kernel_traits_baseILj5120EfS2_fS2_fjLj128EEEEELb1ELb1ELb0ELb1EEEvNS_9FwdParamsE)
        /*0140*/ 	.short	0x0210
        /*0142*/ 	.short	0x00e8


	//----- nvinfo : EIATTR_SW_WAR
	.align		4
.L_3242:
        /*0144*/ 	.byte	0x04, 0x36
        /*0146*/ 	.short	(.L_3244 - .L_3243)
.L_3243:
        /*0148*/ 	.word	0x00000008
.L_3244:


//--------------------- .nv.info._ZN10layer_norm13ln_fwd_kernelINS_13Kernel_traitsIf6__halffS2_fjLj5120ELj1ELj1ELj4ELj16ENS_18Kernel_traits_baseILj5120EfS2_fS2_fjLj128EEEEELb1ELb1ELb1ELb0EEEvNS_9FwdParamsE --------------------------
	.section	.nv.info._ZN10layer_norm13ln_fwd_kernelINS_13Kernel_traitsIf6__halffS2_fjLj5120ELj1ELj1ELj4ELj16ENS_18Kernel_traits_baseILj5120EfS2_fS2_fjLj128EEEEELb1ELb1ELb1ELb0EEEvNS_9FwdParamsE,"",@"SHT_CUDA_INFO"
	.sectionflags	@""
	.align	4


	//----- nvinfo : EIATTR_CUDA_API_VERSION
	.align		4
        /*0000*/ 	.byte	0x04, 0x37
        /*0002*/ 	.short	(.L_3246 - .L_3245)
.L_3245:
        /*0004*/ 	.word	0x00000082


	//----- nvinfo : EIATTR_KPARAM_INFO
	.align		4
.L_3246:
        /*0008*/ 	.byte	0x04, 0x17
        /*000a*/ 	.short	(.L_3248 - .L_3247)
.L_3247:
        /*000c*/ 	.word	0x00000000
        /*0010*/ 	.short	0x0000
        /*0012*/ 	.short	0x0000
        /*0014*/ 	.byte	0x00, 0xf0, 0xa1, 0x03


	//----- nvinfo : EIATTR_SPARSE_MMA_MASK
	.align		4
.L_3248:
        /*0018*/ 	.byte	0x03, 0x50
        /*001a*/ 	.short	0x0000


	//----- nvinfo : EIATTR_MAXREG_COUNT
	.align		4
        /*001c*/ 	.byte	0x03, 0x1b
        /*001e*/ 	.short	0x00ff


	//----- nvinfo : EIATTR_NUM_BARRIERS
	.align		4
        /*0020*/ 	.byte	0x02, 0x4c
        /*0022*/ 	.byte	0x01
	.zero		1


	//----- nvinfo : EIATTR_MERCURY_ISA_VERSION
	.align		4
        /*0024*/ 	.byte	0x03, 0x5f
        /*0026*/ 	.short	0x0101


	//----- nvinfo : EIATTR_COOP_GROUP_MASK_REGIDS
	.align		4
        /*0028*/ 	.byte	0x04, 0x29
        /*002a*/ 	.short	(.L_3250 - .L_3249)


	//   ....[0]....
.L_3249:
        /*002c*/ 	.word	0xffffffff


	//   ....[1]....
        /*0030*/ 	.word	0xffffffff


	//   ....[2]....
        /*0034*/ 	.word	0xffffffff


	//   ....[3]....
        /*0038*/ 	.word	0xffffffff


	//   ....[4]....
        /*003c*/ 	.word	0xffffffff


	//   ....[5]....
        /*0040*/ 	.word	0xffffffff


	//   ....[6]....
        /*0044*/ 	.word	0xffffffff


	//   ....[7]....
        /*0048*/ 	.word	0xffffffff


	//   ....[8]....
        /*004c*/ 	.word	0xffffffff


	//   ....[9]....
        /*0050*/ 	.word	0xffffffff


	//   ....[10]....
        /*0054*/ 	.word	0xffffffff


	//   ....[11]....
        /*0058*/ 	.word	0xffffffff


	//   ....[12]....
        /*005c*/ 	.word	0xffffffff


	//   ....[13]....
        /*0060*/ 	.word	0xffffffff


	//   ....[14]....
        /*0064*/ 	.word	0xffffffff


	//   ....[15]....
        /*0068*/ 	.word	0xffffffff


	//   ....[16]....
        /*006c*/ 	.word	0xffffffff


	//   ....[17]....
        /*0070*/ 	.word	0xffffffff


	//   ....[18]....
        /*0074*/ 	.word	0x050000d4


	//   ....[19]....
        /*0078*/ 	.word	0x050000d4


	//   ....[20]....
        /*007c*/ 	.word	0x050000d4


	//   ....[21]....
        /*0080*/ 	.word	0x050000d4


	//   ....[22]....
        /*0084*/ 	.word	0x050000d4


	//   ....[23]....
        /*0088*/ 	.word	0x050000d4


	//   ....[24]....
        /*008c*/ 	.word	0x050000d4


	//   ....[25]....
        /*0090*/ 	.word	0x050000d4


	//   ....[26]....
        /*0094*/ 	.word	0x050000d4


	//   ....[27]....
        /*0098*/ 	.word	0x050000d4


	//----- nvinfo : EIATTR_COOP_GROUP_INSTR_OFFSETS
	.align		4
.L_3250:
        /*009c*/ 	.byte	0x04, 0x28
        /*009e*/ 	.short	(.L_3252 - .L_3251)


	//   ....[0]....
.L_3251:
        /*00a0*/ 	.word	0x00010c60


	//   ....[1]....
        /*00a4*/ 	.word	0x00010c80


	//   ....[2]....
        /*00a8*/ 	.word	0x00010ca0


	//   ....[3]....
        /*00ac*/ 	.word	0x00010cc0


	//   ....[4]....
        /*00b0*/ 	.word	0x00010ce0


	//   ....[5]....
        /*00b4*/ 	.word	0x00011220


	//   ....[6]....
        /*00b8*/ 	.word	0x00011240


	//   ....[7]....
        /*00bc*/ 	.word	0x00011260


	//   ....[8]....
        /*00c0*/ 	.word	0x00011280


	//   ....[9]....
        /*00c4*/ 	.word	0x000112a0


	//   ....[10]....
        /*00c8*/ 	.word	0x00011470


	//   ....[11]....
        /*00cc*/ 	.word	0x000114f0


	//   ....[12]....
        /*00d0*/ 	.word	0x00011510


	//   ....[13]....
        /*00d4*/ 	.word	0x000115b0


	//   ....[14]....
        /*00d8*/ 	.word	0x00011640


	//   ....[15]....
        /*00dc*/ 	.word	0x00011690


	//   ....[16]....
        /*00e0*/ 	.word	0x000116d0


	//   ....[17]....
        /*00e4*/ 	.word	0x00011710


	//   ....[18]....
        /*00e8*/ 	.word	0x000123a0


	//   ....[19]....
        /*00ec*/ 	.word	0x00012410


	//   ....[20]....
        /*00f0*/ 	.word	0x00012480


	//   ....[21]....
        /*00f4*/ 	.word	0x000124f0


	//   ....[22]....
        /*00f8*/ 	.word	0x00012560


	//   ....[23]....
        /*00fc*/ 	.word	0x00012af0


	//   ....[24]....
        /*0100*/ 	.word	0x00012b60


	//   ....[25]....
        /*0104*/ 	.word	0x00012bd0


	//   ....[26]....
        /*0108*/ 	.word	0x00012c40


	//   ....[27]....
        /*010c*/ 	.word	0x00012cb0


	//----- nvinfo : EIATTR_EXIT_INSTR_OFFSETS
	.align		4
.L_3252:
        /*0110*/ 	.byte	0x04, 0x1c
        /*0112*/ 	.short	(.L_3254 - .L_3253)


	//   ....[0]....
.L_3253:
        /*0114*/ 	.word	0x00000d80


	//   ....[1]....
        /*0118*/ 	.word	0x00012340


	//----- nvinfo : EIATTR_MAX_THREADS
	.align		4
.L_3254:
        /*011c*/ 	.byte	0x04, 0x05
        /*011e*/ 	.short	(.L_3256 - .L_3255)
.L_3255:
        /*0120*/ 	.word	0x00000080
        /*0124*/ 	.word	0x00000001
        /*0128*/ 	.word	0x00000001


	//----- nvinfo : EIATTR_CRS_STACK_SIZE
	.align		4
.L_3256:
        /*012c*/ 	.byte	0x04, 0x1e
        /*012e*/ 	.short	(.L_3258 - .L_3257)
.L_3257:
        /*0130*/ 	.word	0x00000000


	//----- nvinfo : EIATTR_CBANK_PARAM_SIZE
	.align		4
.L_3258:
        /*0134*/ 	.byte	0x03, 0x19
        /*0136*/ 	.short	0x00e8


	//----- nvinfo : EIATTR_PARAM_CBANK
	.align		4
        /*0138*/ 	.byte	0x04, 0x0a
        /*013a*/ 	.short	(.L_3260 - .L_3259)
	.align		4
.L_3259:
        /*013c*/ 	.word	index@(.nv.constant0._ZN10layer_norm13ln_fwd_kernelINS_13Kernel_traitsIf6__halffS2_fjLj5120ELj1ELj1ELj4ELj16ENS_18Kernel_traits_baseILj5120EfS2_fS2_fjLj128EEEEELb1ELb1ELb1ELb0EEEvNS_9FwdParamsE)
        /*0140*/ 	.short	0x0210
        /*0142*/ 	.short	0x00e8


	//----- nvinfo : EIATTR_SW_WAR
	.align		4
.L_3260:
        /*0144*/ 	.byte	0x04, 0x36
        /*0146*/ 	.short	(.L_3262 - .L_3261)
.L_3261:
        /*0148*/ 	.word	0x00000008
.L_3262:


//--------------------- .nv.info._ZN10layer_norm13ln_fwd_kernelINS_13Kernel_traitsIf6__halffS2_fjLj5120ELj1ELj1ELj4ELj16ENS_18Kernel_traits_baseILj5120EfS2_fS2_fjLj128EEEEELb1ELb1ELb1ELb1EEEvNS_9FwdParamsE --------------------------
	.section	.nv.info._ZN10layer_norm13ln_fwd_kernelINS_13Kernel_traitsIf6__halffS2_fjLj5120ELj1ELj1ELj4ELj16ENS_18Kernel_traits_baseILj5120EfS2_fS2_fjLj128EEEEELb1ELb1ELb1ELb1EEEvNS_9FwdParamsE,"",@"SHT_CUDA_INFO"
	.sectionflags	@""
	.align	4


	//----- nvinfo : EIATTR_CUDA_API_VERSION
	.align		4
        /*0000*/ 	.byte	0x04, 0x37
        /*0002*/ 	.short	(.L_3264 - .L_3263)
.L_3263:
        /*0004*/ 	.word	0x00000082


	//----- nvinfo : EIATTR_KPARAM_INFO
	.align		4
.L_3264:
        /*0008*/ 	.byte	0x04, 0x17
        /*000a*/ 	.short	(.L_3266 - .L_3265)
.L_3265:
        /*000c*/ 	.word	0x00000000
        /*0010*/ 	.short	0x0000
        /*0012*/ 	.short	0x0000
        /*0014*/ 	.byte	0x00, 0xf0, 0xa1, 0x03


	//----- nvinfo : EIATTR_SPARSE_MMA_MASK
	.align		4
.L_3266:
        /*0018*/ 	.byte	0x03, 0x50
        /*001a*/ 	.short	0x0000


	//----- nvinfo : EIATTR_MAXREG_COUNT
	.align		4
        /*001c*/ 	.byte	0x03, 0x1b
        /*001e*/ 	.short	0x00ff


	//----- nvinfo : EIATTR_NUM_BARRIERS
	.align		4
        /*0020*/ 	.byte	0x02, 0x4c
        /*0022*/ 	.byte	0x01
	.zero		1


	//----- nvinfo : EIATTR_MERCURY_ISA_VERSION
	.align		4
        /*0024*/ 	.byte	0x03, 0x5f
        /*0026*/ 	.short	0x0101


	//----- nvinfo : EIATTR_COOP_GROUP_MASK_REGIDS
	.align		4
        /*0028*/ 	.byte	0x04, 0x29
        /*002a*/ 	.short	(.L_3268 - .L_3267)


	//   ....[0]....
.L_3267:
        /*002c*/ 	.word	0xffffffff


	//   ....[1]....
        /*0030*/ 	.word	0xffffffff


	//   ....[2]....
        /*0034*/ 	.word	0xffffffff


	//   ....[3]....
        /*0038*/ 	.word	0xffffffff


	//   ....[4]....
        /*003c*/ 	.word	0xffffffff


	//   ....[5]....
        /*0040*/ 	.word	0xffffffff


	//   ....[6]....
        /*0044*/ 	.word	0xffffffff


	//   ....[7]....
        /*0048*/ 	.word	0xffffffff


	//   ....[8]....
        /*004c*/ 	.word	0xffffffff


	//   ....[9]....
        /*0050*/ 	.word	0xffffffff


	//   ....[10]....
        /*0054*/ 	.word	0xffffffff


	//   ....[11]....
        /*0058*/ 	.word	0xffffffff


	//   ....[12]....
        /*005c*/ 	.word	0xffffffff


	//   ....[13]....
        /*0060*/ 	.word	0xffffffff


	//   ....[14]....
        /*0064*/ 	.word	0xffffffff


	//   ....[15]....
        /*0068*/ 	.word	0xffffffff


	//   ....[16]....
        /*006c*/ 	.word	0xffffffff


	//   ....[17]....
        /*0070*/ 	.word	0xffffffff


	//   ....[18]....
        /*0074*/ 	.word	0x050000d9


	//   ....[19]....
        /*0078*/ 	.word	0x050000d9


	//   ....[20]....
        /*007c*/ 	.word	0x050000d9


	//   ....[21]....
        /*0080*/ 	.word	0x050000d9


	//   ....[22]....
        /*0084*/ 	.word	0x050000d9


	//   ....[23]....
        /*0088*/ 	.word	0x050000d9


	//   ....[24]....
        /*008c*/ 	.word	0x050000d9


	//   ....[25]....
        /*0090*/ 	.word	0x050000d9


	//   ....[26]....
        /*0094*/ 	.word	0x050000d9


	//   ....[27]....
        /*0098*/ 	.word	0x050000d9


	//----- nvinfo : EIATTR_COOP_GROUP_INSTR_OFFSETS
	.align		4
.L_3268:
        /*009c*/ 	.byte	0x04, 0x28
        /*009e*/ 	.short	(.L_3270 - .L_3269)


	//   ....[0]....
.L_3269:
        /*00a0*/ 	.word	0x00010400


	//   ....[1]....
        /*00a4*/ 	.word	0x00010420


	//   ....[2]....
        /*00a8*/ 	.word	0x00010440


	//   ....[3]....
        /*00ac*/ 	.word	0x00010460


	//   ....[4]....
        /*00b0*/ 	.word	0x00010480


	//   ....[5]....
        /*00b4*/ 	.word	0x000109b0


	//   ....[6]....
        /*00b8*/ 	.word	0x000109d0


	//   ....[7]....
        /*00bc*/ 	.word	0x000109f0


	//   ....[8]....
        /*00c0*/ 	.word	0x00010a10


	//   ....[9]....
        /*00c4*/ 	.word	0x00010a30


	//   ....[10]....
        /*00c8*/ 	.word	0x00010bb0


	//   ....[11]....
        /*00cc*/ 	.word	0x00010c00


	//   ....[12]....
        /*00d0*/ 	.word	0x00010c20


	//   ....[13]....
        /*00d4*/ 	.word	0x00010c30


	//   ....[14]....
        /*00d8*/ 	.word	0x00010cf0


	//   ....[15]....
        /*00dc*/ 	.word	0x00010d20


	//   ....[16]....
        /*00e0*/ 	.word	0x00010dc0


	//   ....[17]....
        /*00e4*/ 	.word	0x00010df0


	//   ....[18]....
        /*00e8*/ 	.word	0x00011990


	//   ....[19]....
        /*00ec*/ 	.word	0x00011a00


	//   ....[20]....
        /*00f0*/ 	.word	0x00011a70


	//   ....[21]....
        /*00f4*/ 	.word	0x00011ae0


	//   ....[22]....
        /*00f8*/ 	.word	0x00011b50


	//   ....[23]....
        /*00fc*/ 	.word	0x000120d0


	//   ....[24]....
        /*0100*/ 	.word	0x00012140


	//   ....[25]....
        /*0104*/ 	.word	0x000121b0


	//   ....[26]....
        /*0108*/ 	.word	0x00012220


	//   ....[27]....
        /*010c*/ 	.word	0x00012290


	//----- nvinfo : EIATTR_EXIT_INSTR_OFFSETS
	.align		4
.L_3270:
        /*0110*/ 	.byte	0x04, 0x1c
        /*0112*/ 	.short	(.L_3272 - .L_3271)


	//   ....[0]....
.L_3271:
        /*0114*/ 	.word	0x00000400


	//   ....[1]....
        /*0118*/ 	.word	0x00011940


	//----- nvinfo : EIATTR_MAX_THREADS
	.align		4
.L_3272:
        /*011c*/ 	.byte	0x04, 0x05
        /*011e*/ 	.short	(.L_3274 - .L_3273)
.L_3273:
        /*0120*/ 	.word	0x00000080
        /*0124*/ 	.word	0x00000001
        /*0128*/ 	.word	0x00000001


	//----- nvinfo : EIATTR_CRS_STACK_SIZE
	.align		4
.L_3274:
        /*012c*/ 	.byte	0x04, 0x1e
        /*012e*/ 	.short	(.L_3276 - .L_3275)
.L_3275:
        /*0130*/ 	.word	0x00000000


	//----- nvinfo : EIATTR_CBANK_PARAM_SIZE
	.align		4
.L_3276:
        /*0134*/ 	.byte	0x03, 0x19
        /*0136*/ 	.short	0x00e8


	//----- nvinfo : EIATTR_PARAM_CBANK
	.align		4
        /*0138*/ 	.byte	0x04, 0x0a
        /*013a*/ 	.short	(.L_3278 - .L_3277)
	.align		4
.L_3277:
        /*013c*/ 	.word	index@(.nv.constant0._ZN10layer_norm13ln_fwd_kernelINS_13Kernel_traitsIf6__halffS2_fjLj5120ELj1ELj1ELj4ELj16ENS_18Kernel_traits_baseILj5120EfS2_fS2_fjLj128EEEEELb1ELb1ELb1ELb1EEEvNS_9FwdParamsE)
        /*0140*/ 	.short	0x0210
        /*0142*/ 	.short	0x00e8


	//----- nvinfo : EIATTR_SW_WAR
	.align		4
.L_3278:
        /*0144*/ 	.byte	0x04, 0x36
        /*0146*/ 	.short	(.L_3280 - .L_3279)
.L_3279:
        /*0148*/ 	.word	0x00000008
.L_3280:


//--------------------- .nv.info._ZN10layer_norm13ln_fwd_kernelINS_13Kernel_traitsI6__halfffffjLj5120ELj1ELj1ELj4ELj16ENS_18Kernel_traits_baseILj5120ES2_ffffjLj128EEEEELb0ELb0ELb0ELb0EEEvNS_9FwdParamsE --------------------------
	.section	.nv.info._ZN10layer_norm13ln_fwd_kernelINS_13Kernel_traitsI6__halfffffjLj5120ELj1ELj1ELj4ELj16ENS_18Kernel_traits_baseILj5120ES2_ffffjLj128EEEEELb0ELb0ELb0ELb0EEEvNS_9FwdParamsE,"",@"SHT_CUDA_INFO"
	.sectionflags	@""
	.align	4


	//----- nvinfo : EIATTR_CUDA_API_VERSION
	.align		4
        /*0000*/ 	.byte	0x04, 0x37
        /*0002*/ 	.short	(.L_3282 - .L_3281)
.L_3281:
        /*0004*/ 	.word	0x00000082


	//----- nvinfo : EIATTR_KPARAM_INFO
	.align		4
.L_3282:
        /*0008*/ 	.byte	0x04, 0x17
        /*000a*/ 	.short	(.L_3284 - .L_3283)
.L_3283:
        /*000c*/ 	.word	0x00000000
        /*0010*/ 	.short	0x0000
        /*0012*/ 	.short	0x0000
        /*0014*/ 	.byte	0x00, 0xf0, 0xa1, 0x03


	//----- nvinfo : EIATTR_SPARSE_MMA_MASK
	.align		4
.L_3284:
        /*0018*/ 	.byte	0x03, 0x50
        /*001a*/ 	.short	0x0000


	//----- nvinfo : EIATTR_MAXREG_COUNT
	.align		4
        /*001c*/ 	.byte	0x03, 0x1b
        /*001e*/ 	.short	0x00ff


	//----- nvinfo : EIATTR_NUM_BARRIERS
	.align		4
        /*0020*/ 	.byte	0x02, 0x4c
        /*0022*/ 	.byte	0x01
	.zero		1


	//----- nvinfo : EIATTR_MERCURY_ISA_VERSION
	.align		4
        /*0024*/ 	.byte	0x03, 0x5f
        /*0026*/ 	.short	0x0101


	//----- nvinfo : EIATTR_COOP_GROUP_MASK_REGIDS
	.align		4
        /*0028*/ 	.byte	0x04, 0x29
        /*002a*/ 	.short	(.L_3286 - .L_3285)


	//   ....[0]....
.L_3285:
        /*002c*/ 	.word	0xffffffff


	//   ....[1]....
        /*0030*/ 	.word	0xffffffff


	//   ....[2]....
        /*0034*/ 	.word	0xffffffff


	//   ....[3]....
        /*0038*/ 	.word	0xffffffff


	//   ....[4]....
        /*003c*/ 	.word	0xffffffff


	//   ....[5]....
        /*0040*/ 	.word	0xffffffff


	//   ....[6]....
        /*0044*/ 	.word	0xffffffff


	//   ....[7]....
        /*0048*/ 	.word	0xffffffff


	//   ....[8]....
        /*004c*/ 	.word	0xffffffff


	//   ....[9]....
        /*0050*/ 	.word	0xffffffff


	//   ....[10]....
        /*0054*/ 	.word	0xffffffff


	//   ....[11]....
        /*0058*/ 	.word	0xffffffff


	//   ....[12]....
        /*005c*/ 	.word	0xffffffff


	//   ....[13]....
        /*0060*/ 	.word	0xffffffff


	//   ....[14]....
        /*0064*/ 	.word	0xffffffff


	//   ....[15]....
        /*0068*/ 	.word	0xffffffff


	//   ....[16]....
        /*006c*/ 	.word	0xffffffff


	//   ....[17]....
        /*0070*/ 	.word	0xffffffff


	//   ....[18]....
        /*0074*/ 	.word	0x05000093


	//   ....[19]....
        /*0078*/ 	.word	0x05000093


	//   ....[20]....
        /*007c*/ 	.word	0x05000093


	//   ....[21]....
        /*0080*/ 	.word	0x05000093


	//   ....[22]....
        /*0084*/ 	.word	0x05000093


	//   ....[23]....
        /*0088*/ 	.word	0x05000093


	//   ....[24]....
        /*008c*/ 	.word	0x05000093


	//   ....[25]....
        /*0090*/ 	.word	0x05000093


	//   ....[26]....
        /*0094*/ 	.word	0x05000093


	//   ....[27]....
        /*0098*/ 	.word	0x05000093


	//----- nvinfo : EIATTR_COOP_GROUP_INSTR_OFFSETS
	.align		4
.L_3286:
        /*009c*/ 	.byte	0x04, 0x28
        /*009e*/ 	.short	(.L_3288 - .L_3287)


	//   ....[0]....
.L_3287:
        /*00a0*/ 	.word	0x000034e0


	//   ....[1]....
        /*00a4*/ 	.word	0x00003510


	//   ....[2]....
        /*00a8*/ 	.word	0x00003530


	//   ....[3]....
        /*00ac*/ 	.word	0x00003550


	//   ....[4]....
        /*00b0*/ 	.word	0x00003570


	//   ....[5]....
        /*00b4*/ 	.word	0x00003b00


	//   ....[6]....
        /*00b8*/ 	.word	0x00003b20


	//   ....[7]....
        /*00bc*/ 	.word	0x00003b40


	//   ....[8]....
        /*00c0*/ 	.word	0x00003b60


	//   ....[9]....
        /*00c4*/ 	.word	0x00003b80


	//   ....[10]....
        /*00c8*/ 	.word	0x00003d30


	//   ....[11]....
        /*00cc*/ 	.word	0x00003d70


	//   ....[12]....
        /*00d0*/ 	.word	0x00003d90


	//   ....[13]....
        /*00d4*/ 	.word	0x00003da0


	//   ....[14]....
        /*00d8*/ 	.word	0x00003e50


	//   ....[15]....
        /*00dc*/ 	.word	0x00003ea0


	//   ....[16]....
        /*00e0*/ 	.word	0x00003f30


	//   ....[17]....
        /*00e4*/ 	.word	0x00003f60


	//   ....[18]....
        /*00e8*/ 	.word	0x00004d20


	//   ....[19]....
        /*00ec*/ 	.word	0x00004d90


	//   ....[20]....
        /*00f0*/ 	.word	0x00004e00


	//   ....[21]....
        /*00f4*/ 	.word	0x00004e70


	//   ....[22]....
        /*00f8*/ 	.word	0x00004ee0


	//   ....[23]....
        /*00fc*/ 	.word	0x000054c0


	//   ....[24]....
        /*0100*/ 	.word	0x00005530


	//   ....[25]....
        /*0104*/ 	.word	0x000055a0


	//   ....[26]....
        /*0108*/ 	.word	0x00005610


	//   ....[27]....
        /*010c*/ 	.word	0x00005680


	//----- nvinfo : EIATTR_EXIT_INSTR_OFFSETS
	.align		4
.L_3288:
        /*0110*/ 	.byte	0x04, 0x1c
        /*0112*/ 	.short	(.L_3290 - .L_3289)


	//   ....[0]....
.L_3289:
        /*0114*/ 	.word	0x00000af0


	//   ....[1]....
        /*0118*/ 	.word	0x00004cc0


	//----- nvinfo : EIATTR_MAX_THREADS
	.align		4
.L_3290:
        /*011c*/ 	.byte	0x04, 0x05
        /*011e*/ 	.short	(.L_3292 - .L_3291)
.L_3291:
        /*0120*/ 	.word	0x00000080
        /*0124*/ 	.word	0x00000001
        /*0128*/ 	.word	0x00000001


	//----- nvinfo : EIATTR_CRS_STACK_SIZE
	.align		4
.L_3292:
        /*012c*/ 	.byte	0x04, 0x1e
        /*012e*/ 	.short	(.L_3294 - .L_3293)
.L_3293:
        /*0130*/ 	.word	0x00000000


	//----- nvinfo : EIATTR_CBANK_PARAM_SIZE
	.align		4
.L_3294:
        /*0134*/ 	.byte	0x03, 0x19
        /*0136*/ 	.short	0x00e8


	//----- nvinfo : EIATTR_PARAM_CBANK
	.align		4
        /*0138*/ 	.byte	0x04, 0x0a
        /*013a*/ 	.short	(.L_3296 - .L_3295)
	.align		4
.L_3295:
        /*013c*/ 	.word	index@(.nv.constant0._ZN10layer_norm13ln_fwd_kernelINS_13Kernel_traitsI6__halfffffjLj5120ELj1ELj1ELj4ELj16ENS_18Kernel_traits_baseILj5120ES2_ffffjLj128EEEEELb0ELb0ELb0ELb0EEEvNS_9FwdParamsE)
        /*0140*/ 	.short	0x0210
        /*0142*/ 	.short	0x00e8


	//----- nvinfo : EIATTR_SW_WAR
	.align		4
.L_3296:
        /*0144*/ 	.byte	0x04, 0x36
        /*0146*/ 	.short	(.L_3298 - .L_3297)
.L_3297:
        /*0148*/ 	.word	0x00000008
.L_3298:


//--------------------- .nv.info._ZN10layer_norm13ln_fwd_kernelINS_13Kernel_traitsI6__halfffffjLj5120ELj1ELj1ELj4ELj16ENS_18Kernel_traits_baseILj5120ES2_ffffjLj128EEEEELb0ELb0ELb0ELb1EEEvNS_9FwdParamsE --------------------------
	.section	.nv.info._ZN10layer_norm13ln_fwd_kernelINS_13Kernel_traitsI6__halfffffjLj5120ELj1ELj1ELj4ELj16ENS_18Kernel_traits_baseILj5120ES2_ffffjLj128EEEEELb0ELb0ELb0ELb1EEEvNS_9FwdParamsE,"",@"SHT_CUDA_INFO"
	.sectionflags	@""
	.align	4


	//----- nvinfo : EIATTR_CUDA_API_VERSION
	.align		4
        /*0000*/ 	.byte	0x04, 0x37
        /*0002*/ 	.short	(.L_3300 - .L_3299)
.L_3299:
        /*0004*/ 	.word	0x00000082


	//----- nvinfo : EIATTR_KPARAM_INFO
	.align		4
.L_3300:
        /*0008*/ 	.byte	0x04, 0x17
        /*000a*/ 	.short	(.L_3302 - .L_3301)
.L_3301:
        /*000c*/ 	.word	0x00000000
        /*0010*/ 	.short	0x0000
        /*0012*/ 	.short	0x0000
        /*0014*/ 	.byte	0x00, 0xf0, 0xa1, 0x03


	//----- nvinfo : EIATTR_SPARSE_MMA_MASK
	.align		4
.L_3302:
        /*0018*/ 	.byte	0x03, 0x50
        /*001a*/ 	.short	0x0000


	//----- nvinfo : EIATTR_MAXREG_COUNT
	.align		4
        /*001c*/ 	.byte	0x03, 0x1b
        /*001e*/ 	.short	0x00ff


	//----- nvinfo : EIATTR_NUM_BARRIERS
	.align		4
        /*0020*/ 	.byte	0x02, 0x4c
        /*0022*/ 	.byte	0x01
	.zero		1


	//----- nvinfo : EIATTR_MERCURY_ISA_VERSION
	.align		4
        /*0024*/ 	.byte	0x03, 0x5f
        /*0026*/ 	.short	0x0101


	//----- nvinfo : EIATTR_COOP_GROUP_MASK_REGIDS
	.align		4
        /*0028*/ 	.byte	0x04, 0x29
        /*002a*/ 	.short	(.L_3304 - .L_3303)


	//   ....[0]....
.L_3303:
        /*002c*/ 	.word	0xffffffff


	//   ....[1]....
        /*0030*/ 	.word	0xffffffff


	//   ....[2]....
        /*0034*/ 	.word	0xffffffff


	//   ....[3]....
        /*0038*/ 	.word	0xffffffff


	//   ....[4]....
        /*003c*/ 	.word	0xffffffff


	//   ....[5]....
        /*0040*/ 	.word	0xffffffff


	//   ....[6]....
        /*0044*/ 	.word	0xffffffff


	//   ....[7]....
        /*0048*/ 	.word	0xffffffff


	//   ....[8]....
        /*004c*/ 	.word	0xffffffff


	//   ....[9]....
        /*0050*/ 	.word	0xffffffff


	//   ....[10]....
        /*0054*/ 	.word	0xffffffff


	//   ....[11]....
        /*0058*/ 	.word	0xffffffff


	//   ....[12]....
        /*005c*/ 	.word	0xffffffff


	//   ....[13]....
        /*0060*/ 	.word	0xffffffff


	//   ....[14]....
        /*0064*/ 	.word	0xffffffff


	//   ....[15]....
        /*0068*/ 	.word	0xffffffff


	//   ....[16]....
        /*006c*/ 	.word	0xffffffff


	//   ....[17]....
        /*0070*/ 	.word	0xffffffff


	//   ....[18]....
        /*0074*/ 	.word	0x05000097


	//   ....[19]....
        /*0078*/ 	.word	0x05000097


	//   ....[20]....
        /*007c*/ 	.word	0x05000097


	//   ....[21]....
        /*0080*/ 	.word	0x05000097


	//   ....[22]....
        /*0084*/ 	.word	0x05000097


	//   ....[23]....
        /*0088*/ 	.word	0x05000097


	//   ....[24]....
        /*008c*/ 	.word	0x05000097


	//   ....[25]....
        /*0090*/ 	.word	0x05000097


	//   ....[26]....
        /*0094*/ 	.word	0x05000097


	//   ....[27]....
        /*0098*/ 	.word	0x05000097


	//----- nvinfo : EIATTR_COOP_GROUP_INSTR_OFFSETS
	.align		4
.L_3304:
        /*009c*/ 	.byte	0x04, 0x28
        /*009e*/ 	.short	(.L_3306 - .L_3305)


	//   ....[0]....
.L_3305:
        /*00a0*/ 	.word	0x000023d0


	//   ....[1]....
        /*00a4*/ 	.word	0x000023f0


	//   ....[2]....
        /*00a8*/ 	.word	0x00002410


	//   ....[3]....
        /*00ac*/ 	.word	0x00002430


	//   ....[4]....
        /*00b0*/ 	.word	0x00002450


	//   ....[5]....
        /*00b4*/ 	.word	0x00002980


	//   ....[6]....
        /*00b8*/ 	.word	0x000029a0


	//   ....[7]....
        /*00bc*/ 	.word	0x000029c0


	//   ....[8]....
        /*00c0*/ 	.word	0x000029e0


	//   ....[9]....
        /*00c4*/ 	.word	0x00002a00


	//   ....[10]....
        /*00c8*/ 	.word	0x00002b70


	//   ....[11]....
        /*00cc*/ 	.word	0x00002bc0


	//   ....[12]....
        /*00d0*/ 	.word	0x00002be0


	//   ....[13]....
        /*00d4*/ 	.word	0x00002bf0


	//   ....[14]....
        /*00d8*/ 	.word	0x00002c70


	//   ....[15]....
        /*00dc*/ 	.word	0x00002cd0


	//   ....[16]....
        /*00e0*/ 	.word	0x00002da0


	//   ....[17]....
        /*00e4*/ 	.word	0x00002dd0


	//   ....[18]....
        /*00e8*/ 	.word	0x00003800


	//   ....[19]....
        /*00ec*/ 	.word	0x00003870


	//   ....[20]....
        /*00f0*/ 	.word	0x000038e0


	//   ....[21]....
        /*00f4*/ 	.word	0x00003950


	//   ....[22]....
        /*00f8*/ 	.word	0x000039c0


	//   ....[23]....
        /*00fc*/ 	.word	0x00003f40


	//   ....[24]....
        /*0100*/ 	.word	0x00003fb0


	//   ....[25]....
        /*0104*/ 	.word	0x00004020


	//   ....[26]....
        /*0108*/ 	.word	0x00004090


	//   ....[27]....
        /*010c*/ 	.word	0x00004100


	//----- nvinfo : EIATTR_EXIT_INSTR_OFFSETS
	.align		4
.L_3306:
        /*0110*/ 	.byte	0x04, 0x1c
        /*0112*/ 	.short	(.L_3308 - .L_3307)


	//   ....[0]....
.L_3307:
        /*0114*/ 	.word	0x000001f0


	//   ....[1]....
        /*0118*/ 	.word	0x000037a0


	//----- nvinfo : EIATTR_MAX_THREADS
	.align		4
.L_3308:
        /*011c*/ 	.byte	0x04, 0x05
        /*011e*/ 	.short	(.L_3310 - .L_3309)
.L_3309:
        /*0120*/ 	.word	0x00000080
        /*0124*/ 	.word	0x00000001
        /*0128*/ 	.word	0x00000001


	//----- nvinfo : EIATTR_CRS_STACK_SIZE
	.align		4
.L_3310:
        /*012c*/ 	.byte	0x04, 0x1e
        /*012e*/ 	.short	(.L_3312 - .L_3311)
.L_3311:
        /*0130*/ 	.word	0x00000000


	//----- nvinfo : EIATTR_CBANK_PARAM_SIZE
	.align		4
.L_3312:
        /*0134*/ 	.byte	0x03, 0x19
        /*0136*/ 	.short	0x00e8


	//----- nvinfo : EIATTR_PARAM_CBANK
	.align		4
        /*0138*/ 	.byte	0x04, 0x0a
        /*013a*/ 	.short	(.L_3314 - .L_3313)
	.align		4
.L_3313:
        /*013c*/ 	.word	index@(.nv.constant0._ZN10layer_norm13ln_fwd_kernelINS_13Kernel_traitsI6__halfffffjLj5120ELj1ELj1ELj4ELj16ENS_18Kernel_traits_baseILj5120ES2_ffffjLj128EEEEELb0ELb0ELb0ELb1EEEvNS_9FwdParamsE)
        /*0140*/ 	.short	0x0210
        /*0142*/ 	.short	0x00e8


	//----- nvinfo : EIATTR_SW_WAR
	.align		4
.L_3314:
        /*0144*/ 	.byte	0x04, 0x36
        /*0146*/ 	.short	(.L_3316 - .L_3315)
.L_3315:
        /*0148*/ 	.word	0x00000008
.L_3316:


//--------------------- .nv.info._ZN10layer_norm13ln_fwd_kernelINS_13Kernel_traitsI6__halfffffjLj5120ELj1ELj1ELj4ELj16ENS_18Kernel_traits_baseILj5120ES2_ffffjLj128EEEEELb0ELb0ELb1ELb0EEEvNS_9FwdParamsE --------------------------
	.section	.nv.info._ZN10layer_norm13ln_fwd_kernelINS_13Kernel_traitsI6__halfffffjLj5120ELj1ELj1ELj4ELj16ENS_18Kernel_traits_baseILj5120ES2_ffffjLj128EEEEELb0ELb0ELb1ELb0EEEvNS_9FwdParamsE,"",@"SHT_CUDA_INFO"
	.sectionflags	@""
	.align	4


	//----- nvinfo : EIATTR_CUDA_API_VERSION
	.align		4
        /*0000*/ 	.byte	0x04, 0x37
        /*0002*/ 	.short	(.L_3318 - .L_3317)
.L_3317:
        /*0004*/ 	.word	0x00000082


	//----- nvinfo : EIATTR_KPARAM_INFO
	.align		4
.L_3318:
        /*0008*/ 	.byte	0x04, 0x17
        /*000a*/ 	.short	(.L_3320 - .L_3319)
.L_3319:
        /*000c*/ 	.word	0x00000000
        /*0010*/ 	.short	0x0000
        /*0012*/ 	.short	0x0000
        /*0014*/ 	.byte	0x00, 0xf0, 0xa1, 0x03


	//----- nvinfo : EIATTR_SPARSE_MMA_MASK
	.align		4
.L_3320:
        /*0018*/ 	.byte	0x03, 0x50
        /*001a*/ 	.short	0x0000


	//----- nvinfo : EIATTR_MAXREG_COUNT
	.align		4
        /*001c*/ 	.byte	0x03, 0x1b
        /*001e*/ 	.short	0x00ff


	//----- nvinfo : EIATTR_NUM_BARRIERS
	.align		4
        /*0020*/ 	.byte	0x02, 0x4c
        /*0022*/ 	.byte	0x01
	.zero		1


	//----- nvinfo : EIATTR_MERCURY_ISA_VERSION
	.align		4
        /*0024*/ 	.byte	0x03, 0x5f
        /*0026*/ 	.short	0x0101


	//----- nvinfo : EIATTR_COOP_GROUP_MASK_REGIDS
	.align		4
        /*0028*/ 	.byte	0x04, 0x29
        /*002a*/ 	.short	(.L_3322 - .L_3321)


	//   ....[0]....
.L_3321:
        /*002c*/ 	.word	0xffffffff


	//   ....[1]....
        /*0030*/ 	.word	0xffffffff


	//   ....[2]....
        /*0034*/ 	.word	0xffffffff


	//   ....[3]....
        /*0038*/ 	.word	0xffffffff


	//   ....[4]....
        /*003c*/ 	.word	0xffffffff


	//   ....[5]....
        /*0040*/ 	.word	0xffffffff


	//   ....[6]....
        /*0044*/ 	.word	0xffffffff


	//   ....[7]....
        /*0048*/ 	.word	0xffffffff


	//   ....[8]....
        /*004c*/ 	.word	0xffffffff


	//   ....[9]....
        /*0050*/ 	.word	0xffffffff


	//   ....[10]....
        /*0054*/ 	.word	0xffffffff


	//   ....[11]....
        /*0058*/ 	.word	0xffffffff


	//   ....[12]....
        /*005c*/ 	.word	0xffffffff


	//   ....[13]....
        /*0060*/ 	.word	0xffffffff


	//   ....[14]....
        /*0064*/ 	.word	0xffffffff


	//   ....[15]....
        /*0068*/ 	.word	0xffffffff


	//   ....[16]....
        /*006c*/ 	.word	0xffffffff


	//   ....[17]....
        /*0070*/ 	.word	0xffffffff


	//   ....[18]....
        /*0074*/ 	.word	0x0500009a


	//   ....[19]....
        /*0078*/ 	.word	0x0500009a


	//   ....[20]....
        /*007c*/ 	.word	0x0500009a


	//   ....[21]....
        /*0080*/ 	.word	0x0500009a


	//   ....[22]....
        /*0084*/ 	.word	0x0500009a


	//   ....[23]....
        /*0088*/ 	.word	0x0500009a


	//   ....[24]....
        /*008c*/ 	.word	0x0500009a


	//   ....[25]....
        /*0090*/ 	.word	0x0500009a


	//   ....[26]....
        /*0094*/ 	.word	0x0500009a


	//   ....[27]....
        /*0098*/ 	.word	0x0500009a


	//----- nvinfo : EIATTR_COOP_GROUP_INSTR_OFFSETS
	.align		4
.L_3322:
        /*009c*/ 	.byte	0x04, 0x28
        /*009e*/ 	.short	(.L_3324 - .L_3323)


	//   ....[0]....
.L_3323:
        /*00a0*/ 	.word	0x000039e0


	//   ....[1]....
        /*00a4*/ 	.word	0x00003a70


	//   ....[2]....
        /*00a8*/ 	.word	0x00003a90


	//   ....[3]....
        /*00ac*/ 	.word	0x00003ab0


	//   ....[4]....
        /*00b0*/ 	.word	0x00003ad0


	//   ....[5]....
        /*00b4*/ 	.word	0x00004040


	//   ....[6]....
        /*00b8*/ 	.word	0x00004060


	//   ....[7]....
        /*00bc*/ 	.word	0x00004080


	//   ....[8]....
        /*00c0*/ 	.word	0x000040a0


	//   ....[9]....
        /*00c4*/ 	.word	0x000040c0


	//   ....[10]....
        /*00c8*/ 	.word	0x00004210


	//   ....[11]....
        /*00cc*/ 	.word	0x00004320


	//   ....[12]....
        /*00d0*/ 	.word	0x00004340


	//   ....[13]....
        /*00d4*/ 	.word	0x00004350


	//   ....[14]....
        /*00d8*/ 	.word	0x00004400


	//   ....[15]....
        /*00dc*/ 	.word	0x00004440


	//   ....[16]....
        /*00e0*/ 	.word	0x000044d0


	//   ....[17]....
        /*00e4*/ 	.word	0x00004500


	//   ....[18]....
        /*00e8*/ 	.word	0x00005360


	//   ....[19]....
        /*00ec*/ 	.word	0x000053c0


	//   ....[20]....
        /*00f0*/ 	.word	0x00005420


	//   ....[21]....
        /*00f4*/ 	.word	0x00005480


	//   ....[22]....
        /*00f8*/ 	.word	0x000054e0


	//   ....[23]....
        /*00fc*/ 	.word	0x00005ab0


	//   ....[24]....
        /*0100*/ 	.word	0x00005b10


	//   ....[25]....
        /*0104*/ 	.word	0x00005b70


	//   ....[26]....
        /*0108*/ 	.word	0x00005bd0


	//   ....[27]....
        /*010c*/ 	.word	0x00005c30


	//----- nvinfo : EIATTR_EXIT_INSTR_OFFSETS
	.align		4
.L_3324:
        /*0110*/ 	.byte	0x04, 0x1c
        /*0112*/ 	.short	(.L_3326 - .L_3325)


	//   ....[0]....
.L_3325:
        /*0114*/ 	.word	0x00000ac0


	//   ....[1]....
        /*0118*/ 	.word	0x000052a0


	//----- nvinfo : EIATTR_MAX_THREADS
	.align		4
.L_3326:
        /*011c*/ 	.byte	0x04, 0x05
        /*011e*/ 	.short	(.L_3328 - .L_3327)
.L_3327:
        /*0120*/ 	.word	0x00000080
        /*0124*/ 	.word	0x00000001
        /*0128*/ 	.word	0x00000001


	//----- nvinfo : EIATTR_CRS_STACK_SIZE
	.align		4
.L_3328:
        /*012c*/ 	.byte	0x04, 0x1e
        /*012e*/ 	.short	(.L_3330 - .L_3329)
.L_3329:
        /*0130*/ 	.word	0x00000000


	//----- nvinfo : EIATTR_CBANK_PARAM_SIZE
	.align		4
.L_3330:
        /*0134*/ 	.byte	0x03, 0x19
        /*0136*/ 	.short	0x00e8


	//----- nvinfo : EIATTR_PARAM_CBANK
	.align		4
        /*0138*/ 	.byte	0x04, 0x0a
        /*013a*/ 	.short	(.L_3332 - .L_3331)
	.align		4
.L_3331:
        /*013c*/ 	.word	index@(.nv.constant0._ZN10layer_norm13ln_fwd_kernelINS_13Kernel_traitsI6__halfffffjLj5120ELj1ELj1ELj4ELj16ENS_18Kernel_traits_baseILj5120ES2_ffffjLj128EEEEELb0ELb0ELb1ELb0EEEvNS_9FwdParamsE)
        /*0140*/ 	.short	0x0210
        /*0142*/ 	.short	0x00e8


	//----- nvinfo : EIATTR_SW_WAR
	.align		4
.L_3332:
        /*0144*/ 	.byte	0x04, 0x36
        /*0146*/ 	.short	(.L_3334 - .L_3333)
.L_3333:
        /*0148*/ 	.word	0x00000008
.L_3334:


//--------------------- .nv.info._ZN10layer_norm13ln_fwd_kernelINS_13Kernel_traitsI6__halfffffjLj5120ELj1ELj1ELj4ELj16ENS_18Kernel_traits_baseILj5120ES2_ffffjLj128EEEEELb0ELb0ELb1ELb1EEEvNS_9FwdParamsE --------------------------
	.section	.nv.info._ZN10layer_norm13ln_fwd_kernelINS_13Kernel_traitsI6__halfffffjLj5120ELj1ELj1ELj4ELj16ENS_18Kernel_traits_baseILj5120ES2_ffffjLj128EEEEELb0ELb0ELb1ELb1EEEvNS_9FwdParamsE,"",@"SHT_CUDA_INFO"
	.sectionflags	@""
	.align	4


	//----- nvinfo : EIATTR_CUDA_API_VERSION
	.align		4
        /*0000*/ 	.byte	0x04, 0x37
        /*0002*/ 	.short	(.L_3336 - .L_3335)
.L_3335:
        /*0004*/ 	.word	0x00000082


	//----- nvinfo : EIATTR_KPARAM_INFO
	.align		4
.L_3336:
        /*0008*/ 	.byte	0x04, 0x17
        /*000a*/ 	.short	(.L_3338 - .L_3337)
.L_3337:
        /*000c*/ 	.word	0x00000000
        /*0010*/ 	.short	0x0000
        /*0012*/ 	.short	0x0000
        /*0014*/ 	.byte	0x00, 0xf0, 0xa1, 0x03


	//----- nvinfo : EIATTR_SPARSE_MMA_MASK
	.align		4
.L_3338:
        /*0018*/ 	.byte	0x03, 0x50
        /*001a*/ 	.short	0x0000


	//----- nvinfo : EIATTR_MAXREG_COUNT
	.align		4
        /*001c*/ 	.byte	0x03, 0x1b
        /*001e*/ 	.short	0x00ff


	//----- nvinfo : EIATTR_NUM_BARRIERS
	.align		4
        /*0020*/ 	.byte	0x02, 0x4c
        /*0022*/ 	.byte	0x01
	.zero		1


	//----- nvinfo : EIATTR_MERCURY_ISA_VERSION
	.align		4
        /*0024*/ 	.byte	0x03, 0x5f
        /*0026*/ 	.short	0x0101


	//----- nvinfo : EIATTR_COOP_GROUP_MASK_REGIDS
	.align		4
        /*0028*/ 	.byte	0x04, 0x29
        /*002a*/ 	.short	(.L_3340 - .L_3339)


	//   ....[0]....
.L_3339:
        /*002c*/ 	.word	0xffffffff


	//   ....[1]....
        /*0030*/ 	.word	0xffffffff


	//   ....[2]....
        /*0034*/ 	.word	0xffffffff


	//   ....[3]....
        /*0038*/ 	.word	0xffffffff


	//   ....[4]....
        /*003c*/ 	.word	0xffffffff


	//   ....[5]....
        /*0040*/ 	.word	0xffffffff


	//   ....[6]....
        /*0044*/ 	.word	0xffffffff


	//   ....[7]....
        /*0048*/ 	.word	0xffffffff


	//   ....[8]....
        /*004c*/ 	.word	0xffffffff


	//   ....[9]....
        /*0050*/ 	.word	0xffffffff


	//   ....[10]....
        /*0054*/ 	.word	0xffffffff


	//   ....[11]....
        /*0058*/ 	.word	0xffffffff


	//   ....[12]....
        /*005c*/ 	.word	0xffffffff


	//   ....[13]....
        /*0060*/ 	.word	0xffffffff


	//   ....[14]....
        /*0064*/ 	.word	0xffffffff


	//   ....[15]....
        /*0068*/ 	.word	0xffffffff


	//   ....[16]....
        /*006c*/ 	.word	0xffffffff


	//   ....[17]....
        /*0070*/ 	.word	0xffffffff


	//   ....[18]....
        /*0074*/ 	.word	0x05000093


	//   ....[19]....
        /*0078*/ 	.word	0x05000093


	//   ....[20]....
        /*007c*/ 	.word	0x05000093


	//   ....[21]....
        /*0080*/ 	.word	0x05000093


	//   ....[22]....
        /*0084*/ 	.word	0x05000093


	//   ....[23]....
        /*0088*/ 	.word	0x05000093


	//   ....[24]....
        /*008c*/ 	.word	0x05000093


	//   ....[25]....
        /*0090*/ 	.word	0x05000093


	//   ....[26]....
        /*0094*/ 	.word	0x05000093


	//   ....[27]....
        /*0098*/ 	.word	0x05000093


	//----- nvinfo : EIATTR_COOP_GROUP_INSTR_OFFSETS
	.align		4
.L_3340:
        /*009c*/ 	.byte	0x04, 0x28
        /*009e*/ 	.short	(.L_3342 - .L_3341)


	//   ....[0]....
.L_3341:
        /*00a0*/ 	.word	0x000029b0


	//   ....[1]....
        /*00a4*/ 	.word	0x000029d0


	//   ....[2]....
        /*00a8*/ 	.word	0x000029f0


	//   ....[3]....
        /*00ac*/ 	.word	0x00002a10


	//   ....[4]....
        /*00b0*/ 	.word	0x00002a30


	//   ....[5]....
        /*00b4*/ 	.word	0x00002f60


	//   ....[6]....
        /*00b8*/ 	.word	0x00002f80


	//   ....[7]....
        /*00bc*/ 	.word	0x00002fa0


	//   ....[8]....
        /*00c0*/ 	.word	0x00002fc0


	//   ....[9]....
        /*00c4*/ 	.word	0x00002fe0


	//   ....[10]....
        /*00c8*/ 	.word	0x00003150


	//   ....[11]....
        /*00cc*/ 	.word	0x000031a0


	//   ....[12]....
        /*00d0*/ 	.word	0x000031c0


	//   ....[13]....
        /*00d4*/ 	.word	0x000031d0


	//   ....[14]....
        /*00d8*/ 	.word	0x000032a0


	//   ....[15]....
        /*00dc*/ 	.word	0x000032d0


	//   ....[16]....
        /*00e0*/ 	.word	0x00003370


	//   ....[17]....
        /*00e4*/ 	.word	0x000033a0


	//   ....[18]....
        /*00e8*/ 	.word	0x00003ef0


	//   ....[19]....
        /*00ec*/ 	.word	0x00003f60


	//   ....[20]....
        /*00f0*/ 	.word	0x00003fd0


	//   ....[21]....
        /*00f4*/ 	.word	0x00004040


	//   ....[22]....
        /*00f8*/ 	.word	0x000040b0


	//   ....[23]....
        /*00fc*/ 	.word	0x00004630


	//   ....[24]....
        /*0100*/ 	.word	0x000046a0


	//   ....[25]....
        /*0104*/ 	.word	0x00004710


	//   ....[26]....
        /*0108*/ 	.word	0x00004780


	//   ....[27]....
        /*010c*/ 	.word	0x000047f0


	//----- nvinfo : EIATTR_EXIT_INSTR_OFFSETS
	.align		4
.L_3342:
        /*0110*/ 	.byte	0x04, 0x1c
        /*0112*/ 	.short	(.L_3344 - .L_3343)


	//   ....[0]....
.L_3343:
        /*0114*/ 	.word	0x000001c0


	//   ....[1]....
        /*0118*/ 	.word	0x00003e90


	//----- nvinfo : EIATTR_MAX_THREADS
	.align		4
.L_3344:
        /*011c*/ 	.byte	0x04, 0x05
        /*011e*/ 	.short	(.L_3346 - .L_3345)
.L_3345:
        /*0120*/ 	.word	0x00000080
        /*0124*/ 	.word	0x00000001
        /*0128*/ 	.word	0x00000001


	//----- nvinfo : EIATTR_CRS_STACK_SIZE
	.align		4
.L_3346:
        /*012c*/ 	.byte	0x04, 0x1e
        /*012e*/ 	.short	(.L_3348 - .L_3347)
.L_3347:
        /*0130*/ 	.word	0x00000000


	//----- nvinfo : EIATTR_CBANK_PARAM_SIZE
	.align		4
.L_3348:
        /*0134*/ 	.byte	0x03, 0x19
        /*0136*/ 	.short	0x00e8


	//----- nvinfo : EIATTR_PARAM_CBANK
	.align		4
        /*0138*/ 	.byte	0x04, 0x0a
        /*013a*/ 	.short	(.L_3350 - .L_3349)
	.align		4
.L_3349:
        /*013c*/ 	.word	index@(.nv.constant0._ZN10layer_norm13ln_fwd_kernelINS_13Kernel_traitsI6__halfffffjLj5120ELj1ELj1ELj4ELj16ENS_18Kernel_traits_baseILj5120ES2_ffffjLj128EEEEELb0ELb0ELb1ELb1EEEvNS_9FwdParamsE)
        /*0140*/ 	.short	0x0210
        /*0142*/ 	.short	0x00e8


	//----- nvinfo : EIATTR_SW_WAR
	.align		4
.L_3350:
        /*0144*/ 	.byte	0x04, 0x36
        /*0146*/ 	.short	(.L_3352 - .L_3351)
.L_3351:
        /*0148*/ 	.word	0x00000008
.L_3352:


//--------------------- .nv.info._ZN10layer_norm13ln_fwd_kernelINS_13Kernel_traitsI6__halfffffjLj5120ELj1ELj1ELj4ELj16ENS_18Kernel_traits_baseILj5120ES2_ffffjLj128EEEEELb0ELb1ELb0ELb0EEEvNS_9FwdParamsE --------------------------
	.section	.nv.info._ZN10layer_norm13ln_fwd_kernelINS_13Kernel_traitsI6__halfffffjLj5120ELj1ELj1ELj4ELj16ENS_18Kernel_traits_baseILj5120ES2_ffffjLj128EEEEELb0ELb1ELb0ELb0EEEvNS_9FwdParamsE,"",@"SHT_CUDA_INFO"
	.sectionflags	@""
	.align	4


	//----- nvinfo : EIATTR_CUDA_API_VERSION
	.align		4
        /*0000*/ 	.byte	0x04, 0x37
        /*0002*/ 	.short	(.L_3354 - .L_3353)
.L_3353:
        /*0004*/ 	.word	0x00000082


	//----- nvinfo : EIATTR_KPARAM_INFO
	.align		4
.L_3354:
        /*0008*/ 	.byte	0x04, 0x17
        /*000a*/ 	.short	(.L_3356 - .L_3355)
.L_3355:
        /*000c*/ 	.word	0x00000000
        /*0010*/ 	.short	0x0000
        /*0012*/ 	.short	0x0000
        /*0014*/ 	.byte	0x00, 0xf0, 0xa1, 0x03


	//----- nvinfo : EIATTR_SPARSE_MMA_MASK
	.align		4
.L_3356:
        /*0018*/ 	.byte	0x03, 0x50
        /*001a*/ 	.short	0x0000


	//----- nvinfo : EIATTR_MAXREG_COUNT
	.align		4
        /*001c*/ 	.byte	0x03, 0x1b
        /*001e*/ 	.short	0x00ff


	//----- nvinfo : EIATTR_NUM_BARRIERS
	.align		4
        /*0020*/ 	.byte	0x02, 0x4c
        /*0022*/ 	.byte	0x01
	.zero		1


	//----- nvinfo : EIATTR_MERCURY_ISA_VERSION
	.align		4
        /*0024*/ 	.byte	0x03, 0x5f
        /*0026*/ 	.short	0x0101


	//----- nvinfo : EIATTR_COOP_GROUP_MASK_REGIDS
	.align		4
        /*0028*/ 	.byte	0x04, 0x29
        /*002a*/ 	.short	(.L_3358 - .L_3357)


	//   ....[0]....
.L_3357:
        /*002c*/ 	.word	0xffffffff


	//   ....[1]....
        /*0030*/ 	.word	0xffffffff


	//   ....[2]....
        /*0034*/ 	.word	0xffffffff


	//   ....[3]....
        /*0038*/ 	.word	0xffffffff


	//   ....[4]....
        /*003c*/ 	.word	0xffffffff


	//   ....[5]....
        /*0040*/ 	.word	0xffffffff


	//   ....[6]....
        /*0044*/ 	.word	0xffffffff


	//   ....[7]....
        /*0048*/ 	.word	0xffffffff


	//   ....[8]....
        /*004c*/ 	.word	0xffffffff


	//   ....[9]....
        /*0050*/ 	.word	0xffffffff


	//   ....[10]....
        /*0054*/ 	.word	0xffffffff


	//   ....[11]....
        /*0058*/ 	.word	0xffffffff


	//   ....[12]....
        /*005c*/ 	.word	0xffffffff


	//   ....[13]....
        /*0060*/ 	.word	0xffffffff


	//   ....[14]....
        /*0064*/ 	.word	0xffffffff


	//   ....[15]....
        /*0068*/ 	.word	0xffffffff


	//   ....[16]....
        /*006c*/ 	.word	0xffffffff


	//   ....[17]....
        /*0070*/ 	.word	0xffffffff


	//   ....[18]....
        /*0074*/ 	.word	0x050000b5


	//   ....[19]....
        /*0078*/ 	.word	0x050000b5


	//   ....[20]....
        /*007c*/ 	.word	0x050000b5


	//   ....[21]....
        /*0080*/ 	.word	0x050000b5


	//   ....[22]....
        /*0084*/ 	.word	0x050000b5


	//   ....[23]....
        /*0088*/ 	.word	0x050000b5


	//   ....[24]....
        /*008c*/ 	.word	0x050000b5


	//   ....[25]....
        /*0090*/ 	.word	0x050000b5


	//   ....[26]....
        /*0094*/ 	.word	0x050000b5


	//   ....[27]....
        /*0098*/ 	.word	0x050000b5


	//----- nvinfo : EIATTR_COOP_GROUP_INSTR_OFFSETS
	.align		4
.L_3358:
        /*009c*/ 	.byte	0x04, 0x28
        /*009e*/ 	.short	(.L_3360 - .L_3359)


	//   ....[0]....
.L_3359:
        /*00a0*/ 	.word	0x00003530


	//   ....[1]....
        /*00a4*/ 	.word	0x00003560


	//   ....[2]....
        /*00a8*/ 	.word	0x00003580


	//   ....[3]....
        /*00ac*/ 	.word	0x000035a0


	//   ....[4]....
        /*00b0*/ 	.word	0x000035c0


	//   ....[5]....
        /*00b4*/ 	.word	0x00003b40


	//   ....[6]....
        /*00b8*/ 	.word	0x00003b60


	//   ....[7]....
        /*00bc*/ 	.word	0x00003b80


	//   ....[8]....
        /*00c0*/ 	.word	0x00003ba0


	//   ....[9]....
        /*00c4*/ 	.word	0x00003bc0


	//   ....[10]....
        /*00c8*/ 	.word	0x00003d60


	//   ....[11]....
        /*00cc*/ 	.word	0x00003da0


	//   ....[12]....
        /*00d0*/ 	.word	0x00003dd0


	//   ....[13]....
        /*00d4*/ 	.word	0x00003de0


	//   ....[14]....
        /*00d8*/ 	.word	0x00003e80


	//   ....[15]....
        /*00dc*/ 	.word	0x00003ed0


	//   ....[16]....
        /*00e0*/ 	.word	0x00003f70


	//   ....[17]....
        /*00e4*/ 	.word	0x00003fa0


	//   ....[18]....
        /*00e8*/ 	.word	0x00004d60


	//   ....[19]....
        /*00ec*/ 	.word	0x00004dd0


	//   ....[20]....
        /*00f0*/ 	.word	0x00004e40


	//   ....[21]....
        /*00f4*/ 	.word	0x00004eb0


	//   ....[22]....
        /*00f8*/ 	.word	0x00004f20


	//   ....[23]....
        /*00fc*/ 	.word	0x00005500


	//   ....[24]....
        /*0100*/ 	.word	0x00005570


	//   ....[25]....
        /*0104*/ 	.word	0x000055e0


	//   ....[26]....
        /*0108*/ 	.word	0x00005650


	//   ....[27]....
        /*010c*/ 	.word	0x000056c0


	//----- nvinfo : EIATTR_EXIT_INSTR_OFFSETS
	.align		4
.L_3360:
        /*0110*/ 	.byte	0x04, 0x1c
        /*0112*/ 	.short	(.L_3362 - .L_3361)


	//   ....[0]....
.L_3361:
        /*0114*/ 	.word	0x00000dc0


	//   ....[1]....
        /*0118*/ 	.word	0x00004d00


	//----- nvinfo : EIATTR_MAX_THREADS
	.align		4
.L_3362:
        /*011c*/ 	.byte	0x04, 0x05
        /*011e*/ 	.short	(.L_3364 - .L_3363)
.L_3363:
        /*0120*/ 	.word	0x00000080
        /*0124*/ 	.word	0x00000001
        /*0128*/ 	.word	0x00000001


	//----- nvinfo : EIATTR_CRS_STACK_SIZE
	.align		4
.L_3364:
        /*012c*/ 	.byte	0x04, 0x1e
        /*012e*/ 	.short	(.L_3366 - .L_3365)
.L_3365:
        /*0130*/ 	.word	0x00000000


	//----- nvinfo : EIATTR_CBANK_PARAM_SIZE
	.align		4
.L_3366:
        /*0134*/ 	.byte	0x03, 0x19
        /*0136*/ 	.short	0x00e8


	//----- nvinfo : EIATTR_PARAM_CBANK
	.align		4
        /*0138*/ 	.byte	0x04, 0x0a
        /*013a*/ 	.short	(.L_3368 - .L_3367)
	.align		4
.L_3367:
        /*013c*/ 	.word	index@(.nv.constant0._ZN10layer_norm13ln_fwd_kernelINS_13Kernel_traitsI6__halfffffjLj5120ELj1ELj1ELj4ELj16ENS_18Kernel_traits_baseILj5120ES2_ffffjLj128EEEEELb0ELb1ELb0ELb0EEEvNS_9FwdParamsE)
        /*0140*/ 	.short	0x0210
        /*0142*/ 	.short	0x00e8


	//----- nvinfo : EIATTR_SW_WAR
	.align		4
.L_3368:
        /*0144*/ 	.byte	0x04, 0x36
        /*0146*/ 	.short	(.L_3370 - .L_3369)
.L_3369:
        /*0148*/ 	.word	0x00000008
.L_3370:


//--------------------- .nv.info._ZN10layer_norm13ln_fwd_kernelINS_13Kernel_traitsI6__halfffffjLj5120ELj1ELj1ELj4ELj16ENS_18Kernel_traits_baseILj5120ES2_ffffjLj128EEEEELb0ELb1ELb0ELb1EEEvNS_9FwdParamsE --------------------------
	.section	.nv.info._ZN10layer_norm13ln_fwd_kernelINS_13Kernel_traitsI6__halfffffjLj5120ELj1ELj1ELj4ELj16ENS_18Kernel_traits_baseILj5120ES2_ffffjLj128EEEEELb0ELb1ELb0ELb1EEEvNS_9FwdParamsE,"",@"SHT_CUDA_INFO"
	.sectionflags	@""
	.align	4


	//----- nvinfo : EIATTR_CUDA_API_VERSION
	.align		4
        /*0000*/ 	.byte	0x04, 0x37
        /*0002*/ 	.short	(.L_3372 - .L_3371)
.L_3371:
        /*0004*/ 	.word	0x00000082


	//----- nvinfo : EIATTR_KPARAM_INFO
	.align		4
.L_3372:
        /*0008*/ 	.byte	0x04, 0x17
        /*000a*/ 	.short	(.L_3374 - .L_3373)
.L_3373:
        /*000c*/ 	.word	0x00000000
        /*0010*/ 	.short	0x0000
        /*0012*/ 	.short	0x0000
        /*0014*/ 	.byte	0x00, 0xf0, 0xa1, 0x03


	//----- nvinfo : EIATTR_SPARSE_MMA_MASK
	.align		4
.L_3374:
        /*0018*/ 	.byte	0x03, 0x50
        /*001a*/ 	.short	0x0000


	//----- nvinfo : EIATTR_MAXREG_COUNT
	.align		4
        /*001c*/ 	.byte	0x03, 0x1b
        /*001e*/ 	.short	0x00ff


	//----- nvinfo : EIATTR_NUM_BARRIERS
	.align		4
        /*0020*/ 	.byte	0x02, 0x4c
        /*0022*/ 	.byte	0x01
	.zero		1


	//----- nvinfo : EIATTR_MERCURY_ISA_VERSION
	.align		4
        /*0024*/ 	.byte	0x03, 0x5f
        /*0026*/ 	.short	0x0101


	//----- nvinfo : EIATTR_COOP_GROUP_MASK_REGIDS
	.align		4
        /*0028*/ 	.byte	0x04, 0x29
        /*002a*/ 	.short	(.L_3376 - .L_3375)


	//   ....[0]....
.L_3375:
        /*002c*/ 	.word	0xffffffff


	//   ....[1]....
        /*0030*/ 	.word	0xffffffff


	//   ....[2]....
        /*0034*/ 	.word	0xffffffff


	//   ....[3]....
        /*0038*/ 	.word	0xffffffff


	//   ....[4]....
        /*003c*/ 	.word	0xffffffff


	//   ....[5]....
        /*0040*/ 	.word	0xffffffff


	//   ....[6]....
        /*0044*/ 	.word	0xffffffff


	//   ....[7]....
        /*0048*/ 	.word	0xffffffff


	//   ....[8]....
        /*004c*/ 	.word	0xffffffff


	//   ....[9]....
        /*0050*/ 	.word	0xffffffff


	//   ....[10]....
        /*0054*/ 	.word	0xffffffff


	//   ....[11]....
        /*0058*/ 	.word	0xffffffff


	//   ....[12]....
        /*005c*/ 	.word	0xffffffff


	//   ....[13]....
        /*0060*/ 	.word	0xffffffff


	//   ....[14]....
        /*0064*/ 	.word	0xffffffff


	//   ....[15]....
        /*0068*/ 	.word	0xffffffff


	//   ....[16]....
        /*006c*/ 	.word	0xffffffff


	//   ....[17]....
        /*0070*/ 	.word	0xffffffff


	//   ....[18]....
        /*0074*/ 	.word	0x050000b6


	//   ....[19]....
        /*0078*/ 	.word	0x050000b6


	//   ....[20]....
        /*007c*/ 	.word	0x050000b6


	//   ....[21]....
        /*0080*/ 	.word	0x050000b6


	//   ....[22]....
        /*0084*/ 	.word	0x050000b6


	//   ....[23]....
        /*0088*/ 	.word	0x050000b6


	//   ....[24]....
        /*008c*/ 	.word	0x050000b6


	//   ....[25]....
        /*0090*/ 	.word	0x050000b6


	//   ....[26]....
        /*0094*/ 	.word	0x050000b6


	//   ....[27]....
        /*0098*/ 	.word	0x050000b6


	//----- nvinfo : EIATTR_COOP_GROUP_INSTR_OFFSETS
	.align		4
.L_3376:
        /*009c*/ 	.byte	0x04, 0x28
        /*009e*/ 	.short	(.L_3378 - .L_3377)


	//   ....[0]....
.L_3377:
        /*00a0*/ 	.word	0x000022e0


	//   ....[1]....
        /*00a4*/ 	.word	0x00002300


	//   ....[2]....
        /*00a8*/ 	.word	0x00002320


	//   ....[3]....
        /*00ac*/ 	.word	0x00002340


	//   ....[4]....
        /*00b0*/ 	.word	0x00002360


	//   ....[5]....
        /*00b4*/ 	.word	0x00002890


	//   ....[6]....
        /*00b8*/ 	.word	0x000028b0


	//   ....[7]....
        /*00bc*/ 	.word	0x000028d0


	//   ....[8]....
        /*00c0*/ 	.word	0x000028f0


	//   ....[9]....
        /*00c4*/ 	.word	0x00002910


	//   ....[10]....
        /*00c8*/ 	.word	0x00002a70


	//   ....[11]....
        /*00cc*/ 	.word	0x00002ad0


	//   ....[12]....
        /*00d0*/ 	.word	0x00002b10


	//   ....[13]....
        /*00d4*/ 	.word	0x00002b70


	//   ....[14]....
        /*00d8*/ 	.word	0x00002bb0


	//   ....[15]....
        /*00dc*/ 	.word	0x00002c40


	//   ....[16]....
        /*00e0*/ 	.word	0x00002c70


	//   ....[17]....
        /*00e4*/ 	.word	0x00002cc0


	//   ....[18]....
        /*00e8*/ 	.word	0x00003700


	//   ....[19]....
        /*00ec*/ 	.word	0x00003770


	//   ....[20]....
        /*00f0*/ 	.word	0x000037e0


	//   ....[21]....
        /*00f4*/ 	.word	0x00003850


	//   ....[22]....
        /*00f8*/ 	.word	0x000038c0


	//   ....[23]....
        /*00fc*/ 	.word	0x00003e30


	//   ....[24]....
        /*0100*/ 	.word	0x00003ea0


	//   ....[25]....
        /*0104*/ 	.word	0x00003f10


	//   ....[26]....
        /*0108*/ 	.word	0x00003f80


	//   ....[27]....
        /*010c*/ 	.word	0x00003ff0


	//----- nvinfo : EIATTR_EXIT_INSTR_OFFSETS
	.align		4
.L_3378:
        /*0110*/ 	.byte	0x04, 0x1c
        /*0112*/ 	.short	(.L_3380 - .L_3379)


	//   ....[0]....
.L_3379:
        /*0114*/ 	.word	0x000001f0


	//   ....[1]....
        /*0118*/ 	.word	0x000036a0


	//----- nvinfo : EIATTR_MAX_THREADS
	.align		4
.L_3380:
        /*011c*/ 	.byte	0x04, 0x05
        /*011e*/ 	.short	(.L_3382 - .L_3381)
.L_3381:
        /*0120*/ 	.word	0x00000080
        /*0124*/ 	.word	0x00000001
        /*0128*/ 	.word	0x00000001


	//----- nvinfo : EIATTR_CRS_STACK_SIZE
	.align		4
.L_3382:
        /*012c*/ 	.byte	0x04, 0x1e
        /*012e*/ 	.short	(.L_3384 - .L_3383)
.L_3383:
        /*0130*/ 	.word	0x00000000


	//----- nvinfo : EIATTR_CBANK_PARAM_SIZE
	.align		4
.L_3384:
        /*0134*/ 	.byte	0x03, 0x19
        /*0136*/ 	.short	0x00e8


	//----- nvinfo : EIATTR_PARAM_CBANK
	.align		4
        /*0138*/ 	.byte	0x04, 0x0a
        /*013a*/ 	.short	(.L_3386 - .L_3385)
	.align		4
.L_3385:
        /*013c*/ 	.word	index@(.nv.constant0._ZN10layer_norm13ln_fwd_kernelINS_13Kernel_traitsI6__halfffffjLj5120ELj1ELj1ELj4ELj16ENS_18Kernel_traits_baseILj5120ES2_ffffjLj128EEEEELb0ELb1ELb0ELb1EEEvNS_9FwdParamsE)
        /*0140*/ 	.short	0x0210
        /*0142*/ 	.short	0x00e8


	//----- nvinfo : EIATTR_SW_WAR
	.align		4
.L_3386:
        /*0144*/ 	.byte	0x04, 0x36
        /*0146*/ 	.short	(.L_3388 - .L_3387)
.L_3387:
        /*0148*/ 	.word	0x00000008
.L_3388:


//--------------------- .nv.info._ZN10layer_norm13ln_fwd_kernelINS_13Kernel_traitsI6__halfffffjLj5120ELj1ELj1ELj4ELj16ENS_18Kernel_traits_baseILj5120ES2_ffffjLj128EEEEELb0ELb1ELb1ELb0EEEvNS_9FwdParamsE --------------------------
	.section	.nv.info._ZN10layer_norm13ln_fwd_kernelINS_13Kernel_traitsI6__halfffffjLj5120ELj1ELj1ELj4ELj16ENS_18Kernel_traits_baseILj5120ES2_ffffjLj128EEEEELb0ELb1ELb1ELb0EEEvNS_9FwdParamsE,"",@"SHT_CUDA_INFO"
	.sectionflags	@""
	.align	4


	//----- nvinfo : EIATTR_CUDA_API_VERSION
	.align		4
        /*0000*/ 	.byte	0x04, 0x37
        /*0002*/ 	.short	(.L_3390 - .L_3389)
.L_3389:
        /*0004*/ 	.word	0x00000082


	//----- nvinfo : EIATTR_KPARAM_INFO
	.align		4
.L_3390:
        /*0008*/ 	.byte	0x04, 0x17
        /*000a*/ 	.short	(.L_3392 - .L_3391)
.L_3391:
        /*000c*/ 	.word	0x00000000
        /*0010*/ 	.short	0x0000
        /*0012*/ 	.short	0x0000
        /*0014*/ 	.byte	0x00, 0xf0, 0xa1, 0x03


	//----- nvinfo : EIATTR_SPARSE_MMA_MASK
	.align		4
.L_3392:
        /*0018*/ 	.byte	0x03, 0x50
        /*001a*/ 	.short	0x0000


	//----- nvinfo : EIATTR_MAXREG_COUNT
	.align		4
        /*001c*/ 	.byte	0x03, 0x1b
        /*001e*/ 	.short	0x00ff


	//----- nvinfo : EIATTR_NUM_BARRIERS
	.align		4
        /*0020*/ 	.byte	0x02, 0x4c
        /*0022*/ 	.byte	0x01
	.zero		1


	//----- nvinfo : EIATTR_MERCURY_ISA_VERSION
	.align		4
        /*0024*/ 	.byte	0x03, 0x5f
        /*0026*/ 	.short	0x0101


	//----- nvinfo : EIATTR_COOP_GROUP_MASK_REGIDS
	.align		4
        /*0028*/ 	.byte	0x04, 0x29
        /*002a*/ 	.short	(.L_3394 - .L_3393)


	//   ....[0]....
.L_3393:
        /*002c*/ 	.word	0xffffffff


	//   ....[1]....
        /*0030*/ 	.word	0xffffffff


	//   ....[2]....
        /*0034*/ 	.word	0xffffffff


	//   ....[3]....
        /*0038*/ 	.word	0xffffffff


	//   ....[4]....
        /*003c*/ 	.word	0xffffffff


	//   ....[5]....
        /*0040*/ 	.word	0xffffffff


	//   ....[6]....
        /*0044*/ 	.word	0xffffffff


	//   ....[7]....
        /*0048*/ 	.word	0xffffffff


	//   ....[8]....
        /*004c*/ 	.word	0xffffffff


	//   ....[9]....
        /*0050*/ 	.word	0xffffffff


	//   ....[10]....
        /*0054*/ 	.word	0xffffffff


	//   ....[11]....
        /*0058*/ 	.word	0xffffffff


	//   ....[12]....
        /*005c*/ 	.word	0xffffffff


	//   ....[13]....
        /*0060*/ 	.word	0xffffffff


	//   ....[14]....
        /*0064*/ 	.word	0xffffffff


	//   ....[15]....
        /*0068*/ 	.word	0xffffffff


	//   ....[16]....
        /*006c*/ 	.word	0xffffffff


	//   ....[17]....
        /*0070*/ 	.word	0xffffffff


	//   ....[18]....
        /*0074*/ 	.word	0x050000bd


	//   ....[19]....
        /*0078*/ 	.word	0x050000bd


	//   ....[20]....
        /*007c*/ 	.word	0x050000bd


	//   ....[21]....
        /*0080*/ 	.word	0x050000bd


	//   ....[22]....
        /*0084*/ 	.word	0x050000bd


	//   ....[23]....
        /*0088*/ 	.word	0x050000bd


	//   ....[24]....
        /*008c*/ 	.word	0x050000bd


	//   ....[25]....
        /*0090*/ 	.word	0x050000bd


	//   ....[26]....
        /*0094*/ 	.word	0x050000bd


	//   ....[27]....
        /*0098*/ 	.word	0x050000bd


	//----- nvinfo : EIATTR_COOP_GROUP_INSTR_OFFSETS
	.align		4
.L_3394:
        /*009c*/ 	.byte	0x04, 0x28
        /*009e*/ 	.short	(.L_3396 - .L_3395)


	//   ....[0]....
.L_3395:
        /*00a0*/ 	.word	0x000044f0


	//   ....[1]....
        /*00a4*/ 	.word	0x00004580


	//   ....[2]....
        /*00a8*/ 	.word	0x000045a0


	//   ....[3]....
        /*00ac*/ 	.word	0x000045c0


	//   ....[4]....
        /*00b0*/ 	.word	0x000045e0


	//   ....[5]....
        /*00b4*/ 	.word	0x00004b50


	//   ....[6]....
        /*00b8*/ 	.word	0x00004b70


	//   ....[7]....
        /*00bc*/ 	.word	0x00004b90


	//   ....[8]....
        /*00c0*/ 	.word	0x00004bb0


	//   ....[9]....
        /*00c4*/ 	.word	0x00004bd0


	//   ....[10]....
        /*00c8*/ 	.word	0x00004de0


	//   ....[11]....
        /*00cc*/ 	.word	0x00004e00


	//   ....[12]....
        /*00d0*/ 	.word	0x00004e10


	//   ....[13]....
        /*00d4*/ 	.word	0x00004e50


	//   ....[14]....
        /*00d8*/ 	.word	0x00004f00


	//   ....[15]....
        /*00dc*/ 	.word	0x00004f40


	//   ....[16]....
        /*00e0*/ 	.word	0x00004ff0


	//   ....[17]....
        /*00e4*/ 	.word	0x00005010


	//   ....[18]....
        /*00e8*/ 	.word	0x00005e30


	//   ....[19]....
        /*00ec*/ 	.word	0x00005ee0


	//   ....[20]....
        /*00f0*/ 	.word	0x00005f50


	//   ....[21]....
        /*00f4*/ 	.word	0x00005fc0


	//   ....[22]....
        /*00f8*/ 	.word	0x00006030


	//   ....[23]....
        /*00fc*/ 	.word	0x000065f0


	//   ....[24]....
        /*0100*/ 	.word	0x00006660


	//   ....[25]....
        /*0104*/ 	.word	0x000066d0


	//   ....[26]....
        /*0108*/ 	.word	0x00006740


	//   ....[27]....
        /*010c*/ 	.word	0x000067b0


	//----- nvinfo : EIATTR_EXIT_INSTR_OFFSETS
	.align		4
.L_3396:
        /*0110*/ 	.byte	0x04, 0x1c
        /*0112*/ 	.short	(.L_3398 - .L_3397)


	//   ....[0]....
.L_3397:
        /*0114*/ 	.word	0x00000dd0


	//   ....[1]....
        /*0118*/ 	.word	0x00005db0


	//----- nvinfo : EIATTR_MAX_THREADS
	.align		4
.L_3398:
        /*011c*/ 	.byte	0x04, 0x05
        /*011e*/ 	.short	(.L_3400 - .L_3399)
.L_3399:
        /*0120*/ 	.word	0x00000080
        /*0124*/ 	.word	0x00000001
        /*0128*/ 	.word	0x00000001


	//----- nvinfo : EIATTR_CRS_STACK_SIZE
	.align		4
.L_3400:
        /*012c*/ 	.byte	0x04, 0x1e
        /*012e*/ 	.short	(.L_3402 - .L_3401)
.L_3401:
        /*0130*/ 	.word	0x00000000


	//----- nvinfo : EIATTR_CBANK_PARAM_SIZE
	.align		4
.L_3402:
        /*0134*/ 	.byte	0x03, 0x19
        /*0136*/ 	.short	0x00e8


	//----- nvinfo : EIATTR_PARAM_CBANK
	.align		4
        /*0138*/ 	.byte	0x04, 0x0a
        /*013a*/ 	.short	(.L_3404 - .L_3403)
	.align		4
.L_3403:
        /*013c*/ 	.word	index@(.nv.constant0._ZN10layer_norm13ln_fwd_kernelINS_13Kernel_traitsI6__halfffffjLj5120ELj1ELj1ELj4ELj16ENS_18Kernel_traits_baseILj5120ES2_ffffjLj128EEEEELb0ELb1ELb1ELb0EEEvNS_9FwdParamsE)
        /*0140*/ 	.short	0x0210
        /*0142*/ 	.short	0x00e8


	//----- nvinfo : EIATTR_SW_WAR
	.align		4
.L_3404:
        /*0144*/ 	.byte	0x04, 0x36
        /*0146*/ 	.short	(.L_3406 - .L_3405)
.L_3405:
        /*0148*/ 	.word	0x00000008
.L_3406:


//--------------------- .nv.info._ZN10layer_norm13ln_fwd_kernelINS_13Kernel_traitsI6__halfffffjLj5120ELj1ELj1ELj4ELj16ENS_18Kernel_traits_baseILj5120ES2_ffffjLj128EEEEELb0ELb1ELb1ELb1EEEvNS_9FwdParamsE --------------------------
	.section	.nv.info._ZN10layer_norm13ln_fwd_kernelINS_13Kernel_traitsI6__halfffffjLj5120ELj1ELj1ELj4ELj16ENS_18Kernel_traits_baseILj5120ES2_ffffjLj128EEEEELb0ELb1ELb1ELb1EEEvNS_9FwdParamsE,"",@"SHT_CUDA_INFO"
	.sectionflags	@""
	.align	4


	//----- nvinfo : EIATTR_CUDA_API_VERSION
	.align		4
        /*0000*/ 	.byte	0x04, 0x37
        /*0002*/ 	.short	(.L_3408 - .L_3407)
.L_3407:
        /*0004*/ 	.word	0x00000082


	//----- nvinfo : EIATTR_KPARAM_INFO
	.align		4
.L_3408:
        /*0008*/ 	.byte	0x04, 0x17
        /*000a*/ 	.short	(.L_3410 - .L_3409)
.L_3409:
        /*000c*/ 	.word	0x00000000
        /*0010*/ 	.short	0x0000
        /*0012*/ 	.short	0x0000
        /*0014*/ 	.byte	0x00, 0xf0, 0xa1, 0x03


	//----- nvinfo : EIATTR_SPARSE_MMA_MASK
	.align		4
.L_3410:
        /*0018*/ 	.byte	0x03, 0x50
        /*001a*/ 	.short	0x0000


	//----- nvinfo : EIATTR_MAXREG_COUNT
	.align		4
        /*001c*/ 	.byte	0x03, 0x1b
        /*001e*/ 	.short	0x00ff


	//----- nvinfo : EIATTR_NUM_BARRIERS
	.align		4
        /*0020*/ 	.byte	0x02, 0x4c
        /*0022*/ 	.byte	0x01
	.zero		1


	//----- nvinfo : EIATTR_MERCURY_ISA_VERSION
	.align		4
        /*0024*/ 	.byte	0x03, 0x5f
        /*0026*/ 	.short	0x0101


	//----- nvinfo : EIATTR_COOP_GROUP_MASK_REGIDS
	.align		4
        /*0028*/ 	.byte	0x04, 0x29
        /*002a*/ 	.short	(.L_3412 - .L_3411)


	//   ....[0]....
.L_3411:
        /*002c*/ 	.word	0xffffffff


	//   ....[1]....
        /*0030*/ 	.word	0xffffffff


	//   ....[2]....
        /*0034*/ 	.word	0xffffffff


	//   ....[3]....
        /*0038*/ 	.word	0xffffffff


	//   ....[4]....
        /*003c*/ 	.word	0xffffffff


	//   ....[5]....
        /*0040*/ 	.word	0xffffffff


	//   ....[6]....
        /*0044*/ 	.word	0xffffffff


	//   ....[7]....
        /*0048*/ 	.word	0xffffffff


	//   ....[8]....
        /*004c*/ 	.word	0xffffffff


	//   ....[9]....
        /*0050*/ 	.word	0xffffffff


	//   ....[10]....
        /*0054*/ 	.word	0xffffffff


	//   ....[11]....
        /*0058*/ 	.word	0xffffffff


	//   ....[12]....
        /*005c*/ 	.word	0xffffffff


	//   ....[13]....
        /*0060*/ 	.word	0xffffffff


	//   ....[14]....
        /*0064*/ 	.word	0xffffffff


	//   ....[15]....
        /*0068*/ 	.word	0xffffffff


	//   ....[16]....
        /*006c*/ 	.word	0xffffffff


	//   ....[17]....
        /*0070*/ 	.word	0xffffffff


	//   ....[18]....
        /*0074*/ 	.word	0x050000b9


	//   ....[19]....
        /*0078*/ 	.word	0x050000b9


	//   ....[20]....
        /*007c*/ 	.word	0x050000b9


	//   ....[21]....
        /*0080*/ 	.word	0x050000b9


	//   ....[22]....
        /*0084*/ 	.word	0x050000b9


	//   ....[23]....
        /*0088*/ 	.word	0x050000b9


	//   ....[24]....
        /*008c*/ 	.word	0x050000b9


	//   ....[25]....
        /*0090*/ 	.word	0x050000b9


	//   ....[26]....
        /*0094*/ 	.word	0x050000b9


	//   ....[27]....
        /*0098*/ 	.word	0x050000b9


	//----- nvinfo : EIATTR_COOP_GROUP_INSTR_OFFSETS
	.align		4
.L_3412:
        /*009c*/ 	.byte	0x04, 0x28
        /*009e*/ 	.short	(.L_3414 - .L_3413)


	//   ....[0]....
.L_3413:
        /*00a0*/ 	.word	0x000030a0


	//   ....[1]....
        /*00a4*/ 	.word	0x000030c0


	//   ....[2]....
        /*00a8*/ 	.word	0x000030e0


	//   ....[3]....
        /*00ac*/ 	.word	0x00003100


	//   ....[4]....
        /*00b0*/ 	.word	0x00003120


	//   ....[5]....
        /*00b4*/ 	.word	0x00003650


	//   ....[6]....
        /*00b8*/ 	.word	0x00003670


	//   ....[7]....
        /*00bc*/ 	.word	0x00003690


	//   ....[8]....
        /*00c0*/ 	.word	0x000036b0


	//   ....[9]....
        /*00c4*/ 	.word	0x000036d0


	//   ....[10]....
        /*00c8*/ 	.word	0x00003850


	//   ....[11]....
        /*00cc*/ 	.word	0x000038b0


	//   ....[12]....
        /*00d0*/ 	.word	0x000038d0


	//   ....[13]....
        /*00d4*/ 	.word	0x000038f0


	//   ....[14]....
        /*00d8*/ 	.word	0x000039c0


	//   ....[15]....
        /*00dc*/ 	.word	0x000039f0


	//   ....[16]....
        /*00e0*/ 	.word	0x00003a90


	//   ....[17]....
        /*00e4*/ 	.word	0x00003ac0


	//   ....[18]....
        /*00e8*/ 	.word	0x000045f0


	//   ....[19]....
        /*00ec*/ 	.word	0x00004660


	//   ....[20]....
        /*00f0*/ 	.word	0x000046d0


	//   ....[21]....
        /*00f4*/ 	.word	0x00004740


	//   ....[22]....
        /*00f8*/ 	.word	0x000047b0


	//   ....[23]....
        /*00fc*/ 	.word	0x00004d30


	//   ....[24]....
        /*0100*/ 	.word	0x00004da0


	//   ....[25]....
        /*0104*/ 	.word	0x00004e10


	//   ....[26]....
        /*0108*/ 	.word	0x00004e80


	//   ....[27]....
        /*010c*/ 	.word	0x00004ef0


	//----- nvinfo : EIATTR_EXIT_INSTR_OFFSETS
	.align		4
.L_3414:
        /*0110*/ 	.byte	0x04, 0x1c
        /*0112*/ 	.short	(.L_3416 - .L_3415)


	//   ....[0]....
.L_3415:
        /*0114*/ 	.word	0x000001f0


	//   ....[1]....
        /*0118*/ 	.word	0x00004590


	//----- nvinfo : EIATTR_MAX_THREADS
	.align		4
.L_3416:
        /*011c*/ 	.byte	0x04, 0x05
        /*011e*/ 	.short	(.L_3418 - .L_3417)
.L_3417:
        /*0120*/ 	.word	0x00000080
        /*0124*/ 	.word	0x00000001
        /*0128*/ 	.word	0x00000001


	//----- nvinfo : EIATTR_CRS_STACK_SIZE
	.align		4
.L_3418:
        /*012c*/ 	.byte	0x04, 0x1e
        /*012e*/ 	.short	(.L_3420 - .L_3419)
.L_3419:
        /*0130*/ 	.word	0x00000000


	//----- nvinfo : EIATTR_CBANK_PARAM_SIZE
	.align		4
.L_3420:
        /*0134*/ 	.byte	0x03, 0x19
        /*0136*/ 	.short	0x00e8


	//----- nvinfo : EIATTR_PARAM_CBANK
	.align		4
        /*0138*/ 	.byte	0x04, 0x0a
        /*013a*/ 	.short	(.L_3422 - .L_3421)
	.align		4
.L_3421:
        /*013c*/ 	.word	index@(.nv.constant0._ZN10layer_norm13ln_fwd_kernelINS_13Kernel_traitsI6__halfffffjLj5120ELj1ELj1ELj4ELj16ENS_18Kernel_traits_baseILj5120ES2_ffffjLj128EEEEELb0ELb1ELb1ELb1EEEvNS_9FwdParamsE)
        /*0140*/ 	.short	0x0210
        /*0142*/ 	.short	0x00e8


	//----- nvinfo : EIATTR_SW_WAR
	.align		4
.L_3422:
        /*0144*/ 	.byte	0x04, 0x36
        /*0146*/ 	.short	(.L_3424 - .L_3423)
.L_3423:
        /*0148*/ 	.word	0x00000008
.L_3424:


//--------------------- .nv.info._ZN10layer_norm13ln_fwd_kernelINS_13Kernel_traitsI6__halfffffjLj5120ELj1ELj1ELj4ELj16ENS_18Kernel_traits_baseILj5120ES2_ffffjLj128EEEEELb1ELb0ELb0ELb0EEEvNS_9FwdParamsE --------------------------
	.section	.nv.info._ZN10layer_norm13ln_fwd_kernelINS_13Kernel_traitsI6__halfffffjLj5120ELj1ELj1ELj4ELj16ENS_18Kernel_traits_baseILj5120ES2_ffffjLj128EEEEELb1ELb0ELb0ELb0EEEvNS_9FwdParamsE,"",@"SHT_CUDA_INFO"
	.sectionflags	@""
	.align	4


	//----- nvinfo : EIATTR_CUDA_API_VERSION
	.align		4
        /*0000*/ 	.byte	0x04, 0x37
        /*0002*/ 	.short	(.L_3426 - .L_3425)
.L_3425:
        /*0004*/ 	.word	0x00000082


	//----- nvinfo : EIATTR_KPARAM_INFO
	.align		4
.L_3426:
        /*0008*/ 	.byte	0x04, 0x17
        /*000a*/ 	.short	(.L_3428 - .L_3427)
.L_3427:
        /*000c*/ 	.word	0x00000000
        /*0010*/ 	.short	0x0000
        /*0012*/ 	.short	0x0000
        /*0014*/ 	.byte	0x00, 0xf0, 0xa1, 0x03


	//----- nvinfo : EIATTR_SPARSE_MMA_MASK
	.align		4
.L_3428:
        /*0018*/ 	.byte	0x03, 0x50
        /*001a*/ 	.short	0x0000


	//----- nvinfo : EIATTR_MAXREG_COUNT
	.align		4
        /*001c*/ 	.byte	0x03, 0x1b
        /*001e*/ 	.short	0x00ff


	//----- nvinfo : EIATTR_NUM_BARRIERS
	.align		4
        /*0020*/ 	.byte	0x02, 0x4c
        /*0022*/ 	.byte	0x01
	.zero		1


	//----- nvinfo : EIATTR_MERCURY_ISA_VERSION
	.align		4
        /*0024*/ 	.byte	0x03, 0x5f
        /*0026*/ 	.short	0x0101


	//----- nvinfo : EIATTR_COOP_GROUP_MASK_REGIDS
	.align		4
        /*0028*/ 	.byte	0x04, 0x29
        /*002a*/ 	.short	(.L_3430 - .L_3429)


	//   ....[0]....
.L_3429:
        /*002c*/ 	.word	0xffffffff


	//   ....[1]....
        /*0030*/ 	.word	0xffffffff


	//   ....[2]....
        /*0034*/ 	.word	0xffffffff


	//   ....[3]....
        /*0038*/ 	.word	0xffffffff


	//   ....[4]....
        /*003c*/ 	.word	0xffffffff


	//   ....[5]....
        /*0040*/ 	.word	0xffffffff


	//   ....[6]....
        /*0044*/ 	.word	0xffffffff


	//   ....[7]....
        /*0048*/ 	.word	0xffffffff


	//   ....[8]....
        /*004c*/ 	.word	0xffffffff


	//   ....[9]....
        /*0050*/ 	.word	0xffffffff


	//   ....[10]....
        /*0054*/ 	.word	0xffffffff


	//   ....[11]....
        /*0058*/ 	.word	0xffffffff


	//   ....[12]....
        /*005c*/ 	.word	0xffffffff


	//   ....[13]....
        /*0060*/ 	.word	0xffffffff


	//   ....[14]....
        /*0064*/ 	.word	0xffffffff


	//   ....[15]....
        /*0068*/ 	.word	0xffffffff


	//   ....[16]....
        /*006c*/ 	.word	0xffffffff


	//   ....[17]....
        /*0070*/ 	.word	0xffffffff


	//   ....[18]....
        /*0074*/ 	.word	0x0500009b


	//   ....[19]....
        /*0078*/ 	.word	0x0500009b


	//   ....[20]....
        /*007c*/ 	.word	0x0500009b


	//   ....[21]....
        /*0080*/ 	.word	0x0500009b


	//   ....[22]....
        /*0084*/ 	.word	0x0500009b


	//   ....[23]....
        /*0088*/ 	.word	0x0500009b


	//   ....[24]....
        /*008c*/ 	.word	0x0500009b


	//   ....[25]....
        /*0090*/ 	.word	0x0500009b


	//   ....[26]....
        /*0094*/ 	.word	0x0500009b


	//   ....[27]....
        /*0098*/ 	.word	0x0500009b


	//----- nvinfo : EIATTR_COOP_GROUP_INSTR_OFFSETS
	.align		4
.L_3430:
        /*009c*/ 	.byte	0x04, 0x28
        /*009e*/ 	.short	(.L_3432 - .L_3431)


	//   ....[0]....
.L_3431:
        /*00a0*/ 	.word	0x00010260


	//   ....[1]....
        /*00a4*/ 	.word	0x00010290


	//   ....[2]....
        /*00a8*/ 	.word	0x000102b0


	//   ....[3]....
        /*00ac*/ 	.word	0x000102d0


	//   ....[4]....
        /*00b0*/ 	.word	0x000102f0


	//   ....[5]....
        /*00b4*/ 	.word	0x00010860


	//   ....[6]....
        /*00b8*/ 	.word	0x00010880


	//   ....[7]....
        /*00bc*/ 	.word	0x000108a0


	//   ....[8]....
        /*00c0*/ 	.word	0x000108c0


	//   ....[9]....
        /*00c4*/ 	.word	0x000108e0


	//   ....[10]....
        /*00c8*/ 	.word	0x00010a30


	//   ....[11]....
        /*00cc*/ 	.word	0x00010ac0


	//   ....[12]....
        /*00d0*/ 	.word	0x00010b20


	//   ....[13]....
        /*00d4*/ 	.word	0x00010b30


	//   ....[14]....
        /*00d8*/ 	.word	0x00010ba0


	//   ....[15]....
        /*00dc*/ 	.word	0x00010bf0


	//   ....[16]....
        /*00e0*/ 	.word	0x00010c70


	//   ....[17]....
        /*00e4*/ 	.word	0x00010ca0


	//   ....[18]....
        /*00e8*/ 	.word	0x00011af0


	//   ....[19]....
        /*00ec*/ 	.word	0x00011b40


	//   ....[20]....
        /*00f0*/ 	.word	0x00011ba0


	//   ....[21]....
        /*00f4*/ 	.word	0x00011c00


	//   ....[22]....
        /*00f8*/ 	.word	0x00011c60


	//   ....[23]....
        /*00fc*/ 	.word	0x00012230


	//   ....[24]....
        /*0100*/ 	.word	0x00012290


	//   ....[25]....
        /*0104*/ 	.word	0x000122f0


	//   ....[26]....
        /*0108*/ 	.word	0x00012350


	//   ....[27]....
        /*010c*/ 	.word	0x000123b0


	//----- nvinfo : EIATTR_EXIT_INSTR_OFFSETS
	.align		4
.L_3432:
        /*0110*/ 	.byte	0x04, 0x1c
        /*0112*/ 	.short	(.L_3434 - .L_3433)


	//   ....[0]....
.L_3433:
        /*0114*/ 	.word	0x00000f50


	//   ....[1]....
        /*0118*/ 	.word	0x00011a30


	//----- nvinfo : EIATTR_MAX_THREADS
	.align		4
.L_3434:
        /*011c*/ 	.byte	0x04, 0x05
        /*011e*/ 	.short	(.L_3436 - .L_3435)
.L_3435:
        /*0120*/ 	.word	0x00000080
        /*0124*/ 	.word	0x00000001
        /*0128*/ 	.word	0x00000001


	//----- nvinfo : EIATTR_CRS_STACK_SIZE
	.align		4
.L_3436:
        /*012c*/ 	.byte	0x04, 0x1e
        /*012e*/ 	.short	(.L_3438 - .L_3437)
.L_3437:
        /*0130*/ 	.word	0x00000000


	//----- nvinfo : EIATTR_CBANK_PARAM_SIZE
	.align		4
.L_3438:
        /*0134*/ 	.byte	0x03, 0x19
        /*0136*/ 	.short	0x00e8


	//----- nvinfo : EIATTR_PARAM_CBANK
	.align		4
        /*0138*/ 	.byte	0x04, 0x0a
        /*013a*/ 	.short	(.L_3440 - .L_3439)
	.align		4
.L_3439:
        /*013c*/ 	.word	index@(.nv.constant0._ZN10layer_norm13ln_fwd_kernelINS_13Kernel_traitsI6__halfffffjLj5120ELj1ELj1ELj4ELj16ENS_18Kernel_traits_baseILj5120ES2_ffffjLj128EEEEELb1ELb0ELb0ELb0EEEvNS_9FwdParamsE)
        /*0140*/ 	.short	0x0210
        /*0142*/ 	.short	0x00e8


	//----- nvinfo : EIATTR_SW_WAR
	.align		4
.L_3440:
        /*0144*/ 	.byte	0x04, 0x36
        /*0146*/ 	.short	(.L_3442 - .L_3441)
.L_3441:
        /*0148*/ 	.word	0x00000008
.L_3442:


//--------------------- .nv.info._ZN10layer_norm13ln_fwd_kernelINS_13Kernel_traitsI6__halfffffjLj5120ELj1ELj1ELj4ELj16ENS_18Kernel_traits_baseILj5120ES2_ffffjLj128EEEEELb1ELb0ELb0ELb1EEEvNS_9FwdParamsE --------------------------
	.section	.nv.info._ZN10layer_norm13ln_fwd_kernelINS_13Kernel_traitsI6__halfffffjLj5120ELj1ELj1ELj4ELj16ENS_18Kernel_traits_baseILj5120ES2_ffffjLj128EEEEELb1ELb0ELb0ELb1EEEvNS_9FwdParamsE,"",@"SHT_CUDA_INFO"
	.sectionflags	@""
	.align	4


	//----- nvinfo : EIATTR_CUDA_API_VERSION
	.align		4
        /*0000*/ 	.byte	0x04, 0x37
        /*0002*/ 	.short	(.L_3444 - .L_3443)
.L_3443:
        /*0004*/ 	.word	0x00000082


	//----- nvinfo : EIATTR_KPARAM_INFO
	.align		4
.L_3444:
        /*0008*/ 	.byte	0x04, 0x17
        /*000a*/ 	.short	(.L_3446 - .L_3445)
.L_3445:
        /*000c*/ 	.word	0x00000000
        /*0010*/ 	.short	0x0000
        /*0012*/ 	.short	0x0000
        /*0014*/ 	.byte	0x00, 0xf0, 0xa1, 0x03


	//----- nvinfo : EIATTR_SPARSE_MMA_MASK
	.align		4
.L_3446:
        /*0018*/ 	.byte	0x03, 0x50
        /*001a*/ 	.short	0x0000


	//----- nvinfo : EIATTR_MAXREG_COUNT
	.align		4
        /*001c*/ 	.byte	0x03, 0x1b
        /*001e*/ 	.short	0x00ff


	//----- nvinfo : EIATTR_NUM_BARRIERS
	.align		4
        /*0020*/ 	.byte	0x02, 0x4c
        /*0022*/ 	.byte	0x01
	.zero		1


	//----- nvinfo : EIATTR_ANNOTATIONS
	.align		4
        /*0024*/ 	.byte	0x04, 0x55
        /*0026*/ 	.short	(.L_3448 - .L_3447)


	//   ....[0]....
.L_3447:
        /*0028*/ 	.word	0x00000001
        /*002c*/ 	.byte	0x20, 0x0d, 0x00, 0x00, 0x01, 0x00, 0x00, 0x00, 0xd0, 0xfb, 0x00, 0x00


	//----- nvinfo : EIATTR_MERCURY_ISA_VERSION
	.align		4
.L_3448:
        /*0038*/ 	.byte	0x03, 0x5f
        /*003a*/ 	.short	0x0101


	//----- nvinfo : EIATTR_COOP_GROUP_MASK_REGIDS
	.align		4
        /*003c*/ 	.byte	0x04, 0x29
        /*003e*/ 	.short	(.L_3450 - .L_3449)


	//   ....[0]....
.L_3449:
        /*0040*/ 	.word	0xffffffff


	//   ....[1]....
        /*0044*/ 	.word	0xffffffff


	//   ....[2]....
        /*0048*/ 	.word	0xffffffff


	//   ....[3]....
        /*004c*/ 	.word	0xffffffff


	//   ....[4]....
        /*0050*/ 	.word	0xffffffff


	//   ....[5]....
        /*0054*/ 	.word	0xffffffff


	//   ....[6]....
        /*0058*/ 	.word	0xffffffff


	//   ....[7]....
        /*005c*/ 	.word	0xffffffff


	//   ....[8]....
        /*0060*/ 	.word	0xffffffff


	//   ....[9]....
        /*0064*/ 	.word	0xffffffff


	//   ....[10]....
        /*0068*/ 	.word	0xffffffff


	//   ....[11]....
        /*006c*/ 	.word	0xffffffff


	//   ....[12]....
        /*0070*/ 	.word	0xffffffff


	//   ....[13]....
        /*0074*/ 	.word	0xffffffff


	//   ....[14]....
        /*0078*/ 	.word	0xffffffff


	//   ....[15]....
        /*007c*/ 	.word	0xffffffff


	//   ....[16]....
        /*0080*/ 	.word	0xffffffff


	//   ....[17]....
        /*0084*/ 	.word	0xffffffff


	//   ....[18]....
        /*0088*/ 	.word	0x05000083


	//   ....[19]....
        /*008c*/ 	.word	0x05000083


	//   ....[20]....
        /*0090*/ 	.word	0x05000083


	//   ....[21]....
        /*0094*/ 	.word	0x05000083


	//   ....[22]....
        /*0098*/ 	.word	0x05000083


	//   ....[23]....
        /*009c*/ 	.word	0x05000083


	//   ....[24]....
        /*00a0*/ 	.word	0x05000083


	//   ....[25]....
        /*00a4*/ 	.word	0x05000083


	//   ....[26]....
        /*00a8*/ 	.word	0x05000083


	//   ....[27]....
        /*00ac*/ 	.word	0x05000083


	//----- nvinfo : EIATTR_COOP_GROUP_INSTR_OFFSETS
	.align		4
.L_3450:
        /*00b0*/ 	.byte	0x04, 0x28
        /*00b2*/ 	.short	(.L_3452 - .L_3451)


	//   ....[0]....
.L_3451:
        /*00b4*/ 	.word	0x0000eeb0


	//   ....[1]....
        /*00b8*/ 	.word	0x0000eed0


	//   ....[2]....
        /*00bc*/ 	.word	0x0000eef0


	//   ....[3]....
        /*00c0*/ 	.word	0x0000ef10


	//   ....[4]....
        /*00c4*/ 	.word	0x0000ef30


	//   ....[5]....
        /*00c8*/ 	.word	0x0000f460


	//   ....[6]....
        /*00cc*/ 	.word	0x0000f480


	//   ....[7]....
        /*00d0*/ 	.word	0x0000f4a0


	//   ....[8]....
        /*00d4*/ 	.word	0x0000f4c0


	//   ....[9]....
        /*00d8*/ 	.word	0x0000f4e0


	//   ....[10]....
        /*00dc*/ 	.word	0x0000f640


	//   ....[11]....
        /*00e0*/ 	.word	0x0000f6b0


	//   ....[12]....
        /*00e4*/ 	.word	0x0000f6d0


	//   ....[13]....
        /*00e8*/ 	.word	0x0000f720


	//   ....[14]....
        /*00ec*/ 	.word	0x0000f760


	//   ....[15]....
        /*00f0*/ 	.word	0x0000f7c0


	//   ....[16]....
        /*00f4*/ 	.word	0x0000f880


	//   ....[17]....
        /*00f8*/ 	.word	0x0000f8a0


	//   ....[18]....
        /*00fc*/ 	.word	0x00010300


	//   ....[19]....
        /*0100*/ 	.word	0x00010370


	//   ....[20]....
        /*0104*/ 	.word	0x000103e0


	//   ....[21]....
        /*0108*/ 	.word	0x00010450


	//   ....[22]....
        /*010c*/ 	.word	0x000104c0


	//   ....[23]....
        /*0110*/ 	.word	0x00010a40


	//   ....[24]....
        /*0114*/ 	.word	0x00010ab0


	//   ....[25]....
        /*0118*/ 	.word	0x00010b20


	//   ....[26]....
        /*011c*/ 	.word	0x00010b90


	//   ....[27]....
        /*0120*/ 	.word	0x00010c00


	//----- nvinfo : EIATTR_EXIT_INSTR_OFFSETS
	.align		4
.L_3452:
        /*0124*/ 	.byte	0x04, 0x1c
        /*0126*/ 	.short	(.L_3454 - .L_3453)


	//   ....[0]....
.L_3453:
        /*0128*/ 	.word	0x00000640


	//   ....[1]....
        /*012c*/ 	.word	0x000102a0


	//----- nvinfo : EIATTR_MAX_THREADS
	.align		4
.L_3454:
        /*0130*/ 	.byte	0x04, 0x05
        /*0132*/ 	.short	(.L_3456 - .L_3455)
.L_3455:
        /*0134*/ 	.word	0x00000080
        /*0138*/ 	.word	0x00000001
        /*013c*/ 	.word	0x00000001


	//----- nvinfo : EIATTR_CRS_STACK_SIZE
	.align		4
.L_3456:
        /*0140*/ 	.byte	0x04, 0x1e
        /*0142*/ 	.short	(.L_3458 - .L_3457)
.L_3457:
        /*0144*/ 	.word	0x00000000


	//----- nvinfo : EIATTR_CBANK_PARAM_SIZE
	.align		4
.L_3458:
        /*0148*/ 	.byte	0x03, 0x19
        /*014a*/ 	.short	0x00e8


	//----- nvinfo : EIATTR_PARAM_CBANK
	.align		4
        /*014c*/ 	.byte	0x04, 0x0a
        /*014e*/ 	.short	(.L_3460 - .L_3459)
	.align		4
.L_3459:
        /*0150*/ 	.word	index@(.nv.constant0._ZN10layer_norm13ln_fwd_kernelINS_13Kernel_traitsI6__halfffffjLj5120ELj1ELj1ELj4ELj16ENS_18Kernel_traits_baseILj5120ES2_ffffjLj128EEEEELb1ELb0ELb0ELb1EEEvNS_9FwdParamsE)
        /*0154*/ 	.short	0x0210
        /*0156*/ 	.short	0x00e8


	//----- nvinfo : EIATTR_SW_WAR
	.align		4
.L_3460:
        /*0158*/ 	.byte	0x04, 0x36
        /*015a*/ 	.short	(.L_3462 - .L_3461)
.L_3461:
        /*015c*/ 	.word	0x00000008
.L_3462:


//--------------------- .nv.info._ZN10layer_norm13ln_fwd_kernelINS_13Kernel_traitsI6__halfffffjLj5120ELj1ELj1ELj4ELj16ENS_18Kernel_traits_baseILj5120ES2_ffffjLj128EEEEELb1ELb0ELb1ELb0EEEvNS_9FwdParamsE --------------------------
	.section	.nv.info._ZN10layer_norm13ln_fwd_kernelINS_13Kernel_traitsI6__halfffffjLj5120ELj1ELj1ELj4ELj16ENS_18Kernel_traits_baseILj5120ES2_ffffjLj128EEEEELb1ELb0ELb1ELb0EEEvNS_9FwdParamsE,"",@"SHT_CUDA_INFO"
	.sectionflags	@""
	.align	4


	//----- nvinfo : EIATTR_CUDA_API_VERSION
	.align		4
        /*0000*/ 	.byte	0x04, 0x37
        /*0002*/ 	.short	(.L_3464 - .L_3463)
.L_3463:
        /*0004*/ 	.word	0x00000082


	//----- nvinfo : EIATTR_KPARAM_INFO
	.align		4
.L_3464:
        /*0008*/ 	.byte	0x04, 0x17
        /*000a*/ 	.short	(.L_3466 - .L_3465)
.L_3465:
        /*000c*/ 	.word	0x00000000
        /*0010*/ 	.short	0x0000
        /*0012*/ 	.short	0x0000
        /*0014*/ 	.byte	0x00, 0xf0, 0xa1, 0x03


	//----- nvinfo : EIATTR_SPARSE_MMA_MASK
	.align		4
.L_3466:
        /*0018*/ 	.byte	0x03, 0x50
        /*001a*/ 	.short	0x0000


	//----- nvinfo : EIATTR_MAXREG_COUNT
	.align		4
        /*001c*/ 	.byte	0x03, 0x1b
        /*001e*/ 	.short	0x00ff


	//----- nvinfo : EIATTR_NUM_BARRIERS
	.align		4
        /*0020*/ 	.byte	0x02, 0x4c
        /*0022*/ 	.byte	0x01
	.zero		1


	//----- nvinfo : EIATTR_ANNOTATIONS
	.align		4
        /*0024*/ 	.byte	0x04, 0x55
        /*0026*/ 	.short	(.L_3468 - .L_3467)


	//   ....[0]....
.L_3467:
        /*0028*/ 	.word	0x00000001
        /*002c*/ 	.byte	0xa0, 0x12, 0x00, 0x00, 0x01, 0x00, 0x00, 0x00, 0xe0, 0x12, 0x00, 0x00, 0x01, 0x00, 0x00, 0x00
        /*003c*/ 	.byte	0x20, 0x13, 0x00, 0x00, 0x01, 0x00, 0x00, 0x00, 0x60, 0x13, 0x00, 0x00, 0x01, 0x00, 0x00, 0x00
        /*004c*/ 	.byte	0xc0, 0x21, 0x01, 0x00, 0x01, 0x00, 0x00, 0x00, 0x80, 0x26, 0x01, 0x00, 0x01, 0x00, 0x00, 0x00
        /*005c*/ 	.byte	0xa0, 0x26, 0x01, 0x00, 0x01, 0x00, 0x00, 0x00, 0xb0, 0x26, 0x01, 0x00


	//----- nvinfo : EIATTR_MERCURY_ISA_VERSION
	.align		4
.L_3468:
        /*0068*/ 	.byte	0x03, 0x5f
        /*006a*/ 	.short	0x0101


	//----- nvinfo : EIATTR_COOP_GROUP_MASK_REGIDS
	.align		4
        /*006c*/ 	.byte	0x04, 0x29
        /*006e*/ 	.short	(.L_3470 - .L_3469)


	//   ....[0]....
.L_3469:
        /*0070*/ 	.word	0xffffffff


	//   ....[1]....
        /*0074*/ 	.word	0xffffffff


	//   ....[2]....
        /*0078*/ 	.word	0xffffffff


	//   ....[3]....
        /*007c*/ 	.word	0xffffffff


	//   ....[4]....
        /*0080*/ 	.word	0xffffffff


	//   ....[5]....
        /*0084*/ 	.word	0xffffffff


	//   ....[6]....
        /*0088*/ 	.word	0xffffffff


	//   ....[7]....
        /*008c*/ 	.word	0xffffffff


	//   ....[8]....
        /*0090*/ 	.word	0xffffffff


	//   ....[9]....
        /*0094*/ 	.word	0xffffffff


	//   ....[10]....
        /*0098*/ 	.word	0xffffffff


	//   ....[11]....
        /*009c*/ 	.word	0xffffffff


	//   ....[12]....
        /*00a0*/ 	.word	0xffffffff


	//   ....[13]....
        /*00a4*/ 	.word	0xffffffff


	//   ....[14]....
        /*00a8*/ 	.word	0xffffffff


	//   ....[15]....
        /*00ac*/ 	.word	0xffffffff


	//   ....[16]....
        /*00b0*/ 	.word	0xffffffff


	//   ....[17]....
        /*00b4*/ 	.word	0xffffffff


	//   ....[18]....
        /*00b8*/ 	.word	0x0500006f


	//   ....[19]....
        /*00bc*/ 	.word	0x0500006f


	//   ....[20]....
        /*00c0*/ 	.word	0x0500006f


	//   ....[21]....
        /*00c4*/ 	.word	0x0500006f


	//   ....[22]....
        /*00c8*/ 	.word	0x0500006f


	//   ....[23]....
        /*00cc*/ 	.word	0x0500006f


	//   ....[24]....
        /*00d0*/ 	.word	0x0500006f


	//   ....[25]....
        /*00d4*/ 	.word	0x0500006f


	//   ....[26]....
        /*00d8*/ 	.word	0x0500006f


	//   ....[27]....
        /*00dc*/ 	.word	0x0500006f


	//----- nvinfo : EIATTR_COOP_GROUP_INSTR_OFFSETS
	.align		4
.L_3470:
        /*00e0*/ 	.byte	0x04, 0x28
        /*00e2*/ 	.short	(.L_3472 - .L_3471)


	//   ....[0]....
.L_3471:
        /*00e4*/ 	.word	0x00011a70


	//   ....[1]....
        /*00e8*/ 	.word	0x00011aa0


	//   ....[2]....
        /*00ec*/ 	.word	0x00011ac0


	//   ....[3]....
        /*00f0*/ 	.word	0x00011ae0


	//   ....[4]....
        /*00f4*/ 	.word	0x00011b00


	//   ....[5]....
        /*00f8*/ 	.word	0x00012070


	//   ....[6]....
        /*00fc*/ 	.word	0x00012090


	//   ....[7]....
        /*0100*/ 	.word	0x000120b0


	//   ....[8]....
        /*0104*/ 	.word	0x000120d0


	//   ....[9]....
        /*0108*/ 	.word	0x000120f0


	//   ....[10]....
        /*010c*/ 	.word	0x00012270


	//   ....[11]....
        /*0110*/ 	.word	0x00012320


	//   ....[12]....
        /*0114*/ 	.word	0x000123a0


	//   ....[13]....
        /*0118*/ 	.word	0x000123c0


	//   ....[14]....
        /*011c*/ 	.word	0x00012460


	//   ....[15]....
        /*0120*/ 	.word	0x000124d0


	//   ....[16]....
        /*0124*/ 	.word	0x000124f0


	//   ....[17]....
        /*0128*/ 	.word	0x00012550


	//   ....[18]....
        /*012c*/ 	.word	0x000133f0


	//   ....[19]....
        /*0130*/ 	.word	0x00013450


	//   ....[20]....
        /*0134*/ 	.word	0x000134b0


	//   ....[21]....
        /*0138*/ 	.word	0x00013510


	//   ....[22]....
        /*013c*/ 	.word	0x00013570


	//   ....[23]....
        /*0140*/ 	.word	0x00013b90


	//   ....[24]....
        /*0144*/ 	.word	0x00013bf0


	//   ....[25]....
        /*0148*/ 	.word	0x00013c50


	//   ....[26]....
        /*014c*/ 	.word	0x00013cb0


	//   ....[27]....
        /*0150*/ 	.word	0x00013d10


	//----- nvinfo : EIATTR_EXIT_INSTR_OFFSETS
	.align		4
.L_3472:
        /*0154*/ 	.byte	0x04, 0x1c
        /*0156*/ 	.short	(.L_3474 - .L_3473)


	//   ....[0]....
.L_3473:
        /*0158*/ 	.word	0x00000f70


	//   ....[1]....
        /*015c*/ 	.word	0x00013330


	//----- nvinfo : EIATTR_MAX_THREADS
	.align		4
.L_3474:
        /*0160*/ 	.byte	0x04, 0x05
        /*0162*/ 	.short	(.L_3476 - .L_3475)
.L_3475:
        /*0164*/ 	.word	0x00000080
        /*0168*/ 	.word	0x00000001
        /*016c*/ 	.word	0x00000001


	//----- nvinfo : EIATTR_CRS_STACK_SIZE
	.align		4
.L_3476:
        /*0170*/ 	.byte	0x04, 0x1e
        /*0172*/ 	.short	(.L_3478 - .L_3477)
.L_3477:
        /*0174*/ 	.word	0x00000000


	//----- nvinfo : EIATTR_CBANK_PARAM_SIZE
	.align		4
.L_3478:
        /*0178*/ 	.byte	0x03, 0x19
        /*017a*/ 	.short	0x00e8


	//----- nvinfo : EIATTR_PARAM_CBANK
	.align		4
        /*017c*/ 	.byte	0x04, 0x0a
        /*017e*/ 	.short	(.L_3480 - .L_3479)
	.align		4
.L_3479:
        /*0180*/ 	.word	index@(.nv.constant0._ZN10layer_norm13ln_fwd_kernelINS_13Kernel_traitsI6__halfffffjLj5120ELj1ELj1ELj4ELj16ENS_18Kernel_traits_baseILj5120ES2_ffffjLj128EEEEELb1ELb0ELb1ELb0EEEvNS_9FwdParamsE)
        /*0184*/ 	.short	0x0210
        /*0186*/ 	.short	0x00e8


	//----- nvinfo : EIATTR_SW_WAR
	.align		4
.L_3480:
        /*0188*/ 	.byte	0x04, 0x36
        /*018a*/ 	.short	(.L_3482 - .L_3481)
.L_3481:
        /*018c*/ 	.word	0x00000008
.L_3482:


//--------------------- .nv.info._ZN10layer_norm13ln_fwd_kernelINS_13Kernel_traitsI6__halfffffjLj5120ELj1ELj1ELj4ELj16ENS_18Kernel_traits_baseILj5120ES2_ffffjLj128EEEEELb1ELb0ELb1ELb1EEEvNS_9FwdParamsE --------------------------
	.section	.nv.info._ZN10layer_norm13ln_fwd_kernelINS_13Kernel_traitsI6__halfffffjLj5120ELj1ELj1ELj4ELj16ENS_18Kernel_traits_baseILj5120ES2_ffffjLj128EEEEELb1ELb0ELb1ELb1EEEvNS_9FwdParamsE,"",@"SHT_CUDA_INFO"
	.sectionflags	@""
	.align	4


	//----- nvinfo : EIATTR_CUDA_API_VERSION
	.align		4
        /*0000*/ 	.byte	0x04, 0x37
        /*0002*/ 	.short	(.L_3484 - .L_3483)
.L_3483:
        /*0004*/ 	.word	0x00000082


	//----- nvinfo : EIATTR_KPARAM_INFO
	.align		4
.L_3484:
        /*0008*/ 	.byte	0x04, 0x17
        /*000a*/ 	.short	(.L_3486 - .L_3485)
.L_3485:
        /*000c*/ 	.word	0x00000000
        /*0010*/ 	.short	0x0000
        /*0012*/ 	.short	0x0000
        /*0014*/ 	.byte	0x00, 0xf0, 0xa1, 0x03


	//----- nvinfo : EIATTR_SPARSE_MMA_MASK
	.align		4
.L_3486:
        /*0018*/ 	.byte	0x03, 0x50
        /*001a*/ 	.short	0x0000


	//----- nvinfo : EIATTR_MAXREG_COUNT
	.align		4
        /*001c*/ 	.byte	0x03, 0x1b
        /*001e*/ 	.short	0x00ff


	//----- nvinfo : EIATTR_NUM_BARRIERS
	.align		4
        /*0020*/ 	.byte	0x02, 0x4c
        /*0022*/ 	.byte	0x01
	.zero		1


	//----- nvinfo : EIATTR_MERCURY_ISA_VERSION
	.align		4
        /*0024*/ 	.byte	0x03, 0x5f
        /*0026*/ 	.short	0x0101


	//----- nvinfo : EIATTR_COOP_GROUP_MASK_REGIDS
	.align		4
        /*0028*/ 	.byte	0x04, 0x29
        /*002a*/ 	.short	(.L_3488 - .L_3487)


	//   ....[0]....
.L_3487:
        /*002c*/ 	.word	0xffffffff


	//   ....[1]....
        /*0030*/ 	.word	0xffffffff


	//   ....[2]....
        /*0034*/ 	.word	0xffffffff


	//   ....[3]....
        /*0038*/ 	.word	0xffffffff


	//   ....[4]....
        /*003c*/ 	.word	0xffffffff


	//   ....[5]....
        /*0040*/ 	.word	0xffffffff


	//   ....[6]....
        /*0044*/ 	.word	0xffffffff


	//   ....[7]....
        /*0048*/ 	.word	0xffffffff


	//   ....[8]....
        /*004c*/ 	.word	0xffffffff


	//   ....[9]....
        /*0050*/ 	.word	0xffffffff


	//   ....[10]....
        /*0054*/ 	.word	0xffffffff


	//   ....[11]....
        /*0058*/ 	.word	0xffffffff


	//   ....[12]....
        /*005c*/ 	.word	0xffffffff


	//   ....[13]....
        /*0060*/ 	.word	0xffffffff


	//   ....[14]....
        /*0064*/ 	.word	0xffffffff


	//   ....[15]....
        /*0068*/ 	.word	0xffffffff


	//   ....[16]....
        /*006c*/ 	.word	0xffffffff


	//   ....[17]....
        /*0070*/ 	.word	0xffffffff


	//   ....[18]....
        /*0074*/ 	.word	0x0500009d


	//   ....[19]....
        /*0078*/ 	.word	0x0500009d


	//   ....[20]....
        /*007c*/ 	.word	0x0500009d


	//   ....[21]....
        /*0080*/ 	.word	0x0500009d


	//   ....[22]....
        /*0084*/ 	.word	0x0500009d


	//   ....[23]....
        /*0088*/ 	.word	0x0500009d


	//   ....[24]....
        /*008c*/ 	.word	0x0500009d


	//   ....[25]....
        /*0090*/ 	.word	0x0500009d


	//   ....[26]....
        /*0094*/ 	.word	0x0500009d


	//   ....[27]....
        /*0098*/ 	.word	0x0500009d


	//----- nvinfo : EIATTR_COOP_GROUP_INSTR_OFFSETS
	.align		4
.L_3488:
        /*009c*/ 	.byte	0x04, 0x28
        /*009e*/ 	.short	(.L_3490 - .L_3489)


	//   ....[0]....
.L_3489:
        /*00a0*/ 	.word	0x000109a0


	//   ....[1]....
        /*00a4*/ 	.word	0x000109c0


	//   ....[2]....
        /*00a8*/ 	.word	0x000109e0


	//   ....[3]....
        /*00ac*/ 	.word	0x00010a00


	//   ....[4]....
        /*00b0*/ 	.word	0x00010a20


	//   ....[5]....
        /*00b4*/ 	.word	0x00010f50


	//   ....[6]....
        /*00b8*/ 	.word	0x00010f70


	//   ....[7]....
        /*00bc*/ 	.word	0x00010f90


	//   ....[8]....
        /*00c0*/ 	.word	0x00010fb0


	//   ....[9]....
        /*00c4*/ 	.word	0x00010fd0


	//   ....[10]....
        /*00c8*/ 	.word	0x00011100


	//   ....[11]....
        /*00cc*/ 	.word	0x000111b0


	//   ....[12]....
        /*00d0*/ 	.word	0x000111c0


	//   ....[13]....
        /*00d4*/ 	.word	0x000111d0


	//   ....[14]....
        /*00d8*/ 	.word	0x00011250


	//   ....[15]....
        /*00dc*/ 	.word	0x000112a0


	//   ....[16]....
        /*00e0*/ 	.word	0x00011370


	//   ....[17]....
        /*00e4*/ 	.word	0x00011380


	//   ....[18]....
        /*00e8*/ 	.word	0x00011f00


	//   ....[19]....
        /*00ec*/ 	.word	0x00011f70


	//   ....[20]....
        /*00f0*/ 	.word	0x00011fe0


	//   ....[21]....
        /*00f4*/ 	.word	0x00012050


	//   ....[22]....
        /*00f8*/ 	.word	0x000120c0


	//   ....[23]....
        /*00fc*/ 	.word	0x00012640


	//   ....[24]....
        /*0100*/ 	.word	0x000126b0


	//   ....[25]....
        /*0104*/ 	.word	0x00012720


	//   ....[26]....
        /*0108*/ 	.word	0x00012790


	//   ....[27]....
        /*010c*/ 	.word	0x00012800


	//----- nvinfo : EIATTR_EXIT_INSTR_OFFSETS
	.align		4
.L_3490:
        /*0110*/ 	.byte	0x04, 0x1c
        /*0112*/ 	.short	(.L_3492 - .L_3491)


	//   ....[0]....
.L_3491:
        /*0114*/ 	.word	0x00000630


	//   ....[1]....
        /*0118*/ 	.word	0x00011ea0


	//----- nvinfo : EIATTR_MAX_THREADS
	.align		4
.L_3492:
        /*011c*/ 	.byte	0x04, 0x05
        /*011e*/ 	.short	(.L_3494 - .L_3493)
.L_3493:
        /*0120*/ 	.word	0x00000080
        /*0124*/ 	.word	0x00000001
        /*0128*/ 	.word	0x00000001


	//----- nvinfo : EIATTR_CRS_STACK_SIZE
	.align		4
.L_3494:
        /*012c*/ 	.byte	0x04, 0x1e
        /*012e*/ 	.short	(.L_3496 - .L_3495)
.L_3495:
        /*0130*/ 	.word	0x00000000


	//----- nvinfo : EIATTR_CBANK_PARAM_SIZE
	.align		4
.L_3496:
        /*0134*/ 	.byte	0x03, 0x19
        /*0136*/ 	.short	0x00e8


	//----- nvinfo : EIATTR_PARAM_CBANK
	.align		4
        /*0138*/ 	.byte	0x04, 0x0a
        /*013a*/ 	.short	(.L_3498 - .L_3497)
	.align		4
.L_3497:
        /*013c*/ 	.word	index@(.nv.constant0._ZN10layer_norm13ln_fwd_kernelINS_13Kernel_traitsI6__halfffffjLj5120ELj1ELj1ELj4ELj16ENS_18Kernel_traits_baseILj5120ES2_ffffjLj128EEEEELb1ELb0ELb1ELb1EEEvNS_9FwdParamsE)
        /*0140*/ 	.short	0x0210
        /*0142*/ 	.short	0x00e8


	//----- nvinfo : EIATTR_SW_WAR
	.align		4
.L_3498:
        /*0144*/ 	.byte	0x04, 0x36
        /*0146*/ 	.short	(.L_3500 - .L_3499)
.L_3499:
        /*0148*/ 	.word	0x00000008
.L_3500:


//--------------------- .nv.info._ZN10layer_norm13ln_fwd_kernelINS_13Kernel_traitsI6__halfffffjLj5120ELj1ELj1ELj4ELj16ENS_18Kernel_traits_baseILj5120ES2_ffffjLj128EEEEELb1ELb1ELb0ELb0EEEvNS_9FwdParamsE --------------------------
	.section	.nv.info._ZN10layer_norm13ln_fwd_kernelINS_13Kernel_traitsI6__halfffffjLj5120ELj1ELj1ELj4ELj16ENS_18Kernel_traits_baseILj5120ES2_ffffjLj128EEEEELb1ELb1ELb0ELb0EEEvNS_9FwdParamsE,"",@"SHT_CUDA_INFO"
	.sectionflags	@""
	.align	4


	//----- nvinfo : EIATTR_CUDA_API_VERSION
	.align		4
        /*0000*/ 	.byte	0x04, 0x37
        /*0002*/ 	.short	(.L_3502 - .L_3501)
.L_3501:
        /*0004*/ 	.word	0x00000082


	//----- nvinfo : EIATTR_KPARAM_INFO
	.align		4
.L_3502:
        /*0008*/ 	.byte	0x04, 0x17
        /*000a*/ 	.short	(.L_3504 - .L_3503)
.L_3503:
        /*000c*/ 	.word	0x00000000
        /*0010*/ 	.short	0x0000
        /*0012*/ 	.short	0x0000
        /*0014*/ 	.byte	0x00, 0xf0, 0xa1, 0x03


	//----- nvinfo : EIATTR_SPARSE_MMA_MASK
	.align		4
.L_3504:
        /*0018*/ 	.byte	0x03, 0x50
        /*001a*/ 	.short	0x0000


	//----- nvinfo : EIATTR_MAXREG_COUNT
	.align		4
        /*001c*/ 	.byte	0x03, 0x1b
        /*001e*/ 	.short	0x00ff


	//----- nvinfo : EIATTR_NUM_BARRIERS
	.align		4
        /*0020*/ 	.byte	0x02, 0x4c
        /*0022*/ 	.byte	0x01
	.zero		1


	//----- nvinfo : EIATTR_MERCURY_ISA_VERSION
	.align		4
        /*0024*/ 	.byte	0x03, 0x5f
        /*0026*/ 	.short	0x0101


	//----- nvinfo : EIATTR_COOP_GROUP_MASK_REGIDS
	.align		4
        /*0028*/ 	.byte	0x04, 0x29
        /*002a*/ 	.short	(.L_3506 - .L_3505)


	//   ....[0]....
.L_3505:
        /*002c*/ 	.word	0xffffffff


	//   ....[1]....
        /*0030*/ 	.word	0xffffffff


	//   ....[2]....
        /*0034*/ 	.word	0xffffffff


	//   ....[3]....
        /*0038*/ 	.word	0xffffffff


	//   ....[4]....
        /*003c*/ 	.word	0xffffffff


	//   ....[5]....
        /*0040*/ 	.word	0xffffffff


	//   ....[6]....
        /*0044*/ 	.word	0xffffffff


	//   ....[7]....
        /*0048*/ 	.word	0xffffffff


	//   ....[8]....
        /*004c*/ 	.word	0xffffffff


	//   ....[9]....
        /*0050*/ 	.word	0xffffffff


	//   ....[10]....
        /*0054*/ 	.word	0xffffffff


	//   ....[11]....
        /*0058*/ 	.word	0xffffffff


	//   ....[12]....
        /*005c*/ 	.word	0xffffffff


	//   ....[13]....
        /*0060*/ 	.word	0xffffffff


	//   ....[14]....
        /*0064*/ 	.word	0xffffffff


	//   ....[15]....
        /*0068*/ 	.word	0xffffffff


	//   ....[16]....
        /*006c*/ 	.word	0xffffffff


	//   ....[17]....
        /*0070*/ 	.word	0xffffffff


	//   ....[18]....
        /*0074*/ 	.word	0x050000d3


	//   ....[19]....
        /*0078*/ 	.word	0x050000d3


	//   ....[20]....
        /*007c*/ 	.word	0x050000d3


	//   ....[21]....
        /*0080*/ 	.word	0x050000d3


	//   ....[22]....
        /*0084*/ 	.word	0x050000d3


	//   ....[23]....
        /*0088*/ 	.word	0x050000d3


	//   ....[24]....
        /*008c*/ 	.word	0x050000d3


	//   ....[25]....
        /*0090*/ 	.word	0x050000d3


	//   ....[26]....
        /*0094*/ 	.word	0x050000d3


	//   ....[27]....
        /*0098*/ 	.word	0x050000d3


	//----- nvinfo : EIATTR_COOP_GROUP_INSTR_OFFSETS
	.align		4
.L_3506:
        /*009c*/ 	.byte	0x04, 0x28
        /*009e*/ 	.short	(.L_3508 - .L_3507)


	//   ....[0]....
.L_3507:
        /*00a0*/ 	.word	0x00010cf0


	//   ....[1]....
        /*00a4*/ 	.word	0x00010d80


	//   ....[2]....
        /*00a8*/ 	.word	0x00010da0


	//   ....[3]....
        /*00ac*/ 	.word	0x00010dc0


	//   ....[4]....
        /*00b0*/ 	.word	0x00010de0


	//   ....[5]....
        /*00b4*/ 	.word	0x00011350


	//   ....[6]....
        /*00b8*/ 	.word	0x00011370


	//   ....[7]....
        /*00bc*/ 	.word	0x00011390


	//   ....[8]....
        /*00c0*/ 	.word	0x000113b0


	//   ....[9]....
        /*00c4*/ 	.word	0x000113d0


	//   ....[10]....
        /*00c8*/ 	.word	0x00011570


	//   ....[11]....
        /*00cc*/ 	.word	0x000115b0


	//   ....[12]....
        /*00d0*/ 	.word	0x000115e0


	//   ....[13]....
        /*00d4*/ 	.word	0x000115f0


	//   ....[14]....
        /*00d8*/ 	.word	0x000116a0


	//   ....[15]....
        /*00dc*/ 	.word	0x000116f0


	//   ....[16]....
        /*00e0*/ 	.word	0x00011780


	//   ....[17]....
        /*00e4*/ 	.word	0x000117b0


	//   ....[18]....
        /*00e8*/ 	.word	0x000125a0


	//   ....[19]....
        /*00ec*/ 	.word	0x00012640


	//   ....[20]....
        /*00f0*/ 	.word	0x000126b0


	//   ....[21]....
        /*00f4*/ 	.word	0x00012720


	//   ....[22]....
        /*00f8*/ 	.word	0x00012790


	//   ....[23]....
        /*00fc*/ 	.word	0x00012d50


	//   ....[24]....
        /*0100*/ 	.word	0x00012dc0


	//   ....[25]....
        /*0104*/ 	.word	0x00012e30


	//   ....[26]....
        /*0108*/ 	.word	0x00012ea0


	//   ....[27]....
        /*010c*/ 	.word	0x00012f10


	//----- nvinfo : EIATTR_EXIT_INSTR_OFFSETS
	.align		4
.L_3508:
        /*0110*/ 	.byte	0x04, 0x1c
        /*0112*/ 	.short	(.L_3510 - .L_3509)


	//   ....[0]....
.L_3509:
        /*0114*/ 	.word	0x00001220


	//   ....[1]....
        /*0118*/ 	.word	0x00012510


	//----- nvinfo : EIATTR_MAX_THREADS
	.align		4
.L_3510:
        /*011c*/ 	.byte	0x04, 0x05
        /*011e*/ 	.short	(.L_3512 - .L_3511)
.L_3511:
        /*0120*/ 	.word	0x00000080
        /*0124*/ 	.word	0x00000001
        /*0128*/ 	.word	0x00000001


	//----- nvinfo : EIATTR_CRS_STACK_SIZE
	.align		4
.L_3512:
        /*012c*/ 	.byte	0x04, 0x1e
        /*012e*/ 	.short	(.L_3514 - .L_3513)
.L_3513:
        /*0130*/ 	.word	0x00000000


	//----- nvinfo : EIATTR_CBANK_PARAM_SIZE
	.align		4
.L_3514:
        /*0134*/ 	.byte	0x03, 0x19
        /*0136*/ 	.short	0x00e8


	//----- nvinfo : EIATTR_PARAM_CBANK
	.align		4
        /*0138*/ 	.byte	0x04, 0x0a
        /*013a*/ 	.short	(.L_3516 - .L_3515)
	.align		4
.L_3515:
        /*013c*/ 	.word	index@(.nv.constant0._ZN10layer_norm13ln_fwd_kernelINS_13Kernel_traitsI6__halfffffjLj5120ELj1ELj1ELj4ELj16ENS_18Kernel_traits_baseILj5120ES2_ffffjLj128EEEEELb1ELb1ELb0ELb0EEEvNS_9FwdParamsE)
        /*0140*/ 	.short	0x0210
        /*0142*/ 	.short	0x00e8


	//----- nvinfo : EIATTR_SW_WAR
	.align		4
.L_3516:
        /*0144*/ 	.byte	0x04, 0x36
        /*0146*/ 	.short	(.L_3518 - .L_3517)
.L_3517:
        /*0148*/ 	.word	0x00000008
.L_3518:


//--------------------- .nv.info._ZN10layer_norm13ln_fwd_kernelINS_13Kernel_traitsI6__halfffffjLj5120ELj1ELj1ELj4ELj16ENS_18Kernel_traits_baseILj5120ES2_ffffjLj128EEEEELb1ELb1ELb0ELb1EEEvNS_9FwdParamsE --------------------------
	.section	.nv.info._ZN10layer_norm13ln_fwd_kernelINS_13Kernel_traitsI6__halfffffjLj5120ELj1ELj1ELj4ELj16ENS_18Kernel_traits_baseILj5120ES2_ffffjLj128EEEEELb1ELb1ELb0ELb1EEEvNS_9FwdParamsE,"",@"SHT_CUDA_INFO"
	.sectionflags	@""
	.align	4


	//----- nvinfo : EIATTR_CUDA_API_VERSION
	.align		4
        /*0000*/ 	.byte	0x04, 0x37
        /*0002*/ 	.short	(.L_3520 - .L_3519)
.L_3519:
        /*0004*/ 	.word	0x00000082


	//----- nvinfo : EIATTR_KPARAM_INFO
	.align		4
.L_3520:
        /*0008*/ 	.byte	0x04, 0x17
        /*000a*/ 	.short	(.L_3522 - .L_3521)
.L_3521:
        /*000c*/ 	.word	0x00000000
        /*0010*/ 	.short	0x0000
        /*0012*/ 	.short	0x0000
        /*0014*/ 	.byte	0x00, 0xf0, 0xa1, 0x03


	//----- nvinfo : EIATTR_SPARSE_MMA_MASK
	.align		4
.L_3522:
        /*0018*/ 	.byte	0x03, 0x50
        /*001a*/ 	.short	0x0000


	//----- nvinfo : EIATTR_MAXREG_COUNT
	.align		4
        /*001c*/ 	.byte	0x03, 0x1b
        /*001e*/ 	.short	0x00ff


	//----- nvinfo : EIATTR_NUM_BARRIERS
	.align		4
        /*0020*/ 	.byte	0x02, 0x4c
        /*0022*/ 	.byte	0x01
	.zero		1


	//----- nvinfo : EIATTR_MERCURY_ISA_VERSION
	.align		4
        /*0024*/ 	.byte	0x03, 0x5f
        /*0026*/ 	.short	0x0101


	//----- nvinfo : EIATTR_COOP_GROUP_MASK_REGIDS
	.align		4
        /*0028*/ 	.byte	0x04, 0x29
        /*002a*/ 	.short	(.L_3524 - .L_3523)


	//   ....[0]....
.L_3523:
        /*002c*/ 	.word	0xffffffff


	//   ....[1]....
        /*0030*/ 	.word	0xffffffff


	//   ....[2]....
        /*0034*/ 	.word	0xffffffff


	//   ....[3]....
        /*0038*/ 	.word	0xffffffff


	//   ....[4]....
        /*003c*/ 	.word	0xffffffff


	//   ....[5]....
        /*0040*/ 	.word	0xffffffff


	//   ....[6]....
        /*0044*/ 	.word	0xffffffff


	//   ....[7]....
        /*0048*/ 	.word	0xffffffff


	//   ....[8]....
        /*004c*/ 	.word	0xffffffff


	//   ....[9]....
        /*0050*/ 	.word	0xffffffff


	//   ....[10]....
        /*0054*/ 	.word	0xffffffff


	//   ....[11]....
        /*0058*/ 	.word	0xffffffff


	//   ....[12]....
        /*005c*/ 	.word	0xffffffff


	//   ....[13]....
        /*0060*/ 	.word	0xffffffff


	//   ....[14]....
        /*0064*/ 	.word	0xffffffff


	//   ....[15]....
        /*0068*/ 	.word	0xffffffff


	//   ....[16]....
        /*006c*/ 	.word	0xffffffff


	//   ....[17]....
        /*0070*/ 	.word	0xffffffff


	//   ....[18]....
        /*0074*/ 	.word	0x050000d8


	//   ....[19]....
        /*0078*/ 	.word	0x050000d8


	//   ....[20]....
        /*007c*/ 	.word	0x050000d8


	//   ....[21]....
        /*0080*/ 	.word	0x050000d8


	//   ....[22]....
        /*0084*/ 	.word	0x050000d8


	//   ....[23]....
        /*0088*/ 	.word	0x050000d8


	//   ....[24]....
        /*008c*/ 	.word	0x050000d8


	//   ....[25]....
        /*0090*/ 	.word	0x050000d8


	//   ....[26]....
        /*0094*/ 	.word	0x050000d8


	//   ....[27]....
        /*0098*/ 	.word	0x050000d8


	//----- nvinfo : EIATTR_COOP_GROUP_INSTR_OFFSETS
	.align		4
.L_3524:
        /*009c*/ 	.byte	0x04, 0x28
        /*009e*/ 	.short	(.L_3526 - .L_3525)


	//   ....[0]....
.L_3525:
        /*00a0*/ 	.word	0x0000f560


	//   ....[1]....
        /*00a4*/ 	.word	0x0000f580


	//   ....[2]....
        /*00a8*/ 	.word	0x0000f5a0


	//   ....[3]....
        /*00ac*/ 	.word	0x0000f5c0


	//   ....[4]....
        /*00b0*/ 	.word	0x0000f5e0


	//   ....[5]....
        /*00b4*/ 	.word	0x0000fb10


	//   ....[6]....
        /*00b8*/ 	.word	0x0000fb30


	//   ....[7]....
        /*00bc*/ 	.word	0x0000fb50


	//   ....[8]....
        /*00c0*/ 	.word	0x0000fb70


	//   ....[9]....
        /*00c4*/ 	.word	0x0000fb90


	//   ....[10]....
        /*00c8*/ 	.word	0x0000fd00


	//   ....[11]....
        /*00cc*/ 	.word	0x0000fd50


	//   ....[12]....
        /*00d0*/ 	.word	0x0000fd80


	//   ....[13]....
        /*00d4*/ 	.word	0x0000fe00


	//   ....[14]....
        /*00d8*/ 	.word	0x0000fe30


	//   ....[15]....
        /*00dc*/ 	.word	0x0000fec0


	//   ....[16]....
        /*00e0*/ 	.word	0x0000ff10


	//   ....[17]....
        /*00e4*/ 	.word	0x0000ff50


	//   ....[18]....
        /*00e8*/ 	.word	0x00010990


	//   ....[19]....
        /*00ec*/ 	.word	0x00010a00


	//   ....[20]....
        /*00f0*/ 	.word	0x00010a70


	//   ....[21]....
        /*00f4*/ 	.word	0x00010ae0


	//   ....[22]....
        /*00f8*/ 	.word	0x00010b50


	//   ....[23]....
        /*00fc*/ 	.word	0x000110d0


	//   ....[24]....
        /*0100*/ 	.word	0x00011140


	//   ....[25]....
        /*0104*/ 	.word	0x000111b0


	//   ....[26]....
        /*0108*/ 	.word	0x00011220


	//   ....[27]....
        /*010c*/ 	.word	0x00011290


	//----- nvinfo : EIATTR_EXIT_INSTR_OFFSETS
	.align		4
.L_3526:
        /*0110*/ 	.byte	0x04, 0x1c
        /*0112*/ 	.short	(.L_3528 - .L_3527)


	//   ....[0]....
.L_3527:
        /*0114*/ 	.word	0x000002a0


	//   ....[1]....
        /*0118*/ 	.word	0x00010930


	//----- nvinfo : EIATTR_MAX_THREADS
	.align		4
.L_3528:
        /*011c*/ 	.byte	0x04, 0x05
        /*011e*/ 	.short	(.L_3530 - .L_3529)
.L_3529:
        /*0120*/ 	.word	0x00000080
        /*0124*/ 	.word	0x00000001
        /*0128*/ 	.word	0x00000001


	//----- nvinfo : EIATTR_CRS_STACK_SIZE
	.align		4
.L_3530:
        /*012c*/ 	.byte	0x04, 0x1e
        /*012e*/ 	.short	(.L_3532 - .L_3531)
.L_3531:
        /*0130*/ 	.word	0x00000000


	//----- nvinfo : EIATTR_CBANK_PARAM_SIZE
	.align		4
.L_3532:
        /*0134*/ 	.byte	0x03, 0x19
        /*0136*/ 	.short	0x00e8


	//----- nvinfo : EIATTR_PARAM_CBANK
	.align		4
        /*0138*/ 	.byte	0x04, 0x0a
        /*013a*/ 	.short	(.L_3534 - .L_3533)
	.align		4
.L_3533:
        /*013c*/ 	.word	index@(.nv.constant0._ZN10layer_norm13ln_fwd_kernelINS_13Kernel_traitsI6__halfffffjLj5120ELj1ELj1ELj4ELj16ENS_18Kernel_traits_baseILj5120ES2_ffffjLj128EEEEELb1ELb1ELb0ELb1EEEvNS_9FwdParamsE)
        /*0140*/ 	.short	0x0210
        /*0142*/ 	.short	0x00e8


	//----- nvinfo : EIATTR_SW_WAR
	.align		4
.L_3534:
        /*0144*/ 	.byte	0x04, 0x36
        /*0146*/ 	.short	(.L_3536 - .L_3535)
.L_3535:
        /*0148*/ 	.word	0x00000008
.L_3536:


//--------------------- .nv.info._ZN10layer_norm13ln_fwd_kernelINS_13Kernel_traitsI6__halfffffjLj5120ELj1ELj1ELj4ELj16ENS_18Kernel_traits_baseILj5120ES2_ffffjLj128EEEEELb1ELb1ELb1ELb0EEEvNS_9FwdParamsE --------------------------
	.section	.nv.info._ZN10layer_norm13ln_fwd_kernelINS_13Kernel_traitsI6__halfffffjLj5120ELj1ELj1ELj4ELj16ENS_18Kernel_traits_baseILj5120ES2_ffffjLj128EEEEELb1ELb1ELb1ELb0EEEvNS_9FwdParamsE,"",@"SHT_CUDA_INFO"
	.sectionflags	@""
	.align	4


	//----- nvinfo : EIATTR_CUDA_API_VERSION
	.align		4
        /*0000*/ 	.byte	0x04, 0x37
        /*0002*/ 	.short	(.L_3538 - .L_3537)
.L_3537:
        /*0004*/ 	.word	0x00000082


	//----- nvinfo : EIATTR_KPARAM_INFO
	.align		4
.L_3538:
        /*0008*/ 	.byte	0x04, 0x17
        /*000a*/ 	.short	(.L_3540 - .L_3539)
.L_3539:
        /*000c*/ 	.word	0x00000000
        /*0010*/ 	.short	0x0000
        /*0012*/ 	.short	0x0000
        /*0014*/ 	.byte	0x00, 0xf0, 0xa1, 0x03


	//----- nvinfo : EIATTR_SPARSE_MMA_MASK
	.align		4
.L_3540:
        /*0018*/ 	.byte	0x03, 0x50
        /*001a*/ 	.short	0x0000


	//----- nvinfo : EIATTR_MAXREG_COUNT
	.align		4
        /*001c*/ 	.byte	0x03, 0x1b
        /*001e*/ 	.short	0x00ff


	//----- nvinfo : EIATTR_NUM_BARRIERS
	.align		4
        /*0020*/ 	.byte	0x02, 0x4c
        /*0022*/ 	.byte	0x01
	.zero		1


	//----- nvinfo : EIATTR_MERCURY_ISA_VERSION
	.align		4
        /*0024*/ 	.byte	0x03, 0x5f
        /*0026*/ 	.short	0x0101


	//----- nvinfo : EIATTR_COOP_GROUP_MASK_REGIDS
	.align		4
        /*0028*/ 	.byte	0x04, 0x29
        /*002a*/ 	.short	(.L_3542 - .L_3541)


	//   ....[0]....
.L_3541:
        /*002c*/ 	.word	0xffffffff


	//   ....[1]....
        /*0030*/ 	.word	0xffffffff


	//   ....[2]....
        /*0034*/ 	.word	0xffffffff


	//   ....[3]....
        /*0038*/ 	.word	0xffffffff


	//   ....[4]....
        /*003c*/ 	.word	0xffffffff


	//   ....[5]....
        /*0040*/ 	.word	0xffffffff


	//   ....[6]....
        /*0044*/ 	.word	0xffffffff


	//   ....[7]....
        /*0048*/ 	.word	0xffffffff


	//   ....[8]....
        /*004c*/ 	.word	0xffffffff


	//   ....[9]....
        /*0050*/ 	.word	0xffffffff


	//   ....[10]....
        /*0054*/ 	.word	0xffffffff


	//   ....[11]....
        /*0058*/ 	.word	0xffffffff


	//   ....[12]....
        /*005c*/ 	.word	0xffffffff


	//   ....[13]....
        /*0060*/ 	.word	0xffffffff


	//   ....[14]....
        /*0064*/ 	.word	0xffffffff


	//   ....[15]....
        /*0068*/ 	.word	0xffffffff


	//   ....[16]....
        /*006c*/ 	.word	0xffffffff


	//   ....[17]....
        /*0070*/ 	.word	0xffffffff


	//   ....[18]....
        /*0074*/ 	.word	0x050000dd


	//   ....[19]....
        /*0078*/ 	.word	0x050000dd


	//   ....[20]....
        /*007c*/ 	.word	0x050000dd


	//   ....[21]....
        /*0080*/ 	.word	0x050000dd


	//   ....[22]....
        /*0084*/ 	.word	0x050000dd


	//   ....[23]....
        /*0088*/ 	.word	0x050000dd


	//   ....[24]....
        /*008c*/ 	.word	0x050000dd


	//   ....[25]....
        /*0090*/ 	.word	0x050000dd


	//   ....[26]....
        /*0094*/ 	.word	0x050000dd


	//   ....[27]....
        /*0098*/ 	.word	0x050000dd


	//----- nvinfo : EIATTR_COOP_GROUP_INSTR_OFFSETS
	.align		4
.L_3542:
        /*009c*/ 	.byte	0x04, 0x28
        /*009e*/ 	.short	(.L_3544 - .L_3543)


	//   ....[0]....
.L_3543:
        /*00a0*/ 	.word	0x000124c0


	//   ....[1]....
        /*00a4*/ 	.word	0x00012550


	//   ....[2]....
        /*00a8*/ 	.word	0x00012570


	//   ....[3]....
        /*00ac*/ 	.word	0x00012590


	//   ....[4]....
        /*00b0*/ 	.word	0x000125b0


	//   ....[5]....
        /*00b4*/ 	.word	0x00012b20


	//   ....[6]....
        /*00b8*/ 	.word	0x00012b40


	//   ....[7]....
        /*00bc*/ 	.word	0x00012b60


	//   ....[8]....
        /*00c0*/ 	.word	0x00012b80


	//   ....[9]....
        /*00c4*/ 	.word	0x00012ba0


	//   ....[10]....
        /*00c8*/ 	.word	0x00012ce0


	//   ....[11]....
        /*00cc*/ 	.word	0x00012d30


	//   ....[12]....
        /*00d0*/ 	.word	0x00012e60


	//   ....[13]....
        /*00d4*/ 	.word	0x00012e70


	//   ....[14]....
        /*00d8*/ 	.word	0x00012ef0


	//   ....[15]....
        /*00dc*/ 	.word	0x00012f20


	//   ....[16]....
        /*00e0*/ 	.word	0x00012fc0


	//   ....[17]....
        /*00e4*/ 	.word	0x00012fe0


	//   ....[18]....
        /*00e8*/ 	.word	0x00013e00


	//   ....[19]....
        /*00ec*/ 	.word	0x00013eb0


	//   ....[20]....
        /*00f0*/ 	.word	0x00013f20


	//   ....[21]....
        /*00f4*/ 	.word	0x00013f90


	//   ....[22]....
        /*00f8*/ 	.word	0x00014000


	//   ....[23]....
        /*00fc*/ 	.word	0x000145d0


	//   ....[24]....
        /*0100*/ 	.word	0x00014640


	//   ....[25]....
        /*0104*/ 	.word	0x000146b0


	//   ....[26]....
        /*0108*/ 	.word	0x00014720


	//   ....[27]....
        /*010c*/ 	.word	0x00014790


	//----- nvinfo : EIATTR_EXIT_INSTR_OFFSETS
	.align		4
.L_3544:
        /*0110*/ 	.byte	0x04, 0x1c
        /*0112*/ 	.short	(.L_3546 - .L_3545)


	//   ....[0]....
.L_3545:
        /*0114*/ 	.word	0x00001230


	//   ....[1]....
        /*0118*/ 	.word	0x00013d80


	//----- nvinfo : EIATTR_MAX_THREADS
	.align		4
.L_3546:
        /*011c*/ 	.byte	0x04, 0x05
        /*011e*/ 	.short	(.L_3548 - .L_3547)
.L_3547:
        /*0120*/ 	.word	0x00000080
        /*0124*/ 	.word	0x00000001
        /*0128*/ 	.word	0x00000001


	//----- nvinfo : EIATTR_CRS_STACK_SIZE
	.align		4
.L_3548:
        /*012c*/ 	.byte	0x04, 0x1e
        /*012e*/ 	.short	(.L_3550 - .L_3549)
.L_3549:
        /*0130*/ 	.word	0x00000000


	//----- nvinfo : EIATTR_CBANK_PARAM_SIZE
	.align		4
.L_3550:
        /*0134*/ 	.byte	0x03, 0x19
        /*0136*/ 	.short	0x00e8


	//----- nvinfo : EIATTR_PARAM_CBANK
	.align		4
        /*0138*/ 	.byte	0x04, 0x0a
        /*013a*/ 	.short	(.L_3552 - .L_3551)
	.align		4
.L_3551:
        /*013c*/ 	.word	index@(.nv.constant0._ZN10layer_norm13ln_fwd_kernelINS_13Kernel_traitsI6__halfffffjLj5120ELj1ELj1ELj4ELj16ENS_18Kernel_traits_baseILj5120ES2_ffffjLj128EEEEELb1ELb1ELb1ELb0EEEvNS_9FwdParamsE)
        /*0140*/ 	.short	0x0210
        /*0142*/ 	.short	0x00e8


	//----- nvinfo : EIATTR_SW_WAR
	.align		4
.L_3552:
        /*0144*/ 	.byte	0x04, 0x36
        /*0146*/ 	.short	(.L_3554 - .L_3553)
.L_3553:
        /*0148*/ 	.word	0x00000008
.L_3554:


//--------------------- .nv.info._ZN10layer_norm13ln_fwd_kernelINS_13Kernel_traitsI6__halfffffjLj5120ELj1ELj1ELj4ELj16ENS_18Kernel_traits_baseILj5120ES2_ffffjLj128EEEEELb1ELb1ELb1ELb1EEEvNS_9FwdParamsE --------------------------
	.section	.nv.info._ZN10layer_norm13ln_fwd_kernelINS_13Kernel_traitsI6__halfffffjLj5120ELj1ELj1ELj4ELj16ENS_18Kernel_traits_baseILj5120ES2_ffffjLj128EEEEELb1ELb1ELb1ELb1EEEvNS_9FwdParamsE,"",@"SHT_CUDA_INFO"
	.sectionflags	@""
	.align	4


	//----- nvinfo : EIATTR_CUDA_API_VERSION
	.align		4
        /*0000*/ 	.byte	0x04, 0x37
        /*0002*/ 	.short	(.L_3556 - .L_3555)
.L_3555:
        /*0004*/ 	.word	0x00000082


	//----- nvinfo : EIATTR_KPARAM_INFO
	.align		4
.L_3556:
        /*0008*/ 	.byte	0x04, 0x17
        /*000a*/ 	.short	(.L_3558 - .L_3557)
.L_3557:
        /*000c*/ 	.word	0x00000000
        /*0010*/ 	.short	0x0000
        /*0012*/ 	.short	0x0000
        /*0014*/ 	.byte	0x00, 0xf0, 0xa1, 0x03


	//----- nvinfo : EIATTR_SPARSE_MMA_MASK
	.align		4
.L_3558:
        /*0018*/ 	.byte	0x03, 0x50
        /*001a*/ 	.short	0x0000


	//----- nvinfo : EIATTR_MAXREG_COUNT
	.align		4
        /*001c*/ 	.byte	0x03, 0x1b
        /*001e*/ 	.short	0x00ff


	//----- nvinfo : EIATTR_NUM_BARRIERS
	.align		4
        /*0020*/ 	.byte	0x02, 0x4c
        /*0022*/ 	.byte	0x01
	.zero		1


	//----- nvinfo : EIATTR_MERCURY_ISA_VERSION
	.align		4
        /*0024*/ 	.byte	0x03, 0x5f
        /*0026*/ 	.short	0x0101


	//----- nvinfo : EIATTR_COOP_GROUP_MASK_REGIDS
	.align		4
        /*0028*/ 	.byte	0x04, 0x29
        /*002a*/ 	.short	(.L_3560 - .L_3559)


	//   ....[0]....
.L_3559:
        /*002c*/ 	.word	0xffffffff


	//   ....[1]....
        /*0030*/ 	.word	0xffffffff


	//   ....[2]....
        /*0034*/ 	.word	0xffffffff


	//   ....[3]....
        /*0038*/ 	.word	0xffffffff


	//   ....[4]....
        /*003c*/ 	.word	0xffffffff


	//   ....[5]....
        /*0040*/ 	.word	0xffffffff


	//   ....[6]....
        /*0044*/ 	.word	0xffffffff


	//   ....[7]....
        /*0048*/ 	.word	0xffffffff


	//   ....[8]....
        /*004c*/ 	.word	0xffffffff


	//   ....[9]....
        /*0050*/ 	.word	0xffffffff


	//   ....[10]....
        /*0054*/ 	.word	0xffffffff


	//   ....[11]....
        /*0058*/ 	.word	0xffffffff


	//   ....[12]....
        /*005c*/ 	.word	0xffffffff


	//   ....[13]....
        /*0060*/ 	.word	0xffffffff


	//   ....[14]....
        /*0064*/ 	.word	0xffffffff


	//   ....[15]....
        /*0068*/ 	.word	0xffffffff


	//   ....[16]....
        /*006c*/ 	.word	0xffffffff


	//   ....[17]....
        /*0070*/ 	.word	0xffffffff


	//   ....[18]....
        /*0074*/ 	.word	0x050000d9


	//   ....[19]....
        /*0078*/ 	.word	0x050000d9


	//   ....[20]....
        /*007c*/ 	.word	0x050000d9


	//   ....[21]....
        /*0080*/ 	.word	0x050000d9


	//   ....[22]....
        /*0084*/ 	.word	0x050000d9


	//   ....[23]....
        /*0088*/ 	.word	0x050000d9


	//   ....[24]....
        /*008c*/ 	.word	0x050000d9


	//   ....[25]....
        /*0090*/ 	.word	0x050000d9


	//   ....[26]....
        /*0094*/ 	.word	0x050000d9


	//   ....[27]....
        /*0098*/ 	.word	0x050000d9


	//----- nvinfo : EIATTR_COOP_GROUP_INSTR_OFFSETS
	.align		4
.L_3560:
        /*009c*/ 	.byte	0x04, 0x28
        /*009e*/ 	.short	(.L_3562 - .L_3561)


	//   ....[0]....
.L_3561:
        /*00a0*/ 	.word	0x00010f30


	//   ....[1]....
        /*00a4*/ 	.word	0x00010f50


	//   ....[2]....
        /*00a8*/ 	.word	0x00010f70


	//   ....[3]....
        /*00ac*/ 	.word	0x00010f90


	//   ....[4]....
        /*00b0*/ 	.word	0x00010fb0


	//   ....[5]....
        /*00b4*/ 	.word	0x000114e0


	//   ....[6]....
        /*00b8*/ 	.word	0x00011500


	//   ....[7]....
        /*00bc*/ 	.word	0x00011520


	//   ....[8]....
        /*00c0*/ 	.word	0x00011540


	//   ....[9]....
        /*00c4*/ 	.word	0x00011560


	//   ....[10]....
        /*00c8*/ 	.word	0x000116f0


	//   ....[11]....
        /*00cc*/ 	.word	0x00011730


	//   ....[12]....
        /*00d0*/ 	.word	0x00011760


	//   ....[13]....
        /*00d4*/ 	.word	0x00011770


	//   ....[14]....
        /*00d8*/ 	.word	0x00011830


	//   ....[15]....
        /*00dc*/ 	.word	0x00011860


	//   ....[16]....
        /*00e0*/ 	.word	0x00011900


	//   ....[17]....
        /*00e4*/ 	.word	0x00011920


	//   ....[18]....
        /*00e8*/ 	.word	0x00012480


	//   ....[19]....
        /*00ec*/ 	.word	0x000124f0


	//   ....[20]....
        /*00f0*/ 	.word	0x00012560


	//   ....[21]....
        /*00f4*/ 	.word	0x000125d0


	//   ....[22]....
        /*00f8*/ 	.word	0x00012640


	//   ....[23]....
        /*00fc*/ 	.word	0x00012bc0


	//   ....[24]....
        /*0100*/ 	.word	0x00012c30


	//   ....[25]....
        /*0104*/ 	.word	0x00012ca0


	//   ....[26]....
        /*0108*/ 	.word	0x00012d10


	//   ....[27]....
        /*010c*/ 	.word	0x00012d80


	//----- nvinfo : EIATTR_EXIT_INSTR_OFFSETS
	.align		4
.L_3562:
        /*0110*/ 	.byte	0x04, 0x1c
        /*0112*/ 	.short	(.L_3564 - .L_3563)


	//   ....[0]....
.L_3563:
        /*0114*/ 	.word	0x000002a0


	//   ....[1]....
        /*0118*/ 	.word	0x00012420


	//----- nvinfo : EIATTR_MAX_THREADS
	.align		4
.L_3564:
        /*011c*/ 	.byte	0x04, 0x05
        /*011e*/ 	.short	(.L_3566 - .L_3565)
.L_3565:
        /*0120*/ 	.word	0x00000080
        /*0124*/ 	.word	0x00000001
        /*0128*/ 	.word	0x00000001


	//----- nvinfo : EIATTR_CRS_STACK_SIZE
	.align		4
.L_3566:
        /*012c*/ 	.byte	0x04, 0x1e
        /*012e*/ 	.short	(.L_3568 - .L_3567)
.L_3567:
        /*0130*/ 	.word	0x00000000


	//----- nvinfo : EIATTR_CBANK_PARAM_SIZE
	.align		4
.L_3568:
        /*0134*/ 	.byte	0x03, 0x19
        /*0136*/ 	.short	0x00e8


	//----- nvinfo : EIATTR_PARAM_CBANK
	.align		4
        /*0138*/ 	.byte	0x04, 0x0a
        /*013a*/ 	.short	(.L_3570 - .L_3569)
	.align		4
.L_3569:
        /*013c*/ 	.word	index@(.nv.constant0._ZN10layer_norm13ln_fwd_kernelINS_13Kernel_traitsI6__halfffffjLj5120ELj1ELj1ELj4ELj16ENS_18Kernel_traits_baseILj5120ES2_ffffjLj128EEEEELb1ELb1ELb1ELb1EEEvNS_9FwdParamsE)
        /*0140*/ 	.short	0x0210
        /*0142*/ 	.short	0x00e8


	//----- nvinfo : EIATTR_SW_WAR
	.align		4
.L_3570:
        /*0144*/ 	.byte	0x04, 0x36
        /*0146*/ 	.short	(.L_3572 - .L_3571)
.L_3571:
        /*0148*/ 	.word	0x00000008
.L_3572:


//--------------------- .nv.info._ZN10layer_norm13ln_fwd_kernelINS_13Kernel_traitsIfffffjLj5120ELj1ELj1ELj4ELj16ENS_18Kernel_traits_baseILj5120EfffffjLj128EEEEELb0ELb0ELb0ELb0EEEvNS_9FwdParamsE --------------------------
	.section	.nv.info._ZN10layer_norm13ln_fwd_kernelINS_13Kernel_traitsIfffffjLj5120ELj1ELj1ELj4ELj16ENS_18Kernel_traits_baseILj5120EfffffjLj128EEEEELb0ELb0ELb0ELb0EEEvNS_9FwdParamsE,"",@"SHT_CUDA_INFO"
	.sectionflags	@""
	.align	4


	//----- nvinfo : EIATTR_CUDA_API_VERSION
	.align		4
        /*0000*/ 	.byte	0x04, 0x37
        /*0002*/ 	.short	(.L_3574 - .L_3573)
.L_3573:
        /*0004*/ 	.word	0x00000082


	//----- nvinfo : EIATTR_KPARAM_INFO
	.align		4
.L_3574:
        /*0008*/ 	.byte	0x04, 0x17
        /*000a*/ 	.short	(.L_3576 - .L_3575)
.L_3575:
        /*000c*/ 	.word	0x00000000
        /*0010*/ 	.short	0x0000
        /*0012*/ 	.short	0x0000
        /*0014*/ 	.byte	0x00, 0xf0, 0xa1, 0x03


	//----- nvinfo : EIATTR_SPARSE_MMA_MASK
	.align		4
.L_3576:
        /*0018*/ 	.byte	0x03, 0x50
        /*001a*/ 	.short	0x0000


	//----- nvinfo : EIATTR_MAXREG_COUNT
	.align		4
        /*001c*/ 	.byte	0x03, 0x1b
        /*001e*/ 	.short	0x00ff


	//----- nvinfo : EIATTR_NUM_BARRIERS
	.align		4
        /*0020*/ 	.byte	0x02, 0x4c
        /*0022*/ 	.byte	0x01
	.zero		1


	//----- nvinfo : EIATTR_MERCURY_ISA_VERSION
	.align		4
        /*0024*/ 	.byte	0x03, 0x5f
        /*0026*/ 	.short	0x0101


	//----- nvinfo : EIATTR_COOP_GROUP_MASK_REGIDS
	.align		4
        /*0028*/ 	.byte	0x04, 0x29
        /*002a*/ 	.short	(.L_3578 - .L_3577)


	//   ....[0]....
.L_3577:
        /*002c*/ 	.word	0xffffffff


	//   ....[1]....
        /*0030*/ 	.word	0xffffffff


	//   ....[2]....
        /*0034*/ 	.word	0xffffffff


	//   ....[3]....
        /*0038*/ 	.word	0xffffffff


	//   ....[4]....
        /*003c*/ 	.word	0xffffffff


	//   ....[5]....
        /*0040*/ 	.word	0xffffffff


	//   ....[6]....
        /*0044*/ 	.word	0xffffffff


	//   ....[7]....
        /*0048*/ 	.word	0xffffffff


	//   ....[8]....
        /*004c*/ 	.word	0xffffffff


	//   ....[9]....
        /*0050*/ 	.word	0xffffffff


	//   ....[10]....
        /*0054*/ 	.word	0xffffffff


	//   ....[11]....
        /*0058*/ 	.word	0xffffffff


	//   ....[12]....
        /*005c*/ 	.word	0xffffffff


	//   ....[13]....
        /*0060*/ 	.word	0xffffffff


	//   ....[14]....
        /*0064*/ 	.word	0xffffffff


	//   ....[15]....
        /*0068*/ 	.word	0xffffffff


	//   ....[16]....
        /*006c*/ 	.word	0xffffffff


	//   ....[17]....
        /*0070*/ 	.word	0xffffffff


	//   ....[18]....
        /*0074*/ 	.word	0x05000093


	//   ....[19]....
        /*0078*/ 	.word	0x05000093


	//   ....[20]....
        /*007c*/ 	.word	0x05000093


	//   ....[21]....
        /*0080*/ 	.word	0x05000093


	//   ....[22]....
        /*0084*/ 	.word	0x05000093


	//   ....[23]....
        /*0088*/ 	.word	0x05000093


	//   ....[24]....
        /*008c*/ 	.word	0x05000093


	//   ....[25]....
        /*0090*/ 	.word	0x05000093


	//   ....[26]....
        /*0094*/ 	.word	0x05000093


	//   ....[27]....
        /*0098*/ 	.word	0x05000093


	//----- nvinfo : EIATTR_COOP_GROUP_INSTR_OFFSETS
	.align		4
.L_3578:
        /*009c*/ 	.byte	0x04, 0x28
        /*009e*/ 	.short	(.L_3580 - .L_3579)


	//   ....[0]....
.L_3579:
        /*00a0*/ 	.word	0x00002cd0


	//   ....[1]....
        /*00a4*/ 	.word	0x00002d00


	//   ....[2]....
        /*00a8*/ 	.word	0x00002d20


	//   ....[3]....
        /*00ac*/ 	.word	0x00002d40


	//   ....[4]....
        /*00b0*/ 	.word	0x00002d60


	//   ....[5]....
        /*00b4*/ 	.word	0x000032f0


	//   ....[6]....
        /*00b8*/ 	.word	0x00003310


	//   ....[7]....
        /*00bc*/ 	.word	0x00003330


	//   ....[8]....
        /*00c0*/ 	.word	0x00003350


	//   ....[9]....
        /*00c4*/ 	.word	0x00003370


	//   ....[10]....
        /*00c8*/ 	.word	0x00003520


	//   ....[11]....
        /*00cc*/ 	.word	0x00003560


	//   ....[12]....
        /*00d0*/ 	.word	0x00003580


	//   ....[13]....
        /*00d4*/ 	.word	0x00003590


	//   ....[14]....
        /*00d8*/ 	.word	0x00003640


	//   ....[15]....
        /*00dc*/ 	.word	0x00003690


	//   ....[16]....
        /*00e0*/ 	.word	0x00003720


	//   ....[17]....
        /*00e4*/ 	.word	0x00003750


	//   ....[18]....
        /*00e8*/ 	.word	0x00004510


	//   ....[19]....
        /*00ec*/ 	.word	0x00004580


	//   ....[20]....
        /*00f0*/ 	.word	0x000045f0


	//   ....[21]....
        /*00f4*/ 	.word	0x00004660


	//   ....[22]....
        /*00f8*/ 	.word	0x000046d0


	//   ....[23]....
        /*00fc*/ 	.word	0x00004cb0


	//   ....[24]....
        /*0100*/ 	.word	0x00004d20


	//   ....[25]....
        /*0104*/ 	.word	0x00004d90


	//   ....[26]....
        /*0108*/ 	.word	0x00004e00


	//   ....[27]....
        /*010c*/ 	.word	0x00004e70


	//----- nvinfo : EIATTR_EXIT_INSTR_OFFSETS
	.align		4
.L_3580:
        /*0110*/ 	.byte	0x04, 0x1c
        /*0112*/ 	.short	(.L_3582 - .L_3581)


	//   ....[0]....
.L_3581:
        /*0114*/ 	.word	0x00000b90


	//   ....[1]....
        /*0118*/ 	.word	0x000044b0


	//----- nvinfo : EIATTR_MAX_THREADS
	.align		4
.L_3582:
        /*011c*/ 	.byte	0x04, 0x05
        /*011e*/ 	.short	(.L_3584 - .L_3583)
.L_3583:
        /*0120*/ 	.word	0x00000080
        /*0124*/ 	.word	0x00000001
        /*0128*/ 	.word	0x00000001


	//----- nvinfo : EIATTR_CRS_STACK_SIZE
	.align		4
.L_3584:
        /*012c*/ 	.byte	0x04, 0x1e
        /*012e*/ 	.short	(.L_3586 - .L_3585)
.L_3585:
        /*0130*/ 	.word	0x00000000


	//----- nvinfo : EIATTR_CBANK_PARAM_SIZE
	.align		4
.L_3586:
        /*0134*/ 	.byte	0x03, 0x19
        /*0136*/ 	.short	0x00e8


	//----- nvinfo : EIATTR_PARAM_CBANK
	.align		4
        /*0138*/ 	.byte	0x04, 0x0a
        /*013a*/ 	.short	(.L_3588 - .L_3587)
	.align		4
.L_3587:
        /*013c*/ 	.word	index@(.nv.constant0._ZN10layer_norm13ln_fwd_kernelINS_13Kernel_traitsIfffffjLj5120ELj1ELj1ELj4ELj16ENS_18Kernel_traits_baseILj5120EfffffjLj128EEEEELb0ELb0ELb0ELb0EEEvNS_9FwdParamsE)
        /*0140*/ 	.short	0x0210
        /*0142*/ 	.short	0x00e8


	//----- nvinfo : EIATTR_SW_WAR
	.align		4
.L_3588:
        /*0144*/ 	.byte	0x04, 0x36
        /*0146*/ 	.short	(.L_3590 - .L_3589)
.L_3589:
        /*0148*/ 	.word	0x00000008
.L_3590:


//--------------------- .nv.info._ZN10layer_norm13ln_fwd_kernelINS_13Kernel_traitsIfffffjLj5120ELj1ELj1ELj4ELj16ENS_18Kernel_traits_baseILj5120EfffffjLj128EEEEELb0ELb0ELb0ELb1EEEvNS_9FwdParamsE --------------------------
	.section	.nv.info._ZN10layer_norm13ln_fwd_kernelINS_13Kernel_traitsIfffffjLj5120ELj1ELj1ELj4ELj16ENS_18Kernel_traits_baseILj5120EfffffjLj128EEEEELb0ELb0ELb0ELb1EEEvNS_9FwdParamsE,"",@"SHT_CUDA_INFO"
	.sectionflags	@""
	.align	4


	//----- nvinfo : EIATTR_CUDA_API_VERSION
	.align		4
        /*0000*/ 	.byte	0x04, 0x37
        /*0002*/ 	.short	(.L_3592 - .L_3591)
.L_3591:
        /*0004*/ 	.word	0x00000082


	//----- nvinfo : EIATTR_KPARAM_INFO
	.align		4
.L_3592:
        /*0008*/ 	.byte	0x04, 0x17
        /*000a*/ 	.short	(.L_3594 - .L_3593)
.L_3593:
        /*000c*/ 	.word	0x00000000
        /*0010*/ 	.short	0x0000
        /*0012*/ 	.short	0x0000
        /*0014*/ 	.byte	0x00, 0xf0, 0xa1, 0x03


	//----- nvinfo : EIATTR_SPARSE_MMA_MASK
	.align		4
.L_3594:
        /*0018*/ 	.byte	0x03, 0x50
        /*001a*/ 	.short	0x0000


	//----- nvinfo : EIATTR_MAXREG_COUNT
	.align		4
        /*001c*/ 	.byte	0x03, 0x1b
        /*001e*/ 	.short	0x00ff


	//----- nvinfo : EIATTR_NUM_BARRIERS
	.align		4
        /*0020*/ 	.byte	0x02, 0x4c
        /*0022*/ 	.byte	0x01
	.zero		1


	//----- nvinfo : EIATTR_MERCURY_ISA_VERSION
	.align		4
        /*0024*/ 	.byte	0x03, 0x5f
        /*0026*/ 	.short	0x0101


	//----- nvinfo : EIATTR_COOP_GROUP_MASK_REGIDS
	.align		4
        /*0028*/ 	.byte	0x04, 0x29
        /*002a*/ 	.short	(.L_3596 - .L_3595)


	//   ....[0]....
.L_3595:
        /*002c*/ 	.word	0xffffffff


	//   ....[1]....
        /*0030*/ 	.word	0xffffffff


	//   ....[2]....
        /*0034*/ 	.word	0xffffffff


	//   ....[3]....
        /*0038*/ 	.word	0xffffffff


	//   ....[4]....
        /*003c*/ 	.word	0xffffffff


	//   ....[5]....
        /*0040*/ 	.word	0xffffffff


	//   ....[6]....
        /*0044*/ 	.word	0xffffffff


	//   ....[7]....
        /*0048*/ 	.word	0xffffffff


	//   ....[8]....
        /*004c*/ 	.word	0xffffffff


	//   ....[9]....
        /*0050*/ 	.word	0xffffffff


	//   ....[10]....
        /*0054*/ 	.word	0xffffffff


	//   ....[11]....
        /*0058*/ 	.word	0xffffffff


	//   ....[12]....
        /*005c*/ 	.word	0xffffffff


	//   ....[13]....
        /*0060*/ 	.word	0xffffffff


	//   ....[14]....
        /*0064*/ 	.word	0xffffffff


	//   ....[15]....
        /*0068*/ 	.word	0xffffffff


	//   ....[16]....
        /*006c*/ 	.word	0xffffffff


	//   ....[17]....
        /*0070*/ 	.word	0xffffffff


	//   ....[18]....
        /*0074*/ 	.word	0x05000097


	//   ....[19]....
        /*0078*/ 	.word	0x05000097


	//   ....[20]....
        /*007c*/ 	.word	0x05000097


	//   ....[21]....
        /*0080*/ 	.word	0x05000097


	//   ....[22]....
        /*0084*/ 	.word	0x05000097


	//   ....[23]....
        /*0088*/ 	.word	0x05000097


	//   ....[24]....
        /*008c*/ 	.word	0x05000097


	//   ....[25]....
        /*0090*/ 	.word	0x05000097


	//   ....[26]....
        /*0094*/ 	.word	0x05000097


	//   ....[27]....
        /*0098*/ 	.word	0x05000097


	//----- nvinfo : EIATTR_COOP_GROUP_INSTR_OFFSETS
	.align		4
.L_3596:
        /*009c*/ 	.byte	0x04, 0x28
        /*009e*/ 	.short	(.L_3598 - .L_3597)


	//   ....[0]....
.L_3597:
        /*00a0*/ 	.word	0x00001cf0


	//   ....[1]....
        /*00a4*/ 	.word	0x00001d10


	//   ....[2]....
        /*00a8*/ 	.word	0x00001d30


	//   ....[3]....
        /*00ac*/ 	.word	0x00001d50


	//   ....[4]....
        /*00b0*/ 	.word	0x00001d70


	//   ....[5]....
        /*00b4*/ 	.word	0x000022a0


	//   ....[6]....
        /*00b8*/ 	.word	0x000022c0


	//   ....[7]....
        /*00bc*/ 	.word	0x000022e0


	//   ....[8]....
        /*00c0*/ 	.word	0x00002300


	//   ....[9]....
        /*00c4*/ 	.word	0x00002320


	//   ....[10]....
        /*00c8*/ 	.word	0x00002490


	//   ....[11]....
        /*00cc*/ 	.word	0x000024e0


	//   ....[12]....
        /*00d0*/ 	.word	0x00002500


	//   ....[13]....
        /*00d4*/ 	.word	0x00002510


	//   ....[14]....
        /*00d8*/ 	.word	0x00002590


	//   ....[15]....
        /*00dc*/ 	.word	0x000025f0


	//   ....[16]....
        /*00e0*/ 	.word	0x000026b0


	//   ....[17]....
        /*00e4*/ 	.word	0x000026d0


	//   ....[18]....
        /*00e8*/ 	.word	0x00003120


	//   ....[19]....
        /*00ec*/ 	.word	0x00003190


	//   ....[20]....
        /*00f0*/ 	.word	0x00003200


	//   ....[21]....
        /*00f4*/ 	.word	0x00003270


	//   ....[22]....
        /*00f8*/ 	.word	0x000032e0


	//   ....[23]....
        /*00fc*/ 	.word	0x00003850


	//   ....[24]....
        /*0100*/ 	.word	0x000038c0


	//   ....[25]....
        /*0104*/ 	.word	0x00003930


	//   ....[26]....
        /*0108*/ 	.word	0x000039a0


	//   ....[27]....
        /*010c*/ 	.word	0x00003a10


	//----- nvinfo : EIATTR_EXIT_INSTR_OFFSETS
	.align		4
.L_3598:
        /*0110*/ 	.byte	0x04, 0x1c
        /*0112*/ 	.short	(.L_3600 - .L_3599)


	//   ....[0]....
.L_3599:
        /*0114*/ 	.word	0x00000330


	//   ....[1]....
        /*0118*/ 	.word	0x000030c0


	//----- nvinfo : EIATTR_MAX_THREADS
	.align		4
.L_3600:
        /*011c*/ 	.byte	0x04, 0x05
        /*011e*/ 	.short	(.L_3602 - .L_3601)
.L_3601:
        /*0120*/ 	.word	0x00000080
        /*0124*/ 	.word	0x00000001
        /*0128*/ 	.word	0x00000001


	//----- nvinfo : EIATTR_CRS_STACK_SIZE
	.align		4
.L_3602:
        /*012c*/ 	.byte	0x04, 0x1e
        /*012e*/ 	.short	(.L_3604 - .L_3603)
.L_3603:
        /*0130*/ 	.word	0x00000000


	//----- nvinfo : EIATTR_CBANK_PARAM_SIZE
	.align		4
.L_3604:
        /*0134*/ 	.byte	0x03, 0x19
        /*0136*/ 	.short	0x00e8


	//----- nvinfo : EIATTR_PARAM_CBANK
	.align		4
        /*0138*/ 	.byte	0x04, 0x0a
        /*013a*/ 	.short	(.L_3606 - .L_3605)
	.align		4
.L_3605:
        /*013c*/ 	.word	index@(.nv.constant0._ZN10layer_norm13ln_fwd_kernelINS_13Kernel_traitsIfffffjLj5120ELj1ELj1ELj4ELj16ENS_18Kernel_traits_baseILj5120EfffffjLj128EEEEELb0ELb0ELb0ELb1EEEvNS_9FwdParamsE)
        /*0140*/ 	.short	0x0210
        /*0142*/ 	.short	0x00e8


	//----- nvinfo : EIATTR_SW_WAR
	.align		4
.L_3606:
        /*0144*/ 	.byte	0x04, 0x36
        /*0146*/ 	.short	(.L_3608 - .L_3607)
.L_3607:
        /*0148*/ 	.word	0x00000008
.L_3608:


//--------------------- .nv.info._ZN10layer_norm13ln_fwd_kernelINS_13Kernel_traitsIfffffjLj5120ELj1ELj1ELj4ELj16ENS_18Kernel_traits_baseILj5120EfffffjLj128EEEEELb0ELb0ELb1ELb0EEEvNS_9FwdParamsE --------------------------
	.section	.nv.info._ZN10layer_norm13ln_fwd_kernelINS_13Kernel_traitsIfffffjLj5120ELj1ELj1ELj4ELj16ENS_18Kernel_traits_baseILj5120EfffffjLj128EEEEELb0ELb0ELb1ELb0EEEvNS_9FwdParamsE,"",@"SHT_CUDA_INFO"
	.sectionflags	@""
	.align	4


	//----- nvinfo : EIATTR_CUDA_API_VERSION
	.align		4
        /*0000*/ 	.byte	0x04, 0x37
        /*0002*/ 	.short	(.L_3610 - .L_3609)
.L_3609:
        /*0004*/ 	.word	0x00000082


	//----- nvinfo : EIATTR_KPARAM_INFO
	.align		4
.L_3610:
        /*0008*/ 	.byte	0x04, 0x17
        /*000a*/ 	.short	(.L_3612 - .L_3611)
.L_3611:
        /*000c*/ 	.word	0x00000000
        /*0010*/ 	.short	0x0000
        /*0012*/ 	.short	0x0000
        /*0014*/ 	.byte	0x00, 0xf0, 0xa1, 0x03


	//----- nvinfo : EIATTR_SPARSE_MMA_MASK
	.align		4
.L_3612:
        /*0018*/ 	.byte	0x03, 0x50
        /*001a*/ 	.short	0x0000


	//----- nvinfo : EIATTR_MAXREG_COUNT
	.align		4
        /*001c*/ 	.byte	0x03, 0x1b
        /*001e*/ 	.short	0x00ff


	//----- nvinfo : EIATTR_NUM_BARRIERS
	.align		4
        /*0020*/ 	.byte	0x02, 0x4c
        /*0022*/ 	.byte	0x01
	.zero		1


	//----- nvinfo : EIATTR_MERCURY_ISA_VERSION
	.align		4
        /*0024*/ 	.byte	0x03, 0x5f
        /*0026*/ 	.short	0x0101


	//----- nvinfo : EIATTR_COOP_GROUP_MASK_REGIDS
	.align		4
        /*0028*/ 	.byte	0x04, 0x29
        /*002a*/ 	.short	(.L_3614 - .L_3613)


	//   ....[0]....
.L_3613:
        /*002c*/ 	.word	0xffffffff


	//   ....[1]....
        /*0030*/ 	.word	0xffffffff


	//   ....[2]....
        /*0034*/ 	.word	0xffffffff


	//   ....[3]....
        /*0038*/ 	.word	0xffffffff


	//   ....[4]....
        /*003c*/ 	.word	0xffffffff


	//   ....[5]....
        /*0040*/ 	.word	0xffffffff


	//   ....[6]....
        /*0044*/ 	.word	0xffffffff


	//   ....[7]....
        /*0048*/ 	.word	0xffffffff


	//   ....[8]....
        /*004c*/ 	.word	0xffffffff


	//   ....[9]....
        /*0050*/ 	.word	0xffffffff


	//   ....[10]....
        /*0054*/ 	.word	0xffffffff


	//   ....[11]....
        /*0058*/ 	.word	0xffffffff


	//   ....[12]....
        /*005c*/ 	.word	0xffffffff


	//   ....[13]....
        /*0060*/ 	.word	0xffffffff


	//   ....[14]....
        /*0064*/ 	.word	0xffffffff


	//   ....[15]....
        /*0068*/ 	.word	0xffffffff


	//   ....[16]....
        /*006c*/ 	.word	0xffffffff


	//   ....[17]....
        /*0070*/ 	.word	0xffffffff


	//   ....[18]....
        /*0074*/ 	.word	0x0500009a


	//   ....[19]....
        /*0078*/ 	.word	0x0500009a


	//   ....[20]....
        /*007c*/ 	.word	0x0500009a


	//   ....[21]....
        /*0080*/ 	.word	0x0500009a


	//   ....[22]....
        /*0084*/ 	.word	0x0500009a


	//   ....[23]....
        /*0088*/ 	.word	0x0500009a


	//   ....[24]....
        /*008c*/ 	.word	0x0500009a


	//   ....[25]....
        /*0090*/ 	.word	0x0500009a


	//   ....[26]....
        /*0094*/ 	.word	0x0500009a


	//   ....[27]....
        /*0098*/ 	.word	0x0500009a


	//----- nvinfo : EIATTR_COOP_GROUP_INSTR_OFFSETS
	.align		4
.L_3614:
        /*009c*/ 	.byte	0x04, 0x28
        /*009e*/ 	.short	(.L_3616 - .L_3615)


	//   ....[0]....
.L_3615:
        /*00a0*/ 	.word	0x000031c0


	//   ....[1]....
        /*00a4*/ 	.word	0x00003250


	//   ....[2]....
        /*00a8*/ 	.word	0x00003270


	//   ....[3]....
        /*00ac*/ 	.word	0x00003290


	//   ....[4]....
        /*00b0*/ 	.word	0x000032b0


	//   ....[5]....
        /*00b4*/ 	.word	0x00003820


	//   ....[6]....
        /*00b8*/ 	.word	0x00003840


	//   ....[7]....
        /*00bc*/ 	.word	0x00003860


	//   ....[8]....
        /*00c0*/ 	.word	0x00003880


	//   ....[9]....
        /*00c4*/ 	.word	0x000038a0


	//   ....[10]....
        /*00c8*/ 	.word	0x000039f0


	//   ....[11]....
        /*00cc*/ 	.word	0x00003b00


	//   ....[12]....
        /*00d0*/ 	.word	0x00003b20


	//   ....[13]....
        /*00d4*/ 	.word	0x00003b30


	//   ....[14]....
        /*00d8*/ 	.word	0x00003be0


	//   ....[15]....
        /*00dc*/ 	.word	0x00003c20


	//   ....[16]....
        /*00e0*/ 	.word	0x00003cb0


	//   ....[17]....
        /*00e4*/ 	.word	0x00003ce0


	//   ....[18]....
        /*00e8*/ 	.word	0x00004b40


	//   ....[19]....
        /*00ec*/ 	.word	0x00004ba0


	//   ....[20]....
        /*00f0*/ 	.word	0x00004c00


	//   ....[21]....
        /*00f4*/ 	.word	0x00004c60


	//   ....[22]....
        /*00f8*/ 	.word	0x00004cc0


	//   ....[23]....
        /*00fc*/ 	.word	0x00005290


	//   ....[24]....
        /*0100*/ 	.word	0x000052f0


	//   ....[25]....
        /*0104*/ 	.word	0x00005350


	//   ....[26]....
        /*0108*/ 	.word	0x000053b0


	//   ....[27]....
        /*010c*/ 	.word	0x00005410


	//----- nvinfo : EIATTR_EXIT_INSTR_OFFSETS
	.align		4
.L_3616:
        /*0110*/ 	.byte	0x04, 0x1c
        /*0112*/ 	.short	(.L_3618 - .L_3617)


	//   ....[0]....
.L_3617:
        /*0114*/ 	.word	0x00000b60


	//   ....[1]....
        /*0118*/ 	.word	0x00004a80


	//----- nvinfo : EIATTR_MAX_THREADS
	.align		4
.L_3618:
        /*011c*/ 	.byte	0x04, 0x05
        /*011e*/ 	.short	(.L_3620 - .L_3619)
.L_3619:
        /*0120*/ 	.word	0x00000080
        /*0124*/ 	.word	0x00000001
        /*0128*/ 	.word	0x00000001


	//----- nvinfo : EIATTR_CRS_STACK_SIZE
	.align		4
.L_3620:
        /*012c*/ 	.byte	0x04, 0x1e
        /*012e*/ 	.short	(.L_3622 - .L_3621)
.L_3621:
        /*0130*/ 	.word	0x00000000


	//----- nvinfo : EIATTR_CBANK_PARAM_SIZE
	.align		4
.L_3622:
        /*0134*/ 	.byte	0x03, 0x19
        /*0136*/ 	.short	0x00e8


	//----- nvinfo : EIATTR_PARAM_CBANK
	.align		4
        /*0138*/ 	.byte	0x04, 0x0a
        /*013a*/ 	.short	(.L_3624 - .L_3623)
	.align		4
.L_3623:
        /*013c*/ 	.word	index@(.nv.constant0._ZN10layer_norm13ln_fwd_kernelINS_13Kernel_traitsIfffffjLj5120ELj1ELj1ELj4ELj16ENS_18Kernel_traits_baseILj5120EfffffjLj128EEEEELb0ELb0ELb1ELb0EEEvNS_9FwdParamsE)
        /*0140*/ 	.short	0x0210
        /*0142*/ 	.short	0x00e8


	//----- nvinfo : EIATTR_SW_WAR
	.align		4
.L_3624:
        /*0144*/ 	.byte	0x04, 0x36
        /*0146*/ 	.short	(.L_3626 - .L_3625)
.L_3625:
        /*0148*/ 	.word	0x00000008
.L_3626:


//--------------------- .nv.info._ZN10layer_norm13ln_fwd_kernelINS_13Kernel_traitsIfffffjLj5120ELj1ELj1ELj4ELj16ENS_18Kernel_traits_baseILj5120EfffffjLj128EEEEELb0ELb0ELb1ELb1EEEvNS_9FwdParamsE --------------------------
	.section	.nv.info._ZN10layer_norm13ln_fwd_kernelINS_13Kernel_traitsIfffffjLj5120ELj1ELj1ELj4ELj16ENS_18Kernel_traits_baseILj5120EfffffjLj128EEEEELb0ELb0ELb1ELb1EEEvNS_9FwdParamsE,"",@"SHT_CUDA_INFO"
	.sectionflags	@""
	.align	4


	//----- nvinfo : EIATTR_CUDA_API_VERSION
	.align		4
        /*0000*/ 	.byte	0x04, 0x37
        /*0002*/ 	.short	(.L_3628 - .L_3627)
.L_3627:
        /*0004*/ 	.word	0x00000082


	//----- nvinfo : EIATTR_KPARAM_INFO
	.align		4
.L_3628:
        /*0008*/ 	.byte	0x04, 0x17
        /*000a*/ 	.short	(.L_3630 - .L_3629)
.L_3629:
        /*000c*/ 	.word	0x00000000
        /*0010*/ 	.short	0x0000
        /*0012*/ 	.short	0x0000
        /*0014*/ 	.byte	0x00, 0xf0, 0xa1, 0x03


	//----- nvinfo : EIATTR_SPARSE_MMA_MASK
	.align		4
.L_3630:
        /*0018*/ 	.byte	0x03, 0x50
        /*001a*/ 	.short	0x0000


	//----- nvinfo : EIATTR_MAXREG_COUNT
	.align		4
        /*001c*/ 	.byte	0x03, 0x1b
        /*001e*/ 	.short	0x00ff


	//----- nvinfo : EIATTR_NUM_BARRIERS
	.align		4
        /*0020*/ 	.byte	0x02, 0x4c
        /*0022*/ 	.byte	0x01
	.zero		1


	//----- nvinfo : EIATTR_MERCURY_ISA_VERSION
	.align		4
        /*0024*/ 	.byte	0x03, 0x5f
        /*0026*/ 	.short	0x0101


	//----- nvinfo : EIATTR_COOP_GROUP_MASK_REGIDS
	.align		4
        /*0028*/ 	.byte	0x04, 0x29
        /*002a*/ 	.short	(.L_3632 - .L_3631)


	//   ....[0]....
.L_3631:
        /*002c*/ 	.word	0xffffffff


	//   ....[1]....
        /*0030*/ 	.word	0xffffffff


	//   ....[2]....
        /*0034*/ 	.word	0xffffffff


	//   ....[3]....
        /*0038*/ 	.word	0xffffffff


	//   ....[4]....
        /*003c*/ 	.word	0xffffffff


	//   ....[5]....
        /*0040*/ 	.word	0xffffffff


	//   ....[6]....
        /*0044*/ 	.word	0xffffffff


	//   ....[7]....
        /*0048*/ 	.word	0xffffffff


	//   ....[8]....
        /*004c*/ 	.word	0xffffffff


	//   ....[9]....
        /*0050*/ 	.word	0xffffffff


	//   ....[10]....
        /*0054*/ 	.word	0xffffffff


	//   ....[11]....
        /*0058*/ 	.word	0xffffffff


	//   ....[12]....
        /*005c*/ 	.word	0xffffffff


	//   ....[13]....
        /*0060*/ 	.word	0xffffffff


	//   ....[14]....
        /*0064*/ 	.word	0xffffffff


	//   ....[15]....
        /*0068*/ 	.word	0xffffffff


	//   ....[16]....
        /*006c*/ 	.word	0xffffffff


	//   ....[17]....
        /*0070*/ 	.word	0xffffffff


	//   ....[18]....
        /*0074*/ 	.word	0x05000093


	//   ....[19]....
        /*0078*/ 	.word	0x05000093


	//   ....[20]....
        /*007c*/ 	.word	0x05000093


	//   ....[21]....
        /*0080*/ 	.word	0x05000093


	//   ....[22]....
        /*0084*/ 	.word	0x05000093


	//   ....[23]....
        /*0088*/ 	.word	0x05000093


	//   ....[24]....
        /*008c*/ 	.word	0x05000093


	//   ....[25]....
        /*0090*/ 	.word	0x05000093


	//   ....[26]....
        /*0094*/ 	.word	0x05000093


	//   ....[27]....
        /*0098*/ 	.word	0x05000093


	//----- nvinfo : EIATTR_COOP_GROUP_INSTR_OFFSETS
	.align		4
.L_3632:
        /*009c*/ 	.byte	0x04, 0x28
        /*009e*/ 	.short	(.L_3634 - .L_3633)


	//   ....[0]....
.L_3633:
        /*00a0*/ 	.word	0x000022e0


	//   ....[1]....
        /*00a4*/ 	.word	0x00002300


	//   ....[2]....
        /*00a8*/ 	.word	0x00002320


	//   ....[3]....
        /*00ac*/ 	.word	0x00002340


	//   ....[4]....
        /*00b0*/ 	.word	0x00002360


	//   ....[5]....
        /*00b4*/ 	.word	0x00002890


	//   ....[6]....
        /*00b8*/ 	.word	0x000028b0


	//   ....[7]....
        /*00bc*/ 	.word	0x000028d0


	//   ....[8]....
        /*00c0*/ 	.word	0x000028f0


	//   ....[9]....
        /*00c4*/ 	.word	0x00002910


	//   ....[10]....
        /*00c8*/ 	.word	0x00002a80


	//   ....[11]....
        /*00cc*/ 	.word	0x00002ad0


	//   ....[12]....
        /*00d0*/ 	.word	0x00002af0


	//   ....[13]....
        /*00d4*/ 	.word	0x00002b00


	//   ....[14]....
        /*00d8*/ 	.word	0x00002bc0


	//   ....[15]....
        /*00dc*/ 	.word	0x00002bf0


	//   ....[16]....
        /*00e0*/ 	.word	0x00002c90


	//   ....[17]....
        /*00e4*/ 	.word	0x00002cc0


	//   ....[18]....
        /*00e8*/ 	.word	0x00003820


	//   ....[19]....
        /*00ec*/ 	.word	0x00003890


	//   ....[20]....
        /*00f0*/ 	.word	0x00003900


	//   ....[21]....
        /*00f4*/ 	.word	0x00003970


	//   ....[22]....
        /*00f8*/ 	.word	0x000039e0


	//   ....[23]....
        /*00fc*/ 	.word	0x00003f60


	//   ....[24]....
        /*0100*/ 	.word	0x00003fd0


	//   ....[25]....
        /*0104*/ 	.word	0x00004040


	//   ....[26]....
        /*0108*/ 	.word	0x000040b0


	//   ....[27]....
        /*010c*/ 	.word	0x00004120


	//----- nvinfo : EIATTR_EXIT_INSTR_OFFSETS
	.align		4
.L_3634:
        /*0110*/ 	.byte	0x04, 0x1c
        /*0112*/ 	.short	(.L_3636 - .L_3635)


	//   ....[0]....
.L_3635:
        /*0114*/ 	.word	0x00000300


	//   ....[1]....
        /*0118*/ 	.word	0x000037c0


	//----- nvinfo : EIATTR_MAX_THREADS
	.align		4
.L_3636:
        /*011c*/ 	.byte	0x04, 0x05
        /*011e*/ 	.short	(.L_3638 - .L_3637)
.L_3637:
        /*0120*/ 	.word	0x00000080
        /*0124*/ 	.word	0x00000001
        /*0128*/ 	.word	0x00000001


	//----- nvinfo : EIATTR_CRS_STACK_SIZE
	.align		4
.L_3638:
        /*012c*/ 	.byte	0x04, 0x1e
        /*012e*/ 	.short	(.L_3640 - .L_3639)
.L_3639:
        /*0130*/ 	.word	0x00000000


	//----- nvinfo : EIATTR_CBANK_PARAM_SIZE
	.align		4
.L_3640:
        /*0134*/ 	.byte	0x03, 0x19
        /*0136*/ 	.short	0x00e8


	//----- nvinfo : EIATTR_PARAM_CBANK
	.align		4
        /*0138*/ 	.byte	0x04, 0x0a
        /*013a*/ 	.short	(.L_3642 - .L_3641)
	.align		4
.L_3641:
        /*013c*/ 	.word	index@(.nv.constant0._ZN10layer_norm13ln_fwd_kernelINS_13Kernel_traitsIfffffjLj5120ELj1ELj1ELj4ELj16ENS_18Kernel_traits_baseILj5120EfffffjLj128EEEEELb0ELb0ELb1ELb1EEEvNS_9FwdParamsE)
        /*0140*/ 	.short	0x0210
        /*0142*/ 	.short	0x00e8


	//----- nvinfo : EIATTR_SW_WAR
	.align		4
.L_3642:
        /*0144*/ 	.byte	0x04, 0x36
        /*0146*/ 	.short	(.L_3644 - .L_3643)
.L_3643:
        /*0148*/ 	.word	0x00000008
.L_3644:


//--------------------- .nv.info._ZN10layer_norm13ln_fwd_kernelINS_13Kernel_traitsIfffffjLj5120ELj1ELj1ELj4ELj16ENS_18Kernel_traits_baseILj5120EfffffjLj128EEEEELb0ELb1ELb0ELb0EEEvNS_9FwdParamsE --------------------------
	.section	.nv.info._ZN10layer_norm13ln_fwd_kernelINS_13Kernel_traitsIfffffjLj5120ELj1ELj1ELj4ELj16ENS_18Kernel_traits_baseILj5120EfffffjLj128EEEEELb0ELb1ELb0ELb0EEEvNS_9FwdParamsE,"",@"SHT_CUDA_INFO"
	.sectionflags	@""
	.align	4


	//----- nvinfo : EIATTR_CUDA_API_VERSION
	.align		4
        /*0000*/ 	.byte	0x04, 0x37
        /*0002*/ 	.short	(.L_3646 - .L_3645)
.L_3645:
        /*0004*/ 	.word	0x00000082


	//----- nvinfo : EIATTR_KPARAM_INFO
	.align		4
.L_3646:
        /*0008*/ 	.byte	0x04, 0x17
        /*000a*/ 	.short	(.L_3648 - .L_3647)
.L_3647:
        /*000c*/ 	.word	0x00000000
        /*0010*/ 	.short	0x0000
        /*0012*/ 	.short	0x0000
        /*0014*/ 	.byte	0x00, 0xf0, 0xa1, 0x03


	//----- nvinfo : EIATTR_SPARSE_MMA_MASK
	.align		4
.L_3648:
        /*0018*/ 	.byte	0x03, 0x50
        /*001a*/ 	.short	0x0000


	//----- nvinfo : EIATTR_MAXREG_COUNT
	.align		4
        /*001c*/ 	.byte	0x03, 0x1b
        /*001e*/ 	.short	0x00ff


	//----- nvinfo : EIATTR_NUM_BARRIERS
	.align		4
        /*0020*/ 	.byte	0x02, 0x4c
        /*0022*/ 	.byte	0x01
	.zero		1


	//----- nvinfo : EIATTR_MERCURY_ISA_VERSION
	.align		4
        /*0024*/ 	.byte	0x03, 0x5f
        /*0026*/ 	.short	0x0101


	//----- nvinfo : EIATTR_COOP_GROUP_MASK_REGIDS
	.align		4
        /*0028*/ 	.byte	0x04, 0x29
        /*002a*/ 	.short	(.L_3650 - .L_3649)


	//   ....[0]....
.L_3649:
        /*002c*/ 	.word	0xffffffff


	//   ....[1]....
        /*0030*/ 	.word	0xffffffff


	//   ....[2]....
        /*0034*/ 	.word	0xffffffff


	//   ....[3]....
        /*0038*/ 	.word	0xffffffff


	//   ....[4]....
        /*003c*/ 	.word	0xffffffff


	//   ....[5]....
        /*0040*/ 	.word	0xffffffff


	//   ....[6]....
        /*0044*/ 	.word	0xffffffff


	//   ....[7]....
        /*0048*/ 	.word	0xffffffff


	//   ....[8]....
        /*004c*/ 	.word	0xffffffff


	//   ....[9]....
        /*0050*/ 	.word	0xffffffff


	//   ....[10]....
        /*0054*/ 	.word	0xffffffff


	//   ....[11]....
        /*0058*/ 	.word	0xffffffff


	//   ....[12]....
        /*005c*/ 	.word	0xffffffff


	//   ....[13]....
        /*0060*/ 	.word	0xffffffff


	//   ....[14]....
        /*0064*/ 	.word	0xffffffff


	//   ....[15]....
        /*0068*/ 	.word	0xffffffff


	//   ....[16]....
        /*006c*/ 	.word	0xffffffff


	//   ....[17]....
        /*0070*/ 	.word	0xffffffff


	//   ....[18]....
        /*0074*/ 	.word	0x050000b6


	//   ....[19]....
        /*0078*/ 	.word	0x050000b6


	//   ....[20]....
        /*007c*/ 	.word	0x050000b6


	//   ....[21]....
        /*0080*/ 	.word	0x050000b6


	//   ....[22]....
        /*0084*/ 	.word	0x050000b6


	//   ....[23]....
        /*0088*/ 	.word	0x050000b6


	//   ....[24]....
        /*008c*/ 	.word	0x050000b6


	//   ....[25]....
        /*0090*/ 	.word	0x050000b6


	//   ....[26]....
        /*0094*/ 	.word	0x050000b6


	//   ....[27]....
        /*0098*/ 	.word	0x050000b6


	//----- nvinfo : EIATTR_COOP_GROUP_INSTR_OFFSETS
	.align		4
.L_3650:
        /*009c*/ 	.byte	0x04, 0x28
        /*009e*/ 	.short	(.L_3652 - .L_3651)


	//   ....[0]....
.L_3651:
        /*00a0*/ 	.word	0x00002800


	//   ....[1]....
        /*00a4*/ 	.word	0x00002830


	//   ....[2]....
        /*00a8*/ 	.word	0x00002850


	//   ....[3]....
        /*00ac*/ 	.word	0x00002870


	//   ....[4]....
        /*00b0*/ 	.word	0x00002890


	//   ....[5]....
        /*00b4*/ 	.word	0x00002e10


	//   ....[6]....
        /*00b8*/ 	.word	0x00002e30


	//   ....[7]....
        /*00bc*/ 	.word	0x00002e50


	//   ....[8]....
        /*00c0*/ 	.word	0x00002e70


	//   ....[9]....
        /*00c4*/ 	.word	0x00002e90


	//   ....[10]....
        /*00c8*/ 	.word	0x00003030


	//   ....[11]....
        /*00cc*/ 	.word	0x00003070


	//   ....[12]....
        /*00d0*/ 	.word	0x000030a0


	//   ....[13]....
        /*00d4*/ 	.word	0x000030b0


	//   ....[14]....
        /*00d8*/ 	.word	0x00003150


	//   ....[15]....
        /*00dc*/ 	.word	0x000031a0


	//   ....[16]....
        /*00e0*/ 	.word	0x00003240


	//   ....[17]....
        /*00e4*/ 	.word	0x00003270


	//   ....[18]....
        /*00e8*/ 	.word	0x00004030


	//   ....[19]....
        /*00ec*/ 	.word	0x000040a0


	//   ....[20]....
        /*00f0*/ 	.word	0x00004110


	//   ....[21]....
        /*00f4*/ 	.word	0x00004180


	//   ....[22]....
        /*00f8*/ 	.word	0x000041f0


	//   ....[23]....
        /*00fc*/ 	.word	0x000047c0


	//   ....[24]....
        /*0100*/ 	.word	0x00004830


	//   ....[25]....
        /*0104*/ 	.word	0x000048a0


	//   ....[26]....
        /*0108*/ 	.word	0x00004910


	//   ....[27]....
        /*010c*/ 	.word	0x00004980


	//----- nvinfo : EIATTR_EXIT_INSTR_OFFSETS
	.align		4
.L_3652:
        /*0110*/ 	.byte	0x04, 0x1c
        /*0112*/ 	.short	(.L_3654 - .L_3653)


	//   ....[0]....
.L_3653:
        /*0114*/ 	.word	0x00000e60


	//   ....[1]....
        /*0118*/ 	.word	0x00003fd0


	//----- nvinfo : EIATTR_MAX_THREADS
	.align		4
.L_3654:
        /*011c*/ 	.byte	0x04, 0x05
        /*011e*/ 	.short	(.L_3656 - .L_3655)
.L_3655:
        /*0120*/ 	.word	0x00000080
        /*0124*/ 	.word	0x00000001
        /*0128*/ 	.word	0x00000001


	//----- nvinfo : EIATTR_CRS_STACK_SIZE
	.align		4
.L_3656:
        /*012c*/ 	.byte	0x04, 0x1e
        /*012e*/ 	.short	(.L_3658 - .L_3657)
.L_3657:
        /*0130*/ 	.word	0x00000000


	//----- nvinfo : EIATTR_CBANK_PARAM_SIZE
	.align		4
.L_3658:
        /*0134*/ 	.byte	0x03, 0x19
        /*0136*/ 	.short	0x00e8


	//----- nvinfo : EIATTR_PARAM_CBANK
	.align		4
        /*0138*/ 	.byte	0x04, 0x0a
        /*013a*/ 	.short	(.L_3660 - .L_3659)
	.align		4
.L_3659:
        /*013c*/ 	.word	index@(.nv.constant0._ZN10layer_norm13ln_fwd_kernelINS_13Kernel_traitsIfffffjLj5120ELj1ELj1ELj4ELj16ENS_18Kernel_traits_baseILj5120EfffffjLj128EEEEELb0ELb1ELb0ELb0EEEvNS_9FwdParamsE)
        /*0140*/ 	.short	0x0210
        /*0142*/ 	.short	0x00e8


	//----- nvinfo : EIATTR_SW_WAR
	.align		4
.L_3660:
        /*0144*/ 	.byte	0x04, 0x36
        /*0146*/ 	.short	(.L_3662 - .L_3661)
.L_3661:
        /*0148*/ 	.word	0x00000008
.L_3662:


//--------------------- .nv.info._ZN10layer_norm13ln_fwd_kernelINS_13Kernel_traitsIfffffjLj5120ELj1ELj1ELj4ELj16ENS_18Kernel_traits_baseILj5120EfffffjLj128EEEEELb0ELb1ELb0ELb1EEEvNS_9FwdParamsE --------------------------
	.section	.nv.info._ZN10layer_norm13ln_fwd_kernelINS_13Kernel_traitsIfffffjLj5120ELj1ELj1ELj4ELj16ENS_18Kernel_traits_baseILj5120EfffffjLj128EEEEELb0ELb1ELb0ELb1EEEvNS_9FwdParamsE,"",@"SHT_CUDA_INFO"
	.sectionflags	@""
	.align	4


	//----- nvinfo : EIATTR_CUDA_API_VERSION
	.align		4
        /*0000*/ 	.byte	0x04, 0x37
        /*0002*/ 	.short	(.L_3664 - .L_3663)
.L_3663:
        /*0004*/ 	.word	0x00000082


	//----- nvinfo : EIATTR_KPARAM_INFO
	.align		4
.L_3664:
        /*0008*/ 	.byte	0x04, 0x17
        /*000a*/ 	.short	(.L_3666 - .L_3665)
.L_3665:
        /*000c*/ 	.word	0x00000000
        /*0010*/ 	.short	0x0000
        /*0012*/ 	.short	0x0000
        /*0014*/ 	.byte	0x00, 0xf0, 0xa1, 0x03


	//----- nvinfo : EIATTR_SPARSE_MMA_MASK
	.align		4
.L_3666:
        /*0018*/ 	.byte	0x03, 0x50
        /*001a*/ 	.short	0x0000


	//----- nvinfo : EIATTR_MAXREG_COUNT
	.align		4
        /*001c*/ 	.byte	0x03, 0x1b
        /*001e*/ 	.short	0x00ff


	//----- nvinfo : EIATTR_NUM_BARRIERS
	.align		4
        /*0020*/ 	.byte	0x02, 0x4c
        /*0022*/ 	.byte	0x01
	.zero		1


	//----- nvinfo : EIATTR_MERCURY_ISA_VERSION
	.align		4
        /*0024*/ 	.byte	0x03, 0x5f
        /*0026*/ 	.short	0x0101


	//----- nvinfo : EIATTR_COOP_GROUP_MASK_REGIDS
	.align		4
        /*0028*/ 	.byte	0x04, 0x29
        /*002a*/ 	.short	(.L_3668 - .L_3667)


	//   ....[0]....
.L_3667:
        /*002c*/ 	.word	0xffffffff


	//   ....[1]....
        /*0030*/ 	.word	0xffffffff


	//   ....[2]....
        /*0034*/ 	.word	0xffffffff


	//   ....[3]....
        /*0038*/ 	.word	0xffffffff


	//   ....[4]....
        /*003c*/ 	.word	0xffffffff


	//   ....[5]....
        /*0040*/ 	.word	0xffffffff


	//   ....[6]....
        /*0044*/ 	.word	0xffffffff


	//   ....[7]....
        /*0048*/ 	.word	0xffffffff


	//   ....[8]....
        /*004c*/ 	.word	0xffffffff


	//   ....[9]....
        /*0050*/ 	.word	0xffffffff


	//   ....[10]....
        /*0054*/ 	.word	0xffffffff


	//   ....[11]....
        /*0058*/ 	.word	0xffffffff


	//   ....[12]....
        /*005c*/ 	.word	0xffffffff


	//   ....[13]....
        /*0060*/ 	.word	0xffffffff


	//   ....[14]....
        /*0064*/ 	.word	0xffffffff


	//   ....[15]....
        /*0068*/ 	.word	0xffffffff


	//   ....[16]....
        /*006c*/ 	.word	0xffffffff


	//   ....[17]....
        /*0070*/ 	.word	0xffffffff


	//   ....[18]....
        /*0074*/ 	.word	0x050000b8


	//   ....[19]....
        /*0078*/ 	.word	0x050000b8


	//   ....[20]....
        /*007c*/ 	.word	0x050000b8


	//   ....[21]....
        /*0080*/ 	.word	0x050000b8


	//   ....[22]....
        /*0084*/ 	.word	0x050000b8


	//   ....[23]....
        /*0088*/ 	.word	0x050000b8


	//   ....[24]....
        /*008c*/ 	.word	0x050000b8


	//   ....[25]....
        /*0090*/ 	.word	0x050000b8


	//   ....[26]....
        /*0094*/ 	.word	0x050000b8


	//   ....[27]....
        /*0098*/ 	.word	0x050000b8


	//----- nvinfo : EIATTR_COOP_GROUP_INSTR_OFFSETS
	.align		4
.L_3668:
        /*009c*/ 	.byte	0x04, 0x28
        /*009e*/ 	.short	(.L_3670 - .L_3669)


	//   ....[0]....
.L_3669:
        /*00a0*/ 	.word	0x00001840


	//   ....[1]....
        /*00a4*/ 	.word	0x00001860


	//   ....[2]....
        /*00a8*/ 	.word	0x00001880


	//   ....[3]....
        /*00ac*/ 	.word	0x000018a0


	//   ....[4]....
        /*00b0*/ 	.word	0x000018c0


	//   ....[5]....
        /*00b4*/ 	.word	0x00001df0


	//   ....[6]....
        /*00b8*/ 	.word	0x00001e10


	//   ....[7]....
        /*00bc*/ 	.word	0x00001e30


	//   ....[8]....
        /*00c0*/ 	.word	0x00001e50


	//   ....[9]....
        /*00c4*/ 	.word	0x00001e70


	//   ....[10]....
        /*00c8*/ 	.word	0x00001fd0


	//   ....[11]....
        /*00cc*/ 	.word	0x00002020


	//   ....[12]....
        /*00d0*/ 	.word	0x00002050


	//   ....[13]....
        /*00d4*/ 	.word	0x000020d0


	//   ....[14]....
        /*00d8*/ 	.word	0x00002100


	//   ....[15]....
        /*00dc*/ 	.word	0x00002160


	//   ....[16]....
        /*00e0*/ 	.word	0x000021c0


	//   ....[17]....
        /*00e4*/ 	.word	0x00002210


	//   ....[18]....
        /*00e8*/ 	.word	0x00002c60


	//   ....[19]....
        /*00ec*/ 	.word	0x00002cd0


	//   ....[20]....
        /*00f0*/ 	.word	0x00002d40


	//   ....[21]....
        /*00f4*/ 	.word	0x00002db0


	//   ....[22]....
        /*00f8*/ 	.word	0x00002e20


	//   ....[23]....
        /*00fc*/ 	.word	0x00003390


	//   ....[24]....
        /*0100*/ 	.word	0x00003400


	//   ....[25]....
        /*0104*/ 	.word	0x00003470


	//   ....[26]....
        /*0108*/ 	.word	0x000034e0


	//   ....[27]....
        /*010c*/ 	.word	0x00003550


	//----- nvinfo : EIATTR_EXIT_INSTR_OFFSETS
	.align		4
.L_3670:
        /*0110*/ 	.byte	0x04, 0x1c
        /*0112*/ 	.short	(.L_3672 - .L_3671)


	//   ....[0]....
.L_3671:
        /*0114*/ 	.word	0x00000330


	//   ....[1]....
        /*0118*/ 	.word	0x00002c00


	//----- nvinfo : EIATTR_MAX_THREADS
	.align		4
.L_3672:
        /*011c*/ 	.byte	0x04, 0x05
        /*011e*/ 	.short	(.L_3674 - .L_3673)
.L_3673:
        /*0120*/ 	.word	0x00000080
        /*0124*/ 	.word	0x00000001
        /*0128*/ 	.word	0x00000001


	//----- nvinfo : EIATTR_CRS_STACK_SIZE
	.align		4
.L_3674:
        /*012c*/ 	.byte	0x04, 0x1e
        /*012e*/ 	.short	(.L_3676 - .L_3675)
.L_3675:
        /*0130*/ 	.word	0x00000000


	//----- nvinfo : EIATTR_CBANK_PARAM_SIZE
	.align		4
.L_3676:
        /*0134*/ 	.byte	0x03, 0x19
        /*0136*/ 	.short	0x00e8


	//----- nvinfo : EIATTR_PARAM_CBANK
	.align		4
        /*0138*/ 	.byte	0x04, 0x0a
        /*013a*/ 	.short	(.L_3678 - .L_3677)
	.align		4
.L_3677:
        /*013c*/ 	.word	index@(.nv.constant0._ZN10layer_norm13ln_fwd_kernelINS_13Kernel_traitsIfffffjLj5120ELj1ELj1ELj4ELj16ENS_18Kernel_traits_baseILj5120EfffffjLj128EEEEELb0ELb1ELb0ELb1EEEvNS_9FwdParamsE)
        /*0140*/ 	.short	0x0210
        /*0142*/ 	.short	0x00e8


	//----- nvinfo : EIATTR_SW_WAR
	.align		4
.L_3678:
        /*0144*/ 	.byte	0x04, 0x36
        /*0146*/ 	.short	(.L_3680 - .L_3679)
.L_3679:
        /*0148*/ 	.word	0x00000008
.L_3680:


//--------------------- .nv.info._ZN10layer_norm13ln_fwd_kernelINS_13Kernel_traitsIfffffjLj5120ELj1ELj1ELj4ELj16ENS_18Kernel_traits_baseILj5120EfffffjLj128EEEEELb0ELb1ELb1ELb0EEEvNS_9FwdParamsE --------------------------
	.section	.nv.info._ZN10layer_norm13ln_fwd_kernelINS_13Kernel_traitsIfffffjLj5120ELj1ELj1ELj4ELj16ENS_18Kernel_traits_baseILj5120EfffffjLj128EEEEELb0ELb1ELb1ELb0EEEvNS_9FwdParamsE,"",@"SHT_CUDA_INFO"
	.sectionflags	@""
	.align	4


	//----- nvinfo : EIATTR_CUDA_API_VERSION
	.align		4
        /*0000*/ 	.byte	0x04, 0x37
        /*0002*/ 	.short	(.L_3682 - .L_3681)
.L_3681:
        /*0004*/ 	.word	0x00000082


	//----- nvinfo : EIATTR_KPARAM_INFO
	.align		4
.L_3682:
        /*0008*/ 	.byte	0x04, 0x17
        /*000a*/ 	.short	(.L_3684 - .L_3683)
.L_3683:
        /*000c*/ 	.word	0x00000000
        /*0010*/ 	.short	0x0000
        /*0012*/ 	.short	0x0000
        /*0014*/ 	.byte	0x00, 0xf0, 0xa1, 0x03


	//----- nvinfo : EIATTR_SPARSE_MMA_MASK
	.align		4
.L_3684:
        /*0018*/ 	.byte	0x03, 0x50
        /*001a*/ 	.short	0x0000


	//----- nvinfo : EIATTR_MAXREG_COUNT
	.align		4
        /*001c*/ 	.byte	0x03, 0x1b
        /*001e*/ 	.short	0x00ff


	//----- nvinfo : EIATTR_NUM_BARRIERS
	.align		4
        /*0020*/ 	.byte	0x02, 0x4c
        /*0022*/ 	.byte	0x01
	.zero		1


	//----- nvinfo : EIATTR_MERCURY_ISA_VERSION
	.align		4
        /*0024*/ 	.byte	0x03, 0x5f
        /*0026*/ 	.short	0x0101


	//----- nvinfo : EIATTR_COOP_GROUP_MASK_REGIDS
	.align		4
        /*0028*/ 	.byte	0x04, 0x29
        /*002a*/ 	.short	(.L_3686 - .L_3685)


	//   ....[0]....
.L_3685:
        /*002c*/ 	.word	0xffffffff


	//   ....[1]....
        /*0030*/ 	.word	0xffffffff


	//   ....[2]....
        /*0034*/ 	.word	0xffffffff


	//   ....[3]....
        /*0038*/ 	.word	0xffffffff


	//   ....[4]....
        /*003c*/ 	.word	0xffffffff


	//   ....[5]....
        /*0040*/ 	.word	0xffffffff


	//   ....[6]....
        /*0044*/ 	.word	0xffffffff


	//   ....[7]....
        /*0048*/ 	.word	0xffffffff


	//   ....[8]....
        /*004c*/ 	.word	0xffffffff


	//   ....[9]....
        /*0050*/ 	.word	0xffffffff


	//   ....[10]....
        /*0054*/ 	.word	0xffffffff


	//   ....[11]....
        /*0058*/ 	.word	0xffffffff


	//   ....[12]....
        /*005c*/ 	.word	0xffffffff


	//   ....[13]....
        /*0060*/ 	.word	0xffffffff


	//   ....[14]....
        /*0064*/ 	.word	0xffffffff


	//   ....[15]....
        /*0068*/ 	.word	0xffffffff


	//   ....[16]....
        /*006c*/ 	.word	0xffffffff


	//   ....[17]....
        /*0070*/ 	.word	0xffffffff


	//   ....[18]....
        /*0074*/ 	.word	0x050000bd


	//   ....[19]....
        /*0078*/ 	.word	0x050000bd


	//   ....[20]....
        /*007c*/ 	.word	0x050000bd


	//   ....[21]....
        /*0080*/ 	.word	0x050000bd


	//   ....[22]....
        /*0084*/ 	.word	0x050000bd


	//   ....[23]....
        /*0088*/ 	.word	0x050000bd


	//   ....[24]....
        /*008c*/ 	.word	0x050000bd


	//   ....[25]....
        /*0090*/ 	.word	0x050000bd


	//   ....[26]....
        /*0094*/ 	.word	0x050000bd


	//   ....[27]....
        /*0098*/ 	.word	0x050000bd


	//----- nvinfo : EIATTR_COOP_GROUP_INSTR_OFFSETS
	.align		4
.L_3686:
        /*009c*/ 	.byte	0x04, 0x28
        /*009e*/ 	.short	(.L_3688 - .L_3687)


	//   ....[0]....
.L_3687:
        /*00a0*/ 	.word	0x000037c0


	//   ....[1]....
        /*00a4*/ 	.word	0x00003850


	//   ....[2]....
        /*00a8*/ 	.word	0x00003870


	//   ....[3]....
        /*00ac*/ 	.word	0x00003890


	//   ....[4]....
        /*00b0*/ 	.word	0x000038b0


	//   ....[5]....
        /*00b4*/ 	.word	0x00003e20


	//   ....[6]....
        /*00b8*/ 	.word	0x00003e40


	//   ....[7]....
        /*00bc*/ 	.word	0x00003e60


	//   ....[8]....
        /*00c0*/ 	.word	0x00003e80


	//   ....[9]....
        /*00c4*/ 	.word	0x00003ea0


	//   ....[10]....
        /*00c8*/ 	.word	0x00004080


	//   ....[11]....
        /*00cc*/ 	.word	0x00004100


	//   ....[12]....
        /*00d0*/ 	.word	0x00004120


	//   ....[13]....
        /*00d4*/ 	.word	0x00004130


	//   ....[14]....
        /*00d8*/ 	.word	0x000041f0


	//   ....[15]....
        /*00dc*/ 	.word	0x00004220


	//   ....[16]....
        /*00e0*/ 	.word	0x000042b0


	//   ....[17]....
        /*00e4*/ 	.word	0x000042e0


	//   ....[18]....
        /*00e8*/ 	.word	0x00005100


	//   ....[19]....
        /*00ec*/ 	.word	0x000051b0


	//   ....[20]....
        /*00f0*/ 	.word	0x00005220


	//   ....[21]....
        /*00f4*/ 	.word	0x00005290


	//   ....[22]....
        /*00f8*/ 	.word	0x00005300


	//   ....[23]....
        /*00fc*/ 	.word	0x000058d0


	//   ....[24]....
        /*0100*/ 	.word	0x00005940


	//   ....[25]....
        /*0104*/ 	.word	0x000059b0


	//   ....[26]....
        /*0108*/ 	.word	0x00005a20


	//   ....[27]....
        /*010c*/ 	.word	0x00005a90


	//----- nvinfo : EIATTR_EXIT_INSTR_OFFSETS
	.align		4
.L_3688:
        /*0110*/ 	.byte	0x04, 0x1c
        /*0112*/ 	.short	(.L_3690 - .L_3689)


	//   ....[0]....
.L_3689:
        /*0114*/ 	.word	0x00000e70


	//   ....[1]....
        /*0118*/ 	.word	0x00005080


	//----- nvinfo : EIATTR_MAX_THREADS
	.align		4
.L_3690:
        /*011c*/ 	.byte	0x04, 0x05
        /*011e*/ 	.short	(.L_3692 - .L_3691)
.L_3691:
        /*0120*/ 	.word	0x00000080
        /*0124*/ 	.word	0x00000001
        /*0128*/ 	.word	0x00000001


	//----- nvinfo : EIATTR_CRS_STACK_SIZE
	.align		4
.L_3692:
        /*012c*/ 	.byte	0x04, 0x1e
        /*012e*/ 	.short	(.L_3694 - .L_3693)
.L_3693:
        /*0130*/ 	.word	0x00000000


	//----- nvinfo : EIATTR_CBANK_PARAM_SIZE
	.align		4
.L_3694:
        /*0134*/ 	.byte	0x03, 0x19
        /*0136*/ 	.short	0x00e8


	//----- nvinfo : EIATTR_PARAM_CBANK
	.align		4
        /*0138*/ 	.byte	0x04, 0x0a
        /*013a*/ 	.short	(.L_3696 - .L_3695)
	.align		4
.L_3695:
        /*013c*/ 	.word	index@(.nv.constant0._ZN10layer_norm13ln_fwd_kernelINS_13Kernel_traitsIfffffjLj5120ELj1ELj1ELj4ELj16ENS_18Kernel_traits_baseILj5120EfffffjLj128EEEEELb0ELb1ELb1ELb0EEEvNS_9FwdParamsE)
        /*0140*/ 	.short	0x0210
        /*0142*/ 	.short	0x00e8


	//----- nvinfo : EIATTR_SW_WAR
	.align		4
.L_3696:
        /*0144*/ 	.byte	0x04, 0x36
        /*0146*/ 	.short	(.L_3698 - .L_3697)
.L_3697:
        /*0148*/ 	.word	0x00000008
.L_3698:


//--------------------- .nv.info._ZN10layer_norm13ln_fwd_kernelINS_13Kernel_traitsIfffffjLj5120ELj1ELj1ELj4ELj16ENS_18Kernel_traits_baseILj5120EfffffjLj128EEEEELb0ELb1ELb1ELb1EEEvNS_9FwdParamsE --------------------------
	.section	.nv.info._ZN10layer_norm13ln_fwd_kernelINS_13Kernel_traitsIfffffjLj5120ELj1ELj1ELj4ELj16ENS_18Kernel_traits_baseILj5120EfffffjLj128EEEEELb0ELb1ELb1ELb1EEEvNS_9FwdParamsE,"",@"SHT_CUDA_INFO"
	.sectionflags	@""
	.align	4


	//----- nvinfo : EIATTR_CUDA_API_VERSION
	.align		4
        /*0000*/ 	.byte	0x04, 0x37
        /*0002*/ 	.short	(.L_3700 - .L_3699)
.L_3699:
        /*0004*/ 	.word	0x00000082


	//----- nvinfo : EIATTR_KPARAM_INFO
	.align		4
.L_3700:
        /*0008*/ 	.byte	0x04, 0x17
        /*000a*/ 	.short	(.L_3702 - .L_3701)
.L_3701:
        /*000c*/ 	.word	0x00000000
        /*0010*/ 	.short	0x0000
        /*0012*/ 	.short	0x0000
        /*0014*/ 	.byte	0x00, 0xf0, 0xa1, 0x03


	//----- nvinfo : EIATTR_SPARSE_MMA_MASK
	.align		4
.L_3702:
        /*0018*/ 	.byte	0x03, 0x50
        /*001a*/ 	.short	0x0000


	//----- nvinfo : EIATTR_MAXREG_COUNT
	.align		4
        /*001c*/ 	.byte	0x03, 0x1b
        /*001e*/ 	.short	0x00ff


	//----- nvinfo : EIATTR_NUM_BARRIERS
	.align		4
        /*0020*/ 	.byte	0x02, 0x4c
        /*0022*/ 	.byte	0x01
	.zero		1


	//----- nvinfo : EIATTR_MERCURY_ISA_VERSION
	.align		4
        /*0024*/ 	.byte	0x03, 0x5f
        /*0026*/ 	.short	0x0101


	//----- nvinfo : EIATTR_COOP_GROUP_MASK_REGIDS
	.align		4
        /*0028*/ 	.byte	0x04, 0x29
        /*002a*/ 	.short	(.L_3704 - .L_3703)


	//   ....[0]....
.L_3703:
        /*002c*/ 	.word	0xffffffff


	//   ....[1]....
        /*0030*/ 	.word	0xffffffff


	//   ....[2]....
        /*0034*/ 	.word	0xffffffff


	//   ....[3]....
        /*0038*/ 	.word	0xffffffff


	//   ....[4]....
        /*003c*/ 	.word	0xffffffff


	//   ....[5]....
        /*0040*/ 	.word	0xffffffff


	//   ....[6]....
        /*0044*/ 	.word	0xffffffff


	//   ....[7]....
        /*0048*/ 	.word	0xffffffff


	//   ....[8]....
        /*004c*/ 	.word	0xffffffff


	//   ....[9]....
        /*0050*/ 	.word	0xffffffff


	//   ....[10]....
        /*0054*/ 	.word	0xffffffff


	//   ....[11]....
        /*0058*/ 	.word	0xffffffff


	//   ....[12]....
        /*005c*/ 	.word	0xffffffff


	//   ....[13]....
        /*0060*/ 	.word	0xffffffff


	//   ....[14]....
        /*0064*/ 	.word	0xffffffff


	//   ....[15]....
        /*0068*/ 	.word	0xffffffff


	//   ....[16]....
        /*006c*/ 	.word	0xffffffff


	//   ....[17]....
        /*0070*/ 	.word	0xffffffff


	//   ....[18]....
        /*0074*/ 	.word	0x050000bb


	//   ....[19]....
        /*0078*/ 	.word	0x050000bb


	//   ....[20]....
        /*007c*/ 	.word	0x050000bb


	//   ....[21]....
        /*0080*/ 	.word	0x050000bb


	//   ....[22]....
        /*0084*/ 	.word	0x050000bb


	//   ....[23]....
        /*0088*/ 	.word	0x050000bb


	//   ....[24]....
        /*008c*/ 	.word	0x050000bb


	//   ....[25]....
        /*0090*/ 	.word	0x050000bb


	//   ....[26]....
        /*0094*/ 	.word	0x050000bb


	//   ....[27]....
        /*0098*/ 	.word	0x050000bb


	//----- nvinfo : EIATTR_COOP_GROUP_INSTR_OFFSETS
	.align		4
.L_3704:
        /*009c*/ 	.byte	0x04, 0x28
        /*009e*/ 	.short	(.L_3706 - .L_3705)


	//   ....[0]....
.L_3705:
        /*00a0*/ 	.word	0x00002620


	//   ....[1]....
        /*00a4*/ 	.word	0x00002640


	//   ....[2]....
        /*00a8*/ 	.word	0x00002660


	//   ....[3]....
        /*00ac*/ 	.word	0x00002680


	//   ....[4]....
        /*00b0*/ 	.word	0x000026a0


	//   ....[5]....
        /*00b4*/ 	.word	0x00002bd0


	//   ....[6]....
        /*00b8*/ 	.word	0x00002bf0


	//   ....[7]....
        /*00bc*/ 	.word	0x00002c10


	//   ....[8]....
        /*00c0*/ 	.word	0x00002c30


	//   ....[9]....
        /*00c4*/ 	.word	0x00002c50


	//   ....[10]....
        /*00c8*/ 	.word	0x00002dc0


	//   ....[11]....
        /*00cc*/ 	.word	0x00002e10


	//   ....[12]....
        /*00d0*/ 	.word	0x00002e30


	//   ....[13]....
        /*00d4*/ 	.word	0x00002e40


	//   ....[14]....
        /*00d8*/ 	.word	0x00002f00


	//   ....[15]....
        /*00dc*/ 	.word	0x00002f30


	//   ....[16]....
        /*00e0*/ 	.word	0x00002fd0


	//   ....[17]....
        /*00e4*/ 	.word	0x00003000


	//   ....[18]....
        /*00e8*/ 	.word	0x00003b60


	//   ....[19]....
        /*00ec*/ 	.word	0x00003bd0


	//   ....[20]....
        /*00f0*/ 	.word	0x00003c40


	//   ....[21]....
        /*00f4*/ 	.word	0x00003cb0


	//   ....[22]....
        /*00f8*/ 	.word	0x00003d20


	//   ....[23]....
        /*00fc*/ 	.word	0x000042a0


	//   ....[24]....
        /*0100*/ 	.word	0x00004310


	//   ....[25]....
        /*0104*/ 	.word	0x00004380


	//   ....[26]....
        /*0108*/ 	.word	0x000043f0


	//   ....[27]....
        /*010c*/ 	.word	0x00004460


	//----- nvinfo : EIATTR_EXIT_INSTR_OFFSETS
	.align		4
.L_3706:
        /*0110*/ 	.byte	0x04, 0x1c
        /*0112*/ 	.short	(.L_3708 - .L_3707)


	//   ....[0]....
.L_3707:
        /*0114*/ 	.word	0x00000340


	//   ....[1]....
        /*0118*/ 	.word	0x00003b00


	//----- nvinfo : EIATTR_MAX_THREADS
	.align		4
.L_3708:
        /*011c*/ 	.byte	0x04, 0x05
        /*011e*/ 	.short	(.L_3710 - .L_3709)
.L_3709:
        /*0120*/ 	.word	0x00000080
        /*0124*/ 	.word	0x00000001
        /*0128*/ 	.word	0x00000001


	//----- nvinfo : EIATTR_CRS_STACK_SIZE
	.align		4
.L_3710:
        /*012c*/ 	.byte	0x04, 0x1e
        /*012e*/ 	.short	(.L_3712 - .L_3711)
.L_3711:
        /*0130*/ 	.word	0x00000000


	//----- nvinfo : EIATTR_CBANK_PARAM_SIZE
	.align		4
.L_3712:
        /*0134*/ 	.byte	0x03, 0x19
        /*0136*/ 	.short	0x00e8


	//----- nvinfo : EIATTR_PARAM_CBANK
	.align		4
        /*0138*/ 	.byte	0x04, 0x0a
        /*013a*/ 	.short	(.L_3714 - .L_3713)
	.align		4
.L_3713:
        /*013c*/ 	.word	index@(.nv.constant0._ZN10layer_norm13ln_fwd_kernelINS_13Kernel_traitsIfffffjLj5120ELj1ELj1ELj4ELj16ENS_18Kernel_traits_baseILj5120EfffffjLj128EEEEELb0ELb1ELb1ELb1EEEvNS_9FwdParamsE)
        /*0140*/ 	.short	0x0210
        /*0142*/ 	.short	0x00e8


	//----- nvinfo : EIATTR_SW_WAR
	.align		4
.L_3714:
        /*0144*/ 	.byte	0x04, 0x36
        /*0146*/ 	.short	(.L_3716 - .L_3715)
.L_3715:
        /*0148*/ 	.word	0x00000008
.L_3716:


//--------------------- .nv.info._ZN10layer_norm13ln_fwd_kernelINS_13Kernel_traitsIfffffjLj5120ELj1ELj1ELj4ELj16ENS_18Kernel_traits_baseILj5120EfffffjLj128EEEEELb1ELb0ELb0ELb0EEEvNS_9FwdParamsE --------------------------
	.section	.nv.info._ZN10layer_norm13ln_fwd_kernelINS_13Kernel_traitsIfffffjLj5120ELj1ELj1ELj4ELj16ENS_18Kernel_traits_baseILj5120EfffffjLj128EEEEELb1ELb0ELb0ELb0EEEvNS_9FwdParamsE,"",@"SHT_CUDA_INFO"
	.sectionflags	@""
	.align	4


	//----- nvinfo : EIATTR_CUDA_API_VERSION
	.align		4
        /*0000*/ 	.byte	0x04, 0x37
        /*0002*/ 	.short	(.L_3718 - .L_3717)
.L_3717:
        /*0004*/ 	.word	0x00000082


	//----- nvinfo : EIATTR_KPARAM_INFO
	.align		4
.L_3718:
        /*0008*/ 	.byte	0x04, 0x17
        /*000a*/ 	.short	(.L_3720 - .L_3719)
.L_3719:
        /*000c*/ 	.word	0x00000000
        /*0010*/ 	.short	0x0000
        /*0012*/ 	.short	0x0000
        /*0014*/ 	.byte	0x00, 0xf0, 0xa1, 0x03


	//----- nvinfo : EIATTR_SPARSE_MMA_MASK
	.align		4
.L_3720:
        /*0018*/ 	.byte	0x03, 0x50
        /*001a*/ 	.short	0x0000


	//----- nvinfo : EIATTR_MAXREG_COUNT
	.align		4
        /*001c*/ 	.byte	0x03, 0x1b
        /*001e*/ 	.short	0x00ff


	//----- nvinfo : EIATTR_NUM_BARRIERS
	.align		4
        /*0020*/ 	.byte	0x02, 0x4c
        /*0022*/ 	.byte	0x01
	.zero		1


	//----- nvinfo : EIATTR_MERCURY_ISA_VERSION
	.align		4
        /*0024*/ 	.byte	0x03, 0x5f
        /*0026*/ 	.short	0x0101


	//----- nvinfo : EIATTR_COOP_GROUP_MASK_REGIDS
	.align		4
        /*0028*/ 	.byte	0x04, 0x29
        /*002a*/ 	.short	(.L_3722 - .L_3721)


	//   ....[0]....
.L_3721:
        /*002c*/ 	.word	0xffffffff


	//   ....[1]....
        /*0030*/ 	.word	0xffffffff


	//   ....[2]....
        /*0034*/ 	.word	0xffffffff


	//   ....[3]....
        /*0038*/ 	.word	0xffffffff


	//   ....[4]....
        /*003c*/ 	.word	0xffffffff


	//   ....[5]....
        /*0040*/ 	.word	0xffffffff


	//   ....[6]....
        /*0044*/ 	.word	0xffffffff


	//   ....[7]....
        /*0048*/ 	.word	0xffffffff


	//   ....[8]....
        /*004c*/ 	.word	0xffffffff


	//   ....[9]....
        /*0050*/ 	.word	0xffffffff


	//   ....[10]....
        /*0054*/ 	.word	0xffffffff


	//   ....[11]....
        /*0058*/ 	.word	0xffffffff


	//   ....[12]....
        /*005c*/ 	.word	0xffffffff


	//   ....[13]....
        /*0060*/ 	.word	0xffffffff


	//   ....[14]....
        /*0064*/ 	.word	0xffffffff


	//   ....[15]....
        /*0068*/ 	.word	0xffffffff


	//   ....[16]....
        /*006c*/ 	.word	0xffffffff


	//   ....[17]....
        /*0070*/ 	.word	0xffffffff


	//   ....[18]....
        /*0074*/ 	.word	0x0500009b


	//   ....[19]....
        /*0078*/ 	.word	0x0500009b


	//   ....[20]....
        /*007c*/ 	.word	0x0500009b


	//   ....[21]....
        /*0080*/ 	.word	0x0500009b


	//   ....[22]....
        /*0084*/ 	.word	0x0500009b


	//   ....[23]....
        /*0088*/ 	.word	0x0500009b


	//   ....[24]....
        /*008c*/ 	.word	0x0500009b


	//   ....[25]....
        /*0090*/ 	.word	0x0500009b


	//   ....[26]....
        /*0094*/ 	.word	0x0500009b


	//   ....[27]....
        /*0098*/ 	.word	0x0500009b


	//----- nvinfo : EIATTR_COOP_GROUP_INSTR_OFFSETS
	.align		4
.L_3722:
        /*009c*/ 	.byte	0x04, 0x28
        /*009e*/ 	.short	(.L_3724 - .L_3723)


	//   ....[0]....
.L_3723:
        /*00a0*/ 	.word	0x0000fa20


	//   ....[1]....
        /*00a4*/ 	.word	0x0000fa50


	//   ....[2]....
        /*00a8*/ 	.word	0x0000fa70


	//   ....[3]....
        /*00ac*/ 	.word	0x0000fa90


	//   ....[4]....
        /*00b0*/ 	.word	0x0000fab0


	//   ....[5]....
        /*00b4*/ 	.word	0x00010020


	//   ....[6]....
        /*00b8*/ 	.word	0x00010040


	//   ....[7]....
        /*00bc*/ 	.word	0x00010060


	//   ....[8]....
        /*00c0*/ 	.word	0x00010080


	//   ....[9]....
        /*00c4*/ 	.word	0x000100a0


	//   ....[10]....
        /*00c8*/ 	.word	0x000101f0


	//   ....[11]....
        /*00cc*/ 	.word	0x00010280


	//   ....[12]....
        /*00d0*/ 	.word	0x000102e0


	//   ....[13]....
        /*00d4*/ 	.word	0x000102f0


	//   ....[14]....
        /*00d8*/ 	.word	0x00010360


	//   ....[15]....
        /*00dc*/ 	.word	0x000103b0


	//   ....[16]....
        /*00e0*/ 	.word	0x00010430


	//   ....[17]....
        /*00e4*/ 	.word	0x00010460


	//   ....[18]....
        /*00e8*/ 	.word	0x000112b0


	//   ....[19]....
        /*00ec*/ 	.word	0x00011300


	//   ....[20]....
        /*00f0*/ 	.word	0x00011360


	//   ....[21]....
        /*00f4*/ 	.word	0x000113c0


	//   ....[22]....
        /*00f8*/ 	.word	0x00011420


	//   ....[23]....
        /*00fc*/ 	.word	0x000119f0


	//   ....[24]....
        /*0100*/ 	.word	0x00011a50


	//   ....[25]....
        /*0104*/ 	.word	0x00011ab0


	//   ....[26]....
        /*0108*/ 	.word	0x00011b10


	//   ....[27]....
        /*010c*/ 	.word	0x00011b70


	//----- nvinfo : EIATTR_EXIT_INSTR_OFFSETS
	.align		4
.L_3724:
        /*0110*/ 	.byte	0x04, 0x1c
        /*0112*/ 	.short	(.L_3726 - .L_3725)


	//   ....[0]....
.L_3725:
        /*0114*/ 	.word	0x00000fd0


	//   ....[1]....
        /*0118*/ 	.word	0x000111f0


	//----- nvinfo : EIATTR_MAX_THREADS
	.align		4
.L_3726:
        /*011c*/ 	.byte	0x04, 0x05
        /*011e*/ 	.short	(.L_3728 - .L_3727)
.L_3727:
        /*0120*/ 	.word	0x00000080
        /*0124*/ 	.word	0x00000001
        /*0128*/ 	.word	0x00000001


	//----- nvinfo : EIATTR_CRS_STACK_SIZE
	.align		4
.L_3728:
        /*012c*/ 	.byte	0x04, 0x1e
        /*012e*/ 	.short	(.L_3730 - .L_3729)
.L_3729:
        /*0130*/ 	.word	0x00000000


	//----- nvinfo : EIATTR_CBANK_PARAM_SIZE
	.align		4
.L_3730:
        /*0134*/ 	.byte	0x03, 0x19
        /*0136*/ 	.short	0x00e8


	//----- nvinfo : EIATTR_PARAM_CBANK
	.align		4
        /*0138*/ 	.byte	0x04, 0x0a
        /*013a*/ 	.short	(.L_3732 - .L_3731)
	.align		4
.L_3731:
        /*013c*/ 	.word	index@(.nv.constant0._ZN10layer_norm13ln_fwd_kernelINS_13Kernel_traitsIfffffjLj5120ELj1ELj1ELj4ELj16ENS_18Kernel_traits_baseILj5120EfffffjLj128EEEEELb1ELb0ELb0ELb0EEEvNS_9FwdParamsE)
        /*0140*/ 	.short	0x0210
        /*0142*/ 	.short	0x00e8


	//----- nvinfo : EIATTR_SW_WAR
	.align		4
.L_3732:
        /*0144*/ 	.byte	0x04, 0x36
        /*0146*/ 	.short	(.L_3734 - .L_3733)
.L_3733:
        /*0148*/ 	.word	0x00000008
.L_3734:


//--------------------- .nv.info._ZN10layer_norm13ln_fwd_kernelINS_13Kernel_traitsIfffffjLj5120ELj1ELj1ELj4ELj16ENS_18Kernel_traits_baseILj5120EfffffjLj128EEEEELb1ELb0ELb0ELb1EEEvNS_9FwdParamsE --------------------------
	.section	.nv.info._ZN10layer_norm13ln_fwd_kernelINS_13Kernel_traitsIfffffjLj5120ELj1ELj1ELj4ELj16ENS_18Kernel_traits_baseILj5120EfffffjLj128EEEEELb1ELb0ELb0ELb1EEEvNS_9FwdParamsE,"",@"SHT_CUDA_INFO"
	.sectionflags	@""
	.align	4


	//----- nvinfo : EIATTR_CUDA_API_VERSION
	.align		4
        /*0000*/ 	.byte	0x04, 0x37
        /*0002*/ 	.short	(.L_3736 - .L_3735)
.L_3735:
        /*0004*/ 	.word	0x00000082


	//----- nvinfo : EIATTR_KPARAM_INFO
	.align		4
.L_3736:
        /*0008*/ 	.byte	0x04, 0x17
        /*000a*/ 	.short	(.L_3738 - .L_3737)
.L_3737:
        /*000c*/ 	.word	0x00000000
        /*0010*/ 	.short	0x0000
        /*0012*/ 	.short	0x0000
        /*0014*/ 	.byte	0x00, 0xf0, 0xa1, 0x03


	//----- nvinfo : EIATTR_SPARSE_MMA_MASK
	.align		4
.L_3738:
        /*0018*/ 	.byte	0x03, 0x50
        /*001a*/ 	.short	0x0000


	//----- nvinfo : EIATTR_MAXREG_COUNT
	.align		4
        /*001c*/ 	.byte	0x03, 0x1b
        /*001e*/ 	.short	0x00ff


	//----- nvinfo : EIATTR_NUM_BARRIERS
	.align		4
        /*0020*/ 	.byte	0x02, 0x4c
        /*0022*/ 	.byte	0x01
	.zero		1


	//----- nvinfo : EIATTR_MERCURY_ISA_VERSION
	.align		4
        /*0024*/ 	.byte	0x03, 0x5f
        /*0026*/ 	.short	0x0101


	//----- nvinfo : EIATTR_COOP_GROUP_MASK_REGIDS
	.align		4
        /*0028*/ 	.byte	0x04, 0x29
        /*002a*/ 	.short	(.L_3740 - .L_3739)


	//   ....[0]....
.L_3739:
        /*002c*/ 	.word	0xffffffff


	//   ....[1]....
        /*0030*/ 	.word	0xffffffff


	//   ....[2]....
        /*0034*/ 	.word	0xffffffff


	//   ....[3]....
        /*0038*/ 	.word	0xffffffff


	//   ....[4]....
        /*003c*/ 	.word	0xffffffff


	//   ....[5]....
        /*0040*/ 	.word	0xffffffff


	//   ....[6]....
        /*0044*/ 	.word	0xffffffff


	//   ....[7]....
        /*0048*/ 	.word	0xffffffff


	//   ....[8]....
        /*004c*/ 	.word	0xffffffff


	//   ....[9]....
        /*0050*/ 	.word	0xffffffff


	//   ....[10]....
        /*0054*/ 	.word	0xffffffff


	//   ....[11]....
        /*0058*/ 	.word	0xffffffff


	//   ....[12]....
        /*005c*/ 	.word	0xffffffff


	//   ....[13]....
        /*0060*/ 	.word	0xffffffff


	//   ....[14]....
        /*0064*/ 	.word	0xffffffff


	//   ....[15]....
        /*0068*/ 	.word	0xffffffff


	//   ....[16]....
        /*006c*/ 	.word	0xffffffff


	//   ....[17]....
        /*0070*/ 	.word	0xffffffff


	//   ....[18]....
        /*0074*/ 	.word	0x0500009b


	//   ....[19]....
        /*0078*/ 	.word	0x0500009b


	//   ....[20]....
        /*007c*/ 	.word	0x0500009b


	//   ....[21]....
        /*0080*/ 	.word	0x0500009b


	//   ....[22]....
        /*0084*/ 	.word	0x0500009b


	//   ....[23]....
        /*0088*/ 	.word	0x0500009b


	//   ....[24]....
        /*008c*/ 	.word	0x0500009b


	//   ....[25]....
        /*0090*/ 	.word	0x0500009b


	//   ....[26]....
        /*0094*/ 	.word	0x0500009b


	//   ....[27]....
        /*0098*/ 	.word	0x0500009b


	//----- nvinfo : EIATTR_COOP_GROUP_INSTR_OFFSETS
	.align		4
.L_3740:
        /*009c*/ 	.byte	0x04, 0x28
        /*009e*/ 	.short	(.L_3742 - .L_3741)


	//   ....[0]....
.L_3741:
        /*00a0*/ 	.word	0x0000e7c0


	//   ....[1]....
        /*00a4*/ 	.word	0x0000e7e0


	//   ....[2]....
        /*00a8*/ 	.word	0x0000e800


	//   ....[3]....
        /*00ac*/ 	.word	0x0000e820


	//   ....[4]....
        /*00b0*/ 	.word	0x0000e840


	//   ....[5]....
        /*00b4*/ 	.word	0x0000ed70


	//   ....[6]....
        /*00b8*/ 	.word	0x0000ed90


	//   ....[7]....
        /*00bc*/ 	.word	0x0000edb0


	//   ....[8]....
        /*00c0*/ 	.word	0x0000edd0


	//   ....[9]....
        /*00c4*/ 	.word	0x0000edf0


	//   ....[10]....
        /*00c8*/ 	.word	0x0000ef50


	//   ....[11]....
        /*00cc*/ 	.word	0x0000efc0


	//   ....[12]....
        /*00d0*/ 	.word	0x0000efe0


	//   ....[13]....
        /*00d4*/ 	.word	0x0000f030


	//   ....[14]....
        /*00d8*/ 	.word	0x0000f070


	//   ....[15]....
        /*00dc*/ 	.word	0x0000f0d0


	//   ....[16]....
        /*00e0*/ 	.word	0x0000f180


	//   ....[17]....
        /*00e4*/ 	.word	0x0000f1b0


	//   ....[18]....
        /*00e8*/ 	.word	0x0000fc00


	//   ....[19]....
        /*00ec*/ 	.word	0x0000fc70


	//   ....[20]....
        /*00f0*/ 	.word	0x0000fce0


	//   ....[21]....
        /*00f4*/ 	.word	0x0000fd50


	//   ....[22]....
        /*00f8*/ 	.word	0x0000fdc0


	//   ....[23]....
        /*00fc*/ 	.word	0x00010340


	//   ....[24]....
        /*0100*/ 	.word	0x000103b0


	//   ....[25]....
        /*0104*/ 	.word	0x00010420


	//   ....[26]....
        /*0108*/ 	.word	0x00010490


	//   ....[27]....
        /*010c*/ 	.word	0x00010500


	//----- nvinfo : EIATTR_EXIT_INSTR_OFFSETS
	.align		4
.L_3742:
        /*0110*/ 	.byte	0x04, 0x1c
        /*0112*/ 	.short	(.L_3744 - .L_3743)


	//   ....[0]....
.L_3743:
        /*0114*/ 	.word	0x00000770


	//   ....[1]....
        /*0118*/ 	.word	0x0000fba0


	//----- nvinfo : EIATTR_MAX_THREADS
	.align		4
.L_3744:
        /*011c*/ 	.byte	0x04, 0x05
        /*011e*/ 	.short	(.L_3746 - .L_3745)
.L_3745:
        /*0120*/ 	.word	0x00000080
        /*0124*/ 	.word	0x00000001
        /*0128*/ 	.word	0x00000001


	//----- nvinfo : EIATTR_CRS_STACK_SIZE
	.align		4
.L_3746:
        /*012c*/ 	.byte	0x04, 0x1e
        /*012e*/ 	.short	(.L_3748 - .L_3747)
.L_3747:
        /*0130*/ 	.word	0x00000000


	//----- nvinfo : EIATTR_CBANK_PARAM_SIZE
	.align		4
.L_3748:
        /*0134*/ 	.byte	0x03, 0x19
        /*0136*/ 	.short	0x00e8


	//----- nvinfo : EIATTR_PARAM_CBANK
	.align		4
        /*0138*/ 	.byte	0x04, 0x0a
        /*013a*/ 	.short	(.L_3750 - .L_3749)
	.align		4
.L_3749:
        /*013c*/ 	.word	index@(.nv.constant0._ZN10layer_norm13ln_fwd_kernelINS_13Kernel_traitsIfffffjLj5120ELj1ELj1ELj4ELj16ENS_18Kernel_traits_baseILj5120EfffffjLj128EEEEELb1ELb0ELb0ELb1EEEvNS_9FwdParamsE)
        /*0140*/ 	.short	0x0210
        /*0142*/ 	.short	0x00e8


	//----- nvinfo : EIATTR_SW_WAR
	.align		4
.L_3750:
        /*0144*/ 	.byte	0x04, 0x36
        /*0146*/ 	.short	(.L_3752 - .L_3751)
.L_3751:
        /*0148*/ 	.word	0x00000008
.L_3752:


//--------------------- .nv.info._ZN10layer_norm13ln_fwd_kernelINS_13Kernel_traitsIfffffjLj5120ELj1ELj1ELj4ELj16ENS_18Kernel_traits_baseILj5120EfffffjLj128EEEEELb1ELb0ELb1ELb0EEEvNS_9FwdParamsE --------------------------
	.section	.nv.info._ZN10layer_norm13ln_fwd_kernelINS_13Kernel_traitsIfffffjLj5120ELj1ELj1ELj4ELj16ENS_18Kernel_traits_baseILj5120EfffffjLj128EEEEELb1ELb0ELb1ELb0EEEvNS_9FwdParamsE,"",@"SHT_CUDA_INFO"
	.sectionflags	@""
	.align	4


	//----- nvinfo : EIATTR_CUDA_API_VERSION
	.align		4
        /*0000*/ 	.byte	0x04, 0x37
        /*0002*/ 	.short	(.L_3754 - .L_3753)
.L_3753:
        /*0004*/ 	.word	0x00000082


	//----- nvinfo : EIATTR_KPARAM_INFO
	.align		4
.L_3754:
        /*0008*/ 	.byte	0x04, 0x17
        /*000a*/ 	.short	(.L_3756 - .L_3755)
.L_3755:
        /*000c*/ 	.word	0x00000000
        /*0010*/ 	.short	0x0000
        /*0012*/ 	.short	0x0000
        /*0014*/ 	.byte	0x00, 0xf0, 0xa1, 0x03


	//----- nvinfo : EIATTR_SPARSE_MMA_MASK
	.align		4
.L_3756:
        /*0018*/ 	.byte	0x03, 0x50
        /*001a*/ 	.short	0x0000


	//----- nvinfo : EIATTR_MAXREG_COUNT
	.align		4
        /*001c*/ 	.byte	0x03, 0x1b
        /*001e*/ 	.short	0x00ff


	//----- nvinfo : EIATTR_NUM_BARRIERS
	.align		4
        /*0020*/ 	.byte	0x02, 0x4c
        /*0022*/ 	.byte	0x01
	.zero		1


	//----- nvinfo : EIATTR_ANNOTATIONS
	.align		4
        /*0024*/ 	.byte	0x04, 0x55
        /*0026*/ 	.short	(.L_3758 - .L_3757)


	//   ....[0]....
.L_3757:
        /*0028*/ 	.word	0x00000001
        /*002c*/ 	.byte	0x20, 0x05, 0x00, 0x00, 0x01, 0x00, 0x00, 0x00, 0x50, 0x12, 0x00, 0x00, 0x01, 0x00, 0x00, 0x00
        /*003c*/ 	.byte	0x60, 0x12, 0x00, 0x00, 0x01, 0x00, 0x00, 0x00, 0xc0, 0x2c, 0x00, 0x00, 0x01, 0x00, 0x00, 0x00
        /*004c*/ 	.byte	0x10, 0x12, 0x01, 0x00, 0x01, 0x00, 0x00, 0x00, 0xe0, 0x19, 0x01, 0x00, 0x01, 0x00, 0x00, 0x00
        /*005c*/ 	.byte	0xc0, 0x1f, 0x01, 0x00, 0x01, 0x00, 0x00, 0x00, 0xa0, 0x2b, 0x01, 0x00, 0x01, 0x00, 0x00, 0x00
        /*006c*/ 	.byte	0xb0, 0x2d, 0x01, 0x00, 0x01, 0x00, 0x00, 0x00, 0xc0, 0x2d, 0x01, 0x00


	//----- nvinfo : EIATTR_MERCURY_ISA_VERSION
	.align		4
.L_3758:
        /*0078*/ 	.byte	0x03, 0x5f
        /*007a*/ 	.short	0x0101


	//----- nvinfo : EIATTR_COOP_GROUP_MASK_REGIDS
	.align		4
        /*007c*/ 	.byte	0x04, 0x29
        /*007e*/ 	.short	(.L_3760 - .L_3759)


	//   ....[0]....
.L_3759:
        /*0080*/ 	.word	0xffffffff


	//   ....[1]....
        /*0084*/ 	.word	0xffffffff


	//   ....[2]....
        /*0088*/ 	.word	0xffffffff


	//   ....[3]....
        /*008c*/ 	.word	0xffffffff


	//   ....[4]....
        /*0090*/ 	.word	0xffffffff


	//   ....[5]....
        /*0094*/ 	.word	0xffffffff


	//   ....[6]....
        /*0098*/ 	.word	0xffffffff


	//   ....[7]....
        /*009c*/ 	.word	0xffffffff


	//   ....[8]....
        /*00a0*/ 	.word	0xffffffff


	//   ....[9]....
        /*00a4*/ 	.word	0xffffffff


	//   ....[10]....
        /*00a8*/ 	.word	0xffffffff


	//   ....[11]....
        /*00ac*/ 	.word	0xffffffff


	//   ....[12]....
        /*00b0*/ 	.word	0xffffffff


	//   ....[13]....
        /*00b4*/ 	.word	0xffffffff


	//   ....[14]....
        /*00b8*/ 	.word	0xffffffff


	//   ....[15]....
        /*00bc*/ 	.word	0xffffffff


	//   ....[16]....
        /*00c0*/ 	.word	0xffffffff


	//   ....[17]....
        /*00c4*/ 	.word	0xffffffff


	//   ....[18]....
        /*00c8*/ 	.word	0x05000080


	//   ....[19]....
        /*00cc*/ 	.word	0x05000080


	//   ....[20]....
        /*00d0*/ 	.word	0x05000080


	//   ....[21]....
        /*00d4*/ 	.word	0x05000080


	//   ....[22]....
        /*00d8*/ 	.word	0x05000080


	//   ....[23]....
        /*00dc*/ 	.word	0x05000080


	//   ....[24]....
        /*00e0*/ 	.word	0x05000080


	//   ....[25]....
        /*00e4*/ 	.word	0x05000080


	//   ....[26]....
        /*00e8*/ 	.word	0x05000080


	//   ....[27]....
        /*00ec*/ 	.word	0x05000080


	//----- nvinfo : EIATTR_COOP_GROUP_INSTR_OFFSETS
	.align		4
.L_3760:
        /*00f0*/ 	.byte	0x04, 0x28
        /*00f2*/ 	.short	(.L_3762 - .L_3761)


	//   ....[0]....
.L_3761:
        /*00f4*/ 	.word	0x00011240


	//   ....[1]....
        /*00f8*/ 	.word	0x000112b0


	//   ....[2]....
        /*00fc*/ 	.word	0x000112d0


	//   ....[3]....
        /*0100*/ 	.word	0x000112f0


	//   ....[4]....
        /*0104*/ 	.word	0x00011310


	//   ....[5]....
        /*0108*/ 	.word	0x00011880


	//   ....[6]....
        /*010c*/ 	.word	0x000118a0


	//   ....[7]....
        /*0110*/ 	.word	0x000118c0


	//   ....[8]....
        /*0114*/ 	.word	0x000118e0


	//   ....[9]....
        /*0118*/ 	.word	0x00011900


	//   ....[10]....
        /*011c*/ 	.word	0x00011a90


	//   ....[11]....
        /*0120*/ 	.word	0x00011b40


	//   ....[12]....
        /*0124*/ 	.word	0x00011bc0


	//   ....[13]....
        /*0128*/ 	.word	0x00011be0


	//   ....[14]....
        /*012c*/ 	.word	0x00011c70


	//   ....[15]....
        /*0130*/ 	.word	0x00011ce0


	//   ....[16]....
        /*0134*/ 	.word	0x00011d10


	//   ....[17]....
        /*0138*/ 	.word	0x00011d50


	//   ....[18]....
        /*013c*/ 	.word	0x00012c10


	//   ....[19]....
        /*0140*/ 	.word	0x00012c70


	//   ....[20]....
        /*0144*/ 	.word	0x00012cd0


	//   ....[21]....
        /*0148*/ 	.word	0x00012d30


	//   ....[22]....
        /*014c*/ 	.word	0x00012d90


	//   ....[23]....
        /*0150*/ 	.word	0x000133b0


	//   ....[24]....
        /*0154*/ 	.word	0x00013410


	//   ....[25]....
        /*0158*/ 	.word	0x00013470


	//   ....[26]....
        /*015c*/ 	.word	0x000134d0


	//   ....[27]....
        /*0160*/ 	.word	0x00013530


	//----- nvinfo : EIATTR_EXIT_INSTR_OFFSETS
	.align		4
.L_3762:
        /*0164*/ 	.byte	0x04, 0x1c
        /*0166*/ 	.short	(.L_3764 - .L_3763)


	//   ....[0]....
.L_3763:
        /*0168*/ 	.word	0x00001020


	//   ....[1]....
        /*016c*/ 	.word	0x00012b40


	//----- nvinfo : EIATTR_MAX_THREADS
	.align		4
.L_3764:
        /*0170*/ 	.byte	0x04, 0x05
        /*0172*/ 	.short	(.L_3766 - .L_3765)
.L_3765:
        /*0174*/ 	.word	0x00000080
        /*0178*/ 	.word	0x00000001
        /*017c*/ 	.word	0x00000001


	//----- nvinfo : EIATTR_CRS_STACK_SIZE
	.align		4
.L_3766:
        /*0180*/ 	.byte	0x04, 0x1e
        /*0182*/ 	.short	(.L_3768 - .L_3767)
.L_3767:
        /*0184*/ 	.word	0x00000000


	//----- nvinfo : EIATTR_CBANK_PARAM_SIZE
	.align		4
.L_3768:
        /*0188*/ 	.byte	0x03, 0x19
        /*018a*/ 	.short	0x00e8


	//----- nvinfo : EIATTR_PARAM_CBANK
	.align		4
        /*018c*/ 	.byte	0x04, 0x0a
        /*018e*/ 	.short	(.L_3770 - .L_3769)
	.align		4
.L_3769:
        /*0190*/ 	.word	index@(.nv.constant0._ZN10layer_norm13ln_fwd_kernelINS_13Kernel_traitsIfffffjLj5120ELj1ELj1ELj4ELj16ENS_18Kernel_traits_baseILj5120EfffffjLj128EEEEELb1ELb0ELb1ELb0EEEvNS_9FwdParamsE)
        /*0194*/ 	.short	0x0210
        /*0196*/ 	.short	0x00e8


	//----- nvinfo : EIATTR_SW_WAR
	.align		4
.L_3770:
        /*0198*/ 	.byte	0x04, 0x36
        /*019a*/ 	.short	(.L_3772 - .L_3771)
.L_3771:
        /*019c*/ 	.word	0x00000008
.L_3772:


//--------------------- .nv.info._ZN10layer_norm13ln_fwd_kernelINS_13Kernel_traitsIfffffjLj5120ELj1ELj1ELj4ELj16ENS_18Kernel_traits_baseILj5120EfffffjLj128EEEEELb1ELb0ELb1ELb1EEEvNS_9FwdParamsE --------------------------
	.section	.nv.info._ZN10layer_norm13ln_fwd_kernelINS_13Kernel_traitsIfffffjLj5120ELj1ELj1ELj4ELj16ENS_18Kernel_traits_baseILj5120EfffffjLj128EEEEELb1ELb0ELb1ELb1EEEvNS_9FwdParamsE,"",@"SHT_CUDA_INFO"
	.sectionflags	@""
	.align	4


	//----- nvinfo : EIATTR_CUDA_API_VERSION
	.align		4
        /*0000*/ 	.byte	0x04, 0x37
        /*0002*/ 	.short	(.L_3774 - .L_3773)
.L_3773:
        /*0004*/ 	.word	0x00000082


	//----- nvinfo : EIATTR_KPARAM_INFO
	.align		4
.L_3774:
        /*0008*/ 	.byte	0x04, 0x17
        /*000a*/ 	.short	(.L_3776 - .L_3775)
.L_3775:
        /*000c*/ 	.word	0x00000000
        /*0010*/ 	.short	0x0000
        /*0012*/ 	.short	0x0000
        /*0014*/ 	.byte	0x00, 0xf0, 0xa1, 0x03


	//----- nvinfo : EIATTR_SPARSE_MMA_MASK
	.align		4
.L_3776:
        /*0018*/ 	.byte	0x03, 0x50
        /*001a*/ 	.short	0x0000


	//----- nvinfo : EIATTR_MAXREG_COUNT
	.align		4
        /*001c*/ 	.byte	0x03, 0x1b
        /*001e*/ 	.short	0x00ff


	//----- nvinfo : EIATTR_NUM_BARRIERS
	.align		4
        /*0020*/ 	.byte	0x02, 0x4c
        /*0022*/ 	.byte	0x01
	.zero		1


	//----- nvinfo : EIATTR_MERCURY_ISA_VERSION
	.align		4
        /*0024*/ 	.byte	0x03, 0x5f
        /*0026*/ 	.short	0x0101


	//----- nvinfo : EIATTR_COOP_GROUP_MASK_REGIDS
	.align		4
        /*0028*/ 	.byte	0x04, 0x29
        /*002a*/ 	.short	(.L_3778 - .L_3777)


	//   ....[0]....
.L_3777:
        /*002c*/ 	.word	0xffffffff


	//   ....[1]....
        /*0030*/ 	.word	0xffffffff


	//   ....[2]....
        /*0034*/ 	.word	0xffffffff


	//   ....[3]....
        /*0038*/ 	.word	0xffffffff


	//   ....[4]....
        /*003c*/ 	.word	0xffffffff


	//   ....[5]....
        /*0040*/ 	.word	0xffffffff


	//   ....[6]....
        /*0044*/ 	.word	0xffffffff


	//   ....[7]....
        /*0048*/ 	.word	0xffffffff


	//   ....[8]....
        /*004c*/ 	.word	0xffffffff


	//   ....[9]....
        /*0050*/ 	.word	0xffffffff


	//   ....[10]....
        /*0054*/ 	.word	0xffffffff


	//   ....[11]....
        /*0058*/ 	.word	0xffffffff


	//   ....[12]....
        /*005c*/ 	.word	0xffffffff


	//   ....[13]....
        /*0060*/ 	.word	0xffffffff


	//   ....[14]....
        /*0064*/ 	.word	0xffffffff


	//   ....[15]....
        /*0068*/ 	.word	0xffffffff


	//   ....[16]....
        /*006c*/ 	.word	0xffffffff


	//   ....[17]....
        /*0070*/ 	.word	0xffffffff


	//   ....[18]....
        /*0074*/ 	.word	0x0500009d


	//   ....[19]....
        /*0078*/ 	.word	0x0500009d


	//   ....[20]....
        /*007c*/ 	.word	0x0500009d


	//   ....[21]....
        /*0080*/ 	.word	0x0500009d


	//   ....[22]....
        /*0084*/ 	.word	0x0500009d


	//   ....[23]....
        /*0088*/ 	.word	0x0500009d


	//   ....[24]....
        /*008c*/ 	.word	0x0500009d


	//   ....[25]....
        /*0090*/ 	.word	0x0500009d


	//   ....[26]....
        /*0094*/ 	.word	0x0500009d


	//   ....[27]....
        /*0098*/ 	.word	0x0500009d


	//----- nvinfo : EIATTR_COOP_GROUP_INSTR_OFFSETS
	.align		4
.L_3778:
        /*009c*/ 	.byte	0x04, 0x28
        /*009e*/ 	.short	(.L_3780 - .L_3779)


	//   ....[0]....
.L_3779:
        /*00a0*/ 	.word	0x00010040


	//   ....[1]....
        /*00a4*/ 	.word	0x00010060


	//   ....[2]....
        /*00a8*/ 	.word	0x00010080


	//   ....[3]....
        /*00ac*/ 	.word	0x000100a0


	//   ....[4]....
        /*00b0*/ 	.word	0x000100c0


	//   ....[5]....
        /*00b4*/ 	.word	0x000105f0


	//   ....[6]....
        /*00b8*/ 	.word	0x00010610


	//   ....[7]....
        /*00bc*/ 	.word	0x00010630


	//   ....[8]....
        /*00c0*/ 	.word	0x00010650


	//   ....[9]....
        /*00c4*/ 	.word	0x00010670


	//   ....[10]....
        /*00c8*/ 	.word	0x000107b0


	//   ....[11]....
        /*00cc*/ 	.word	0x00010840


	//   ....[12]....
        /*00d0*/ 	.word	0x00010860


	//   ....[13]....
        /*00d4*/ 	.word	0x00010870


	//   ....[14]....
        /*00d8*/ 	.word	0x00010910


	//   ....[15]....
        /*00dc*/ 	.word	0x00010940


	//   ....[16]....
        /*00e0*/ 	.word	0x00010a20


	//   ....[17]....
        /*00e4*/ 	.word	0x00010a30


	//   ....[18]....
        /*00e8*/ 	.word	0x000115a0


	//   ....[19]....
        /*00ec*/ 	.word	0x00011610


	//   ....[20]....
        /*00f0*/ 	.word	0x00011680


	//   ....[21]....
        /*00f4*/ 	.word	0x000116f0


	//   ....[22]....
        /*00f8*/ 	.word	0x00011760


	//   ....[23]....
        /*00fc*/ 	.word	0x00011ce0


	//   ....[24]....
        /*0100*/ 	.word	0x00011d50


	//   ....[25]....
        /*0104*/ 	.word	0x00011dc0


	//   ....[26]....
        /*0108*/ 	.word	0x00011e30


	//   ....[27]....
        /*010c*/ 	.word	0x00011ea0


	//----- nvinfo : EIATTR_EXIT_INSTR_OFFSETS
	.align		4
.L_3780:
        /*0110*/ 	.byte	0x04, 0x1c
        /*0112*/ 	.short	(.L_3782 - .L_3781)


	//   ....[0]....
.L_3781:
        /*0114*/ 	.word	0x00000760


	//   ....[1]....
        /*0118*/ 	.word	0x00011540


	//----- nvinfo : EIATTR_MAX_THREADS
	.align		4
.L_3782:
        /*011c*/ 	.byte	0x04, 0x05
        /*011e*/ 	.short	(.L_3784 - .L_3783)
.L_3783:
        /*0120*/ 	.word	0x00000080
        /*0124*/ 	.word	0x00000001
        /*0128*/ 	.word	0x00000001


	//----- nvinfo : EIATTR_CRS_STACK_SIZE
	.align		4
.L_3784:
        /*012c*/ 	.byte	0x04, 0x1e
        /*012e*/ 	.short	(.L_3786 - .L_3785)
.L_3785:
        /*0130*/ 	.word	0x00000000


	//----- nvinfo : EIATTR_CBANK_PARAM_SIZE
	.align		4
.L_3786:
        /*0134*/ 	.byte	0x03, 0x19
        /*0136*/ 	.short	0x00e8


	//----- nvinfo : EIATTR_PARAM_CBANK
	.align		4
        /*0138*/ 	.byte	0x04, 0x0a
        /*013a*/ 	.short	(.L_3788 - .L_3787)
	.align		4
.L_3787:
        /*013c*/ 	.word	index@(.nv.constant0._ZN10layer_norm13ln_fwd_kernelINS_13Kernel_traitsIfffffjLj5120ELj1ELj1ELj4ELj16ENS_18Kernel_traits_baseILj5120EfffffjLj128EEEEELb1ELb0ELb1ELb1EEEvNS_9FwdParamsE)
        /*0140*/ 	.short	0x0210
        /*0142*/ 	.short	0x00e8


	//----- nvinfo : EIATTR_SW_WAR
	.align		4
.L_3788:
        /*0144*/ 	.byte	0x04, 0x36
        /*0146*/ 	.short	(.L_3790 - .L_3789)
.L_3789:
        /*0148*/ 	.word	0x00000008
.L_3790:


//--------------------- .nv.info._ZN10layer_norm13ln_fwd_kernelINS_13Kernel_traitsIfffffjLj5120ELj1ELj1ELj4ELj16ENS_18Kernel_traits_baseILj5120EfffffjLj128EEEEELb1ELb1ELb0ELb0EEEvNS_9FwdParamsE --------------------------
	.section	.nv.info._ZN10layer_norm13ln_fwd_kernelINS_13Kernel_traitsIfffffjLj5120ELj1ELj1ELj4ELj16ENS_18Kernel_traits_baseILj5120EfffffjLj128EEEEELb1ELb1ELb0ELb0EEEvNS_9FwdParamsE,"",@"SHT_CUDA_INFO"
	.sectionflags	@""
	.align	4


	//----- nvinfo : EIATTR_CUDA_API_VERSION
	.align		4
        /*0000*/ 	.byte	0x04, 0x37
        /*0002*/ 	.short	(.L_3792 - .L_3791)
.L_3791:
        /*0004*/ 	.word	0x00000082


	//----- nvinfo : EIATTR_KPARAM_INFO
	.align		4
.L_3792:
        /*0008*/ 	.byte	0x04, 0x17
        /*000a*/ 	.short	(.L_3794 - .L_3793)
.L_3793:
        /*000c*/ 	.word	0x00000000
        /*0010*/ 	.short	0x0000
        /*0012*/ 	.short	0x0000
        /*0014*/ 	.byte	0x00, 0xf0, 0xa1, 0x03


	//----- nvinfo : EIATTR_SPARSE_MMA_MASK
	.align		4
.L_3794:
        /*0018*/ 	.byte	0x03, 0x50
        /*001a*/ 	.short	0x0000


	//----- nvinfo : EIATTR_MAXREG_COUNT
	.align		4
        /*001c*/ 	.byte	0x03, 0x1b
        /*001e*/ 	.short	0x00ff


	//----- nvinfo : EIATTR_NUM_BARRIERS
	.align		4
        /*0020*/ 	.byte	0x02, 0x4c
        /*0022*/ 	.byte	0x01
	.zero		1


	//----- nvinfo : EIATTR_MERCURY_ISA_VERSION
	.align		4
        /*0024*/ 	.byte	0x03, 0x5f
        /*0026*/ 	.short	0x0101


	//----- nvinfo : EIATTR_COOP_GROUP_MASK_REGIDS
	.align		4
        /*0028*/ 	.byte	0x04, 0x29
        /*002a*/ 	.short	(.L_3796 - .L_3795)


	//   ....[0]....
.L_3795:
        /*002c*/ 	.word	0xffffffff


	//   ....[1]....
        /*0030*/ 	.word	0xffffffff


	//   ....[2]....
        /*0034*/ 	.word	0xffffffff


	//   ....[3]....
        /*0038*/ 	.word	0xffffffff


	//   ....[4]....
        /*003c*/ 	.word	0xffffffff


	//   ....[5]....
        /*0040*/ 	.word	0xffffffff


	//   ....[6]....
        /*0044*/ 	.word	0xffffffff


	//   ....[7]....
        /*0048*/ 	.word	0xffffffff


	//   ....[8]....
        /*004c*/ 	.word	0xffffffff


	//   ....[9]....
        /*0050*/ 	.word	0xffffffff


	//   ....[10]....
        /*0054*/ 	.word	0xffffffff


	//   ....[11]....
        /*0058*/ 	.word	0xffffffff


	//   ....[12]....
        /*005c*/ 	.word	0xffffffff


	//   ....[13]....
        /*0060*/ 	.word	0xffffffff


	//   ....[14]....
        /*0064*/ 	.word	0xffffffff


	//   ....[15]....
        /*0068*/ 	.word	0xffffffff


	//   ....[16]....
        /*006c*/ 	.word	0xffffffff


	//   ....[17]....
        /*0070*/ 	.word	0xffffffff


	//   ....[18]....
        /*0074*/ 	.word	0x050000d2


	//   ....[19]....
        /*0078*/ 	.word	0x050000d2


	//   ....[20]....
        /*007c*/ 	.word	0x050000d2


	//   ....[21]....
        /*0080*/ 	.word	0x050000d2


	//   ....[22]....
        /*0084*/ 	.word	0x050000d2


	//   ....[23]....
        /*0088*/ 	.word	0x050000d2


	//   ....[24]....
        /*008c*/ 	.word	0x050000d2


	//   ....[25]....
        /*0090*/ 	.word	0x050000d2


	//   ....[26]....
        /*0094*/ 	.word	0x050000d2


	//   ....[27]....
        /*0098*/ 	.word	0x050000d2


	//----- nvinfo : EIATTR_COOP_GROUP_INSTR_OFFSETS
	.align		4
.L_3796:
        /*009c*/ 	.byte	0x04, 0x28
        /*009e*/ 	.short	(.L_3798 - .L_3797)


	//   ....[0]....
.L_3797:
        /*00a0*/ 	.word	0x0000ffd0


	//   ....[1]....
        /*00a4*/ 	.word	0x00010060


	//   ....[2]....
        /*00a8*/ 	.word	0x00010080


	//   ....[3]....
        /*00ac*/ 	.word	0x000100a0


	//   ....[4]....
        /*00b0*/ 	.word	0x000100c0


	//   ....[5]....
        /*00b4*/ 	.word	0x00010630


	//   ....[6]....
        /*00b8*/ 	.word	0x00010650


	//   ....[7]....
        /*00bc*/ 	.word	0x00010670


	//   ....[8]....
        /*00c0*/ 	.word	0x00010690


	//   ....[9]....
        /*00c4*/ 	.word	0x000106b0


	//   ....[10]....
        /*00c8*/ 	.word	0x00010830


	//   ....[11]....
        /*00cc*/ 	.word	0x000108a0


	//   ....[12]....
        /*00d0*/ 	.word	0x000108c0


	//   ....[13]....
        /*00d4*/ 	.word	0x000108d0


	//   ....[14]....
        /*00d8*/ 	.word	0x00010970


	//   ....[15]....
        /*00dc*/ 	.word	0x000109d0


	//   ....[16]....
        /*00e0*/ 	.word	0x00010a50


	//   ....[17]....
        /*00e4*/ 	.word	0x00010aa0


	//   ....[18]....
        /*00e8*/ 	.word	0x00011870


	//   ....[19]....
        /*00ec*/ 	.word	0x00011920


	//   ....[20]....
        /*00f0*/ 	.word	0x00011990


	//   ....[21]....
        /*00f4*/ 	.word	0x00011a00


	//   ....[22]....
        /*00f8*/ 	.word	0x00011a70


	//   ....[23]....
        /*00fc*/ 	.word	0x00012040


	//   ....[24]....
        /*0100*/ 	.word	0x000120b0


	//   ....[25]....
        /*0104*/ 	.word	0x00012120


	//   ....[26]....
        /*0108*/ 	.word	0x00012190


	//   ....[27]....
        /*010c*/ 	.word	0x00012200


	//----- nvinfo : EIATTR_EXIT_INSTR_OFFSETS
	.align		4
.L_3798:
        /*0110*/ 	.byte	0x04, 0x1c
        /*0112*/ 	.short	(.L_3800 - .L_3799)


	//   ....[0]....
.L_3799:
        /*0114*/ 	.word	0x000012c0


	//   ....[1]....
        /*0118*/ 	.word	0x000117f0


	//----- nvinfo : EIATTR_MAX_THREADS
	.align		4
.L_3800:
        /*011c*/ 	.byte	0x04, 0x05
        /*011e*/ 	.short	(.L_3802 - .L_3801)
.L_3801:
        /*0120*/ 	.word	0x00000080
        /*0124*/ 	.word	0x00000001
        /*0128*/ 	.word	0x00000001


	//----- nvinfo : EIATTR_CRS_STACK_SIZE
	.align		4
.L_3802:
        /*012c*/ 	.byte	0x04, 0x1e
        /*012e*/ 	.short	(.L_3804 - .L_3803)
.L_3803:
        /*0130*/ 	.word	0x00000000


	//----- nvinfo : EIATTR_CBANK_PARAM_SIZE
	.align		4
.L_3804:
        /*0134*/ 	.byte	0x03, 0x19
        /*0136*/ 	.short	0x00e8


	//----- nvinfo : EIATTR_PARAM_CBANK
	.align		4
        /*0138*/ 	.byte	0x04, 0x0a
        /*013a*/ 	.short	(.L_3806 - .L_3805)
	.align		4
.L_3805:
        /*013c*/ 	.word	index@(.nv.constant0._ZN10layer_norm13ln_fwd_kernelINS_13Kernel_traitsIfffffjLj5120ELj1ELj1ELj4ELj16ENS_18Kernel_traits_baseILj5120EfffffjLj128EEEEELb1ELb1ELb0ELb0EEEvNS_9FwdParamsE)
        /*0140*/ 	.short	0x0210
        /*0142*/ 	.short	0x00e8


	//----- nvinfo : EIATTR_SW_WAR
	.align		4
.L_3806:
        /*0144*/ 	.byte	0x04, 0x36
        /*0146*/ 	.short	(.L_3808 - .L_3807)
.L_3807:
        /*0148*/ 	.word	0x00000008
.L_3808:


//--------------------- .nv.info._ZN10layer_norm13ln_fwd_kernelINS_13Kernel_traitsIfffffjLj5120ELj1ELj1ELj4ELj16ENS_18Kernel_traits_baseILj5120EfffffjLj128EEEEELb1ELb1ELb0ELb1EEEvNS_9FwdParamsE --------------------------
	.section	.nv.info._ZN10layer_norm13ln_fwd_kernelINS_13Kernel_traitsIfffffjLj5120ELj1ELj1ELj4ELj16ENS_18Kernel_traits_baseILj5120EfffffjLj128EEEEELb1ELb1ELb0ELb1EEEvNS_9FwdParamsE,"",@"SHT_CUDA_INFO"
	.sectionflags	@""
	.align	4


	//----- nvinfo : EIATTR_CUDA_API_VERSION
	.align		4
        /*0000*/ 	.byte	0x04, 0x37
        /*0002*/ 	.short	(.L_3810 - .L_3809)
.L_3809:
        /*0004*/ 	.word	0x00000082


	//----- nvinfo : EIATTR_KPARAM_INFO
	.align		4
.L_3810:
        /*0008*/ 	.byte	0x04, 0x17
        /*000a*/ 	.short	(.L_3812 - .L_3811)
.L_3811:
        /*000c*/ 	.word	0x00000000
        /*0010*/ 	.short	0x0000
        /*0012*/ 	.short	0x0000
        /*0014*/ 	.byte	0x00, 0xf0, 0xa1, 0x03


	//----- nvinfo : EIATTR_SPARSE_MMA_MASK
	.align		4
.L_3812:
        /*0018*/ 	.byte	0x03, 0x50
        /*001a*/ 	.short	0x0000


	//----- nvinfo : EIATTR_MAXREG_COUNT
	.align		4
        /*001c*/ 	.byte	0x03, 0x1b
        /*001e*/ 	.short	0x00ff


	//----- nvinfo : EIATTR_NUM_BARRIERS
	.align		4
        /*0020*/ 	.byte	0x02, 0x4c
        /*0022*/ 	.byte	0x01
	.zero		1


	//----- nvinfo : EIATTR_MERCURY_ISA_VERSION
	.align		4
        /*0024*/ 	.byte	0x03, 0x5f
        /*0026*/ 	.short	0x0101


	//----- nvinfo : EIATTR_COOP_GROUP_MASK_REGIDS
	.align		4
        /*0028*/ 	.byte	0x04, 0x29
        /*002a*/ 	.short	(.L_3814 - .L_3813)


	//   ....[0]....
.L_3813:
        /*002c*/ 	.word	0xffffffff


	//   ....[1]....
        /*0030*/ 	.word	0xffffffff


	//   ....[2]....
        /*0034*/ 	.word	0xffffffff


	//   ....[3]....
        /*0038*/ 	.word	0xffffffff


	//   ....[4]....
        /*003c*/ 	.word	0xffffffff


	//   ....[5]....
        /*0040*/ 	.word	0xffffffff


	//   ....[6]....
        /*0044*/ 	.word	0xffffffff


	//   ....[7]....
        /*0048*/ 	.word	0xffffffff


	//   ....[8]....
        /*004c*/ 	.word	0xffffffff


	//   ....[9]....
        /*0050*/ 	.word	0xffffffff


	//   ....[10]....
        /*0054*/ 	.word	0xffffffff


	//   ....[11]....
        /*0058*/ 	.word	0xffffffff


	//   ....[12]....
        /*005c*/ 	.word	0xffffffff


	//   ....[13]....
        /*0060*/ 	.word	0xffffffff


	//   ....[14]....
        /*0064*/ 	.word	0xffffffff


	//   ....[15]....
        /*0068*/ 	.word	0xffffffff


	//   ....[16]....
        /*006c*/ 	.word	0xffffffff


	//   ....[17]....
        /*0070*/ 	.word	0xffffffff


	//   ....[18]....
        /*0074*/ 	.word	0x050000db


	//   ....[19]....
        /*0078*/ 	.word	0x050000db


	//   ....[20]....
        /*007c*/ 	.word	0x050000db


	//   ....[21]....
        /*0080*/ 	.word	0x050000db


	//   ....[22]....
        /*0084*/ 	.word	0x050000db


	//   ....[23]....
        /*0088*/ 	.word	0x050000db


	//   ....[24]....
        /*008c*/ 	.word	0x050000db


	//   ....[25]....
        /*0090*/ 	.word	0x050000db


	//   ....[26]....
        /*0094*/ 	.word	0x050000db


	//   ....[27]....
        /*0098*/ 	.word	0x050000db


	//----- nvinfo : EIATTR_COOP_GROUP_INSTR_OFFSETS
	.align		4
.L_3814:
        /*009c*/ 	.byte	0x04, 0x28
        /*009e*/ 	.short	(.L_3816 - .L_3815)


	//   ....[0]....
.L_3815:
        /*00a0*/ 	.word	0x0000eb00


	//   ....[1]....
        /*00a4*/ 	.word	0x0000eb20


	//   ....[2]....
        /*00a8*/ 	.word	0x0000eb40


	//   ....[3]....
        /*00ac*/ 	.word	0x0000eb60


	//   ....[4]....
        /*00b0*/ 	.word	0x0000eb80


	//   ....[5]....
        /*00b4*/ 	.word	0x0000f0b0


	//   ....[6]....
        /*00b8*/ 	.word	0x0000f0d0


	//   ....[7]....
        /*00bc*/ 	.word	0x0000f0f0


	//   ....[8]....
        /*00c0*/ 	.word	0x0000f110


	//   ....[9]....
        /*00c4*/ 	.word	0x0000f130


	//   ....[10]....
        /*00c8*/ 	.word	0x0000f2b0


	//   ....[11]....
        /*00cc*/ 	.word	0x0000f300


	//   ....[12]....
        /*00d0*/ 	.word	0x0000f320


	//   ....[13]....
        /*00d4*/ 	.word	0x0000f3c0


	//   ....[14]....
        /*00d8*/ 	.word	0x0000f3e0


	//   ....[15]....
        /*00dc*/ 	.word	0x0000f450


	//   ....[16]....
        /*00e0*/ 	.word	0x0000f490


	//   ....[17]....
        /*00e4*/ 	.word	0x0000f4f0


	//   ....[18]....
        /*00e8*/ 	.word	0x0000ff30


	//   ....[19]....
        /*00ec*/ 	.word	0x0000ffa0


	//   ....[20]....
        /*00f0*/ 	.word	0x00010010


	//   ....[21]....
        /*00f4*/ 	.word	0x00010080


	//   ....[22]....
        /*00f8*/ 	.word	0x000100f0


	//   ....[23]....
        /*00fc*/ 	.word	0x00010670


	//   ....[24]....
        /*0100*/ 	.word	0x000106e0


	//   ....[25]....
        /*0104*/ 	.word	0x00010750


	//   ....[26]....
        /*0108*/ 	.word	0x000107c0


	//   ....[27]....
        /*010c*/ 	.word	0x00010830


	//----- nvinfo : EIATTR_EXIT_INSTR_OFFSETS
	.align		4
.L_3816:
        /*0110*/ 	.byte	0x04, 0x1c
        /*0112*/ 	.short	(.L_3818 - .L_3817)


	//   ....[0]....
.L_3817:
        /*0114*/ 	.word	0x00000400


	//   ....[1]....
        /*0118*/ 	.word	0x0000fed0


	//----- nvinfo : EIATTR_MAX_THREADS
	.align		4
.L_3818:
        /*011c*/ 	.byte	0x04, 0x05
        /*011e*/ 	.short	(.L_3820 - .L_3819)
.L_3819:
        /*0120*/ 	.word	0x00000080
        /*0124*/ 	.word	0x00000001
        /*0128*/ 	.word	0x00000001


	//----- nvinfo : EIATTR_CRS_STACK_SIZE
	.align		4
.L_3820:
        /*012c*/ 	.byte	0x04, 0x1e
        /*012e*/ 	.short	(.L_3822 - .L_3821)
.L_3821:
        /*0130*/ 	.word	0x00000000


	//----- nvinfo : EIATTR_CBANK_PARAM_SIZE
	.align		4
.L_3822:
        /*0134*/ 	.byte	0x03, 0x19
        /*0136*/ 	.short	0x00e8


	//----- nvinfo : EIATTR_PARAM_CBANK
	.align		4
        /*0138*/ 	.byte	0x04, 0x0a
        /*013a*/ 	.short	(.L_3824 - .L_3823)
	.align		4
.L_3823:
        /*013c*/ 	.word	index@(.nv.constant0._ZN10layer_norm13ln_fwd_kernelINS_13Kernel_traitsIfffffjLj5120ELj1ELj1ELj4ELj16ENS_18Kernel_traits_baseILj5120EfffffjLj128EEEEELb1ELb1ELb0ELb1EEEvNS_9FwdParamsE)
        /*0140*/ 	.short	0x0210
        /*0142*/ 	.short	0x00e8


	//----- nvinfo : EIATTR_SW_WAR
	.align		4
.L_3824:
        /*0144*/ 	.byte	0x04, 0x36
        /*0146*/ 	.short	(.L_3826 - .L_3825)
.L_3825:
        /*0148*/ 	.word	0x00000008
.L_3826:


//--------------------- .nv.info._ZN10layer_norm13ln_fwd_kernelINS_13Kernel_traitsIfffffjLj5120ELj1ELj1ELj4ELj16ENS_18Kernel_traits_baseILj5120EfffffjLj128EEEEELb1ELb1ELb1ELb0EEEvNS_9FwdParamsE --------------------------
	.section	.nv.info._ZN10layer_norm13ln_fwd_kernelINS_13Kernel_traitsIfffffjLj5120ELj1ELj1ELj4ELj16ENS_18Kernel_traits_baseILj5120EfffffjLj128EEEEELb1ELb1ELb1ELb0EEEvNS_9FwdParamsE,"",@"SHT_CUDA_INFO"
	.sectionflags	@""
	.align	4


	//----- nvinfo : EIATTR_CUDA_API_VERSION
	.align		4
        /*0000*/ 	.byte	0x04, 0x37
        /*0002*/ 	.short	(.L_3828 - .L_3827)
.L_3827:
        /*0004*/ 	.word	0x00000082


	//----- nvinfo : EIATTR_KPARAM_INFO
	.align		4
.L_3828:
        /*0008*/ 	.byte	0x04, 0x17
        /*000a*/ 	.short	(.L_3830 - .L_3829)
.L_3829:
        /*000c*/ 	.word	0x00000000
        /*0010*/ 	.short	0x0000
        /*0012*/ 	.short	0x0000
        /*0014*/ 	.byte	0x00, 0xf0, 0xa1, 0x03


	//----- nvinfo : EIATTR_SPARSE_MMA_MASK
	.align		4
.L_3830:
        /*0018*/ 	.byte	0x03, 0x50
        /*001a*/ 	.short	0x0000


	//----- nvinfo : EIATTR_MAXREG_COUNT
	.align		4
        /*001c*/ 	.byte	0x03, 0x1b
        /*001e*/ 	.short	0x00ff


	//----- nvinfo : EIATTR_NUM_BARRIERS
	.align		4
        /*0020*/ 	.byte	0x02, 0x4c
        /*0022*/ 	.byte	0x01
	.zero		1


	//----- nvinfo : EIATTR_MERCURY_ISA_VERSION
	.align		4
        /*0024*/ 	.byte	0x03, 0x5f
        /*0026*/ 	.short	0x0101


	//----- nvinfo : EIATTR_COOP_GROUP_MASK_REGIDS
	.align		4
        /*0028*/ 	.byte	0x04, 0x29
        /*002a*/ 	.short	(.L_3832 - .L_3831)


	//   ....[0]....
.L_3831:
        /*002c*/ 	.word	0xffffffff


	//   ....[1]....
        /*0030*/ 	.word	0xffffffff


	//   ....[2]....
        /*0034*/ 	.word	0xffffffff


	//   ....[3]....
        /*0038*/ 	.word	0xffffffff


	//   ....[4]....
        /*003c*/ 	.word	0xffffffff


	//   ....[5]....
        /*0040*/ 	.word	0xffffffff


	//   ....[6]....
        /*0044*/ 	.word	0xffffffff


	//   ....[7]....
        /*0048*/ 	.word	0xffffffff


	//   ....[8]....
        /*004c*/ 	.word	0xffffffff


	//   ....[9]....
        /*0050*/ 	.word	0xffffffff


	//   ....[10]....
        /*0054*/ 	.word	0xffffffff


	//   ....[11]....
        /*0058*/ 	.word	0xffffffff


	//   ....[12]....
        /*005c*/ 	.word	0xffffffff


	//   ....[13]....
        /*0060*/ 	.word	0xffffffff


	//   ....[14]....
        /*0064*/ 	.word	0xffffffff


	//   ....[15]....
        /*0068*/ 	.word	0xffffffff


	//   ....[16]....
        /*006c*/ 	.word	0xffffffff


	//   ....[17]....
        /*0070*/ 	.word	0xffffffff


	//   ....[18]....
        /*0074*/ 	.word	0x050000dd


	//   ....[19]....
        /*0078*/ 	.word	0x050000dd


	//   ....[20]....
        /*007c*/ 	.word	0x050000dd


	//   ....[21]....
        /*0080*/ 	.word	0x050000dd


	//   ....[22]....
        /*0084*/ 	.word	0x050000dd


	//   ....[23]....
        /*0088*/ 	.word	0x050000dd


	//   ....[24]....
        /*008c*/ 	.word	0x050000dd


	//   ....[25]....
        /*0090*/ 	.word	0x050000dd


	//   ....[26]....
        /*0094*/ 	.word	0x050000dd


	//   ....[27]....
        /*0098*/ 	.word	0x050000dd


	//----- nvinfo : EIATTR_COOP_GROUP_INSTR_OFFSETS
	.align		4
.L_3832:
        /*009c*/ 	.byte	0x04, 0x28
        /*009e*/ 	.short	(.L_3834 - .L_3833)


	//   ....[0]....
.L_3833:
        /*00a0*/ 	.word	0x000112a0


	//   ....[1]....
        /*00a4*/ 	.word	0x00011330


	//   ....[2]....
        /*00a8*/ 	.word	0x00011350


	//   ....[3]....
        /*00ac*/ 	.word	0x00011370


	//   ....[4]....
        /*00b0*/ 	.word	0x00011390


	//   ....[5]....
        /*00b4*/ 	.word	0x00011900


	//   ....[6]....
        /*00b8*/ 	.word	0x00011920


	//   ....[7]....
        /*00bc*/ 	.word	0x00011940


	//   ....[8]....
        /*00c0*/ 	.word	0x00011960


	//   ....[9]....
        /*00c4*/ 	.word	0x00011980


	//   ....[10]....
        /*00c8*/ 	.word	0x00011ac0


	//   ....[11]....
        /*00cc*/ 	.word	0x00011b10


	//   ....[12]....
        /*00d0*/ 	.word	0x00011c40


	//   ....[13]....
        /*00d4*/ 	.word	0x00011c50


	//   ....[14]....
        /*00d8*/ 	.word	0x00011cd0


	//   ....[15]....
        /*00dc*/ 	.word	0x00011d00


	//   ....[16]....
        /*00e0*/ 	.word	0x00011da0


	//   ....[17]....
        /*00e4*/ 	.word	0x00011dc0


	//   ....[18]....
        /*00e8*/ 	.word	0x00012be0


	//   ....[19]....
        /*00ec*/ 	.word	0x00012c90


	//   ....[20]....
        /*00f0*/ 	.word	0x00012d00


	//   ....[21]....
        /*00f4*/ 	.word	0x00012d70


	//   ....[22]....
        /*00f8*/ 	.word	0x00012de0


	//   ....[23]....
        /*00fc*/ 	.word	0x000133b0


	//   ....[24]....
        /*0100*/ 	.word	0x00013420


	//   ....[25]....
        /*0104*/ 	.word	0x00013490


	//   ....[26]....
        /*0108*/ 	.word	0x00013500


	//   ....[27]....
        /*010c*/ 	.word	0x00013570


	//----- nvinfo : EIATTR_EXIT_INSTR_OFFSETS
	.align		4
.L_3834:
        /*0110*/ 	.byte	0x04, 0x1c
        /*0112*/ 	.short	(.L_3836 - .L_3835)


	//   ....[0]....
.L_3835:
        /*0114*/ 	.word	0x000012a0


	//   ....[1]....
        /*0118*/ 	.word	0x00012b60


	//----- nvinfo : EIATTR_MAX_THREADS
	.align		4
.L_3836:
        /*011c*/ 	.byte	0x04, 0x05
        /*011e*/ 	.short	(.L_3838 - .L_3837)
.L_3837:
        /*0120*/ 	.word	0x00000080
        /*0124*/ 	.word	0x00000001
        /*0128*/ 	.word	0x00000001


	//----- nvinfo : EIATTR_CRS_STACK_SIZE
	.align		4
.L_3838:
        /*012c*/ 	.byte	0x04, 0x1e
        /*012e*/ 	.short	(.L_3840 - .L_3839)
.L_3839:
        /*0130*/ 	.word	0x00000000


	//----- nvinfo : EIATTR_CBANK_PARAM_SIZE
	.align		4
.L_3840:
        /*0134*/ 	.byte	0x03, 0x19
        /*0136*/ 	.short	0x00e8


	//----- nvinfo : EIATTR_PARAM_CBANK
	.align		4
        /*0138*/ 	.byte	0x04, 0x0a
        /*013a*/ 	.short	(.L_3842 - .L_3841)
	.align		4
.L_3841:
        /*013c*/ 	.word	index@(.nv.constant0._ZN10layer_norm13ln_fwd_kernelINS_13Kernel_traitsIfffffjLj5120ELj1ELj1ELj4ELj16ENS_18Kernel_traits_baseILj5120EfffffjLj128EEEEELb1ELb1ELb1ELb0EEEvNS_9FwdParamsE)
        /*0140*/ 	.short	0x0210
        /*0142*/ 	.short	0x00e8


	//----- nvinfo : EIATTR_SW_WAR
	.align		4
.L_3842:
        /*0144*/ 	.byte	0x04, 0x36
        /*0146*/ 	.short	(.L_3844 - .L_3843)
.L_3843:
        /*0148*/ 	.word	0x00000008
.L_3844:


//--------------------- .nv.info._ZN10layer_norm13ln_fwd_kernelINS_13Kernel_traitsIfffffjLj5120ELj1ELj1ELj4ELj16ENS_18Kernel_traits_baseILj5120EfffffjLj128EEEEELb1ELb1ELb1ELb1EEEvNS_9FwdParamsE --------------------------
	.section	.nv.info._ZN10layer_norm13ln_fwd_kernelINS_13Kernel_traitsIfffffjLj5120ELj1ELj1ELj4ELj16ENS_18Kernel_traits_baseILj5120EfffffjLj128EEEEELb1ELb1ELb1ELb1EEEvNS_9FwdParamsE,"",@"SHT_CUDA_INFO"
	.sectionflags	@""
	.align	4


	//----- nvinfo : EIATTR_CUDA_API_VERSION
	.align		4
        /*0000*/ 	.byte	0x04, 0x37
        /*0002*/ 	.short	(.L_3846 - .L_3845)
.L_3845:
        /*0004*/ 	.word	0x00000082


	//----- nvinfo : EIATTR_KPARAM_INFO
	.align		4
.L_3846:
        /*0008*/ 	.byte	0x04, 0x17
        /*000a*/ 	.short	(.L_3848 - .L_3847)
.L_3847:
        /*000c*/ 	.word	0x00000000
        /*0010*/ 	.short	0x0000
        /*0012*/ 	.short	0x0000
        /*0014*/ 	.byte	0x00, 0xf0, 0xa1, 0x03


	//----- nvinfo : EIATTR_SPARSE_MMA_MASK
	.align		4
.L_3848:
        /*0018*/ 	.byte	0x03, 0x50
        /*001a*/ 	.short	0x0000


	//----- nvinfo : EIATTR_MAXREG_COUNT
	.align		4
        /*001c*/ 	.byte	0x03, 0x1b
        /*001e*/ 	.short	0x00ff


	//----- nvinfo : EIATTR_NUM_BARRIERS
	.align		4
        /*0020*/ 	.byte	0x02, 0x4c
        /*0022*/ 	.byte	0x01
	.zero		1


	//----- nvinfo : EIATTR_MERCURY_ISA_VERSION
	.align		4
        /*0024*/ 	.byte	0x03, 0x5f
        /*0026*/ 	.short	0x0101


	//----- nvinfo : EIATTR_COOP_GROUP_MASK_REGIDS
	.align		4
        /*0028*/ 	.byte	0x04, 0x29
        /*002a*/ 	.short	(.L_3850 - .L_3849)


	//   ....[0]....
.L_3849:
        /*002c*/ 	.word	0xffffffff


	//   ....[1]....
        /*0030*/ 	.word	0xffffffff


	//   ....[2]....
        /*0034*/ 	.word	0xffffffff


	//   ....[3]....
        /*0038*/ 	.word	0xffffffff


	//   ....[4]....
        /*003c*/ 	.word	0xffffffff


	//   ....[5]....
        /*0040*/ 	.word	0xffffffff


	//   ....[6]....
        /*0044*/ 	.word	0xffffffff


	//   ....[7]....
        /*0048*/ 	.word	0xffffffff


	//   ....[8]....
        /*004c*/ 	.word	0xffffffff


	//   ....[9]....
        /*0050*/ 	.word	0xffffffff


	//   ....[10]....
        /*0054*/ 	.word	0xffffffff


	//   ....[11]....
        /*0058*/ 	.word	0xffffffff


	//   ....[12]....
        /*005c*/ 	.word	0xffffffff


	//   ....[13]....
        /*0060*/ 	.word	0xffffffff


	//   ....[14]....
        /*0064*/ 	.word	0xffffffff


	//   ....[15]....
        /*0068*/ 	.word	0xffffffff


	//   ....[16]....
        /*006c*/ 	.word	0xffffffff


	//   ....[17]....
        /*0070*/ 	.word	0xffffffff


	//   ....[18]....
        /*0074*/ 	.word	0x050000d9


	//   ....[19]....
        /*0078*/ 	.word	0x050000d9


	//   ....[20]....
        /*007c*/ 	.word	0x050000d9


	//   ....[21]....
        /*0080*/ 	.word	0x050000d9


	//   ....[22]....
        /*0084*/ 	.word	0x050000d9


	//   ....[23]....
        /*0088*/ 	.word	0x050000d9


	//   ....[24]....
        /*008c*/ 	.word	0x050000d9


	//   ....[25]....
        /*0090*/ 	.word	0x050000d9


	//   ....[26]....
        /*0094*/ 	.word	0x050000d9


	//   ....[27]....
        /*0098*/ 	.word	0x050000d9


	//----- nvinfo : EIATTR_COOP_GROUP_INSTR_OFFSETS
	.align		4
.L_3850:
        /*009c*/ 	.byte	0x04, 0x28
        /*009e*/ 	.short	(.L_3852 - .L_3851)


	//   ....[0]....
.L_3851:
        /*00a0*/ 	.word	0x000105f0


	//   ....[1]....
        /*00a4*/ 	.word	0x00010610


	//   ....[2]....
        /*00a8*/ 	.word	0x00010630


	//   ....[3]....
        /*00ac*/ 	.word	0x00010650


	//   ....[4]....
        /*00b0*/ 	.word	0x00010670


	//   ....[5]....
        /*00b4*/ 	.word	0x00010ba0


	//   ....[6]....
        /*00b8*/ 	.word	0x00010bc0


	//   ....[7]....
        /*00bc*/ 	.word	0x00010be0


	//   ....[8]....
        /*00c0*/ 	.word	0x00010c00


	//   ....[9]....
        /*00c4*/ 	.word	0x00010c20


	//   ....[10]....
        /*00c8*/ 	.word	0x00010da0


	//   ....[11]....
        /*00cc*/ 	.word	0x00010df0


	//   ....[12]....
        /*00d0*/ 	.word	0x00010e10


	//   ....[13]....
        /*00d4*/ 	.word	0x00010e20


	//   ....[14]....
        /*00d8*/ 	.word	0x00010ee0


	//   ....[15]....
        /*00dc*/ 	.word	0x00010f10


	//   ....[16]....
        /*00e0*/ 	.word	0x00010fb0


	//   ....[17]....
        /*00e4*/ 	.word	0x00010fe0


	//   ....[18]....
        /*00e8*/ 	.word	0x00011b40


	//   ....[19]....
        /*00ec*/ 	.word	0x00011bb0


	//   ....[20]....
        /*00f0*/ 	.word	0x00011c20


	//   ....[21]....
        /*00f4*/ 	.word	0x00011c90


	//   ....[22]....
        /*00f8*/ 	.word	0x00011d00


	//   ....[23]....
        /*00fc*/ 	.word	0x00012280


	//   ....[24]....
        /*0100*/ 	.word	0x000122f0


	//   ....[25]....
        /*0104*/ 	.word	0x00012360


	//   ....[26]....
        /*0108*/ 	.word	0x000123d0


	//   ....[27]....
        /*010c*/ 	.word	0x00012440


	//----- nvinfo : EIATTR_EXIT_INSTR_OFFSETS
	.align		4
.L_3852:
        /*0110*/ 	.byte	0x04, 0x1c
        /*0112*/ 	.short	(.L_3854 - .L_3853)


	//   ....[0]....
.L_3853:
        /*0114*/ 	.word	0x00000400


	//   ....[1]....
        /*0118*/ 	.word	0x00011ae0


	//----- nvinfo : EIATTR_MAX_THREADS
	.align		4
.L_3854:
        /*011c*/ 	.byte	0x04, 0x05
        /*011e*/ 	.short	(.L_3856 - .L_3855)
.L_3855:
        /*0120*/ 	.word	0x00000080
        /*0124*/ 	.word	0x00000001
        /*0128*/ 	.word	0x00000001


	//----- nvinfo : EIATTR_CRS_STACK_SIZE
	.align		4
.L_3856:
        /*012c*/ 	.byte	0x04, 0x1e
        /*012e*/ 	.short	(.L_3858 - .L_3857)
.L_3857:
        /*0130*/ 	.word	0x00000000


	//----- nvinfo : EIATTR_CBANK_PARAM_SIZE
	.align		4
.L_3858:
        /*0134*/ 	.byte	0x03, 0x19
        /*0136*/ 	.short	0x00e8


	//----- nvinfo : EIATTR_PARAM_CBANK
	.align		4
        /*0138*/ 	.byte	0x04, 0x0a
        /*013a*/ 	.short	(.L_3860 - .L_3859)
	.align		4
.L_3859:
        /*013c*/ 	.word	index@(.nv.constant0._ZN10layer_norm13ln_fwd_kernelINS_13Kernel_traitsIfffffjLj5120ELj1ELj1ELj4ELj16ENS_18Kernel_traits_baseILj5120EfffffjLj128EEEEELb1ELb1ELb1ELb1EEEvNS_9FwdParamsE)
        /*0140*/ 	.short	0x0210
        /*0142*/ 	.short	0x00e8


	//----- nvinfo : EIATTR_SW_WAR
	.align		4
.L_3860:
        /*0144*/ 	.byte	0x04, 0x36
        /*0146*/ 	.short	(.L_3862 - .L_3861)
.L_3861:
        /*0148*/ 	.word	0x00000008
.L_3862:


//--------------------- .nv.callgraph             --------------------------
	.section	.nv.callgraph,"",@"SHT_CUDA_CALLGRAPH"
	.align	4
	.sectionentsize	8
	.align		4
        /*0000*/ 	.word	0x00000000
	.align		4
        /*0004*/ 	.word	0xffffffff
	.align		4
        /*0008*/ 	.word	0x00000000
	.align		4
        /*000c*/ 	.word	0xfffffffe
	.align		4
        /*0010*/ 	.word	0x00000000
	.align		4
        /*0014*/ 	.word	0xfffffffd
	.align		4
        /*0018*/ 	.word	0x00000000
	.align		4
        /*001c*/ 	.word	0xfffffffc


//--------------------- .nv.constant4             --------------------------
	.section	.nv.constant4,"a",@progbits
	.align	8
	.align		8
.nv.constant4:
        /*0000*/ 	.dword	precalc_xorwow_matrix
	.align		8
        /*0008*/ 	.dword	precalc_xorwow_offset_matrix
	.align		8
        /*0010*/ 	.dword	mrg32k3aM1
	.align		8
        /*0018*/ 	.dword	mrg32k3aM2
	.align		8
        /*0020*/ 	.dword	mrg32k3aM1SubSeq
	.align		8
        /*0028*/ 	.dword	mrg32k3aM2SubSeq
	.align		8
        /*0030*/ 	.dword	mrg32k3aM1Seq
	.align		8
        /*0038*/ 	.dword	mrg32k3aM2Seq


//--------------------- .nv.constant3             --------------------------
	.section	.nv.constant3,"a",@progbits
	.align	8
.nv.constant3:
	.type		__cr_lgamma_table,@object
	.size		__cr_lgamma_table,(.L_8 - __cr_lgamma_table)
__cr_lgamma_table:
        /*0000*/ 	.byte	0x00, 0x00, 0x00, 0x00, 0x00, 0x00, 0x00, 0x00, 0x00, 0x00, 0x00, 0x00, 0x00, 0x00, 0x00, 0x00
        /*0010*/ 	.byte	0xef, 0x39, 0xfa, 0xfe, 0x42, 0x2e, 0xe6, 0x3f, 0x02, 0x20, 0x2a, 0xfa, 0x0b, 0xab, 0xfc, 0x3f
        /*0020*/ 	.byte	0xf9, 0x2c, 0x92, 0x7c, 0xa7, 0x6c, 0x09, 0x40, 0xc9, 0x79, 0x44, 0x3c, 0x64, 0x26, 0x13, 0x40
        /*0030*/ 	.byte	0xca, 0x01, 0xcf, 0x3a, 0x27, 0x51, 0x1a, 0x40, 0x30, 0xcc, 0x2d, 0xf3, 0xe1, 0x0c, 0x21, 0x40
        /*0040*/ 	.byte	0x0d, 0xb7, 0xfc, 0x82, 0x8e, 0x35, 0x25, 0x40
.L_8:


//--------------------- .text._ZN10layer_norm13ln_fwd_kernelINS_13Kernel_traitsI13__nv_bfloat16S2_S2_S2_fjLj5120ELj1ELj1ELj4ELj16ENS_18Kernel_traits_baseILj5120ES2_S2_S2_S2_fjLj128EEEEELb0ELb0ELb0ELb0EEEvNS_9FwdParamsE --------------------------
	.section	.text._ZN10layer_norm13ln_fwd_kernelINS_13Kernel_traitsI13__nv_bfloat16S2_S2_S2_fjLj5120ELj1ELj1ELj4ELj16ENS_18Kernel_traits_baseILj5120ES2_S2_S2_S2_fjLj128EEEEELb0ELb0ELb0ELb0EEEvNS_9FwdParamsE,"ax",@progbits
	.align	128
        .global         _ZN10layer_norm13ln_fwd_kernelINS_13Kernel_traitsI13__nv_bfloat16S2_S2_S2_fjLj5120ELj1ELj1ELj4ELj16ENS_18Kernel_traits_baseILj5120ES2_S2_S2_S2_fjLj128EEEEELb0ELb0ELb0ELb0EEEvNS_9FwdParamsE
        .type           _ZN10layer_norm13ln_fwd_kernelINS_13Kernel_traitsI13__nv_bfloat16S2_S2_S2_fjLj5120ELj1ELj1ELj4ELj16ENS_18Kernel_traits_baseILj5120ES2_S2_S2_S2_fjLj128EEEEELb0ELb0ELb0ELb0EEEvNS_9FwdParamsE,@function
        .size           _ZN10layer_norm13ln_fwd_kernelINS_13Kernel_traitsI13__nv_bfloat16S2_S2_S2_fjLj5120ELj1ELj1ELj4ELj16ENS_18Kernel_traits_baseILj5120ES2_S2_S2_S2_fjLj128EEEEELb0ELb0ELb0ELb0EEEvNS_9FwdParamsE,(.L_x_37160 - _ZN10layer_norm13ln_fwd_kernelINS_13Kernel_traitsI13__nv_bfloat16S2_S2_S2_fjLj5120ELj1ELj1ELj4ELj16ENS_18Kernel_traits_baseILj5120ES2_S2_S2_S2_fjLj128EEEEELb0ELb0ELb0ELb0EEEvNS_9FwdParamsE)
        .other          _ZN10layer_norm13ln_fwd_kernelINS_13Kernel_traitsI13__nv_bfloat16S2_S2_S2_fjLj5120ELj1ELj1ELj4ELj16ENS_18Kernel_traits_baseILj5120ES2_S2_S2_S2_fjLj128EEEEELb0ELb0ELb0ELb0EEEvNS_9FwdParamsE,@"STO_CUDA_ENTRY STV_DEFAULT"
_ZN10layer_norm13ln_fwd_kernelINS_13Kernel_traitsI13__nv_bfloat16S2_S2_S2_fjLj5120ELj1ELj1ELj4ELj16ENS_18Kernel_traits_baseILj5120ES2_S2_S2_S2_fjLj128EEEEELb0ELb0ELb0ELb0EEEvNS_9FwdParamsE:
.text._ZN10layer_norm13ln_fwd_kernelINS_13Kernel_traitsI13__nv_bfloat16S2_S2_S2_fjLj5120ELj1ELj1ELj4ELj16ENS_18Kernel_traits_baseILj5120ES2_S2_S2_S2_fjLj128EEEEELb0ELb0ELb0ELb0EEEvNS_9FwdParamsE:
[----:B------:R-:W-:Y:S01]  /*0000*/  LDC R1, c[0x0][0x28] ;  /* 0x00000a00ff017b82 */ /* 0x000fe20000000800 */
[----:B------:R-:W0:Y:S07]  /*0010*/  S2R R38, SR_TID.X ;  /* 0x0000000000267919 */ /* 0x000e2e0000002100 */
[----:B------:R-:W1:Y:S01]  /*0020*/  LDC R3, c[0x0][0x218] ;  /* 0x00008600ff037b82 */ /* 0x000e620000000800 */
[----:B------:R-:W-:Y:S01]  /*0030*/  ULDC.64 UR4, c[0x0][0x208] ;  /* 0x0000820000047ab9 */ /* 0x000fe20000000a00 */
[----:B------:R-:W-:Y:S01]  /*0040*/  BSSY B0, `(.L_x_0) ;  /* 0x0000020000007945 */ /* 0x000fe20003800000 */
[----:B-1----:R-:W-:-:S04]  /*0050*/  SHF.R.S32.HI R0, RZ, 0x1f, R3 ;  /* 0x0000001fff007819 */ /* 0x002fc80000011403 */
[----:B------:R-:W-:Y:S02]  /*0060*/  LEA.HI R0, R0, R3, RZ, 0x3 ;  /* 0x0000000300007211 */ /* 0x000fe400078f18ff */
[C---:B0-----:R-:W-:Y:S02]  /*0070*/  LOP3.LUT R37, R38.reuse, 0x7f, RZ, 0xc, !PT ;  /* 0x0000007f26257812 */ /* 0x041fe400078e0cff */
[----:B------:R-:W-:Y:S02]  /*0080*/  LOP3.LUT R33, R38, 0x7f, RZ, 0xc0, !PT ;  /* 0x0000007f26217812 */ /* 0x000fe400078ec0ff */
[----:B------:R-:W-:-:S04]  /*0090*/  LEA.HI.SX32 R37, R0, R37, 0x1d ;  /* 0x0000002500257211 */ /* 0x000fc800078feaff */
[C---:B------:R-:W-:Y:S02]  /*00a0*/  LOP3.LUT P2, RZ, R37.reuse, 0xffffff80, RZ, 0xc0, !PT ;  /* 0xffffff8025ff7812 */ /* 0x040fe4000784c0ff */
[C---:B------:R-:W-:Y:S02]  /*00b0*/  ISETP.GE.U32.AND P6, PT, R37.reuse, 0x100, PT ;  /* 0x000001002500780c */ /* 0x040fe40003fc6070 */
[C---:B------:R-:W-:Y:S02]  /*00c0*/  ISETP.GE.U32.AND P5, PT, R37.reuse, 0x180, PT ;  /* 0x000001802500780c */ /* 0x040fe40003fa6070 */
[C---:B------:R-:W-:Y:S02]  /*00d0*/  ISETP.GE.U32.AND P4, PT, R37.reuse, 0x200, PT ;  /* 0x000002002500780c */ /* 0x040fe40003f86070 */
[----:B------:R-:W-:Y:S02]  /*00e0*/  ISETP.GE.U32.AND P3, PT, R37, 0x280, PT ;  /* 0x000002802500780c */ /* 0x000fe40003f66070 */
[----:B------:R-:W-:-:S02]  /*00f0*/  P2R R2, PR, RZ, 0x40 ;  /* 0x00000040ff027803 */ /* 0x000fc40000000000 */
[----:B------:R-:W-:Y:S02]  /*0100*/  P2R R2, PR, RZ, 0x20 ;  /* 0x00000020ff027803 */ /* 0x000fe40000000000 */
[----:B------:R-:W-:Y:S02]  /*0110*/  P2R R2, PR, RZ, 0x10 ;  /* 0x00000010ff027803 */ /* 0x000fe40000000000 */
[----:B------:R-:W-:Y:S01]  /*0120*/  P2R R2, PR, RZ, 0x8 ;  /* 0x00000008ff027803 */ /* 0x000fe20000000000 */
[----:B------:R-:W-:Y:S06]  /*0130*/  @!P2 BRA `(.L_x_1) ;  /* 0x000000000040a947 */ /* 0x000fec0003800000 */
[----:B------:R-:W0:Y:S01]  /*0140*/  LDC.64 R28, c[0x0][0x260] ;  /* 0x00009800ff1c7b82 */ /* 0x000e220000000a00 */
[----:B------:R-:W-:Y:S02]  /*0150*/  ULDC.64 UR6, c[0x0][0x2c8] ;  /* 0x0000b20000067ab9 */ /* 0x000fe40000000a00 */
[----:B------:R-:W-:-:S04]  /*0160*/  ISETP.NE.U32.AND P0, PT, RZ, UR6, PT ;  /* 0x00000006ff007c0c */ /* 0x000fc8000bf05070 */
[----:B------:R-:W-:-:S13]  /*0170*/  ISETP.NE.AND.EX P0, PT, RZ, UR7, PT, P0 ;  /* 0x00000007ff007c0c */ /* 0x000fda000bf05300 */
[C---:B------:R-:W-:Y:S01]  /*0180*/  @P0 LEA R2, P1, R33.reuse, UR6, 0x4 ;  /* 0x0000000621020c11 */ /* 0x040fe2000f8220ff */
[----:B0-----:R-:W-:-:S03]  /*0190*/  IMAD.WIDE.U32 R28, R33, 0x10, R28 ;  /* 0x00000010211c7825 */ /* 0x001fc600078e001c */
[----:B------:R-:W-:-:S03]  /*01a0*/  @P0 LEA.HI.X R3, R33, UR7, RZ, 0x4, P1 ;  /* 0x0000000721030c11 */ /* 0x000fc600088f24ff */
[----:B------:R-:W2:Y:S04]  /*01b0*/  LDG.E.128 R28, desc[UR4][R28.64] ;  /* 0x000000041c1c7981 */ /* 0x000ea8000c1e1d00 */
[----:B------:R0:W5:Y:S01]  /*01c0*/  @P0 LDG.E.128 R12, desc[UR4][R2.64] ;  /* 0x00000004020c0981 */ /* 0x000162000c1e1d00 */
[----:B------:R-:W-:Y:S02]  /*01d0*/  LOP3.LUT R33, R33, 0x80, RZ, 0xfc, !PT ;  /* 0x0000008021217812 */ /* 0x000fe400078efcff */
[----:B--2---:R-:W-:Y:S02]  /*01e0*/  PRMT R95, R28, 0x7632, R95 ;  /* 0x000076321c5f7816 */ /* 0x004fe4000000005f */
[----:B------:R-:W-:Y:S02]  /*01f0*/  PRMT R94, R29, 0x7632, R94 ;  /* 0x000076321d5e7816 */ /* 0x000fe4000000005e */
[----:B------:R-:W-:-:S02]  /*0200*/  PRMT R93, R30, 0x7632, R93 ;  /* 0x000076321e5d7816 */ /* 0x000fc4000000005d */
[----:B------:R-:W-:Y:S02]  /*0210*/  @!P0 CS2R R12, SRZ ;  /* 0x00000000000c8805 */ /* 0x000fe4000001ff00 */
[----:B------:R-:W-:Y:S02]  /*0220*/  PRMT R92, R31, 0x7632, R92 ;  /* 0x000076321f5c7816 */ /* 0x000fe4000000005c */
[----:B0-----:R-:W-:-:S07]  /*0230*/  @!P0 CS2R R14, SRZ ;  /* 0x00000000000e8805 */ /* 0x001fce000001ff00 */
.L_x_1:
[----:B------:R-:W-:Y:S05]  /*0240*/  BSYNC B0 ;  /* 0x0000000000007941 */ /* 0x000fea0003800000 */
.L_x_0:
[----:B------:R-:W-:Y:S04]  /*0250*/  BSSY B0, `(.L_x_2) ;  /* 0x0000012000007945 */ /* 0x000fe80003800000 */
[----:B------:R-:W-:Y:S05]  /*0260*/  @!P6 BRA `(.L_x_3) ;  /* 0x000000000040e947 */ /* 0x000fea0003800000 */
[----:B------:R-:W0:Y:S01]  /*0270*/  LDC.64 R2, c[0x0][0x260] ;  /* 0x00009800ff027b82 */ /* 0x000e220000000a00 */
[----:B------:R-:W-:Y:S02]  /*0280*/  ULDC.64 UR6, c[0x0][0x2c8] ;  /* 0x0000b20000067ab9 */ /* 0x000fe40000000a00 */
[----:B------:R-:W-:-:S04]  /*0290*/  ISETP.NE.U32.AND P0, PT, RZ, UR6, PT ;  /* 0x00000006ff007c0c */ /* 0x000fc8000bf05070 */
[----:B------:R-:W-:Y:S01]  /*02a0*/  ISETP.NE.AND.EX P0, PT, RZ, UR7, PT, P0 ;  /* 0x00000007ff007c0c */ /* 0x000fe2000bf05300 */
[----:B0-----:R-:W-:-:S12]  /*02b0*/  IMAD.WIDE.U32 R24, R33, 0x10, R2 ;  /* 0x0000001021187825 */ /* 0x001fd800078e0002 */
[----:B------:R-:W-:-:S04]  /*02c0*/  @P0 LEA R2, P1, R33, UR6, 0x4 ;  /* 0x0000000621020c11 */ /* 0x000fc8000f8220ff */
[C---:B------:R-:W-:Y:S01]  /*02d0*/  @P0 LEA.HI.X R3, R33.reuse, UR7, RZ, 0x4, P1 ;  /* 0x0000000721030c11 */ /* 0x040fe200088f24ff */
[----:B------:R-:W2:Y:S04]  /*02e0*/  LDG.E.128 R24, desc[UR4][R24.64] ;  /* 0x0000000418187981 */ /* 0x000ea8000c1e1d00 */
[----:B------:R0:W5:Y:S01]  /*02f0*/  @P0 LDG.E.128 R8, desc[UR4][R2.64] ;  /* 0x0000000402080981 */ /* 0x000162000c1e1d00 */
[----:B------:R-:W-:Y:S02]  /*0300*/  IADD3 R33, R33, 0x80, RZ ;  /* 0x0000008021217810 */ /* 0x000fe40007ffe0ff */
[----:B--2---:R-:W-:Y:S02]  /*0310*/  PRMT R91, R24, 0x7632, R91 ;  /* 0x00007632185b7816 */ /* 0x004fe4000000005b */
[----:B------:R-:W-:-:S02]  /*0320*/  PRMT R90, R25, 0x7632, R90 ;  /* 0x00007632195a7816 */ /* 0x000fc4000000005a */
[----:B------:R-:W-:Y:S02]  /*0330*/  PRMT R89, R26, 0x7632, R89 ;  /* 0x000076321a597816 */ /* 0x000fe40000000059 */
[----:B------:R-:W-:Y:S02]  /*0340*/  @!P0 CS2R R8, SRZ ;  /* 0x0000000000088805 */ /* 0x000fe4000001ff00 */
[----:B------:R-:W-:Y:S02]  /*0350*/  PRMT R88, R27, 0x7632, R88 ;  /* 0x000076321b587816 */ /* 0x000fe40000000058 */
[----:B0-----:R-:W-:-:S07]  /*0360*/  @!P0 CS2R R10, SRZ ;  /* 0x00000000000a8805 */ /* 0x001fce000001ff00 */
.L_x_3:
[----:B------:R-:W-:Y:S05]  /*0370*/  BSYNC B0 ;  /* 0x0000000000007941 */ /* 0x000fea0003800000 */
.L_x_2:
        /* <DEDUP_REMOVED lines=18> */
.L_x_5:
[----:B------:R-:W-:Y:S05]  /*04a0*/  BSYNC B0 ;  /* 0x0000000000007941 */ /* 0x000fea0003800000 */
.L_x_4:
        /* <DEDUP_REMOVED lines=18> */
.L_x_7:
[----:B------:R-:W-:Y:S05]  /*05d0*/  BSYNC B0 ;  /* 0x0000000000007941 */ /* 0x000fea0003800000 */
.L_x_6:
[----:B------:R-:W-:Y:S04]  /*05e0*/  BSSY B0, `(.L_x_8) ;  /* 0x000000d000007945 */ /* 0x000fe80003800000 */
[----:B------:R-:W-:Y:S05]  /*05f0*/  @!P3 BRA `(.L_x_9) ;  /* 0x00000000002cb947 */ /* 0x000fea0003800000 */
[----:B------:R-:W-:Y:S01]  /*0600*/  ULDC.64 UR6, c[0x0][0x2c8] ;  /* 0x0000b20000067ab9 */ /* 0x000fe20000000a00 */
[----:B------:R-:W0:Y:S01]  /*0610*/  LDC.64 R44, c[0x0][0x260] ;  /* 0x00009800ff2c7b82 */ /* 0x000e220000000a00 */
[----:B------:R-:W-:-:S04]  /*0620*/  ISETP.NE.U32.AND P0, PT, RZ, UR6, PT ;  /* 0x00000006ff007c0c */ /* 0x000fc8000bf05070 */
[----:B------:R-:W-:-:S13]  /*0630*/  ISETP.NE.AND.EX P0, PT, RZ, UR7, PT, P0 ;  /* 0x00000007ff007c0c */ /* 0x000fda000bf05300 */
[----:B------:R-:W-:-:S04]  /*0640*/  @P0 LEA R2, P1, R33, UR6, 0x4 ;  /* 0x0000000621020c11 */ /* 0x000fc8000f8220ff */
[C---:B------:R-:W-:Y:S01]  /*0650*/  @P0 LEA.HI.X R3, R33.reuse, UR7, RZ, 0x4, P1 ;  /* 0x0000000721030c11 */ /* 0x040fe200088f24ff */
[----:B0-----:R-:W-:-:S04]  /*0660*/  IMAD.WIDE.U32 R44, R33, 0x10, R44 ;  /* 0x00000010212c7825 */ /* 0x001fc800078e002c */
[----:B------:R0:W5:Y:S04]  /*0670*/  @P0 LDG.E.128 R40, desc[UR4][R2.64] ;  /* 0x0000000402280981 */ /* 0x000168000c1e1d00 */
[----:B------:R-:W5:Y:S01]  /*0680*/  LDG.E.128 R44, desc[UR4][R44.64] ;  /* 0x000000042c2c7981 */ /* 0x000f62000c1e1d00 */
[----:B------:R-:W-:Y:S02]  /*0690*/  @!P0 CS2R R40, SRZ ;  /* 0x0000000000288805 */ /* 0x000fe4000001ff00 */
[----:B0-----:R-:W-:-:S07]  /*06a0*/  @!P0 CS2R R42, SRZ ;  /* 0x00000000002a8805 */ /* 0x001fce000001ff00 */
.L_x_9:
[----:B------:R-:W-:Y:S05]  /*06b0*/  BSYNC B0 ;  /* 0x0000000000007941 */ /* 0x000fea0003800000 */
.L_x_8:
[----:B------:R-:W0:Y:S08]  /*06c0*/  S2UR UR6, SR_CTAID.X ;  /* 0x00000000000679c3 */ /* 0x000e300000002500 */
[----:B------:R-:W1:Y:S01]  /*06d0*/  LDC.64 R54, c[0x0][0x270] ;  /* 0x00009c00ff367b82 */ /* 0x000e620000000a00 */
[----:B0-----:R-:W-:Y:S01]  /*06e0*/  LEA.HI R96, R38, UR6, RZ, 0x19 ;  /* 0x0000000626607c11 */ /* 0x001fe2000f8fc8ff */
[----:B------:R-:W-:-:S03]  /*06f0*/  ULDC UR6, c[0x0][0x214] ;  /* 0x0000850000067ab9 */ /* 0x000fc60000000800 */
[----:B------:R-:W-:Y:S01]  /*0700*/  ISETP.GE.AND P0, PT, R96, UR6, PT ;  /* 0x0000000660007c0c */ /* 0x000fe2000bf06270 */
[----:B------:R-:W-:Y:S02]  /*0710*/  ULDC.64 UR6, c[0x0][0x230] ;  /* 0x00008c0000067ab9 */ /* 0x000fe40000000a00 */
[----:B-1----:R-:W-:-:S04]  /*0720*/  LOP3.LUT P1, RZ, R54, UR6, RZ, 0xfc, !PT ;  /* 0x0000000636ff7c12 */ /* 0x002fc8000f82fcff */
[----:B------:R-:W-:-:S06]  /*0730*/  LOP3.LUT P1, RZ, R55, UR7, RZ, 0xfc, P1 ;  /* 0x0000000737ff7c12 */ /* 0x000fcc000882fcff */
[----:B------:R-:W-:Y:S07]  /*0740*/  @P0 EXIT ;  /* 0x000000000000094d */ /* 0x000fee0003800000 */
[----:B------:R-:W-:Y:S01]  /*0750*/  IMAD.U32 R36, R28, 0x10000, RZ ;  /* 0x000100001c247824 */ /* 0x000fe200078e00ff */
[----:B-----5:R-:W-:Y:S01]  /*0760*/  PRMT R79, R12, 0x7632, R79 ;  /* 0x000076320c4f7816 */ /* 0x020fe2000000004f */
[----:B------:R-:W-:Y:S01]  /*0770*/  IMAD.U32 R28, R20, 0x10000, RZ ;  /* 0x00010000141c7824 */ /* 0x000fe200078e00ff */
[----:B------:R-:W-:Y:S01]  /*0780*/  PRMT R71, R4, 0x7632, R71 ;  /* 0x0000763204477816 */ /* 0x000fe20000000047 */
[----:B------:R-:W-:Y:S01]  /*0790*/  IMAD.U32 R20, R12, 0x10000, RZ ;  /* 0x000100000c147824 */ /* 0x000fe200078e00ff */
[----:B------:R-:W-:Y:S01]  /*07a0*/  PRMT R63, R44, 0x7632, R63 ;  /* 0x000076322c3f7816 */ /* 0x000fe2000000003f */
[----:B------:R-:W-:Y:S01]  /*07b0*/  IMAD.U32 R12, R4, 0x10000, RZ ;  /* 0x00010000040c7824 */ /* 0x000fe200078e00ff */
[----:B------:R-:W-:Y:S01]  /*07c0*/  PRMT R59, R46, 0x7632, R59 ;  /* 0x000076322e3b7816 */ /* 0x000fe2000000003b */
[----:B------:R-:W-:Y:S01]  /*07d0*/  IMAD.U32 R4, R44, 0x10000, RZ ;  /* 0x000100002c047824 */ /* 0x000fe200078e00ff */
[----:B------:R-:W-:Y:S01]  /*07e0*/  SHF.R.S32.HI R44, RZ, 0x3, R0 ;  /* 0x00000003ff2c7819 */ /* 0x000fe20000011400 */
[----:B------:R-:W-:Y:S01]  /*07f0*/  IMAD.U32 R32, R24, 0x10000, RZ ;  /* 0x0001000018207824 */ /* 0x000fe200078e00ff */
[----:B------:R-:W-:Y:S01]  /*0800*/  SHF.L.U32 R2, R46, 0x10, RZ ;  /* 0x000000102e027819 */ /* 0x000fe200000006ff */
[----:B------:R-:W-:Y:S01]  /*0810*/  IMAD.U32 R24, R16, 0x10000, RZ ;  /* 0x0001000010187824 */ /* 0x000fe200078e00ff */
[----:B------:R-:W-:Y:S01]  /*0820*/  LOP3.LUT R46, R38, 0x60, RZ, 0xc0, !PT ;  /* 0x00000060262e7812 */ /* 0x000fe200078ec0ff */
[----:B------:R-:W-:Y:S01]  /*0830*/  IMAD.U32 R16, R8, 0x10000, RZ ;  /* 0x0001000008107824 */ /* 0x000fe200078e00ff */
[----:B------:R-:W-:Y:S01]  /*0840*/  LOP3.LUT R39, R44, 0x7f, RZ, 0xc0, !PT ;  /* 0x0000007f2c277812 */ /* 0x000fe200078ec0ff */
[----:B------:R-:W-:Y:S01]  /*0850*/  ULDC.U8 UR6, c[0x0][0x2a0] ;  /* 0x0000a80000067ab9 */ /* 0x000fe20000000000 */
[----:B------:R-:W-:Y:S01]  /*0860*/  SHF.R.U32.HI R44, RZ, 0x2, R44 ;  /* 0x00000002ff2c7819 */ /* 0x000fe2000001162c */
[----:B------:R-:W-:Y:S01]  /*0870*/  HFMA2.MMA R140, -RZ, RZ, 0, 5.9604644775390625e-08 ;  /* 0x00000001ff8c7435 */ /* 0x000fe200000001ff */
[----:B------:R-:W-:Y:S01]  /*0880*/  VIADDMNMX R46, R39, -R46, RZ, !PT ;  /* 0x8000002e272e7246 */ /* 0x000fe200078001ff */
[----:B------:R-:W-:Y:S01]  /*0890*/  IMAD.U32 R97, R43, 0x10000, RZ ;  /* 0x000100002b617824 */ /* 0x000fe200078e00ff */
[C---:B------:R-:W-:Y:S01]  /*08a0*/  PRMT R60, R41.reuse, 0x7632, R60 ;  /* 0x00007632293c7816 */ /* 0x040fe2000000003c */
[----:B------:R-:W-:Y:S01]  /*08b0*/  IMAD.U32 R94, R94, 0x10000, RZ ;  /* 0x000100005e5e7824 */ /* 0x000fe200078e00ff */
[----:B------:R-:W-:Y:S01]  /*08c0*/  SHF.L.U32 R52, R41, 0x10, RZ ;  /* 0x0000001029347819 */ /* 0x000fe200000006ff */
[----:B------:R-:W-:Y:S01]  /*08d0*/  IMAD.U32 R90, R90, 0x10000, RZ ;  /* 0x000100005a5a7824 */ /* 0x000fe200078e00ff */
[----:B------:R-:W-:Y:S01]  /*08e0*/  LOP3.LUT R41, R44, 0x3fffffe0, RZ, 0xc0, !PT ;  /* 0x3fffffe02c297812 */ /* 0x000fe200078ec0ff */
[----:B------:R-:W-:Y:S01]  /*08f0*/  IMAD.U32 R86, R86, 0x10000, RZ ;  /* 0x0001000056567824 */ /* 0x000fe200078e00ff */
[----:B------:R-:W-:Y:S01]  /*0900*/  VIMNMX R46, R46, 0x20, PT ;  /* 0x000000202e2e7848 */ /* 0x000fe20003fe0100 */
[----:B------:R-:W-:Y:S01]  /*0910*/  IMAD.U32 R82, R82, 0x10000, RZ ;  /* 0x0001000052527824 */ /* 0x000fe200078e00ff */
[----:B------:R-:W-:Y:S01]  /*0920*/  SHF.L.U32 R0, R38, 0x5, RZ ;  /* 0x0000000526007819 */ /* 0x000fe200000006ff */
[----:B------:R-:W-:Y:S01]  /*0930*/  IMAD.U32 R79, R79, 0x10000, RZ ;  /* 0x000100004f4f7824 */ /* 0x000fe200078e00ff */
[----:B------:R-:W-:Y:S01]  /*0940*/  IADD3 R46, R46, R41, RZ ;  /* 0x000000292e2e7210 */ /* 0x000fe20007ffe0ff */
[----:B------:R-:W-:Y:S01]  /*0950*/  ULDC UR10, c[0x0][0x218] ;  /* 0x00008600000a7ab9 */ /* 0x000fe20000000800 */
[----:B------:R-:W-:Y:S01]  /*0960*/  PRMT R75, R8, 0x7632, R75 ;  /* 0x00007632084b7816 */ /* 0x000fe2000000004b */
[----:B------:R-:W-:Y:S01]  /*0970*/  IMAD.U32 R8, R48, 0x10000, RZ ;  /* 0x0001000030087824 */ /* 0x000fe200078e00ff */
[----:B------:R-:W-:Y:S01]  /*0980*/  SHF.L.U32 R46, R46, 0x3, RZ ;  /* 0x000000032e2e7819 */ /* 0x000fe200000006ff */
[----:B------:R-:W-:Y:S01]  /*0990*/  ULDC UR7, c[0x0][0x290] ;  /* 0x0000a40000077ab9 */ /* 0x000fe20000000800 */
[----:B------:R-:W-:Y:S01]  /*09a0*/  PRMT R67, R48, 0x7632, R67 ;  /* 0x0000763230437816 */ /* 0x000fe20000000043 */
[----:B------:R-:W-:Y:S01]  /*09b0*/  IMAD.U32 R75, R75, 0x10000, RZ ;  /* 0x000100004b4b7824 */ /* 0x000fe200078e00ff */
[----:B------:R-:W-:Y:S01]  /*09c0*/  LOP3.LUT R48, R0, 0x3e0, RZ, 0xc0, !PT ;  /* 0x000003e000307812 */ /* 0x000fe200078ec0ff */
[----:B------:R-:W-:Y:S01]  /*09d0*/  IMAD.U32 R0, R47, 0x10000, RZ ;  /* 0x000100002f007824 */ /* 0x000fe200078e00ff */
[----:B------:R-:W-:Y:S01]  /*09e0*/  I2FP.F32.U32 R46, R46 ;  /* 0x0000002e002e7245 */ /* 0x000fe20000201000 */
[----:B------:R-:W-:Y:S01]  /*09f0*/  ULDC.64 UR12, c[0x0][0x230] ;  /* 0x00008c00000c7ab9 */ /* 0x000fe20000000a00 */
[----:B------:R-:W-:Y:S01]  /*0a00*/  VIADDMNMX R48, R39, -R48, RZ, !PT ;  /* 0x8000003027307246 */ /* 0x000fe200078001ff */
[----:B------:R-:W-:Y:S01]  /*0a10*/  ULDC.64 UR8, c[0x0][0x210] ;  /* 0x0000840000087ab9 */ /* 0x000fe20000000a00 */
[----:B------:R0:W1:Y:S01]  /*0a20*/  MUFU.RCP R56, R46 ;  /* 0x0000002e00387308 */ /* 0x0000620000001000 */
[----:B------:R-:W-:-:S02]  /*0a30*/  SHF.L.U32 R35, R29, 0x10, RZ ;  /* 0x000000101d237819 */ /* 0x000fc400000006ff */
[----:B------:R-:W-:Y:S02]  /*0a40*/  VIMNMX R48, R48, 0x20, PT ;  /* 0x0000002030307848 */ /* 0x000fe40003fe0100 */
[----:B------:R-:W-:Y:S02]  /*0a50*/  SHF.L.U32 R34, R30, 0x10, RZ ;  /* 0x000000101e227819 */ /* 0x000fe400000006ff */
[----:B------:R-:W-:Y:S02]  /*0a60*/  SHF.L.U32 R33, R31, 0x10, RZ ;  /* 0x000000101f217819 */ /* 0x000fe400000006ff */
[----:B------:R-:W-:Y:S02]  /*0a70*/  SHF.L.U32 R31, R25, 0x10, RZ ;  /* 0x00000010191f7819 */ /* 0x000fe400000006ff */
[----:B------:R-:W-:Y:S02]  /*0a80*/  SHF.L.U32 R30, R26, 0x10, RZ ;  /* 0x000000101a1e7819 */ /* 0x000fe400000006ff */
[----:B------:R-:W-:-:S02]  /*0a90*/  SHF.L.U32 R29, R27, 0x10, RZ ;  /* 0x000000101b1d7819 */ /* 0x000fc400000006ff */
[C---:B------:R-:W-:Y:S02]  /*0aa0*/  PRMT R62, R40.reuse, 0x7632, R62 ;  /* 0x00007632283e7816 */ /* 0x040fe4000000003e */
[----:B------:R-:W-:Y:S02]  /*0ab0*/  SHF.L.U32 R39, R40, 0x10, RZ ;  /* 0x0000001028277819 */ /* 0x000fe400000006ff */
[----:B------:R-:W-:Y:S02]  /*0ac0*/  ISETP.NE.U32.AND P0, PT, R54, RZ, PT ;  /* 0x000000ff3600720c */ /* 0x000fe40003f05070 */
[----:B------:R-:W-:Y:S02]  /*0ad0*/  SHF.L.U32 R27, R21, 0x10, RZ ;  /* 0x00000010151b7819 */ /* 0x000fe400000006ff */
[----:B------:R-:W-:Y:S02]  /*0ae0*/  SHF.L.U32 R26, R22, 0x10, RZ ;  /* 0x00000010161a7819 */ /* 0x000fe400000006ff */
[----:B------:R-:W-:-:S02]  /*0af0*/  SHF.L.U32 R25, R23, 0x10, RZ ;  /* 0x0000001017197819 */ /* 0x000fc400000006ff */
[----:B------:R-:W-:Y:S02]  /*0b00*/  PRMT R70, R5, 0x7632, R70 ;  /* 0x0000763205467816 */ /* 0x000fe40000000046 */
[----:B------:R-:W-:Y:S02]  /*0b10*/  PRMT R65, R50, 0x7632, R65 ;  /* 0x0000763232417816 */ /* 0x000fe40000000041 */
[----:B------:R-:W-:Y:S01]  /*0b20*/  PRMT R61, R45, 0x7632, R61 ;  /* 0x000076322d3d7816 */ /* 0x000fe2000000003d */
[----:B------:R-:W-:Y:S01]  /*0b30*/  IMAD.U32 R70, R70, 0x10000, RZ ;  /* 0x0001000046467824 */ /* 0x000fe200078e00ff */
[----:B------:R-:W-:Y:S01]  /*0b40*/  PRMT R40, R43, 0x7632, R40 ;  /* 0x000076322b287816 */ /* 0x000fe20000000028 */
[----:B------:R-:W-:Y:S01]  /*0b50*/  IMAD.U32 R65, R65, 0x10000, RZ ;  /* 0x0001000041417824 */ /* 0x000fe200078e00ff */
[----:B------:R-:W-:Y:S01]  /*0b60*/  SHF.L.U32 R23, R17, 0x10, RZ ;  /* 0x0000001011177819 */ /* 0x000fe200000006ff */
[----:B------:R-:W-:Y:S01]  /*0b70*/  IMAD.U32 R61, R61, 0x10000, RZ ;  /* 0x000100003d3d7824 */ /* 0x000fe200078e00ff */
[----:B------:R-:W-:-:S02]  /*0b80*/  SHF.L.U32 R22, R18, 0x10, RZ ;  /* 0x0000001012167819 */ /* 0x000fc400000006ff */
[----:B------:R-:W-:Y:S02]  /*0b90*/  SHF.L.U32 R21, R19, 0x10, RZ ;  /* 0x0000001013157819 */ /* 0x000fe400000006ff */
[----:B------:R-:W-:Y:S02]  /*0ba0*/  PRMT R78, R13, 0x7632, R78 ;  /* 0x000076320d4e7816 */ /* 0x000fe4000000004e */
[----:B------:R-:W-:Y:S02]  /*0bb0*/  PRMT R77, R14, 0x7632, R77 ;  /* 0x000076320e4d7816 */ /* 0x000fe4000000004d */
[----:B------:R-:W-:Y:S02]  /*0bc0*/  PRMT R76, R15, 0x7632, R76 ;  /* 0x000076320f4c7816 */ /* 0x000fe4000000004c */
[----:B------:R-:W-:Y:S02]  /*0bd0*/  PRMT R74, R9, 0x7632, R74 ;  /* 0x00007632094a7816 */ /* 0x000fe4000000004a */
[----:B------:R-:W-:-:S02]  /*0be0*/  PRMT R73, R10, 0x7632, R73 ;  /* 0x000076320a497816 */ /* 0x000fc40000000049 */
[----:B------:R-:W-:Y:S02]  /*0bf0*/  PRMT R72, R11, 0x7632, R72 ;  /* 0x000076320b487816 */ /* 0x000fe40000000048 */
[----:B------:R-:W-:Y:S02]  /*0c00*/  PRMT R69, R6, 0x7632, R69 ;  /* 0x0000763206457816 */ /* 0x000fe40000000045 */
[----:B------:R-:W-:Y:S02]  /*0c10*/  PRMT R68, R7, 0x7632, R68 ;  /* 0x0000763207447816 */ /* 0x000fe40000000044 */
[----:B------:R-:W-:Y:S02]  /*0c20*/  PRMT R66, R49, 0x7632, R66 ;  /* 0x0000763231427816 */ /* 0x000fe40000000042 */
[----:B------:R-:W-:Y:S02]  /*0c30*/  PRMT R64, R51, 0x7632, R64 ;  /* 0x0000763233407816 */ /* 0x000fe40000000040 */
[----:B------:R-:W-:-:S02]  /*0c40*/  PRMT R57, R47, 0x7632, R57 ;  /* 0x000076322f397816 */ /* 0x000fc40000000039 */
[----:B------:R-:W-:Y:S02]  /*0c50*/  PRMT R58, R42, 0x7632, R58 ;  /* 0x000076322a3a7816 */ /* 0x000fe4000000003a */
[----:B------:R-:W-:Y:S02]  /*0c60*/  IADD3 R48, R41, R48, RZ ;  /* 0x0000003029307210 */ /* 0x000fe40007ffe0ff */
[----:B------:R-:W-:Y:S02]  /*0c70*/  ISETP.NE.AND P3, PT, RZ, UR6, PT ;  /* 0x00000006ff007c0c */ /* 0x000fe4000bf65270 */
[----:B------:R-:W-:Y:S02]  /*0c80*/  SHF.L.U32 R19, R13, 0x10, RZ ;  /* 0x000000100d137819 */ /* 0x000fe400000006ff */
[----:B------:R-:W-:Y:S02]  /*0c90*/  SHF.L.U32 R18, R14, 0x10, RZ ;  /* 0x000000100e127819 */ /* 0x000fe400000006ff */
[----:B------:R-:W-:-:S02]  /*0ca0*/  SHF.L.U32 R17, R15, 0x10, RZ ;  /* 0x000000100f117819 */ /* 0x000fc400000006ff */
[----:B------:R-:W-:Y:S02]  /*0cb0*/  SHF.L.U32 R15, R9, 0x10, RZ ;  /* 0x00000010090f7819 */ /* 0x000fe400000006ff */
[----:B------:R-:W-:Y:S02]  /*0cc0*/  SHF.L.U32 R14, R10, 0x10, RZ ;  /* 0x000000100a0e7819 */ /* 0x000fe400000006ff */
[----:B------:R-:W-:Y:S02]  /*0cd0*/  SHF.L.U32 R13, R11, 0x10, RZ ;  /* 0x000000100b0d7819 */ /* 0x000fe400000006ff */
[----:B------:R-:W-:Y:S02]  /*0ce0*/  SHF.L.U32 R11, R5, 0x10, RZ ;  /* 0x00000010050b7819 */ /* 0x000fe400000006ff */
[----:B------:R-:W-:Y:S02]  /*0cf0*/  SHF.L.U32 R10, R6, 0x10, RZ ;  /* 0x00000010060a7819 */ /* 0x000fe400000006ff */
[----:B------:R-:W-:-:S02]  /*0d00*/  SHF.L.U32 R9, R7, 0x10, RZ ;  /* 0x0000001007097819 */ /* 0x000fc400000006ff */
[----:B------:R-:W-:Y:S01]  /*0d10*/  ISETP.NE.AND.EX P0, PT, R55, RZ, PT, P0 ;  /* 0x000000ff3700720c */ /* 0x000fe20003f05300 */
[----:B------:R-:W-:Y:S01]  /*0d20*/  IMAD.U32 R55, R40, 0x10000, RZ ;  /* 0x0001000028377824 */ /* 0x000fe200078e00ff */
[----:B------:R-:W-:Y:S02]  /*0d30*/  SHF.L.U32 R7, R49, 0x10, RZ ;  /* 0x0000001031077819 */ /* 0x000fe400000006ff */
[----:B------:R-:W-:Y:S02]  /*0d40*/  SHF.L.U32 R6, R50, 0x10, RZ ;  /* 0x0000001032067819 */ /* 0x000fe400000006ff */
        /* <DEDUP_REMOVED lines=34> */
[----:B01----:R-:W-:-:S07]  /*0f70*/  P2R R98, PR, RZ, 0x8 ;  /* 0x00000008ff627803 */ /* 0x003fce0000000000 */
.L_x_151:
[----:B------:R-:W0:Y:S02]  /*0f80*/  @P0 LDC.64 R48, c[0x0][0x270] ;  /* 0x00009c00ff300b82 */ /* 0x000e240000000a00 */
[----:B0-----:R-:W-:-:S06]  /*0f90*/  @P0 IMAD.WIDE R48, R96, 0x2, R48 ;  /* 0x0000000260300825 */ /* 0x001fcc00078e0230 */
[----:B------:R-:W2:Y:S01]  /*0fa0*/  @P0 LDG.E.U16 R48, desc[UR4][R48.64] ;  /* 0x0000000430300981 */ /* 0x000ea2000c1e1500 */
[----:B------:R-:W-:Y:S01]  /*0fb0*/  IMAD R50, R96, UR10, RZ ;  /* 0x0000000a60327c24 */ /* 0x000fe2000f8e02ff */
[----:B------:R-:W-:Y:S01]  /*0fc0*/  LOP3.LUT R142, R38, 0x7f, RZ, 0xc0, !PT ;  /* 0x0000007f268e7812 */ /* 0x000fe200078ec0ff */
[----:B------:R-:W-:Y:S01]  /*0fd0*/  BSSY B0, `(.L_x_10) ;  /* 0x0000067000007945 */ /* 0x000fe20003800000 */
[----:B------:R-:W-:Y:S02]  /*0fe0*/  MOV R141, 0x3f800000 ;  /* 0x3f800000008d7802 */ /* 0x000fe40000000f00 */
[----:B------:R-:W-:-:S04]  /*0ff0*/  SHF.R.S32.HI R51, RZ, 0x1f, R50 ;  /* 0x0000001fff337819 */ /* 0x000fc80000011432 */
[----:B------:R-:W-:-:S04]  /*1000*/  LEA.HI R51, R51, R50, RZ, 0x3 ;  /* 0x0000003233337211 */ /* 0x000fc800078f18ff */
[----:B------:R-:W-:-:S04]  /*1010*/  LEA.HI.SX32 R139, R51, R142, 0x1d ;  /* 0x0000008e338b7211 */ /* 0x000fc800078feaff */
[----:B------:R-:W-:Y:S02]  /*1020*/  MOV R142, R139 ;  /* 0x0000008b008e7202 */ /* 0x000fe40000000f00 */
[----:B--2---:R-:W-:Y:S01]  /*1030*/  @P0 SHF.L.U32 R141, R48, 0x10, RZ ;  /* 0x00000010308d0819 */ /* 0x004fe200000006ff */
[----:B-----5:R-:W-:Y:S06]  /*1040*/  @!P2 BRA `(.L_x_11) ;  /* 0x00000004007ca947 */ /* 0x020fec0003800000 */
[----:B------:R-:W-:-:S04]  /*1050*/  ISETP.NE.U32.AND P3, PT, RZ, UR12, PT ;  /* 0x0000000cff007c0c */ /* 0x000fc8000bf65070 */
[----:B------:R-:W-:-:S13]  /*1060*/  ISETP.NE.AND.EX P3, PT, RZ, UR13, PT, P3 ;  /* 0x0000000dff007c0c */ /* 0x000fda000bf65330 */
[----:B------:R-:W-:-:S04]  /*1070*/  @P3 LEA R48, P4, R139, UR12, 0x4 ;  /* 0x0000000c8b303c11 */ /* 0x000fc8000f8820ff */
[----:B------:R-:W-:-:S05]  /*1080*/  @P3 LEA.HI.X R49, R139, UR13, RZ, 0x4, P4 ;  /* 0x0000000d8b313c11 */ /* 0x000fca000a0f24ff */
[----:B------:R0:W5:Y:S02]  /*1090*/  @P3 LDG.E.128 R40, desc[UR4][R48.64] ;  /* 0x0000000430283981 */ /* 0x000164000c1e1d00 */
[----:B0-----:R-:W0:Y:S02]  /*10a0*/  LDC.64 R48, c[0x0][0x220] ;  /* 0x00008800ff307b82 */ /* 0x001e240000000a00 */
[----:B0-----:R-:W-:-:S06]  /*10b0*/  IMAD.WIDE.U32 R50, R139, 0x10, R48 ;  /* 0x000000108b327825 */ /* 0x001fcc00078e0030 */
[----:B------:R-:W2:Y:S01]  /*10c0*/  LDG.E.128 R48, desc[UR4][R50.64] ;  /* 0x0000000432307981 */ /* 0x000ea2000c1e1d00 */
[----:B------:R-:W-:-:S04]  /*10d0*/  ISETP.NE.U32.AND P3, PT, RZ, UR12, PT ;  /* 0x0000000cff007c0c */ /* 0x000fc8000bf65070 */
[----:B------:R-:W-:Y:S01]  /*10e0*/  ISETP.NE.AND.EX P3, PT, RZ, UR13, PT, P3 ;  /* 0x0000000dff007c0c */ /* 0x000fe2000bf65330 */
[C---:B--2---:R-:W-:Y:S01]  /*10f0*/  IMAD.U32 R100, R48.reuse, 0x10000, RZ ;  /* 0x0001000030647824 */ /* 0x044fe200078e00ff */
[----:B------:R-:W-:-:S03]  /*1100*/  PRMT R99, R48, 0x7632, R99 ;  /* 0x0000763230637816 */ /* 0x000fc60000000063 */
[----:B------:R-:W-:-:S08]  /*1110*/  FMUL.FTZ R100, R100, R141 ;  /* 0x0000008d64647220 */ /* 0x000fd00000410000 */
[----:B------:R-:W-:Y:S05]  /*1120*/  @P3 BRA `(.L_x_12) ;  /* 0x0000000000083947 */ /* 0x000fea0003800000 */
[----:B------:R-:W-:Y:S05]  /*1130*/  @P1 BRA `(.L_x_13) ;  /* 0x00000000000c1947 */ /* 0x000fea0003800000 */
[----:B------:R-:W-:Y:S05]  /*1140*/  BRA `(.L_x_14) ;  /* 0x0000000000107947 */ /* 0x000fea0003800000 */
.L_x_12:
[----:B-----5:R-:W-:-:S05]  /*1150*/  SHF.L.U32 R117, R40, 0x10, RZ ;  /* 0x0000001028757819 */ /* 0x020fca00000006ff */
[----:B------:R-:W-:-:S07]  /*1160*/  FADD.FTZ R100, R117, R100 ;  /* 0x0000006475647221 */ /* 0x000fce0000010000 */
.L_x_13:
[----:B------:R-:W-:-:S04]  /*1170*/  F2FP.BF16.F32.PACK_AB R48, RZ, R100 ;  /* 0x00000064ff30723e */ /* 0x000fc800000010ff */
[----:B------:R-:W-:-:S07]  /*1180*/  PRMT R44, R48, 0x7610, R44 ;  /* 0x00007610302c7816 */ /* 0x000fce000000002c */
.L_x_14:
[----:B------:R-:W-:-:S05]  /*1190*/  SHF.L.U32 R48, R99, 0x10, RZ ;  /* 0x0000001063307819 */ /* 0x000fca00000006ff */
[----:B------:R-:W-:Y:S01]  /*11a0*/  FMUL.FTZ R99, R48, R141 ;  /* 0x0000008d30637220 */ /* 0x000fe20000410000 */
[----:B------:R-:W-:Y:S06]  /*11b0*/  @P3 BRA `(.L_x_15) ;  /* 0x0000000000083947 */ /* 0x000fec0003800000 */
[----:B------:R-:W-:Y:S05]  /*11c0*/  @P1 BRA `(.L_x_16) ;  /* 0x0000000000101947 */ /* 0x000fea0003800000 */
[----:B------:R-:W-:Y:S05]  /*11d0*/  BRA `(.L_x_17) ;  /* 0x0000000000147947 */ /* 0x000fea0003800000 */
.L_x_15:
[----:B-----5:R-:W-:-:S04]  /*11e0*/  PRMT R48, R40, 0x7632, R48 ;  /* 0x0000763228307816 */ /* 0x020fc80000000030 */
[----:B------:R-:W-:-:S05]  /*11f0*/  SHF.L.U32 R48, R48, 0x10, RZ ;  /* 0x0000001030307819 */ /* 0x000fca00000006ff */
[----:B------:R-:W-:-:S07]  /*1200*/  FADD.FTZ R99, R48, R99 ;  /* 0x0000006330637221 */ /* 0x000fce0000010000 */
.L_x_16:
[----:B------:R-:W-:-:S04]  /*1210*/  F2FP.BF16.F32.PACK_AB R48, RZ, R99 ;  /* 0x00000063ff30723e */ /* 0x000fc800000010ff */
[----:B------:R-:W-:-:S07]  /*1220*/  PRMT R44, R44, 0x5410, R48 ;  /* 0x000054102c2c7816 */ /* 0x000fce0000000030 */
.L_x_17:
[C---:B------:R-:W-:Y:S02]  /*1230*/  SHF.L.U32 R48, R49.reuse, 0x10, RZ ;  /* 0x0000001031307819 */ /* 0x040fe400000006ff */
[----:B------:R-:W-:-:S03]  /*1240*/  PRMT R49, R49, 0x7632, R49 ;  /* 0x0000763231317816 */ /* 0x000fc60000000031 */
[----:B------:R-:W-:Y:S01]  /*1250*/  FMUL.FTZ R117, R48, R141 ;  /* 0x0000008d30757220 */ /* 0x000fe20000410000 */
[----:B------:R-:W-:Y:S06]  /*1260*/  @P3 BRA `(.L_x_18) ;  /* 0x0000000000083947 */ /* 0x000fec0003800000 */
[----:B------:R-:W-:Y:S05]  /*1270*/  @P1 BRA `(.L_x_19) ;  /* 0x00000000000c1947 */ /* 0x000fea0003800000 */
[----:B------:R-:W-:Y:S05]  /*1280*/  BRA `(.L_x_20) ;  /* 0x0000000000107947 */ /* 0x000fea0003800000 */
.L_x_18:
[----:B-----5:R-:W-:-:S04]  /*1290*/  IMAD.U32 R48, R41, 0x10000, RZ ;  /* 0x0001000029307824 */ /* 0x020fc800078e00ff */
[----:B------:R-:W-:-:S07]  /*12a0*/  FADD.FTZ R117, R48, R117 ;  /* 0x0000007530757221 */ /* 0x000fce0000010000 */
.L_x_19:
[----:B------:R-:W-:-:S04]  /*12b0*/  F2FP.BF16.F32.PACK_AB R48, RZ, R117 ;  /* 0x00000075ff30723e */ /* 0x000fc800000010ff */
[----:B------:R-:W-:-:S07]  /*12c0*/  PRMT R45, R48, 0x7610, R45 ;  /* 0x00007610302d7816 */ /* 0x000fce000000002d */
.L_x_20:
[----:B------:R-:W-:-:S05]  /*12d0*/  SHF.L.U32 R116, R49, 0x10, RZ ;  /* 0x0000001031747819 */ /* 0x000fca00000006ff */
[----:B------:R-:W-:Y:S01]  /*12e0*/  FMUL.FTZ R116, R116, R141 ;  /* 0x0000008d74747220 */ /* 0x000fe20000410000 */
[----:B------:R-:W-:Y:S06]  /*12f0*/  @P3 BRA `(.L_x_21) ;  /* 0x0000000000083947 */ /* 0x000fec0003800000 */
[----:B------:R-:W-:Y:S05]  /*1300*/  @P1 BRA `(.L_x_22) ;  /* 0x0000000000101947 */ /* 0x000fea0003800000 */
[----:B------:R-:W-:Y:S05]  /*1310*/  BRA `(.L_x_23) ;  /* 0x0000000000147947 */ /* 0x000fea0003800000 */
.L_x_21:
[----:B-----5:R-:W-:-:S04]  /*1320*/  PRMT R48, R41, 0x7632, R48 ;  /* 0x0000763229307816 */ /* 0x020fc80000000030 */
[----:B------:R-:W-:-:S05]  /*1330*/  SHF.L.U32 R49, R48, 0x10, RZ ;  /* 0x0000001030317819 */ /* 0x000fca00000006ff */
[----:B------:R-:W-:-:S07]  /*1340*/  FADD.FTZ R116, R49, R116 ;  /* 0x0000007431747221 */ /* 0x000fce0000010000 */
.L_x_22:
[----:B------:R-:W-:-:S04]  /*1350*/  F2FP.BF16.F32.PACK_AB R48, RZ, R116 ;  /* 0x00000074ff30723e */ /* 0x000fc800000010ff */
[----:B------:R-:W-:-:S07]  /*1360*/  PRMT R45, R45, 0x5410, R48 ;  /* 0x000054102d2d7816 */ /* 0x000fce0000000030 */
.L_x_23:
[C---:B------:R-:W-:Y:S02]  /*1370*/  SHF.L.U32 R48, R50.reuse, 0x10, RZ ;  /* 0x0000001032307819 */ /* 0x040fe400000006ff */
[----:B------:R-:W-:-:S03]  /*1380*/  PRMT R50, R50, 0x7632, R50 ;  /* 0x0000763232327816 */ /* 0x000fc60000000032 */
[----:B------:R-:W-:Y:S01]  /*1390*/  FMUL.FTZ R119, R48, R141 ;  /* 0x0000008d30777220 */ /* 0x000fe20000410000 */
[----:B------:R-:W-:Y:S06]  /*13a0*/  @P3 BRA `(.L_x_24) ;  /* 0x0000000000083947 */ /* 0x000fec0003800000 */
[----:B------:R-:W-:Y:S05]  /*13b0*/  @P1 BRA `(.L_x_25) ;  /* 0x00000000000c1947 */ /* 0x000fea0003800000 */
[----:B------:R-:W-:Y:S05]  /*13c0*/  BRA `(.L_x_26) ;  /* 0x0000000000107947 */ /* 0x000fea0003800000 */
.L_x_24:
[----:B-----5:R-:W-:-:S05]  /*13d0*/  SHF.L.U32 R48, R42, 0x10, RZ ;  /* 0x000000102a307819 */ /* 0x020fca00000006ff */
[----:B------:R-:W-:-:S07]  /*13e0*/  FADD.FTZ R119, R48, R119 ;  /* 0x0000007730777221 */ /* 0x000fce0000010000 */
.L_x_25:
[----:B------:R-:W-:-:S04]  /*13f0*/  F2FP.BF16.F32.PACK_AB R48, RZ, R119 ;  /* 0x00000077ff30723e */ /* 0x000fc800000010ff */
[----:B------:R-:W-:-:S07]  /*1400*/  PRMT R46, R48, 0x7610, R46 ;  /* 0x00007610302e7816 */ /* 0x000fce000000002e */
.L_x_26:
[----:B------:R-:W-:-:S04]  /*1410*/  IMAD.U32 R50, R50, 0x10000, RZ ;  /* 0x0001000032327824 */ /* 0x000fc800078e00ff */
[----:B------:R-:W-:Y:S01]  /*1420*/  FMUL.FTZ R120, R50, R141 ;  /* 0x0000008d32787220 */ /* 0x000fe20000410000 */
[----:B------:R-:W-:Y:S06]  /*1430*/  @P3 BRA `(.L_x_27) ;  /* 0x0000000000083947 */ /* 0x000fec0003800000 */
[----:B------:R-:W-:Y:S05]  /*1440*/  @P1 BRA `(.L_x_28) ;  /* 0x0000000000101947 */ /* 0x000fea0003800000 */
[----:B------:R-:W-:Y:S05]  /*1450*/  BRA `(.L_x_29) ;  /* 0x0000000000147947 */ /* 0x000fea0003800000 */
.L_x_27:
[----:B-----5:R-:W-:-:S04]  /*1460*/  PRMT R48, R42, 0x7632, R48 ;  /* 0x000076322a307816 */ /* 0x020fc80000000030 */
[----:B------:R-:W-:-:S05]  /*1470*/  SHF.L.U32 R49, R48, 0x10, RZ ;  /* 0x0000001030317819 */ /* 0x000fca00000006ff */
[----:B------:R-:W-:-:S07]  /*1480*/  FADD.FTZ R120, R49, R120 ;  /* 0x0000007831787221 */ /* 0x000fce0000010000 */
.L_x_28:
[----:B------:R-:W-:-:S04]  /*1490*/  F2FP.BF16.F32.PACK_AB R48, RZ, R120 ;  /* 0x00000078ff30723e */ /* 0x000fc800000010ff */
[----:B------:R-:W-:-:S07]  /*14a0*/  PRMT R46, R46, 0x5410, R48 ;  /* 0x000054102e2e7816 */ /* 0x000fce0000000030 */
.L_x_29:
[C---:B------:R-:W-:Y:S02]  /*14b0*/  SHF.L.U32 R48, R51.reuse, 0x10, RZ ;  /* 0x0000001033307819 */ /* 0x040fe400000006ff */
[----:B------:R-:W-:-:S03]  /*14c0*/  PRMT R51, R51, 0x7632, R51 ;  /* 0x0000763233337816 */ /* 0x000fc60000000033 */
[----:B------:R-:W-:Y:S01]  /*14d0*/  FMUL.FTZ R129, R48, R141 ;  /* 0x0000008d30817220 */ /* 0x000fe20000410000 */
[----:B------:R-:W-:Y:S06]  /*14e0*/  @P3 BRA `(.L_x_30) ;  /* 0x0000000000083947 */ /* 0x000fec0003800000 */
[----:B------:R-:W-:Y:S05]  /*14f0*/  @P1 BRA `(.L_x_31) ;  /* 0x00000000000c1947 */ /* 0x000fea0003800000 */
[----:B------:R-:W-:Y:S05]  /*1500*/  BRA `(.L_x_32) ;  /* 0x0000000000107947 */ /* 0x000fea0003800000 */
.L_x_30:
[----:B-----5:R-:W-:-:S05]  /*1510*/  SHF.L.U32 R48, R43, 0x10, RZ ;  /* 0x000000102b307819 */ /* 0x020fca00000006ff */
[----:B------:R-:W-:-:S07]  /*1520*/  FADD.FTZ R129, R48, R129 ;  /* 0x0000008130817221 */ /* 0x000fce0000010000 */
.L_x_31:
[----:B------:R-:W-:-:S04]  /*1530*/  F2FP.BF16.F32.PACK_AB R48, RZ, R129 ;  /* 0x00000081ff30723e */ /* 0x000fc800000010ff */
[----:B------:R-:W-:-:S07]  /*1540*/  PRMT R47, R48, 0x7610, R47 ;  /* 0x00007610302f7816 */ /* 0x000fce000000002f */
.L_x_32:
[----:B------:R-:W-:-:S05]  /*1550*/  SHF.L.U32 R130, R51, 0x10, RZ ;  /* 0x0000001033827819 */ /* 0x000fca00000006ff */
[----:B------:R-:W-:Y:S01]  /*1560*/  FMUL.FTZ R130, R130, R141 ;  /* 0x0000008d82827220 */ /* 0x000fe20000410000 */
[----:B------:R-:W-:Y:S06]  /*1570*/  @P3 BRA `(.L_x_33) ;  /* 0x0000000000083947 */ /* 0x000fec0003800000 */
[----:B------:R-:W-:Y:S05]  /*1580*/  @P1 BRA `(.L_x_34) ;  /* 0x0000000000101947 */ /* 0x000fea0003800000 */
[----:B------:R-:W-:Y:S05]  /*1590*/  BRA `(.L_x_35) ;  /* 0x0000000000147947 */ /* 0x000fea0003800000 */
.L_x_33:
[----:B-----5:R-:W-:-:S05]  /*15a0*/  PRMT R48, R43, 0x7632, R48 ;  /* 0x000076322b307816 */ /* 0x020fca0000000030 */
[----:B------:R-:W-:-:S04]  /*15b0*/  IMAD.U32 R49, R48, 0x10000, RZ ;  /* 0x0001000030317824 */ /* 0x000fc800078e00ff */
[----:B------:R-:W-:-:S07]  /*15c0*/  FADD.FTZ R130, R49, R130 ;  /* 0x0000008231827221 */ /* 0x000fce0000010000 */
.L_x_34:
[----:B------:R-:W-:-:S04]  /*15d0*/  F2FP.BF16.F32.PACK_AB R48, RZ, R130 ;  /* 0x00000082ff30723e */ /* 0x000fc800000010ff */
[----:B------:R-:W-:-:S07]  /*15e0*/  PRMT R47, R47, 0x5410, R48 ;  /* 0x000054102f2f7816 */ /* 0x000fce0000000030 */
.L_x_35:
[----:B------:R-:W0:Y:S01]  /*15f0*/  @P1 LDC.64 R48, c[0x0][0x238] ;  /* 0x00008e00ff301b82 */ /* 0x000e220000000a00 */
[C---:B------:R-:W-:Y:S02]  /*1600*/  IADD3 R142, R139.reuse, 0x80, RZ ;  /* 0x000000808b8e7810 */ /* 0x040fe40007ffe0ff */
[----:B0-----:R-:W-:-:S04]  /*1610*/  @P1 LEA R48, P3, R139, R48, 0x4 ;  /* 0x000000308b301211 */ /* 0x001fc800078620ff */
[----:B------:R-:W-:-:S05]  /*1620*/  @P1 LEA.HI.X R49, R139, R49, RZ, 0x4, P3 ;  /* 0x000000318b311211 */ /* 0x000fca00018f24ff */
[----:B------:R0:W-:Y:S04]  /*1630*/  @P1 STG.E.128 desc[UR4][R48.64], R44 ;  /* 0x0000002c30001986 */ /* 0x0001e8000c101d04 */
.L_x_11:
[----:B------:R-:W-:Y:S05]  /*1640*/  BSYNC B0 ;  /* 0x0000000000007941 */ /* 0x000fea0003800000 */
.L_x_10:
[----:B------:R-:W-:Y:S01]  /*1650*/  ISETP.GE.U32.AND P3, PT, R37, 0x100, PT ;  /* 0x000001002500780c */ /* 0x000fe20003f66070 */
[----:B------:R-:W-:-:S12]  /*1660*/  BSSY B0, `(.L_x_36) ;  /* 0x0000061000007945 */ /* 0x000fd80003800000 */
[----:B------:R-:W-:Y:S05]  /*1670*/  @!P3 BRA `(.L_x_37) ;  /* 0x00000004007cb947 */ /* 0x000fea0003800000 */
[----:B------:R-:W-:-:S04]  /*1680*/  ISETP.NE.U32.AND P3, PT, RZ, UR12, PT ;  /* 0x0000000cff007c0c */ /* 0x000fc8000bf65070 */
[----:B------:R-:W-:-:S13]  /*1690*/  ISETP.NE.AND.EX P3, PT, RZ, UR13, PT, P3 ;  /* 0x0000000dff007c0c */ /* 0x000fda000bf65330 */
[----:B0-----:R-:W-:-:S04]  /*16a0*/  @P3 LEA R48, P4, R142, UR12, 0x4 ;  /* 0x0000000c8e303c11 */ /* 0x001fc8000f8820ff */
[----:B------:R-:W-:-:S05]  /*16b0*/  @P3 LEA.HI.X R49, R142, UR13, RZ, 0x4, P4 ;  /* 0x0000000d8e313c11 */ /* 0x000fca000a0f24ff */
[----:B-----5:R0:W5:Y:S02]  /*16c0*/  @P3 LDG.E.128 R40, desc[UR4][R48.64] ;  /* 0x0000000430283981 */ /* 0x020164000c1e1d00 */
[----:B0-----:R-:W0:Y:S02]  /*16d0*/  LDC.64 R48, c[0x0][0x220] ;  /* 0x00008800ff307b82 */ /* 0x001e240000000a00 */
[----:B0-----:R-:W-:-:S06]  /*16e0*/  IMAD.WIDE.U32 R48, R142, 0x10, R48 ;  /* 0x000000108e307825 */ /* 0x001fcc00078e0030 */
[----:B------:R-:W2:Y:S01]  /*16f0*/  LDG.E.128 R48, desc[UR4][R48.64] ;  /* 0x0000000430307981 */ /* 0x000ea2000c1e1d00 */
[----:B------:R-:W-:-:S04]  /*1700*/  ISETP.NE.U32.AND P3, PT, RZ, UR12, PT ;  /* 0x0000000cff007c0c */ /* 0x000fc8000bf65070 */
[----:B------:R-:W-:Y:S02]  /*1710*/  ISETP.NE.AND.EX P3, PT, RZ, UR13, PT, P3 ;  /* 0x0000000dff007c0c */ /* 0x000fe4000bf65330 */
[C---:B--2---:R-:W-:Y:S02]  /*1720*/  SHF.L.U32 R102, R48.reuse, 0x10, RZ ;  /* 0x0000001030667819 */ /* 0x044fe400000006ff */
[----:B------:R-:W-:-:S03]  /*1730*/  PRMT R114, R48, 0x7632, R114 ;  /* 0x0000763230727816 */ /* 0x000fc60000000072 */
[----:B------:R-:W-:-:S06]  /*1740*/  FMUL.FTZ R101, R102, R141 ;  /* 0x0000008d66657220 */ /* 0x000fcc0000410000 */
[----:B------:R-:W-:Y:S05]  /*1750*/  @P3 BRA `(.L_x_38) ;  /* 0x0000000000083947 */ /* 0x000fea0003800000 */
[----:B------:R-:W-:Y:S05]  /*1760*/  @P1 BRA `(.L_x_39) ;  /* 0x00000000000c1947 */ /* 0x000fea0003800000 */
[----:B------:R-:W-:Y:S05]  /*1770*/  BRA `(.L_x_40) ;  /* 0x0000000000107947 */ /* 0x000fea0003800000 */
.L_x_38:
[----:B-----5:R-:W-:-:S05]  /*1780*/  SHF.L.U32 R48, R40, 0x10, RZ ;  /* 0x0000001028307819 */ /* 0x020fca00000006ff */
[----:B------:R-:W-:-:S07]  /*1790*/  FADD.FTZ R101, R48, R101 ;  /* 0x0000006530657221 */ /* 0x000fce0000010000 */
.L_x_39:
[----:B------:R-:W-:-:S04]  /*17a0*/  F2FP.BF16.F32.PACK_AB R48, RZ, R101 ;  /* 0x00000065ff30723e */ /* 0x000fc800000010ff */
[----:B------:R-:W-:-:S07]  /*17b0*/  PRMT R44, R48, 0x7610, R44 ;  /* 0x00007610302c7816 */ /* 0x000fce000000002c */
.L_x_40:
[----:B------:R-:W-:-:S05]  /*17c0*/  SHF.L.U32 R114, R114, 0x10, RZ ;  /* 0x0000001072727819 */ /* 0x000fca00000006ff */
[----:B------:R-:W-:Y:S01]  /*17d0*/  FMUL.FTZ R102, R114, R141 ;  /* 0x0000008d72667220 */ /* 0x000fe20000410000 */
[----:B------:R-:W-:Y:S06]  /*17e0*/  @P3 BRA `(.L_x_41) ;  /* 0x0000000000083947 */ /* 0x000fec0003800000 */
[----:B------:R-:W-:Y:S05]  /*17f0*/  @P1 BRA `(.L_x_42) ;  /* 0x0000000000101947 */ /* 0x000fea0003800000 */
[----:B------:R-:W-:Y:S05]  /*1800*/  BRA `(.L_x_43) ;  /* 0x0000000000147947 */ /* 0x000fea0003800000 */
.L_x_41:
[----:B-----5:R-:W-:-:S05]  /*1810*/  PRMT R48, R40, 0x7632, R48 ;  /* 0x0000763228307816 */ /* 0x020fca0000000030 */
[----:B------:R-:W-:-:S04]  /*1820*/  IMAD.U32 R115, R48, 0x10000, RZ ;  /* 0x0001000030737824 */ /* 0x000fc800078e00ff */
[----:B------:R-:W-:-:S07]  /*1830*/  FADD.FTZ R102, R115, R102 ;  /* 0x0000006673667221 */ /* 0x000fce0000010000 */
.L_x_42:
[----:B------:R-:W-:-:S04]  /*1840*/  F2FP.BF16.F32.PACK_AB R48, RZ, R102 ;  /* 0x00000066ff30723e */ /* 0x000fc800000010ff */
[----:B------:R-:W-:-:S07]  /*1850*/  PRMT R44, R44, 0x5410, R48 ;  /* 0x000054102c2c7816 */ /* 0x000fce0000000030 */
.L_x_43:
[C---:B------:R-:W-:Y:S02]  /*1860*/  SHF.L.U32 R48, R49.reuse, 0x10, RZ ;  /* 0x0000001031307819 */ /* 0x040fe400000006ff */
[----:B------:R-:W-:-:S03]  /*1870*/  PRMT R49, R49, 0x7632, R49 ;  /* 0x0000763231317816 */ /* 0x000fc60000000031 */
[----:B------:R-:W-:Y:S01]  /*1880*/  FMUL.FTZ R115, R48, R141 ;  /* 0x0000008d30737220 */ /* 0x000fe20000410000 */
[----:B------:R-:W-:Y:S06]  /*1890*/  @P3 BRA `(.L_x_44) ;  /* 0x0000000000083947 */ /* 0x000fec0003800000 */
[----:B------:R-:W-:Y:S05]  /*18a0*/  @P1 BRA `(.L_x_45) ;  /* 0x00000000000c1947 */ /* 0x000fea0003800000 */
[----:B------:R-:W-:Y:S05]  /*18b0*/  BRA `(.L_x_46) ;  /* 0x0000000000107947 */ /* 0x000fea0003800000 */
.L_x_44:
[----:B-----5:R-:W-:-:S05]  /*18c0*/  SHF.L.U32 R48, R41, 0x10, RZ ;  /* 0x0000001029307819 */ /* 0x020fca00000006ff */
[----:B------:R-:W-:-:S07]  /*18d0*/  FADD.FTZ R115, R48, R115 ;  /* 0x0000007330737221 */ /* 0x000fce0000010000 */
.L_x_45:
[----:B------:R-:W-:-:S04]  /*18e0*/  F2FP.BF16.F32.PACK_AB R48, RZ, R115 ;  /* 0x00000073ff30723e */ /* 0x000fc800000010ff */
[----:B------:R-:W-:-:S07]  /*18f0*/  PRMT R45, R48, 0x7610, R45 ;  /* 0x00007610302d7816 */ /* 0x000fce000000002d */
.L_x_46:
[----:B------:R-:W-:-:S05]  /*1900*/  SHF.L.U32 R114, R49, 0x10, RZ ;  /* 0x0000001031727819 */ /* 0x000fca00000006ff */
[----:B------:R-:W-:Y:S01]  /*1910*/  FMUL.FTZ R114, R114, R141 ;  /* 0x0000008d72727220 */ /* 0x000fe20000410000 */
[----:B------:R-:W-:Y:S06]  /*1920*/  @P3 BRA `(.L_x_47) ;  /* 0x0000000000083947 */ /* 0x000fec0003800000 */
[----:B------:R-:W-:Y:S05]  /*1930*/  @P1 BRA `(.L_x_48) ;  /* 0x0000000000101947 */ /* 0x000fea0003800000 */
[----:B------:R-:W-:Y:S05]  /*1940*/  BRA `(.L_x_49) ;  /* 0x0000000000147947 */ /* 0x000fea0003800000 */
.L_x_47:
[----:B-----5:R-:W-:-:S04]  /*1950*/  PRMT R48, R41, 0x7632, R48 ;  /* 0x0000763229307816 */ /* 0x020fc80000000030 */
[----:B------:R-:W-:-:S05]  /*1960*/  SHF.L.U32 R49, R48, 0x10, RZ ;  /* 0x0000001030317819 */ /* 0x000fca00000006ff */
[----:B------:R-:W-:-:S07]  /*1970*/  FADD.FTZ R114, R49, R114 ;  /* 0x0000007231727221 */ /* 0x000fce0000010000 */
.L_x_48:
[----:B------:R-:W-:-:S04]  /*1980*/  F2FP.BF16.F32.PACK_AB R48, RZ, R114 ;  /* 0x00000072ff30723e */ /* 0x000fc800000010ff */
[----:B------:R-:W-:-:S07]  /*1990*/  PRMT R45, R45, 0x5410, R48 ;  /* 0x000054102d2d7816 */ /* 0x000fce0000000030 */
.L_x_49:
[C---:B------:R-:W-:Y:S01]  /*19a0*/  IMAD.U32 R48, R50.reuse, 0x10000, RZ ;  /* 0x0001000032307824 */ /* 0x040fe200078e00ff */
[----:B------:R-:W-:-:S03]  /*19b0*/  PRMT R50, R50, 0x7632, R50 ;  /* 0x0000763232327816 */ /* 0x000fc60000000032 */
[----:B------:R-:W-:Y:S01]  /*19c0*/  FMUL.FTZ R121, R48, R141 ;  /* 0x0000008d30797220 */ /* 0x000fe20000410000 */
[----:B------:R-:W-:Y:S06]  /*19d0*/  @P3 BRA `(.L_x_50) ;  /* 0x0000000000083947 */ /* 0x000fec0003800000 */
[----:B------:R-:W-:Y:S05]  /*19e0*/  @P1 BRA `(.L_x_51) ;  /* 0x00000000000c1947 */ /* 0x000fea0003800000 */
[----:B------:R-:W-:Y:S05]  /*19f0*/  BRA `(.L_x_52) ;  /* 0x0000000000107947 */ /* 0x000fea0003800000 */
.L_x_50:
[----:B-----5:R-:W-:-:S05]  /*1a00*/  SHF.L.U32 R48, R42, 0x10, RZ ;  /* 0x000000102a307819 */ /* 0x020fca00000006ff */
[----:B------:R-:W-:-:S07]  /*1a10*/  FADD.FTZ R121, R48, R121 ;  /* 0x0000007930797221 */ /* 0x000fce0000010000 */
.L_x_51:
[----:B------:R-:W-:-:S04]  /*1a20*/  F2FP.BF16.F32.PACK_AB R48, RZ, R121 ;  /* 0x00000079ff30723e */ /* 0x000fc800000010ff */
[----:B------:R-:W-:-:S07]  /*1a30*/  PRMT R46, R48, 0x7610, R46 ;  /* 0x00007610302e7816 */ /* 0x000fce000000002e */
.L_x_52:
[----:B------:R-:W-:-:S05]  /*1a40*/  SHF.L.U32 R50, R50, 0x10, RZ ;  /* 0x0000001032327819 */ /* 0x000fca00000006ff */
[----:B------:R-:W-:Y:S01]  /*1a50*/  FMUL.FTZ R122, R50, R141 ;  /* 0x0000008d327a7220 */ /* 0x000fe20000410000 */
[----:B------:R-:W-:Y:S06]  /*1a60*/  @P3 BRA `(.L_x_53) ;  /* 0x0000000000083947 */ /* 0x000fec0003800000 */
[----:B------:R-:W-:Y:S05]  /*1a70*/  @P1 BRA `(.L_x_54) ;  /* 0x0000000000101947 */ /* 0x000fea0003800000 */
[----:B------:R-:W-:Y:S05]  /*1a80*/  BRA `(.L_x_55) ;  /* 0x0000000000147947 */ /* 0x000fea0003800000 */
.L_x_53:
[----:B-----5:R-:W-:-:S04]  /*1a90*/  PRMT R48, R42, 0x7632, R48 ;  /* 0x000076322a307816 */ /* 0x020fc80000000030 */
[----:B------:R-:W-:-:S05]  /*1aa0*/  SHF.L.U32 R49, R48, 0x10, RZ ;  /* 0x0000001030317819 */ /* 0x000fca00000006ff */
[----:B------:R-:W-:-:S07]  /*1ab0*/  FADD.FTZ R122, R49, R122 ;  /* 0x0000007a317a7221 */ /* 0x000fce0000010000 */
.L_x_54:
[----:B------:R-:W-:-:S04]  /*1ac0*/  F2FP.BF16.F32.PACK_AB R48, RZ, R122 ;  /* 0x0000007aff30723e */ /* 0x000fc800000010ff */
[----:B------:R-:W-:-:S07]  /*1ad0*/  PRMT R46, R46, 0x5410, R48 ;  /* 0x000054102e2e7816 */ /* 0x000fce0000000030 */
.L_x_55:
[C---:B------:R-:W-:Y:S02]  /*1ae0*/  SHF.L.U32 R48, R51.reuse, 0x10, RZ ;  /* 0x0000001033307819 */ /* 0x040fe400000006ff */
[----:B------:R-:W-:-:S03]  /*1af0*/  PRMT R51, R51, 0x7632, R51 ;  /* 0x0000763233337816 */ /* 0x000fc60000000033 */
[----:B------:R-:W-:Y:S01]  /*1b00*/  FMUL.FTZ R131, R48, R141 ;  /* 0x0000008d30837220 */ /* 0x000fe20000410000 */
[----:B------:R-:W-:Y:S06]  /*1b10*/  @P3 BRA `(.L_x_56) ;  /* 0x0000000000083947 */ /* 0x000fec0003800000 */
[----:B------:R-:W-:Y:S05]  /*1b20*/  @P1 BRA `(.L_x_57) ;  /* 0x00000000000c1947 */ /* 0x000fea0003800000 */
[----:B------:R-:W-:Y:S05]  /*1b30*/  BRA `(.L_x_58) ;  /* 0x0000000000107947 */ /* 0x000fea0003800000 */
.L_x_56:
[----:B-----5:R-:W-:-:S04]  /*1b40*/  IMAD.U32 R48, R43, 0x10000, RZ ;  /* 0x000100002b307824 */ /* 0x020fc800078e00ff */
[----:B------:R-:W-:-:S07]  /*1b50*/  FADD.FTZ R131, R48, R131 ;  /* 0x0000008330837221 */ /* 0x000fce0000010000 */
.L_x_57:
[----:B------:R-:W-:-:S04]  /*1b60*/  F2FP.BF16.F32.PACK_AB R48, RZ, R131 ;  /* 0x00000083ff30723e */ /* 0x000fc800000010ff */
[----:B------:R-:W-:-:S07]  /*1b70*/  PRMT R47, R48, 0x7610, R47 ;  /* 0x00007610302f7816 */ /* 0x000fce000000002f */
.L_x_58:
[----:B------:R-:W-:-:S05]  /*1b80*/  SHF.L.U32 R132, R51, 0x10, RZ ;  /* 0x0000001033847819 */ /* 0x000fca00000006ff */
[----:B------:R-:W-:Y:S01]  /*1b90*/  FMUL.FTZ R132, R132, R141 ;  /* 0x0000008d84847220 */ /* 0x000fe20000410000 */
[----:B------:R-:W-:Y:S06]  /*1ba0*/  @P3 BRA `(.L_x_59) ;  /* 0x0000000000083947 */ /* 0x000fec0003800000 */
[----:B------:R-:W-:Y:S05]  /*1bb0*/  @P1 BRA `(.L_x_60) ;  /* 0x0000000000101947 */ /* 0x000fea0003800000 */
[----:B------:R-:W-:Y:S05]  /*1bc0*/  BRA `(.L_x_61) ;  /* 0x0000000000147947 */ /* 0x000fea0003800000 */
.L_x_59:
[----:B-----5:R-:W-:-:S04]  /*1bd0*/  PRMT R48, R43, 0x7632, R48 ;  /* 0x000076322b307816 */ /* 0x020fc80000000030 */
[----:B------:R-:W-:-:S05]  /*1be0*/  SHF.L.U32 R49, R48, 0x10, RZ ;  /* 0x0000001030317819 */ /* 0x000fca00000006ff */
[----:B------:R-:W-:-:S07]  /*1bf0*/  FADD.FTZ R132, R49, R132 ;  /* 0x0000008431847221 */ /* 0x000fce0000010000 */
.L_x_60:
[----:B------:R-:W-:-:S04]  /*1c00*/  F2FP.BF16.F32.PACK_AB R48, RZ, R132 ;  /* 0x00000084ff30723e */ /* 0x000fc800000010ff */
[----:B------:R-:W-:-:S07]  /*1c10*/  PRMT R47, R47, 0x5410, R48 ;  /* 0x000054102f2f7816 */ /* 0x000fce0000000030 */
.L_x_61:
[----:B------:R-:W0:Y:S02]  /*1c20*/  @P1 LDC.64 R48, c[0x0][0x238] ;  /* 0x00008e00ff301b82 */ /* 0x000e240000000a00 */
[----:B0-----:R-:W-:-:S04]  /*1c30*/  @P1 LEA R48, P3, R142, R48, 0x4 ;  /* 0x000000308e301211 */ /* 0x001fc800078620ff */
[C---:B------:R-:W-:Y:S02]  /*1c40*/  @P1 LEA.HI.X R49, R142.reuse, R49, RZ, 0x4, P3 ;  /* 0x000000318e311211 */ /* 0x040fe400018f24ff */
[----:B------:R-:W-:-:S03]  /*1c50*/  IADD3 R142, R142, 0x80, RZ ;  /* 0x000000808e8e7810 */ /* 0x000fc60007ffe0ff */
[----:B------:R1:W-:Y:S04]  /*1c60*/  @P1 STG.E.128 desc[UR4][R48.64], R44 ;  /* 0x0000002c30001986 */ /* 0x0003e8000c101d04 */
.L_x_37:
[----:B------:R-:W-:Y:S05]  /*1c70*/  BSYNC B0 ;  /* 0x0000000000007941 */ /* 0x000fea0003800000 */
.L_x_36:
[----:B------:R-:W-:Y:S01]  /*1c80*/  ISETP.GE.U32.AND P3, PT, R37, 0x180, PT ;  /* 0x000001802500780c */ /* 0x000fe20003f66070 */
[----:B------:R-:W-:-:S12]  /*1c90*/  BSSY B0, `(.L_x_62) ;  /* 0x0000061000007945 */ /* 0x000fd80003800000 */
[----:B------:R-:W-:Y:S05]  /*1ca0*/  @!P3 BRA `(.L_x_63) ;  /* 0x00000004007cb947 */ /* 0x000fea0003800000 */
[----:B------:R-:W-:-:S04]  /*1cb0*/  ISETP.NE.U32.AND P3, PT, RZ, UR12, PT ;  /* 0x0000000cff007c0c */ /* 0x000fc8000bf65070 */
[----:B------:R-:W-:-:S13]  /*1cc0*/  ISETP.NE.AND.EX P3, PT, RZ, UR13, PT, P3 ;  /* 0x0000000dff007c0c */ /* 0x000fda000bf65330 */
[----:B01----:R-:W-:-:S04]  /*1cd0*/  @P3 LEA R48, P4, R142, UR12, 0x4 ;  /* 0x0000000c8e303c11 */ /* 0x003fc8000f8820ff */
        /* <DEDUP_REMOVED lines=13> */
.L_x_64:
[----:B-----5:R-:W-:-:S04]  /*1db0*/  IMAD.U32 R48, R40, 0x10000, RZ ;  /* 0x0001000028307824 */ /* 0x020fc800078e00ff */
[----:B------:R-:W-:-:S07]  /*1dc0*/  FADD.FTZ R103, R48, R103 ;  /* 0x0000006730677221 */ /* 0x000fce0000010000 */
.L_x_65:
[----:B------:R-:W-:-:S04]  /*1dd0*/  F2FP.BF16.F32.PACK_AB R48, RZ, R103 ;  /* 0x00000067ff30723e */ /* 0x000fc800000010ff */
[----:B------:R-:W-:-:S07]  /*1de0*/  PRMT R44, R48, 0x7610, R44 ;  /* 0x00007610302c7816 */ /* 0x000fce000000002c */
.L_x_66:
[----:B------:R-:W-:-:S05]  /*1df0*/  SHF.L.U32 R112, R112, 0x10, RZ ;  /* 0x0000001070707819 */ /* 0x000fca00000006ff */
[----:B------:R-:W-:Y:S01]  /*1e00*/  FMUL.FTZ R104, R112, R141 ;  /* 0x0000008d70687220 */ /* 0x000fe20000410000 */
[----:B------:R-:W-:Y:S06]  /*1e10*/  @P3 BRA `(.L_x_67) ;  /* 0x0000000000083947 */ /* 0x000fec0003800000 */
[----:B------:R-:W-:Y:S05]  /*1e20*/  @P1 BRA `(.L_x_68) ;  /* 0x0000000000101947 */ /* 0x000fea0003800000 */
[----:B------:R-:W-:Y:S05]  /*1e30*/  BRA `(.L_x_69) ;  /* 0x0000000000147947 */ /* 0x000fea0003800000 */
.L_x_67:
[----:B-----5:R-:W-:-:S04]  /*1e40*/  PRMT R48, R40, 0x7632, R48 ;  /* 0x0000763228307816 */ /* 0x020fc80000000030 */
[----:B------:R-:W-:-:S05]  /*1e50*/  SHF.L.U32 R113, R48, 0x10, RZ ;  /* 0x0000001030717819 */ /* 0x000fca00000006ff */
[----:B------:R-:W-:-:S07]  /*1e60*/  FADD.FTZ R104, R113, R104 ;  /* 0x0000006871687221 */ /* 0x000fce0000010000 */
.L_x_68:
[----:B------:R-:W-:-:S04]  /*1e70*/  F2FP.BF16.F32.PACK_AB R48, RZ, R104 ;  /* 0x00000068ff30723e */ /* 0x000fc800000010ff */
[----:B------:R-:W-:-:S07]  /*1e80*/  PRMT R44, R44, 0x5410, R48 ;  /* 0x000054102c2c7816 */ /* 0x000fce0000000030 */
.L_x_69:
[C---:B------:R-:W-:Y:S02]  /*1e90*/  SHF.L.U32 R48, R49.reuse, 0x10, RZ ;  /* 0x0000001031307819 */ /* 0x040fe400000006ff */
[----:B------:R-:W-:-:S03]  /*1ea0*/  PRMT R49, R49, 0x7632, R49 ;  /* 0x0000763231317816 */ /* 0x000fc60000000031 */
[----:B------:R-:W-:Y:S01]  /*1eb0*/  FMUL.FTZ R113, R48, R141 ;  /* 0x0000008d30717220 */ /* 0x000fe20000410000 */
[----:B------:R-:W-:Y:S06]  /*1ec0*/  @P3 BRA `(.L_x_70) ;  /* 0x0000000000083947 */ /* 0x000fec0003800000 */
[----:B------:R-:W-:Y:S05]  /*1ed0*/  @P1 BRA `(.L_x_71) ;  /* 0x00000000000c1947 */ /* 0x000fea0003800000 */
[----:B------:R-:W-:Y:S05]  /*1ee0*/  BRA `(.L_x_72) ;  /* 0x0000000000107947 */ /* 0x000fea0003800000 */
.L_x_70:
[----:B-----5:R-:W-:-:S05]  /*1ef0*/  SHF.L.U32 R48, R41, 0x10, RZ ;  /* 0x0000001029307819 */ /* 0x020fca00000006ff */
[----:B------:R-:W-:-:S07]  /*1f00*/  FADD.FTZ R113, R48, R113 ;  /* 0x0000007130717221 */ /* 0x000fce0000010000 */
.L_x_71:
[----:B------:R-:W-:-:S04]  /*1f10*/  F2FP.BF16.F32.PACK_AB R48, RZ, R113 ;  /* 0x00000071ff30723e */ /* 0x000fc800000010ff */
[----:B------:R-:W-:-:S07]  /*1f20*/  PRMT R45, R48, 0x7610, R45 ;  /* 0x00007610302d7816 */ /* 0x000fce000000002d */
.L_x_72:
[----:B------:R-:W-:-:S04]  /*1f30*/  IMAD.U32 R112, R49, 0x10000, RZ ;  /* 0x0001000031707824 */ /* 0x000fc800078e00ff */
[----:B------:R-:W-:Y:S01]  /*1f40*/  FMUL.FTZ R112, R112, R141 ;  /* 0x0000008d70707220 */ /* 0x000fe20000410000 */
[----:B------:R-:W-:Y:S06]  /*1f50*/  @P3 BRA `(.L_x_73) ;  /* 0x0000000000083947 */ /* 0x000fec0003800000 */
[----:B------:R-:W-:Y:S05]  /*1f60*/  @P1 BRA `(.L_x_74) ;  /* 0x0000000000101947 */ /* 0x000fea0003800000 */
[----:B------:R-:W-:Y:S05]  /*1f70*/  BRA `(.L_x_75) ;  /* 0x0000000000147947 */ /* 0x000fea0003800000 */
.L_x_73:
[----:B-----5:R-:W-:-:S04]  /*1f80*/  PRMT R48, R41, 0x7632, R48 ;  /* 0x0000763229307816 */ /* 0x020fc80000000030 */
[----:B------:R-:W-:-:S05]  /*1f90*/  SHF.L.U32 R49, R48, 0x10, RZ ;  /* 0x0000001030317819 */ /* 0x000fca00000006ff */
[----:B------:R-:W-:-:S07]  /*1fa0*/  FADD.FTZ R112, R49, R112 ;  /* 0x0000007031707221 */ /* 0x000fce0000010000 */
.L_x_74:
[----:B------:R-:W-:-:S04]  /*1fb0*/  F2FP.BF16.F32.PACK_AB R48, RZ, R112 ;  /* 0x00000070ff30723e */ /* 0x000fc800000010ff */
[----:B------:R-:W-:-:S07]  /*1fc0*/  PRMT R45, R45, 0x5410, R48 ;  /* 0x000054102d2d7816 */ /* 0x000fce0000000030 */
.L_x_75:
[C---:B------:R-:W-:Y:S02]  /*1fd0*/  SHF.L.U32 R48, R50.reuse, 0x10, RZ ;  /* 0x0000001032307819 */ /* 0x040fe400000006ff */
[----:B------:R-:W-:-:S03]  /*1fe0*/  PRMT R50, R50, 0x7632, R50 ;  /* 0x0000763232327816 */ /* 0x000fc60000000032 */
[----:B------:R-:W-:Y:S01]  /*1ff0*/  FMUL.FTZ R123, R48, R141 ;  /* 0x0000008d307b7220 */ /* 0x000fe20000410000 */
[----:B------:R-:W-:Y:S06]  /*2000*/  @P3 BRA `(.L_x_76) ;  /* 0x0000000000083947 */ /* 0x000fec0003800000 */
[----:B------:R-:W-:Y:S05]  /*2010*/  @P1 BRA `(.L_x_77) ;  /* 0x00000000000c1947 */ /* 0x000fea0003800000 */
[----:B------:R-:W-:Y:S05]  /*2020*/  BRA `(.L_x_78) ;  /* 0x0000000000107947 */ /* 0x000fea0003800000 */
.L_x_76:
[----:B-----5:R-:W-:-:S05]  /*2030*/  SHF.L.U32 R48, R42, 0x10, RZ ;  /* 0x000000102a307819 */ /* 0x020fca00000006ff */
[----:B------:R-:W-:-:S07]  /*2040*/  FADD.FTZ R123, R48, R123 ;  /* 0x0000007b307b7221 */ /* 0x000fce0000010000 */
.L_x_77:
[----:B------:R-:W-:-:S04]  /*2050*/  F2FP.BF16.F32.PACK_AB R48, RZ, R123 ;  /* 0x0000007bff30723e */ /* 0x000fc800000010ff */
[----:B------:R-:W-:-:S07]  /*2060*/  PRMT R46, R48, 0x7610, R46 ;  /* 0x00007610302e7816 */ /* 0x000fce000000002e */
.L_x_78:
[----:B------:R-:W-:-:S05]  /*2070*/  SHF.L.U32 R50, R50, 0x10, RZ ;  /* 0x0000001032327819 */ /* 0x000fca00000006ff */
[----:B------:R-:W-:Y:S01]  /*2080*/  FMUL.FTZ R124, R50, R141 ;  /* 0x0000008d327c7220 */ /* 0x000fe20000410000 */
[----:B------:R-:W-:Y:S06]  /*2090*/  @P3 BRA `(.L_x_79) ;  /* 0x0000000000083947 */ /* 0x000fec0003800000 */
[----:B------:R-:W-:Y:S05]  /*20a0*/  @P1 BRA `(.L_x_80) ;  /* 0x0000000000101947 */ /* 0x000fea0003800000 */
[----:B------:R-:W-:Y:S05]  /*20b0*/  BRA `(.L_x_81) ;  /* 0x0000000000147947 */ /* 0x000fea0003800000 */
.L_x_79:
[----:B-----5:R-:W-:-:S05]  /*20c0*/  PRMT R48, R42, 0x7632, R48 ;  /* 0x000076322a307816 */ /* 0x020fca0000000030 */
[----:B------:R-:W-:-:S04]  /*20d0*/  IMAD.U32 R49, R48, 0x10000, RZ ;  /* 0x0001000030317824 */ /* 0x000fc800078e00ff */
[----:B------:R-:W-:-:S07]  /*20e0*/  FADD.FTZ R124, R49, R124 ;  /* 0x0000007c317c7221 */ /* 0x000fce0000010000 */
.L_x_80:
[----:B------:R-:W-:-:S04]  /*20f0*/  F2FP.BF16.F32.PACK_AB R48, RZ, R124 ;  /* 0x0000007cff30723e */ /* 0x000fc800000010ff */
[----:B------:R-:W-:-:S07]  /*2100*/  PRMT R46, R46, 0x5410, R48 ;  /* 0x000054102e2e7816 */ /* 0x000fce0000000030 */
.L_x_81:
[C---:B------:R-:W-:Y:S02]  /*2110*/  SHF.L.U32 R48, R51.reuse, 0x10, RZ ;  /* 0x0000001033307819 */ /* 0x040fe400000006ff */
[----:B------:R-:W-:-:S03]  /*2120*/  PRMT R51, R51, 0x7632, R51 ;  /* 0x0000763233337816 */ /* 0x000fc60000000033 */
[----:B------:R-:W-:Y:S01]  /*2130*/  FMUL.FTZ R133, R48, R141 ;  /* 0x0000008d30857220 */ /* 0x000fe20000410000 */
[----:B------:R-:W-:Y:S06]  /*2140*/  @P3 BRA `(.L_x_82) ;  /* 0x0000000000083947 */ /* 0x000fec0003800000 */
[----:B------:R-:W-:Y:S05]  /*2150*/  @P1 BRA `(.L_x_83) ;  /* 0x00000000000c1947 */ /* 0x000fea0003800000 */
[----:B------:R-:W-:Y:S05]  /*2160*/  BRA `(.L_x_84) ;  /* 0x0000000000107947 */ /* 0x000fea0003800000 */
.L_x_82:
[----:B-----5:R-:W-:-:S05]  /*2170*/  SHF.L.U32 R48, R43, 0x10, RZ ;  /* 0x000000102b307819 */ /* 0x020fca00000006ff */
[----:B------:R-:W-:-:S07]  /*2180*/  FADD.FTZ R133, R48, R133 ;  /* 0x0000008530857221 */ /* 0x000fce0000010000 */
.L_x_83:
[----:B------:R-:W-:-:S04]  /*2190*/  F2FP.BF16.F32.PACK_AB R48, RZ, R133 ;  /* 0x00000085ff30723e */ /* 0x000fc800000010ff */
[----:B------:R-:W-:-:S07]  /*21a0*/  PRMT R47, R48, 0x7610, R47 ;  /* 0x00007610302f7816 */ /* 0x000fce000000002f */
.L_x_84:
[----:B------:R-:W-:-:S05]  /*21b0*/  SHF.L.U32 R134, R51, 0x10, RZ ;  /* 0x0000001033867819 */ /* 0x000fca00000006ff */
[----:B------:R-:W-:Y:S01]  /*21c0*/  FMUL.FTZ R134, R134, R141 ;  /* 0x0000008d86867220 */ /* 0x000fe20000410000 */
[----:B------:R-:W-:Y:S06]  /*21d0*/  @P3 BRA `(.L_x_85) ;  /* 0x0000000000083947 */ /* 0x000fec0003800000 */
[----:B------:R-:W-:Y:S05]  /*21e0*/  @P1 BRA `(.L_x_86) ;  /* 0x0000000000101947 */ /* 0x000fea0003800000 */
[----:B------:R-:W-:Y:S05]  /*21f0*/  BRA `(.L_x_87) ;  /* 0x0000000000147947 */ /* 0x000fea0003800000 */
.L_x_85:
[----:B-----5:R-:W-:-:S04]  /*2200*/  PRMT R48, R43, 0x7632, R48 ;  /* 0x000076322b307816 */ /* 0x020fc80000000030 */
[----:B------:R-:W-:-:S05]  /*2210*/  SHF.L.U32 R49, R48, 0x10, RZ ;  /* 0x0000001030317819 */ /* 0x000fca00000006ff */
[----:B------:R-:W-:-:S07]  /*2220*/  FADD.FTZ R134, R49, R134 ;  /* 0x0000008631867221 */ /* 0x000fce0000010000 */
.L_x_86:
[----:B------:R-:W-:-:S04]  /*2230*/  F2FP.BF16.F32.PACK_AB R48, RZ, R134 ;  /* 0x00000086ff30723e */ /* 0x000fc800000010ff */
[----:B------:R-:W-:-:S07]  /*2240*/  PRMT R47, R47, 0x5410, R48 ;  /* 0x000054102f2f7816 */ /* 0x000fce0000000030 */
.L_x_87:
[----:B------:R-:W0:Y:S02]  /*2250*/  @P1 LDC.64 R48, c[0x0][0x238] ;  /* 0x00008e00ff301b82 */ /* 0x000e240000000a00 */
[----:B0-----:R-:W-:-:S04]  /*2260*/  @P1 LEA R48, P3, R142, R48, 0x4 ;  /* 0x000000308e301211 */ /* 0x001fc800078620ff */
[C---:B------:R-:W-:Y:S01]  /*2270*/  @P1 LEA.HI.X R49, R142.reuse, R49, RZ, 0x4, P3 ;  /* 0x000000318e311211 */ /* 0x040fe200018f24ff */
[----:B------:R-:W-:-:S04]  /*2280*/  VIADD R142, R142, 0x80 ;  /* 0x000000808e8e7836 */ /* 0x000fc80000000000 */
[----:B------:R2:W-:Y:S04]  /*2290*/  @P1 STG.E.128 desc[UR4][R48.64], R44 ;  /* 0x0000002c30001986 */ /* 0x0005e8000c101d04 */
.L_x_63:
[----:B------:R-:W-:Y:S05]  /*22a0*/  BSYNC B0 ;  /* 0x0000000000007941 */ /* 0x000fea0003800000 */
.L_x_62:
[----:B------:R-:W-:Y:S01]  /*22b0*/  ISETP.GE.U32.AND P3, PT, R37, 0x200, PT ;  /* 0x000002002500780c */ /* 0x000fe20003f66070 */
[----:B------:R-:W-:-:S12]  /*22c0*/  BSSY B0, `(.L_x_88) ;  /* 0x0000061000007945 */ /* 0x000fd80003800000 */
[----:B------:R-:W-:Y:S05]  /*22d0*/  @!P3 BRA `(.L_x_89) ;  /* 0x00000004007cb947 */ /* 0x000fea0003800000 */
[----:B------:R-:W-:-:S04]  /*22e0*/  ISETP.NE.U32.AND P3, PT, RZ, UR12, PT ;  /* 0x0000000cff007c0c */ /* 0x000fc8000bf65070 */
[----:B------:R-:W-:-:S13]  /*22f0*/  ISETP.NE.AND.EX P3, PT, RZ, UR13, PT, P3 ;  /* 0x0000000dff007c0c */ /* 0x000fda000bf65330 */
[----:B012---:R-:W-:-:S04]  /*2300*/  @P3 LEA R48, P4, R142, UR12, 0x4 ;  /* 0x0000000c8e303c11 */ /* 0x007fc8000f8820ff */
        /* <DEDUP_REMOVED lines=13> */
.L_x_90:
[----:B-----5:R-:W-:-:S05]  /*23e0*/  SHF.L.U32 R48, R40, 0x10, RZ ;  /* 0x0000001028307819 */ /* 0x020fca00000006ff */
[----:B------:R-:W-:-:S07]  /*23f0*/  FADD.FTZ R105, R48, R105 ;  /* 0x0000006930697221 */ /* 0x000fce0000010000 */
.L_x_91:
[----:B------:R-:W-:-:S04]  /*2400*/  F2FP.BF16.F32.PACK_AB R48, RZ, R105 ;  /* 0x00000069ff30723e */ /* 0x000fc800000010ff */
[----:B------:R-:W-:-:S07]  /*2410*/  PRMT R44, R48, 0x7610, R44 ;  /* 0x00007610302c7816 */ /* 0x000fce000000002c */
.L_x_92:
[----:B------:R-:W-:-:S05]  /*2420*/  SHF.L.U32 R110, R110, 0x10, RZ ;  /* 0x000000106e6e7819 */ /* 0x000fca00000006ff */
[----:B------:R-:W-:Y:S01]  /*2430*/  FMUL.FTZ R106, R110, R141 ;  /* 0x0000008d6e6a7220 */ /* 0x000fe20000410000 */
[----:B------:R-:W-:Y:S06]  /*2440*/  @P3 BRA `(.L_x_93) ;  /* 0x0000000000083947 */ /* 0x000fec0003800000 */
[----:B------:R-:W-:Y:S05]  /*2450*/  @P1 BRA `(.L_x_94) ;  /* 0x0000000000101947 */ /* 0x000fea0003800000 */
[----:B------:R-:W-:Y:S05]  /*2460*/  BRA `(.L_x_95) ;  /* 0x0000000000147947 */ /* 0x000fea0003800000 */
.L_x_93:
[----:B-----5:R-:W-:-:S04]  /*2470*/  PRMT R48, R40, 0x7632, R48 ;  /* 0x0000763228307816 */ /* 0x020fc80000000030 */
[----:B------:R-:W-:-:S05]  /*2480*/  SHF.L.U32 R111, R48, 0x10, RZ ;  /* 0x00000010306f7819 */ /* 0x000fca00000006ff */
[----:B------:R-:W-:-:S07]  /*2490*/  FADD.FTZ R106, R111, R106 ;  /* 0x0000006a6f6a7221 */ /* 0x000fce0000010000 */
.L_x_94:
[----:B------:R-:W-:-:S04]  /*24a0*/  F2FP.BF16.F32.PACK_AB R48, RZ, R106 ;  /* 0x0000006aff30723e */ /* 0x000fc800000010ff */
[----:B------:R-:W-:-:S07]  /*24b0*/  PRMT R44, R44, 0x5410, R48 ;  /* 0x000054102c2c7816 */ /* 0x000fce0000000030 */
.L_x_95:
[C---:B------:R-:W-:Y:S01]  /*24c0*/  IMAD.U32 R48, R49.reuse, 0x10000, RZ ;  /* 0x0001000031307824 */ /* 0x040fe200078e00ff */
[----:B------:R-:W-:-:S03]  /*24d0*/  PRMT R49, R49, 0x7632, R49 ;  /* 0x0000763231317816 */ /* 0x000fc60000000031 */
[----:B------:R-:W-:Y:S01]  /*24e0*/  FMUL.FTZ R111, R48, R141 ;  /* 0x0000008d306f7220 */ /* 0x000fe20000410000 */
[----:B------:R-:W-:Y:S06]  /*24f0*/  @P3 BRA `(.L_x_96) ;  /* 0x0000000000083947 */ /* 0x000fec0003800000 */
[----:B------:R-:W-:Y:S05]  /*2500*/  @P1 BRA `(.L_x_97) ;  /* 0x00000000000c1947 */ /* 0x000fea0003800000 */
[----:B------:R-:W-:Y:S05]  /*2510*/  BRA `(.L_x_98) ;  /* 0x0000000000107947 */ /* 0x000fea0003800000 */
.L_x_96:
[----:B-----5:R-:W-:-:S05]  /*2520*/  SHF.L.U32 R48, R41, 0x10, RZ ;  /* 0x0000001029307819 */ /* 0x020fca00000006ff */
[----:B------:R-:W-:-:S07]  /*2530*/  FADD.FTZ R111, R48, R111 ;  /* 0x0000006f306f7221 */ /* 0x000fce0000010000 */
.L_x_97:
[----:B------:R-:W-:-:S04]  /*2540*/  F2FP.BF16.F32.PACK_AB R48, RZ, R111 ;  /* 0x0000006fff30723e */ /* 0x000fc800000010ff */
[----:B------:R-:W-:-:S07]  /*2550*/  PRMT R45, R48, 0x7610, R45 ;  /* 0x00007610302d7816 */ /* 0x000fce000000002d */
.L_x_98:
[----:B------:R-:W-:-:S05]  /*2560*/  SHF.L.U32 R110, R49, 0x10, RZ ;  /* 0x00000010316e7819 */ /* 0x000fca00000006ff */
[----:B------:R-:W-:Y:S01]  /*2570*/  FMUL.FTZ R110, R110, R141 ;  /* 0x0000008d6e6e7220 */ /* 0x000fe20000410000 */
[----:B------:R-:W-:Y:S06]  /*2580*/  @P3 BRA `(.L_x_99) ;  /* 0x0000000000083947 */ /* 0x000fec0003800000 */
[----:B------:R-:W-:Y:S05]  /*2590*/  @P1 BRA `(.L_x_100) ;  /* 0x0000000000101947 */ /* 0x000fea0003800000 */
[----:B------:R-:W-:Y:S05]  /*25a0*/  BRA `(.L_x_101) ;  /* 0x0000000000147947 */ /* 0x000fea0003800000 */
.L_x_99:
[----:B-----5:R-:W-:-:S04]  /*25b0*/  PRMT R48, R41, 0x7632, R48 ;  /* 0x0000763229307816 */ /* 0x020fc80000000030 */
[----:B------:R-:W-:-:S05]  /*25c0*/  SHF.L.U32 R49, R48, 0x10, RZ ;  /* 0x0000001030317819 */ /* 0x000fca00000006ff */
[----:B------:R-:W-:-:S07]  /*25d0*/  FADD.FTZ R110, R49, R110 ;  /* 0x0000006e316e7221 */ /* 0x000fce0000010000 */
.L_x_100:
[----:B------:R-:W-:-:S04]  /*25e0*/  F2FP.BF16.F32.PACK_AB R48, RZ, R110 ;  /* 0x0000006eff30723e */ /* 0x000fc800000010ff */
[----:B------:R-:W-:-:S07]  /*25f0*/  PRMT R45, R45, 0x5410, R48 ;  /* 0x000054102d2d7816 */ /* 0x000fce0000000030 */
.L_x_101:
[C---:B------:R-:W-:Y:S02]  /*2600*/  SHF.L.U32 R48, R50.reuse, 0x10, RZ ;  /* 0x0000001032307819 */ /* 0x040fe400000006ff */
[----:B------:R-:W-:-:S03]  /*2610*/  PRMT R50, R50, 0x7632, R50 ;  /* 0x0000763232327816 */ /* 0x000fc60000000032 */
[----:B------:R-:W-:Y:S01]  /*2620*/  FMUL.FTZ R125, R48, R141 ;  /* 0x0000008d307d7220 */ /* 0x000fe20000410000 */
[----:B------:R-:W-:Y:S06]  /*2630*/  @P3 BRA `(.L_x_102) ;  /* 0x0000000000083947 */ /* 0x000fec0003800000 */
[----:B------:R-:W-:Y:S05]  /*2640*/  @P1 BRA `(.L_x_103) ;  /* 0x00000000000c1947 */ /* 0x000fea0003800000 */
[----:B------:R-:W-:Y:S05]  /*2650*/  BRA `(.L_x_104) ;  /* 0x0000000000107947 */ /* 0x000fea0003800000 */
.L_x_102:
[----:B-----5:R-:W-:-:S04]  /*2660*/  IMAD.U32 R48, R42, 0x10000, RZ ;  /* 0x000100002a307824 */ /* 0x020fc800078e00ff */
[----:B------:R-:W-:-:S07]  /*2670*/  FADD.FTZ R125, R48, R125 ;  /* 0x0000007d307d7221 */ /* 0x000fce0000010000 */
.L_x_103:
[----:B------:R-:W-:-:S04]  /*2680*/  F2FP.BF16.F32.PACK_AB R48, RZ, R125 ;  /* 0x0000007dff30723e */ /* 0x000fc800000010ff */
[----:B------:R-:W-:-:S07]  /*2690*/  PRMT R46, R48, 0x7610, R46 ;  /* 0x00007610302e7816 */ /* 0x000fce000000002e */
.L_x_104:
[----:B------:R-:W-:-:S05]  /*26a0*/  SHF.L.U32 R50, R50, 0x10, RZ ;  /* 0x0000001032327819 */ /* 0x000fca00000006ff */
[----:B------:R-:W-:Y:S01]  /*26b0*/  FMUL.FTZ R126, R50, R141 ;  /* 0x0000008d327e7220 */ /* 0x000fe20000410000 */
[----:B------:R-:W-:Y:S06]  /*26c0*/  @P3 BRA `(.L_x_105) ;  /* 0x0000000000083947 */ /* 0x000fec0003800000 */
[----:B------:R-:W-:Y:S05]  /*26d0*/  @P1 BRA `(.L_x_106) ;  /* 0x0000000000101947 */ /* 0x000fea0003800000 */
[----:B------:R-:W-:Y:S05]  /*26e0*/  BRA `(.L_x_107) ;  /* 0x0000000000147947 */ /* 0x000fea0003800000 */
.L_x_105:
[----:B-----5:R-:W-:-:S04]  /*26f0*/  PRMT R48, R42, 0x7632, R48 ;  /* 0x000076322a307816 */ /* 0x020fc80000000030 */
[----:B------:R-:W-:-:S05]  /*2700*/  SHF.L.U32 R49, R48, 0x10, RZ ;  /* 0x0000001030317819 */ /* 0x000fca00000006ff */
[----:B------:R-:W-:-:S07]  /*2710*/  FADD.FTZ R126, R49, R126 ;  /* 0x0000007e317e7221 */ /* 0x000fce0000010000 */
.L_x_106:
[----:B------:R-:W-:-:S04]  /*2720*/  F2FP.BF16.F32.PACK_AB R48, RZ, R126 ;  /* 0x0000007eff30723e */ /* 0x000fc800000010ff */
[----:B------:R-:W-:-:S07]  /*2730*/  PRMT R46, R46, 0x5410, R48 ;  /* 0x000054102e2e7816 */ /* 0x000fce0000000030 */
.L_x_107:
[C---:B------:R-:W-:Y:S02]  /*2740*/  SHF.L.U32 R48, R51.reuse, 0x10, RZ ;  /* 0x0000001033307819 */ /* 0x040fe400000006ff */
[----:B------:R-:W-:-:S03]  /*2750*/  PRMT R51, R51, 0x7632, R51 ;  /* 0x0000763233337816 */ /* 0x000fc60000000033 */
[----:B------:R-:W-:Y:S01]  /*2760*/  FMUL.FTZ R135, R48, R141 ;  /* 0x0000008d30877220 */ /* 0x000fe20000410000 */
[----:B------:R-:W-:Y:S06]  /*2770*/  @P3 BRA `(.L_x_108) ;  /* 0x0000000000083947 */ /* 0x000fec0003800000 */
[----:B------:R-:W-:Y:S05]  /*2780*/  @P1 BRA `(.L_x_109) ;  /* 0x00000000000c1947 */ /* 0x000fea0003800000 */
[----:B------:R-:W-:Y:S05]  /*2790*/  BRA `(.L_x_110) ;  /* 0x0000000000107947 */ /* 0x000fea0003800000 */
.L_x_108:
[----:B-----5:R-:W-:-:S05]  /*27a0*/  SHF.L.U32 R48, R43, 0x10, RZ ;  /* 0x000000102b307819 */ /* 0x020fca00000006ff */
[----:B------:R-:W-:-:S07]  /*27b0*/  FADD.FTZ R135, R48, R135 ;  /* 0x0000008730877221 */ /* 0x000fce0000010000 */
.L_x_109:
[----:B------:R-:W-:-:S04]  /*27c0*/  F2FP.BF16.F32.PACK_AB R48, RZ, R135 ;  /* 0x00000087ff30723e */ /* 0x000fc800000010ff */
[----:B------:R-:W-:-:S07]  /*27d0*/  PRMT R47, R48, 0x7610, R47 ;  /* 0x00007610302f7816 */ /* 0x000fce000000002f */
.L_x_110:
[----:B------:R-:W-:-:S04]  /*27e0*/  IMAD.U32 R136, R51, 0x10000, RZ ;  /* 0x0001000033887824 */ /* 0x000fc800078e00ff */
[----:B------:R-:W-:Y:S01]  /*27f0*/  FMUL.FTZ R136, R136, R141 ;  /* 0x0000008d88887220 */ /* 0x000fe20000410000 */
[----:B------:R-:W-:Y:S06]  /*2800*/  @P3 BRA `(.L_x_111) ;  /* 0x0000000000083947 */ /* 0x000fec0003800000 */
[----:B------:R-:W-:Y:S05]  /*2810*/  @P1 BRA `(.L_x_112) ;  /* 0x0000000000101947 */ /* 0x000fea0003800000 */
[----:B------:R-:W-:Y:S05]  /*2820*/  BRA `(.L_x_113) ;  /* 0x0000000000147947 */ /* 0x000fea0003800000 */
.L_x_111:
[----:B-----5:R-:W-:-:S04]  /*2830*/  PRMT R48, R43, 0x7632, R48 ;  /* 0x000076322b307816 */ /* 0x020fc80000000030 */
[----:B------:R-:W-:-:S05]  /*2840*/  SHF.L.U32 R49, R48, 0x10, RZ ;  /* 0x0000001030317819 */ /* 0x000fca00000006ff */
[----:B------:R-:W-:-:S07]  /*2850*/  FADD.FTZ R136, R49, R136 ;  /* 0x0000008831887221 */ /* 0x000fce0000010000 */
.L_x_112:
[----:B------:R-:W-:-:S04]  /*2860*/  F2FP.BF16.F32.PACK_AB R48, RZ, R136 ;  /* 0x00000088ff30723e */ /* 0x000fc800000010ff */
[----:B------:R-:W-:-:S07]  /*2870*/  PRMT R47, R47, 0x5410, R48 ;  /* 0x000054102f2f7816 */ /* 0x000fce0000000030 */
.L_x_113:
[----:B------:R-:W0:Y:S02]  /*2880*/  @P1 LDC.64 R48, c[0x0][0x238] ;  /* 0x00008e00ff301b82 */ /* 0x000e240000000a00 */
[----:B0-----:R-:W-:-:S04]  /*2890*/  @P1 LEA R48, P3, R142, R48, 0x4 ;  /* 0x000000308e301211 */ /* 0x001fc800078620ff */
[C---:B------:R-:W-:Y:S02]  /*28a0*/  @P1 LEA.HI.X R49, R142.reuse, R49, RZ, 0x4, P3 ;  /* 0x000000318e311211 */ /* 0x040fe400018f24ff */
[----:B------:R-:W-:-:S03]  /*28b0*/  IADD3 R142, R142, 0x80, RZ ;  /* 0x000000808e8e7810 */ /* 0x000fc60007ffe0ff */
[----:B------:R3:W-:Y:S04]  /*28c0*/  @P1 STG.E.128 desc[UR4][R48.64], R44 ;  /* 0x0000002c30001986 */ /* 0x0007e8000c101d04 */
.L_x_89:
[----:B------:R-:W-:Y:S05]  /*28d0*/  BSYNC B0 ;  /* 0x0000000000007941 */ /* 0x000fea0003800000 */
.L_x_88:
[----:B------:R-:W-:Y:S01]  /*28e0*/  ISETP.GE.U32.AND P3, PT, R37, 0x280, PT ;  /* 0x000002802500780c */ /* 0x000fe20003f66070 */
[----:B------:R-:W-:-:S12]  /*28f0*/  BSSY B0, `(.L_x_114) ;  /* 0x0000060000007945 */ /* 0x000fd80003800000 */
[----:B------:R-:W-:Y:S05]  /*2900*/  @!P3 BRA `(.L_x_115) ;  /* 0x000000040078b947 */ /* 0x000fea0003800000 */
[----:B------:R-:W-:-:S04]  /*2910*/  ISETP.NE.U32.AND P3, PT, RZ, UR12, PT ;  /* 0x0000000cff007c0c */ /* 0x000fc8000bf65070 */
[----:B------:R-:W-:-:S13]  /*2920*/  ISETP.NE.AND.EX P3, PT, RZ, UR13, PT, P3 ;  /* 0x0000000dff007c0c */ /* 0x000fda000bf65330 */
[----:B0123--:R-:W-:-:S04]  /*2930*/  @P3 LEA R48, P4, R142, UR12, 0x4 ;  /* 0x0000000c8e303c11 */ /* 0x00ffc8000f8820ff */
        /* <DEDUP_REMOVED lines=13> */
.L_x_116:
[----:B-----5:R-:W-:-:S05]  /*2a10*/  SHF.L.U32 R48, R40, 0x10, RZ ;  /* 0x0000001028307819 */ /* 0x020fca00000006ff */
[----:B------:R-:W-:-:S07]  /*2a20*/  FADD.FTZ R107, R48, R107 ;  /* 0x0000006b306b7221 */ /* 0x000fce0000010000 */
.L_x_117:
[----:B------:R-:W-:-:S04]  /*2a30*/  F2FP.BF16.F32.PACK_AB R48, RZ, R107 ;  /* 0x0000006bff30723e */ /* 0x000fc800000010ff */
[----:B------:R-:W-:-:S07]  /*2a40*/  PRMT R44, R48, 0x7610, R44 ;  /* 0x00007610302c7816 */ /* 0x000fce000000002c */
.L_x_118:
[----:B------:R-:W-:-:S04]  /*2a50*/  IMAD.U32 R108, R109, 0x10000, RZ ;  /* 0x000100006d6c7824 */ /* 0x000fc800078e00ff */
[----:B------:R-:W-:Y:S01]  /*2a60*/  FMUL.FTZ R108, R108, R141 ;  /* 0x0000008d6c6c7220 */ /* 0x000fe20000410000 */
[----:B------:R-:W-:Y:S06]  /*2a70*/  @P3 BRA `(.L_x_119) ;  /* 0x0000000000083947 */ /* 0x000fec0003800000 */
[----:B------:R-:W-:Y:S05]  /*2a80*/  @P1 BRA `(.L_x_120) ;  /* 0x0000000000101947 */ /* 0x000fea0003800000 */
[----:B------:R-:W-:Y:S05]  /*2a90*/  BRA `(.L_x_121) ;  /* 0x0000000000147947 */ /* 0x000fea0003800000 */
.L_x_119:
[----:B-----5:R-:W-:-:S04]  /*2aa0*/  PRMT R48, R40, 0x7632, R48 ;  /* 0x0000763228307816 */ /* 0x020fc80000000030 */
[----:B------:R-:W-:-:S05]  /*2ab0*/  SHF.L.U32 R109, R48, 0x10, RZ ;  /* 0x00000010306d7819 */ /* 0x000fca00000006ff */
[----:B------:R-:W-:-:S07]  /*2ac0*/  FADD.FTZ R108, R109, R108 ;  /* 0x0000006c6d6c7221 */ /* 0x000fce0000010000 */
.L_x_120:
[----:B------:R-:W-:-:S04]  /*2ad0*/  F2FP.BF16.F32.PACK_AB R48, RZ, R108 ;  /* 0x0000006cff30723e */ /* 0x000fc800000010ff */
[----:B------:R-:W-:-:S07]  /*2ae0*/  PRMT R44, R44, 0x5410, R48 ;  /* 0x000054102c2c7816 */ /* 0x000fce0000000030 */
.L_x_121:
[C---:B------:R-:W-:Y:S02]  /*2af0*/  SHF.L.U32 R48, R49.reuse, 0x10, RZ ;  /* 0x0000001031307819 */ /* 0x040fe400000006ff */
[----:B------:R-:W-:-:S03]  /*2b00*/  PRMT R49, R49, 0x7632, R49 ;  /* 0x0000763231317816 */ /* 0x000fc60000000031 */
[----:B------:R-:W-:Y:S01]  /*2b10*/  FMUL.FTZ R109, R48, R141 ;  /* 0x0000008d306d7220 */ /* 0x000fe20000410000 */
[----:B------:R-:W-:Y:S06]  /*2b20*/  @P3 BRA `(.L_x_122) ;  /* 0x0000000000083947 */ /* 0x000fec0003800000 */
[----:B------:R-:W-:Y:S05]  /*2b30*/  @P1 BRA `(.L_x_123) ;  /* 0x00000000000c1947 */ /* 0x000fea0003800000 */
[----:B------:R-:W-:Y:S05]  /*2b40*/  BRA `(.L_x_124) ;  /* 0x0000000000107947 */ /* 0x000fea0003800000 */
.L_x_122:
[----:B-----5:R-:W-:-:S05]  /*2b50*/  SHF.L.U32 R48, R41, 0x10, RZ ;  /* 0x0000001029307819 */ /* 0x020fca00000006ff */
[----:B------:R-:W-:-:S07]  /*2b60*/  FADD.FTZ R109, R48, R109 ;  /* 0x0000006d306d7221 */ /* 0x000fce0000010000 */
.L_x_123:
[----:B------:R-:W-:-:S04]  /*2b70*/  F2FP.BF16.F32.PACK_AB R48, RZ, R109 ;  /* 0x0000006dff30723e */ /* 0x000fc800000010ff */
[----:B------:R-:W-:-:S07]  /*2b80*/  PRMT R45, R48, 0x7610, R45 ;  /* 0x00007610302d7816 */ /* 0x000fce000000002d */
.L_x_124:
[----:B------:R-:W-:-:S05]  /*2b90*/  SHF.L.U32 R118, R49, 0x10, RZ ;  /* 0x0000001031767819 */ /* 0x000fca00000006ff */
[----:B------:R-:W-:Y:S01]  /*2ba0*/  FMUL.FTZ R118, R118, R141 ;  /* 0x0000008d76767220 */ /* 0x000fe20000410000 */
[----:B------:R-:W-:Y:S06]  /*2bb0*/  @P3 BRA `(.L_x_125) ;  /* 0x0000000000083947 */ /* 0x000fec0003800000 */
[----:B------:R-:W-:Y:S05]  /*2bc0*/  @P1 BRA `(.L_x_126) ;  /* 0x0000000000101947 */ /* 0x000fea0003800000 */
[----:B------:R-:W-:Y:S05]  /*2bd0*/  BRA `(.L_x_127) ;  /* 0x0000000000147947 */ /* 0x000fea0003800000 */
.L_x_125:
[----:B-----5:R-:W-:-:S05]  /*2be0*/  PRMT R48, R41, 0x7632, R48 ;  /* 0x0000763229307816 */ /* 0x020fca0000000030 */
[----:B------:R-:W-:-:S04]  /*2bf0*/  IMAD.U32 R49, R48, 0x10000, RZ ;  /* 0x0001000030317824 */ /* 0x000fc800078e00ff */
[----:B------:R-:W-:-:S07]  /*2c00*/  FADD.FTZ R118, R49, R118 ;  /* 0x0000007631767221 */ /* 0x000fce0000010000 */
.L_x_126:
[----:B------:R-:W-:-:S04]  /*2c10*/  F2FP.BF16.F32.PACK_AB R48, RZ, R118 ;  /* 0x00000076ff30723e */ /* 0x000fc800000010ff */
[----:B------:R-:W-:-:S07]  /*2c20*/  PRMT R45, R45, 0x5410, R48 ;  /* 0x000054102d2d7816 */ /* 0x000fce0000000030 */
.L_x_127:
[C---:B------:R-:W-:Y:S02]  /*2c30*/  SHF.L.U32 R48, R50.reuse, 0x10, RZ ;  /* 0x0000001032307819 */ /* 0x040fe400000006ff */
[----:B------:R-:W-:-:S03]  /*2c40*/  PRMT R50, R50, 0x7632, R50 ;  /* 0x0000763232327816 */ /* 0x000fc60000000032 */
[----:B------:R-:W-:Y:S01]  /*2c50*/  FMUL.FTZ R127, R48, R141 ;  /* 0x0000008d307f7220 */ /* 0x000fe20000410000 */
[----:B------:R-:W-:Y:S06]  /*2c60*/  @P3 BRA `(.L_x_128) ;  /* 0x0000000000083947 */ /* 0x000fec0003800000 */
[----:B------:R-:W-:Y:S05]  /*2c70*/  @P1 BRA `(.L_x_129) ;  /* 0x00000000000c1947 */ /* 0x000fea0003800000 */
[----:B------:R-:W-:Y:S05]  /*2c80*/  BRA `(.L_x_130) ;  /* 0x0000000000107947 */ /* 0x000fea0003800000 */
.L_x_128:
[----:B-----5:R-:W-:-:S05]  /*2c90*/  SHF.L.U32 R48, R42, 0x10, RZ ;  /* 0x000000102a307819 */ /* 0x020fca00000006ff */
[----:B------:R-:W-:-:S07]  /*2ca0*/  FADD.FTZ R127, R48, R127 ;  /* 0x0000007f307f7221 */ /* 0x000fce0000010000 */
.L_x_129:
[----:B------:R-:W-:-:S04]  /*2cb0*/  F2FP.BF16.F32.PACK_AB R48, RZ, R127 ;  /* 0x0000007fff30723e */ /* 0x000fc800000010ff */
[----:B------:R-:W-:-:S07]  /*2cc0*/  PRMT R46, R48, 0x7610, R46 ;  /* 0x00007610302e7816 */ /* 0x000fce000000002e */
.L_x_130:
[----:B------:R-:W-:-:S05]  /*2cd0*/  SHF.L.U32 R50, R50, 0x10, RZ ;  /* 0x0000001032327819 */ /* 0x000fca00000006ff */
[----:B------:R-:W-:Y:S01]  /*2ce0*/  FMUL.FTZ R128, R50, R141 ;  /* 0x0000008d32807220 */ /* 0x000fe20000410000 */
[----:B------:R-:W-:Y:S06]  /*2cf0*/  @P3 BRA `(.L_x_131) ;  /* 0x0000000000083947 */ /* 0x000fec0003800000 */
[----:B------:R-:W-:Y:S05]  /*2d00*/  @P1 BRA `(.L_x_132) ;  /* 0x0000000000101947 */ /* 0x000fea0003800000 */
[----:B------:R-:W-:Y:S05]  /*2d10*/  BRA `(.L_x_133) ;  /* 0x0000000000147947 */ /* 0x000fea0003800000 */
.L_x_131:
[----:B-----5:R-:W-:-:S04]  /*2d20*/  PRMT R48, R42, 0x7632, R48 ;  /* 0x000076322a307816 */ /* 0x020fc80000000030 */
[----:B------:R-:W-:-:S05]  /*2d30*/  SHF.L.U32 R49, R48, 0x10, RZ ;  /* 0x0000001030317819 */ /* 0x000fca00000006ff */
[----:B------:R-:W-:-:S07]  /*2d40*/  FADD.FTZ R128, R49, R128 ;  /* 0x0000008031807221 */ /* 0x000fce0000010000 */
.L_x_132:
[----:B------:R-:W-:-:S04]  /*2d50*/  F2FP.BF16.F32.PACK_AB R48, RZ, R128 ;  /* 0x00000080ff30723e */ /* 0x000fc800000010ff */
[----:B------:R-:W-:-:S07]  /*2d60*/  PRMT R46, R46, 0x5410, R48 ;  /* 0x000054102e2e7816 */ /* 0x000fce0000000030 */
.L_x_133:
[C---:B------:R-:W-:Y:S01]  /*2d70*/  IMAD.U32 R48, R51.reuse, 0x10000, RZ ;  /* 0x0001000033307824 */ /* 0x040fe200078e00ff */
[----:B------:R-:W-:-:S03]  /*2d80*/  PRMT R51, R51, 0x7632, R51 ;  /* 0x0000763233337816 */ /* 0x000fc60000000033 */
[----:B------:R-:W-:Y:S01]  /*2d90*/  FMUL.FTZ R137, R48, R141 ;  /* 0x0000008d30897220 */ /* 0x000fe20000410000 */
[----:B------:R-:W-:Y:S06]  /*2da0*/  @P3 BRA `(.L_x_134) ;  /* 0x0000000000083947 */ /* 0x000fec0003800000 */
[----:B------:R-:W-:Y:S05]  /*2db0*/  @P1 BRA `(.L_x_135) ;  /* 0x00000000000c1947 */ /* 0x000fea0003800000 */
[----:B------:R-:W-:Y:S05]  /*2dc0*/  BRA `(.L_x_136) ;  /* 0x0000000000107947 */ /* 0x000fea0003800000 */
.L_x_134:
[----:B-----5:R-:W-:-:S05]  /*2dd0*/  SHF.L.U32 R48, R43, 0x10, RZ ;  /* 0x000000102b307819 */ /* 0x020fca00000006ff */
[----:B------:R-:W-:-:S07]  /*2de0*/  FADD.FTZ R137, R48, R137 ;  /* 0x0000008930897221 */ /* 0x000fce0000010000 */
.L_x_135:
[----:B------:R-:W-:-:S04]  /*2df0*/  F2FP.BF16.F32.PACK_AB R48, RZ, R137 ;  /* 0x00000089ff30723e */ /* 0x000fc800000010ff */
[----:B------:R-:W-:-:S07]  /*2e00*/  PRMT R47, R48, 0x7610, R47 ;  /* 0x00007610302f7816 */ /* 0x000fce000000002f */
.L_x_136:
[----:B------:R-:W-:-:S05]  /*2e10*/  SHF.L.U32 R138, R51, 0x10, RZ ;  /* 0x00000010338a7819 */ /* 0x000fca00000006ff */
[----:B------:R-:W-:Y:S01]  /*2e20*/  FMUL.FTZ R138, R138, R141 ;  /* 0x0000008d8a8a7220 */ /* 0x000fe20000410000 */
[----:B------:R-:W-:Y:S06]  /*2e30*/  @P3 BRA `(.L_x_137) ;  /* 0x0000000000083947 */ /* 0x000fec0003800000 */
[----:B------:R-:W-:Y:S05]  /*2e40*/  @P1 BRA `(.L_x_138) ;  /* 0x0000000000101947 */ /* 0x000fea0003800000 */
[----:B------:R-:W-:Y:S05]  /*2e50*/  BRA `(.L_x_139) ;  /* 0x0000000000147947 */ /* 0x000fea0003800000 */
.L_x_137:
[----:B-----5:R-:W-:-:S04]  /*2e60*/  PRMT R48, R43, 0x7632, R48 ;  /* 0x000076322b307816 */ /* 0x020fc80000000030 */
[----:B------:R-:W-:-:S05]  /*2e70*/  SHF.L.U32 R49, R48, 0x10, RZ ;  /* 0x0000001030317819 */ /* 0x000fca00000006ff */
[----:B------:R-:W-:-:S07]  /*2e80*/  FADD.FTZ R138, R49, R138 ;  /* 0x0000008a318a7221 */ /* 0x000fce0000010000 */
.L_x_138:
[----:B------:R-:W-:-:S04]  /*2e90*/  F2FP.BF16.F32.PACK_AB R48, RZ, R138 ;  /* 0x0000008aff30723e */ /* 0x000fc800000010ff */
[----:B------:R-:W-:-:S07]  /*2ea0*/  PRMT R47, R47, 0x5410, R48 ;  /* 0x000054102f2f7816 */ /* 0x000fce0000000030 */
.L_x_139:
[----:B------:R-:W0:Y:S02]  /*2eb0*/  @P1 LDC.64 R48, c[0x0][0x238] ;  /* 0x00008e00ff301b82 */ /* 0x000e240000000a00 */
[----:B0-----:R-:W-:-:S04]  /*2ec0*/  @P1 LEA R48, P3, R142, R48, 0x4 ;  /* 0x000000308e301211 */ /* 0x001fc800078620ff */
[----:B------:R-:W-:-:S05]  /*2ed0*/  @P1 LEA.HI.X R49, R142, R49, RZ, 0x4, P3 ;  /* 0x000000318e311211 */ /* 0x000fca00018f24ff */
[----:B------:R4:W-:Y:S04]  /*2ee0*/  @P1 STG.E.128 desc[UR4][R48.64], R44 ;  /* 0x0000002c30001986 */ /* 0x0009e8000c101d04 */
.L_x_115:
[----:B------:R-:W-:Y:S05]  /*2ef0*/  BSYNC B0 ;  /* 0x0000000000007941 */ /* 0x000fea0003800000 */
.L_x_114:
[----:B01234-:R-:W-:Y:S01]  /*2f00*/  FADD.FTZ R48, RZ, R100 ;  /* 0x00000064ff307221 */ /* 0x01ffe20000010000 */
[C---:B------:R-:W-:Y:S01]  /*2f10*/  ISETP.GT.U32.AND P3, PT, R37.reuse, 0xff, PT ;  /* 0x000000ff2500780c */ /* 0x040fe20003f64070 */
[----:B------:R-:W-:Y:S01]  /*2f20*/  UMOV UR6, 0xffffffff ;  /* 0xffffffff00067882 */ /* 0x000fe20000000000 */
[----:B------:R-:W-:Y:S01]  /*2f30*/  ISETP.GT.U32.AND P4, PT, R37, 0x1ff, PT ;  /* 0x000001ff2500780c */ /* 0x000fe20003f84070 */
[----:B------:R-:W-:Y:S01]  /*2f40*/  FADD.FTZ R48, R99, R48 ;  /* 0x0000003063307221 */ /* 0x000fe20000010000 */
[----:B------:R-:W-:Y:S02]  /*2f50*/  LOP3.LUT P5, RZ, R140, 0xff, RZ, 0xc0, !PT ;  /* 0x000000ff8cff7812 */ /* 0x000fe400078ac0ff */
[----:B------:R-:W-:Y:S01]  /*2f60*/  SHF.R.U32.HI R141, RZ, 0x5, R38 ;  /* 0x00000005ff8d7819 */ /* 0x000fe20000011626 */
[----:B------:R-:W-:Y:S01]  /*2f70*/  FADD.FTZ R49, R117, R48 ;  /* 0x0000003075317221 */ /* 0x000fe20000010000 */
[----:B------:R-:W-:Y:S02]  /*2f80*/  P2R R142, PR, RZ, 0x20 ;  /* 0x00000020ff8e7803 */ /* 0x000fe40000000000 */
[----:B------:R-:W-:Y:S01]  /*2f90*/  LOP3.LUT R51, R141, 0x7fffffc, RZ, 0xc0, !PT ;  /* 0x07fffffc8d337812 */ /* 0x000fe200078ec0ff */
[----:B------:R-:W-:Y:S01]  /*2fa0*/  FADD.FTZ R48, R116, R49 ;  /* 0x0000003174307221 */ /* 0x000fe20000010000 */
[----:B------:R-:W-:-:S03]  /*2fb0*/  LOP3.LUT P6, RZ, R38, 0x1f, RZ, 0xc0, !PT ;  /* 0x0000001f26ff7812 */ /* 0x000fc600078cc0ff */
[----:B------:R-:W-:Y:S02]  /*2fc0*/  FADD.FTZ R49, R119, R48 ;  /* 0x0000003077317221 */ /* 0x000fe40000010000 */
[----:B------:R-:W-:Y:S02]  /*2fd0*/  @!P5 IADD3 R51, R51, 0x4, RZ ;  /* 0x000000043333d810 */ /* 0x000fe40007ffe0ff */
[----:B------:R-:W-:Y:S01]  /*2fe0*/  FADD.FTZ R48, R120, R49 ;  /* 0x0000003178307221 */ /* 0x000fe20000010000 */
[----:B------:R-:W-:-:S03]  /*2ff0*/  ISETP.GT.U32.AND P5, PT, R37, 0x27f, PT ;  /* 0x0000027f2500780c */ /* 0x000fc60003fa4070 */
[----:B------:R-:W-:-:S04]  /*3000*/  FADD.FTZ R49, R129, R48 ;  /* 0x0000003081317221 */ /* 0x000fc80000010000 */
[----:B------:R-:W-:-:S05]  /*3010*/  FADD.FTZ R49, R130, R49 ;  /* 0x0000003182317221 */ /* 0x000fca0000010000 */
[----:B------:R-:W-:-:S05]  /*3020*/  FSEL R50, R49, RZ, P2 ;  /* 0x000000ff31327208 */ /* 0x000fca0001000000 */
[----:B------:R-:W-:-:S04]  /*3030*/  FADD.FTZ R49, R101, R50 ;  /* 0x0000003265317221 */ /* 0x000fc80000010000 */
[----:B------:R-:W-:-:S04]  /*3040*/  FADD.FTZ R48, R102, R49 ;  /* 0x0000003166307221 */ /* 0x000fc80000010000 */
[----:B------:R-:W-:-:S04]  /*3050*/  FADD.FTZ R49, R115, R48 ;  /* 0x0000003073317221 */ /* 0x000fc80000010000 */
[----:B------:R-:W-:-:S04]  /*3060*/  FADD.FTZ R48, R114, R49 ;  /* 0x0000003172307221 */ /* 0x000fc80000010000 */
[----:B------:R-:W-:-:S04]  /*3070*/  FADD.FTZ R49, R121, R48 ;  /* 0x0000003079317221 */ /* 0x000fc80000010000 */
[----:B------:R-:W-:-:S04]  /*3080*/  FADD.FTZ R48, R122, R49 ;  /* 0x000000317a307221 */ /* 0x000fc80000010000 */
[----:B------:R-:W-:Y:S01]  /*3090*/  FADD.FTZ R49, R131, R48 ;  /* 0x0000003083317221 */ /* 0x000fe20000010000 */
[----:B------:R-:W-:-:S03]  /*30a0*/  P2R R48, PR, RZ, 0x8 ;  /* 0x00000008ff307803 */ /* 0x000fc60000000000 */
[----:B------:R-:W-:Y:S01]  /*30b0*/  @P3 FADD.FTZ R50, R132, R49 ;  /* 0x0000003184323221 */ /* 0x000fe20000010000 */
[----:B------:R-:W-:-:S03]  /*30c0*/  ISETP.GT.U32.AND P3, PT, R37, 0x17f, PT ;  /* 0x0000017f2500780c */ /* 0x000fc60003f64070 */
[----:B------:R-:W-:-:S04]  /*30d0*/  FADD.FTZ R49, R103, R50 ;  /* 0x0000003267317221 */ /* 0x000fc80000010000 */
[----:B------:R-:W-:-:S04]  /*30e0*/  FADD.FTZ R48, R104, R49 ;  /* 0x0000003168307221 */ /* 0x000fc80000010000 */
[----:B------:R-:W-:-:S04]  /*30f0*/  FADD.FTZ R49, R113, R48 ;  /* 0x0000003071317221 */ /* 0x000fc80000010000 */
[----:B------:R-:W-:-:S04]  /*3100*/  FADD.FTZ R48, R112, R49 ;  /* 0x0000003170307221 */ /* 0x000fc80000010000 */
[----:B------:R-:W-:-:S04]  /*3110*/  FADD.FTZ R49, R123, R48 ;  /* 0x000000307b317221 */ /* 0x000fc80000010000 */
[----:B------:R-:W-:-:S04]  /*3120*/  FADD.FTZ R48, R124, R49 ;  /* 0x000000317c307221 */ /* 0x000fc80000010000 */
[----:B------:R-:W-:-:S04]  /*3130*/  FADD.FTZ R49, R133, R48 ;  /* 0x0000003085317221 */ /* 0x000fc80000010000 */
[----:B------:R-:W-:-:S04]  /*3140*/  @P3 FADD.FTZ R50, R134, R49 ;  /* 0x0000003186323221 */ /* 0x000fc80000010000 */
        /* <DEDUP_REMOVED lines=17> */
[----:B------:R-:W-:Y:S06]  /*3260*/  BRA.DIV UR6, `(.L_x_140) ;  /* 0x0000001606987947 */ /* 0x000fec000b800000 */
[----:B------:R-:W0:Y:S01]  /*3270*/  SHFL.BFLY PT, R49, R50, 0x1, 0x1f ;  /* 0x0c201f0032317f89 */ /* 0x000e2200000e0000 */
[----:B------:R-:W-:Y:S01]  /*3280*/  ISETP.GT.U32.AND P6, PT, R37, 0xff, PT ;  /* 0x000000ff2500780c */ /* 0x000fe20003fc4070 */
[----:B0-----:R-:W-:-:S05]  /*3290*/  FADD.FTZ R140, R50, R49 ;  /* 0x00000031328c7221 */ /* 0x001fca0000010000 */
[----:B------:R-:W0:Y:S02]  /*32a0*/  SHFL.BFLY PT, R49, R140, 0x2, 0x1f ;  /* 0x0c401f008c317f89 */ /* 0x000e2400000e0000 */
[----:B0-----:R-:W-:-:S05]  /*32b0*/  FADD.FTZ R143, R140, R49 ;  /* 0x000000318c8f7221 */ /* 0x001fca0000010000 */
[----:B------:R-:W0:Y:S02]  /*32c0*/  SHFL.BFLY PT, R48, R143, 0x4, 0x1f ;  /* 0x0c801f008f307f89 */ /* 0x000e2400000e0000 */
[----:B0-----:R-:W-:-:S05]  /*32d0*/  FADD.FTZ R144, R143, R48 ;  /* 0x000000308f907221 */ /* 0x001fca0000010000 */
[----:B------:R-:W0:Y:S02]  /*32e0*/  SHFL.BFLY PT, R49, R144, 0x8, 0x1f ;  /* 0x0d001f0090317f89 */ /* 0x000e2400000e0000 */
[----:B0-----:R-:W-:-:S05]  /*32f0*/  FADD.FTZ R145, R144, R49 ;  /* 0x0000003190917221 */ /* 0x001fca0000010000 */
[----:B------:R-:W0:Y:S02]  /*3300*/  SHFL.BFLY PT, R48, R145, 0x10, 0x1f ;  /* 0x0e001f0091307f89 */ /* 0x000e2400000e0000 */
[----:B0-----:R-:W-:-:S04]  /*3310*/  FADD.FTZ R49, R145, R48 ;  /* 0x0000003091317221 */ /* 0x001fc80000010000 */
[----:B------:R-:W-:-:S04]  /*3320*/  FMUL.FTZ R48, R56, R49 ;  /* 0x0000003138307220 */ /* 0x000fc80000410000 */
[--C-:B------:R-:W-:Y:S01]  /*3330*/  FADD.FTZ R49, R100, -R48.reuse ;  /* 0x8000003064317221 */ /* 0x100fe20000010000 */
[--C-:B------:R-:W-:Y:S01]  /*3340*/  FADD.FTZ R50, R99, -R48.reuse ;  /* 0x8000003063327221 */ /* 0x100fe20000010000 */
[--C-:B------:R-:W-:Y:S01]  /*3350*/  FADD.FTZ R140, R117, -R48.reuse ;  /* 0x80000030758c7221 */ /* 0x100fe20000010000 */
[--C-:B------:R-:W-:Y:S01]  /*3360*/  FADD.FTZ R143, R102, -R48.reuse ;  /* 0x80000030668f7221 */ /* 0x100fe20000010000 */
[----:B------:R-:W-:Y:S01]  /*3370*/  FFMA.FTZ R49, R49, R49, RZ ;  /* 0x0000003131317223 */ /* 0x000fe200000100ff */
[----:B------:R-:W-:-:S03]  /*3380*/  FADD.FTZ R145, R115, -R48 ;  /* 0x8000003073917221 */ /* 0x000fc60000010000 */
[----:B------:R-:W-:Y:S01]  /*3390*/  FFMA.FTZ R49, R50, R50, R49 ;  /* 0x0000003232317223 */ /* 0x000fe20000010031 */
        /* <DEDUP_REMOVED lines=9> */
[----:B------:R-:W-:-:S04]  /*3430*/  FFMA.FTZ R49, R140, R140, R49 ;  /* 0x0000008c8c317223 */ /* 0x000fc80000010031 */
[----:B------:R-:W-:Y:S01]  /*3440*/  FFMA.FTZ R49, R50, R50, R49 ;  /* 0x0000003232317223 */ /* 0x000fe20000010031 */
[----:B------:R-:W-:-:S04]  /*3450*/  FADD.FTZ R50, R101, -R48 ;  /* 0x8000003065327221 */ /* 0x000fc80000010000 */
[----:B------:R-:W-:-:S05]  /*3460*/  FSEL R49, R49, RZ, P2 ;  /* 0x000000ff31317208 */ /* 0x000fca0001000000 */
[----:B------:R-:W-:-:S04]  /*3470*/  FFMA.FTZ R50, R50, R50, R49 ;  /* 0x0000003232327223 */ /* 0x000fc80000010031 */
        /* <DEDUP_REMOVED lines=12> */
[----:B------:R-:W-:Y:S01]  /*3540*/  @P6 FFMA.FTZ R49, R143, R143, R50 ;  /* 0x0000008f8f316223 */ /* 0x000fe20000010032 */
[--C-:B------:R-:W-:Y:S01]  /*3550*/  FADD.FTZ R50, R103, -R48.reuse ;  /* 0x8000003067327221 */ /* 0x100fe20000010000 */
[----:B------:R-:W-:-:S03]  /*3560*/  FADD.FTZ R143, R104, -R48 ;  /* 0x80000030688f7221 */ /* 0x000fc60000010000 */
        /* <DEDUP_REMOVED lines=44> */
[----:B------:R-:W-:-:S05]  /*3830*/  @P5 FFMA.FTZ R49, R143, R143, R50 ;  /* 0x0000008f8f315223 */ /* 0x000fca0000010032 */
[----:B------:R-:W0:Y:S02]  /*3840*/  SHFL.BFLY PT, R50, R49, 0x1, 0x1f ;  /* 0x0c201f0031327f89 */ /* 0x000e2400000e0000 */
[----:B0-----:R-:W-:-:S05]  /*3850*/  FADD.FTZ R50, R49, R50 ;  /* 0x0000003231327221 */ /* 0x001fca0000010000 */
[----:B------:R-:W0:Y:S02]  /*3860*/  SHFL.BFLY PT, R143, R50, 0x2, 0x1f ;  /* 0x0c401f00328f7f89 */ /* 0x000e2400000e0000 */
[----:B0-----:R-:W-:-:S05]  /*3870*/  FADD.FTZ R143, R50, R143 ;  /* 0x0000008f328f7221 */ /* 0x001fca0000010000 */
[----:B------:R-:W0:Y:S02]  /*3880*/  SHFL.BFLY PT, R140, R143, 0x4, 0x1f ;  /* 0x0c801f008f8c7f89 */ /* 0x000e2400000e0000 */
[----:B0-----:R-:W-:-:S05]  /*3890*/  FADD.FTZ R140, R143, R140 ;  /* 0x0000008c8f8c7221 */ /* 0x001fca0000010000 */
[----:B------:R-:W0:Y:S02]  /*38a0*/  SHFL.BFLY PT, R145, R140, 0x8, 0x1f ;  /* 0x0d001f008c917f89 */ /* 0x000e2400000e0000 */
[----:B0-----:R-:W-:-:S05]  /*38b0*/  FADD.FTZ R145, R140, R145 ;  /* 0x000000918c917221 */ /* 0x001fca0000010000 */
[----:B------:R0:W1:Y:S02]  /*38c0*/  SHFL.BFLY PT, R144, R145, 0x10, 0x1f ;  /* 0x0e001f0091907f89 */ /* 0x00006400000e0000 */
.L_x_162:
[C---:B------:R-:W-:Y:S01]  /*38d0*/  LOP3.LUT P3, RZ, R38.reuse, 0x1f, RZ, 0xc0, !PT ;  /* 0x0000001f26ff7812 */ /* 0x040fe2000786c0ff */
[----:B------:R-:W-:Y:S05]  /*38e0*/  WARPSYNC.ALL ;  /* 0x0000000000007948 */ /* 0x000fea0003800000 */
[----:B------:R-:W-:Y:S02]  /*38f0*/  LOP3.LUT R141, R141, 0x3, RZ, 0xc0, !PT ;  /* 0x000000038d8d7812 */ /* 0x000fe400078ec0ff */
[----:B------:R-:W-:-:S05]  /*3900*/  LOP3.LUT R140, R38, 0x1f, RZ, 0xc0, !PT ;  /* 0x0000001f268c7812 */ /* 0x000fca00078ec0ff */
[----:B------:R-:W2:Y:S01]  /*3910*/  @!P3 S2R R50, SR_CgaCtaId ;  /* 0x000000000032b919 */ /* 0x000ea20000008800 */
[----:B------:R-:W-:-:S04]  /*3920*/  @!P3 MOV R49, 0x400 ;  /* 0x000004000031b802 */ /* 0x000fc80000000f00 */
[----:B--2---:R-:W-:Y:S01]  /*3930*/  @!P3 LEA R143, R50, R49, 0x18 ;  /* 0x00000031328fb211 */ /* 0x004fe200078ec0ff */
[----:B------:R-:W-:Y:S02]  /*3940*/  @!P3 IMAD.IADD R50, R51, 0x1, R141 ;  /* 0x000000013332b824 */ /* 0x000fe400078e028d */
[----:B-1----:R-:W-:-:S03]  /*3950*/  FADD.FTZ R49, R145, R144 ;  /* 0x0000009091317221 */ /* 0x002fc60000010000 */
[----:B------:R-:W-:-:S05]  /*3960*/  @!P3 LEA R50, R50, R143, 0x3 ;  /* 0x0000008f3232b211 */ /* 0x000fca00078e18ff */
[----:B------:R1:W-:Y:S01]  /*3970*/  @!P3 STS.64 [R50], R48 ;  /* 0x000000303200b388 */ /* 0x0003e20000000a00 */
[----:B------:R-:W-:-:S13]  /*3980*/  ISETP.GT.U32.AND P3, PT, R140, 0x3, PT ;  /* 0x000000038c00780c */ /* 0x000fda0003f64070 */
[----:B-1----:R-:W1:Y:S01]  /*3990*/  @!P3 S2R R49, SR_CgaCtaId ;  /* 0x000000000031b919 */ /* 0x002e620000008800 */
[----:B------:R-:W-:Y:S01]  /*39a0*/  @!P3 MOV R48, 0x400 ;  /* 0x000004000030b802 */ /* 0x000fe20000000f00 */
[----:B------:R-:W-:Y:S01]  /*39b0*/  BSSY B0, `(.L_x_141) ;  /* 0x000005c000007945 */ /* 0x000fe20003800000 */
[----:B------:R-:W-:Y:S01]  /*39c0*/  @!P3 IADD3 R51, R51, R140, RZ ;  /* 0x0000008c3333b210 */ /* 0x000fe20007ffe0ff */
[----:B------:R-:W-:Y:S01]  /*39d0*/  BAR.SYNC.DEFER_BLOCKING 0x0 ;  /* 0x0000000000007b1d */ /* 0x000fe20000010000 */
[----:B------:R-:W-:Y:S02]  /*39e0*/  ISETP.NE.AND P4, PT, R98, RZ, PT ;  /* 0x000000ff6200720c */ /* 0x000fe40003f85270 */
[----:B-1----:R-:W-:Y:S02]  /*39f0*/  @!P3 LEA R140, R49, R48, 0x18 ;  /* 0x00000030318cb211 */ /* 0x002fe400078ec0ff */
[----:B------:R-:W-:Y:S02]  /*3a00*/  CS2R R48, SRZ ;  /* 0x0000000000307805 */ /* 0x000fe4000001ff00 */
[----:B------:R-:W-:Y:S01]  /*3a10*/  @!P3 LEA R140, R51, R140, 0x3 ;  /* 0x0000008c338cb211 */ /* 0x000fe200078e18ff */
[----:B------:R-:W-:-:S04]  /*3a20*/  HFMA2.MMA R51, -RZ, RZ, 0, 0 ;  /* 0x00000000ff337435 */ /* 0x000fc800000001ff */
[----:B------:R-:W-:Y:S02]  /*3a30*/  @!P3 LDS.64 R48, [R140] ;  /* 0x000000008c30b984 */ /* 0x000fe40000000a00 */
[----:B------:R-:W-:Y:S01]  /*3a40*/  @!P3 IMAD.MOV.U32 R51, RZ, RZ, R54 ;  /* 0x000000ffff33b224 */ /* 0x000fe200078e0036 */
[----:B------:R-:W-:-:S04]  /*3a50*/  LOP3.LUT P3, RZ, R141, 0x1f, R38, 0xf8, !PT ;  /* 0x0000001f8dff7812 */ /* 0x000fc8000786f826 */
[----:B------:R-:W0:Y:S01]  /*3a60*/  SHFL.DOWN PT, R144, R51, 0x2, 0x1f ;  /* 0x08401f0033907f89 */ /* 0x000e2200000e0000 */
[-C--:B------:R-:W-:Y:S02]  /*3a70*/  I2FP.F32.S32 R147, R51.reuse ;  /* 0x0000003300937245 */ /* 0x080fe40000201400 */
[----:B0-----:R-:W-:Y:S02]  /*3a80*/  IADD3 R145, R144, R51, RZ ;  /* 0x0000003390917210 */ /* 0x001fe40007ffe0ff */
[----:B------:R-:W-:Y:S02]  /*3a90*/  I2FP.F32.S32 R144, R144 ;  /* 0x0000009000907245 */ /* 0x000fe40000201400 */
[----:B------:R-:W-:Y:S01]  /*3aa0*/  I2FP.F32.S32 R50, R145 ;  /* 0x0000009100327245 */ /* 0x000fe20000201400 */
[----:B------:R-:W0:Y:S03]  /*3ab0*/  SHFL.DOWN PT, R150, R145, 0x1, 0x1f ;  /* 0x08201f0091967f89 */ /* 0x000e2600000e0000 */
[----:B------:R-:W1:Y:S01]  /*3ac0*/  MUFU.RCP R146, R50 ;  /* 0x0000003200927308 */ /* 0x000e620000001000 */
[----:B------:R-:W2:Y:S04]  /*3ad0*/  SHFL.DOWN PT, R143, R48, 0x2, 0x1f ;  /* 0x08401f00308f7f89 */ /* 0x000ea800000e0000 */
[----:B------:R-:W3:Y:S01]  /*3ae0*/  SHFL.DOWN PT, R140, R49, 0x2, 0x1f ;  /* 0x08401f00318c7f89 */ /* 0x000ee200000e0000 */
[----:B0-----:R-:W-:-:S02]  /*3af0*/  IADD3 R51, R145, R150, RZ ;  /* 0x0000009691337210 */ /* 0x001fc40007ffe0ff */
[----:B------:R-:W-:Y:S01]  /*3b00*/  I2FP.F32.S32 R150, R150 ;  /* 0x0000009600967245 */ /* 0x000fe20000201400 */
[----:B------:R-:W0:Y:S01]  /*3b10*/  LDC R145, c[0x0][0x2d8] ;  /* 0x0000b600ff917b82 */ /* 0x000e220000000800 */
[----:B--2---:R-:W-:-:S04]  /*3b20*/  FMUL.FTZ R148, R143, R144 ;  /* 0x000000908f947220 */ /* 0x004fc80000410000 */
[----:B------:R-:W-:Y:S01]  /*3b30*/  FFMA.FTZ R149, R147, R48, R148 ;  /* 0x0000003093957223 */ /* 0x000fe20000010094 */
[----:B------:R-:W-:Y:S01]  /*3b40*/  FADD.FTZ R48, -R143, R48 ;  /* 0x000000308f307221 */ /* 0x000fe20000010100 */
[----:B------:R-:W-:Y:S01]  /*3b50*/  I2FP.F32.S32 R143, R51 ;  /* 0x00000033008f7245 */ /* 0x000fe20000201400 */
[----:B---3--:R-:W-:Y:S01]  /*3b60*/  FADD.FTZ R51, R140, R49 ;  /* 0x000000318c337221 */ /* 0x008fe20000010000 */
[----:B-1----:R-:W-:Y:S01]  /*3b70*/  FMUL.FTZ R149, R146, R149 ;  /* 0x0000009592957220 */ /* 0x002fe20000410000 */
[----:B------:R-:W-:-:S03]  /*3b80*/  FMUL.FTZ R48, R48, R48 ;  /* 0x0000003030307220 */ /* 0x000fc60000410000 */
[----:B------:R-:W1:Y:S01]  /*3b90*/  MUFU.RCP R143, R143 ;  /* 0x0000008f008f7308 */ /* 0x000e620000001000 */
[----:B------:R-:W2:Y:S01]  /*3ba0*/  SHFL.DOWN PT, R148, R149, 0x1, 0x1f ;  /* 0x08201f0095947f89 */ /* 0x000ea200000e0000 */
[----:B------:R-:W-:-:S04]  /*3bb0*/  FMUL.FTZ R48, R48, R147 ;  /* 0x0000009330307220 */ /* 0x000fc80000410000 */
[----:B------:R-:W-:-:S04]  /*3bc0*/  FMUL.FTZ R48, R48, R144 ;  /* 0x0000009030307220 */ /* 0x000fc80000410000 */
[----:B------:R-:W-:-:S05]  /*3bd0*/  FFMA.FTZ R48, R146, R48, R51 ;  /* 0x0000003092307223 */ /* 0x000fca0000010033 */
[----:B------:R-:W3:Y:S01]  /*3be0*/  SHFL.DOWN PT, R49, R48, 0x1, 0x1f ;  /* 0x08201f0030317f89 */ /* 0x000ee200000e0000 */
[----:B--2---:R-:W-:Y:S01]  /*3bf0*/  FMUL.FTZ R51, R148, R150 ;  /* 0x0000009694337220 */ /* 0x004fe20000410000 */
[----:B------:R-:W-:-:S03]  /*3c00*/  FADD.FTZ R148, R149, -R148 ;  /* 0x8000009495947221 */ /* 0x000fc60000010000 */
[----:B------:R-:W-:Y:S01]  /*3c10*/  FFMA.FTZ R140, R50, R149, R51 ;  /* 0x00000095328c7223 */ /* 0x000fe20000010033 */
[----:B------:R-:W-:-:S03]  /*3c20*/  FMUL.FTZ R51, R148, R148 ;  /* 0x0000009494337220 */ /* 0x000fc60000410000 */
[----:B-1----:R-:W-:Y:S01]  /*3c30*/  FMUL.FTZ R144, R143, R140 ;  /* 0x0000008c8f907220 */ /* 0x002fe20000410000 */
[----:B------:R-:W-:-:S04]  /*3c40*/  FMUL.FTZ R51, R50, R51 ;  /* 0x0000003332337220 */ /* 0x000fc80000410000 */
[----:B------:R-:W-:Y:S01]  /*3c50*/  FMUL.FTZ R51, R51, R150 ;  /* 0x0000009633337220 */ /* 0x000fe20000410000 */
[----:B---3--:R-:W-:Y:S01]  /*3c60*/  FADD.FTZ R50, R48, R49 ;  /* 0x0000003130327221 */ /* 0x008fe20000010000 */
[----:B------:R-:W1:Y:S01]  /*3c70*/  SHFL.IDX PT, R147, R144, RZ, 0x1f ;  /* 0x00001fff90937589 */ /* 0x000e6200000e0000 */
[----:B------:R-:W2:Y:S02]  /*3c80*/  @!P3 LDC.64 R48, c[0x0][0x258] ;  /* 0x00009600ff30bb82 */ /* 0x000ea40000000a00 */
[----:B------:R-:W-:-:S06]  /*3c90*/  FFMA.FTZ R140, R143, R51, R50 ;  /* 0x000000338f8c7223 */ /* 0x000fcc0000010032 */
[----:B------:R-:W0:Y:S01]  /*3ca0*/  SHFL.IDX PT, R140, R140, RZ, 0x1f ;  /* 0x00001fff8c8c7589 */ /* 0x000e2200000e0000 */
[----:B------:R-:W3:Y:S01]  /*3cb0*/  @!P3 LDC.64 R50, c[0x0][0x250] ;  /* 0x00009400ff32bb82 */ /* 0x000ee20000000a00 */
[----:B-1----:R-:W-:Y:S01]  /*3cc0*/  FMUL.FTZ R143, R147, R147 ;  /* 0x00000093938f7220 */ /* 0x002fe20000410000 */
[----:B--2---:R-:W-:-:S04]  /*3cd0*/  @!P3 IMAD.WIDE R48, R96, 0x4, R48 ;  /* 0x000000046030b825 */ /* 0x004fc800078e0230 */
[----:B------:R-:W-:Y:S01]  /*3ce0*/  FSEL R144, R143, RZ, P4 ;  /* 0x000000ff8f907208 */ /* 0x000fe20002000000 */
[----:B0-----:R-:W-:Y:S01]  /*3cf0*/  FFMA.FTZ R141, R140, UR7, R145 ;  /* 0x000000078c8d7c23 */ /* 0x001fe20008010091 */
[----:B---3--:R-:W-:-:S04]  /*3d00*/  @!P3 IMAD.WIDE R50, R96, 0x4, R50 ;  /* 0x000000046032b825 */ /* 0x008fc800078e0232 */
[----:B------:R-:W-:Y:S01]  /*3d10*/  FADD.FTZ R141, R141, R144 ;  /* 0x000000908d8d7221 */ /* 0x000fe20000010000 */
[----:B------:R-:W-:Y:S01]  /*3d20*/  FSEL R144, R147, RZ, !P4 ;  /* 0x000000ff93907208 */ /* 0x000fe20006000000 */
[----:B------:R0:W-:Y:S02]  /*3d30*/  @!P3 STG.E desc[UR4][R50.64], R147 ;  /* 0x000000933200b986 */ /* 0x0001e4000c101904 */
[----:B------:R-:W1:Y:S02]  /*3d40*/  MUFU.RSQ R143, R141 ;  /* 0x0000008d008f7308 */ /* 0x000e640000001400 */
[----:B-1----:R0:W-:Y:S01]  /*3d50*/  @!P3 STG.E desc[UR4][R48.64], R143 ;  /* 0x0000008f3000b986 */ /* 0x0021e2000c101904 */
[----:B------:R-:W-:Y:S05]  /*3d60*/  @!P2 BRA `(.L_x_142) ;  /* 0x000000000080a947 */ /* 0x000fea0003800000 */
[----:B------:R-:W1:Y:S01]  /*3d70*/  LDC.64 R140, c[0x0][0x2b8] ;  /* 0x0000ae00ff8c7b82 */ /* 0x000e620000000a00 */
[--C-:B0-----:R-:W-:Y:S01]  /*3d80*/  FADD.FTZ R48, R100, -R144.reuse ;  /* 0x8000009064307221 */ /* 0x101fe20000010000 */
[--C-:B------:R-:W-:Y:S01]  /*3d90*/  FADD.FTZ R50, R99, -R144.reuse ;  /* 0x8000009063327221 */ /* 0x100fe20000010000 */
[--C-:B------:R-:W-:Y:S01]  /*3da0*/  FADD.FTZ R146, R117, -R144.reuse ;  /* 0x8000009075927221 */ /* 0x100fe20000010000 */
[--C-:B------:R-:W-:Y:S01]  /*3db0*/  FADD.FTZ R148, R116, -R144.reuse ;  /* 0x8000009074947221 */ /* 0x100fe20000010000 */
[--C-:B------:R-:W-:Y:S01]  /*3dc0*/  FADD.FTZ R150, R119, -R144.reuse ;  /* 0x8000009077967221 */ /* 0x100fe20000010000 */
[--C-:B------:R-:W-:Y:S01]  /*3dd0*/  FADD.FTZ R152, R120, -R144.reuse ;  /* 0x8000009078987221 */ /* 0x100fe20000010000 */
[--C-:B------:R-:W-:Y:S01]  /*3de0*/  FADD.FTZ R154, R129, -R144.reuse ;  /* 0x80000090819a7221 */ /* 0x100fe20000010000 */
[----:B------:R-:W-:Y:S01]  /*3df0*/  FADD.FTZ R156, R130, -R144 ;  /* 0x80000090829c7221 */ /* 0x000fe20000010000 */
[C---:B------:R-:W-:Y:S01]  /*3e00*/  FMUL.FTZ R49, R143.reuse, R48 ;  /* 0x000000308f317220 */ /* 0x040fe20000410000 */
[C---:B------:R-:W-:Y:S01]  /*3e10*/  FMUL.FTZ R50, R143.reuse, R50 ;  /* 0x000000328f327220 */ /* 0x040fe20000410000 */
[C---:B------:R-:W-:Y:S01]  /*3e20*/  FMUL.FTZ R146, R143.reuse, R146 ;  /* 0x000000928f927220 */ /* 0x040fe20000410000 */
[C---:B------:R-:W-:Y:S01]  /*3e30*/  FMUL.FTZ R51, R143.reuse, R148 ;  /* 0x000000948f337220 */ /* 0x040fe20000410000 */
[C---:B------:R-:W-:Y:S01]  /*3e40*/  FMUL.FTZ R145, R143.reuse, R150 ;  /* 0x000000968f917220 */ /* 0x040fe20000410000 */
[C---:B------:R-:W-:Y:S01]  /*3e50*/  FMUL.FTZ R152, R143.reuse, R152 ;  /* 0x000000988f987220 */ /* 0x040fe20000410000 */
[C---:B------:R-:W-:Y:S01]  /*3e60*/  FMUL.FTZ R154, R143.reuse, R154 ;  /* 0x0000009a8f9a7220 */ /* 0x040fe20000410000 */
[----:B------:R-:W-:Y:S01]  /*3e70*/  FMUL.FTZ R147, R143, R156 ;  /* 0x0000009c8f937220 */ /* 0x000fe20000410000 */
[----:B------:R-:W-:Y:S01]  /*3e80*/  FFMA.FTZ R48, R36, R49, R20 ;  /* 0x0000003124307223 */ /* 0x000fe20000010014 */
[----:B------:R-:W-:Y:S01]  /*3e90*/  FFMA.FTZ R49, R95, R50, R79 ;  /* 0x000000325f317223 */ /* 0x000fe2000001004f */
[----:B------:R-:W-:Y:S01]  /*3ea0*/  FFMA.FTZ R146, R35, R146, R19 ;  /* 0x0000009223927223 */ /* 0x000fe20000010013 */
[----:B------:R-:W-:Y:S01]  /*3eb0*/  FFMA.FTZ R51, R94, R51, R78 ;  /* 0x000000335e337223 */ /* 0x000fe2000001004e */
[----:B------:R-:W-:Y:S01]  /*3ec0*/  FFMA.FTZ R50, R34, R145, R18 ;  /* 0x0000009122327223 */ /* 0x000fe20000010012 */
[----:B------:R-:W-:Y:S01]  /*3ed0*/  FFMA.FTZ R145, R93, R152, R77 ;  /* 0x000000985d917223 */ /* 0x000fe2000001004d */
[----:B------:R-:W-:Y:S01]  /*3ee0*/  FFMA.FTZ R154, R33, R154, R17 ;  /* 0x0000009a219a7223 */ /* 0x000fe20000010011 */
[----:B------:R-:W-:Y:S01]  /*3ef0*/  FFMA.FTZ R147, R92, R147, R76 ;  /* 0x000000935c937223 */ /* 0x000fe2000001004c */
[----:B------:R-:W-:Y:S01]  /*3f00*/  F2FP.BF16.F32.PACK_AB R48, R49, R48 ;  /* 0x000000303130723e */ /* 0x000fe200000010ff */
[----:B-1----:R-:W-:Y:S01]  /*3f10*/  IMAD.WIDE.U32 R140, R139, 0x10, R140 ;  /* 0x000000108b8c7825 */ /* 0x002fe200078e008c */
[----:B------:R-:W-:-:S02]  /*3f20*/  F2FP.BF16.F32.PACK_AB R49, R51, R146 ;  /* 0x000000923331723e */ /* 0x000fc400000010ff */
[----:B------:R-:W-:Y:S02]  /*3f30*/  F2FP.BF16.F32.PACK_AB R50, R145, R50 ;  /* 0x000000329132723e */ /* 0x000fe400000010ff */
[----:B------:R-:W-:Y:S02]  /*3f40*/  F2FP.BF16.F32.PACK_AB R51, R147, R154 ;  /* 0x0000009a9333723e */ /* 0x000fe400000010ff */
[----:B------:R-:W-:-:S03]  /*3f50*/  IADD3 R139, R139, 0x80, RZ ;  /* 0x000000808b8b7810 */ /* 0x000fc60007ffe0ff */
[----:B------:R1:W-:Y:S04]  /*3f60*/  STG.E.128 desc[UR4][R140.64], R48 ;  /* 0x000000308c007986 */ /* 0x0003e8000c101d04 */
.L_x_142:
[----:B------:R-:W-:Y:S05]  /*3f70*/  BSYNC B0 ;  /* 0x0000000000007941 */ /* 0x000fea0003800000 */
.L_x_141:
[----:B------:R-:W-:Y:S01]  /*3f80*/  ISETP.GE.U32.AND P3, PT, R37, 0x100, PT ;  /* 0x000001002500780c */ /* 0x000fe20003f66070 */
[----:B------:R-:W-:-:S12]  /*3f90*/  BSSY B0, `(.L_x_143) ;  /* 0x0000022000007945 */ /* 0x000fd80003800000 */
[----:B------:R-:W-:Y:S05]  /*3fa0*/  @!P3 BRA `(.L_x_144) ;  /* 0x000000000080b947 */ /* 0x000fea0003800000 */
[----:B-1----:R-:W1:Y:S01]  /*3fb0*/  LDC.64 R140, c[0x0][0x2b8] ;  /* 0x0000ae00ff8c7b82 */ /* 0x002e620000000a00 */
        /* <DEDUP_REMOVED lines=31> */
.L_x_144:
[----:B------:R-:W-:Y:S05]  /*41b0*/  BSYNC B0 ;  /* 0x0000000000007941 */ /* 0x000fea0003800000 */
.L_x_143:
[----:B------:R-:W-:Y:S01]  /*41c0*/  ISETP.GE.U32.AND P3, PT, R37, 0x180, PT ;  /* 0x000001802500780c */ /* 0x000fe20003f66070 */
[----:B------:R-:W-:-:S12]  /*41d0*/  BSSY B0, `(.L_x_145) ;  /* 0x0000022000007945 */ /* 0x000fd80003800000 */
[----:B------:R-:W-:Y:S05]  /*41e0*/  @!P3 BRA `(.L_x_146) ;  /* 0x000000000080b947 */ /* 0x000fea0003800000 */
[----:B-12---:R-:W1:Y:S01]  /*41f0*/  LDC.64 R140, c[0x0][0x2b8] ;  /* 0x0000ae00ff8c7b82 */ /* 0x006e620000000a00 */
        /* <DEDUP_REMOVED lines=27> */
[----:B------:R-:W-:Y:S01]  /*43b0*/  F2FP.BF16.F32.PACK_AB R50, R145, R50 ;  /* 0x000000329132723e */ /* 0x000fe200000010ff */
[----:B------:R-:W-:Y:S01]  /*43c0*/  VIADD R139, R139, 0x80 ;  /* 0x000000808b8b7836 */ /* 0x000fe20000000000 */
[----:B------:R-:W-:-:S05]  /*43d0*/  F2FP.BF16.F32.PACK_AB R51, R147, R154 ;  /* 0x0000009a9333723e */ /* 0x000fca00000010ff */
[----:B------:R3:W-:Y:S02]  /*43e0*/  STG.E.128 desc[UR4][R140.64], R48 ;  /* 0x000000308c007986 */ /* 0x0007e4000c101d04 */
.L_x_146:
[----:B------:R-:W-:Y:S05]  /*43f0*/  BSYNC B0 ;  /* 0x0000000000007941 */ /* 0x000fea0003800000 */
.L_x_145:
[----:B------:R-:W-:Y:S01]  /*4400*/  ISETP.GE.U32.AND P3, PT, R37, 0x200, PT ;  /* 0x000002002500780c */ /* 0x000fe20003f66070 */
[----:B------:R-:W-:-:S12]  /*4410*/  BSSY B0, `(.L_x_147) ;  /* 0x0000022000007945 */ /* 0x000fd80003800000 */
[----:B------:R-:W-:Y:S05]  /*4420*/  @!P3 BRA `(.L_x_148) ;  /* 0x000000000080b947 */ /* 0x000fea0003800000 */
[----:B-123--:R-:W1:Y:S01]  /*4430*/  LDC.64 R140, c[0x0][0x2b8] ;  /* 0x0000ae00ff8c7b82 */ /* 0x00ee620000000a00 */
        /* <DEDUP_REMOVED lines=31> */
.L_x_148:
[----:B------:R-:W-:Y:S05]  /*4630*/  BSYNC B0 ;  /* 0x0000000000007941 */ /* 0x000fea0003800000 */
.L_x_147:
[----:B------:R-:W-:Y:S01]  /*4640*/  ISETP.GE.U32.AND P3, PT, R37, 0x280, PT ;  /* 0x000002802500780c */ /* 0x000fe20003f66070 */
[----:B------:R-:W-:-:S12]  /*4650*/  BSSY B0, `(.L_x_149) ;  /* 0x0000021000007945 */ /* 0x000fd80003800000 */
[----:B------:R-:W-:Y:S05]  /*4660*/  @!P3 BRA `(.L_x_150) ;  /* 0x00000000007cb947 */ /* 0x000fea0003800000 */
[----:B01234-:R-:W0:Y:S01]  /*4670*/  LDC.64 R48, c[0x0][0x2b8] ;  /* 0x0000ae00ff307b82 */ /* 0x01fe220000000a00 */
[--C-:B------:R-:W-:Y:S01]  /*4680*/  FADD.FTZ R50, R107, -R144.reuse ;  /* 0x800000906b327221 */ /* 0x100fe20000010000 */
        /* <DEDUP_REMOVED lines=23> */
[----:B0-----:R-:W-:Y:S01]  /*4800*/  IMAD.WIDE.U32 R140, R139, 0x10, R48 ;  /* 0x000000108b8c7825 */ /* 0x001fe200078e0030 */
[----:B------:R-:W-:-:S02]  /*4810*/  F2FP.BF16.F32.PACK_AB R51, R150, R51 ;  /* 0x000000339633723e */ /* 0x000fc400000010ff */
[----:B------:R-:W-:Y:S02]  /*4820*/  F2FP.BF16.F32.PACK_AB R50, R147, R50 ;  /* 0x000000329332723e */ /* 0x000fe400000010ff */
[----:B------:R-:W-:Y:S02]  /*4830*/  F2FP.BF16.F32.PACK_AB R49, R145, R146 ;  /* 0x000000929131723e */ /* 0x000fe400000010ff */
[----:B------:R-:W-:-:S05]  /*4840*/  F2FP.BF16.F32.PACK_AB R48, R144, R143 ;  /* 0x0000008f9030723e */ /* 0x000fca00000010ff */
[----:B------:R0:W-:Y:S02]  /*4850*/  STG.E.128 desc[UR4][R140.64], R48 ;  /* 0x000000308c007986 */ /* 0x0001e4000c101d04 */
.L_x_150:
[----:B------:R-:W-:Y:S05]  /*4860*/  BSYNC B0 ;  /* 0x0000000000007941 */ /* 0x000fea0003800000 */
.L_x_149:
[----:B------:R-:W-:Y:S02]  /*4870*/  ISETP.NE.AND P3, PT, R142, RZ, PT ;  /* 0x000000ff8e00720c */ /* 0x000fe40003f65270 */
[----:B------:R-:W-:Y:S02]  /*4880*/  IADD3 R96, R96, UR8, RZ ;  /* 0x0000000860607c10 */ /* 0x000fe4000fffe0ff */
[----:B01234-:R-:W-:Y:S02]  /*4890*/  SEL R140, RZ, 0x1, P3 ;  /* 0x00000001ff8c7807 */ /* 0x01ffe40001800000 */
[----:B------:R-:W-:-:S13]  /*48a0*/  ISETP.GE.AND P3, PT, R96, UR9, PT ;  /* 0x0000000960007c0c */ /* 0x000fda000bf66270 */
[----:B------:R-:W-:Y:S05]  /*48b0*/  @!P3 BRA `(.L_x_151) ;  /* 0xffffffc400b0b947 */ /* 0x000fea000383ffff */
[----:B------:R-:W-:Y:S05]  /*48c0*/  EXIT ;  /* 0x000000000000794d */ /* 0x000fea0003800000 */
.L_x_140:
[----:B------:R-:W-:Y:S01]  /*48d0*/  HFMA2.MMA R148, -RZ, RZ, 0, 5.9604644775390625e-08 ;  /* 0x00000001ff947435 */ /* 0x000fe200000001ff */
[----:B------:R-:W-:Y:S01]  /*48e0*/  MOV R149, R50 ;  /* 0x0000003200957202 */ /* 0x000fe20000000f00 */
[----:B------:R-:W-:Y:S01]  /*48f0*/  IMAD.MOV.U32 R151, RZ, RZ, 0x1f ;  /* 0x0000001fff977424 */ /* 0x000fe200078e00ff */
[----:B------:R-:W-:-:S08]  /*4900*/  MOV R146, 0xffffffff ;  /* 0xffffffff00927802 */ /* 0x000fd00000000f00 */
[----:B-----5:R-:W-:Y:S05]  /*4910*/  WARPSYNC.COLLECTIVE R146, `(.L_x_152) ;  /* 0x0000000092087348 */ /* 0x020fea0003c00000 */
[----:B------:R0:W1:Y:S02]  /*4920*/  SHFL.BFLY P6, R147, R149, R148, R151 ;  /* 0x0c00009495937389 */ /* 0x00006400000c0097 */
[----:B01---5:R-:W-:Y:S01]  /*4930*/  ENDCOLLECTIVE ;  /* 0x000000000000791b */ /* 0x023fe20003800000 */
.L_x_152:
[----:B------:R-:W-:Y:S01]  /*4940*/  HFMA2.MMA R148, -RZ, RZ, 0, 1.1920928955078125e-07 ;  /* 0x00000002ff947435 */ /* 0x000fe200000001ff */
[----:B------:R-:W-:-:S05]  /*4950*/  MOV R49, R147 ;  /* 0x0000009300317202 */ /* 0x000fca0000000f00 */
[----:B------:R-:W-:-:S05]  /*4960*/  FADD.FTZ R140, R50, R49 ;  /* 0x00000031328c7221 */ /* 0x000fca0000010000 */
[----:B------:R-:W-:-:S07]  /*4970*/  MOV R149, R140 ;  /* 0x0000008c00957202 */ /* 0x000fce0000000f00 */
[----:B------:R-:W-:Y:S05]  /*4980*/  WARPSYNC.COLLECTIVE R146, `(.L_x_153) ;  /* 0x0000000092087348 */ /* 0x000fea0003c00000 */
[----:B------:R0:W1:Y:S02]  /*4990*/  SHFL.BFLY P6, R147, R149, R148, R151 ;  /* 0x0c00009495937389 */ /* 0x00006400000c0097 */
[----:B01----:R-:W-:Y:S01]  /*49a0*/  ENDCOLLECTIVE ;  /* 0x000000000000791b */ /* 0x003fe20003800000 */
.L_x_153:
[----:B------:R-:W-:Y:S01]  /*49b0*/  HFMA2.MMA R148, -RZ, RZ, 0, 2.384185791015625e-07 ;  /* 0x00000004ff947435 */ /* 0x000fe200000001ff */
[----:B------:R-:W-:-:S04]  /*49c0*/  IMAD.MOV.U32 R49, RZ, RZ, R147 ;  /* 0x000000ffff317224 */ /* 0x000fc800078e0093 */
[----:B------:R-:W-:-:S05]  /*49d0*/  FADD.FTZ R143, R140, R49 ;  /* 0x000000318c8f7221 */ /* 0x000fca0000010000 */
[----:B------:R-:W-:-:S07]  /*49e0*/  MOV R149, R143 ;  /* 0x0000008f00957202 */ /* 0x000fce0000000f00 */
[----:B------:R-:W-:Y:S05]  /*49f0*/  WARPSYNC.COLLECTIVE R146, `(.L_x_154) ;  /* 0x0000000092087348 */ /* 0x000fea0003c00000 */
[----:B------:R0:W1:Y:S02]  /*4a00*/  SHFL.BFLY P6, R147, R149, R148, R151 ;  /* 0x0c00009495937389 */ /* 0x00006400000c0097 */
[----:B01----:R-:W-:Y:S01]  /*4a10*/  ENDCOLLECTIVE ;  /* 0x000000000000791b */ /* 0x003fe20003800000 */
.L_x_154:
[----:B------:R-:W-:Y:S01]  /*4a20*/  IMAD.MOV.U32 R148, RZ, RZ, 0x8 ;  /* 0x00000008ff947424 */ /* 0x000fe200078e00ff */
[----:B------:R-:W-:-:S05]  /*4a30*/  MOV R48, R147 ;  /* 0x0000009300307202 */ /* 0x000fca0000000f00 */
[----:B------:R-:W-:-:S05]  /*4a40*/  FADD.FTZ R144, R143, R48 ;  /* 0x000000308f907221 */ /* 0x000fca0000010000 */
[----:B------:R-:W-:-:S07]  /*4a50*/  MOV R149, R144 ;  /* 0x0000009000957202 */ /* 0x000fce0000000f00 */
[----:B------:R-:W-:Y:S05]  /*4a60*/  WARPSYNC.COLLECTIVE R146, `(.L_x_155) ;  /* 0x0000000092087348 */ /* 0x000fea0003c00000 */
[----:B------:R0:W1:Y:S02]  /*4a70*/  SHFL.BFLY P6, R147, R149, R148, R151 ;  /* 0x0c00009495937389 */ /* 0x00006400000c0097 */
[----:B01----:R-:W-:Y:S01]  /*4a80*/  ENDCOLLECTIVE ;  /* 0x000000000000791b */ /* 0x003fe20003800000 */
.L_x_155:
[----:B------:R-:W-:Y:S01]  /*4a90*/  HFMA2.MMA R148, -RZ, RZ, 0, 9.5367431640625e-07 ;  /* 0x00000010ff947435 */ /* 0x000fe200000001ff */
[----:B------:R-:W-:-:S05]  /*4aa0*/  MOV R49, R147 ;  /* 0x0000009300317202 */ /* 0x000fca0000000f00 */
[----:B------:R-:W-:-:S05]  /*4ab0*/  FADD.FTZ R145, R144, R49 ;  /* 0x0000003190917221 */ /* 0x000fca0000010000 */
[----:B------:R-:W-:-:S07]  /*4ac0*/  MOV R149, R145 ;  /* 0x0000009100957202 */ /* 0x000fce0000000f00 */
[----:B------:R-:W-:Y:S05]  /*4ad0*/  WARPSYNC.COLLECTIVE R146, `(.L_x_156) ;  /* 0x0000000092087348 */ /* 0x000fea0003c00000 */
[----:B------:R0:W1:Y:S02]  /*4ae0*/  SHFL.BFLY P6, R147, R149, R148, R151 ;  /* 0x0c00009495937389 */ /* 0x00006400000c0097 */
[----:B01----:R-:W-:Y:S01]  /*4af0*/  ENDCOLLECTIVE ;  /* 0x000000000000791b */ /* 0x003fe20003800000 */
.L_x_156:
[----:B------:R-:W-:Y:S01]  /*4b00*/  HFMA2.MMA R148, -RZ, RZ, 0, 5.9604644775390625e-08 ;  /* 0x00000001ff947435 */ /* 0x000fe200000001ff */
[----:B------:R-:W-:Y:S02]  /*4b10*/  MOV R48, R147 ;  /* 0x0000009300307202 */ /* 0x000fe40000000f00 */
[----:B------:R-:W-:-:S03]  /*4b20*/  ISETP.GT.U32.AND P6, PT, R37, 0xff, PT ;  /* 0x000000ff2500780c */ /* 0x000fc60003fc4070 */
[----:B------:R-:W-:-:S04]  /*4b30*/  FADD.FTZ R145, R145, R48 ;  /* 0x0000003091917221 */ /* 0x000fc80000010000 */
[----:B------:R-:W-:-:S04]  /*4b40*/  FMUL.FTZ R48, R56, R145 ;  /* 0x0000009138307220 */ /* 0x000fc80000410000 */
[--C-:B------:R-:W-:Y:S01]  /*4b50*/  FADD.FTZ R49, R100, -R48.reuse ;  /* 0x8000003064317221 */ /* 0x100fe20000010000 */
[--C-:B------:R-:W-:Y:S01]  /*4b60*/  FADD.FTZ R50, R99, -R48.reuse ;  /* 0x8000003063327221 */ /* 0x100fe20000010000 */
[----:B------:R-:W-:Y:S02]  /*4b70*/  FADD.FTZ R143, R102, -R48 ;  /* 0x80000030668f7221 */ /* 0x000fe40000010000 */
[----:B------:R-:W-:-:S04]  /*4b80*/  FFMA.FTZ R49, R49, R49, RZ ;  /* 0x0000003131317223 */ /* 0x000fc800000100ff */
[----:B------:R-:W-:Y:S01]  /*4b90*/  FFMA.FTZ R49, R50, R50, R49 ;  /* 0x0000003232317223 */ /* 0x000fe20000010031 */
[----:B------:R-:W-:-:S04]  /*4ba0*/  FADD.FTZ R50, R117, -R48 ;  /* 0x8000003075327221 */ /* 0x000fc80000010000 */
        /* <DEDUP_REMOVED lines=12> */
[----:B------:R-:W-:-:S05]  /*4c70*/  FSEL R49, R49, RZ, P2 ;  /* 0x000000ff31317208 */ /* 0x000fca0001000000 */
[----:B------:R-:W-:-:S04]  /*4c80*/  FFMA.FTZ R50, R50, R50, R49 ;  /* 0x0000003232327223 */ /* 0x000fc80000010031 */
        /* <DEDUP_REMOVED lines=12> */
[----:B------:R-:W-:Y:S01]  /*4d50*/  @P6 FFMA.FTZ R49, R143, R143, R50 ;  /* 0x0000008f8f316223 */ /* 0x000fe20000010032 */
[--C-:B------:R-:W-:Y:S01]  /*4d60*/  FADD.FTZ R50, R103, -R48.reuse ;  /* 0x8000003067327221 */ /* 0x100fe20000010000 */
[----:B------:R-:W-:-:S03]  /*4d70*/  FADD.FTZ R143, R104, -R48 ;  /* 0x80000030688f7221 */ /* 0x000fc60000010000 */
        /* <DEDUP_REMOVED lines=45> */
[----:B------:R-:W-:-:S04]  /*5050*/  @P5 FFMA.FTZ R49, R143, R143, R50 ;  /* 0x0000008f8f315223 */ /* 0x000fc80000010032 */
[----:B------:R-:W-:-:S07]  /*5060*/  IMAD.MOV.U32 R149, RZ, RZ, R49 ;  /* 0x000000ffff957224 */ /* 0x000fce00078e0031 */
[----:B------:R-:W-:Y:S05]  /*5070*/  WARPSYNC.COLLECTIVE R146, `(.L_x_157) ;  /* 0x0000000092087348 */ /* 0x000fea0003c00000 */
[----:B------:R0:W1:Y:S02]  /*5080*/  SHFL.BFLY P6, R147, R149, R148, R151 ;  /* 0x0c00009495937389 */ /* 0x00006400000c0097 */
[----:B01----:R-:W-:Y:S01]  /*5090*/  ENDCOLLECTIVE ;  /* 0x000000000000791b */ /* 0x003fe20003800000 */
.L_x_157:
[----:B------:R-:W-:Y:S01]  /*50a0*/  HFMA2.MMA R148, -RZ, RZ, 0, 1.1920928955078125e-07 ;  /* 0x00000002ff947435 */ /* 0x000fe200000001ff */
[----:B------:R-:W-:-:S05]  /*50b0*/  MOV R50, R147 ;  /* 0x0000009300327202 */ /* 0x000fca0000000f00 */
[----:B------:R-:W-:-:S05]  /*50c0*/  FADD.FTZ R50, R49, R50 ;  /* 0x0000003231327221 */ /* 0x000fca0000010000 */
[----:B------:R-:W-:-:S07]  /*50d0*/  MOV R149, R50 ;  /* 0x0000003200957202 */ /* 0x000fce0000000f00 */
[----:B------:R-:W-:Y:S05]  /*50e0*/  WARPSYNC.COLLECTIVE R146, `(.L_x_158) ;  /* 0x0000000092087348 */ /* 0x000fea0003c00000 */
[----:B------:R0:W1:Y:S02]  /*50f0*/  SHFL.BFLY P6, R147, R149, R148, R151 ;  /* 0x0c00009495937389 */ /* 0x00006400000c0097 */
[----:B01----:R-:W-:Y:S01]  /*5100*/  ENDCOLLECTIVE ;  /* 0x000000000000791b */ /* 0x003fe20003800000 */
.L_x_158:
[----:B------:R-:W-:Y:S01]  /*5110*/  HFMA2.MMA R148, -RZ, RZ, 0, 2.384185791015625e-07 ;  /* 0x00000004ff947435 */ /* 0x000fe200000001ff */
[----:B------:R-:W-:-:S04]  /*5120*/  IMAD.MOV.U32 R143, RZ, RZ, R147 ;  /* 0x000000ffff8f7224 */ /* 0x000fc800078e0093 */
[----:B------:R-:W-:-:S05]  /*5130*/  FADD.FTZ R143, R50, R143 ;  /* 0x0000008f328f7221 */ /* 0x000fca0000010000 */
[----:B------:R-:W-:-:S07]  /*5140*/  MOV R149, R143 ;  /* 0x0000008f00957202 */ /* 0x000fce0000000f00 */
[----:B------:R-:W-:Y:S05]  /*5150*/  WARPSYNC.COLLECTIVE R146, `(.L_x_159) ;  /* 0x0000000092087348 */ /* 0x000fea0003c00000 */
[----:B------:R0:W1:Y:S02]  /*5160*/  SHFL.BFLY P6, R147, R149, R148, R151 ;  /* 0x0c00009495937389 */ /* 0x00006400000c0097 */
[----:B01----:R-:W-:Y:S01]  /*5170*/  ENDCOLLECTIVE ;  /* 0x000000000000791b */ /* 0x003fe20003800000 */
.L_x_159:
[----:B------:R-:W-:Y:S01]  /*5180*/  IMAD.MOV.U32 R148, RZ, RZ, 0x8 ;  /* 0x00000008ff947424 */ /* 0x000fe200078e00ff */
[----:B------:R-:W-:-:S05]  /*5190*/  MOV R140, R147 ;  /* 0x00000093008c7202 */ /* 0x000fca0000000f00 */
[----:B------:R-:W-:-:S05]  /*51a0*/  FADD.FTZ R140, R143, R140 ;  /* 0x0000008c8f8c7221 */ /* 0x000fca0000010000 */
[----:B------:R-:W-:-:S07]  /*51b0*/  MOV R149, R140 ;  /* 0x0000008c00957202 */ /* 0x000fce0000000f00 */
[----:B------:R-:W-:Y:S05]  /*51c0*/  WARPSYNC.COLLECTIVE R146, `(.L_x_160) ;  /* 0x0000000092087348 */ /* 0x000fea0003c00000 */
[----:B------:R0:W1:Y:S02]  /*51d0*/  SHFL.BFLY P6, R147, R149, R148, R151 ;  /* 0x0c00009495937389 */ /* 0x00006400000c0097 */
[----:B01----:R-:W-:Y:S01]  /*51e0*/  ENDCOLLECTIVE ;  /* 0x000000000000791b */ /* 0x003fe20003800000 */
.L_x_160:
[----:B------:R-:W-:Y:S01]  /*51f0*/  HFMA2.MMA R148, -RZ, RZ, 0, 9.5367431640625e-07 ;  /* 0x00000010ff947435 */ /* 0x000fe200000001ff */
[----:B------:R-:W-:-:S05]  /*5200*/  MOV R145, R147 ;  /* 0x0000009300917202 */ /* 0x000fca0000000f00 */
[----:B------:R-:W-:-:S05]  /*5210*/  FADD.FTZ R145, R140, R145 ;  /* 0x000000918c917221 */ /* 0x000fca0000010000 */
[----:B------:R-:W-:-:S07]  /*5220*/  MOV R149, R145 ;  /* 0x0000009100957202 */ /* 0x000fce0000000f00 */
[----:B------:R-:W-:Y:S05]  /*5230*/  WARPSYNC.COLLECTIVE R146, `(.L_x_161) ;  /* 0x0000000092087348 */ /* 0x000fea0003c00000 */
[----:B------:R0:W1:Y:S02]  /*5240*/  SHFL.BFLY P6, R147, R149, R148, R151 ;  /* 0x0c00009495937389 */ /* 0x00006400000c0097 */
[----:B01----:R-:W-:Y:S01]  /*5250*/  ENDCOLLECTIVE ;  /* 0x000000000000791b */ /* 0x003fe20003800000 */
.L_x_161:
[----:B------:R-:W-:Y:S01]  /*5260*/  MOV R144, R147 ;  /* 0x0000009300907202 */ /* 0x000fe20000000f00 */
[----:B------:R-:W-:Y:S06]  /*5270*/  BRA `(.L_x_162) ;  /* 0xffffffe400947947 */ /* 0x000fec000383ffff */
.L_x_163:
[----:B------:R-:W-:-:S00]  /*5280*/  BRA `(.L_x_163) ;  /* 0xfffffffc00fc7947 */ /* 0x000fc0000383ffff */
[----:B------:R-:W-:-:S00]  /*5290*/  NOP ;  /* 0x0000000000007918 */ /* 0x000fc00000000000 */
        /* <DEDUP_REMOVED lines=14> */
.L_x_37160:


//--------------------- .text._ZN10layer_norm13ln_fwd_kernelINS_13Kernel_traitsI13__nv_bfloat16S2_S2_S2_fjLj5120ELj1ELj1ELj4ELj16ENS_18Kernel_traits_baseILj5120ES2_S2_S2_S2_fjLj128EEEEELb0ELb0ELb0ELb1EEEvNS_9FwdParamsE --------------------------
	.section	.text._ZN10layer_norm13ln_fwd_kernelINS_13Kernel_traitsI13__nv_bfloat16S2_S2_S2_fjLj5120ELj1ELj1ELj4ELj16ENS_18Kernel_traits_baseILj5120ES2_S2_S2_S2_fjLj128EEEEELb0ELb0ELb0ELb1EEEvNS_9FwdParamsE,"ax",@progbits
	.align	128
        .global         _ZN10layer_norm13ln_fwd_kernelINS_13Kernel_traitsI13__nv_bfloat16S2_S2_S2_fjLj5120ELj1ELj1ELj4ELj16ENS_18Kernel_traits_baseILj5120ES2_S2_S2_S2_fjLj128EEEEELb0ELb0ELb0ELb1EEEvNS_9FwdParamsE
        .type           _ZN10layer_norm13ln_fwd_kernelINS_13Kernel_traitsI13__nv_bfloat16S2_S2_S2_fjLj5120ELj1ELj1ELj4ELj16ENS_18Kernel_traits_baseILj5120ES2_S2_S2_S2_fjLj128EEEEELb0ELb0ELb0ELb1EEEvNS_9FwdParamsE,@function
        .size           _ZN10layer_norm13ln_fwd_kernelINS_13Kernel_traitsI13__nv_bfloat16S2_S2_S2_fjLj5120ELj1ELj1ELj4ELj16ENS_18Kernel_traits_baseILj5120ES2_S2_S2_S2_fjLj128EEEEELb0ELb0ELb0ELb1EEEvNS_9FwdParamsE,(.L_x_37161 - _ZN10layer_norm13ln_fwd_kernelINS_13Kernel_traitsI13__nv_bfloat16S2_S2_S2_fjLj5120ELj1ELj1ELj4ELj16ENS_18Kernel_traits_baseILj5120ES2_S2_S2_S2_fjLj128EEEEELb0ELb0ELb0ELb1EEEvNS_9FwdParamsE)
        .other          _ZN10layer_norm13ln_fwd_kernelINS_13Kernel_traitsI13__nv_bfloat16S2_S2_S2_fjLj5120ELj1ELj1ELj4ELj16ENS_18Kernel_traits_baseILj5120ES2_S2_S2_S2_fjLj128EEEEELb0ELb0ELb0ELb1EEEvNS_9FwdParamsE,@"STO_CUDA_ENTRY STV_DEFAULT"
_ZN10layer_norm13ln_fwd_kernelINS_13Kernel_traitsI13__nv_bfloat16S2_S2_S2_fjLj5120ELj1ELj1ELj4ELj16ENS_18Kernel_traits_baseILj5120ES2_S2_S2_S2_fjLj128EEEEELb0ELb0ELb0ELb1EEEvNS_9FwdParamsE:
.text._ZN10layer_norm13ln_fwd_kernelINS_13Kernel_traitsI13__nv_bfloat16S2_S2_S2_fjLj5120ELj1ELj1ELj4ELj16ENS_18Kernel_traits_baseILj5120ES2_S2_S2_S2_fjLj128EEEEELb0ELb0ELb0ELb1EEEvNS_9FwdParamsE:
[----:B------:R-:W-:Y:S01]  /*0000*/  LDC R1, c[0x0][0x28] ;  /* 0x00000a00ff017b82 */ /* 0x000fe20000000800 */
[----:B------:R-:W0:Y:S01]  /*0010*/  S2R R36, SR_TID.X ;  /* 0x0000000000247919 */ /* 0x000e220000002100 */
[----:B------:R-:W-:-:S06]  /*0020*/  ULDC.64 UR4, c[0x0][0x2c8] ;  /* 0x0000b20000047ab9 */ /* 0x000fcc0000000a00 */
[----:B------:R-:W1:Y:S01]  /*0030*/  S2UR UR6, SR_CTAID.X ;  /* 0x00000000000679c3 */ /* 0x000e620000002500 */
[----:B------:R-:W-:Y:S01]  /*0040*/  ISETP.NE.U32.AND P1, PT, RZ, UR4, PT ;  /* 0x00000004ff007c0c */ /* 0x000fe2000bf25070 */
[----:B------:R-:W-:-:S03]  /*0050*/  ULDC.64 UR8, c[0x0][0x260] ;  /* 0x0000980000087ab9 */ /* 0x000fc60000000a00 */
[----:B------:R-:W-:-:S03]  /*0060*/  ISETP.NE.AND.EX P1, PT, RZ, UR5, PT, P1 ;  /* 0x00000005ff007c0c */ /* 0x000fc6000bf25310 */
[----:B------:R-:W2:Y:S01]  /*0070*/  LDC.64 R38, c[0x0][0x270] ;  /* 0x00009c00ff267b82 */ /* 0x000ea20000000a00 */
[----:B0-----:R-:W-:-:S04]  /*0080*/  SHF.L.U32 R0, R36, 0x4, RZ ;  /* 0x0000000424007819 */ /* 0x001fc800000006ff */
[----:B------:R-:W-:-:S04]  /*0090*/  LOP3.LUT R0, R0, 0x7f0, RZ, 0xc0, !PT ;  /* 0x000007f000007812 */ /* 0x000fc800078ec0ff */
[----:B------:R-:W-:-:S04]  /*00a0*/  IADD3 R4, P0, R0, UR4, RZ ;  /* 0x0000000400047c10 */ /* 0x000fc8000ff1e0ff */
[----:B------:R-:W-:Y:S01]  /*00b0*/  IADD3.X R5, RZ, UR5, RZ, P0, !PT ;  /* 0x00000005ff057c10 */ /* 0x000fe200087fe4ff */
[----:B------:R-:W-:-:S04]  /*00c0*/  ULDC.64 UR4, c[0x0][0x208] ;  /* 0x0000820000047ab9 */ /* 0x000fc80000000a00 */
[----:B------:R0:W5:Y:S04]  /*00d0*/  @P1 LDG.E.128 R20, desc[UR4][R4.64] ;  /* 0x0000000404141981 */ /* 0x000168000c1e1d00 */
[----:B------:R0:W5:Y:S04]  /*00e0*/  @P1 LDG.E.128 R24, desc[UR4][R4.64+0x800] ;  /* 0x0008000404181981 */ /* 0x000168000c1e1d00 */
[----:B------:R0:W5:Y:S04]  /*00f0*/  @P1 LDG.E.128 R52, desc[UR4][R4.64+0x1000] ;  /* 0x0010000404341981 */ /* 0x000168000c1e1d00 */
[----:B------:R0:W5:Y:S01]  /*0100*/  @P1 LDG.E.128 R16, desc[UR4][R4.64+0x1800] ;  /* 0x0018000404101981 */ /* 0x000162000c1e1d00 */
[----:B------:R-:W-:-:S02]  /*0110*/  SHF.R.U32.HI R63, RZ, 0x7, R36 ;  /* 0x00000007ff3f7819 */ /* 0x000fc40000011624 */
[----:B------:R-:W-:Y:S01]  /*0120*/  IADD3 R2, P0, R0, UR8, RZ ;  /* 0x0000000800027c10 */ /* 0x000fe2000ff1e0ff */
[----:B------:R0:W5:Y:S01]  /*0130*/  @P1 LDG.E.128 R12, desc[UR4][R4.64+0x2000] ;  /* 0x00200004040c1981 */ /* 0x000162000c1e1d00 */
[----:B-1----:R-:W-:Y:S01]  /*0140*/  IADD3 R62, R63, UR6, RZ ;  /* 0x000000063f3e7c10 */ /* 0x002fe2000fffe0ff */
[----:B------:R-:W-:Y:S01]  /*0150*/  ULDC UR6, c[0x0][0x214] ;  /* 0x0000850000067ab9 */ /* 0x000fe20000000800 */
[----:B------:R-:W-:Y:S02]  /*0160*/  IADD3.X R3, RZ, UR9, RZ, P0, !PT ;  /* 0x00000009ff037c10 */ /* 0x000fe400087fe4ff */
[----:B------:R-:W-:Y:S01]  /*0170*/  ISETP.GE.AND P2, PT, R62, UR6, PT ;  /* 0x000000063e007c0c */ /* 0x000fe2000bf46270 */
[----:B------:R-:W-:Y:S02]  /*0180*/  ULDC.64 UR6, c[0x0][0x230] ;  /* 0x00008c0000067ab9 */ /* 0x000fe40000000a00 */
[----:B--2---:R-:W-:-:S04]  /*0190*/  LOP3.LUT P0, RZ, R38, UR6, RZ, 0xfc, !PT ;  /* 0x0000000626ff7c12 */ /* 0x004fc8000f80fcff */
[----:B------:R-:W-:-:S06]  /*01a0*/  LOP3.LUT P0, RZ, R39, UR7, RZ, 0xfc, P0 ;  /* 0x0000000727ff7c12 */ /* 0x000fcc000800fcff */
[----:B0-----:R-:W-:Y:S07]  /*01b0*/  @P2 EXIT ;  /* 0x000000000000294d */ /* 0x001fee0003800000 */
[----:B------:R-:W2:Y:S04]  /*01c0*/  LDG.E.128 R48, desc[UR4][R2.64+0x2000] ;  /* 0x0020000402307981 */ /* 0x000ea8000c1e1d00 */
[----:B------:R-:W3:Y:S04]  /*01d0*/  LDG.E.128 R8, desc[UR4][R2.64+0x1000] ;  /* 0x0010000402087981 */ /* 0x000ee8000c1e1d00 */
[----:B------:R-:W4:Y:S04]  /*01e0*/  LDG.E.128 R4, desc[UR4][R2.64+0x1800] ;  /* 0x0018000402047981 */ /* 0x000f28000c1e1d00 */
[----:B------:R-:W4:Y:S04]  /*01f0*/  LDG.E.128 R44, desc[UR4][R2.64] ;  /* 0x00000004022c7981 */ /* 0x000f28000c1e1d00 */
[----:B------:R-:W4:Y:S01]  /*0200*/  LDG.E.128 R40, desc[UR4][R2.64+0x800] ;  /* 0x0008000402287981 */ /* 0x000f22000c1e1d00 */
[----:B-----5:R-:W-:-:S02]  /*0210*/  @!P1 CS2R R20, SRZ ;  /* 0x0000000000149805 */ /* 0x020fc4000001ff00 */
[----:B------:R-:W-:Y:S02]  /*0220*/  @!P1 CS2R R24, SRZ ;  /* 0x0000000000189805 */ /* 0x000fe4000001ff00 */
[----:B------:R-:W-:Y:S02]  /*0230*/  @!P1 CS2R R18, SRZ ;  /* 0x0000000000129805 */ /* 0x000fe4000001ff00 */
[----:B------:R-:W-:Y:S02]  /*0240*/  @!P1 CS2R R22, SRZ ;  /* 0x0000000000169805 */ /* 0x000fe4000001ff00 */
[----:B------:R-:W-:Y:S02]  /*0250*/  @!P1 CS2R R26, SRZ ;  /* 0x00000000001a9805 */ /* 0x000fe4000001ff00 */
[----:B------:R-:W-:Y:S02]  /*0260*/  @!P1 CS2R R52, SRZ ;  /* 0x0000000000349805 */ /* 0x000fe4000001ff00 */
[----:B------:R-:W-:-:S02]  /*0270*/  @!P1 CS2R R54, SRZ ;  /* 0x0000000000369805 */ /* 0x000fc4000001ff00 */
[----:B------:R-:W-:Y:S02]  /*0280*/  @!P1 CS2R R16, SRZ ;  /* 0x0000000000109805 */ /* 0x000fe4000001ff00 */
[----:B------:R-:W-:Y:S02]  /*0290*/  @!P1 CS2R R12, SRZ ;  /* 0x00000000000c9805 */ /* 0x000fe4000001ff00 */
[----:B------:R-:W-:Y:S02]  /*02a0*/  @!P1 CS2R R14, SRZ ;  /* 0x00000000000e9805 */ /* 0x000fe4000001ff00 */
[----:B------:R-:W-:Y:S01]  /*02b0*/  ISETP.NE.U32.AND P2, PT, R38, RZ, PT ;  /* 0x000000ff2600720c */ /* 0x000fe20003f45070 */
[----:B------:R-:W-:Y:S01]  /*02c0*/  ULDC.U8 UR6, c[0x0][0x2a0] ;  /* 0x0000a80000067ab9 */ /* 0x000fe20000000000 */
[----:B------:R-:W-:Y:S01]  /*02d0*/  PRMT R65, R20, 0x7632, R65 ;  /* 0x0000763214417816 */ /* 0x000fe20000000041 */
[----:B------:R-:W-:Y:S01]  /*02e0*/  ULDC UR7, c[0x0][0x218] ;  /* 0x0000860000077ab9 */ /* 0x000fe20000000800 */
[C---:B------:R-:W-:Y:S01]  /*02f0*/  PRMT R69, R24.reuse, 0x7632, R69 ;  /* 0x0000763218457816 */ /* 0x040fe20000000045 */
[----:B------:R-:W-:Y:S01]  /*0300*/  ULDC UR8, c[0x0][0x290] ;  /* 0x0000a40000087ab9 */ /* 0x000fe20000000800 */
[----:B------:R-:W-:-:S02]  /*0310*/  SHF.L.U32 R32, R24, 0x10, RZ ;  /* 0x0000001018207819 */ /* 0x000fc400000006ff */
[----:B------:R-:W-:Y:S01]  /*0320*/  SHF.R.U32.HI R85, RZ, 0x5, R36 ;  /* 0x00000005ff557819 */ /* 0x000fe20000011624 */
[----:B------:R-:W-:Y:S01]  /*0330*/  HFMA2.MMA R106, -RZ, RZ, 0, 5.9604644775390625e-08 ;  /* 0x00000001ff6a7435 */ /* 0x000fe200000001ff */
[----:B------:R-:W-:Y:S01]  /*0340*/  PRMT R80, R19, 0x7632, R80 ;  /* 0x0000763213507816 */ /* 0x000fe20000000050 */
[----:B------:R-:W-:Y:S01]  /*0350*/  ULDC.64 UR14, c[0x0][0x230] ;  /* 0x00008c00000e7ab9 */ /* 0x000fe20000000a00 */
[----:B------:R-:W-:Y:S01]  /*0360*/  SHF.L.U32 R34, R20, 0x10, RZ ;  /* 0x0000001014227819 */ /* 0x000fe200000006ff */
[----:B------:R-:W-:Y:S01]  /*0370*/  ULDC.64 UR10, c[0x0][0x2b8] ;  /* 0x0000ae00000a7ab9 */ /* 0x000fe20000000a00 */
[C---:B------:R-:W-:Y:S01]  /*0380*/  PRMT R66, R21.reuse, 0x7632, R66 ;  /* 0x0000763215427816 */ /* 0x040fe20000000042 */
[----:B------:R-:W-:Y:S01]  /*0390*/  ULDC.64 UR12, c[0x0][0x210] ;  /* 0x00008400000c7ab9 */ /* 0x000fe20000000a00 */
[----:B------:R-:W-:Y:S02]  /*03a0*/  SHF.L.U32 R37, R21, 0x10, RZ ;  /* 0x0000001015257819 */ /* 0x000fe400000006ff */
[----:B------:R-:W-:-:S02]  /*03b0*/  PRMT R67, R22, 0x7632, R67 ;  /* 0x0000763216437816 */ /* 0x000fc40000000043 */
[----:B------:R-:W-:Y:S02]  /*03c0*/  SHF.L.U32 R35, R22, 0x10, RZ ;  /* 0x0000001016237819 */ /* 0x000fe400000006ff */
[C---:B------:R-:W-:Y:S02]  /*03d0*/  PRMT R68, R23.reuse, 0x7632, R68 ;  /* 0x0000763217447816 */ /* 0x040fe40000000044 */
[----:B------:R-:W-:Y:S02]  /*03e0*/  SHF.L.U32 R33, R23, 0x10, RZ ;  /* 0x0000001017217819 */ /* 0x000fe400000006ff */
        /* <DEDUP_REMOVED lines=9> */
[----:B------:R-:W-:Y:S02]  /*0480*/  SHF.L.U32 R24, R17, 0x10, RZ ;  /* 0x0000001011187819 */ /* 0x000fe400000006ff */
[----:B------:R-:W-:Y:S02]  /*0490*/  PRMT R79, R18, 0x7632, R79 ;  /* 0x00007632124f7816 */ /* 0x000fe4000000004f */
[----:B------:R-:W-:Y:S02]  /*04a0*/  PRMT R81, R12, 0x7632, R81 ;  /* 0x000076320c517816 */ /* 0x000fe40000000051 */
[----:B------:R-:W-:Y:S02]  /*04b0*/  PRMT R82, R13, 0x7632, R82 ;  /* 0x000076320d527816 */ /* 0x000fe40000000052 */
[----:B------:R-:W-:Y:S02]  /*04c0*/  PRMT R83, R14, 0x7632, R83 ;  /* 0x000076320e537816 */ /* 0x000fe40000000053 */
[----:B------:R-:W-:-:S02]  /*04d0*/  PRMT R84, R15, 0x7632, R84 ;  /* 0x000076320f547816 */ /* 0x000fc40000000054 */
[----:B------:R-:W-:Y:S02]  /*04e0*/  SHF.L.U32 R23, R16, 0x10, RZ ;  /* 0x0000001010177819 */ /* 0x000fe400000006ff */
[----:B------:R-:W-:Y:S02]  /*04f0*/  SHF.L.U32 R21, R18, 0x10, RZ ;  /* 0x0000001012157819 */ /* 0x000fe400000006ff */
[----:B------:R-:W-:Y:S02]  /*0500*/  SHF.L.U32 R22, R19, 0x10, RZ ;  /* 0x0000001013167819 */ /* 0x000fe400000006ff */
[----:B------:R-:W-:Y:S02]  /*0510*/  SHF.L.U32 R20, R13, 0x10, RZ ;  /* 0x000000100d147819 */ /* 0x000fe400000006ff */
[----:B------:R-:W-:Y:S02]  /*0520*/  SHF.L.U32 R17, R14, 0x10, RZ ;  /* 0x000000100e117819 */ /* 0x000fe400000006ff */
[----:B------:R-:W-:-:S02]  /*0530*/  SHF.L.U32 R19, R12, 0x10, RZ ;  /* 0x000000100c137819 */ /* 0x000fc400000006ff */
[----:B------:R-:W-:Y:S01]  /*0540*/  SHF.L.U32 R18, R15, 0x10, RZ ;  /* 0x000000100f127819 */ /* 0x000fe200000006ff */
[----:B------:R-:W-:Y:S01]  /*0550*/  IMAD.U32 R65, R65, 0x10000, RZ ;  /* 0x0001000041417824 */ /* 0x000fe200078e00ff */
[----:B------:R-:W-:Y:S01]  /*0560*/  SHF.L.U32 R31, R25, 0x10, RZ ;  /* 0x00000010191f7819 */ /* 0x000fe200000006ff */
[----:B------:R-:W-:Y:S01]  /*0570*/  IMAD.U32 R80, R80, 0x10000, RZ ;  /* 0x0001000050507824 */ /* 0x000fe200078e00ff */
[----:B------:R-:W-:Y:S01]  /*0580*/  SHF.L.U32 R30, R26, 0x10, RZ ;  /* 0x000000101a1e7819 */ /* 0x000fe200000006ff */
[----:B------:R-:W-:Y:S01]  /*0590*/  IMAD.U32 R26, R55, 0x10000, RZ ;  /* 0x00010000371a7824 */ /* 0x000fe200078e00ff */
[----:B------:R-:W-:Y:S02]  /*05a0*/  SHF.L.U32 R29, R27, 0x10, RZ ;  /* 0x000000101b1d7819 */ /* 0x000fe400000006ff */
[----:B------:R-:W-:Y:S02]  /*05b0*/  ISETP.NE.AND.EX P1, PT, R39, RZ, PT, P2 ;  /* 0x000000ff2700720c */ /* 0x000fe40003f25320 */
[----:B------:R-:W-:-:S02]  /*05c0*/  SHF.L.U32 R28, R52, 0x10, RZ ;  /* 0x00000010341c7819 */ /* 0x000fc400000006ff */
[----:B------:R-:W-:Y:S02]  /*05d0*/  SHF.L.U32 R27, R53, 0x10, RZ ;  /* 0x00000010351b7819 */ /* 0x000fe400000006ff */
[----:B------:R-:W-:Y:S02]  /*05e0*/  SHF.L.U32 R25, R54, 0x10, RZ ;  /* 0x0000001036197819 */ /* 0x000fe400000006ff */
[----:B------:R-:W-:Y:S02]  /*05f0*/  LEA R63, R63, 0x4, 0x2 ;  /* 0x000000043f3f7811 */ /* 0x000fe400078e10ff */
[----:B------:R-:W-:Y:S02]  /*0600*/  LOP3.LUT R64, R36, 0x1f, RZ, 0xc0, !PT ;  /* 0x0000001f24407812 */ /* 0x000fe400078ec0ff */
[----:B------:R-:W-:Y:S02]  /*0610*/  ISETP.NE.AND P4, PT, RZ, UR6, PT ;  /* 0x00000006ff007c0c */ /* 0x000fe4000bf85270 */
        /* <DEDUP_REMOVED lines=18> */
[----:B------:R-:W-:-:S02]  /*0740*/  LOP3.LUT R85, R85, 0x3, RZ, 0xc0, !PT ;  /* 0x0000000355557812 */ /* 0x000fc400078ec0ff */
[----:B--2---:R-:W-:Y:S02]  /*0750*/  PRMT R96, R50, 0x7632, R96 ;  /* 0x0000763232607816 */ /* 0x004fe40000000060 */
[----:B------:R-:W-:Y:S02]  /*0760*/  PRMT R94, R48, 0x7632, R94 ;  /* 0x00007632305e7816 */ /* 0x000fe4000000005e */
[----:B---3--:R-:W-:Y:S02]  /*0770*/  PRMT R86, R10, 0x7632, R86 ;  /* 0x000076320a567816 */ /* 0x008fe40000000056 */
[----:B------:R-:W-:Y:S02]  /*0780*/  PRMT R88, R8, 0x7632, R88 ;  /* 0x0000763208587816 */ /* 0x000fe40000000058 */
[----:B------:R-:W-:Y:S02]  /*0790*/  PRMT R87, R9, 0x7632, R87 ;  /* 0x0000763209577816 */ /* 0x000fe40000000057 */
[----:B------:R-:W-:-:S02]  /*07a0*/  PRMT R89, R11, 0x7632, R89 ;  /* 0x000076320b597816 */ /* 0x000fc40000000059 */
[----:B----4-:R-:W-:Y:S02]  /*07b0*/  PRMT R90, R4, 0x7632, R90 ;  /* 0x00007632045a7816 */ /* 0x010fe4000000005a */
        /* <DEDUP_REMOVED lines=12> */
[----:B------:R-:W-:Y:S02]  /*0880*/  PRMT R105, R43, 0x7632, R105 ;  /* 0x000076322b697816 */ /* 0x000fe40000000069 */
[----:B------:R-:W-:Y:S01]  /*0890*/  SHF.L.U32 R16, R10, 0x10, RZ ;  /* 0x000000100a107819 */ /* 0x000fe200000006ff */
[----:B------:R-:W-:Y:S01]  /*08a0*/  IMAD.U32 R10, R6, 0x10000, RZ ;  /* 0x00010000060a7824 */ /* 0x000fe200078e00ff */
[----:B------:R-:W-:Y:S02]  /*08b0*/  SHF.L.U32 R14, R9, 0x10, RZ ;  /* 0x00000010090e7819 */ /* 0x000fe400000006ff */
[----:B------:R-:W-:Y:S01]  /*08c0*/  SHF.L.U32 R13, R11, 0x10, RZ ;  /* 0x000000100b0d7819 */ /* 0x000fe200000006ff */
[----:B------:R-:W-:Y:S01]  /*08d0*/  IMAD.U32 R96, R96, 0x10000, RZ ;  /* 0x0001000060607824 */ /* 0x000fe200078e00ff */
        /* <DEDUP_REMOVED lines=34> */
[----:B------:R-:W-:-:S07]  /*0b00*/  SHF.L.U32 R105, R105, 0x10, RZ ;  /* 0x0000001069697819 */ /* 0x000fce00000006ff */
.L_x_285:
[----:B0-----:R-:W0:Y:S01]  /*0b10*/  S2R R58, SR_TID.X ;  /* 0x00000000003a7919 */ /* 0x001e220000002100 */
[----:B------:R-:W1:Y:S01]  /*0b20*/  @P1 LDC.64 R56, c[0x0][0x270] ;  /* 0x00009c00ff381b82 */ /* 0x000e620000000a00 */
[----:B------:R-:W-:Y:S01]  /*0b30*/  IMAD R48, R62, UR7, RZ ;  /* 0x000000073e307c24 */ /* 0x000fe2000f8e02ff */
[----:B------:R-:W-:-:S04]  /*0b40*/  ISETP.NE.U32.AND P2, PT, RZ, UR14, PT ;  /* 0x0000000eff007c0c */ /* 0x000fc8000bf45070 */
[----:B------:R-:W-:Y:S02]  /*0b50*/  SHF.R.S32.HI R49, RZ, 0x1f, R48 ;  /* 0x0000001fff317819 */ /* 0x000fe40000011430 */
[----:B------:R-:W2:Y:S01]  /*0b60*/  LDC.64 R52, c[0x0][0x220] ;  /* 0x00008800ff347b82 */ /* 0x000ea20000000a00 */
[----:B------:R-:W-:Y:S02]  /*0b70*/  ISETP.NE.AND.EX P2, PT, RZ, UR15, PT, P2 ;  /* 0x0000000fff007c0c */ /* 0x000fe4000bf45320 */
[----:B------:R-:W-:Y:S01]  /*0b80*/  LEA.HI R48, R49, R48, RZ, 0x3 ;  /* 0x0000003031307211 */ /* 0x000fe200078f18ff */
[----:B-1----:R-:W-:-:S06]  /*0b90*/  @P1 IMAD.WIDE R56, R62, 0x2, R56 ;  /* 0x000000023e381825 */ /* 0x002fcc00078e0238 */
[----:B------:R-:W3:Y:S01]  /*0ba0*/  @P1 LDG.E.U16 R56, desc[UR4][R56.64] ;  /* 0x0000000438381981 */ /* 0x000ee2000c1e1500 */
[----:B0-----:R-:W-:-:S04]  /*0bb0*/  LOP3.LUT R59, R58, 0x7f, RZ, 0xc0, !PT ;  /* 0x0000007f3a3b7812 */ /* 0x001fc800078ec0ff */
[----:B------:R-:W-:-:S05]  /*0bc0*/  LEA.HI.SX32 R59, R48, R59, 0x1d ;  /* 0x0000003b303b7211 */ /* 0x000fca00078feaff */
[C---:B--2---:R-:W-:Y:S01]  /*0bd0*/  IMAD.WIDE.U32 R48, R59.reuse, 0x10, R52 ;  /* 0x000000103b307825 */ /* 0x044fe200078e0034 */
[----:B------:R-:W-:-:S05]  /*0be0*/  @P2 LEA R54, P3, R59, UR14, 0x4 ;  /* 0x0000000e3b362c11 */ /* 0x000fca000f8620ff */
[----:B------:R-:W2:Y:S01]  /*0bf0*/  LDG.E.128 R48, desc[UR4][R48.64] ;  /* 0x0000000430307981 */ /* 0x000ea2000c1e1d00 */
[----:B------:R-:W-:-:S05]  /*0c00*/  @P2 LEA.HI.X R55, R59, UR15, RZ, 0x4, P3 ;  /* 0x0000000f3b372c11 */ /* 0x000fca00098f24ff */
[----:B-----5:R0:W5:Y:S01]  /*0c10*/  @P2 LDG.E.128 R40, desc[UR4][R54.64] ;  /* 0x0000000436282981 */ /* 0x020162000c1e1d00 */
[----:B------:R-:W-:-:S04]  /*0c20*/  ISETP.NE.U32.AND P3, PT, RZ, UR14, PT ;  /* 0x0000000eff007c0c */ /* 0x000fc8000bf65070 */
[----:B------:R-:W-:Y:S02]  /*0c30*/  ISETP.NE.AND.EX P3, PT, RZ, UR15, PT, P3 ;  /* 0x0000000fff007c0c */ /* 0x000fe4000bf65330 */
[----:B------:R-:W-:Y:S02]  /*0c40*/  MOV R108, 0x3f800000 ;  /* 0x3f800000006c7802 */ /* 0x000fe40000000f00 */
[----:B---3--:R-:W-:Y:S02]  /*0c50*/  @P1 SHF.L.U32 R108, R56, 0x10, RZ ;  /* 0x00000010386c1819 */ /* 0x008fe400000006ff */
[C---:B--2---:R-:W-:Y:S02]  /*0c60*/  SHF.L.U32 R113, R48.reuse, 0x10, RZ ;  /* 0x0000001030717819 */ /* 0x044fe400000006ff */
[----:B------:R-:W-:-:S03]  /*0c70*/  PRMT R107, R48, 0x7632, R107 ;  /* 0x00007632306b7816 */ /* 0x000fc6000000006b */
[----:B------:R-:W-:Y:S02]  /*0c80*/  FMUL.FTZ R113, R113, R108 ;  /* 0x0000006c71717220 */ /* 0x000fe40000410000 */
[----:B0-----:R-:W-:Y:S05]  /*0c90*/  @P3 BRA `(.L_x_164) ;  /* 0x0000000000083947 */ /* 0x001fea0003800000 */
[----:B------:R-:W-:Y:S05]  /*0ca0*/  @P0 BRA `(.L_x_165) ;  /* 0x00000000000c0947 */ /* 0x000fea0003800000 */
[----:B------:R-:W-:Y:S05]  /*0cb0*/  BRA `(.L_x_166) ;  /* 0x0000000000107947 */ /* 0x000fea0003800000 */
.L_x_164:
[----:B-----5:R-:W-:-:S05]  /*0cc0*/  SHF.L.U32 R48, R40, 0x10, RZ ;  /* 0x0000001028307819 */ /* 0x020fca00000006ff */
[----:B------:R-:W-:-:S07]  /*0cd0*/  FADD.FTZ R113, R113, R48 ;  /* 0x0000003071717221 */ /* 0x000fce0000010000 */
.L_x_165:
[----:B------:R-:W-:-:S04]  /*0ce0*/  F2FP.BF16.F32.PACK_AB R48, RZ, R113 ;  /* 0x00000071ff30723e */ /* 0x000fc800000010ff */
[----:B------:R-:W-:-:S07]  /*0cf0*/  PRMT R44, R48, 0x7610, R44 ;  /* 0x00007610302c7816 */ /* 0x000fce000000002c */
.L_x_166:
[----:B------:R-:W-:-:S05]  /*0d00*/  SHF.L.U32 R107, R107, 0x10, RZ ;  /* 0x000000106b6b7819 */ /* 0x000fca00000006ff */
[----:B------:R-:W-:Y:S01]  /*0d10*/  FMUL.FTZ R111, R107, R108 ;  /* 0x0000006c6b6f7220 */ /* 0x000fe20000410000 */
[----:B------:R-:W-:Y:S06]  /*0d20*/  @P3 BRA `(.L_x_167) ;  /* 0x0000000000083947 */ /* 0x000fec0003800000 */
[----:B------:R-:W-:Y:S05]  /*0d30*/  @P0 BRA `(.L_x_168) ;  /* 0x0000000000100947 */ /* 0x000fea0003800000 */
[----:B------:R-:W-:Y:S05]  /*0d40*/  BRA `(.L_x_169) ;  /* 0x0000000000147947 */ /* 0x000fea0003800000 */
.L_x_167:
[----:B-----5:R-:W-:-:S05]  /*0d50*/  PRMT R48, R40, 0x7632, R48 ;  /* 0x0000763228307816 */ /* 0x020fca0000000030 */
[----:B------:R-:W-:-:S04]  /*0d60*/  IMAD.U32 R48, R48, 0x10000, RZ ;  /* 0x0001000030307824 */ /* 0x000fc800078e00ff */
[----:B------:R-:W-:-:S07]  /*0d70*/  FADD.FTZ R111, R111, R48 ;  /* 0x000000306f6f7221 */ /* 0x000fce0000010000 */
.L_x_168:
[----:B------:R-:W-:-:S04]  /*0d80*/  F2FP.BF16.F32.PACK_AB R48, RZ, R111 ;  /* 0x0000006fff30723e */ /* 0x000fc800000010ff */
[----:B------:R-:W-:-:S07]  /*0d90*/  PRMT R44, R44, 0x5410, R48 ;  /* 0x000054102c2c7816 */ /* 0x000fce0000000030 */
.L_x_169:
[C---:B------:R-:W-:Y:S02]  /*0da0*/  SHF.L.U32 R117, R49.reuse, 0x10, RZ ;  /* 0x0000001031757819 */ /* 0x040fe400000006ff */
[----:B------:R-:W-:-:S03]  /*0db0*/  PRMT R49, R49, 0x7632, R49 ;  /* 0x0000763231317816 */ /* 0x000fc60000000031 */
[----:B------:R-:W-:Y:S01]  /*0dc0*/  FMUL.FTZ R117, R117, R108 ;  /* 0x0000006c75757220 */ /* 0x000fe20000410000 */
[----:B------:R-:W-:Y:S06]  /*0dd0*/  @P3 BRA `(.L_x_170) ;  /* 0x0000000000083947 */ /* 0x000fec0003800000 */
[----:B------:R-:W-:Y:S05]  /*0de0*/  @P0 BRA `(.L_x_171) ;  /* 0x00000000000c0947 */ /* 0x000fea0003800000 */
[----:B------:R-:W-:Y:S05]  /*0df0*/  BRA `(.L_x_172) ;  /* 0x0000000000107947 */ /* 0x000fea0003800000 */
.L_x_170:
[----:B-----5:R-:W-:-:S05]  /*0e00*/  SHF.L.U32 R48, R41, 0x10, RZ ;  /* 0x0000001029307819 */ /* 0x020fca00000006ff */
[----:B------:R-:W-:-:S07]  /*0e10*/  FADD.FTZ R117, R117, R48 ;  /* 0x0000003075757221 */ /* 0x000fce0000010000 */
.L_x_171:
[----:B------:R-:W-:-:S04]  /*0e20*/  F2FP.BF16.F32.PACK_AB R48, RZ, R117 ;  /* 0x00000075ff30723e */ /* 0x000fc800000010ff */
[----:B------:R-:W-:-:S07]  /*0e30*/  PRMT R45, R48, 0x7610, R45 ;  /* 0x00007610302d7816 */ /* 0x000fce000000002d */
.L_x_172:
[----:B------:R-:W-:-:S05]  /*0e40*/  SHF.L.U32 R49, R49, 0x10, RZ ;  /* 0x0000001031317819 */ /* 0x000fca00000006ff */
[----:B------:R-:W-:Y:S01]  /*0e50*/  FMUL.FTZ R115, R49, R108 ;  /* 0x0000006c31737220 */ /* 0x000fe20000410000 */
[----:B------:R-:W-:Y:S06]  /*0e60*/  @P3 BRA `(.L_x_173) ;  /* 0x0000000000083947 */ /* 0x000fec0003800000 */
[----:B------:R-:W-:Y:S05]  /*0e70*/  @P0 BRA `(.L_x_174) ;  /* 0x0000000000100947 */ /* 0x000fea0003800000 */
[----:B------:R-:W-:Y:S05]  /*0e80*/  BRA `(.L_x_175) ;  /* 0x0000000000147947 */ /* 0x000fea0003800000 */
.L_x_173:
[----:B-----5:R-:W-:-:S04]  /*0e90*/  PRMT R48, R41, 0x7632, R48 ;  /* 0x0000763229307816 */ /* 0x020fc80000000030 */
[----:B------:R-:W-:-:S05]  /*0ea0*/  SHF.L.U32 R48, R48, 0x10, RZ ;  /* 0x0000001030307819 */ /* 0x000fca00000006ff */
[----:B------:R-:W-:-:S07]  /*0eb0*/  FADD.FTZ R115, R115, R48 ;  /* 0x0000003073737221 */ /* 0x000fce0000010000 */
.L_x_174:
[----:B------:R-:W-:-:S04]  /*0ec0*/  F2FP.BF16.F32.PACK_AB R48, RZ, R115 ;  /* 0x00000073ff30723e */ /* 0x000fc800000010ff */
[----:B------:R-:W-:-:S07]  /*0ed0*/  PRMT R45, R45, 0x5410, R48 ;  /* 0x000054102d2d7816 */ /* 0x000fce0000000030 */
.L_x_175:
[C---:B------:R-:W-:Y:S02]  /*0ee0*/  SHF.L.U32 R121, R50.reuse, 0x10, RZ ;  /* 0x0000001032797819 */ /* 0x040fe400000006ff */
[----:B------:R-:W-:-:S03]  /*0ef0*/  PRMT R50, R50, 0x7632, R50 ;  /* 0x0000763232327816 */ /* 0x000fc60000000032 */
[----:B------:R-:W-:Y:S01]  /*0f00*/  FMUL.FTZ R121, R121, R108 ;  /* 0x0000006c79797220 */ /* 0x000fe20000410000 */
[----:B------:R-:W-:Y:S06]  /*0f10*/  @P3 BRA `(.L_x_176) ;  /* 0x0000000000083947 */ /* 0x000fec0003800000 */
[----:B------:R-:W-:Y:S05]  /*0f20*/  @P0 BRA `(.L_x_177) ;  /* 0x00000000000c0947 */ /* 0x000fea0003800000 */
[----:B------:R-:W-:Y:S05]  /*0f30*/  BRA `(.L_x_178) ;  /* 0x0000000000107947 */ /* 0x000fea0003800000 */
.L_x_176:
[----:B-----5:R-:W-:-:S05]  /*0f40*/  SHF.L.U32 R48, R42, 0x10, RZ ;  /* 0x000000102a307819 */ /* 0x020fca00000006ff */
[----:B------:R-:W-:-:S07]  /*0f50*/  FADD.FTZ R121, R121, R48 ;  /* 0x0000003079797221 */ /* 0x000fce0000010000 */
.L_x_177:
[----:B------:R-:W-:-:S04]  /*0f60*/  F2FP.BF16.F32.PACK_AB R48, RZ, R121 ;  /* 0x00000079ff30723e */ /* 0x000fc800000010ff */
[----:B------:R-:W-:-:S07]  /*0f70*/  PRMT R46, R48, 0x7610, R46 ;  /* 0x00007610302e7816 */ /* 0x000fce000000002e */
.L_x_178:
[----:B------:R-:W-:-:S05]  /*0f80*/  SHF.L.U32 R119, R50, 0x10, RZ ;  /* 0x0000001032777819 */ /* 0x000fca00000006ff */
[----:B------:R-:W-:Y:S01]  /*0f90*/  FMUL.FTZ R119, R119, R108 ;  /* 0x0000006c77777220 */ /* 0x000fe20000410000 */
[----:B------:R-:W-:Y:S06]  /*0fa0*/  @P3 BRA `(.L_x_179) ;  /* 0x0000000000083947 */ /* 0x000fec0003800000 */
[----:B------:R-:W-:Y:S05]  /*0fb0*/  @P0 BRA `(.L_x_180) ;  /* 0x0000000000100947 */ /* 0x000fea0003800000 */
[----:B------:R-:W-:Y:S05]  /*0fc0*/  BRA `(.L_x_181) ;  /* 0x0000000000147947 */ /* 0x000fea0003800000 */
.L_x_179:
[----:B-----5:R-:W-:-:S04]  /*0fd0*/  PRMT R48, R42, 0x7632, R48 ;  /* 0x000076322a307816 */ /* 0x020fc80000000030 */
[----:B------:R-:W-:-:S05]  /*0fe0*/  SHF.L.U32 R48, R48, 0x10, RZ ;  /* 0x0000001030307819 */ /* 0x000fca00000006ff */
[----:B------:R-:W-:-:S07]  /*0ff0*/  FADD.FTZ R119, R119, R48 ;  /* 0x0000003077777221 */ /* 0x000fce0000010000 */
.L_x_180:
[----:B------:R-:W-:-:S04]  /*1000*/  F2FP.BF16.F32.PACK_AB R48, RZ, R119 ;  /* 0x00000077ff30723e */ /* 0x000fc800000010ff */
[----:B------:R-:W-:-:S07]  /*1010*/  PRMT R46, R46, 0x5410, R48 ;  /* 0x000054102e2e7816 */ /* 0x000fce0000000030 */
.L_x_181:
[C---:B------:R-:W-:Y:S02]  /*1020*/  SHF.L.U32 R123, R51.reuse, 0x10, RZ ;  /* 0x00000010337b7819 */ /* 0x040fe400000006ff */
[----:B------:R-:W-:-:S03]  /*1030*/  PRMT R51, R51, 0x7632, R51 ;  /* 0x0000763233337816 */ /* 0x000fc60000000033 */
[----:B------:R-:W-:Y:S01]  /*1040*/  FMUL.FTZ R123, R123, R108 ;  /* 0x0000006c7b7b7220 */ /* 0x000fe20000410000 */
[----:B------:R-:W-:Y:S06]  /*1050*/  @P3 BRA `(.L_x_182) ;  /* 0x0000000000083947 */ /* 0x000fec0003800000 */
[----:B------:R-:W-:Y:S05]  /*1060*/  @P0 BRA `(.L_x_183) ;  /* 0x00000000000c0947 */ /* 0x000fea0003800000 */
[----:B------:R-:W-:Y:S05]  /*1070*/  BRA `(.L_x_184) ;  /* 0x0000000000107947 */ /* 0x000fea0003800000 */
.L_x_182:
[----:B-----5:R-:W-:-:S05]  /*1080*/  SHF.L.U32 R48, R43, 0x10, RZ ;  /* 0x000000102b307819 */ /* 0x020fca00000006ff */
[----:B------:R-:W-:-:S07]  /*1090*/  FADD.FTZ R123, R123, R48 ;  /* 0x000000307b7b7221 */ /* 0x000fce0000010000 */
.L_x_183:
[----:B------:R-:W-:-:S04]  /*10a0*/  F2FP.BF16.F32.PACK_AB R48, RZ, R123 ;  /* 0x0000007bff30723e */ /* 0x000fc800000010ff */
[----:B------:R-:W-:-:S07]  /*10b0*/  PRMT R47, R48, 0x7610, R47 ;  /* 0x00007610302f7816 */ /* 0x000fce000000002f */
.L_x_184:
[----:B------:R-:W-:-:S05]  /*10c0*/  SHF.L.U32 R51, R51, 0x10, RZ ;  /* 0x0000001033337819 */ /* 0x000fca00000006ff */
[----:B------:R-:W-:Y:S01]  /*10d0*/  FMUL.FTZ R125, R51, R108 ;  /* 0x0000006c337d7220 */ /* 0x000fe20000410000 */
[----:B------:R-:W-:Y:S06]  /*10e0*/  @P3 BRA `(.L_x_185) ;  /* 0x0000000000083947 */ /* 0x000fec0003800000 */
[----:B------:R-:W-:Y:S05]  /*10f0*/  @P0 BRA `(.L_x_186) ;  /* 0x0000000000100947 */ /* 0x000fea0003800000 */
[----:B------:R-:W-:Y:S05]  /*1100*/  BRA `(.L_x_187) ;  /* 0x0000000000147947 */ /* 0x000fea0003800000 */
.L_x_185:
[----:B-----5:R-:W-:-:S04]  /*1110*/  PRMT R48, R43, 0x7632, R48 ;  /* 0x000076322b307816 */ /* 0x020fc80000000030 */
[----:B------:R-:W-:-:S05]  /*1120*/  SHF.L.U32 R48, R48, 0x10, RZ ;  /* 0x0000001030307819 */ /* 0x000fca00000006ff */
[----:B------:R-:W-:-:S07]  /*1130*/  FADD.FTZ R125, R125, R48 ;  /* 0x000000307d7d7221 */ /* 0x000fce0000010000 */
.L_x_186:
[----:B------:R-:W-:-:S04]  /*1140*/  F2FP.BF16.F32.PACK_AB R48, RZ, R125 ;  /* 0x0000007dff30723e */ /* 0x000fc800000010ff */
[----:B------:R-:W-:-:S07]  /*1150*/  PRMT R47, R47, 0x5410, R48 ;  /* 0x000054102f2f7816 */ /* 0x000fce0000000030 */
.L_x_187:
[----:B------:R-:W0:Y:S01]  /*1160*/  @P0 LDC.64 R48, c[0x0][0x238] ;  /* 0x00008e00ff300b82 */ /* 0x000e220000000a00 */
[C---:B------:R-:W-:Y:S02]  /*1170*/  IADD3 R109, R59.reuse, 0x80, RZ ;  /* 0x000000803b6d7810 */ /* 0x040fe40007ffe0ff */
[----:B0-----:R-:W-:-:S04]  /*1180*/  @P0 LEA R56, P5, R59, R48, 0x4 ;  /* 0x000000303b380211 */ /* 0x001fc800078a20ff */
[----:B------:R-:W-:Y:S01]  /*1190*/  @P0 LEA.HI.X R57, R59, R49, RZ, 0x4, P5 ;  /* 0x000000313b390211 */ /* 0x000fe200028f24ff */
[C---:B------:R-:W-:Y:S01]  /*11a0*/  IMAD.WIDE.U32 R48, R109.reuse, 0x10, R52 ;  /* 0x000000106d307825 */ /* 0x040fe200078e0034 */
[----:B------:R-:W-:-:S03]  /*11b0*/  @P2 LEA R54, P5, R109, UR14, 0x4 ;  /* 0x0000000e6d362c11 */ /* 0x000fc6000f8a20ff */
[----:B------:R0:W-:Y:S04]  /*11c0*/  @P0 STG.E.128 desc[UR4][R56.64], R44 ;  /* 0x0000002c38000986 */ /* 0x0001e8000c101d04 */
[----:B------:R-:W2:Y:S01]  /*11d0*/  LDG.E.128 R48, desc[UR4][R48.64] ;  /* 0x0000000430307981 */ /* 0x000ea2000c1e1d00 */
[----:B------:R-:W-:-:S05]  /*11e0*/  @P2 LEA.HI.X R55, R109, UR15, RZ, 0x4, P5 ;  /* 0x0000000f6d372c11 */ /* 0x000fca000a8f24ff */
[----:B-----5:R0:W5:Y:S01]  /*11f0*/  @P2 LDG.E.128 R40, desc[UR4][R54.64] ;  /* 0x0000000436282981 */ /* 0x020162000c1e1d00 */
[C---:B--2---:R-:W-:Y:S02]  /*1200*/  SHF.L.U32 R131, R48.reuse, 0x10, RZ ;  /* 0x0000001030837819 */ /* 0x044fe400000006ff */
[----:B------:R-:W-:-:S03]  /*1210*/  PRMT R107, R48, 0x7632, R107 ;  /* 0x00007632306b7816 */ /* 0x000fc6000000006b */
[----:B------:R-:W-:Y:S01]  /*1220*/  FMUL.FTZ R131, R131, R108 ;  /* 0x0000006c83837220 */ /* 0x000fe20000410000 */
[----:B0-----:R-:W-:Y:S06]  /*1230*/  @P3 BRA `(.L_x_188) ;  /* 0x0000000000083947 */ /* 0x001fec0003800000 */
[----:B------:R-:W-:Y:S05]  /*1240*/  @P0 BRA `(.L_x_189) ;  /* 0x00000000000c0947 */ /* 0x000fea0003800000 */
[----:B------:R-:W-:Y:S05]  /*1250*/  BRA `(.L_x_190) ;  /* 0x0000000000107947 */ /* 0x000fea0003800000 */
.L_x_188:
[----:B-----5:R-:W-:-:S04]  /*1260*/  IMAD.U32 R48, R40, 0x10000, RZ ;  /* 0x0001000028307824 */ /* 0x020fc800078e00ff */
[----:B------:R-:W-:-:S07]  /*1270*/  FADD.FTZ R131, R48, R131 ;  /* 0x0000008330837221 */ /* 0x000fce0000010000 */
.L_x_189:
[----:B------:R-:W-:-:S04]  /*1280*/  F2FP.BF16.F32.PACK_AB R48, RZ, R131 ;  /* 0x00000083ff30723e */ /* 0x000fc800000010ff */
[----:B------:R-:W-:-:S07]  /*1290*/  PRMT R44, R48, 0x7610, R44 ;  /* 0x00007610302c7816 */ /* 0x000fce000000002c */
.L_x_190:
[----:B------:R-:W-:-:S05]  /*12a0*/  SHF.L.U32 R107, R107, 0x10, RZ ;  /* 0x000000106b6b7819 */ /* 0x000fca00000006ff */
[----:B------:R-:W-:Y:S01]  /*12b0*/  FMUL.FTZ R129, R107, R108 ;  /* 0x0000006c6b817220 */ /* 0x000fe20000410000 */
[----:B------:R-:W-:Y:S06]  /*12c0*/  @P3 BRA `(.L_x_191) ;  /* 0x0000000000083947 */ /* 0x000fec0003800000 */
[----:B------:R-:W-:Y:S05]  /*12d0*/  @P0 BRA `(.L_x_192) ;  /* 0x0000000000100947 */ /* 0x000fea0003800000 */
[----:B------:R-:W-:Y:S05]  /*12e0*/  BRA `(.L_x_193) ;  /* 0x0000000000147947 */ /* 0x000fea0003800000 */
.L_x_191:
[----:B-----5:R-:W-:-:S04]  /*12f0*/  PRMT R48, R40, 0x7632, R48 ;  /* 0x0000763228307816 */ /* 0x020fc80000000030 */
[----:B------:R-:W-:-:S05]  /*1300*/  SHF.L.U32 R48, R48, 0x10, RZ ;  /* 0x0000001030307819 */ /* 0x000fca00000006ff */
[----:B------:R-:W-:-:S07]  /*1310*/  FADD.FTZ R129, R129, R48 ;  /* 0x0000003081817221 */ /* 0x000fce0000010000 */
.L_x_192:
[----:B------:R-:W-:-:S04]  /*1320*/  F2FP.BF16.F32.PACK_AB R48, RZ, R129 ;  /* 0x00000081ff30723e */ /* 0x000fc800000010ff */
[----:B------:R-:W-:-:S07]  /*1330*/  PRMT R44, R44, 0x5410, R48 ;  /* 0x000054102c2c7816 */ /* 0x000fce0000000030 */
.L_x_193:
[C---:B------:R-:W-:Y:S02]  /*1340*/  SHF.L.U32 R135, R49.reuse, 0x10, RZ ;  /* 0x0000001031877819 */ /* 0x040fe400000006ff */
[----:B------:R-:W-:-:S03]  /*1350*/  PRMT R49, R49, 0x7632, R49 ;  /* 0x0000763231317816 */ /* 0x000fc60000000031 */
[----:B------:R-:W-:Y:S01]  /*1360*/  FMUL.FTZ R135, R135, R108 ;  /* 0x0000006c87877220 */ /* 0x000fe20000410000 */
[----:B------:R-:W-:Y:S06]  /*1370*/  @P3 BRA `(.L_x_194) ;  /* 0x0000000000083947 */ /* 0x000fec0003800000 */
[----:B------:R-:W-:Y:S05]  /*1380*/  @P0 BRA `(.L_x_195) ;  /* 0x00000000000c0947 */ /* 0x000fea0003800000 */
[----:B------:R-:W-:Y:S05]  /*1390*/  BRA `(.L_x_196) ;  /* 0x0000000000107947 */ /* 0x000fea0003800000 */
.L_x_194:
[----:B-----5:R-:W-:-:S05]  /*13a0*/  SHF.L.U32 R48, R41, 0x10, RZ ;  /* 0x0000001029307819 */ /* 0x020fca00000006ff */
[----:B------:R-:W-:-:S07]  /*13b0*/  FADD.FTZ R135, R48, R135 ;  /* 0x0000008730877221 */ /* 0x000fce0000010000 */
.L_x_195:
[----:B------:R-:W-:-:S04]  /*13c0*/  F2FP.BF16.F32.PACK_AB R48, RZ, R135 ;  /* 0x00000087ff30723e */ /* 0x000fc800000010ff */
[----:B------:R-:W-:-:S07]  /*13d0*/  PRMT R45, R48, 0x7610, R45 ;  /* 0x00007610302d7816 */ /* 0x000fce000000002d */
.L_x_196:
[----:B------:R-:W-:-:S05]  /*13e0*/  SHF.L.U32 R49, R49, 0x10, RZ ;  /* 0x0000001031317819 */ /* 0x000fca00000006ff */
[----:B------:R-:W-:Y:S01]  /*13f0*/  FMUL.FTZ R133, R49, R108 ;  /* 0x0000006c31857220 */ /* 0x000fe20000410000 */
[----:B------:R-:W-:Y:S06]  /*1400*/  @P3 BRA `(.L_x_197) ;  /* 0x0000000000083947 */ /* 0x000fec0003800000 */
[----:B------:R-:W-:Y:S05]  /*1410*/  @P0 BRA `(.L_x_198) ;  /* 0x0000000000100947 */ /* 0x000fea0003800000 */
[----:B------:R-:W-:Y:S05]  /*1420*/  BRA `(.L_x_199) ;  /* 0x0000000000147947 */ /* 0x000fea0003800000 */
.L_x_197:
[----:B-----5:R-:W-:-:S04]  /*1430*/  PRMT R48, R41, 0x7632, R48 ;  /* 0x0000763229307816 */ /* 0x020fc80000000030 */
[----:B------:R-:W-:-:S05]  /*1440*/  SHF.L.U32 R48, R48, 0x10, RZ ;  /* 0x0000001030307819 */ /* 0x000fca00000006ff */
[----:B------:R-:W-:-:S07]  /*1450*/  FADD.FTZ R133, R133, R48 ;  /* 0x0000003085857221 */ /* 0x000fce0000010000 */
.L_x_198:
[----:B------:R-:W-:-:S04]  /*1460*/  F2FP.BF16.F32.PACK_AB R48, RZ, R133 ;  /* 0x00000085ff30723e */ /* 0x000fc800000010ff */
[----:B------:R-:W-:-:S07]  /*1470*/  PRMT R45, R45, 0x5410, R48 ;  /* 0x000054102d2d7816 */ /* 0x000fce0000000030 */
.L_x_199:
[C---:B------:R-:W-:Y:S02]  /*1480*/  SHF.L.U32 R139, R50.reuse, 0x10, RZ ;  /* 0x00000010328b7819 */ /* 0x040fe400000006ff */
[----:B------:R-:W-:-:S03]  /*1490*/  PRMT R50, R50, 0x7632, R50 ;  /* 0x0000763232327816 */ /* 0x000fc60000000032 */
[----:B------:R-:W-:Y:S01]  /*14a0*/  FMUL.FTZ R139, R139, R108 ;  /* 0x0000006c8b8b7220 */ /* 0x000fe20000410000 */
[----:B------:R-:W-:Y:S06]  /*14b0*/  @P3 BRA `(.L_x_200) ;  /* 0x0000000000083947 */ /* 0x000fec0003800000 */
[----:B------:R-:W-:Y:S05]  /*14c0*/  @P0 BRA `(.L_x_201) ;  /* 0x00000000000c0947 */ /* 0x000fea0003800000 */
[----:B------:R-:W-:Y:S05]  /*14d0*/  BRA `(.L_x_202) ;  /* 0x0000000000107947 */ /* 0x000fea0003800000 */
.L_x_200:
[----:B-----5:R-:W-:-:S05]  /*14e0*/  SHF.L.U32 R48, R42, 0x10, RZ ;  /* 0x000000102a307819 */ /* 0x020fca00000006ff */
[----:B------:R-:W-:-:S07]  /*14f0*/  FADD.FTZ R139, R48, R139 ;  /* 0x0000008b308b7221 */ /* 0x000fce0000010000 */
.L_x_201:
[----:B------:R-:W-:-:S04]  /*1500*/  F2FP.BF16.F32.PACK_AB R48, RZ, R139 ;  /* 0x0000008bff30723e */ /* 0x000fc800000010ff */
[----:B------:R-:W-:-:S07]  /*1510*/  PRMT R46, R48, 0x7610, R46 ;  /* 0x00007610302e7816 */ /* 0x000fce000000002e */
.L_x_202:
[----:B------:R-:W-:-:S05]  /*1520*/  SHF.L.U32 R137, R50, 0x10, RZ ;  /* 0x0000001032897819 */ /* 0x000fca00000006ff */
[----:B------:R-:W-:Y:S01]  /*1530*/  FMUL.FTZ R137, R137, R108 ;  /* 0x0000006c89897220 */ /* 0x000fe20000410000 */
[----:B------:R-:W-:Y:S06]  /*1540*/  @P3 BRA `(.L_x_203) ;  /* 0x0000000000083947 */ /* 0x000fec0003800000 */
[----:B------:R-:W-:Y:S05]  /*1550*/  @P0 BRA `(.L_x_204) ;  /* 0x0000000000100947 */ /* 0x000fea0003800000 */
[----:B------:R-:W-:Y:S05]  /*1560*/  BRA `(.L_x_205) ;  /* 0x0000000000147947 */ /* 0x000fea0003800000 */
.L_x_203:
[----:B-----5:R-:W-:-:S04]  /*1570*/  PRMT R48, R42, 0x7632, R48 ;  /* 0x000076322a307816 */ /* 0x020fc80000000030 */
[----:B------:R-:W-:-:S05]  /*1580*/  SHF.L.U32 R48, R48, 0x10, RZ ;  /* 0x0000001030307819 */ /* 0x000fca00000006ff */
[----:B------:R-:W-:-:S07]  /*1590*/  FADD.FTZ R137, R137, R48 ;  /* 0x0000003089897221 */ /* 0x000fce0000010000 */
.L_x_204:
[----:B------:R-:W-:-:S04]  /*15a0*/  F2FP.BF16.F32.PACK_AB R48, RZ, R137 ;  /* 0x00000089ff30723e */ /* 0x000fc800000010ff */
[----:B------:R-:W-:-:S07]  /*15b0*/  PRMT R46, R46, 0x5410, R48 ;  /* 0x000054102e2e7816 */ /* 0x000fce0000000030 */
.L_x_205:
[C---:B------:R-:W-:Y:S02]  /*15c0*/  SHF.L.U32 R141, R51.reuse, 0x10, RZ ;  /* 0x00000010338d7819 */ /* 0x040fe400000006ff */
[----:B------:R-:W-:-:S03]  /*15d0*/  PRMT R51, R51, 0x7632, R51 ;  /* 0x0000763233337816 */ /* 0x000fc60000000033 */
[----:B------:R-:W-:Y:S01]  /*15e0*/  FMUL.FTZ R141, R141, R108 ;  /* 0x0000006c8d8d7220 */ /* 0x000fe20000410000 */
[----:B------:R-:W-:Y:S06]  /*15f0*/  @P3 BRA `(.L_x_206) ;  /* 0x0000000000083947 */ /* 0x000fec0003800000 */
[----:B------:R-:W-:Y:S05]  /*1600*/  @P0 BRA `(.L_x_207) ;  /* 0x00000000000c0947 */ /* 0x000fea0003800000 */
[----:B------:R-:W-:Y:S05]  /*1610*/  BRA `(.L_x_208) ;  /* 0x0000000000107947 */ /* 0x000fea0003800000 */
.L_x_206:
[----:B-----5:R-:W-:-:S05]  /*1620*/  SHF.L.U32 R48, R43, 0x10, RZ ;  /* 0x000000102b307819 */ /* 0x020fca00000006ff */
[----:B------:R-:W-:-:S07]  /*1630*/  FADD.FTZ R141, R48, R141 ;  /* 0x0000008d308d7221 */ /* 0x000fce0000010000 */
.L_x_207:
[----:B------:R-:W-:-:S04]  /*1640*/  F2FP.BF16.F32.PACK_AB R48, RZ, R141 ;  /* 0x0000008dff30723e */ /* 0x000fc800000010ff */
[----:B------:R-:W-:-:S07]  /*1650*/  PRMT R47, R48, 0x7610, R47 ;  /* 0x00007610302f7816 */ /* 0x000fce000000002f */
.L_x_208:
[----:B------:R-:W-:-:S05]  /*1660*/  SHF.L.U32 R51, R51, 0x10, RZ ;  /* 0x0000001033337819 */ /* 0x000fca00000006ff */
[----:B------:R-:W-:Y:S01]  /*1670*/  FMUL.FTZ R143, R51, R108 ;  /* 0x0000006c338f7220 */ /* 0x000fe20000410000 */
[----:B------:R-:W-:Y:S06]  /*1680*/  @P3 BRA `(.L_x_209) ;  /* 0x0000000000083947 */ /* 0x000fec0003800000 */
[----:B------:R-:W-:Y:S05]  /*1690*/  @P0 BRA `(.L_x_210) ;  /* 0x0000000000100947 */ /* 0x000fea0003800000 */
[----:B------:R-:W-:Y:S05]  /*16a0*/  BRA `(.L_x_211) ;  /* 0x0000000000147947 */ /* 0x000fea0003800000 */
.L_x_209:
[----:B-----5:R-:W-:-:S04]  /*16b0*/  PRMT R48, R43, 0x7632, R48 ;  /* 0x000076322b307816 */ /* 0x020fc80000000030 */
[----:B------:R-:W-:-:S05]  /*16c0*/  SHF.L.U32 R48, R48, 0x10, RZ ;  /* 0x0000001030307819 */ /* 0x000fca00000006ff */
[----:B------:R-:W-:-:S07]  /*16d0*/  FADD.FTZ R143, R143, R48 ;  /* 0x000000308f8f7221 */ /* 0x000fce0000010000 */
.L_x_210:
[----:B------:R-:W-:-:S04]  /*16e0*/  F2FP.BF16.F32.PACK_AB R48, RZ, R143 ;  /* 0x0000008fff30723e */ /* 0x000fc800000010ff */
[----:B------:R-:W-:-:S07]  /*16f0*/  PRMT R47, R47, 0x5410, R48 ;  /* 0x000054102f2f7816 */ /* 0x000fce0000000030 */
.L_x_211:
[----:B------:R-:W0:Y:S01]  /*1700*/  @P0 LDC.64 R56, c[0x0][0x238] ;  /* 0x00008e00ff380b82 */ /* 0x000e220000000a00 */
[----:B------:R-:W-:-:S04]  /*1710*/  VIADD R107, R59, 0x100 ;  /* 0x000001003b6b7836 */ /* 0x000fc80000000000 */
[----:B------:R-:W-:Y:S01]  /*1720*/  IMAD.WIDE.U32 R48, R107, 0x10, R52 ;  /* 0x000000106b307825 */ /* 0x000fe200078e0034 */
[----:B0-----:R-:W-:-:S04]  /*1730*/  @P0 LEA R56, P5, R109, R56, 0x4 ;  /* 0x000000386d380211 */ /* 0x001fc800078a20ff */
[----:B------:R-:W-:Y:S02]  /*1740*/  @P0 LEA.HI.X R57, R109, R57, RZ, 0x4, P5 ;  /* 0x000000396d390211 */ /* 0x000fe400028f24ff */
        /* <DEDUP_REMOVED lines=11> */
.L_x_212:
[----:B-----5:R-:W-:-:S05]  /*1800*/  SHF.L.U32 R48, R40, 0x10, RZ ;  /* 0x0000001028307819 */ /* 0x020fca00000006ff */
[----:B------:R-:W-:-:S07]  /*1810*/  FADD.FTZ R149, R48, R149 ;  /* 0x0000009530957221 */ /* 0x000fce0000010000 */
.L_x_213:
[----:B------:R-:W-:-:S04]  /*1820*/  F2FP.BF16.F32.PACK_AB R48, RZ, R149 ;  /* 0x00000095ff30723e */ /* 0x000fc800000010ff */
[----:B------:R-:W-:-:S07]  /*1830*/  PRMT R44, R48, 0x7610, R44 ;  /* 0x00007610302c7816 */ /* 0x000fce000000002c */
.L_x_214:
[----:B------:R-:W-:-:S05]  /*1840*/  SHF.L.U32 R147, R110, 0x10, RZ ;  /* 0x000000106e937819 */ /* 0x000fca00000006ff */
[----:B------:R-:W-:Y:S01]  /*1850*/  FMUL.FTZ R147, R147, R108 ;  /* 0x0000006c93937220 */ /* 0x000fe20000410000 */
[----:B------:R-:W-:Y:S06]  /*1860*/  @P3 BRA `(.L_x_215) ;  /* 0x0000000000083947 */ /* 0x000fec0003800000 */
[----:B------:R-:W-:Y:S05]  /*1870*/  @P0 BRA `(.L_x_216) ;  /* 0x0000000000100947 */ /* 0x000fea0003800000 */
[----:B------:R-:W-:Y:S05]  /*1880*/  BRA `(.L_x_217) ;  /* 0x0000000000147947 */ /* 0x000fea0003800000 */
.L_x_215:
[----:B-----5:R-:W-:-:S04]  /*1890*/  PRMT R48, R40, 0x7632, R48 ;  /* 0x0000763228307816 */ /* 0x020fc80000000030 */
[----:B------:R-:W-:-:S05]  /*18a0*/  SHF.L.U32 R48, R48, 0x10, RZ ;  /* 0x0000001030307819 */ /* 0x000fca00000006ff */
[----:B------:R-:W-:-:S07]  /*18b0*/  FADD.FTZ R147, R147, R48 ;  /* 0x0000003093937221 */ /* 0x000fce0000010000 */
.L_x_216:
[----:B------:R-:W-:-:S04]  /*18c0*/  F2FP.BF16.F32.PACK_AB R48, RZ, R147 ;  /* 0x00000093ff30723e */ /* 0x000fc800000010ff */
[----:B------:R-:W-:-:S07]  /*18d0*/  PRMT R44, R44, 0x5410, R48 ;  /* 0x000054102c2c7816 */ /* 0x000fce0000000030 */
.L_x_217:
[C---:B------:R-:W-:Y:S02]  /*18e0*/  SHF.L.U32 R153, R49.reuse, 0x10, RZ ;  /* 0x0000001031997819 */ /* 0x040fe400000006ff */
[----:B------:R-:W-:-:S03]  /*18f0*/  PRMT R49, R49, 0x7632, R49 ;  /* 0x0000763231317816 */ /* 0x000fc60000000031 */
[----:B------:R-:W-:Y:S01]  /*1900*/  FMUL.FTZ R153, R153, R108 ;  /* 0x0000006c99997220 */ /* 0x000fe20000410000 */
[----:B------:R-:W-:Y:S06]  /*1910*/  @P3 BRA `(.L_x_218) ;  /* 0x0000000000083947 */ /* 0x000fec0003800000 */
[----:B------:R-:W-:Y:S05]  /*1920*/  @P0 BRA `(.L_x_219) ;  /* 0x00000000000c0947 */ /* 0x000fea0003800000 */
[----:B------:R-:W-:Y:S05]  /*1930*/  BRA `(.L_x_220) ;  /* 0x0000000000107947 */ /* 0x000fea0003800000 */
.L_x_218:
[----:B-----5:R-:W-:-:S05]  /*1940*/  SHF.L.U32 R48, R41, 0x10, RZ ;  /* 0x0000001029307819 */ /* 0x020fca00000006ff */
[----:B------:R-:W-:-:S07]  /*1950*/  FADD.FTZ R153, R48, R153 ;  /* 0x0000009930997221 */ /* 0x000fce0000010000 */
.L_x_219:
[----:B------:R-:W-:-:S04]  /*1960*/  F2FP.BF16.F32.PACK_AB R48, RZ, R153 ;  /* 0x00000099ff30723e */ /* 0x000fc800000010ff */
[----:B------:R-:W-:-:S07]  /*1970*/  PRMT R45, R48, 0x7610, R45 ;  /* 0x00007610302d7816 */ /* 0x000fce000000002d */
.L_x_220:
[----:B------:R-:W-:-:S05]  /*1980*/  SHF.L.U32 R49, R49, 0x10, RZ ;  /* 0x0000001031317819 */ /* 0x000fca00000006ff */
[----:B------:R-:W-:Y:S01]  /*1990*/  FMUL.FTZ R151, R49, R108 ;  /* 0x0000006c31977220 */ /* 0x000fe20000410000 */
[----:B------:R-:W-:Y:S06]  /*19a0*/  @P3 BRA `(.L_x_221) ;  /* 0x0000000000083947 */ /* 0x000fec0003800000 */
[----:B------:R-:W-:Y:S05]  /*19b0*/  @P0 BRA `(.L_x_222) ;  /* 0x0000000000100947 */ /* 0x000fea0003800000 */
[----:B------:R-:W-:Y:S05]  /*19c0*/  BRA `(.L_x_223) ;  /* 0x0000000000147947 */ /* 0x000fea0003800000 */
.L_x_221:
[----:B-----5:R-:W-:-:S04]  /*19d0*/  PRMT R48, R41, 0x7632, R48 ;  /* 0x0000763229307816 */ /* 0x020fc80000000030 */
[----:B------:R-:W-:-:S05]  /*19e0*/  SHF.L.U32 R48, R48, 0x10, RZ ;  /* 0x0000001030307819 */ /* 0x000fca00000006ff */
[----:B------:R-:W-:-:S07]  /*19f0*/  FADD.FTZ R151, R151, R48 ;  /* 0x0000003097977221 */ /* 0x000fce0000010000 */
.L_x_222:
[----:B------:R-:W-:-:S04]  /*1a00*/  F2FP.BF16.F32.PACK_AB R48, RZ, R151 ;  /* 0x00000097ff30723e */ /* 0x000fc800000010ff */
[----:B------:R-:W-:-:S07]  /*1a10*/  PRMT R45, R45, 0x5410, R48 ;  /* 0x000054102d2d7816 */ /* 0x000fce0000000030 */
.L_x_223:
[C---:B------:R-:W-:Y:S02]  /*1a20*/  SHF.L.U32 R157, R50.reuse, 0x10, RZ ;  /* 0x00000010329d7819 */ /* 0x040fe400000006ff */
[----:B------:R-:W-:-:S03]  /*1a30*/  PRMT R50, R50, 0x7632, R50 ;  /* 0x0000763232327816 */ /* 0x000fc60000000032 */
[----:B------:R-:W-:Y:S01]  /*1a40*/  FMUL.FTZ R157, R157, R108 ;  /* 0x0000006c9d9d7220 */ /* 0x000fe20000410000 */
[----:B------:R-:W-:Y:S06]  /*1a50*/  @P3 BRA `(.L_x_224) ;  /* 0x0000000000083947 */ /* 0x000fec0003800000 */
[----:B------:R-:W-:Y:S05]  /*1a60*/  @P0 BRA `(.L_x_225) ;  /* 0x00000000000c0947 */ /* 0x000fea0003800000 */
[----:B------:R-:W-:Y:S05]  /*1a70*/  BRA `(.L_x_226) ;  /* 0x0000000000107947 */ /* 0x000fea0003800000 */
.L_x_224:
[----:B-----5:R-:W-:-:S05]  /*1a80*/  SHF.L.U32 R48, R42, 0x10, RZ ;  /* 0x000000102a307819 */ /* 0x020fca00000006ff */
[----:B------:R-:W-:-:S07]  /*1a90*/  FADD.FTZ R157, R48, R157 ;  /* 0x0000009d309d7221 */ /* 0x000fce0000010000 */
.L_x_225:
[----:B------:R-:W-:-:S04]  /*1aa0*/  F2FP.BF16.F32.PACK_AB R48, RZ, R157 ;  /* 0x0000009dff30723e */ /* 0x000fc800000010ff */
[----:B------:R-:W-:-:S07]  /*1ab0*/  PRMT R46, R48, 0x7610, R46 ;  /* 0x00007610302e7816 */ /* 0x000fce000000002e */
.L_x_226:
[----:B------:R-:W-:-:S05]  /*1ac0*/  SHF.L.U32 R155, R50, 0x10, RZ ;  /* 0x00000010329b7819 */ /* 0x000fca00000006ff */
[----:B------:R-:W-:Y:S01]  /*1ad0*/  FMUL.FTZ R155, R155, R108 ;  /* 0x0000006c9b9b7220 */ /* 0x000fe20000410000 */
[----:B------:R-:W-:Y:S06]  /*1ae0*/  @P3 BRA `(.L_x_227) ;  /* 0x0000000000083947 */ /* 0x000fec0003800000 */
[----:B------:R-:W-:Y:S05]  /*1af0*/  @P0 BRA `(.L_x_228) ;  /* 0x0000000000100947 */ /* 0x000fea0003800000 */
[----:B------:R-:W-:Y:S05]  /*1b00*/  BRA `(.L_x_229) ;  /* 0x0000000000147947 */ /* 0x000fea0003800000 */
.L_x_227:
[----:B-----5:R-:W-:-:S04]  /*1b10*/  PRMT R48, R42, 0x7632, R48 ;  /* 0x000076322a307816 */ /* 0x020fc80000000030 */
[----:B------:R-:W-:-:S05]  /*1b20*/  SHF.L.U32 R48, R48, 0x10, RZ ;  /* 0x0000001030307819 */ /* 0x000fca00000006ff */
[----:B------:R-:W-:-:S07]  /*1b30*/  FADD.FTZ R155, R155, R48 ;  /* 0x000000309b9b7221 */ /* 0x000fce0000010000 */
.L_x_228:
[----:B------:R-:W-:-:S04]  /*1b40*/  F2FP.BF16.F32.PACK_AB R48, RZ, R155 ;  /* 0x0000009bff30723e */ /* 0x000fc800000010ff */
[----:B------:R-:W-:-:S07]  /*1b50*/  PRMT R46, R46, 0x5410, R48 ;  /* 0x000054102e2e7816 */ /* 0x000fce0000000030 */
.L_x_229:
[C---:B------:R-:W-:Y:S02]  /*1b60*/  SHF.L.U32 R161, R51.reuse, 0x10, RZ ;  /* 0x0000001033a17819 */ /* 0x040fe400000006ff */
[----:B------:R-:W-:-:S03]  /*1b70*/  PRMT R51, R51, 0x7632, R51 ;  /* 0x0000763233337816 */ /* 0x000fc60000000033 */
[----:B------:R-:W-:Y:S01]  /*1b80*/  FMUL.FTZ R161, R161, R108 ;  /* 0x0000006ca1a17220 */ /* 0x000fe20000410000 */
[----:B------:R-:W-:Y:S06]  /*1b90*/  @P3 BRA `(.L_x_230) ;  /* 0x0000000000083947 */ /* 0x000fec0003800000 */
[----:B------:R-:W-:Y:S05]  /*1ba0*/  @P0 BRA `(.L_x_231) ;  /* 0x00000000000c0947 */ /* 0x000fea0003800000 */
[----:B------:R-:W-:Y:S05]  /*1bb0*/  BRA `(.L_x_232) ;  /* 0x0000000000107947 */ /* 0x000fea0003800000 */
.L_x_230:
[----:B-----5:R-:W-:-:S05]  /*1bc0*/  SHF.L.U32 R48, R43, 0x10, RZ ;  /* 0x000000102b307819 */ /* 0x020fca00000006ff */
[----:B------:R-:W-:-:S07]  /*1bd0*/  FADD.FTZ R161, R48, R161 ;  /* 0x000000a130a17221 */ /* 0x000fce0000010000 */
.L_x_231:
[----:B------:R-:W-:-:S04]  /*1be0*/  F2FP.BF16.F32.PACK_AB R48, RZ, R161 ;  /* 0x000000a1ff30723e */ /* 0x000fc800000010ff */
[----:B------:R-:W-:-:S07]  /*1bf0*/  PRMT R47, R48, 0x7610, R47 ;  /* 0x00007610302f7816 */ /* 0x000fce000000002f */
.L_x_232:
[----:B------:R-:W-:-:S04]  /*1c00*/  IMAD.U32 R51, R51, 0x10000, RZ ;  /* 0x0001000033337824 */ /* 0x000fc800078e00ff */
[----:B------:R-:W-:Y:S01]  /*1c10*/  FMUL.FTZ R159, R51, R108 ;  /* 0x0000006c339f7220 */ /* 0x000fe20000410000 */
[----:B------:R-:W-:Y:S06]  /*1c20*/  @P3 BRA `(.L_x_233) ;  /* 0x0000000000083947 */ /* 0x000fec0003800000 */
[----:B------:R-:W-:Y:S05]  /*1c30*/  @P0 BRA `(.L_x_234) ;  /* 0x0000000000100947 */ /* 0x000fea0003800000 */
[----:B------:R-:W-:Y:S05]  /*1c40*/  BRA `(.L_x_235) ;  /* 0x0000000000147947 */ /* 0x000fea0003800000 */
.L_x_233:
[----:B-----5:R-:W-:-:S04]  /*1c50*/  PRMT R48, R43, 0x7632, R48 ;  /* 0x000076322b307816 */ /* 0x020fc80000000030 */
[----:B------:R-:W-:-:S05]  /*1c60*/  SHF.L.U32 R48, R48, 0x10, RZ ;  /* 0x0000001030307819 */ /* 0x000fca00000006ff */
[----:B------:R-:W-:-:S07]  /*1c70*/  FADD.FTZ R159, R159, R48 ;  /* 0x000000309f9f7221 */ /* 0x000fce0000010000 */
.L_x_234:
[----:B------:R-:W-:-:S04]  /*1c80*/  F2FP.BF16.F32.PACK_AB R48, RZ, R159 ;  /* 0x0000009fff30723e */ /* 0x000fc800000010ff */
[----:B------:R-:W-:-:S07]  /*1c90*/  PRMT R47, R47, 0x5410, R48 ;  /* 0x000054102f2f7816 */ /* 0x000fce0000000030 */
.L_x_235:
[----:B------:R-:W0:Y:S01]  /*1ca0*/  @P0 LDC.64 R56, c[0x0][0x238] ;  /* 0x00008e00ff380b82 */ /* 0x000e220000000a00 */
[----:B------:R-:W-:-:S05]  /*1cb0*/  IADD3 R127, R59, 0x180, RZ ;  /* 0x000001803b7f7810 */ /* 0x000fca0007ffe0ff */
        /* <DEDUP_REMOVED lines=14> */
.L_x_236:
[----:B-----5:R-:W-:-:S05]  /*1da0*/  SHF.L.U32 R48, R40, 0x10, RZ ;  /* 0x0000001028307819 */ /* 0x020fca00000006ff */
[----:B------:R-:W-:-:S07]  /*1db0*/  FADD.FTZ R163, R48, R163 ;  /* 0x000000a330a37221 */ /* 0x000fce0000010000 */
.L_x_237:
[----:B------:R-:W-:-:S04]  /*1dc0*/  F2FP.BF16.F32.PACK_AB R48, RZ, R163 ;  /* 0x000000a3ff30723e */ /* 0x000fc800000010ff */
[----:B------:R-:W-:-:S07]  /*1dd0*/  PRMT R44, R48, 0x7610, R44 ;  /* 0x00007610302c7816 */ /* 0x000fce000000002c */
.L_x_238:
[----:B------:R-:W-:-:S05]  /*1de0*/  SHF.L.U32 R57, R110, 0x10, RZ ;  /* 0x000000106e397819 */ /* 0x000fca00000006ff */
[----:B------:R-:W-:Y:S01]  /*1df0*/  FMUL.FTZ R57, R57, R108 ;  /* 0x0000006c39397220 */ /* 0x000fe20000410000 */
[----:B------:R-:W-:Y:S06]  /*1e00*/  @P3 BRA `(.L_x_239) ;  /* 0x0000000000083947 */ /* 0x000fec0003800000 */
[----:B------:R-:W-:Y:S05]  /*1e10*/  @P0 BRA `(.L_x_240) ;  /* 0x0000000000100947 */ /* 0x000fea0003800000 */
[----:B------:R-:W-:Y:S05]  /*1e20*/  BRA `(.L_x_241) ;  /* 0x0000000000147947 */ /* 0x000fea0003800000 */
.L_x_239:
[----:B-----5:R-:W-:-:S04]  /*1e30*/  PRMT R48, R40, 0x7632, R48 ;  /* 0x0000763228307816 */ /* 0x020fc80000000030 */
[----:B------:R-:W-:-:S05]  /*1e40*/  SHF.L.U32 R48, R48, 0x10, RZ ;  /* 0x0000001030307819 */ /* 0x000fca00000006ff */
[----:B------:R-:W-:-:S07]  /*1e50*/  FADD.FTZ R57, R57, R48 ;  /* 0x0000003039397221 */ /* 0x000fce0000010000 */
.L_x_240:
[----:B------:R-:W-:-:S04]  /*1e60*/  F2FP.BF16.F32.PACK_AB R48, RZ, R57 ;  /* 0x00000039ff30723e */ /* 0x000fc800000010ff */
[----:B------:R-:W-:-:S07]  /*1e70*/  PRMT R44, R44, 0x5410, R48 ;  /* 0x000054102c2c7816 */ /* 0x000fce0000000030 */
.L_x_241:
[C---:B------:R-:W-:Y:S02]  /*1e80*/  SHF.L.U32 R55, R49.reuse, 0x10, RZ ;  /* 0x0000001031377819 */ /* 0x040fe400000006ff */
[----:B------:R-:W-:-:S03]  /*1e90*/  PRMT R49, R49, 0x7632, R49 ;  /* 0x0000763231317816 */ /* 0x000fc60000000031 */
[----:B------:R-:W-:Y:S01]  /*1ea0*/  FMUL.FTZ R56, R55, R108 ;  /* 0x0000006c37387220 */ /* 0x000fe20000410000 */
[----:B------:R-:W-:Y:S06]  /*1eb0*/  @P3 BRA `(.L_x_242) ;  /* 0x0000000000083947 */ /* 0x000fec0003800000 */
[----:B------:R-:W-:Y:S05]  /*1ec0*/  @P0 BRA `(.L_x_243) ;  /* 0x00000000000c0947 */ /* 0x000fea0003800000 */
[----:B------:R-:W-:Y:S05]  /*1ed0*/  BRA `(.L_x_244) ;  /* 0x0000000000107947 */ /* 0x000fea0003800000 */
.L_x_242:
[----:B-----5:R-:W-:-:S05]  /*1ee0*/  SHF.L.U32 R55, R41, 0x10, RZ ;  /* 0x0000001029377819 */ /* 0x020fca00000006ff */
[----:B------:R-:W-:-:S07]  /*1ef0*/  FADD.FTZ R56, R55, R56 ;  /* 0x0000003837387221 */ /* 0x000fce0000010000 */
.L_x_243:
[----:B------:R-:W-:-:S04]  /*1f00*/  F2FP.BF16.F32.PACK_AB R48, RZ, R56 ;  /* 0x00000038ff30723e */ /* 0x000fc800000010ff */
[----:B------:R-:W-:-:S07]  /*1f10*/  PRMT R45, R48, 0x7610, R45 ;  /* 0x00007610302d7816 */ /* 0x000fce000000002d */
.L_x_244:
[----:B------:R-:W-:-:S05]  /*1f20*/  SHF.L.U32 R49, R49, 0x10, RZ ;  /* 0x0000001031317819 */ /* 0x000fca00000006ff */
[----:B------:R-:W-:Y:S01]  /*1f30*/  FMUL.FTZ R165, R49, R108 ;  /* 0x0000006c31a57220 */ /* 0x000fe20000410000 */
[----:B------:R-:W-:Y:S06]  /*1f40*/  @P3 BRA `(.L_x_245) ;  /* 0x0000000000083947 */ /* 0x000fec0003800000 */
[----:B------:R-:W-:Y:S05]  /*1f50*/  @P0 BRA `(.L_x_246) ;  /* 0x0000000000100947 */ /* 0x000fea0003800000 */
[----:B------:R-:W-:Y:S05]  /*1f60*/  BRA `(.L_x_247) ;  /* 0x0000000000147947 */ /* 0x000fea0003800000 */
.L_x_245:
[----:B-----5:R-:W-:-:S04]  /*1f70*/  PRMT R48, R41, 0x7632, R48 ;  /* 0x0000763229307816 */ /* 0x020fc80000000030 */
[----:B------:R-:W-:-:S05]  /*1f80*/  SHF.L.U32 R48, R48, 0x10, RZ ;  /* 0x0000001030307819 */ /* 0x000fca00000006ff */
[----:B------:R-:W-:-:S07]  /*1f90*/  FADD.FTZ R165, R165, R48 ;  /* 0x00000030a5a57221 */ /* 0x000fce0000010000 */
.L_x_246:
[----:B------:R-:W-:-:S04]  /*1fa0*/  F2FP.BF16.F32.PACK_AB R48, RZ, R165 ;  /* 0x000000a5ff30723e */ /* 0x000fc800000010ff */
[----:B------:R-:W-:-:S07]  /*1fb0*/  PRMT R45, R45, 0x5410, R48 ;  /* 0x000054102d2d7816 */ /* 0x000fce0000000030 */
.L_x_247:
[C---:B------:R-:W-:Y:S02]  /*1fc0*/  SHF.L.U32 R49, R50.reuse, 0x10, RZ ;  /* 0x0000001032317819 */ /* 0x040fe400000006ff */
[----:B------:R-:W-:-:S03]  /*1fd0*/  PRMT R50, R50, 0x7632, R50 ;  /* 0x0000763232327816 */ /* 0x000fc60000000032 */
[----:B------:R-:W-:Y:S01]  /*1fe0*/  FMUL.FTZ R112, R49, R108 ;  /* 0x0000006c31707220 */ /* 0x000fe20000410000 */
[----:B------:R-:W-:Y:S06]  /*1ff0*/  @P3 BRA `(.L_x_248) ;  /* 0x0000000000083947 */ /* 0x000fec0003800000 */
[----:B------:R-:W-:Y:S05]  /*2000*/  @P0 BRA `(.L_x_249) ;  /* 0x00000000000c0947 */ /* 0x000fea0003800000 */
[----:B------:R-:W-:Y:S05]  /*2010*/  BRA `(.L_x_250) ;  /* 0x0000000000107947 */ /* 0x000fea0003800000 */
.L_x_248:
[----:B-----5:R-:W-:-:S05]  /*2020*/  SHF.L.U32 R49, R42, 0x10, RZ ;  /* 0x000000102a317819 */ /* 0x020fca00000006ff */
[----:B------:R-:W-:-:S07]  /*2030*/  FADD.FTZ R112, R49, R112 ;  /* 0x0000007031707221 */ /* 0x000fce0000010000 */
.L_x_249:
[----:B------:R-:W-:-:S04]  /*2040*/  F2FP.BF16.F32.PACK_AB R48, RZ, R112 ;  /* 0x00000070ff30723e */ /* 0x000fc800000010ff */
[----:B------:R-:W-:-:S07]  /*2050*/  PRMT R46, R48, 0x7610, R46 ;  /* 0x00007610302e7816 */ /* 0x000fce000000002e */
.L_x_250:
[----:B------:R-:W-:-:S05]  /*2060*/  SHF.L.U32 R49, R50, 0x10, RZ ;  /* 0x0000001032317819 */ /* 0x000fca00000006ff */
[----:B------:R-:W-:Y:S01]  /*2070*/  FMUL.FTZ R110, R49, R108 ;  /* 0x0000006c316e7220 */ /* 0x000fe20000410000 */
[----:B------:R-:W-:Y:S06]  /*2080*/  @P3 BRA `(.L_x_251) ;  /* 0x0000000000083947 */ /* 0x000fec0003800000 */
[----:B------:R-:W-:Y:S05]  /*2090*/  @P0 BRA `(.L_x_252) ;  /* 0x0000000000100947 */ /* 0x000fea0003800000 */
[----:B------:R-:W-:Y:S05]  /*20a0*/  BRA `(.L_x_253) ;  /* 0x0000000000147947 */ /* 0x000fea0003800000 */
.L_x_251:
[----:B-----5:R-:W-:-:S04]  /*20b0*/  PRMT R48, R42, 0x7632, R48 ;  /* 0x000076322a307816 */ /* 0x020fc80000000030 */
[----:B------:R-:W-:-:S05]  /*20c0*/  SHF.L.U32 R49, R48, 0x10, RZ ;  /* 0x0000001030317819 */ /* 0x000fca00000006ff */
[----:B------:R-:W-:-:S07]  /*20d0*/  FADD.FTZ R110, R110, R49 ;  /* 0x000000316e6e7221 */ /* 0x000fce0000010000 */
.L_x_252:
[----:B------:R-:W-:-:S04]  /*20e0*/  F2FP.BF16.F32.PACK_AB R48, RZ, R110 ;  /* 0x0000006eff30723e */ /* 0x000fc800000010ff */
[----:B------:R-:W-:-:S07]  /*20f0*/  PRMT R46, R46, 0x5410, R48 ;  /* 0x000054102e2e7816 */ /* 0x000fce0000000030 */
.L_x_253:
[C---:B------:R-:W-:Y:S01]  /*2100*/  IMAD.U32 R49, R51.reuse, 0x10000, RZ ;  /* 0x0001000033317824 */ /* 0x040fe200078e00ff */
[----:B------:R-:W-:-:S03]  /*2110*/  PRMT R51, R51, 0x7632, R51 ;  /* 0x0000763233337816 */ /* 0x000fc60000000033 */
[----:B------:R-:W-:Y:S01]  /*2120*/  FMUL.FTZ R116, R49, R108 ;  /* 0x0000006c31747220 */ /* 0x000fe20000410000 */
[----:B------:R-:W-:Y:S06]  /*2130*/  @P3 BRA `(.L_x_254) ;  /* 0x0000000000083947 */ /* 0x000fec0003800000 */
[----:B------:R-:W-:Y:S05]  /*2140*/  @P0 BRA `(.L_x_255) ;  /* 0x00000000000c0947 */ /* 0x000fea0003800000 */
[----:B------:R-:W-:Y:S05]  /*2150*/  BRA `(.L_x_256) ;  /* 0x0000000000107947 */ /* 0x000fea0003800000 */
.L_x_254:
[----:B-----5:R-:W-:-:S05]  /*2160*/  SHF.L.U32 R49, R43, 0x10, RZ ;  /* 0x000000102b317819 */ /* 0x020fca00000006ff */
[----:B------:R-:W-:-:S07]  /*2170*/  FADD.FTZ R116, R49, R116 ;  /* 0x0000007431747221 */ /* 0x000fce0000010000 */
.L_x_255:
[----:B------:R-:W-:-:S04]  /*2180*/  F2FP.BF16.F32.PACK_AB R48, RZ, R116 ;  /* 0x00000074ff30723e */ /* 0x000fc800000010ff */
[----:B------:R-:W-:-:S07]  /*2190*/  PRMT R47, R48, 0x7610, R47 ;  /* 0x00007610302f7816 */ /* 0x000fce000000002f */
.L_x_256:
[----:B------:R-:W-:-:S05]  /*21a0*/  SHF.L.U32 R51, R51, 0x10, RZ ;  /* 0x0000001033337819 */ /* 0x000fca00000006ff */
[----:B------:R-:W-:Y:S01]  /*21b0*/  FMUL.FTZ R114, R51, R108 ;  /* 0x0000006c33727220 */ /* 0x000fe20000410000 */
[----:B------:R-:W-:Y:S06]  /*21c0*/  @P3 BRA `(.L_x_257) ;  /* 0x0000000000083947 */ /* 0x000fec0003800000 */
[----:B------:R-:W-:Y:S05]  /*21d0*/  @P0 BRA `(.L_x_258) ;  /* 0x0000000000100947 */ /* 0x000fea0003800000 */
[----:B------:R-:W-:Y:S05]  /*21e0*/  BRA `(.L_x_259) ;  /* 0x0000000000147947 */ /* 0x000fea0003800000 */
.L_x_257:
[----:B-----5:R-:W-:-:S04]  /*21f0*/  PRMT R48, R43, 0x7632, R48 ;  /* 0x000076322b307816 */ /* 0x020fc80000000030 */
[----:B------:R-:W-:-:S05]  /*2200*/  SHF.L.U32 R49, R48, 0x10, RZ ;  /* 0x0000001030317819 */ /* 0x000fca00000006ff */
[----:B------:R-:W-:-:S07]  /*2210*/  FADD.FTZ R114, R114, R49 ;  /* 0x0000003172727221 */ /* 0x000fce0000010000 */
.L_x_258:
[----:B------:R-:W-:-:S04]  /*2220*/  F2FP.BF16.F32.PACK_AB R48, RZ, R114 ;  /* 0x00000072ff30723e */ /* 0x000fc800000010ff */
[----:B------:R-:W-:-:S07]  /*2230*/  PRMT R47, R47, 0x5410, R48 ;  /* 0x000054102f2f7816 */ /* 0x000fce0000000030 */
.L_x_259:
[----:B------:R-:W0:Y:S01]  /*2240*/  @P0 LDC.64 R48, c[0x0][0x238] ;  /* 0x00008e00ff300b82 */ /* 0x000e220000000a00 */
[----:B------:R-:W-:Y:S02]  /*2250*/  IADD3 R145, R59, 0x200, RZ ;  /* 0x000002003b917810 */ /* 0x000fe40007ffe0ff */
        /* <DEDUP_REMOVED lines=14> */
.L_x_260:
[----:B-----5:R-:W-:-:S05]  /*2340*/  SHF.L.U32 R53, R40, 0x10, RZ ;  /* 0x0000001028357819 */ /* 0x020fca00000006ff */
[----:B------:R-:W-:-:S07]  /*2350*/  FADD.FTZ R118, R53, R118 ;  /* 0x0000007635767221 */ /* 0x000fce0000010000 */
.L_x_261:
[----:B------:R-:W-:-:S04]  /*2360*/  F2FP.BF16.F32.PACK_AB R48, RZ, R118 ;  /* 0x00000076ff30723e */ /* 0x000fc800000010ff */
[----:B------:R-:W-:-:S07]  /*2370*/  PRMT R44, R48, 0x7610, R44 ;  /* 0x00007610302c7816 */ /* 0x000fce000000002c */
.L_x_262:
[----:B------:R-:W-:-:S05]  /*2380*/  SHF.L.U32 R53, R120, 0x10, RZ ;  /* 0x0000001078357819 */ /* 0x000fca00000006ff */
[----:B------:R-:W-:Y:S01]  /*2390*/  FMUL.FTZ R53, R53, R108 ;  /* 0x0000006c35357220 */ /* 0x000fe20000410000 */
[----:B------:R-:W-:Y:S06]  /*23a0*/  @P3 BRA `(.L_x_263) ;  /* 0x0000000000083947 */ /* 0x000fec0003800000 */
[----:B------:R-:W-:Y:S05]  /*23b0*/  @P0 BRA `(.L_x_264) ;  /* 0x0000000000100947 */ /* 0x000fea0003800000 */
[----:B------:R-:W-:Y:S05]  /*23c0*/  BRA `(.L_x_265) ;  /* 0x0000000000147947 */ /* 0x000fea0003800000 */
.L_x_263:
[----:B-----5:R-:W-:-:S04]  /*23d0*/  PRMT R48, R40, 0x7632, R48 ;  /* 0x0000763228307816 */ /* 0x020fc80000000030 */
[----:B------:R-:W-:-:S05]  /*23e0*/  SHF.L.U32 R48, R48, 0x10, RZ ;  /* 0x0000001030307819 */ /* 0x000fca00000006ff */
[----:B------:R-:W-:-:S07]  /*23f0*/  FADD.FTZ R53, R53, R48 ;  /* 0x0000003035357221 */ /* 0x000fce0000010000 */
.L_x_264:
[----:B------:R-:W-:-:S04]  /*2400*/  F2FP.BF16.F32.PACK_AB R48, RZ, R53 ;  /* 0x00000035ff30723e */ /* 0x000fc800000010ff */
[----:B------:R-:W-:-:S07]  /*2410*/  PRMT R44, R44, 0x5410, R48 ;  /* 0x000054102c2c7816 */ /* 0x000fce0000000030 */
.L_x_265:
[C---:B------:R-:W-:Y:S02]  /*2420*/  SHF.L.U32 R55, R49.reuse, 0x10, RZ ;  /* 0x0000001031377819 */ /* 0x040fe400000006ff */
[----:B------:R-:W-:-:S03]  /*2430*/  PRMT R49, R49, 0x7632, R49 ;  /* 0x0000763231317816 */ /* 0x000fc60000000031 */
[----:B------:R-:W-:Y:S01]  /*2440*/  FMUL.FTZ R55, R55, R108 ;  /* 0x0000006c37377220 */ /* 0x000fe20000410000 */
[----:B------:R-:W-:Y:S06]  /*2450*/  @P3 BRA `(.L_x_266) ;  /* 0x0000000000083947 */ /* 0x000fec0003800000 */
[----:B------:R-:W-:Y:S05]  /*2460*/  @P0 BRA `(.L_x_267) ;  /* 0x00000000000c0947 */ /* 0x000fea0003800000 */
[----:B------:R-:W-:Y:S05]  /*2470*/  BRA `(.L_x_268) ;  /* 0x0000000000107947 */ /* 0x000fea0003800000 */
.L_x_266:
[----:B-----5:R-:W-:-:S05]  /*2480*/  SHF.L.U32 R48, R41, 0x10, RZ ;  /* 0x0000001029307819 */ /* 0x020fca00000006ff */
[----:B------:R-:W-:-:S07]  /*2490*/  FADD.FTZ R55, R48, R55 ;  /* 0x0000003730377221 */ /* 0x000fce0000010000 */
.L_x_267:
[----:B------:R-:W-:-:S04]  /*24a0*/  F2FP.BF16.F32.PACK_AB R48, RZ, R55 ;  /* 0x00000037ff30723e */ /* 0x000fc800000010ff */
[----:B------:R-:W-:-:S07]  /*24b0*/  PRMT R45, R48, 0x7610, R45 ;  /* 0x00007610302d7816 */ /* 0x000fce000000002d */
.L_x_268:
[----:B------:R-:W-:-:S05]  /*24c0*/  SHF.L.U32 R49, R49, 0x10, RZ ;  /* 0x0000001031317819 */ /* 0x000fca00000006ff */
[----:B------:R-:W-:Y:S01]  /*24d0*/  FMUL.FTZ R52, R49, R108 ;  /* 0x0000006c31347220 */ /* 0x000fe20000410000 */
[----:B------:R-:W-:Y:S06]  /*24e0*/  @P3 BRA `(.L_x_269) ;  /* 0x0000000000083947 */ /* 0x000fec0003800000 */
[----:B------:R-:W-:Y:S05]  /*24f0*/  @P0 BRA `(.L_x_270) ;  /* 0x0000000000100947 */ /* 0x000fea0003800000 */
[----:B------:R-:W-:Y:S05]  /*2500*/  BRA `(.L_x_271) ;  /* 0x0000000000147947 */ /* 0x000fea0003800000 */
.L_x_269:
[----:B-----5:R-:W-:-:S04]  /*2510*/  PRMT R48, R41, 0x7632, R48 ;  /* 0x0000763229307816 */ /* 0x020fc80000000030 */
[----:B------:R-:W-:-:S05]  /*2520*/  SHF.L.U32 R49, R48, 0x10, RZ ;  /* 0x0000001030317819 */ /* 0x000fca00000006ff */
[----:B------:R-:W-:-:S07]  /*2530*/  FADD.FTZ R52, R52, R49 ;  /* 0x0000003134347221 */ /* 0x000fce0000010000 */
.L_x_270:
[----:B------:R-:W-:-:S04]  /*2540*/  F2FP.BF16.F32.PACK_AB R48, RZ, R52 ;  /* 0x00000034ff30723e */ /* 0x000fc800000010ff */
[----:B------:R-:W-:-:S07]  /*2550*/  PRMT R45, R45, 0x5410, R48 ;  /* 0x000054102d2d7816 */ /* 0x000fce0000000030 */
.L_x_271:
[C---:B------:R-:W-:Y:S02]  /*2560*/  SHF.L.U32 R49, R50.reuse, 0x10, RZ ;  /* 0x0000001032317819 */ /* 0x040fe400000006ff */
[----:B------:R-:W-:-:S03]  /*2570*/  PRMT R50, R50, 0x7632, R50 ;  /* 0x0000763232327816 */ /* 0x000fc60000000032 */
[----:B------:R-:W-:Y:S01]  /*2580*/  FMUL.FTZ R54, R49, R108 ;  /* 0x0000006c31367220 */ /* 0x000fe20000410000 */
[----:B------:R-:W-:Y:S06]  /*2590*/  @P3 BRA `(.L_x_272) ;  /* 0x0000000000083947 */ /* 0x000fec0003800000 */
[----:B------:R-:W-:Y:S05]  /*25a0*/  @P0 BRA `(.L_x_273) ;  /* 0x00000000000c0947 */ /* 0x000fea0003800000 */
[----:B------:R-:W-:Y:S05]  /*25b0*/  BRA `(.L_x_274) ;  /* 0x0000000000107947 */ /* 0x000fea0003800000 */
.L_x_272:
[----:B-----5:R-:W-:-:S05]  /*25c0*/  SHF.L.U32 R49, R42, 0x10, RZ ;  /* 0x000000102a317819 */ /* 0x020fca00000006ff */
[----:B------:R-:W-:-:S07]  /*25d0*/  FADD.FTZ R54, R49, R54 ;  /* 0x0000003631367221 */ /* 0x000fce0000010000 */
.L_x_273:
[----:B------:R-:W-:-:S04]  /*25e0*/  F2FP.BF16.F32.PACK_AB R48, RZ, R54 ;  /* 0x00000036ff30723e */ /* 0x000fc800000010ff */
[----:B------:R-:W-:-:S07]  /*25f0*/  PRMT R46, R48, 0x7610, R46 ;  /* 0x00007610302e7816 */ /* 0x000fce000000002e */
.L_x_274:
[----:B------:R-:W-:-:S04]  /*2600*/  IMAD.U32 R49, R50, 0x10000, RZ ;  /* 0x0001000032317824 */ /* 0x000fc800078e00ff */
[----:B------:R-:W-:Y:S01]  /*2610*/  FMUL.FTZ R120, R49, R108 ;  /* 0x0000006c31787220 */ /* 0x000fe20000410000 */
[----:B------:R-:W-:Y:S06]  /*2620*/  @P3 BRA `(.L_x_275) ;  /* 0x0000000000083947 */ /* 0x000fec0003800000 */
[----:B------:R-:W-:Y:S05]  /*2630*/  @P0 BRA `(.L_x_276) ;  /* 0x0000000000100947 */ /* 0x000fea0003800000 */
[----:B------:R-:W-:Y:S05]  /*2640*/  BRA `(.L_x_277) ;  /* 0x0000000000147947 */ /* 0x000fea0003800000 */
.L_x_275:
[----:B-----5:R-:W-:-:S04]  /*2650*/  PRMT R48, R42, 0x7632, R48 ;  /* 0x000076322a307816 */ /* 0x020fc80000000030 */
[----:B------:R-:W-:-:S05]  /*2660*/  SHF.L.U32 R49, R48, 0x10, RZ ;  /* 0x0000001030317819 */ /* 0x000fca00000006ff */
[----:B------:R-:W-:-:S07]  /*2670*/  FADD.FTZ R120, R120, R49 ;  /* 0x0000003178787221 */ /* 0x000fce0000010000 */
.L_x_276:
[----:B------:R-:W-:-:S04]  /*2680*/  F2FP.BF16.F32.PACK_AB R48, RZ, R120 ;  /* 0x00000078ff30723e */ /* 0x000fc800000010ff */
[----:B------:R-:W-:-:S07]  /*2690*/  PRMT R46, R46, 0x5410, R48 ;  /* 0x000054102e2e7816 */ /* 0x000fce0000000030 */
.L_x_277:
[C---:B------:R-:W-:Y:S02]  /*26a0*/  SHF.L.U32 R49, R51.reuse, 0x10, RZ ;  /* 0x0000001033317819 */ /* 0x040fe400000006ff */
[----:B------:R-:W-:-:S03]  /*26b0*/  PRMT R51, R51, 0x7632, R51 ;  /* 0x0000763233337816 */ /* 0x000fc60000000033 */
[----:B------:R-:W-:Y:S01]  /*26c0*/  FMUL.FTZ R122, R49, R108 ;  /* 0x0000006c317a7220 */ /* 0x000fe20000410000 */
[----:B------:R-:W-:Y:S06]  /*26d0*/  @P3 BRA `(.L_x_278) ;  /* 0x0000000000083947 */ /* 0x000fec0003800000 */
[----:B------:R-:W-:Y:S05]  /*26e0*/  @P0 BRA `(.L_x_279) ;  /* 0x00000000000c0947 */ /* 0x000fea0003800000 */
[----:B------:R-:W-:Y:S05]  /*26f0*/  BRA `(.L_x_280) ;  /* 0x0000000000107947 */ /* 0x000fea0003800000 */
.L_x_278:
[----:B-----5:R-:W-:-:S05]  /*2700*/  SHF.L.U32 R49, R43, 0x10, RZ ;  /* 0x000000102b317819 */ /* 0x020fca00000006ff */
[----:B------:R-:W-:-:S07]  /*2710*/  FADD.FTZ R122, R49, R122 ;  /* 0x0000007a317a7221 */ /* 0x000fce0000010000 */
.L_x_279:
[----:B------:R-:W-:-:S04]  /*2720*/  F2FP.BF16.F32.PACK_AB R48, RZ, R122 ;  /* 0x0000007aff30723e */ /* 0x000fc800000010ff */
[----:B------:R-:W-:-:S07]  /*2730*/  PRMT R47, R48, 0x7610, R47 ;  /* 0x00007610302f7816 */ /* 0x000fce000000002f */
.L_x_280:
[----:B------:R-:W-:-:S05]  /*2740*/  SHF.L.U32 R51, R51, 0x10, RZ ;  /* 0x0000001033337819 */ /* 0x000fca00000006ff */
[----:B------:R-:W-:Y:S01]  /*2750*/  FMUL.FTZ R108, R51, R108 ;  /* 0x0000006c336c7220 */ /* 0x000fe20000410000 */
[----:B------:R-:W-:Y:S06]  /*2760*/  @P3 BRA `(.L_x_281) ;  /* 0x0000000000083947 */ /* 0x000fec0003800000 */
[----:B------:R-:W-:Y:S05]  /*2770*/  @P0 BRA `(.L_x_282) ;  /* 0x0000000000100947 */ /* 0x000fea0003800000 */
[----:B------:R-:W-:Y:S05]  /*2780*/  BRA `(.L_x_283) ;  /* 0x0000000000147947 */ /* 0x000fea0003800000 */
.L_x_281:
[----:B-----5:R-:W-:-:S04]  /*2790*/  PRMT R48, R43, 0x7632, R48 ;  /* 0x000076322b307816 */ /* 0x020fc80000000030 */
[----:B------:R-:W-:-:S05]  /*27a0*/  SHF.L.U32 R49, R48, 0x10, RZ ;  /* 0x0000001030317819 */ /* 0x000fca00000006ff */
[----:B------:R-:W-:-:S07]  /*27b0*/  FADD.FTZ R108, R108, R49 ;  /* 0x000000316c6c7221 */ /* 0x000fce0000010000 */
.L_x_282:
[----:B------:R-:W-:-:S04]  /*27c0*/  F2FP.BF16.F32.PACK_AB R48, RZ, R108 ;  /* 0x0000006cff30723e */ /* 0x000fc800000010ff */
[----:B------:R-:W-:-:S07]  /*27d0*/  PRMT R47, R47, 0x5410, R48 ;  /* 0x000054102f2f7816 */ /* 0x000fce0000000030 */
.L_x_283:
[----:B------:R-:W-:Y:S01]  /*27e0*/  FADD.FTZ R48, RZ, R113 ;  /* 0x00000071ff307221 */ /* 0x000fe20000010000 */
[----:B------:R-:W-:Y:S01]  /*27f0*/  UMOV UR6, 0xffffffff ;  /* 0xffffffff00067882 */ /* 0x000fe20000000000 */
[----:B------:R-:W-:Y:S02]  /*2800*/  ISETP.NE.AND P3, PT, R64, RZ, PT ;  /* 0x000000ff4000720c */ /* 0x000fe40003f65270 */
[----:B------:R-:W-:-:S04]  /*2810*/  FADD.FTZ R48, R48, R111 ;  /* 0x0000006f30307221 */ /* 0x000fc80000010000 */
        /* <DEDUP_REMOVED lines=24> */
[----:B------:R-:W-:Y:S02]  /*29a0*/  FADD.FTZ R50, R49, R56 ;  /* 0x0000003831327221 */ /* 0x000fe40000010000 */
[----:B------:R-:W0:Y:S02]  /*29b0*/  @P0 LDC.64 R48, c[0x0][0x238] ;  /* 0x00008e00ff300b82 */ /* 0x000e240000000a00 */
[----:B------:R-:W-:-:S04]  /*29c0*/  FADD.FTZ R51, R50, R165 ;  /* 0x000000a532337221 */ /* 0x000fc80000010000 */
[----:B------:R-:W-:-:S04]  /*29d0*/  FADD.FTZ R51, R51, R112 ;  /* 0x0000007033337221 */ /* 0x000fc80000010000 */
[----:B------:R-:W-:-:S04]  /*29e0*/  FADD.FTZ R51, R51, R110 ;  /* 0x0000006e33337221 */ /* 0x000fc80000010000 */
[----:B------:R-:W-:-:S04]  /*29f0*/  FADD.FTZ R51, R51, R116 ;  /* 0x0000007433337221 */ /* 0x000fc80000010000 */
[----:B------:R-:W-:-:S04]  /*2a00*/  FADD.FTZ R51, R51, R114 ;  /* 0x0000007233337221 */ /* 0x000fc80000010000 */
[----:B------:R-:W-:Y:S01]  /*2a10*/  FADD.FTZ R50, R51, R118 ;  /* 0x0000007633327221 */ /* 0x000fe20000010000 */
[----:B0-----:R-:W-:-:S03]  /*2a20*/  @P0 LEA R48, P2, R145, R48, 0x4 ;  /* 0x0000003091300211 */ /* 0x001fc600078420ff */
[----:B------:R-:W-:Y:S01]  /*2a30*/  FADD.FTZ R50, R50, R53 ;  /* 0x0000003532327221 */ /* 0x000fe20000010000 */
[----:B------:R-:W-:-:S03]  /*2a40*/  @P0 LEA.HI.X R49, R145, R49, RZ, 0x4, P2 ;  /* 0x0000003191310211 */ /* 0x000fc600010f24ff */
[----:B------:R-:W-:Y:S01]  /*2a50*/  FADD.FTZ R51, R50, R55 ;  /* 0x0000003732337221 */ /* 0x000fe20000010000 */
[----:B------:R-:W-:Y:S01]  /*2a60*/  SHF.R.U32.HI R50, RZ, 0x5, R58 ;  /* 0x00000005ff327819 */ /* 0x000fe2000001163a */
[----:B------:R0:W-:Y:S02]  /*2a70*/  @P0 STG.E.128 desc[UR4][R48.64], R44 ;  /* 0x0000002c30000986 */ /* 0x0001e4000c101d04 */
[----:B------:R-:W-:Y:S01]  /*2a80*/  FADD.FTZ R51, R51, R52 ;  /* 0x0000003433337221 */ /* 0x000fe20000010000 */
[----:B------:R-:W-:Y:S02]  /*2a90*/  LOP3.LUT P2, RZ, R106, 0xff, RZ, 0xc0, !PT ;  /* 0x000000ff6aff7812 */ /* 0x000fe4000784c0ff */
[----:B------:R-:W-:Y:S01]  /*2aa0*/  LOP3.LUT R50, R50, 0x7fffffc, RZ, 0xc0, !PT ;  /* 0x07fffffc32327812 */ /* 0x000fe200078ec0ff */
[----:B------:R-:W-:-:S03]  /*2ab0*/  FADD.FTZ R51, R51, R54 ;  /* 0x0000003633337221 */ /* 0x000fc60000010000 */
[----:B------:R-:W-:Y:S01]  /*2ac0*/  SEL R50, R63, R50, !P2 ;  /* 0x000000323f327207 */ /* 0x000fe20005000000 */
[----:B------:R-:W-:-:S04]  /*2ad0*/  FADD.FTZ R51, R51, R120 ;  /* 0x0000007833337221 */ /* 0x000fc80000010000 */
[----:B------:R-:W-:-:S04]  /*2ae0*/  FADD.FTZ R51, R51, R122 ;  /* 0x0000007a33337221 */ /* 0x000fc80000010000 */
[----:B------:R-:W-:Y:S01]  /*2af0*/  FADD.FTZ R51, R51, R108 ;  /* 0x0000006c33337221 */ /* 0x000fe20000010000 */
[----:B0-----:R-:W-:Y:S06]  /*2b00*/  BRA.DIV UR6, `(.L_x_284) ;  /* 0x0000001606207947 */ /* 0x001fec000b800000 */
        /* <DEDUP_REMOVED lines=10> */
[----:B------:R-:W-:-:S04]  /*2bb0*/  FMUL.FTZ R48, R48, 0.00078125001164153218269 ;  /* 0x3a4ccccd30307820 */ /* 0x000fc80000410000 */
[C---:B------:R-:W-:Y:S01]  /*2bc0*/  FADD.FTZ R49, -R48.reuse, R113 ;  /* 0x0000007130317221 */ /* 0x040fe20000010100 */
[C---:B------:R-:W-:Y:S01]  /*2bd0*/  FADD.FTZ R128, -R48.reuse, R111 ;  /* 0x0000006f30807221 */ /* 0x040fe20000010100 */
[C---:B------:R-:W-:Y:S01]  /*2be0*/  FADD.FTZ R58, -R48.reuse, R117 ;  /* 0x00000075303a7221 */ /* 0x040fe20000010100 */
[----:B------:R-:W-:Y:S01]  /*2bf0*/  FADD.FTZ R106, -R48, R115 ;  /* 0x00000073306a7221 */ /* 0x000fe20000010100 */
[----:B------:R-:W-:-:S04]  /*2c00*/  FFMA.FTZ R49, R49, R49, RZ ;  /* 0x0000003131317223 */ /* 0x000fc800000100ff */
[----:B------:R-:W-:-:S04]  /*2c10*/  FFMA.FTZ R49, R128, R128, R49 ;  /* 0x0000008080317223 */ /* 0x000fc80000010031 */
[----:B------:R-:W-:Y:S01]  /*2c20*/  FFMA.FTZ R49, R58, R58, R49 ;  /* 0x0000003a3a317223 */ /* 0x000fe20000010031 */
[----:B------:R-:W-:-:S03]  /*2c30*/  FADD.FTZ R58, -R48, R121 ;  /* 0x00000079303a7221 */ /* 0x000fc60000010100 */
        /* <DEDUP_REMOVED lines=70> */
[----:B------:R-:W-:-:S04]  /*30a0*/  FFMA.FTZ R49, R58, R58, R49 ;  /* 0x0000003a3a317223 */ /* 0x000fc80000010031 */
[----:B------:R-:W-:-:S05]  /*30b0*/  FFMA.FTZ R49, R106, R106, R49 ;  /* 0x0000006a6a317223 */ /* 0x000fca0000010031 */
        /* <DEDUP_REMOVED lines=9> */
.L_x_296:
[----:B------:R-:W2:Y:S01]  /*3150*/  @!P3 S2R R58, SR_CgaCtaId ;  /* 0x00000000003ab919 */ /* 0x000ea20000008800 */
[----:B------:R-:W-:Y:S01]  /*3160*/  ISETP.GT.U32.AND P5, PT, R64, 0x3, PT ;  /* 0x000000034000780c */ /* 0x000fe20003fa4070 */
[----:B------:R-:W-:Y:S05]  /*3170*/  WARPSYNC.ALL ;  /* 0x0000000000007948 */ /* 0x000fea0003800000 */
[----:B------:R-:W-:Y:S02]  /*3180*/  @!P3 MOV R51, 0x400 ;  /* 0x000004000033b802 */ /* 0x000fe40000000f00 */
[----:B------:R-:W-:-:S05]  /*3190*/  @!P3 IADD3 R49, R85, R50, RZ ;  /* 0x000000325531b210 */ /* 0x000fca0007ffe0ff */
[----:B------:R-:W3:Y:S01]  /*31a0*/  @!P5 S2R R106, SR_CgaCtaId ;  /* 0x00000000006ad919 */ /* 0x000ee20000008800 */
[----:B------:R-:W-:Y:S02]  /*31b0*/  @!P5 IADD3 R50, R64, R50, RZ ;  /* 0x000000324032d210 */ /* 0x000fe40007ffe0ff */
[----:B--2---:R-:W-:Y:S02]  /*31c0*/  @!P3 LEA R58, R58, R51, 0x18 ;  /* 0x000000333a3ab211 */ /* 0x004fe400078ec0ff */
[----:B------:R-:W-:Y:S02]  /*31d0*/  @!P5 MOV R51, 0x400 ;  /* 0x000004000033d802 */ /* 0x000fe40000000f00 */
[----:B------:R-:W-:Y:S01]  /*31e0*/  @!P3 LEA R58, R49, R58, 0x3 ;  /* 0x0000003a313ab211 */ /* 0x000fe200078e18ff */
[----:B-1----:R-:W-:-:S05]  /*31f0*/  FADD.FTZ R49, R124, R126 ;  /* 0x0000007e7c317221 */ /* 0x002fca0000010000 */
[----:B------:R-:W-:Y:S01]  /*3200*/  @!P3 STS.64 [R58], R48 ;  /* 0x000000303a00b388 */ /* 0x000fe20000000a00 */
[----:B------:R-:W-:Y:S01]  /*3210*/  BAR.SYNC.DEFER_BLOCKING 0x0 ;  /* 0x0000000000007b1d */ /* 0x000fe20000010000 */
[----:B---3--:R-:W-:Y:S02]  /*3220*/  @!P5 LEA R106, R106, R51, 0x18 ;  /* 0x000000336a6ad211 */ /* 0x008fe400078ec0ff */
[----:B------:R-:W-:Y:S02]  /*3230*/  LOP3.LUT P3, RZ, R85, 0x1f, R36, 0xf8, !PT ;  /* 0x0000001f55ff7812 */ /* 0x000fe4000786f824 */
[----:B0-----:R-:W-:Y:S02]  /*3240*/  @!P5 LEA R124, R50, R106, 0x3 ;  /* 0x0000006a327cd211 */ /* 0x001fe400078e18ff */
[----:B------:R-:W-:Y:S01]  /*3250*/  CS2R R50, SRZ ;  /* 0x0000000000327805 */ /* 0x000fe2000001ff00 */
[----:B------:R-:W-:-:S06]  /*3260*/  HFMA2.MMA R106, -RZ, RZ, 0, 0 ;  /* 0x00000000ff6a7435 */ /* 0x000fcc00000001ff */
[----:B------:R-:W-:-:S05]  /*3270*/  @!P5 MOV R106, 0x500 ;  /* 0x00000500006ad802 */ /* 0x000fca0000000f00 */
[----:B------:R-:W0:Y:S04]  /*3280*/  SHFL.DOWN PT, R126, R106, 0x2, 0x1f ;  /* 0x08401f006a7e7f89 */ /* 0x000e2800000e0000 */
[----:B------:R1:W2:Y:S02]  /*3290*/  @!P5 LDS.64 R50, [R124] ;  /* 0x000000007c32d984 */ /* 0x0002a40000000a00 */
[-C--:B-1----:R-:W-:Y:S02]  /*32a0*/  I2FP.F32.S32 R124, R106.reuse ;  /* 0x0000006a007c7245 */ /* 0x082fe40000201400 */
[----:B0-----:R-:W-:Y:S02]  /*32b0*/  IADD3 R49, R126, R106, RZ ;  /* 0x0000006a7e317210 */ /* 0x001fe40007ffe0ff */
[----:B------:R-:W-:-:S02]  /*32c0*/  I2FP.F32.S32 R126, R126 ;  /* 0x0000007e007e7245 */ /* 0x000fc40000201400 */
[----:B------:R-:W-:Y:S01]  /*32d0*/  I2FP.F32.S32 R48, R49 ;  /* 0x0000003100307245 */ /* 0x000fe20000201400 */
[----:B------:R-:W0:Y:S03]  /*32e0*/  SHFL.DOWN PT, R134, R49, 0x1, 0x1f ;  /* 0x08201f0031867f89 */ /* 0x000e2600000e0000 */
[----:B------:R-:W1:Y:S01]  /*32f0*/  MUFU.RCP R130, R48 ;  /* 0x0000003000827308 */ /* 0x000e620000001000 */
[----:B--2---:R-:W2:Y:S04]  /*3300*/  SHFL.DOWN PT, R128, R50, 0x2, 0x1f ;  /* 0x08401f0032807f89 */ /* 0x004ea800000e0000 */
[----:B------:R-:W3:Y:S01]  /*3310*/  SHFL.DOWN PT, R58, R51, 0x2, 0x1f ;  /* 0x08401f00333a7f89 */ /* 0x000ee200000e0000 */
[----:B0-----:R-:W-:-:S02]  /*3320*/  IADD3 R49, R49, R134, RZ ;  /* 0x0000008631317210 */ /* 0x001fc40007ffe0ff */
[----:B------:R-:W-:Y:S02]  /*3330*/  I2FP.F32.S32 R134, R134 ;  /* 0x0000008600867245 */ /* 0x000fe40000201400 */
[----:B------:R-:W-:-:S06]  /*3340*/  I2FP.F32.S32 R49, R49 ;  /* 0x0000003100317245 */ /* 0x000fcc0000201400 */
[----:B------:R-:W0:Y:S01]  /*3350*/  MUFU.RCP R49, R49 ;  /* 0x0000003100317308 */ /* 0x000e220000001000 */
[C---:B--2---:R-:W-:Y:S01]  /*3360*/  FMUL.FTZ R132, R128.reuse, R126 ;  /* 0x0000007e80847220 */ /* 0x044fe20000410000 */
[----:B------:R-:W-:-:S03]  /*3370*/  FADD.FTZ R128, -R128, R50 ;  /* 0x0000003280807221 */ /* 0x000fc60000010100 */
[----:B------:R-:W-:Y:S01]  /*3380*/  FFMA.FTZ R132, R124, R50, R132 ;  /* 0x000000327c847223 */ /* 0x000fe20000010084 */
[----:B------:R-:W-:Y:S01]  /*3390*/  FMUL.FTZ R128, R128, R128 ;  /* 0x0000008080807220 */ /* 0x000fe20000410000 */
[----:B---3--:R-:W-:Y:S02]  /*33a0*/  FADD.FTZ R51, R58, R51 ;  /* 0x000000333a337221 */ /* 0x008fe40000010000 */
[----:B-1----:R-:W-:Y:S01]  /*33b0*/  FMUL.FTZ R132, R130, R132 ;  /* 0x0000008482847220 */ /* 0x002fe20000410000 */
[----:B------:R-:W-:-:S04]  /*33c0*/  FMUL.FTZ R128, R128, R124 ;  /* 0x0000007c80807220 */ /* 0x000fc80000410000 */
[----:B------:R-:W1:Y:S01]  /*33d0*/  SHFL.DOWN PT, R50, R132, 0x1, 0x1f ;  /* 0x08201f0084327f89 */ /* 0x000e6200000e0000 */
[----:B------:R-:W-:Y:S02]  /*33e0*/  FMUL.FTZ R128, R128, R126 ;  /* 0x0000007e80807220 */ /* 0x000fe40000410000 */
[----:B------:R-:W2:Y:S02]  /*33f0*/  LDC R126, c[0x0][0x2d8] ;  /* 0x0000b600ff7e7b82 */ /* 0x000ea40000000800 */
[----:B------:R-:W-:-:S05]  /*3400*/  FFMA.FTZ R51, R130, R128, R51 ;  /* 0x0000008082337223 */ /* 0x000fca0000010033 */
[----:B------:R-:W3:Y:S01]  /*3410*/  SHFL.DOWN PT, R58, R51, 0x1, 0x1f ;  /* 0x08201f00333a7f89 */ /* 0x000ee200000e0000 */
[----:B-1----:R-:W-:Y:S01]  /*3420*/  FADD.FTZ R106, R132, -R50 ;  /* 0x80000032846a7221 */ /* 0x002fe20000010000 */
[----:B------:R-:W-:-:S03]  /*3430*/  FMUL.FTZ R50, R50, R134 ;  /* 0x0000008632327220 */ /* 0x000fc60000410000 */
[----:B------:R-:W-:Y:S01]  /*3440*/  FMUL.FTZ R106, R106, R106 ;  /* 0x0000006a6a6a7220 */ /* 0x000fe20000410000 */
[----:B------:R-:W-:-:S03]  /*3450*/  FFMA.FTZ R50, R48, R132, R50 ;  /* 0x0000008430327223 */ /* 0x000fc60000010032 */
[----:B------:R-:W-:Y:S01]  /*3460*/  FMUL.FTZ R106, R48, R106 ;  /* 0x0000006a306a7220 */ /* 0x000fe20000410000 */
[----:B0-----:R-:W-:Y:S01]  /*3470*/  FMUL.FTZ R50, R49, R50 ;  /* 0x0000003231327220 */ /* 0x001fe20000410000 */
[----:B---3--:R-:W-:Y:S02]  /*3480*/  FADD.FTZ R58, R51, R58 ;  /* 0x0000003a333a7221 */ /* 0x008fe40000010000 */
[----:B------:R-:W-:-:S03]  /*3490*/  FMUL.FTZ R106, R106, R134 ;  /* 0x000000866a6a7220 */ /* 0x000fc60000410000 */
[----:B------:R-:W0:Y:S01]  /*34a0*/  SHFL.IDX PT, R50, R50, RZ, 0x1f ;  /* 0x00001fff32327589 */ /* 0x000e2200000e0000 */
[----:B------:R-:W-:Y:S02]  /*34b0*/  FFMA.FTZ R106, R49, R106, R58 ;  /* 0x0000006a316a7223 */ /* 0x000fe4000001003a */
[----:B------:R-:W1:Y:S04]  /*34c0*/  @!P3 LDC.64 R48, c[0x0][0x250] ;  /* 0x00009400ff30bb82 */ /* 0x000e680000000a00 */
[----:B------:R-:W2:Y:S01]  /*34d0*/  SHFL.IDX PT, R106, R106, RZ, 0x1f ;  /* 0x00001fff6a6a7589 */ /* 0x000ea200000e0000 */
[C---:B0-----:R-:W-:Y:S01]  /*34e0*/  FMUL.FTZ R51, R50.reuse, R50 ;  /* 0x0000003232337220 */ /* 0x041fe20000410000 */
[----:B------:R-:W-:Y:S01]  /*34f0*/  FSEL R58, R50, RZ, !P4 ;  /* 0x000000ff323a7208 */ /* 0x000fe20006000000 */
[----:B-1----:R-:W-:-:S03]  /*3500*/  @!P3 IMAD.WIDE R48, R62, 0x4, R48 ;  /* 0x000000043e30b825 */ /* 0x002fc600078e0230 */
[----:B------:R-:W-:Y:S01]  /*3510*/  FSEL R124, R51, RZ, P4 ;  /* 0x000000ff337c7208 */ /* 0x000fe20002000000 */
[----:B------:R-:W-:Y:S01]  /*3520*/  FADD.FTZ R123, -R58, R123 ;  /* 0x0000007b3a7b7221 */ /* 0x000fe20000010100 */
[----:B--2---:R-:W-:Y:S01]  /*3530*/  FFMA.FTZ R51, R106, UR8, R126 ;  /* 0x000000086a337c23 */ /* 0x004fe2000801007e */
[C---:B------:R-:W-:Y:S01]  /*3540*/  FADD.FTZ R128, -R58.reuse, R143 ;  /* 0x0000008f3a807221 */ /* 0x040fe20000010100 */
[C---:B------:R-:W-:Y:S01]  /*3550*/  FADD.FTZ R143, -R58.reuse, R56 ;  /* 0x000000383a8f7221 */ /* 0x040fe20000010100 */
[C---:B------:R-:W-:Y:S01]  /*3560*/  FADD.FTZ R125, -R58.reuse, R125 ;  /* 0x0000007d3a7d7221 */ /* 0x040fe20000010100 */
[----:B------:R-:W-:Y:S01]  /*3570*/  FADD.FTZ R51, R51, R124 ;  /* 0x0000007c33337221 */ /* 0x000fe20000010000 */
[C---:B------:R-:W-:Y:S01]  /*3580*/  FADD.FTZ R121, -R58.reuse, R121 ;  /* 0x000000793a797221 */ /* 0x040fe20000010100 */
[C---:B------:R-:W-:Y:S01]  /*3590*/  FADD.FTZ R130, -R58.reuse, R53 ;  /* 0x000000353a827221 */ /* 0x040fe20000010100 */
[C---:B------:R-:W-:Y:S01]  /*35a0*/  FADD.FTZ R126, -R58.reuse, R141 ;  /* 0x0000008d3a7e7221 */ /* 0x040fe20000010100 */
[----:B------:R-:W0:Y:S01]  /*35b0*/  MUFU.RSQ R106, R51 ;  /* 0x00000033006a7308 */ /* 0x000e220000001400 */
[----:B------:R1:W-:Y:S01]  /*35c0*/  @!P3 STG.E desc[UR4][R48.64], R50 ;  /* 0x000000323000b986 */ /* 0x0003e2000c101904 */
[C---:B------:R-:W-:Y:S01]  /*35d0*/  FADD.FTZ R111, -R58.reuse, R111 ;  /* 0x0000006f3a6f7221 */ /* 0x040fe20000010100 */
        /* <DEDUP_REMOVED lines=13> */
[----:B------:R-:W-:Y:S01]  /*36b0*/  FADD.FTZ R149, -R58, R149 ;  /* 0x000000953a957221 */ /* 0x000fe20000010100 */
[C---:B0-----:R-:W-:Y:S01]  /*36c0*/  FMUL.FTZ R56, R106.reuse, R123 ;  /* 0x0000007b6a387220 */ /* 0x041fe20000410000 */
[----:B------:R-:W-:Y:S01]  /*36d0*/  FMUL.FTZ R53, R106, R125 ;  /* 0x0000007d6a357220 */ /* 0x000fe20000410000 */
[C---:B------:R-:W-:Y:S01]  /*36e0*/  FADD.FTZ R123, -R58.reuse, R52 ;  /* 0x000000343a7b7221 */ /* 0x040fe20000010100 */
[----:B------:R-:W-:Y:S01]  /*36f0*/  FADD.FTZ R125, -R58, R54 ;  /* 0x000000363a7d7221 */ /* 0x000fe20000010100 */
[----:B------:R-:W-:Y:S01]  /*3700*/  FFMA.FTZ R51, R56, R0, R33 ;  /* 0x0000000038337223 */ /* 0x000fe20000010021 */
[C---:B------:R-:W-:Y:S01]  /*3710*/  FMUL.FTZ R56, R106.reuse, R121 ;  /* 0x000000796a387220 */ /* 0x040fe20000410000 */
[----:B------:R-:W-:Y:S01]  /*3720*/  FFMA.FTZ R52, R53, R101, R68 ;  /* 0x0000006535347223 */ /* 0x000fe20000010044 */
[C---:B------:R-:W-:Y:S01]  /*3730*/  FMUL.FTZ R54, R106.reuse, R117 ;  /* 0x000000756a367220 */ /* 0x040fe20000410000 */
[----:B------:R-:W-:Y:S01]  /*3740*/  FMUL.FTZ R115, R106, R115 ;  /* 0x000000736a737220 */ /* 0x000fe20000410000 */
[----:B-1----:R-:W-:Y:S01]  /*3750*/  FFMA.FTZ R50, R56, R4, R35 ;  /* 0x0000000438327223 */ /* 0x002fe20000010023 */
[----:B------:R-:W-:Y:S01]  /*3760*/  FMUL.FTZ R126, R106, R126 ;  /* 0x0000007e6a7e7220 */ /* 0x000fe20000410000 */
[----:B------:R-:W0:Y:S01]  /*3770*/  @!P3 LDC.64 R56, c[0x0][0x258] ;  /* 0x00009600ff38bb82 */ /* 0x000e220000000a00 */
[----:B------:R-:W-:Y:S01]  /*3780*/  F2FP.BF16.F32.PACK_AB R51, R52, R51 ;  /* 0x000000333433723e */ /* 0x000fe200000010ff */
[C---:B------:R-:W-:Y:S01]  /*3790*/  FMUL.FTZ R52, R106.reuse, R111 ;  /* 0x0000006f6a347220 */ /* 0x040fe20000410000 */
[----:B------:R-:W-:Y:S01]  /*37a0*/  FMUL.FTZ R53, R106, R128 ;  /* 0x000000806a357220 */ /* 0x000fe20000410000 */
[----:B------:R-:W-:Y:S01]  /*37b0*/  FFMA.FTZ R49, R54, R2, R37 ;  /* 0x0000000236317223 */ /* 0x000fe20000010025 */
[----:B------:R-:W-:Y:S01]  /*37c0*/  FFMA.FTZ R55, R126, R60, R29 ;  /* 0x0000003c7e377223 */ /* 0x000fe2000001001d */
[----:B------:R-:W-:Y:S01]  /*37d0*/  FFMA.FTZ R48, R52, R100, R65 ;  /* 0x0000006434307223 */ /* 0x000fe20000010041 */
[----:B------:R-:W-:Y:S01]  /*37e0*/  FFMA.FTZ R52, R115, R99, R66 ;  /* 0x0000006373347223 */ /* 0x000fe20000010042 */
[----:B------:R-:W-:Y:S01]  /*37f0*/  FFMA.FTZ R54, R53, R105, R72 ;  /* 0x0000006935367223 */ /* 0x000fe20000010048 */
[C---:B------:R-:W-:Y:S01]  /*3800*/  FMUL.FTZ R139, R106.reuse, R139 ;  /* 0x0000008b6a8b7220 */ /* 0x040fe20000410000 */
[C---:B------:R-:W-:Y:S01]  /*3810*/  FMUL.FTZ R113, R106.reuse, R113 ;  /* 0x000000716a717220 */ /* 0x040fe20000410000 */
[----:B------:R-:W-:Y:S01]  /*3820*/  FMUL.FTZ R131, R106, R131 ;  /* 0x000000836a837220 */ /* 0x000fe20000410000 */
[----:B------:R-:W-:Y:S01]  /*3830*/  F2FP.BF16.F32.PACK_AB R49, R52, R49 ;  /* 0x000000313431723e */ /* 0x000fe200000010ff */
[----:B------:R-:W-:Y:S01]  /*3840*/  FMUL.FTZ R52, R106, R137 ;  /* 0x000000896a347220 */ /* 0x000fe20000410000 */
[----:B------:R-:W-:Y:S01]  /*3850*/  F2FP.BF16.F32.PACK_AB R55, R54, R55 ;  /* 0x000000373637723e */ /* 0x000fe200000010ff */
[----:B------:R-:W-:Y:S01]  /*3860*/  FMUL.FTZ R54, R106, R129 ;  /* 0x000000816a367220 */ /* 0x000fe20000410000 */
[----:B------:R-:W-:Y:S01]  /*3870*/  FFMA.FTZ R139, R139, R61, R30 ;  /* 0x0000003d8b8b7223 */ /* 0x000fe2000001001e */
[----:B------:R-:W-:Y:S01]  /*3880*/  FFMA.FTZ R110, R52, R104, R71 ;  /* 0x00000068346e7223 */ /* 0x000fe20000010047 */
        /* <DEDUP_REMOVED lines=16> */
[C---:B------:R-:W-:Y:S01]  /*3990*/  FMUL.FTZ R119, R106.reuse, R119 ;  /* 0x000000776a777220 */ /* 0x040fe20000410000 */
[----:B------:R-:W-:Y:S01]  /*39a0*/  FFMA.FTZ R113, R113, R3, R34 ;  /* 0x0000000371717223 */ /* 0x000fe20000010022 */
[C---:B------:R-:W-:Y:S01]  /*39b0*/  FMUL.FTZ R58, R106.reuse, R135 ;  /* 0x000000876a3a7220 */ /* 0x040fe20000410000 */
[----:B------:R-:W-:Y:S01]  /*39c0*/  FMUL.FTZ R133, R106, R133 ;  /* 0x000000856a857220 */ /* 0x000fe20000410000 */
[----:B------:R-:W-:Y:S01]  /*39d0*/  FFMA.FTZ R52, R131, R39, R32 ;  /* 0x0000002783347223 */ /* 0x000fe20000010020 */
[----:B------:R-:W-:Y:S01]  /*39e0*/  FFMA.FTZ R111, R54, R102, R69 ;  /* 0x00000066366f7223 */ /* 0x000fe20000010045 */
[----:B------:R-:W-:Y:S01]  /*39f0*/  FFMA.FTZ R119, R98, R119, R67 ;  /* 0x0000007762777223 */ /* 0x000fe20000010043 */
[----:B------:R-:W-:Y:S01]  /*3a00*/  F2FP.BF16.F32.PACK_AB R54, R110, R139 ;  /* 0x0000008b6e36723e */ /* 0x000fe200000010ff */
[----:B------:R-:W-:Y:S01]  /*3a10*/  FFMA.FTZ R53, R58, R38, R31 ;  /* 0x000000263a357223 */ /* 0x000fe2000001001f */
[----:B------:R-:W-:Y:S01]  /*3a20*/  FFMA.FTZ R126, R133, R103, R70 ;  /* 0x00000067857e7223 */ /* 0x000fe20000010046 */
[----:B------:R-:W-:Y:S01]  /*3a30*/  LEA R110, P5, R59, UR10, 0x4 ;  /* 0x0000000a3b6e7c11 */ /* 0x000fe2000f8a20ff */
[----:B0-----:R-:W-:Y:S01]  /*3a40*/  @!P3 IMAD.WIDE R56, R62, 0x4, R56 ;  /* 0x000000043e38b825 */ /* 0x001fe200078e0238 */
[----:B------:R-:W-:-:S03]  /*3a50*/  F2FP.BF16.F32.PACK_AB R48, R48, R113 ;  /* 0x000000713030723e */ /* 0x000fc600000010ff */
[C---:B------:R-:W-:Y:S01]  /*3a60*/  FMUL.FTZ R113, R106.reuse, R116 ;  /* 0x000000746a717220 */ /* 0x040fe20000410000 */
[----:B------:R-:W-:Y:S01]  /*3a70*/  LEA R58, P6, R109, UR10, 0x4 ;  /* 0x0000000a6d3a7c11 */ /* 0x000fe2000f8c20ff */
[C---:B------:R-:W-:Y:S01]  /*3a80*/  FMUL.FTZ R115, R106.reuse, R114 ;  /* 0x000000726a737220 */ /* 0x040fe20000410000 */
[----:B------:R-:W-:Y:S01]  /*3a90*/  F2FP.BF16.F32.PACK_AB R52, R111, R52 ;  /* 0x000000346f34723e */ /* 0x000fe200000010ff */
[----:B------:R0:W-:Y:S01]  /*3aa0*/  @!P3 STG.E desc[UR4][R56.64], R106 ;  /* 0x0000006a3800b986 */ /* 0x0001e2000c101904 */
[----:B------:R-:W-:Y:S01]  /*3ab0*/  F2FP.BF16.F32.PACK_AB R50, R119, R50 ;  /* 0x000000327732723e */ /* 0x000fe200000010ff */
[----:B------:R-:W-:Y:S01]  /*3ac0*/  FFMA.FTZ R113, R113, R9, R22 ;  /* 0x0000000971717223 */ /* 0x000fe20000010016 */
[----:B------:R-:W-:Y:S01]  /*3ad0*/  LEA.HI.X R111, R59, UR11, RZ, 0x4, P5 ;  /* 0x0000000b3b6f7c11 */ /* 0x000fe2000a8f24ff */
[----:B------:R-:W-:Y:S01]  /*3ae0*/  FMUL.FTZ R161, R106, R161 ;  /* 0x000000a16aa17220 */ /* 0x000fe20000410000 */
[----:B------:R-:W-:Y:S01]  /*3af0*/  F2FP.BF16.F32.PACK_AB R53, R126, R53 ;  /* 0x000000357e35723e */ /* 0x000fe200000010ff */
[C---:B------:R-:W-:Y:S01]  /*3b00*/  FMUL.FTZ R159, R106.reuse, R159 ;  /* 0x0000009f6a9f7220 */ /* 0x040fe20000410000 */
[----:B------:R-:W-:Y:S01]  /*3b10*/  LEA.HI.X R59, R109, UR11, RZ, 0x4, P6 ;  /* 0x0000000b6d3b7c11 */ /* 0x000fe2000b0f24ff */
[C---:B------:R-:W-:Y:S01]  /*3b20*/  FMUL.FTZ R109, R106.reuse, R112 ;  /* 0x000000706a6d7220 */ /* 0x040fe20000410000 */
[C---:B------:R-:W-:Y:S01]  /*3b30*/  FMUL.FTZ R143, R106.reuse, R143 ;  /* 0x0000008f6a8f7220 */ /* 0x040fe20000410000 */
[C---:B------:R-:W-:Y:S01]  /*3b40*/  FMUL.FTZ R165, R106.reuse, R165 ;  /* 0x000000a56aa57220 */ /* 0x040fe20000410000 */
[C---:B------:R-:W-:Y:S01]  /*3b50*/  FMUL.FTZ R125, R106.reuse, R125 ;  /* 0x0000007d6a7d7220 */ /* 0x040fe20000410000 */
[----:B0-----:R-:W-:Y:S01]  /*3b60*/  FFMA.FTZ R56, R115, R93, R80 ;  /* 0x0000005d73387223 */ /* 0x001fe20000010050 */
[C---:B------:R-:W-:Y:S01]  /*3b70*/  FMUL.FTZ R120, R106.reuse, R120 ;  /* 0x000000786a787220 */ /* 0x040fe20000410000 */
[C---:B------:R-:W-:Y:S01]  /*3b80*/  FMUL.FTZ R124, R106.reuse, R124 ;  /* 0x0000007c6a7c7220 */ /* 0x040fe20000410000 */
[C---:B------:R-:W-:Y:S01]  /*3b90*/  FMUL.FTZ R117, R106.reuse, R122 ;  /* 0x0000007a6a757220 */ /* 0x040fe20000410000 */
[C---:B------:R-:W-:Y:S01]  /*3ba0*/  FMUL.FTZ R119, R106.reuse, R108 ;  /* 0x0000006c6a777220 */ /* 0x040fe20000410000 */
[----:B------:R-:W-:Y:S01]  /*3bb0*/  STG.E.128 desc[UR4][R110.64], R48 ;  /* 0x000000306e007986 */ /* 0x000fe2000c101d04 */
[C---:B------:R-:W-:Y:S01]  /*3bc0*/  FMUL.FTZ R157, R106.reuse, R157 ;  /* 0x0000009d6a9d7220 */ /* 0x040fe20000410000 */
[C---:B------:R-:W-:Y:S01]  /*3bd0*/  FMUL.FTZ R155, R106.reuse, R155 ;  /* 0x0000009b6a9b7220 */ /* 0x040fe20000410000 */
[C---:B------:R-:W-:Y:S01]  /*3be0*/  FMUL.FTZ R149, R106.reuse, R149 ;  /* 0x000000956a957220 */ /* 0x040fe20000410000 */
[----:B------:R0:W-:Y:S01]  /*3bf0*/  STG.E.128 desc[UR4][R58.64], R52 ;  /* 0x000000343a007986 */ /* 0x0001e2000c101d04 */
[C---:B------:R-:W-:Y:S01]  /*3c00*/  FMUL.FTZ R126, R106.reuse, R147 ;  /* 0x000000936a7e7220 */ /* 0x040fe20000410000 */
        /* <DEDUP_REMOVED lines=16> */
[----:B0-----:R-:W-:Y:S01]  /*3d10*/  F2FP.BF16.F32.PACK_AB R55, R56, R113 ;  /* 0x000000713837723e */ /* 0x001fe200000010ff */
        /* <DEDUP_REMOVED lines=18> */
[----:B------:R-:W-:Y:S01]  /*3e40*/  LEA R112, P3, R107, UR10, 0x4 ;  /* 0x0000000a6b707c11 */ /* 0x000fe2000f8620ff */
[----:B------:R-:W-:Y:S01]  /*3e50*/  FFMA.FTZ R106, R95, R123, R82 ;  /* 0x0000007b5f6a7223 */ /* 0x000fe20000010052 */
[----:B------:R-:W-:-:S02]  /*3e60*/  F2FP.BF16.F32.PACK_AB R50, R108, R157 ;  /* 0x0000009d6c32723e */ /* 0x000fc400000010ff */
[----:B------:R-:W-:Y:S02]  /*3e70*/  LEA R110, P5, R127, UR10, 0x4 ;  /* 0x0000000a7f6e7c11 */ /* 0x000fe4000f8a20ff */
[----:B------:R-:W-:Y:S02]  /*3e80*/  LEA R108, P6, R145, UR10, 0x4 ;  /* 0x0000000a916c7c11 */ /* 0x000fe4000f8c20ff */
[----:B------:R-:W-:Y:S02]  /*3e90*/  F2FP.BF16.F32.PACK_AB R49, R151, R128 ;  /* 0x000000809731723e */ /* 0x000fe400000010ff */
[----:B------:R-:W-:Y:S02]  /*3ea0*/  F2FP.BF16.F32.PACK_AB R48, R126, R149 ;  /* 0x000000957e30723e */ /* 0x000fe400000010ff */
[----:B------:R-:W-:Y:S02]  /*3eb0*/  LEA.HI.X R113, R107, UR11, RZ, 0x4, P3 ;  /* 0x0000000b6b717c11 */ /* 0x000fe400098f24ff */
[----:B------:R-:W-:-:S02]  /*3ec0*/  F2FP.BF16.F32.PACK_AB R52, R141, R52 ;  /* 0x000000348d34723e */ /* 0x000fc400000010ff */
[----:B------:R-:W-:Y:S01]  /*3ed0*/  LEA.HI.X R111, R127, UR11, RZ, 0x4, P5 ;  /* 0x0000000b7f6f7c11 */ /* 0x000fe2000a8f24ff */
[----:B------:R0:W-:Y:S01]  /*3ee0*/  STG.E.128 desc[UR4][R112.64], R48 ;  /* 0x0000003070007986 */ /* 0x0001e2000c101d04 */
[----:B------:R-:W-:Y:S02]  /*3ef0*/  F2FP.BF16.F32.PACK_AB R56, R109, R56 ;  /* 0x000000386d38723e */ /* 0x000fe400000010ff */
[----:B------:R-:W-:Y:S01]  /*3f00*/  F2FP.BF16.F32.PACK_AB R57, R106, R57 ;  /* 0x000000396a39723e */ /* 0x000fe200000010ff */
[----:B------:R0:W-:Y:S01]  /*3f10*/  STG.E.128 desc[UR4][R110.64], R52 ;  /* 0x000000346e007986 */ /* 0x0001e2000c101d04 */
[----:B------:R-:W-:Y:S02]  /*3f20*/  LEA.HI.X R109, R145, UR11, RZ, 0x4, P6 ;  /* 0x0000000b916d7c11 */ /* 0x000fe4000b0f24ff */
[----:B------:R-:W-:Y:S02]  /*3f30*/  IADD3 R62, R62, UR12, RZ ;  /* 0x0000000c3e3e7c10 */ /* 0x000fe4000fffe0ff */
[----:B------:R-:W-:Y:S01]  /*3f40*/  SEL R106, RZ, 0x1, P2 ;  /* 0x00000001ff6a7807 */ /* 0x000fe20001000000 */
[----:B------:R0:W-:Y:S01]  /*3f50*/  STG.E.128 desc[UR4][R108.64], R56 ;  /* 0x000000386c007986 */ /* 0x0001e2000c101d04 */
[----:B------:R-:W-:-:S13]  /*3f60*/  ISETP.GE.AND P3, PT, R62, UR13, PT ;  /* 0x0000000d3e007c0c */ /* 0x000fda000bf66270 */
[----:B------:R-:W-:Y:S05]  /*3f70*/  @!P3 BRA `(.L_x_285) ;  /* 0xffffffc800e4b947 */ /* 0x000fea000383ffff */
[----:B------:R-:W-:Y:S05]  /*3f80*/  EXIT ;  /* 0x000000000000794d */ /* 0x000fea0003800000 */
.L_x_284:
[----:B------:R-:W-:Y:S01]  /*3f90*/  HFMA2.MMA R134, -RZ, RZ, 0, 5.9604644775390625e-08 ;  /* 0x00000001ff867435 */ /* 0x000fe200000001ff */
[----:B------:R-:W-:Y:S01]  /*3fa0*/  IMAD.MOV.U32 R132, RZ, RZ, R51 ;  /* 0x000000ffff847224 */ /* 0x000fe200078e0033 */
[----:B------:R-:W-:Y:S02]  /*3fb0*/  MOV R136, 0x1f ;  /* 0x0000001f00887802 */ /* 0x000fe40000000f00 */
[----:B------:R-:W-:-:S07]  /*3fc0*/  MOV R128, 0xffffffff ;  /* 0xffffffff00807802 */ /* 0x000fce0000000f00 */
[----:B-----5:R-:W-:Y:S05]  /*3fd0*/  WARPSYNC.COLLECTIVE R128, `(.L_x_286) ;  /* 0x0000000080087348 */ /* 0x020fea0003c00000 */
[----:B------:R0:W1:Y:S02]  /*3fe0*/  SHFL.BFLY P5, R130, R132, R134, R136 ;  /* 0x0c00008684827389 */ /* 0x00006400000a0088 */
[----:B01---5:R-:W-:Y:S01]  /*3ff0*/  ENDCOLLECTIVE ;  /* 0x000000000000791b */ /* 0x023fe20003800000 */
.L_x_286:
[----:B------:R-:W-:Y:S01]  /*4000*/  HFMA2.MMA R134, -RZ, RZ, 0, 1.1920928955078125e-07 ;  /* 0x00000002ff867435 */ /* 0x000fe200000001ff */
[----:B------:R-:W-:-:S05]  /*4010*/  MOV R48, R130 ;  /* 0x0000008200307202 */ /* 0x000fca0000000f00 */
[----:B------:R-:W-:-:S05]  /*4020*/  FADD.FTZ R58, R51, R48 ;  /* 0x00000030333a7221 */ /* 0x000fca0000010000 */
[----:B------:R-:W-:-:S07]  /*4030*/  MOV R132, R58 ;  /* 0x0000003a00847202 */ /* 0x000fce0000000f00 */
[----:B------:R-:W-:Y:S05]  /*4040*/  WARPSYNC.COLLECTIVE R128, `(.L_x_287) ;  /* 0x0000000080087348 */ /* 0x000fea0003c00000 */
[----:B------:R0:W1:Y:S02]  /*4050*/  SHFL.BFLY P5, R130, R132, R134, R136 ;  /* 0x0c00008684827389 */ /* 0x00006400000a0088 */
[----:B01----:R-:W-:Y:S01]  /*4060*/  ENDCOLLECTIVE ;  /* 0x000000000000791b */ /* 0x003fe20003800000 */
.L_x_287:
[----:B------:R-:W-:Y:S01]  /*4070*/  HFMA2.MMA R134, -RZ, RZ, 0, 2.384185791015625e-07 ;  /* 0x00000004ff867435 */ /* 0x000fe200000001ff */
[----:B------:R-:W-:-:S05]  /*4080*/  MOV R49, R130 ;  /* 0x0000008200317202 */ /* 0x000fca0000000f00 */
[----:B------:R-:W-:-:S05]  /*4090*/  FADD.FTZ R106, R58, R49 ;  /* 0x000000313a6a7221 */ /* 0x000fca0000010000 */
[----:B------:R-:W-:-:S07]  /*40a0*/  MOV R132, R106 ;  /* 0x0000006a00847202 */ /* 0x000fce0000000f00 */
[----:B------:R-:W-:Y:S05]  /*40b0*/  WARPSYNC.COLLECTIVE R128, `(.L_x_288) ;  /* 0x0000000080087348 */ /* 0x000fea0003c00000 */
[----:B------:R0:W1:Y:S02]  /*40c0*/  SHFL.BFLY P5, R130, R132, R134, R136 ;  /* 0x0c00008684827389 */ /* 0x00006400000a0088 */
[----:B01----:R-:W-:Y:S01]  /*40d0*/  ENDCOLLECTIVE ;  /* 0x000000000000791b */ /* 0x003fe20003800000 */
.L_x_288:
[----:B------:R-:W-:Y:S01]  /*40e0*/  HFMA2.MMA R134, -RZ, RZ, 0, 4.76837158203125e-07 ;  /* 0x00000008ff867435 */ /* 0x000fe200000001ff */
[----:B------:R-:W-:-:S05]  /*40f0*/  MOV R49, R130 ;  /* 0x0000008200317202 */ /* 0x000fca0000000f00 */
[----:B------:R-:W-:-:S05]  /*4100*/  FADD.FTZ R124, R106, R49 ;  /* 0x000000316a7c7221 */ /* 0x000fca0000010000 */
[----:B------:R-:W-:-:S07]  /*4110*/  MOV R132, R124 ;  /* 0x0000007c00847202 */ /* 0x000fce0000000f00 */
[----:B------:R-:W-:Y:S05]  /*4120*/  WARPSYNC.COLLECTIVE R128, `(.L_x_289) ;  /* 0x0000000080087348 */ /* 0x000fea0003c00000 */
[----:B------:R0:W1:Y:S02]  /*4130*/  SHFL.BFLY P5, R130, R132, R134, R136 ;  /* 0x0c00008684827389 */ /* 0x00006400000a0088 */
[----:B01----:R-:W-:Y:S01]  /*4140*/  ENDCOLLECTIVE ;  /* 0x000000000000791b */ /* 0x003fe20003800000 */
.L_x_289:
[----:B------:R-:W-:Y:S01]  /*4150*/  HFMA2.MMA R134, -RZ, RZ, 0, 9.5367431640625e-07 ;  /* 0x00000010ff867435 */ /* 0x000fe200000001ff */
[----:B------:R-:W-:-:S05]  /*4160*/  MOV R49, R130 ;  /* 0x0000008200317202 */ /* 0x000fca0000000f00 */
[----:B------:R-:W-:-:S05]  /*4170*/  FADD.FTZ R126, R124, R49 ;  /* 0x000000317c7e7221 */ /* 0x000fca0000010000 */
[----:B------:R-:W-:-:S07]  /*4180*/  MOV R132, R126 ;  /* 0x0000007e00847202 */ /* 0x000fce0000000f00 */
[----:B------:R-:W-:Y:S05]  /*4190*/  WARPSYNC.COLLECTIVE R128, `(.L_x_290) ;  /* 0x0000000080087348 */ /* 0x000fea0003c00000 */
[----:B------:R0:W1:Y:S02]  /*41a0*/  SHFL.BFLY P5, R130, R132, R134, R136 ;  /* 0x0c00008684827389 */ /* 0x00006400000a0088 */
[----:B01----:R-:W-:Y:S01]  /*41b0*/  ENDCOLLECTIVE ;  /* 0x000000000000791b */ /* 0x003fe20003800000 */
.L_x_290:
[----:B------:R-:W-:Y:S01]  /*41c0*/  HFMA2.MMA R134, -RZ, RZ, 0, 5.9604644775390625e-08 ;  /* 0x00000001ff867435 */ /* 0x000fe200000001ff */
[----:B------:R-:W-:-:S04]  /*41d0*/  IMAD.MOV.U32 R49, RZ, RZ, R130 ;  /* 0x000000ffff317224 */ /* 0x000fc800078e0082 */
[----:B------:R-:W-:-:S04]  /*41e0*/  FADD.FTZ R48, R126, R49 ;  /* 0x000000317e307221 */ /* 0x000fc80000010000 */
[----:B------:R-:W-:-:S04]  /*41f0*/  FMUL.FTZ R48, R48, 0.00078125001164153218269 ;  /* 0x3a4ccccd30307820 */ /* 0x000fc80000410000 */
[C---:B------:R-:W-:Y:S01]  /*4200*/  FADD.FTZ R49, -R48.reuse, R113 ;  /* 0x0000007130317221 */ /* 0x040fe20000010100 */
[----:B------:R-:W-:-:S03]  /*4210*/  FADD.FTZ R58, -R48, R111 ;  /* 0x0000006f303a7221 */ /* 0x000fc60000010100 */
[----:B------:R-:W-:-:S04]  /*4220*/  FFMA.FTZ R49, R49, R49, RZ ;  /* 0x0000003131317223 */ /* 0x000fc800000100ff */
[----:B------:R-:W-:Y:S01]  /*4230*/  FFMA.FTZ R49, R58, R58, R49 ;  /* 0x0000003a3a317223 */ /* 0x000fe20000010031 */
[----:B------:R-:W-:-:S04]  /*4240*/  FADD.FTZ R58, -R48, R117 ;  /* 0x00000075303a7221 */ /* 0x000fc80000010100 */
        /* <DEDUP_REMOVED lines=74> */
[----:B------:R-:W-:-:S05]  /*46f0*/  FFMA.FTZ R49, R58, R58, R49 ;  /* 0x0000003a3a317223 */ /* 0x000fca0000010031 */
[----:B------:R-:W-:-:S07]  /*4700*/  MOV R132, R49 ;  /* 0x0000003100847202 */ /* 0x000fce0000000f00 */
[----:B------:R-:W-:Y:S05]  /*4710*/  WARPSYNC.COLLECTIVE R128, `(.L_x_291) ;  /* 0x0000000080087348 */ /* 0x000fea0003c00000 */
[----:B------:R0:W1:Y:S02]  /*4720*/  SHFL.BFLY P5, R130, R132, R134, R136 ;  /* 0x0c00008684827389 */ /* 0x00006400000a0088 */
[----:B01----:R-:W-:Y:S01]  /*4730*/  ENDCOLLECTIVE ;  /* 0x000000000000791b */ /* 0x003fe20003800000 */
.L_x_291:
[----:B------:R-:W-:Y:S01]  /*4740*/  HFMA2.MMA R134, -RZ, RZ, 0, 1.1920928955078125e-07 ;  /* 0x00000002ff867435 */ /* 0x000fe200000001ff */
[----:B------:R-:W-:-:S05]  /*4750*/  MOV R58, R130 ;  /* 0x00000082003a7202 */ /* 0x000fca0000000f00 */
[----:B------:R-:W-:-:S05]  /*4760*/  FADD.FTZ R58, R49, R58 ;  /* 0x0000003a313a7221 */ /* 0x000fca0000010000 */
[----:B------:R-:W-:-:S07]  /*4770*/  MOV R132, R58 ;  /* 0x0000003a00847202 */ /* 0x000fce0000000f00 */
[----:B------:R-:W-:Y:S05]  /*4780*/  WARPSYNC.COLLECTIVE R128, `(.L_x_292) ;  /* 0x0000000080087348 */ /* 0x000fea0003c00000 */
[----:B------:R0:W1:Y:S02]  /*4790*/  SHFL.BFLY P5, R130, R132, R134, R136 ;  /* 0x0c00008684827389 */ /* 0x00006400000a0088 */
[----:B01----:R-:W-:Y:S01]  /*47a0*/  ENDCOLLECTIVE ;  /* 0x000000000000791b */ /* 0x003fe20003800000 */
.L_x_292:
[----:B------:R-:W-:Y:S01]  /*47b0*/  HFMA2.MMA R134, -RZ, RZ, 0, 2.384185791015625e-07 ;  /* 0x00000004ff867435 */ /* 0x000fe200000001ff */
[----:B------:R-:W-:-:S05]  /*47c0*/  MOV R51, R130 ;  /* 0x0000008200337202 */ /* 0x000fca0000000f00 */
[----:B------:R-:W-:-:S05]  /*47d0*/  FADD.FTZ R51, R58, R51 ;  /* 0x000000333a337221 */ /* 0x000fca0000010000 */
[----:B------:R-:W-:-:S07]  /*47e0*/  MOV R132, R51 ;  /* 0x0000003300847202 */ /* 0x000fce0000000f00 */
[----:B------:R-:W-:Y:S05]  /*47f0*/  WARPSYNC.COLLECTIVE R128, `(.L_x_293) ;  /* 0x0000000080087348 */ /* 0x000fea0003c00000 */
[----:B------:R0:W1:Y:S02]  /*4800*/  SHFL.BFLY P5, R130, R132, R134, R136 ;  /* 0x0c00008684827389 */ /* 0x00006400000a0088 */
[----:B01----:R-:W-:Y:S01]  /*4810*/  ENDCOLLECTIVE ;  /* 0x000000000000791b */ /* 0x003fe20003800000 */
.L_x_293:
[----:B------:R-:W-:Y:S01]  /*4820*/  HFMA2.MMA R134, -RZ, RZ, 0, 4.76837158203125e-07 ;  /* 0x00000008ff867435 */ /* 0x000fe200000001ff */
[----:B------:R-:W-:-:S05]  /*4830*/  MOV R106, R130 ;  /* 0x00000082006a7202 */ /* 0x000fca0000000f00 */
[----:B------:R-:W-:-:S05]  /*4840*/  FADD.FTZ R106, R51, R106 ;  /* 0x0000006a336a7221 */ /* 0x000fca0000010000 */
[----:B------:R-:W-:-:S07]  /*4850*/  MOV R132, R106 ;  /* 0x0000006a00847202 */ /* 0x000fce0000000f00 */
[----:B------:R-:W-:Y:S05]  /*4860*/  WARPSYNC.COLLECTIVE R128, `(.L_x_294) ;  /* 0x0000000080087348 */ /* 0x000fea0003c00000 */
[----:B------:R0:W1:Y:S02]  /*4870*/  SHFL.BFLY P5, R130, R132, R134, R136 ;  /* 0x0c00008684827389 */ /* 0x00006400000a0088 */
[----:B01----:R-:W-:Y:S01]  /*4880*/  ENDCOLLECTIVE ;  /* 0x000000000000791b */ /* 0x003fe20003800000 */
.L_x_294:
[----:B------:R-:W-:Y:S01]  /*4890*/  HFMA2.MMA R134, -RZ, RZ, 0, 9.5367431640625e-07 ;  /* 0x00000010ff867435 */ /* 0x000fe200000001ff */
[----:B------:R-:W-:-:S05]  /*48a0*/  MOV R124, R130 ;  /* 0x00000082007c7202 */ /* 0x000fca0000000f00 */
[----:B------:R-:W-:-:S05]  /*48b0*/  FADD.FTZ R124, R106, R124 ;  /* 0x0000007c6a7c7221 */ /* 0x000fca0000010000 */
[----:B------:R-:W-:-:S07]  /*48c0*/  MOV R132, R124 ;  /* 0x0000007c00847202 */ /* 0x000fce0000000f00 */
[----:B------:R-:W-:Y:S05]  /*48d0*/  WARPSYNC.COLLECTIVE R128, `(.L_x_295) ;  /* 0x0000000080087348 */ /* 0x000fea0003c00000 */
[----:B------:R0:W1:Y:S02]  /*48e0*/  SHFL.BFLY P5, R130, R132, R134, R136 ;  /* 0x0c00008684827389 */ /* 0x00006400000a0088 */
[----:B01----:R-:W-:Y:S01]  /*48f0*/  ENDCOLLECTIVE ;  /* 0x000000000000791b */ /* 0x003fe20003800000 */
.L_x_295:
[----:B------:R-:W-:Y:S01]  /*4900*/  MOV R126, R130 ;  /* 0x00000082007e7202 */ /* 0x000fe20000000f00 */
[----:B------:R-:W-:Y:S06]  /*4910*/  BRA `(.L_x_296) ;  /* 0xffffffe8000c7947 */ /* 0x000fec000383ffff */
.L_x_297:
        /* <DEDUP_REMOVED lines=14> */
.L_x_37161:


//--------------------- .text._ZN10layer_norm13ln_fwd_kernelINS_13Kernel_traitsI13__nv_bfloat16S2_S2_S2_fjLj5120ELj1ELj1ELj4ELj16ENS_18Kernel_traits_baseILj5120ES2_S2_S2_S2_fjLj128EEEEELb0ELb0ELb1ELb0EEEvNS_9FwdParamsE --------------------------
	.section	.text._ZN10layer_norm13ln_fwd_kernelINS_13Kernel_traitsI13__nv_bfloat16S2_S2_S2_fjLj5120ELj1ELj1ELj4ELj16ENS_18Kernel_traits_baseILj5120ES2_S2_S2_S2_fjLj128EEEEELb0ELb0ELb1ELb0EEEvNS_9FwdParamsE,"ax",@progbits
	.align	128
        .global         _ZN10layer_norm13ln_fwd_kernelINS_13Kernel_traitsI13__nv_bfloat16S2_S2_S2_fjLj5120ELj1ELj1ELj4ELj16ENS_18Kernel_traits_baseILj5120ES2_S2_S2_S2_fjLj128EEEEELb0ELb0ELb1ELb0EEEvNS_9FwdParamsE
        .type           _ZN10layer_norm13ln_fwd_kernelINS_13Kernel_traitsI13__nv_bfloat16S2_S2_S2_fjLj5120ELj1ELj1ELj4ELj16ENS_18Kernel_traits_baseILj5120ES2_S2_S2_S2_fjLj128EEEEELb0ELb0ELb1ELb0EEEvNS_9FwdParamsE,@function
        .size           _ZN10layer_norm13ln_fwd_kernelINS_13Kernel_traitsI13__nv_bfloat16S2_S2_S2_fjLj5120ELj1ELj1ELj4ELj16ENS_18Kernel_traits_baseILj5120ES2_S2_S2_S2_fjLj128EEEEELb0ELb0ELb1ELb0EEEvNS_9FwdParamsE,(.L_x_37162 - _ZN10layer_norm13ln_fwd_kernelINS_13Kernel_traitsI13__nv_bfloat16S2_S2_S2_fjLj5120ELj1ELj1ELj4ELj16ENS_18Kernel_traits_baseILj5120ES2_S2_S2_S2_fjLj128EEEEELb0ELb0ELb1ELb0EEEvNS_9FwdParamsE)
        .other          _ZN10layer_norm13ln_fwd_kernelINS_13Kernel_traitsI13__nv_bfloat16S2_S2_S2_fjLj5120ELj1ELj1ELj4ELj16ENS_18Kernel_traits_baseILj5120ES2_S2_S2_S2_fjLj128EEEEELb0ELb0ELb1ELb0EEEvNS_9FwdParamsE,@"STO_CUDA_ENTRY STV_DEFAULT"
_ZN10layer_norm13ln_fwd_kernelINS_13Kernel_traitsI13__nv_bfloat16S2_S2_S2_fjLj5120ELj1ELj1ELj4ELj16ENS_18Kernel_traits_baseILj5120ES2_S2_S2_S2_fjLj128EEEEELb0ELb0ELb1ELb0EEEvNS_9FwdParamsE:
.text._ZN10layer_norm13ln_fwd_kernelINS_13Kernel_traitsI13__nv_bfloat16S2_S2_S2_fjLj5120ELj1ELj1ELj4ELj16ENS_18Kernel_traits_baseILj5120ES2_S2_S2_S2_fjLj128EEEEELb0ELb0ELb1ELb0EEEvNS_9FwdParamsE:
[----:B------:R-:W-:Y:S01]  /*0000*/  LDC R1, c[0x0][0x28] ;  /* 0x00000a00ff017b82 */ /* 0x000fe20000000800 */
[----:B------:R-:W0:Y:S07]  /*0010*/  S2R R31, SR_TID.X ;  /* 0x00000000001f7919 */ /* 0x000e2e0000002100 */
[----:B------:R-:W1:Y:S01]  /*0020*/  LDC R3, c[0x0][0x218] ;  /* 0x00008600ff037b82 */ /* 0x000e620000000800 */
[----:B------:R-:W-:Y:S01]  /*0030*/  ULDC.64 UR4, c[0x0][0x208] ;  /* 0x0000820000047ab9 */ /* 0x000fe20000000a00 */
[----:B------:R-:W-:Y:S01]  /*0040*/  BSSY B0, `(.L_x_298) ;  /* 0x0000021000007945 */ /* 0x000fe20003800000 */
[----:B-1----:R-:W-:-:S04]  /*0050*/  SHF.R.S32.HI R0, RZ, 0x1f, R3 ;  /* 0x0000001fff007819 */ /* 0x002fc80000011403 */
[----:B------:R-:W-:Y:S02]  /*0060*/  LEA.HI R56, R0, R3, RZ, 0x3 ;  /* 0x0000000300387211 */ /* 0x000fe400078f18ff */
[----:B0-----:R-:W-:-:S04]  /*0070*/  LOP3.LUT R30, R31, 0x7f, RZ, 0xc0, !PT ;  /* 0x0000007f1f1e7812 */ /* 0x001fc800078ec0ff */
[----:B------:R-:W-:Y:S02]  /*0080*/  LOP3.LUT R29, R30, 0x7f, RZ, 0x3c, !PT ;  /* 0x0000007f1e1d7812 */ /* 0x000fe400078e3cff */
[----:B------:R-:W-:Y:S02]  /*0090*/  MOV R25, R30 ;  /* 0x0000001e00197202 */ /* 0x000fe40000000f00 */
        /* <DEDUP_REMOVED lines=27> */
.L_x_299:
[----:B------:R-:W-:Y:S05]  /*0250*/  BSYNC B0 ;  /* 0x0000000000007941 */ /* 0x000fea0003800000 */
.L_x_298:
        /* <DEDUP_REMOVED lines=18> */
.L_x_301:
[----:B------:R-:W-:Y:S05]  /*0380*/  BSYNC B0 ;  /* 0x0000000000007941 */ /* 0x000fea0003800000 */
.L_x_300:
        /* <DEDUP_REMOVED lines=18> */
.L_x_303:
[----:B------:R-:W-:Y:S05]  /*04b0*/  BSYNC B0 ;  /* 0x0000000000007941 */ /* 0x000fea0003800000 */
.L_x_302:
        /* <DEDUP_REMOVED lines=18> */
.L_x_305:
[----:B------:R-:W-:Y:S05]  /*05e0*/  BSYNC B0 ;  /* 0x0000000000007941 */ /* 0x000fea0003800000 */
.L_x_304:
        /* <DEDUP_REMOVED lines=13> */
.L_x_307:
[----:B------:R-:W-:Y:S05]  /*06c0*/  BSYNC B0 ;  /* 0x0000000000007941 */ /* 0x000fea0003800000 */
.L_x_306:
[----:B------:R-:W0:Y:S02]  /*06d0*/  S2UR UR6, SR_CTAID.X ;  /* 0x00000000000679c3 */ /* 0x000e240000002500 */
[----:B0-----:R-:W-:Y:S01]  /*06e0*/  LEA.HI R142, R31, UR6, RZ, 0x19 ;  /* 0x000000061f8e7c11 */ /* 0x001fe2000f8fc8ff */
[----:B------:R-:W-:-:S03]  /*06f0*/  ULDC UR6, c[0x0][0x214] ;  /* 0x0000850000067ab9 */ /* 0x000fc60000000800 */
[----:B------:R-:W-:-:S13]  /*0700*/  ISETP.GE.AND P1, PT, R142, UR6, PT ;  /* 0x000000068e007c0c */ /* 0x000fda000bf26270 */
[----:B------:R-:W-:Y:S05]  /*0710*/  @P1 EXIT ;  /* 0x000000000000194d */ /* 0x000fea0003800000 */
[----:B------:R-:W-:Y:S01]  /*0720*/  SHF.L.U32 R24, R16, 0x10, RZ ;  /* 0x0000001010187819 */ /* 0x000fe200000006ff */
[----:B------:R-:W-:Y:S01]  /*0730*/  IMAD.U32 R28, R20, 0x10000, RZ ;  /* 0x00010000141c7824 */ /* 0x000fe200078e00ff */
[----:B------:R-:W-:Y:S01]  /*0740*/  SHF.L.U32 R26, R22, 0x10, RZ ;  /* 0x00000010161a7819 */ /* 0x000fe200000006ff */
[----:B------:R-:W-:Y:S01]  /*0750*/  ULDC.U8 UR6, c[0x0][0x2a0] ;  /* 0x0000a80000067ab9 */ /* 0x000fe20000000000 */
[----:B------:R-:W-:Y:S01]  /*0760*/  SHF.L.U32 R25, R23, 0x10, RZ ;  /* 0x0000001017197819 */ /* 0x000fe200000006ff */
[----:B------:R-:W-:Y:S01]  /*0770*/  IMAD.U32 R23, R17, 0x10000, RZ ;  /* 0x0001000011177824 */ /* 0x000fe200078e00ff */
[----:B------:R-:W-:Y:S01]  /*0780*/  SHF.L.U32 R16, R8, 0x10, RZ ;  /* 0x0000001008107819 */ /* 0x000fe200000006ff */
[----:B-----5:R-:W-:Y:S01]  /*0790*/  IMAD.U32 R8, R52, 0x10000, RZ ;  /* 0x0001000034087824 */ /* 0x020fe200078e00ff */
[----:B------:R-:W-:Y:S01]  /*07a0*/  SHF.L.U32 R22, R18, 0x10, RZ ;  /* 0x0000001012167819 */ /* 0x000fe200000006ff */
[----:B------:R-:W-:Y:S01]  /*07b0*/  IMAD.U32 R18, R14, 0x10000, RZ ;  /* 0x000100000e127824 */ /* 0x000fe200078e00ff */
[----:B------:R-:W-:Y:S01]  /*07c0*/  PRMT R100, R52, 0x7632, R100 ;  /* 0x0000763234647816 */ /* 0x000fe20000000064 */
[----:B------:R-:W-:Y:S01]  /*07d0*/  HFMA2.MMA R147, -RZ, RZ, 0, 5.9604644775390625e-08 ;  /* 0x00000001ff937435 */ /* 0x000fe200000001ff */
[----:B------:R-:W-:Y:S01]  /*07e0*/  SHF.L.U32 R17, R15, 0x10, RZ ;  /* 0x000000100f117819 */ /* 0x000fe200000006ff */
[----:B------:R-:W-:Y:S01]  /*07f0*/  IMAD.U32 R3, R49, 0x10000, RZ ;  /* 0x0001000031037824 */ /* 0x000fe200078e00ff */
[C---:B------:R-:W-:Y:S01]  /*0800*/  PRMT R88, R40.reuse, 0x7632, R88 ;  /* 0x0000763228587816 */ /* 0x040fe20000000058 */
[----:B------:R-:W-:Y:S01]  /*0810*/  IMAD.U32 R121, R47, 0x10000, RZ ;  /* 0x000100002f797824 */ /* 0x000fe200078e00ff */
[----:B------:R-:W-:Y:S01]  /*0820*/  SHF.L.U32 R52, R40, 0x10, RZ ;  /* 0x0000001028347819 */ /* 0x000fe200000006ff */
[----:B------:R-:W-:Y:S01]  /*0830*/  IMAD.U32 R118, R118, 0x10000, RZ ;  /* 0x0001000076767824 */ /* 0x000fe200078e00ff */
[----:B------:R-:W-:Y:S01]  /*0840*/  SHF.L.U32 R20, R12, 0x10, RZ ;  /* 0x000000100c147819 */ /* 0x000fe200000006ff */
[----:B------:R-:W-:Y:S01]  /*0850*/  IMAD.U32 R113, R113, 0x10000, RZ ;  /* 0x0001000071717824 */ /* 0x000fe200078e00ff */
[----:B------:R-:W-:Y:S01]  /*0860*/  SHF.L.U32 R15, R9, 0x10, RZ ;  /* 0x00000010090f7819 */ /* 0x000fe200000006ff */
[----:B------:R-:W-:Y:S01]  /*0870*/  IMAD.U32 R108, R108, 0x10000, RZ ;  /* 0x000100006c6c7824 */ /* 0x000fe200078e00ff */
[----:B------:R-:W-:Y:S01]  /*0880*/  SHF.L.U32 R14, R10, 0x10, RZ ;  /* 0x000000100a0e7819 */ /* 0x000fe200000006ff */
[----:B------:R-:W-:Y:S01]  /*0890*/  ULDC UR8, c[0x0][0x29c] ;  /* 0x0000a70000087ab9 */ /* 0x000fe20000000800 */
[----:B------:R-:W-:Y:S01]  /*08a0*/  SHF.R.S32.HI R40, RZ, 0x3, R56 ;  /* 0x00000003ff287819 */ /* 0x000fe20000011438 */
[----:B------:R-:W-:Y:S01]  /*08b0*/  ULDC UR9, c[0x0][0x290] ;  /* 0x0000a40000097ab9 */ /* 0x000fe20000000800 */
[C---:B------:R-:W-:Y:S01]  /*08c0*/  PRMT R104, R4.reuse, 0x7632, R104 ;  /* 0x0000763204687816 */ /* 0x040fe20000000068 */
[----:B------:R-:W-:Y:S01]  /*08d0*/  ULDC.64 UR10, c[0x0][0x210] ;  /* 0x00008400000a7ab9 */ /* 0x000fe20000000a00 */
[----:B------:R-:W-:-:S02]  /*08e0*/  SHF.L.U32 R12, R4, 0x10, RZ ;  /* 0x00000010040c7819 */ /* 0x000fc400000006ff */
[----:B------:R-:W-:Y:S01]  /*08f0*/  PRMT R102, R6, 0x7632, R102 ;  /* 0x0000763206667816 */ /* 0x000fe20000000066 */
[----:B------:R-:W-:Y:S01]  /*0900*/  IMAD.U32 R104, R104, 0x10000, RZ ;  /* 0x0001000068687824 */ /* 0x000fe200078e00ff */
[----:B------:R-:W-:Y:S02]  /*0910*/  SHF.L.U32 R10, R6, 0x10, RZ ;  /* 0x00000010060a7819 */ /* 0x000fe400000006ff */
[C---:B------:R-:W-:Y:S02]  /*0920*/  PRMT R101, R7.reuse, 0x7632, R101 ;  /* 0x0000763207657816 */ /* 0x040fe40000000065 */
[----:B------:R-:W-:Y:S02]  /*0930*/  SHF.L.U32 R9, R7, 0x10, RZ ;  /* 0x0000001007097819 */ /* 0x000fe400000006ff */
[C---:B------:R-:W-:Y:S02]  /*0940*/  PRMT R99, R53.reuse, 0x7632, R99 ;  /* 0x0000763235637816 */ /* 0x040fe40000000063 */
[----:B------:R-:W-:-:S02]  /*0950*/  SHF.L.U32 R7, R53, 0x10, RZ ;  /* 0x0000001035077819 */ /* 0x000fc400000006ff */
[C---:B------:R-:W-:Y:S01]  /*0960*/  PRMT R98, R54.reuse, 0x7632, R98 ;  /* 0x0000763236627816 */ /* 0x040fe20000000062 */
[----:B------:R-:W-:Y:S01]  /*0970*/  IMAD.U32 R99, R99, 0x10000, RZ ;  /* 0x0001000063637824 */ /* 0x000fe200078e00ff */
[----:B------:R-:W-:Y:S01]  /*0980*/  SHF.L.U32 R6, R54, 0x10, RZ ;  /* 0x0000001036067819 */ /* 0x000fe200000006ff */
[----:B------:R-:W-:Y:S01]  /*0990*/  IMAD.U32 R54, R42, 0x10000, RZ ;  /* 0x000100002a367824 */ /* 0x000fe200078e00ff */
[C---:B------:R-:W-:Y:S02]  /*09a0*/  PRMT R96, R48.reuse, 0x7632, R96 ;  /* 0x0000763230607816 */ /* 0x040fe40000000060 */
[----:B------:R-:W-:Y:S02]  /*09b0*/  SHF.L.U32 R4, R48, 0x10, RZ ;  /* 0x0000001030047819 */ /* 0x000fe400000006ff */
[C---:B------:R-:W-:Y:S02]  /*09c0*/  PRMT R86, R41.reuse, 0x7632, R86 ;  /* 0x0000763229567816 */ /* 0x040fe40000000056 */
[----:B------:R-:W-:-:S02]  /*09d0*/  SHF.L.U32 R53, R41, 0x10, RZ ;  /* 0x0000001029357819 */ /* 0x000fc400000006ff */
[C---:B------:R-:W-:Y:S02]  /*09e0*/  SHF.L.U32 R48, R31.reuse, 0x5, RZ ;  /* 0x000000051f307819 */ /* 0x040fe400000006ff */
[----:B------:R-:W-:Y:S02]  /*09f0*/  PRMT R84, R42, 0x7632, R84 ;  /* 0x000076322a547816 */ /* 0x000fe40000000054 */
[----:B------:R-:W-:Y:S02]  /*0a00*/  LOP3.LUT R42, R31, 0x60, RZ, 0xc0, !PT ;  /* 0x000000601f2a7812 */ /* 0x000fe400078ec0ff */
[----:B------:R-:W-:Y:S02]  /*0a10*/  LOP3.LUT R41, R40, 0x7f, RZ, 0xc0, !PT ;  /* 0x0000007f28297812 */ /* 0x000fe400078ec0ff */
[----:B------:R-:W-:Y:S02]  /*0a20*/  LOP3.LUT R48, R48, 0x3e0, RZ, 0xc0, !PT ;  /* 0x000003e030307812 */ /* 0x000fe400078ec0ff */
[----:B------:R-:W-:-:S02]  /*0a30*/  VIADDMNMX R42, R41, -R42, RZ, !PT ;  /* 0x8000002a292a7246 */ /* 0x000fc400078001ff */
[----:B------:R-:W-:Y:S02]  /*0a40*/  SHF.R.U32.HI R40, RZ, 0x2, R40 ;  /* 0x00000002ff287819 */ /* 0x000fe40000011628 */
[----:B------:R-:W-:Y:S02]  /*0a50*/  VIADDMNMX R48, R41, -R48, RZ, !PT ;  /* 0x8000003029307246 */ /* 0x000fe400078001ff */
[----:B------:R-:W-:Y:S02]  /*0a60*/  LOP3.LUT R41, R40, 0x3fffffe0, RZ, 0xc0, !PT ;  /* 0x3fffffe028297812 */ /* 0x000fe400078ec0ff */
[----:B------:R-:W-:Y:S02]  /*0a70*/  VIMNMX R42, R42, 0x20, PT ;  /* 0x000000202a2a7848 */ /* 0x000fe40003fe0100 */
[----:B------:R-:W-:Y:S02]  /*0a80*/  VIMNMX R48, R48, 0x20, PT ;  /* 0x0000002030307848 */ /* 0x000fe40003fe0100 */
[----:B------:R-:W-:-:S02]  /*0a90*/  IADD3 R42, R42, R41, RZ ;  /* 0x000000292a2a7210 */ /* 0x000fc40007ffe0ff */
[----:B------:R-:W-:Y:S02]  /*0aa0*/  SHF.L.U32 R27, R21, 0x10, RZ ;  /* 0x00000010151b7819 */ /* 0x000fe400000006ff */
[----:B------:R-:W-:Y:S01]  /*0ab0*/  SHF.L.U32 R21, R19, 0x10, RZ ;  /* 0x0000001013157819 */ /* 0x000fe200000006ff */
[----:B------:R-:W-:Y:S01]  /*0ac0*/  IMAD.SHL.U32 R42, R42, 0x8, RZ ;  /* 0x000000082a2a7824 */ /* 0x000fe200078e00ff */
[C---:B------:R-:W-:Y:S01]  /*0ad0*/  PRMT R90, R38.reuse, 0x7632, R90 ;  /* 0x00007632265a7816 */ /* 0x040fe2000000005a */
[----:B------:R-:W-:Y:S01]  /*0ae0*/  IMAD.U32 R38, R38, 0x10000, RZ ;  /* 0x0001000026267824 */ /* 0x000fe200078e00ff */
[----:B------:R-:W-:Y:S02]  /*0af0*/  PRMT R85, R45, 0x7632, R85 ;  /* 0x000076322d557816 */ /* 0x000fe40000000055 */
[----:B------:R-:W-:Y:S01]  /*0b00*/  I2FP.F32.U32 R42, R42 ;  /* 0x0000002a002a7245 */ /* 0x000fe20000201000 */
[----:B------:R-:W-:Y:S01]  /*0b10*/  IMAD.U32 R90, R90, 0x10000, RZ ;  /* 0x000100005a5a7824 */ /* 0x000fe200078e00ff */
[----:B------:R-:W-:Y:S01]  /*0b20*/  SHF.L.U32 R19, R13, 0x10, RZ ;  /* 0x000000100d137819 */ /* 0x000fe200000006ff */
[----:B------:R-:W-:Y:S01]  /*0b30*/  IMAD.U32 R13, R11, 0x10000, RZ ;  /* 0x000100000b0d7824 */ /* 0x000fe200078e00ff */
[----:B------:R0:W1:Y:S01]  /*0b40*/  MUFU.RCP R141, R42 ;  /* 0x0000002a008d7308 */ /* 0x0000620000001000 */
[----:B------:R-:W-:Y:S01]  /*0b50*/  PRMT R103, R5, 0x7632, R103 ;  /* 0x0000763205677816 */ /* 0x000fe20000000067 */
[----:B------:R-:W-:Y:S01]  /*0b60*/  IMAD.U32 R85, R85, 0x10000, RZ ;  /* 0x0001000055557824 */ /* 0x000fe200078e00ff */
        /* <DEDUP_REMOVED lines=11> */
[----:B------:R-:W-:Y:S02]  /*0c20*/  IADD3 R48, R41, R48, RZ ;  /* 0x0000003029307210 */ /* 0x000fe40007ffe0ff */
[----:B------:R-:W-:Y:S01]  /*0c30*/  ISETP.NE.AND P1, PT, RZ, UR6, PT ;  /* 0x00000006ff007c0c */ /* 0x000fe2000bf25270 */
[----:B------:R-:W-:Y:S01]  /*0c40*/  ULDC.64 UR6, c[0x0][0x230] ;  /* 0x00008c0000067ab9 */ /* 0x000fe20000000a00 */
        /* <DEDUP_REMOVED lines=25> */
[----:B------:R-:W-:Y:S02]  /*0de0*/  P2R R143, PR, RZ, 0x2 ;  /* 0x00000002ff8f7803 */ /* 0x000fe40000000000 */
        /* <DEDUP_REMOVED lines=19> */
[----:B01----:R-:W-:-:S07]  /*0f20*/  SHF.L.U32 R140, R48, 0x3, RZ ;  /* 0x00000003308c7819 */ /* 0x003fce00000006ff */
.L_x_449:
[----:B01234-:R-:W0:Y:S08]  /*0f30*/  LDC.64 R48, c[0x0][0x280] ;  /* 0x0000a000ff307b82 */ /* 0x01fe300000000a00 */
[----:B------:R-:W1:Y:S01]  /*0f40*/  LDC R144, c[0x0][0x218] ;  /* 0x00008600ff907b82 */ /* 0x000e620000000800 */
[----:B0-----:R-:W-:-:S05]  /*0f50*/  IMAD.WIDE R48, R142, 0x4, R48 ;  /* 0x000000048e307825 */ /* 0x001fca00078e0230 */
[----:B------:R0:W2:Y:S02]  /*0f60*/  LDG.E R151, desc[UR4][R48.64] ;  /* 0x0000000430977981 */ /* 0x0000a4000c1e1900 */
[----:B0-----:R-:W0:Y:S02]  /*0f70*/  LDC.64 R48, c[0x0][0x288] ;  /* 0x0000a200ff307b82 */ /* 0x001e240000000a00 */
[----:B0-----:R-:W-:-:S05]  /*0f80*/  IMAD.WIDE R48, R142, 0x4, R48 ;  /* 0x000000048e307825 */ /* 0x001fca00078e0230 */
[----:B------:R0:W5:Y:S01]  /*0f90*/  LDG.E R145, desc[UR4][R48.64] ;  /* 0x0000000430917981 */ /* 0x000162000c1e1900 */
[----:B-1----:R-:W-:Y:S01]  /*0fa0*/  IMAD R50, R142, R144, RZ ;  /* 0x000000908e327224 */ /* 0x002fe200078e02ff */
[----:B------:R-:W-:Y:S01]  /*0fb0*/  BSSY B0, `(.L_x_308) ;  /* 0x0000083000007945 */ /* 0x000fe20003800000 */
[----:B------:R-:W-:Y:S02]  /*0fc0*/  MOV R152, RZ ;  /* 0x000000ff00987202 */ /* 0x000fe40000000f00 */
[----:B--2---:R-:W-:-:S13]  /*0fd0*/  ISETP.GE.AND P1, PT, R151, 0x1, PT ;  /* 0x000000019700780c */ /* 0x004fda0003f26270 */
[----:B------:R-:W-:-:S04]  /*0fe0*/  @P1 VIADD R51, R151, 0xffffffff ;  /* 0xffffffff97331836 */ /* 0x000fc80000000000 */
[----:B------:R-:W-:Y:S01]  /*0ff0*/  @P1 IMAD R146, R51, R144, RZ ;  /* 0x0000009033921224 */ /* 0x000fe200078e02ff */
[----:B------:R-:W-:-:S04]  /*1000*/  SHF.R.S32.HI R51, RZ, 0x1f, R50 ;  /* 0x0000001fff337819 */ /* 0x000fc80000011432 */
[----:B------:R-:W-:Y:S02]  /*1010*/  @P1 SHF.R.S32.HI R149, RZ, 0x1f, R146 ;  /* 0x0000001fff951819 */ /* 0x000fe40000011492 */
[----:B------:R-:W-:Y:S02]  /*1020*/  LEA.HI R51, R51, R50, RZ, 0x3 ;  /* 0x0000003233337211 */ /* 0x000fe400078f18ff */
[----:B------:R-:W-:Y:S02]  /*1030*/  @P1 LEA.HI R149, R149, R146, RZ, 0x3 ;  /* 0x0000009295951211 */ /* 0x000fe400078f18ff */
[----:B------:R-:W-:Y:S02]  /*1040*/  SHF.R.S32.HI R146, RZ, 0x1f, R142 ;  /* 0x0000001fff927819 */ /* 0x000fe4000001148e */
[-C--:B------:R-:W-:Y:S02]  /*1050*/  @P1 LEA.HI.SX32 R152, R149, R30.reuse, 0x1d ;  /* 0x0000001e95981211 */ /* 0x080fe400078feaff */
[----:B------:R-:W-:Y:S01]  /*1060*/  LEA.HI.SX32 R150, R51, R30, 0x1d ;  /* 0x0000001e33967211 */ /* 0x000fe200078feaff */
[----:B0-----:R-:W-:Y:S06]  /*1070*/  @!P0 BRA `(.L_x_309) ;  /* 0x0000000400d88947 */ /* 0x001fec0003800000 */
[----:B------:R-:W-:Y:S01]  /*1080*/  ISETP.NE.U32.AND P2, PT, RZ, UR6, PT ;  /* 0x00000006ff007c0c */ /* 0x000fe2000bf45070 */
[----:B------:R-:W0:Y:S03]  /*1090*/  @P1 LDC.64 R50, c[0x0][0x220] ;  /* 0x00008800ff321b82 */ /* 0x000e260000000a00 */
[----:B------:R-:W-:-:S13]  /*10a0*/  ISETP.NE.AND.EX P2, PT, RZ, UR7, PT, P2 ;  /* 0x00000007ff007c0c */ /* 0x000fda000bf45320 */
[----:B------:R-:W1:Y:S01]  /*10b0*/  @P2 LDC.64 R48, c[0x0][0x230] ;  /* 0x00008c00ff302b82 */ /* 0x000e620000000a00 */
[----:B0-----:R-:W-:-:S05]  /*10c0*/  @P1 IMAD.WIDE.U32 R50, R152, 0x10, R50 ;  /* 0x0000001098321825 */ /* 0x001fca00078e0032 */
[----:B------:R0:W5:Y:S01]  /*10d0*/  @P1 LDG.E.128 R40, desc[UR4][R50.64] ;  /* 0x0000000432281981 */ /* 0x000162000c1e1d00 */
[----:B-1----:R-:W-:-:S05]  /*10e0*/  @P2 IMAD.WIDE.U32 R48, R150, 0x10, R48 ;  /* 0x0000001096302825 */ /* 0x002fca00078e0030 */
[----:B------:R0:W5:Y:S01]  /*10f0*/  @P2 LDG.E.128 R44, desc[UR4][R48.64] ;  /* 0x00000004302c2981 */ /* 0x000162000c1e1d00 */
[----:B------:R-:W-:Y:S01]  /*1100*/  ISETP.GT.AND P3, PT, R151, RZ, PT ;  /* 0x000000ff9700720c */ /* 0x000fe20003f64270 */
[----:B------:R-:W-:-:S12]  /*1110*/  BSSY B1, `(.L_x_310) ;  /* 0x000000a000017945 */ /* 0x000fd80003800000 */
[----:B0-----:R-:W-:Y:S05]  /*1120*/  @P3 BRA `(.L_x_311) ;  /* 0x0000000000103947 */ /* 0x001fea0003800000 */
[----:B------:R-:W-:Y:S01]  /*1130*/  MOV R80, RZ ;  /* 0x000000ff00507202 */ /* 0x000fe20000000f00 */
[----:B------:R-:W-:Y:S06]  /*1140*/  @!P2 BRA `(.L_x_312) ;  /* 0x000000000018a947 */ /* 0x000fec0003800000 */
[----:B-----5:R-:W-:Y:S01]  /*1150*/  SHF.L.U32 R80, R44, 0x10, RZ ;  /* 0x000000102c507819 */ /* 0x020fe200000006ff */
[----:B------:R-:W-:Y:S06]  /*1160*/  BRA `(.L_x_312) ;  /* 0x0000000000107947 */ /* 0x000fec0003800000 */
.L_x_311:
[----:B-----5:R-:W-:Y:S02]  /*1170*/  SHF.L.U32 R80, R40, 0x10, RZ ;  /* 0x0000001028507819 */ /* 0x020fe400000006ff */
[----:B------:R-:W-:-:S03]  /*1180*/  @P2 SHF.L.U32 R49, R44, 0x10, RZ ;  /* 0x000000102c312819 */ /* 0x000fc600000006ff */
[----:B------:R-:W-:-:S04]  /*1190*/  FMUL.FTZ R80, R80, UR8 ;  /* 0x0000000850507c20 */ /* 0x000fc80008410000 */
[----:B------:R-:W-:-:S07]  /*11a0*/  @P2 FADD.FTZ R80, R49, R80 ;  /* 0x0000005031502221 */ /* 0x000fce0000010000 */
.L_x_312:
[----:B------:R-:W-:Y:S05]  /*11b0*/  BSYNC B1 ;  /* 0x0000000000017941 */ /* 0x000fea0003800000 */
.L_x_310:
[----:B------:R-:W-:Y:S04]  /*11c0*/  BSSY B1, `(.L_x_313) ;  /* 0x000000d000017945 */ /* 0x000fe80003800000 */
[----:B------:R-:W-:Y:S05]  /*11d0*/  @P3 BRA `(.L_x_314) ;  /* 0x0000000000143947 */ /* 0x000fea0003800000 */
[----:B------:R-:W-:Y:S01]  /*11e0*/  IMAD.MOV.U32 R79, RZ, RZ, RZ ;  /* 0x000000ffff4f7224 */ /* 0x000fe200078e00ff */
[----:B------:R-:W-:Y:S06]  /*11f0*/  @!P2 BRA `(.L_x_315) ;  /* 0x000000000024a947 */ /* 0x000fec0003800000 */
[----:B-----5:R-:W-:-:S04]  /*1200*/  PRMT R79, R44, 0x7632, R79 ;  /* 0x000076322c4f7816 */ /* 0x020fc8000000004f */
[----:B------:R-:W-:Y:S01]  /*1210*/  SHF.L.U32 R79, R79, 0x10, RZ ;  /* 0x000000104f4f7819 */ /* 0x000fe200000006ff */
[----:B------:R-:W-:Y:S06]  /*1220*/  BRA `(.L_x_315) ;  /* 0x0000000000187947 */ /* 0x000fec0003800000 */
.L_x_314:
[----:B-----5:R-:W-:Y:S02]  /*1230*/  PRMT R48, R40, 0x7632, R48 ;  /* 0x0000763228307816 */ /* 0x020fe40000000030 */
[----:B------:R-:W-:Y:S02]  /*1240*/  @P2 PRMT R49, R44, 0x7632, R49 ;  /* 0x000076322c312816 */ /* 0x000fe40000000031 */
[----:B------:R-:W-:Y:S02]  /*1250*/  SHF.L.U32 R48, R48, 0x10, RZ ;  /* 0x0000001030307819 */ /* 0x000fe400000006ff */
[----:B------:R-:W-:-:S03]  /*1260*/  @P2 SHF.L.U32 R50, R49, 0x10, RZ ;  /* 0x0000001031322819 */ /* 0x000fc600000006ff */
[----:B------:R-:W-:-:S04]  /*1270*/  FMUL.FTZ R79, R48, UR8 ;  /* 0x00000008304f7c20 */ /* 0x000fc80008410000 */
[----:B------:R-:W-:-:S07]  /*1280*/  @P2 FADD.FTZ R79, R50, R79 ;  /* 0x0000004f324f2221 */ /* 0x000fce0000010000 */
.L_x_315:
[----:B------:R-:W-:Y:S05]  /*1290*/  BSYNC B1 ;  /* 0x0000000000017941 */ /* 0x000fea0003800000 */
.L_x_313:
[----:B------:R-:W-:Y:S04]  /*12a0*/  BSSY B1, `(.L_x_316) ;  /* 0x000000a000017945 */ /* 0x000fe80003800000 */
[----:B------:R-:W-:Y:S05]  /*12b0*/  @P3 BRA `(.L_x_317) ;  /* 0x0000000000103947 */ /* 0x000fea0003800000 */
[----:B------:R-:W-:Y:S01]  /*12c0*/  HFMA2.MMA R78, -RZ, RZ, 0, 0 ;  /* 0x00000000ff4e7435 */ /* 0x000fe200000001ff */
[----:B------:R-:W-:Y:S10]  /*12d0*/  @!P2 BRA `(.L_x_318) ;  /* 0x000000000018a947 */ /* 0x000ff40003800000 */
[----:B-----5:R-:W-:Y:S01]  /*12e0*/  SHF.L.U32 R78, R45, 0x10, RZ ;  /* 0x000000102d4e7819 */ /* 0x020fe200000006ff */
[----:B------:R-:W-:Y:S06]  /*12f0*/  BRA `(.L_x_318) ;  /* 0x0000000000107947 */ /* 0x000fec0003800000 */
.L_x_317:
[----:B-----5:R-:W-:Y:S01]  /*1300*/  IMAD.U32 R78, R41, 0x10000, RZ ;  /* 0x00010000294e7824 */ /* 0x020fe200078e00ff */
[----:B------:R-:W-:-:S03]  /*1310*/  @P2 SHF.L.U32 R49, R45, 0x10, RZ ;  /* 0x000000102d312819 */ /* 0x000fc600000006ff */
[----:B------:R-:W-:-:S04]  /*1320*/  FMUL.FTZ R78, R78, UR8 ;  /* 0x000000084e4e7c20 */ /* 0x000fc80008410000 */
[----:B------:R-:W-:-:S07]  /*1330*/  @P2 FADD.FTZ R78, R49, R78 ;  /* 0x0000004e314e2221 */ /* 0x000fce0000010000 */
.L_x_318:
[----:B------:R-:W-:Y:S05]  /*1340*/  BSYNC B1 ;  /* 0x0000000000017941 */ /* 0x000fea0003800000 */
.L_x_316:
[----:B------:R-:W-:Y:S04]  /*1350*/  BSSY B1, `(.L_x_319) ;  /* 0x000000d000017945 */ /* 0x000fe80003800000 */
[----:B------:R-:W-:Y:S05]  /*1360*/  @P3 BRA `(.L_x_320) ;  /* 0x0000000000143947 */ /* 0x000fea0003800000 */
[----:B------:R-:W-:Y:S01]  /*1370*/  MOV R77, RZ ;  /* 0x000000ff004d7202 */ /* 0x000fe20000000f00 */
[----:B------:R-:W-:Y:S06]  /*1380*/  @!P2 BRA `(.L_x_321) ;  /* 0x000000000024a947 */ /* 0x000fec0003800000 */
[----:B-----5:R-:W-:-:S04]  /*1390*/  PRMT R77, R45, 0x7632, R77 ;  /* 0x000076322d4d7816 */ /* 0x020fc8000000004d */
[----:B------:R-:W-:Y:S01]  /*13a0*/  SHF.L.U32 R77, R77, 0x10, RZ ;  /* 0x000000104d4d7819 */ /* 0x000fe200000006ff */
[----:B------:R-:W-:Y:S06]  /*13b0*/  BRA `(.L_x_321) ;  /* 0x0000000000187947 */ /* 0x000fec0003800000 */
.L_x_320:
[----:B-----5:R-:W-:Y:S02]  /*13c0*/  PRMT R48, R41, 0x7632, R48 ;  /* 0x0000763229307816 */ /* 0x020fe40000000030 */
[----:B------:R-:W-:Y:S02]  /*13d0*/  @P2 PRMT R49, R45, 0x7632, R49 ;  /* 0x000076322d312816 */ /* 0x000fe40000000031 */
[----:B------:R-:W-:Y:S02]  /*13e0*/  SHF.L.U32 R48, R48, 0x10, RZ ;  /* 0x0000001030307819 */ /* 0x000fe400000006ff */
[----:B------:R-:W-:-:S03]  /*13f0*/  @P2 SHF.L.U32 R50, R49, 0x10, RZ ;  /* 0x0000001031322819 */ /* 0x000fc600000006ff */
[----:B------:R-:W-:-:S04]  /*1400*/  FMUL.FTZ R77, R48, UR8 ;  /* 0x00000008304d7c20 */ /* 0x000fc80008410000 */
[----:B------:R-:W-:-:S07]  /*1410*/  @P2 FADD.FTZ R77, R50, R77 ;  /* 0x0000004d324d2221 */ /* 0x000fce0000010000 */
.L_x_321:
[----:B------:R-:W-:Y:S05]  /*1420*/  BSYNC B1 ;  /* 0x0000000000017941 */ /* 0x000fea0003800000 */
.L_x_319:
[----:B------:R-:W-:Y:S04]  /*1430*/  BSSY B1, `(.L_x_322) ;  /* 0x000000a000017945 */ /* 0x000fe80003800000 */
[----:B------:R-:W-:Y:S05]  /*1440*/  @P3 BRA `(.L_x_323) ;  /* 0x0000000000103947 */ /* 0x000fea0003800000 */
[----:B------:R-:W-:Y:S01]  /*1450*/  IMAD.MOV.U32 R76, RZ, RZ, RZ ;  /* 0x000000ffff4c7224 */ /* 0x000fe200078e00ff */
[----:B------:R-:W-:Y:S06]  /*1460*/  @!P2 BRA `(.L_x_324) ;  /* 0x000000000018a947 */ /* 0x000fec0003800000 */
[----:B-----5:R-:W-:Y:S01]  /*1470*/  SHF.L.U32 R76, R46, 0x10, RZ ;  /* 0x000000102e4c7819 */ /* 0x020fe200000006ff */
[----:B------:R-:W-:Y:S06]  /*1480*/  BRA `(.L_x_324) ;  /* 0x0000000000107947 */ /* 0x000fec0003800000 */
.L_x_323:
[----:B-----5:R-:W-:Y:S02]  /*1490*/  SHF.L.U32 R76, R42, 0x10, RZ ;  /* 0x000000102a4c7819 */ /* 0x020fe400000006ff */
[----:B------:R-:W-:-:S03]  /*14a0*/  @P2 SHF.L.U32 R49, R46, 0x10, RZ ;  /* 0x000000102e312819 */ /* 0x000fc600000006ff */
[----:B------:R-:W-:-:S04]  /*14b0*/  FMUL.FTZ R76, R76, UR8 ;  /* 0x000000084c4c7c20 */ /* 0x000fc80008410000 */
[----:B------:R-:W-:-:S07]  /*14c0*/  @P2 FADD.FTZ R76, R49, R76 ;  /* 0x0000004c314c2221 */ /* 0x000fce0000010000 */
.L_x_324:
[----:B------:R-:W-:Y:S05]  /*14d0*/  BSYNC B1 ;  /* 0x0000000000017941 */ /* 0x000fea0003800000 */
.L_x_322:
[----:B------:R-:W-:Y:S04]  /*14e0*/  BSSY B1, `(.L_x_325) ;  /* 0x000000d000017945 */ /* 0x000fe80003800000 */
[----:B------:R-:W-:Y:S05]  /*14f0*/  @P3 BRA `(.L_x_326) ;  /* 0x0000000000143947 */ /* 0x000fea0003800000 */
[----:B------:R-:W-:Y:S01]  /*1500*/  HFMA2.MMA R75, -RZ, RZ, 0, 0 ;  /* 0x00000000ff4b7435 */ /* 0x000fe200000001ff */
[----:B------:R-:W-:Y:S10]  /*1510*/  @!P2 BRA `(.L_x_327) ;  /* 0x000000000024a947 */ /* 0x000ff40003800000 */
[----:B-----5:R-:W-:-:S04]  /*1520*/  PRMT R75, R46, 0x7632, R75 ;  /* 0x000076322e4b7816 */ /* 0x020fc8000000004b */
[----:B------:R-:W-:Y:S01]  /*1530*/  SHF.L.U32 R75, R75, 0x10, RZ ;  /* 0x000000104b4b7819 */ /* 0x000fe200000006ff */
[----:B------:R-:W-:Y:S06]  /*1540*/  BRA `(.L_x_327) ;  /* 0x0000000000187947 */ /* 0x000fec0003800000 */
.L_x_326:
[----:B-----5:R-:W-:Y:S02]  /*1550*/  PRMT R48, R42, 0x7632, R48 ;  /* 0x000076322a307816 */ /* 0x020fe40000000030 */
[----:B------:R-:W-:-:S03]  /*1560*/  @P2 PRMT R49, R46, 0x7632, R49 ;  /* 0x000076322e312816 */ /* 0x000fc60000000031 */
[----:B------:R-:W-:Y:S01]  /*1570*/  IMAD.U32 R48, R48, 0x10000, RZ ;  /* 0x0001000030307824 */ /* 0x000fe200078e00ff */
[----:B------:R-:W-:-:S03]  /*1580*/  @P2 SHF.L.U32 R50, R49, 0x10, RZ ;  /* 0x0000001031322819 */ /* 0x000fc600000006ff */
[----:B------:R-:W-:-:S04]  /*1590*/  FMUL.FTZ R75, R48, UR8 ;  /* 0x00000008304b7c20 */ /* 0x000fc80008410000 */
[----:B------:R-:W-:-:S07]  /*15a0*/  @P2 FADD.FTZ R75, R50, R75 ;  /* 0x0000004b324b2221 */ /* 0x000fce0000010000 */
.L_x_327:
[----:B------:R-:W-:Y:S05]  /*15b0*/  BSYNC B1 ;  /* 0x0000000000017941 */ /* 0x000fea0003800000 */
.L_x_325:
[----:B------:R-:W-:Y:S04]  /*15c0*/  BSSY B1, `(.L_x_328) ;  /* 0x000000a000017945 */ /* 0x000fe80003800000 */
[----:B------:R-:W-:Y:S05]  /*15d0*/  @P3 BRA `(.L_x_329) ;  /* 0x0000000000103947 */ /* 0x000fea0003800000 */
[----:B------:R-:W-:Y:S01]  /*15e0*/  MOV R74, RZ ;  /* 0x000000ff004a7202 */ /* 0x000fe20000000f00 */
[----:B------:R-:W-:Y:S06]  /*15f0*/  @!P2 BRA `(.L_x_330) ;  /* 0x000000000018a947 */ /* 0x000fec0003800000 */
[----:B-----5:R-:W-:Y:S01]  /*1600*/  SHF.L.U32 R74, R47, 0x10, RZ ;  /* 0x000000102f4a7819 */ /* 0x020fe200000006ff */
[----:B------:R-:W-:Y:S06]  /*1610*/  BRA `(.L_x_330) ;  /* 0x0000000000107947 */ /* 0x000fec0003800000 */
.L_x_329:
[----:B-----5:R-:W-:Y:S02]  /*1620*/  SHF.L.U32 R74, R43, 0x10, RZ ;  /* 0x000000102b4a7819 */ /* 0x020fe400000006ff */
[----:B------:R-:W-:-:S03]  /*1630*/  @P2 SHF.L.U32 R49, R47, 0x10, RZ ;  /* 0x000000102f312819 */ /* 0x000fc600000006ff */
[----:B------:R-:W-:-:S04]  /*1640*/  FMUL.FTZ R74, R74, UR8 ;  /* 0x000000084a4a7c20 */ /* 0x000fc80008410000 */
[----:B------:R-:W-:-:S07]  /*1650*/  @P2 FADD.FTZ R74, R49, R74 ;  /* 0x0000004a314a2221 */ /* 0x000fce0000010000 */
.L_x_330:
[----:B------:R-:W-:Y:S05]  /*1660*/  BSYNC B1 ;  /* 0x0000000000017941 */ /* 0x000fea0003800000 */
.L_x_328:
[----:B------:R-:W-:Y:S04]  /*1670*/  BSSY B1, `(.L_x_331) ;  /* 0x000000d000017945 */ /* 0x000fe80003800000 */
[----:B------:R-:W-:Y:S05]  /*1680*/  @P3 BRA `(.L_x_332) ;  /* 0x0000000000143947 */ /* 0x000fea0003800000 */
[----:B------:R-:W-:Y:S01]  /*1690*/  IMAD.MOV.U32 R73, RZ, RZ, RZ ;  /* 0x000000ffff497224 */ /* 0x000fe200078e00ff */
[----:B------:R-:W-:Y:S06]  /*16a0*/  @!P2 BRA `(.L_x_333) ;  /* 0x000000000024a947 */ /* 0x000fec0003800000 */
[----:B-----5:R-:W-:-:S04]  /*16b0*/  PRMT R73, R47, 0x7632, R73 ;  /* 0x000076322f497816 */ /* 0x020fc80000000049 */
[----:B------:R-:W-:Y:S01]  /*16c0*/  SHF.L.U32 R73, R73, 0x10, RZ ;  /* 0x0000001049497819 */ /* 0x000fe200000006ff */
[----:B------:R-:W-:Y:S06]  /*16d0*/  BRA `(.L_x_333) ;  /* 0x0000000000187947 */ /* 0x000fec0003800000 */
.L_x_332:
[----:B-----5:R-:W-:Y:S02]  /*16e0*/  PRMT R48, R43, 0x7632, R48 ;  /* 0x000076322b307816 */ /* 0x020fe40000000030 */
[----:B------:R-:W-:Y:S02]  /*16f0*/  @P2 PRMT R49, R47, 0x7632, R49 ;  /* 0x000076322f312816 */ /* 0x000fe40000000031 */
[----:B------:R-:W-:Y:S02]  /*1700*/  SHF.L.U32 R48, R48, 0x10, RZ ;  /* 0x0000001030307819 */ /* 0x000fe400000006ff */
[----:B------:R-:W-:-:S03]  /*1710*/  @P2 SHF.L.U32 R50, R49, 0x10, RZ ;  /* 0x0000001031322819 */ /* 0x000fc600000006ff */
[----:B------:R-:W-:-:S04]  /*1720*/  FMUL.FTZ R73, R48, UR8 ;  /* 0x0000000830497c20 */ /* 0x000fc80008410000 */
[----:B------:R-:W-:-:S07]  /*1730*/  @P2 FADD.FTZ R73, R50, R73 ;  /* 0x0000004932492221 */ /* 0x000fce0000010000 */
.L_x_333:
[----:B------:R-:W-:Y:S05]  /*1740*/  BSYNC B1 ;  /* 0x0000000000017941 */ /* 0x000fea0003800000 */
.L_x_331:
[----:B------:R-:W0:Y:S01]  /*1750*/  LDC.64 R148, c[0x0][0x238] ;  /* 0x00008e00ff947b82 */ /* 0x000e220000000a00 */
[----:B------:R-:W-:Y:S02]  /*1760*/  F2FP.BF16.F32.PACK_AB R51, R73, R74 ;  /* 0x0000004a4933723e */ /* 0x000fe400000010ff */
[----:B------:R-:W-:Y:S02]  /*1770*/  F2FP.BF16.F32.PACK_AB R50, R75, R76 ;  /* 0x0000004c4b32723e */ /* 0x000fe400000010ff */
[----:B------:R-:W-:Y:S02]  /*1780*/  F2FP.BF16.F32.PACK_AB R49, R77, R78 ;  /* 0x0000004e4d31723e */ /* 0x000fe400000010ff */
[----:B------:R-:W-:Y:S02]  /*1790*/  F2FP.BF16.F32.PACK_AB R48, R79, R80 ;  /* 0x000000504f30723e */ /* 0x000fe400000010ff */
[----:B------:R-:W-:Y:S01]  /*17a0*/  IADD3 R152, R152, 0x80, RZ ;  /* 0x0000008098987810 */ /* 0x000fe20007ffe0ff */
[C---:B0-----:R-:W-:Y:S01]  /*17b0*/  IMAD.WIDE.U32 R148, R150.reuse, 0x10, R148 ;  /* 0x0000001096947825 */ /* 0x041fe200078e0094 */
[----:B------:R-:W-:-:S04]  /*17c0*/  IADD3 R150, R150, 0x80, RZ ;  /* 0x0000008096967810 */ /* 0x000fc80007ffe0ff */
[----:B------:R0:W-:Y:S03]  /*17d0*/  STG.E.128 desc[UR4][R148.64], R48 ;  /* 0x0000003094007986 */ /* 0x0001e6000c101d04 */
.L_x_309:
[----:B------:R-:W-:Y:S05]  /*17e0*/  BSYNC B0 ;  /* 0x0000000000007941 */ /* 0x000fea0003800000 */
.L_x_308:
[----:B------:R-:W-:Y:S01]  /*17f0*/  ISETP.NE.AND P2, PT, R32, RZ, PT ;  /* 0x000000ff2000720c */ /* 0x000fe20003f45270 */
[----:B------:R-:W-:-:S12]  /*1800*/  BSSY B0, `(.L_x_334) ;  /* 0x0000078000007945 */ /* 0x000fd80003800000 */
[----:B------:R-:W-:Y:S05]  /*1810*/  @!P2 BRA `(.L_x_335) ;  /* 0x0000000400d8a947 */ /* 0x000fea0003800000 */
[----:B------:R-:W-:Y:S01]  /*1820*/  ISETP.NE.U32.AND P2, PT, RZ, UR6, PT ;  /* 0x00000006ff007c0c */ /* 0x000fe2000bf45070 */
[----:B0-----:R-:W0:Y:S03]  /*1830*/  @P1 LDC.64 R50, c[0x0][0x220] ;  /* 0x00008800ff321b82 */ /* 0x001e260000000a00 */
[----:B------:R-:W-:-:S13]  /*1840*/  ISETP.NE.AND.EX P2, PT, RZ, UR7, PT, P2 ;  /* 0x00000007ff007c0c */ /* 0x000fda000bf45320 */
[----:B------:R-:W1:Y:S01]  /*1850*/  @P2 LDC.64 R48, c[0x0][0x230] ;  /* 0x00008c00ff302b82 */ /* 0x000e620000000a00 */
[----:B0-----:R-:W-:-:S05]  /*1860*/  @P1 IMAD.WIDE.U32 R50, R152, 0x10, R50 ;  /* 0x0000001098321825 */ /* 0x001fca00078e0032 */
[----:B-----5:R0:W5:Y:S01]  /*1870*/  @P1 LDG.E.128 R40, desc[UR4][R50.64] ;  /* 0x0000000432281981 */ /* 0x020162000c1e1d00 */
[----:B-1----:R-:W-:-:S05]  /*1880*/  @P2 IMAD.WIDE.U32 R48, R150, 0x10, R48 ;  /* 0x0000001096302825 */ /* 0x002fca00078e0030 */
[----:B------:R0:W5:Y:S01]  /*1890*/  @P2 LDG.E.128 R44, desc[UR4][R48.64] ;  /* 0x00000004302c2981 */ /* 0x000162000c1e1d00 */
[----:B------:R-:W-:Y:S01]  /*18a0*/  ISETP.GT.AND P3, PT, R151, RZ, PT ;  /* 0x000000ff9700720c */ /* 0x000fe20003f64270 */
[----:B------:R-:W-:-:S12]  /*18b0*/  BSSY B1, `(.L_x_336) ;  /* 0x000000a000017945 */ /* 0x000fd80003800000 */
[----:B0-----:R-:W-:Y:S05]  /*18c0*/  @P3 BRA `(.L_x_337) ;  /* 0x0000000000103947 */ /* 0x001fea0003800000 */
[----:B------:R-:W-:Y:S01]  /*18d0*/  IMAD.MOV.U32 R72, RZ, RZ, RZ ;  /* 0x000000ffff487224 */ /* 0x000fe200078e00ff */
[----:B------:R-:W-:Y:S06]  /*18e0*/  @!P2 BRA `(.L_x_338) ;  /* 0x000000000018a947 */ /* 0x000fec0003800000 */
[----:B-----5:R-:W-:Y:S01]  /*18f0*/  SHF.L.U32 R72, R44, 0x10, RZ ;  /* 0x000000102c487819 */ /* 0x020fe200000006ff */
[----:B------:R-:W-:Y:S06]  /*1900*/  BRA `(.L_x_338) ;  /* 0x0000000000107947 */ /* 0x000fec0003800000 */
.L_x_337:
[----:B-----5:R-:W-:Y:S02]  /*1910*/  SHF.L.U32 R72, R40, 0x10, RZ ;  /* 0x0000001028487819 */ /* 0x020fe400000006ff */
[----:B------:R-:W-:-:S03]  /*1920*/  @P2 SHF.L.U32 R49, R44, 0x10, RZ ;  /* 0x000000102c312819 */ /* 0x000fc600000006ff */
[----:B------:R-:W-:-:S04]  /*1930*/  FMUL.FTZ R72, R72, UR8 ;  /* 0x0000000848487c20 */ /* 0x000fc80008410000 */
[----:B------:R-:W-:-:S07]  /*1940*/  @P2 FADD.FTZ R72, R49, R72 ;  /* 0x0000004831482221 */ /* 0x000fce0000010000 */
.L_x_338:
[----:B------:R-:W-:Y:S05]  /*1950*/  BSYNC B1 ;  /* 0x0000000000017941 */ /* 0x000fea0003800000 */
.L_x_336:
[----:B------:R-:W-:Y:S04]  /*1960*/  BSSY B1, `(.L_x_339) ;  /* 0x000000d000017945 */ /* 0x000fe80003800000 */
[----:B------:R-:W-:Y:S05]  /*1970*/  @P3 BRA `(.L_x_340) ;  /* 0x0000000000143947 */ /* 0x000fea0003800000 */
[----:B------:R-:W-:Y:S01]  /*1980*/  HFMA2.MMA R71, -RZ, RZ, 0, 0 ;  /* 0x00000000ff477435 */ /* 0x000fe200000001ff */
[----:B------:R-:W-:Y:S10]  /*1990*/  @!P2 BRA `(.L_x_341) ;  /* 0x000000000024a947 */ /* 0x000ff40003800000 */
[----:B-----5:R-:W-:-:S04]  /*19a0*/  PRMT R71, R44, 0x7632, R71 ;  /* 0x000076322c477816 */ /* 0x020fc80000000047 */
[----:B------:R-:W-:Y:S01]  /*19b0*/  SHF.L.U32 R71, R71, 0x10, RZ ;  /* 0x0000001047477819 */ /* 0x000fe200000006ff */
[----:B------:R-:W-:Y:S06]  /*19c0*/  BRA `(.L_x_341) ;  /* 0x0000000000187947 */ /* 0x000fec0003800000 */
.L_x_340:
[----:B-----5:R-:W-:Y:S02]  /*19d0*/  PRMT R48, R40, 0x7632, R48 ;  /* 0x0000763228307816 */ /* 0x020fe40000000030 */
[----:B------:R-:W-:-:S03]  /*19e0*/  @P2 PRMT R49, R44, 0x7632, R49 ;  /* 0x000076322c312816 */ /* 0x000fc60000000031 */
[----:B------:R-:W-:Y:S01]  /*19f0*/  IMAD.U32 R48, R48, 0x10000, RZ ;  /* 0x0001000030307824 */ /* 0x000fe200078e00ff */
[----:B------:R-:W-:-:S03]  /*1a00*/  @P2 SHF.L.U32 R50, R49, 0x10, RZ ;  /* 0x0000001031322819 */ /* 0x000fc600000006ff */
[----:B------:R-:W-:-:S04]  /*1a10*/  FMUL.FTZ R71, R48, UR8 ;  /* 0x0000000830477c20 */ /* 0x000fc80008410000 */
[----:B------:R-:W-:-:S07]  /*1a20*/  @P2 FADD.FTZ R71, R50, R71 ;  /* 0x0000004732472221 */ /* 0x000fce0000010000 */
.L_x_341:
[----:B------:R-:W-:Y:S05]  /*1a30*/  BSYNC B1 ;  /* 0x0000000000017941 */ /* 0x000fea0003800000 */
.L_x_339:
[----:B------:R-:W-:Y:S04]  /*1a40*/  BSSY B1, `(.L_x_342) ;  /* 0x000000a000017945 */ /* 0x000fe80003800000 */
[----:B------:R-:W-:Y:S05]  /*1a50*/  @P3 BRA `(.L_x_343) ;  /* 0x0000000000103947 */ /* 0x000fea0003800000 */
[----:B------:R-:W-:Y:S01]  /*1a60*/  MOV R70, RZ ;  /* 0x000000ff00467202 */ /* 0x000fe20000000f00 */
[----:B------:R-:W-:Y:S06]  /*1a70*/  @!P2 BRA `(.L_x_344) ;  /* 0x000000000018a947 */ /* 0x000fec0003800000 */
[----:B-----5:R-:W-:Y:S01]  /*1a80*/  SHF.L.U32 R70, R45, 0x10, RZ ;  /* 0x000000102d467819 */ /* 0x020fe200000006ff */
[----:B------:R-:W-:Y:S06]  /*1a90*/  BRA `(.L_x_344) ;  /* 0x0000000000107947 */ /* 0x000fec0003800000 */
.L_x_343:
[----:B-----5:R-:W-:Y:S02]  /*1aa0*/  SHF.L.U32 R70, R41, 0x10, RZ ;  /* 0x0000001029467819 */ /* 0x020fe400000006ff */
[----:B------:R-:W-:-:S03]  /*1ab0*/  @P2 SHF.L.U32 R49, R45, 0x10, RZ ;  /* 0x000000102d312819 */ /* 0x000fc600000006ff */
[----:B------:R-:W-:-:S04]  /*1ac0*/  FMUL.FTZ R70, R70, UR8 ;  /* 0x0000000846467c20 */ /* 0x000fc80008410000 */
[----:B------:R-:W-:-:S07]  /*1ad0*/  @P2 FADD.FTZ R70, R49, R70 ;  /* 0x0000004631462221 */ /* 0x000fce0000010000 */
.L_x_344:
[----:B------:R-:W-:Y:S05]  /*1ae0*/  BSYNC B1 ;  /* 0x0000000000017941 */ /* 0x000fea0003800000 */
.L_x_342:
[----:B------:R-:W-:Y:S04]  /*1af0*/  BSSY B1, `(.L_x_345) ;  /* 0x000000d000017945 */ /* 0x000fe80003800000 */
[----:B------:R-:W-:Y:S05]  /*1b00*/  @P3 BRA `(.L_x_346) ;  /* 0x0000000000143947 */ /* 0x000fea0003800000 */
[----:B------:R-:W-:Y:S01]  /*1b10*/  IMAD.MOV.U32 R69, RZ, RZ, RZ ;  /* 0x000000ffff457224 */ /* 0x000fe200078e00ff */
[----:B------:R-:W-:Y:S06]  /*1b20*/  @!P2 BRA `(.L_x_347) ;  /* 0x000000000024a947 */ /* 0x000fec0003800000 */
[----:B-----5:R-:W-:-:S04]  /*1b30*/  PRMT R69, R45, 0x7632, R69 ;  /* 0x000076322d457816 */ /* 0x020fc80000000045 */
[----:B------:R-:W-:Y:S01]  /*1b40*/  SHF.L.U32 R69, R69, 0x10, RZ ;  /* 0x0000001045457819 */ /* 0x000fe200000006ff */
[----:B------:R-:W-:Y:S06]  /*1b50*/  BRA `(.L_x_347) ;  /* 0x0000000000187947 */ /* 0x000fec0003800000 */
.L_x_346:
[----:B-----5:R-:W-:Y:S02]  /*1b60*/  PRMT R48, R41, 0x7632, R48 ;  /* 0x0000763229307816 */ /* 0x020fe40000000030 */
[----:B------:R-:W-:Y:S02]  /*1b70*/  @P2 PRMT R49, R45, 0x7632, R49 ;  /* 0x000076322d312816 */ /* 0x000fe40000000031 */
[----:B------:R-:W-:Y:S02]  /*1b80*/  SHF.L.U32 R48, R48, 0x10, RZ ;  /* 0x0000001030307819 */ /* 0x000fe400000006ff */
[----:B------:R-:W-:-:S03]  /*1b90*/  @P2 SHF.L.U32 R50, R49, 0x10, RZ ;  /* 0x0000001031322819 */ /* 0x000fc600000006ff */
[----:B------:R-:W-:-:S04]  /*1ba0*/  FMUL.FTZ R69, R48, UR8 ;  /* 0x0000000830457c20 */ /* 0x000fc80008410000 */
[----:B------:R-:W-:-:S07]  /*1bb0*/  @P2 FADD.FTZ R69, R50, R69 ;  /* 0x0000004532452221 */ /* 0x000fce0000010000 */
.L_x_347:
[----:B------:R-:W-:Y:S05]  /*1bc0*/  BSYNC B1 ;  /* 0x0000000000017941 */ /* 0x000fea0003800000 */
.L_x_345:
[----:B------:R-:W-:Y:S04]  /*1bd0*/  BSSY B1, `(.L_x_348) ;  /* 0x000000a000017945 */ /* 0x000fe80003800000 */
[----:B------:R-:W-:Y:S05]  /*1be0*/  @P3 BRA `(.L_x_349) ;  /* 0x0000000000103947 */ /* 0x000fea0003800000 */
[----:B------:R-:W-:Y:S01]  /*1bf0*/  HFMA2.MMA R68, -RZ, RZ, 0, 0 ;  /* 0x00000000ff447435 */ /* 0x000fe200000001ff */
[----:B------:R-:W-:Y:S10]  /*1c00*/  @!P2 BRA `(.L_x_350) ;  /* 0x000000000018a947 */ /* 0x000ff40003800000 */
[----:B-----5:R-:W-:Y:S01]  /*1c10*/  SHF.L.U32 R68, R46, 0x10, RZ ;  /* 0x000000102e447819 */ /* 0x020fe200000006ff */
[----:B------:R-:W-:Y:S06]  /*1c20*/  BRA `(.L_x_350) ;  /* 0x0000000000107947 */ /* 0x000fec0003800000 */
.L_x_349:
[----:B-----5:R-:W-:Y:S01]  /*1c30*/  IMAD.U32 R68, R42, 0x10000, RZ ;  /* 0x000100002a447824 */ /* 0x020fe200078e00ff */
[----:B------:R-:W-:-:S03]  /*1c40*/  @P2 SHF.L.U32 R49, R46, 0x10, RZ ;  /* 0x000000102e312819 */ /* 0x000fc600000006ff */
[----:B------:R-:W-:-:S04]  /*1c50*/  FMUL.FTZ R68, R68, UR8 ;  /* 0x0000000844447c20 */ /* 0x000fc80008410000 */
[----:B------:R-:W-:-:S07]  /*1c60*/  @P2 FADD.FTZ R68, R49, R68 ;  /* 0x0000004431442221 */ /* 0x000fce0000010000 */
.L_x_350:
[----:B------:R-:W-:Y:S05]  /*1c70*/  BSYNC B1 ;  /* 0x0000000000017941 */ /* 0x000fea0003800000 */
.L_x_348:
[----:B------:R-:W-:Y:S04]  /*1c80*/  BSSY B1, `(.L_x_351) ;  /* 0x000000d000017945 */ /* 0x000fe80003800000 */
[----:B------:R-:W-:Y:S05]  /*1c90*/  @P3 BRA `(.L_x_352) ;  /* 0x0000000000143947 */ /* 0x000fea0003800000 */
[----:B------:R-:W-:Y:S01]  /*1ca0*/  MOV R67, RZ ;  /* 0x000000ff00437202 */ /* 0x000fe20000000f00 */
[----:B------:R-:W-:Y:S06]  /*1cb0*/  @!P2 BRA `(.L_x_353) ;  /* 0x000000000024a947 */ /* 0x000fec0003800000 */
[----:B-----5:R-:W-:-:S04]  /*1cc0*/  PRMT R67, R46, 0x7632, R67 ;  /* 0x000076322e437816 */ /* 0x020fc80000000043 */
[----:B------:R-:W-:Y:S01]  /*1cd0*/  SHF.L.U32 R67, R67, 0x10, RZ ;  /* 0x0000001043437819 */ /* 0x000fe200000006ff */
[----:B------:R-:W-:Y:S06]  /*1ce0*/  BRA `(.L_x_353) ;  /* 0x0000000000187947 */ /* 0x000fec0003800000 */
.L_x_352:
[----:B-----5:R-:W-:Y:S02]  /*1cf0*/  PRMT R48, R42, 0x7632, R48 ;  /* 0x000076322a307816 */ /* 0x020fe40000000030 */
[----:B------:R-:W-:Y:S02]  /*1d00*/  @P2 PRMT R49, R46, 0x7632, R49 ;  /* 0x000076322e312816 */ /* 0x000fe40000000031 */
[----:B------:R-:W-:Y:S02]  /*1d10*/  SHF.L.U32 R48, R48, 0x10, RZ ;  /* 0x0000001030307819 */ /* 0x000fe400000006ff */
[----:B------:R-:W-:-:S03]  /*1d20*/  @P2 SHF.L.U32 R50, R49, 0x10, RZ ;  /* 0x0000001031322819 */ /* 0x000fc600000006ff */
[----:B------:R-:W-:-:S04]  /*1d30*/  FMUL.FTZ R67, R48, UR8 ;  /* 0x0000000830437c20 */ /* 0x000fc80008410000 */
[----:B------:R-:W-:-:S07]  /*1d40*/  @P2 FADD.FTZ R67, R50, R67 ;  /* 0x0000004332432221 */ /* 0x000fce0000010000 */
.L_x_353:
[----:B------:R-:W-:Y:S05]  /*1d50*/  BSYNC B1 ;  /* 0x0000000000017941 */ /* 0x000fea0003800000 */
.L_x_351:
[----:B------:R-:W-:Y:S04]  /*1d60*/  BSSY B1, `(.L_x_354) ;  /* 0x000000a000017945 */ /* 0x000fe80003800000 */
[----:B------:R-:W-:Y:S05]  /*1d70*/  @P3 BRA `(.L_x_355) ;  /* 0x0000000000103947 */ /* 0x000fea0003800000 */
[----:B------:R-:W-:Y:S01]  /*1d80*/  IMAD.MOV.U32 R66, RZ, RZ, RZ ;  /* 0x000000ffff427224 */ /* 0x000fe200078e00ff */
[----:B------:R-:W-:Y:S06]  /*1d90*/  @!P2 BRA `(.L_x_356) ;  /* 0x000000000018a947 */ /* 0x000fec0003800000 */
[----:B-----5:R-:W-:Y:S01]  /*1da0*/  SHF.L.U32 R66, R47, 0x10, RZ ;  /* 0x000000102f427819 */ /* 0x020fe200000006ff */
[----:B------:R-:W-:Y:S06]  /*1db0*/  BRA `(.L_x_356) ;  /* 0x0000000000107947 */ /* 0x000fec0003800000 */
.L_x_355:
[----:B-----5:R-:W-:Y:S02]  /*1dc0*/  SHF.L.U32 R66, R43, 0x10, RZ ;  /* 0x000000102b427819 */ /* 0x020fe400000006ff */
[----:B------:R-:W-:-:S03]  /*1dd0*/  @P2 SHF.L.U32 R49, R47, 0x10, RZ ;  /* 0x000000102f312819 */ /* 0x000fc600000006ff */
[----:B------:R-:W-:-:S04]  /*1de0*/  FMUL.FTZ R66, R66, UR8 ;  /* 0x0000000842427c20 */ /* 0x000fc80008410000 */
[----:B------:R-:W-:-:S07]  /*1df0*/  @P2 FADD.FTZ R66, R49, R66 ;  /* 0x0000004231422221 */ /* 0x000fce0000010000 */
.L_x_356:
[----:B------:R-:W-:Y:S05]  /*1e00*/  BSYNC B1 ;  /* 0x0000000000017941 */ /* 0x000fea0003800000 */
.L_x_354:
[----:B------:R-:W-:Y:S04]  /*1e10*/  BSSY B1, `(.L_x_357) ;  /* 0x000000d000017945 */ /* 0x000fe80003800000 */
[----:B------:R-:W-:Y:S05]  /*1e20*/  @P3 BRA `(.L_x_358) ;  /* 0x0000000000143947 */ /* 0x000fea0003800000 */
[----:B------:R-:W-:Y:S01]  /*1e30*/  HFMA2.MMA R65, -RZ, RZ, 0, 0 ;  /* 0x00000000ff417435 */ /* 0x000fe200000001ff */
[----:B------:R-:W-:Y:S10]  /*1e40*/  @!P2 BRA `(.L_x_359) ;  /* 0x000000000024a947 */ /* 0x000ff40003800000 */
[----:B-----5:R-:W-:-:S04]  /*1e50*/  PRMT R65, R47, 0x7632, R65 ;  /* 0x000076322f417816 */ /* 0x020fc80000000041 */
[----:B------:R-:W-:Y:S01]  /*1e60*/  SHF.L.U32 R65, R65, 0x10, RZ ;  /* 0x0000001041417819 */ /* 0x000fe200000006ff */
[----:B------:R-:W-:Y:S06]  /*1e70*/  BRA `(.L_x_359) ;  /* 0x0000000000187947 */ /* 0x000fec0003800000 */
.L_x_358:
[----:B-----5:R-:W-:Y:S02]  /*1e80*/  PRMT R48, R43, 0x7632, R48 ;  /* 0x000076322b307816 */ /* 0x020fe40000000030 */
[----:B------:R-:W-:-:S03]  /*1e90*/  @P2 PRMT R49, R47, 0x7632, R49 ;  /* 0x000076322f312816 */ /* 0x000fc60000000031 */
[----:B------:R-:W-:Y:S01]  /*1ea0*/  IMAD.U32 R48, R48, 0x10000, RZ ;  /* 0x0001000030307824 */ /* 0x000fe200078e00ff */
[----:B------:R-:W-:-:S03]  /*1eb0*/  @P2 SHF.L.U32 R50, R49, 0x10, RZ ;  /* 0x0000001031322819 */ /* 0x000fc600000006ff */
[----:B------:R-:W-:-:S04]  /*1ec0*/  FMUL.FTZ R65, R48, UR8 ;  /* 0x0000000830417c20 */ /* 0x000fc80008410000 */
[----:B------:R-:W-:-:S07]  /*1ed0*/  @P2 FADD.FTZ R65, R50, R65 ;  /* 0x0000004132412221 */ /* 0x000fce0000010000 */
.L_x_359:
[----:B------:R-:W-:Y:S05]  /*1ee0*/  BSYNC B1 ;  /* 0x0000000000017941 */ /* 0x000fea0003800000 */
.L_x_357:
        /* <DEDUP_REMOVED lines=9> */
.L_x_335:
[----:B------:R-:W-:Y:S05]  /*1f80*/  BSYNC B0 ;  /* 0x0000000000007941 */ /* 0x000fea0003800000 */
.L_x_334:
[----:B------:R-:W-:Y:S01]  /*1f90*/  ISETP.NE.AND P2, PT, R33, RZ, PT ;  /* 0x000000ff2100720c */ /* 0x000fe20003f45270 */
[----:B------:R-:W-:-:S12]  /*1fa0*/  BSSY B0, `(.L_x_360) ;  /* 0x0000078000007945 */ /* 0x000fd80003800000 */
[----:B------:R-:W-:Y:S05]  /*1fb0*/  @!P2 BRA `(.L_x_361) ;  /* 0x0000000400d8a947 */ /* 0x000fea0003800000 */
[----:B------:R-:W-:Y:S01]  /*1fc0*/  ISETP.NE.U32.AND P2, PT, RZ, UR6, PT ;  /* 0x00000006ff007c0c */ /* 0x000fe2000bf45070 */
[----:B01----:R-:W0:Y:S03]  /*1fd0*/  @P1 LDC.64 R50, c[0x0][0x220] ;  /* 0x00008800ff321b82 */ /* 0x003e260000000a00 */
        /* <DEDUP_REMOVED lines=13> */
.L_x_363:
[----:B-----5:R-:W-:Y:S01]  /*20b0*/  IMAD.U32 R64, R40, 0x10000, RZ ;  /* 0x0001000028407824 */ /* 0x020fe200078e00ff */
[----:B------:R-:W-:-:S03]  /*20c0*/  @P2 SHF.L.U32 R49, R44, 0x10, RZ ;  /* 0x000000102c312819 */ /* 0x000fc600000006ff */
[----:B------:R-:W-:-:S04]  /*20d0*/  FMUL.FTZ R64, R64, UR8 ;  /* 0x0000000840407c20 */ /* 0x000fc80008410000 */
[----:B------:R-:W-:-:S07]  /*20e0*/  @P2 FADD.FTZ R64, R49, R64 ;  /* 0x0000004031402221 */ /* 0x000fce0000010000 */
.L_x_364:
[----:B------:R-:W-:Y:S05]  /*20f0*/  BSYNC B1 ;  /* 0x0000000000017941 */ /* 0x000fea0003800000 */
.L_x_362:
[----:B------:R-:W-:Y:S04]  /*2100*/  BSSY B1, `(.L_x_365) ;  /* 0x000000d000017945 */ /* 0x000fe80003800000 */
[----:B------:R-:W-:Y:S05]  /*2110*/  @P3 BRA `(.L_x_366) ;  /* 0x0000000000143947 */ /* 0x000fea0003800000 */
[----:B------:R-:W-:Y:S01]  /*2120*/  HFMA2.MMA R63, -RZ, RZ, 0, 0 ;  /* 0x00000000ff3f7435 */ /* 0x000fe200000001ff */
[----:B------:R-:W-:Y:S10]  /*2130*/  @!P2 BRA `(.L_x_367) ;  /* 0x000000000024a947 */ /* 0x000ff40003800000 */
[----:B-----5:R-:W-:-:S04]  /*2140*/  PRMT R63, R44, 0x7632, R63 ;  /* 0x000076322c3f7816 */ /* 0x020fc8000000003f */
[----:B------:R-:W-:Y:S01]  /*2150*/  SHF.L.U32 R63, R63, 0x10, RZ ;  /* 0x000000103f3f7819 */ /* 0x000fe200000006ff */
[----:B------:R-:W-:Y:S06]  /*2160*/  BRA `(.L_x_367) ;  /* 0x0000000000187947 */ /* 0x000fec0003800000 */
.L_x_366:
[----:B-----5:R-:W-:Y:S02]  /*2170*/  PRMT R48, R40, 0x7632, R48 ;  /* 0x0000763228307816 */ /* 0x020fe40000000030 */
[----:B------:R-:W-:Y:S02]  /*2180*/  @P2 PRMT R49, R44, 0x7632, R49 ;  /* 0x000076322c312816 */ /* 0x000fe40000000031 */
[----:B------:R-:W-:Y:S02]  /*2190*/  SHF.L.U32 R48, R48, 0x10, RZ ;  /* 0x0000001030307819 */ /* 0x000fe400000006ff */
[----:B------:R-:W-:-:S03]  /*21a0*/  @P2 SHF.L.U32 R50, R49, 0x10, RZ ;  /* 0x0000001031322819 */ /* 0x000fc600000006ff */
[----:B------:R-:W-:-:S04]  /*21b0*/  FMUL.FTZ R63, R48, UR8 ;  /* 0x00000008303f7c20 */ /* 0x000fc80008410000 */
[----:B------:R-:W-:-:S07]  /*21c0*/  @P2 FADD.FTZ R63, R50, R63 ;  /* 0x0000003f323f2221 */ /* 0x000fce0000010000 */
.L_x_367:
[----:B------:R-:W-:Y:S05]  /*21d0*/  BSYNC B1 ;  /* 0x0000000000017941 */ /* 0x000fea0003800000 */
.L_x_365:
[----:B------:R-:W-:Y:S04]  /*21e0*/  BSSY B1, `(.L_x_368) ;  /* 0x000000a000017945 */ /* 0x000fe80003800000 */
[----:B------:R-:W-:Y:S05]  /*21f0*/  @P3 BRA `(.L_x_369) ;  /* 0x0000000000103947 */ /* 0x000fea0003800000 */
[----:B------:R-:W-:Y:S01]  /*2200*/  IMAD.MOV.U32 R62, RZ, RZ, RZ ;  /* 0x000000ffff3e7224 */ /* 0x000fe200078e00ff */
[----:B------:R-:W-:Y:S06]  /*2210*/  @!P2 BRA `(.L_x_370) ;  /* 0x000000000018a947 */ /* 0x000fec0003800000 */
[----:B-----5:R-:W-:Y:S01]  /*2220*/  SHF.L.U32 R62, R45, 0x10, RZ ;  /* 0x000000102d3e7819 */ /* 0x020fe200000006ff */
[----:B------:R-:W-:Y:S06]  /*2230*/  BRA `(.L_x_370) ;  /* 0x0000000000107947 */ /* 0x000fec0003800000 */
.L_x_369:
[----:B-----5:R-:W-:Y:S02]  /*2240*/  SHF.L.U32 R62, R41, 0x10, RZ ;  /* 0x00000010293e7819 */ /* 0x020fe400000006ff */
[----:B------:R-:W-:-:S03]  /*2250*/  @P2 SHF.L.U32 R49, R45, 0x10, RZ ;  /* 0x000000102d312819 */ /* 0x000fc600000006ff */
[----:B------:R-:W-:-:S04]  /*2260*/  FMUL.FTZ R62, R62, UR8 ;  /* 0x000000083e3e7c20 */ /* 0x000fc80008410000 */
[----:B------:R-:W-:-:S07]  /*2270*/  @P2 FADD.FTZ R62, R49, R62 ;  /* 0x0000003e313e2221 */ /* 0x000fce0000010000 */
.L_x_370:
[----:B------:R-:W-:Y:S05]  /*2280*/  BSYNC B1 ;  /* 0x0000000000017941 */ /* 0x000fea0003800000 */
.L_x_368:
[----:B------:R-:W-:Y:S04]  /*2290*/  BSSY B1, `(.L_x_371) ;  /* 0x000000d000017945 */ /* 0x000fe80003800000 */
[----:B------:R-:W-:Y:S05]  /*22a0*/  @P3 BRA `(.L_x_372) ;  /* 0x0000000000143947 */ /* 0x000fea0003800000 */
[----:B------:R-:W-:Y:S01]  /*22b0*/  MOV R61, RZ ;  /* 0x000000ff003d7202 */ /* 0x000fe20000000f00 */
[----:B------:R-:W-:Y:S06]  /*22c0*/  @!P2 BRA `(.L_x_373) ;  /* 0x000000000024a947 */ /* 0x000fec0003800000 */
[----:B-----5:R-:W-:-:S04]  /*22d0*/  PRMT R61, R45, 0x7632, R61 ;  /* 0x000076322d3d7816 */ /* 0x020fc8000000003d */
[----:B------:R-:W-:Y:S01]  /*22e0*/  SHF.L.U32 R61, R61, 0x10, RZ ;  /* 0x000000103d3d7819 */ /* 0x000fe200000006ff */
[----:B------:R-:W-:Y:S06]  /*22f0*/  BRA `(.L_x_373) ;  /* 0x0000000000187947 */ /* 0x000fec0003800000 */
.L_x_372:
[----:B-----5:R-:W-:Y:S02]  /*2300*/  PRMT R48, R41, 0x7632, R48 ;  /* 0x0000763229307816 */ /* 0x020fe40000000030 */
[----:B------:R-:W-:-:S03]  /*2310*/  @P2 PRMT R49, R45, 0x7632, R49 ;  /* 0x000076322d312816 */ /* 0x000fc60000000031 */
[----:B------:R-:W-:Y:S01]  /*2320*/  IMAD.U32 R48, R48, 0x10000, RZ ;  /* 0x0001000030307824 */ /* 0x000fe200078e00ff */
[----:B------:R-:W-:-:S03]  /*2330*/  @P2 SHF.L.U32 R50, R49, 0x10, RZ ;  /* 0x0000001031322819 */ /* 0x000fc600000006ff */
[----:B------:R-:W-:-:S04]  /*2340*/  FMUL.FTZ R61, R48, UR8 ;  /* 0x00000008303d7c20 */ /* 0x000fc80008410000 */
[----:B------:R-:W-:-:S07]  /*2350*/  @P2 FADD.FTZ R61, R50, R61 ;  /* 0x0000003d323d2221 */ /* 0x000fce0000010000 */
.L_x_373:
[----:B------:R-:W-:Y:S05]  /*2360*/  BSYNC B1 ;  /* 0x0000000000017941 */ /* 0x000fea0003800000 */
.L_x_371:
[----:B------:R-:W-:Y:S04]  /*2370*/  BSSY B1, `(.L_x_374) ;  /* 0x000000a000017945 */ /* 0x000fe80003800000 */
[----:B------:R-:W-:Y:S05]  /*2380*/  @P3 BRA `(.L_x_375) ;  /* 0x0000000000103947 */ /* 0x000fea0003800000 */
[----:B------:R-:W-:Y:S01]  /*2390*/  HFMA2.MMA R60, -RZ, RZ, 0, 0 ;  /* 0x00000000ff3c7435 */ /* 0x000fe200000001ff */
[----:B------:R-:W-:Y:S10]  /*23a0*/  @!P2 BRA `(.L_x_376) ;  /* 0x000000000018a947 */ /* 0x000ff40003800000 */
[----:B-----5:R-:W-:Y:S01]  /*23b0*/  SHF.L.U32 R60, R46, 0x10, RZ ;  /* 0x000000102e3c7819 */ /* 0x020fe200000006ff */
[----:B------:R-:W-:Y:S06]  /*23c0*/  BRA `(.L_x_376) ;  /* 0x0000000000107947 */ /* 0x000fec0003800000 */
.L_x_375:
[----:B-----5:R-:W-:Y:S02]  /*23d0*/  SHF.L.U32 R60, R42, 0x10, RZ ;  /* 0x000000102a3c7819 */ /* 0x020fe400000006ff */
[----:B------:R-:W-:-:S03]  /*23e0*/  @P2 SHF.L.U32 R49, R46, 0x10, RZ ;  /* 0x000000102e312819 */ /* 0x000fc600000006ff */
[----:B------:R-:W-:-:S04]  /*23f0*/  FMUL.FTZ R60, R60, UR8 ;  /* 0x000000083c3c7c20 */ /* 0x000fc80008410000 */
[----:B------:R-:W-:-:S07]  /*2400*/  @P2 FADD.FTZ R60, R49, R60 ;  /* 0x0000003c313c2221 */ /* 0x000fce0000010000 */
.L_x_376:
[----:B------:R-:W-:Y:S05]  /*2410*/  BSYNC B1 ;  /* 0x0000000000017941 */ /* 0x000fea0003800000 */
.L_x_374:
[----:B------:R-:W-:Y:S04]  /*2420*/  BSSY B1, `(.L_x_377) ;  /* 0x000000d000017945 */ /* 0x000fe80003800000 */
[----:B------:R-:W-:Y:S05]  /*2430*/  @P3 BRA `(.L_x_378) ;  /* 0x0000000000143947 */ /* 0x000fea0003800000 */
[----:B------:R-:W-:Y:S01]  /*2440*/  IMAD.MOV.U32 R59, RZ, RZ, RZ ;  /* 0x000000ffff3b7224 */ /* 0x000fe200078e00ff */
[----:B------:R-:W-:Y:S06]  /*2450*/  @!P2 BRA `(.L_x_379) ;  /* 0x000000000024a947 */ /* 0x000fec0003800000 */
[----:B-----5:R-:W-:-:S04]  /*2460*/  PRMT R59, R46, 0x7632, R59 ;  /* 0x000076322e3b7816 */ /* 0x020fc8000000003b */
[----:B------:R-:W-:Y:S01]  /*2470*/  SHF.L.U32 R59, R59, 0x10, RZ ;  /* 0x000000103b3b7819 */ /* 0x000fe200000006ff */
[----:B------:R-:W-:Y:S06]  /*2480*/  BRA `(.L_x_379) ;  /* 0x0000000000187947 */ /* 0x000fec0003800000 */
.L_x_378:
[----:B-----5:R-:W-:Y:S02]  /*2490*/  PRMT R48, R42, 0x7632, R48 ;  /* 0x000076322a307816 */ /* 0x020fe40000000030 */
[----:B------:R-:W-:Y:S02]  /*24a0*/  @P2 PRMT R49, R46, 0x7632, R49 ;  /* 0x000076322e312816 */ /* 0x000fe40000000031 */
[----:B------:R-:W-:Y:S02]  /*24b0*/  SHF.L.U32 R48, R48, 0x10, RZ ;  /* 0x0000001030307819 */ /* 0x000fe400000006ff */
[----:B------:R-:W-:-:S03]  /*24c0*/  @P2 SHF.L.U32 R50, R49, 0x10, RZ ;  /* 0x0000001031322819 */ /* 0x000fc600000006ff */
[----:B------:R-:W-:-:S04]  /*24d0*/  FMUL.FTZ R59, R48, UR8 ;  /* 0x00000008303b7c20 */ /* 0x000fc80008410000 */
[----:B------:R-:W-:-:S07]  /*24e0*/  @P2 FADD.FTZ R59, R50, R59 ;  /* 0x0000003b323b2221 */ /* 0x000fce0000010000 */
.L_x_379:
[----:B------:R-:W-:Y:S05]  /*24f0*/  BSYNC B1 ;  /* 0x0000000000017941 */ /* 0x000fea0003800000 */
.L_x_377:
[----:B------:R-:W-:Y:S04]  /*2500*/  BSSY B1, `(.L_x_380) ;  /* 0x000000a000017945 */ /* 0x000fe80003800000 */
[----:B------:R-:W-:Y:S05]  /*2510*/  @P3 BRA `(.L_x_381) ;  /* 0x0000000000103947 */ /* 0x000fea0003800000 */
[----:B------:R-:W-:Y:S01]  /*2520*/  MOV R122, RZ ;  /* 0x000000ff007a7202 */ /* 0x000fe20000000f00 */
[----:B------:R-:W-:Y:S06]  /*2530*/  @!P2 BRA `(.L_x_382) ;  /* 0x000000000018a947 */ /* 0x000fec0003800000 */
[----:B-----5:R-:W-:Y:S01]  /*2540*/  SHF.L.U32 R122, R47, 0x10, RZ ;  /* 0x000000102f7a7819 */ /* 0x020fe200000006ff */
[----:B------:R-:W-:Y:S06]  /*2550*/  BRA `(.L_x_382) ;  /* 0x0000000000107947 */ /* 0x000fec0003800000 */
.L_x_381:
[----:B-----5:R-:W-:Y:S01]  /*2560*/  IMAD.U32 R122, R43, 0x10000, RZ ;  /* 0x000100002b7a7824 */ /* 0x020fe200078e00ff */
[----:B------:R-:W-:-:S03]  /*2570*/  @P2 SHF.L.U32 R49, R47, 0x10, RZ ;  /* 0x000000102f312819 */ /* 0x000fc600000006ff */
[----:B------:R-:W-:-:S04]  /*2580*/  FMUL.FTZ R122, R122, UR8 ;  /* 0x000000087a7a7c20 */ /* 0x000fc80008410000 */
[----:B------:R-:W-:-:S07]  /*2590*/  @P2 FADD.FTZ R122, R49, R122 ;  /* 0x0000007a317a2221 */ /* 0x000fce0000010000 */
.L_x_382:
[----:B------:R-:W-:Y:S05]  /*25a0*/  BSYNC B1 ;  /* 0x0000000000017941 */ /* 0x000fea0003800000 */
.L_x_380:
[----:B------:R-:W-:Y:S04]  /*25b0*/  BSSY B1, `(.L_x_383) ;  /* 0x000000d000017945 */ /* 0x000fe80003800000 */
[----:B------:R-:W-:Y:S05]  /*25c0*/  @P3 BRA `(.L_x_384) ;  /* 0x0000000000143947 */ /* 0x000fea0003800000 */
[----:B------:R-:W-:Y:S01]  /*25d0*/  HFMA2.MMA R123, -RZ, RZ, 0, 0 ;  /* 0x00000000ff7b7435 */ /* 0x000fe200000001ff */
[----:B------:R-:W-:Y:S10]  /*25e0*/  @!P2 BRA `(.L_x_385) ;  /* 0x000000000024a947 */ /* 0x000ff40003800000 */
[----:B-----5:R-:W-:-:S04]  /*25f0*/  PRMT R123, R47, 0x7632, R123 ;  /* 0x000076322f7b7816 */ /* 0x020fc8000000007b */
[----:B------:R-:W-:Y:S01]  /*2600*/  SHF.L.U32 R123, R123, 0x10, RZ ;  /* 0x000000107b7b7819 */ /* 0x000fe200000006ff */
[----:B------:R-:W-:Y:S06]  /*2610*/  BRA `(.L_x_385) ;  /* 0x0000000000187947 */ /* 0x000fec0003800000 */
.L_x_384:
[----:B-----5:R-:W-:Y:S02]  /*2620*/  PRMT R48, R43, 0x7632, R48 ;  /* 0x000076322b307816 */ /* 0x020fe40000000030 */
[----:B------:R-:W-:Y:S02]  /*2630*/  @P2 PRMT R49, R47, 0x7632, R49 ;  /* 0x000076322f312816 */ /* 0x000fe40000000031 */
[----:B------:R-:W-:Y:S02]  /*2640*/  SHF.L.U32 R48, R48, 0x10, RZ ;  /* 0x0000001030307819 */ /* 0x000fe400000006ff */
[----:B------:R-:W-:-:S03]  /*2650*/  @P2 SHF.L.U32 R50, R49, 0x10, RZ ;  /* 0x0000001031322819 */ /* 0x000fc600000006ff */
[----:B------:R-:W-:-:S04]  /*2660*/  FMUL.FTZ R123, R48, UR8 ;  /* 0x00000008307b7c20 */ /* 0x000fc80008410000 */
[----:B------:R-:W-:-:S07]  /*2670*/  @P2 FADD.FTZ R123, R50, R123 ;  /* 0x0000007b327b2221 */ /* 0x000fce0000010000 */
.L_x_385:
[----:B------:R-:W-:Y:S05]  /*2680*/  BSYNC B1 ;  /* 0x0000000000017941 */ /* 0x000fea0003800000 */
.L_x_383:
[----:B------:R-:W0:Y:S01]  /*2690*/  LDC.64 R148, c[0x0][0x238] ;  /* 0x00008e00ff947b82 */ /* 0x000e220000000a00 */
[----:B------:R-:W-:Y:S01]  /*26a0*/  F2FP.BF16.F32.PACK_AB R51, R123, R122 ;  /* 0x0000007a7b33723e */ /* 0x000fe200000010ff */
[----:B------:R-:W-:Y:S01]  /*26b0*/  VIADD R152, R152, 0x80 ;  /* 0x0000008098987836 */ /* 0x000fe20000000000 */
[----:B------:R-:W-:Y:S02]  /*26c0*/  F2FP.BF16.F32.PACK_AB R50, R59, R60 ;  /* 0x0000003c3b32723e */ /* 0x000fe400000010ff */
[----:B------:R-:W-:Y:S02]  /*26d0*/  F2FP.BF16.F32.PACK_AB R49, R61, R62 ;  /* 0x0000003e3d31723e */ /* 0x000fe400000010ff */
[----:B------:R-:W-:Y:S01]  /*26e0*/  F2FP.BF16.F32.PACK_AB R48, R63, R64 ;  /* 0x000000403f30723e */ /* 0x000fe200000010ff */
[C---:B0-----:R-:W-:Y:S01]  /*26f0*/  IMAD.WIDE.U32 R148, R150.reuse, 0x10, R148 ;  /* 0x0000001096947825 */ /* 0x041fe200078e0094 */
[----:B------:R-:W-:-:S04]  /*2700*/  IADD3 R150, R150, 0x80, RZ ;  /* 0x0000008096967810 */ /* 0x000fc80007ffe0ff */
[----:B------:R2:W-:Y:S03]  /*2710*/  STG.E.128 desc[UR4][R148.64], R48 ;  /* 0x0000003094007986 */ /* 0x0005e6000c101d04 */
.L_x_361:
[----:B------:R-:W-:Y:S05]  /*2720*/  BSYNC B0 ;  /* 0x0000000000007941 */ /* 0x000fea0003800000 */
.L_x_360:
[----:B------:R-:W-:Y:S01]  /*2730*/  ISETP.NE.AND P2, PT, R34, RZ, PT ;  /* 0x000000ff2200720c */ /* 0x000fe20003f45270 */
[----:B------:R-:W-:-:S12]  /*2740*/  BSSY B0, `(.L_x_386) ;  /* 0x0000078000007945 */ /* 0x000fd80003800000 */
[----:B------:R-:W-:Y:S05]  /*2750*/  @!P2 BRA `(.L_x_387) ;  /* 0x0000000400d8a947 */ /* 0x000fea0003800000 */
[----:B------:R-:W-:Y:S01]  /*2760*/  ISETP.NE.U32.AND P2, PT, RZ, UR6, PT ;  /* 0x00000006ff007c0c */ /* 0x000fe2000bf45070 */
[----:B012---:R-:W0:Y:S03]  /*2770*/  @P1 LDC.64 R50, c[0x0][0x220] ;  /* 0x00008800ff321b82 */ /* 0x007e260000000a00 */
        /* <DEDUP_REMOVED lines=13> */
.L_x_389:
[----:B-----5:R-:W-:Y:S02]  /*2850*/  SHF.L.U32 R124, R40, 0x10, RZ ;  /* 0x00000010287c7819 */ /* 0x020fe400000006ff */
[----:B------:R-:W-:-:S03]  /*2860*/  @P2 SHF.L.U32 R49, R44, 0x10, RZ ;  /* 0x000000102c312819 */ /* 0x000fc600000006ff */
[----:B------:R-:W-:-:S04]  /*2870*/  FMUL.FTZ R124, R124, UR8 ;  /* 0x000000087c7c7c20 */ /* 0x000fc80008410000 */
[----:B------:R-:W-:-:S07]  /*2880*/  @P2 FADD.FTZ R124, R49, R124 ;  /* 0x0000007c317c2221 */ /* 0x000fce0000010000 */
.L_x_390:
[----:B------:R-:W-:Y:S05]  /*2890*/  BSYNC B1 ;  /* 0x0000000000017941 */ /* 0x000fea0003800000 */
.L_x_388:
[----:B------:R-:W-:Y:S04]  /*28a0*/  BSSY B1, `(.L_x_391) ;  /* 0x000000d000017945 */ /* 0x000fe80003800000 */
[----:B------:R-:W-:Y:S05]  /*28b0*/  @P3 BRA `(.L_x_392) ;  /* 0x0000000000143947 */ /* 0x000fea0003800000 */
[----:B------:R-:W-:Y:S01]  /*28c0*/  IMAD.MOV.U32 R125, RZ, RZ, RZ ;  /* 0x000000ffff7d7224 */ /* 0x000fe200078e00ff */
[----:B------:R-:W-:Y:S06]  /*28d0*/  @!P2 BRA `(.L_x_393) ;  /* 0x000000000024a947 */ /* 0x000fec0003800000 */
[----:B-----5:R-:W-:-:S04]  /*28e0*/  PRMT R125, R44, 0x7632, R125 ;  /* 0x000076322c7d7816 */ /* 0x020fc8000000007d */
[----:B------:R-:W-:Y:S01]  /*28f0*/  SHF.L.U32 R125, R125, 0x10, RZ ;  /* 0x000000107d7d7819 */ /* 0x000fe200000006ff */
[----:B------:R-:W-:Y:S06]  /*2900*/  BRA `(.L_x_393) ;  /* 0x0000000000187947 */ /* 0x000fec0003800000 */
.L_x_392:
[----:B-----5:R-:W-:Y:S02]  /*2910*/  PRMT R48, R40, 0x7632, R48 ;  /* 0x0000763228307816 */ /* 0x020fe40000000030 */
[----:B------:R-:W-:Y:S02]  /*2920*/  @P2 PRMT R49, R44, 0x7632, R49 ;  /* 0x000076322c312816 */ /* 0x000fe40000000031 */
[----:B------:R-:W-:Y:S02]  /*2930*/  SHF.L.U32 R48, R48, 0x10, RZ ;  /* 0x0000001030307819 */ /* 0x000fe400000006ff */
[----:B------:R-:W-:-:S03]  /*2940*/  @P2 SHF.L.U32 R50, R49, 0x10, RZ ;  /* 0x0000001031322819 */ /* 0x000fc600000006ff */
[----:B------:R-:W-:-:S04]  /*2950*/  FMUL.FTZ R125, R48, UR8 ;  /* 0x00000008307d7c20 */ /* 0x000fc80008410000 */
[----:B------:R-:W-:-:S07]  /*2960*/  @P2 FADD.FTZ R125, R50, R125 ;  /* 0x0000007d327d2221 */ /* 0x000fce0000010000 */
.L_x_393:
[----:B------:R-:W-:Y:S05]  /*2970*/  BSYNC B1 ;  /* 0x0000000000017941 */ /* 0x000fea0003800000 */
.L_x_391:
[----:B------:R-:W-:Y:S04]  /*2980*/  BSSY B1, `(.L_x_394) ;  /* 0x000000a000017945 */ /* 0x000fe80003800000 */
[----:B------:R-:W-:Y:S05]  /*2990*/  @P3 BRA `(.L_x_395) ;  /* 0x0000000000103947 */ /* 0x000fea0003800000 */
[----:B------:R-:W-:Y:S01]  /*29a0*/  HFMA2.MMA R126, -RZ, RZ, 0, 0 ;  /* 0x00000000ff7e7435 */ /* 0x000fe200000001ff */
[----:B------:R-:W-:Y:S10]  /*29b0*/  @!P2 BRA `(.L_x_396) ;  /* 0x000000000018a947 */ /* 0x000ff40003800000 */
[----:B-----5:R-:W-:Y:S01]  /*29c0*/  SHF.L.U32 R126, R45, 0x10, RZ ;  /* 0x000000102d7e7819 */ /* 0x020fe200000006ff */
[----:B------:R-:W-:Y:S06]  /*29d0*/  BRA `(.L_x_396) ;  /* 0x0000000000107947 */ /* 0x000fec0003800000 */
.L_x_395:
[----:B-----5:R-:W-:Y:S01]  /*29e0*/  IMAD.U32 R126, R41, 0x10000, RZ ;  /* 0x00010000297e7824 */ /* 0x020fe200078e00ff */
[----:B------:R-:W-:-:S03]  /*29f0*/  @P2 SHF.L.U32 R49, R45, 0x10, RZ ;  /* 0x000000102d312819 */ /* 0x000fc600000006ff */
[----:B------:R-:W-:-:S04]  /*2a00*/  FMUL.FTZ R126, R126, UR8 ;  /* 0x000000087e7e7c20 */ /* 0x000fc80008410000 */
[----:B------:R-:W-:-:S07]  /*2a10*/  @P2 FADD.FTZ R126, R49, R126 ;  /* 0x0000007e317e2221 */ /* 0x000fce0000010000 */
.L_x_396:
[----:B------:R-:W-:Y:S05]  /*2a20*/  BSYNC B1 ;  /* 0x0000000000017941 */ /* 0x000fea0003800000 */
.L_x_394:
[----:B------:R-:W-:Y:S04]  /*2a30*/  BSSY B1, `(.L_x_397) ;  /* 0x000000d000017945 */ /* 0x000fe80003800000 */
[----:B------:R-:W-:Y:S05]  /*2a40*/  @P3 BRA `(.L_x_398) ;  /* 0x0000000000143947 */ /* 0x000fea0003800000 */
[----:B------:R-:W-:Y:S01]  /*2a50*/  MOV R127, RZ ;  /* 0x000000ff007f7202 */ /* 0x000fe20000000f00 */
[----:B------:R-:W-:Y:S06]  /*2a60*/  @!P2 BRA `(.L_x_399) ;  /* 0x000000000024a947 */ /* 0x000fec0003800000 */
[----:B-----5:R-:W-:-:S04]  /*2a70*/  PRMT R127, R45, 0x7632, R127 ;  /* 0x000076322d7f7816 */ /* 0x020fc8000000007f */
[----:B------:R-:W-:Y:S01]  /*2a80*/  SHF.L.U32 R127, R127, 0x10, RZ ;  /* 0x000000107f7f7819 */ /* 0x000fe200000006ff */
[----:B------:R-:W-:Y:S06]  /*2a90*/  BRA `(.L_x_399) ;  /* 0x0000000000187947 */ /* 0x000fec0003800000 */
.L_x_398:
[----:B-----5:R-:W-:Y:S02]  /*2aa0*/  PRMT R48, R41, 0x7632, R48 ;  /* 0x0000763229307816 */ /* 0x020fe40000000030 */
[----:B------:R-:W-:Y:S02]  /*2ab0*/  @P2 PRMT R49, R45, 0x7632, R49 ;  /* 0x000076322d312816 */ /* 0x000fe40000000031 */
[----:B------:R-:W-:Y:S02]  /*2ac0*/  SHF.L.U32 R48, R48, 0x10, RZ ;  /* 0x0000001030307819 */ /* 0x000fe400000006ff */
[----:B------:R-:W-:-:S03]  /*2ad0*/  @P2 SHF.L.U32 R50, R49, 0x10, RZ ;  /* 0x0000001031322819 */ /* 0x000fc600000006ff */
[----:B------:R-:W-:-:S04]  /*2ae0*/  FMUL.FTZ R127, R48, UR8 ;  /* 0x00000008307f7c20 */ /* 0x000fc80008410000 */
[----:B------:R-:W-:-:S07]  /*2af0*/  @P2 FADD.FTZ R127, R50, R127 ;  /* 0x0000007f327f2221 */ /* 0x000fce0000010000 */
.L_x_399:
[----:B------:R-:W-:Y:S05]  /*2b00*/  BSYNC B1 ;  /* 0x0000000000017941 */ /* 0x000fea0003800000 */
.L_x_397:
[----:B------:R-:W-:Y:S04]  /*2b10*/  BSSY B1, `(.L_x_400) ;  /* 0x000000a000017945 */ /* 0x000fe80003800000 */
[----:B------:R-:W-:Y:S05]  /*2b20*/  @P3 BRA `(.L_x_401) ;  /* 0x0000000000103947 */ /* 0x000fea0003800000 */
[----:B------:R-:W-:Y:S01]  /*2b30*/  IMAD.MOV.U32 R128, RZ, RZ, RZ ;  /* 0x000000ffff807224 */ /* 0x000fe200078e00ff */
[----:B------:R-:W-:Y:S06]  /*2b40*/  @!P2 BRA `(.L_x_402) ;  /* 0x000000000018a947 */ /* 0x000fec0003800000 */
[----:B-----5:R-:W-:Y:S01]  /*2b50*/  SHF.L.U32 R128, R46, 0x10, RZ ;  /* 0x000000102e807819 */ /* 0x020fe200000006ff */
[----:B------:R-:W-:Y:S06]  /*2b60*/  BRA `(.L_x_402) ;  /* 0x0000000000107947 */ /* 0x000fec0003800000 */
.L_x_401:
[----:B-----5:R-:W-:Y:S02]  /*2b70*/  SHF.L.U32 R128, R42, 0x10, RZ ;  /* 0x000000102a807819 */ /* 0x020fe400000006ff */
[----:B------:R-:W-:-:S03]  /*2b80*/  @P2 SHF.L.U32 R49, R46, 0x10, RZ ;  /* 0x000000102e312819 */ /* 0x000fc600000006ff */
[----:B------:R-:W-:-:S04]  /*2b90*/  FMUL.FTZ R128, R128, UR8 ;  /* 0x0000000880807c20 */ /* 0x000fc80008410000 */
[----:B------:R-:W-:-:S07]  /*2ba0*/  @P2 FADD.FTZ R128, R49, R128 ;  /* 0x0000008031802221 */ /* 0x000fce0000010000 */
.L_x_402:
[----:B------:R-:W-:Y:S05]  /*2bb0*/  BSYNC B1 ;  /* 0x0000000000017941 */ /* 0x000fea0003800000 */
.L_x_400:
[----:B------:R-:W-:Y:S04]  /*2bc0*/  BSSY B1, `(.L_x_403) ;  /* 0x000000d000017945 */ /* 0x000fe80003800000 */
[----:B------:R-:W-:Y:S05]  /*2bd0*/  @P3 BRA `(.L_x_404) ;  /* 0x0000000000143947 */ /* 0x000fea0003800000 */
[----:B------:R-:W-:Y:S01]  /*2be0*/  HFMA2.MMA R129, -RZ, RZ, 0, 0 ;  /* 0x00000000ff817435 */ /* 0x000fe200000001ff */
[----:B------:R-:W-:Y:S10]  /*2bf0*/  @!P2 BRA `(.L_x_405) ;  /* 0x000000000024a947 */ /* 0x000ff40003800000 */
[----:B-----5:R-:W-:-:S04]  /*2c00*/  PRMT R129, R46, 0x7632, R129 ;  /* 0x000076322e817816 */ /* 0x020fc80000000081 */
[----:B------:R-:W-:Y:S01]  /*2c10*/  SHF.L.U32 R129, R129, 0x10, RZ ;  /* 0x0000001081817819 */ /* 0x000fe200000006ff */
[----:B------:R-:W-:Y:S06]  /*2c20*/  BRA `(.L_x_405) ;  /* 0x0000000000187947 */ /* 0x000fec0003800000 */
.L_x_404:
[----:B-----5:R-:W-:Y:S02]  /*2c30*/  PRMT R48, R42, 0x7632, R48 ;  /* 0x000076322a307816 */ /* 0x020fe40000000030 */
[----:B------:R-:W-:-:S03]  /*2c40*/  @P2 PRMT R49, R46, 0x7632, R49 ;  /* 0x000076322e312816 */ /* 0x000fc60000000031 */
[----:B------:R-:W-:Y:S01]  /*2c50*/  IMAD.U32 R48, R48, 0x10000, RZ ;  /* 0x0001000030307824 */ /* 0x000fe200078e00ff */
[----:B------:R-:W-:-:S03]  /*2c60*/  @P2 SHF.L.U32 R50, R49, 0x10, RZ ;  /* 0x0000001031322819 */ /* 0x000fc600000006ff */
[----:B------:R-:W-:-:S04]  /*2c70*/  FMUL.FTZ R129, R48, UR8 ;  /* 0x0000000830817c20 */ /* 0x000fc80008410000 */
[----:B------:R-:W-:-:S07]  /*2c80*/  @P2 FADD.FTZ R129, R50, R129 ;  /* 0x0000008132812221 */ /* 0x000fce0000010000 */
.L_x_405:
[----:B------:R-:W-:Y:S05]  /*2c90*/  BSYNC B1 ;  /* 0x0000000000017941 */ /* 0x000fea0003800000 */
.L_x_403:
[----:B------:R-:W-:Y:S04]  /*2ca0*/  BSSY B1, `(.L_x_406) ;  /* 0x000000a000017945 */ /* 0x000fe80003800000 */
[----:B------:R-:W-:Y:S05]  /*2cb0*/  @P3 BRA `(.L_x_407) ;  /* 0x0000000000103947 */ /* 0x000fea0003800000 */
[----:B------:R-:W-:Y:S01]  /*2cc0*/  MOV R130, RZ ;  /* 0x000000ff00827202 */ /* 0x000fe20000000f00 */
[----:B------:R-:W-:Y:S06]  /*2cd0*/  @!P2 BRA `(.L_x_408) ;  /* 0x000000000018a947 */ /* 0x000fec0003800000 */
[----:B-----5:R-:W-:Y:S01]  /*2ce0*/  SHF.L.U32 R130, R47, 0x10, RZ ;  /* 0x000000102f827819 */ /* 0x020fe200000006ff */
[----:B------:R-:W-:Y:S06]  /*2cf0*/  BRA `(.L_x_408) ;  /* 0x0000000000107947 */ /* 0x000fec0003800000 */
.L_x_407:
[----:B-----5:R-:W-:Y:S02]  /*2d00*/  SHF.L.U32 R130, R43, 0x10, RZ ;  /* 0x000000102b827819 */ /* 0x020fe400000006ff */
[----:B------:R-:W-:-:S03]  /*2d10*/  @P2 SHF.L.U32 R49, R47, 0x10, RZ ;  /* 0x000000102f312819 */ /* 0x000fc600000006ff */
[----:B------:R-:W-:-:S04]  /*2d20*/  FMUL.FTZ R130, R130, UR8 ;  /* 0x0000000882827c20 */ /* 0x000fc80008410000 */
[----:B------:R-:W-:-:S07]  /*2d30*/  @P2 FADD.FTZ R130, R49, R130 ;  /* 0x0000008231822221 */ /* 0x000fce0000010000 */
.L_x_408:
[----:B------:R-:W-:Y:S05]  /*2d40*/  BSYNC B1 ;  /* 0x0000000000017941 */ /* 0x000fea0003800000 */
.L_x_406:
[----:B------:R-:W-:Y:S04]  /*2d50*/  BSSY B1, `(.L_x_409) ;  /* 0x000000d000017945 */ /* 0x000fe80003800000 */
[----:B------:R-:W-:Y:S05]  /*2d60*/  @P3 BRA `(.L_x_410) ;  /* 0x0000000000143947 */ /* 0x000fea0003800000 */
[----:B------:R-:W-:Y:S01]  /*2d70*/  IMAD.MOV.U32 R131, RZ, RZ, RZ ;  /* 0x000000ffff837224 */ /* 0x000fe200078e00ff */
[----:B------:R-:W-:Y:S06]  /*2d80*/  @!P2 BRA `(.L_x_411) ;  /* 0x000000000024a947 */ /* 0x000fec0003800000 */
[----:B-----5:R-:W-:-:S04]  /*2d90*/  PRMT R131, R47, 0x7632, R131 ;  /* 0x000076322f837816 */ /* 0x020fc80000000083 */
[----:B------:R-:W-:Y:S01]  /*2da0*/  SHF.L.U32 R131, R131, 0x10, RZ ;  /* 0x0000001083837819 */ /* 0x000fe200000006ff */
[----:B------:R-:W-:Y:S06]  /*2db0*/  BRA `(.L_x_411) ;  /* 0x0000000000187947 */ /* 0x000fec0003800000 */
.L_x_410:
[----:B-----5:R-:W-:Y:S02]  /*2dc0*/  PRMT R48, R43, 0x7632, R48 ;  /* 0x000076322b307816 */ /* 0x020fe40000000030 */
[----:B------:R-:W-:Y:S02]  /*2dd0*/  @P2 PRMT R49, R47, 0x7632, R49 ;  /* 0x000076322f312816 */ /* 0x000fe40000000031 */
[----:B------:R-:W-:Y:S02]  /*2de0*/  SHF.L.U32 R48, R48, 0x10, RZ ;  /* 0x0000001030307819 */ /* 0x000fe400000006ff */
[----:B------:R-:W-:-:S03]  /*2df0*/  @P2 SHF.L.U32 R50, R49, 0x10, RZ ;  /* 0x0000001031322819 */ /* 0x000fc600000006ff */
[----:B------:R-:W-:-:S04]  /*2e00*/  FMUL.FTZ R131, R48, UR8 ;  /* 0x0000000830837c20 */ /* 0x000fc80008410000 */
[----:B------:R-:W-:-:S07]  /*2e10*/  @P2 FADD.FTZ R131, R50, R131 ;  /* 0x0000008332832221 */ /* 0x000fce0000010000 */
.L_x_411:
[----:B------:R-:W-:Y:S05]  /*2e20*/  BSYNC B1 ;  /* 0x0000000000017941 */ /* 0x000fea0003800000 */
.L_x_409:
        /* <DEDUP_REMOVED lines=9> */
.L_x_387:
[----:B------:R-:W-:Y:S05]  /*2ec0*/  BSYNC B0 ;  /* 0x0000000000007941 */ /* 0x000fea0003800000 */
.L_x_386:
[----:B------:R-:W-:Y:S01]  /*2ed0*/  ISETP.NE.AND P2, PT, R35, RZ, PT ;  /* 0x000000ff2300720c */ /* 0x000fe20003f45270 */
[----:B------:R-:W-:-:S12]  /*2ee0*/  BSSY B0, `(.L_x_412) ;  /* 0x0000076000007945 */ /* 0x000fd80003800000 */
[----:B------:R-:W-:Y:S05]  /*2ef0*/  @!P2 BRA `(.L_x_413) ;  /* 0x0000000400d0a947 */ /* 0x000fea0003800000 */
[----:B0123--:R-:W0:Y:S02]  /*2f00*/  @P1 LDC.64 R48, c[0x0][0x220] ;  /* 0x00008800ff301b82 */ /* 0x00fe240000000a00 */
[----:B0-----:R-:W-:-:S05]  /*2f10*/  @P1 IMAD.WIDE.U32 R152, R152, 0x10, R48 ;  /* 0x0000001098981825 */ /* 0x001fca00078e0030 */
[----:B-----5:R0:W5:Y:S01]  /*2f20*/  @P1 LDG.E.128 R40, desc[UR4][R152.64] ;  /* 0x0000000498281981 */ /* 0x020162000c1e1d00 */
[----:B------:R-:W-:-:S04]  /*2f30*/  ISETP.NE.U32.AND P1, PT, RZ, UR6, PT ;  /* 0x00000006ff007c0c */ /* 0x000fc8000bf25070 */
[----:B------:R-:W-:-:S13]  /*2f40*/  ISETP.NE.AND.EX P1, PT, RZ, UR7, PT, P1 ;  /* 0x00000007ff007c0c */ /* 0x000fda000bf25310 */
[----:B------:R-:W1:Y:S02]  /*2f50*/  @P1 LDC.64 R48, c[0x0][0x230] ;  /* 0x00008c00ff301b82 */ /* 0x000e640000000a00 */
        /* <DEDUP_REMOVED lines=9> */
.L_x_415:
[----:B-----5:R-:W-:Y:S02]  /*2ff0*/  SHF.L.U32 R132, R40, 0x10, RZ ;  /* 0x0000001028847819 */ /* 0x020fe400000006ff */
[----:B------:R-:W-:-:S03]  /*3000*/  @P1 SHF.L.U32 R49, R44, 0x10, RZ ;  /* 0x000000102c311819 */ /* 0x000fc600000006ff */
[----:B------:R-:W-:-:S04]  /*3010*/  FMUL.FTZ R132, R132, UR8 ;  /* 0x0000000884847c20 */ /* 0x000fc80008410000 */
[----:B------:R-:W-:-:S07]  /*3020*/  @P1 FADD.FTZ R132, R49, R132 ;  /* 0x0000008431841221 */ /* 0x000fce0000010000 */
.L_x_416:
[----:B------:R-:W-:Y:S05]  /*3030*/  BSYNC B1 ;  /* 0x0000000000017941 */ /* 0x000fea0003800000 */
.L_x_414:
[----:B------:R-:W-:Y:S04]  /*3040*/  BSSY B1, `(.L_x_417) ;  /* 0x000000d000017945 */ /* 0x000fe80003800000 */
[----:B------:R-:W-:Y:S05]  /*3050*/  @P2 BRA `(.L_x_418) ;  /* 0x0000000000142947 */ /* 0x000fea0003800000 */
[----:B------:R-:W-:Y:S01]  /*3060*/  HFMA2.MMA R133, -RZ, RZ, 0, 0 ;  /* 0x00000000ff857435 */ /* 0x000fe200000001ff */
[----:B------:R-:W-:Y:S10]  /*3070*/  @!P1 BRA `(.L_x_419) ;  /* 0x0000000000249947 */ /* 0x000ff40003800000 */
[----:B-----5:R-:W-:-:S04]  /*3080*/  PRMT R133, R44, 0x7632, R133 ;  /* 0x000076322c857816 */ /* 0x020fc80000000085 */
[----:B------:R-:W-:Y:S01]  /*3090*/  SHF.L.U32 R133, R133, 0x10, RZ ;  /* 0x0000001085857819 */ /* 0x000fe200000006ff */
[----:B------:R-:W-:Y:S06]  /*30a0*/  BRA `(.L_x_419) ;  /* 0x0000000000187947 */ /* 0x000fec0003800000 */
.L_x_418:
[----:B-----5:R-:W-:Y:S02]  /*30b0*/  PRMT R48, R40, 0x7632, R48 ;  /* 0x0000763228307816 */ /* 0x020fe40000000030 */
[----:B------:R-:W-:-:S03]  /*30c0*/  @P1 PRMT R49, R44, 0x7632, R49 ;  /* 0x000076322c311816 */ /* 0x000fc60000000031 */
[----:B------:R-:W-:Y:S01]  /*30d0*/  IMAD.U32 R48, R48, 0x10000, RZ ;  /* 0x0001000030307824 */ /* 0x000fe200078e00ff */
[----:B------:R-:W-:-:S03]  /*30e0*/  @P1 SHF.L.U32 R50, R49, 0x10, RZ ;  /* 0x0000001031321819 */ /* 0x000fc600000006ff */
[----:B------:R-:W-:-:S04]  /*30f0*/  FMUL.FTZ R133, R48, UR8 ;  /* 0x0000000830857c20 */ /* 0x000fc80008410000 */
[----:B------:R-:W-:-:S07]  /*3100*/  @P1 FADD.FTZ R133, R50, R133 ;  /* 0x0000008532851221 */ /* 0x000fce0000010000 */
.L_x_419:
[----:B------:R-:W-:Y:S05]  /*3110*/  BSYNC B1 ;  /* 0x0000000000017941 */ /* 0x000fea0003800000 */
.L_x_417:
[----:B------:R-:W-:Y:S04]  /*3120*/  BSSY B1, `(.L_x_420) ;  /* 0x000000a000017945 */ /* 0x000fe80003800000 */
[----:B------:R-:W-:Y:S05]  /*3130*/  @P2 BRA `(.L_x_421) ;  /* 0x0000000000102947 */ /* 0x000fea0003800000 */
[----:B------:R-:W-:Y:S01]  /*3140*/  MOV R134, RZ ;  /* 0x000000ff00867202 */ /* 0x000fe20000000f00 */
[----:B------:R-:W-:Y:S06]  /*3150*/  @!P1 BRA `(.L_x_422) ;  /* 0x0000000000189947 */ /* 0x000fec0003800000 */
[----:B-----5:R-:W-:Y:S01]  /*3160*/  SHF.L.U32 R134, R45, 0x10, RZ ;  /* 0x000000102d867819 */ /* 0x020fe200000006ff */
[----:B------:R-:W-:Y:S06]  /*3170*/  BRA `(.L_x_422) ;  /* 0x0000000000107947 */ /* 0x000fec0003800000 */
.L_x_421:
[----:B-----5:R-:W-:Y:S02]  /*3180*/  SHF.L.U32 R134, R41, 0x10, RZ ;  /* 0x0000001029867819 */ /* 0x020fe400000006ff */
[----:B------:R-:W-:-:S03]  /*3190*/  @P1 SHF.L.U32 R49, R45, 0x10, RZ ;  /* 0x000000102d311819 */ /* 0x000fc600000006ff */
[----:B------:R-:W-:-:S04]  /*31a0*/  FMUL.FTZ R134, R134, UR8 ;  /* 0x0000000886867c20 */ /* 0x000fc80008410000 */
[----:B------:R-:W-:-:S07]  /*31b0*/  @P1 FADD.FTZ R134, R49, R134 ;  /* 0x0000008631861221 */ /* 0x000fce0000010000 */
.L_x_422:
[----:B------:R-:W-:Y:S05]  /*31c0*/  BSYNC B1 ;  /* 0x0000000000017941 */ /* 0x000fea0003800000 */
.L_x_420:
[----:B------:R-:W-:Y:S04]  /*31d0*/  BSSY B1, `(.L_x_423) ;  /* 0x000000d000017945 */ /* 0x000fe80003800000 */
[----:B------:R-:W-:Y:S05]  /*31e0*/  @P2 BRA `(.L_x_424) ;  /* 0x0000000000142947 */ /* 0x000fea0003800000 */
[----:B------:R-:W-:Y:S01]  /*31f0*/  IMAD.MOV.U32 R135, RZ, RZ, RZ ;  /* 0x000000ffff877224 */ /* 0x000fe200078e00ff */
[----:B------:R-:W-:Y:S06]  /*3200*/  @!P1 BRA `(.L_x_425) ;  /* 0x0000000000249947 */ /* 0x000fec0003800000 */
[----:B-----5:R-:W-:-:S04]  /*3210*/  PRMT R135, R45, 0x7632, R135 ;  /* 0x000076322d877816 */ /* 0x020fc80000000087 */
[----:B------:R-:W-:Y:S01]  /*3220*/  SHF.L.U32 R135, R135, 0x10, RZ ;  /* 0x0000001087877819 */ /* 0x000fe200000006ff */
[----:B------:R-:W-:Y:S06]  /*3230*/  BRA `(.L_x_425) ;  /* 0x0000000000187947 */ /* 0x000fec0003800000 */
.L_x_424:
[----:B-----5:R-:W-:Y:S02]  /*3240*/  PRMT R48, R41, 0x7632, R48 ;  /* 0x0000763229307816 */ /* 0x020fe40000000030 */
[----:B------:R-:W-:Y:S02]  /*3250*/  @P1 PRMT R49, R45, 0x7632, R49 ;  /* 0x000076322d311816 */ /* 0x000fe40000000031 */
[----:B------:R-:W-:Y:S02]  /*3260*/  SHF.L.U32 R48, R48, 0x10, RZ ;  /* 0x0000001030307819 */ /* 0x000fe400000006ff */
[----:B------:R-:W-:-:S03]  /*3270*/  @P1 SHF.L.U32 R50, R49, 0x10, RZ ;  /* 0x0000001031321819 */ /* 0x000fc600000006ff */
[----:B------:R-:W-:-:S04]  /*3280*/  FMUL.FTZ R135, R48, UR8 ;  /* 0x0000000830877c20 */ /* 0x000fc80008410000 */
[----:B------:R-:W-:-:S07]  /*3290*/  @P1 FADD.FTZ R135, R50, R135 ;  /* 0x0000008732871221 */ /* 0x000fce0000010000 */
.L_x_425:
[----:B------:R-:W-:Y:S05]  /*32a0*/  BSYNC B1 ;  /* 0x0000000000017941 */ /* 0x000fea0003800000 */
.L_x_423:
[----:B------:R-:W-:Y:S04]  /*32b0*/  BSSY B1, `(.L_x_426) ;  /* 0x000000a000017945 */ /* 0x000fe80003800000 */
[----:B------:R-:W-:Y:S05]  /*32c0*/  @P2 BRA `(.L_x_427) ;  /* 0x0000000000102947 */ /* 0x000fea0003800000 */
[----:B------:R-:W-:Y:S01]  /*32d0*/  HFMA2.MMA R136, -RZ, RZ, 0, 0 ;  /* 0x00000000ff887435 */ /* 0x000fe200000001ff */
[----:B------:R-:W-:Y:S10]  /*32e0*/  @!P1 BRA `(.L_x_428) ;  /* 0x0000000000189947 */ /* 0x000ff40003800000 */
[----:B-----5:R-:W-:Y:S01]  /*32f0*/  SHF.L.U32 R136, R46, 0x10, RZ ;  /* 0x000000102e887819 */ /* 0x020fe200000006ff */
[----:B------:R-:W-:Y:S06]  /*3300*/  BRA `(.L_x_428) ;  /* 0x0000000000107947 */ /* 0x000fec0003800000 */
.L_x_427:
[----:B-----5:R-:W-:Y:S01]  /*3310*/  IMAD.U32 R136, R42, 0x10000, RZ ;  /* 0x000100002a887824 */ /* 0x020fe200078e00ff */
[----:B------:R-:W-:-:S03]  /*3320*/  @P1 SHF.L.U32 R49, R46, 0x10, RZ ;  /* 0x000000102e311819 */ /* 0x000fc600000006ff */
[----:B------:R-:W-:-:S04]  /*3330*/  FMUL.FTZ R136, R136, UR8 ;  /* 0x0000000888887c20 */ /* 0x000fc80008410000 */
[----:B------:R-:W-:-:S07]  /*3340*/  @P1 FADD.FTZ R136, R49, R136 ;  /* 0x0000008831881221 */ /* 0x000fce0000010000 */
.L_x_428:
[----:B------:R-:W-:Y:S05]  /*3350*/  BSYNC B1 ;  /* 0x0000000000017941 */ /* 0x000fea0003800000 */
.L_x_426:
[----:B------:R-:W-:Y:S04]  /*3360*/  BSSY B1, `(.L_x_429) ;  /* 0x000000d000017945 */ /* 0x000fe80003800000 */
[----:B------:R-:W-:Y:S05]  /*3370*/  @P2 BRA `(.L_x_430) ;  /* 0x0000000000142947 */ /* 0x000fea0003800000 */
[----:B------:R-:W-:Y:S01]  /*3380*/  MOV R137, RZ ;  /* 0x000000ff00897202 */ /* 0x000fe20000000f00 */
[----:B------:R-:W-:Y:S06]  /*3390*/  @!P1 BRA `(.L_x_431) ;  /* 0x0000000000249947 */ /* 0x000fec0003800000 */
[----:B-----5:R-:W-:-:S04]  /*33a0*/  PRMT R137, R46, 0x7632, R137 ;  /* 0x000076322e897816 */ /* 0x020fc80000000089 */
[----:B------:R-:W-:Y:S01]  /*33b0*/  SHF.L.U32 R137, R137, 0x10, RZ ;  /* 0x0000001089897819 */ /* 0x000fe200000006ff */
[----:B------:R-:W-:Y:S06]  /*33c0*/  BRA `(.L_x_431) ;  /* 0x0000000000187947 */ /* 0x000fec0003800000 */
.L_x_430:
[----:B-----5:R-:W-:Y:S02]  /*33d0*/  PRMT R48, R42, 0x7632, R48 ;  /* 0x000076322a307816 */ /* 0x020fe40000000030 */
[----:B------:R-:W-:Y:S02]  /*33e0*/  @P1 PRMT R49, R46, 0x7632, R49 ;  /* 0x000076322e311816 */ /* 0x000fe40000000031 */
[----:B------:R-:W-:Y:S02]  /*33f0*/  SHF.L.U32 R48, R48, 0x10, RZ ;  /* 0x0000001030307819 */ /* 0x000fe400000006ff */
[----:B------:R-:W-:-:S03]  /*3400*/  @P1 SHF.L.U32 R50, R49, 0x10, RZ ;  /* 0x0000001031321819 */ /* 0x000fc600000006ff */
[----:B------:R-:W-:-:S04]  /*3410*/  FMUL.FTZ R137, R48, UR8 ;  /* 0x0000000830897c20 */ /* 0x000fc80008410000 */
[----:B------:R-:W-:-:S07]  /*3420*/  @P1 FADD.FTZ R137, R50, R137 ;  /* 0x0000008932891221 */ /* 0x000fce0000010000 */
.L_x_431:
[----:B------:R-:W-:Y:S05]  /*3430*/  BSYNC B1 ;  /* 0x0000000000017941 */ /* 0x000fea0003800000 */
.L_x_429:
[----:B------:R-:W-:Y:S04]  /*3440*/  BSSY B1, `(.L_x_432) ;  /* 0x000000a000017945 */ /* 0x000fe80003800000 */
[----:B------:R-:W-:Y:S05]  /*3450*/  @P2 BRA `(.L_x_433) ;  /* 0x0000000000102947 */ /* 0x000fea0003800000 */
[----:B------:R-:W-:Y:S01]  /*3460*/  IMAD.MOV.U32 R138, RZ, RZ, RZ ;  /* 0x000000ffff8a7224 */ /* 0x000fe200078e00ff */
[----:B------:R-:W-:Y:S06]  /*3470*/  @!P1 BRA `(.L_x_434) ;  /* 0x0000000000189947 */ /* 0x000fec0003800000 */
[----:B-----5:R-:W-:Y:S01]  /*3480*/  SHF.L.U32 R138, R47, 0x10, RZ ;  /* 0x000000102f8a7819 */ /* 0x020fe200000006ff */
[----:B------:R-:W-:Y:S06]  /*3490*/  BRA `(.L_x_434) ;  /* 0x0000000000107947 */ /* 0x000fec0003800000 */
.L_x_433:
[----:B-----5:R-:W-:Y:S02]  /*34a0*/  SHF.L.U32 R138, R43, 0x10, RZ ;  /* 0x000000102b8a7819 */ /* 0x020fe400000006ff */
[----:B------:R-:W-:-:S03]  /*34b0*/  @P1 SHF.L.U32 R49, R47, 0x10, RZ ;  /* 0x000000102f311819 */ /* 0x000fc600000006ff */
[----:B------:R-:W-:-:S04]  /*34c0*/  FMUL.FTZ R138, R138, UR8 ;  /* 0x000000088a8a7c20 */ /* 0x000fc80008410000 */
[----:B------:R-:W-:-:S07]  /*34d0*/  @P1 FADD.FTZ R138, R49, R138 ;  /* 0x0000008a318a1221 */ /* 0x000fce0000010000 */
.L_x_434:
[----:B------:R-:W-:Y:S05]  /*34e0*/  BSYNC B1 ;  /* 0x0000000000017941 */ /* 0x000fea0003800000 */
.L_x_432:
[----:B------:R-:W-:Y:S04]  /*34f0*/  BSSY B1, `(.L_x_435) ;  /* 0x000000d000017945 */ /* 0x000fe80003800000 */
[----:B------:R-:W-:Y:S05]  /*3500*/  @P2 BRA `(.L_x_436) ;  /* 0x0000000000142947 */ /* 0x000fea0003800000 */
[----:B------:R-:W-:Y:S01]  /*3510*/  HFMA2.MMA R139, -RZ, RZ, 0, 0 ;  /* 0x00000000ff8b7435 */ /* 0x000fe200000001ff */
[----:B------:R-:W-:Y:S10]  /*3520*/  @!P1 BRA `(.L_x_437) ;  /* 0x0000000000249947 */ /* 0x000ff40003800000 */
[----:B-----5:R-:W-:-:S04]  /*3530*/  PRMT R139, R47, 0x7632, R139 ;  /* 0x000076322f8b7816 */ /* 0x020fc8000000008b */
[----:B------:R-:W-:Y:S01]  /*3540*/  SHF.L.U32 R139, R139, 0x10, RZ ;  /* 0x000000108b8b7819 */ /* 0x000fe200000006ff */
[----:B------:R-:W-:Y:S06]  /*3550*/  BRA `(.L_x_437) ;  /* 0x0000000000187947 */ /* 0x000fec0003800000 */
.L_x_436:
[----:B-----5:R-:W-:Y:S02]  /*3560*/  PRMT R48, R43, 0x7632, R48 ;  /* 0x000076322b307816 */ /* 0x020fe40000000030 */
[----:B------:R-:W-:-:S03]  /*3570*/  @P1 PRMT R49, R47, 0x7632, R49 ;  /* 0x000076322f311816 */ /* 0x000fc60000000031 */
[----:B------:R-:W-:Y:S01]  /*3580*/  IMAD.U32 R48, R48, 0x10000, RZ ;  /* 0x0001000030307824 */ /* 0x000fe200078e00ff */
[----:B------:R-:W-:-:S03]  /*3590*/  @P1 SHF.L.U32 R50, R49, 0x10, RZ ;  /* 0x0000001031321819 */ /* 0x000fc600000006ff */
[----:B------:R-:W-:-:S04]  /*35a0*/  FMUL.FTZ R139, R48, UR8 ;  /* 0x00000008308b7c20 */ /* 0x000fc80008410000 */
[----:B------:R-:W-:-:S07]  /*35b0*/  @P1 FADD.FTZ R139, R50, R139 ;  /* 0x0000008b328b1221 */ /* 0x000fce0000010000 */
.L_x_437:
[----:B------:R-:W-:Y:S05]  /*35c0*/  BSYNC B1 ;  /* 0x0000000000017941 */ /* 0x000fea0003800000 */
.L_x_435:
[----:B------:R-:W0:Y:S01]  /*35d0*/  LDC.64 R48, c[0x0][0x238] ;  /* 0x00008e00ff307b82 */ /* 0x000e220000000a00 */
[----:B------:R-:W-:Y:S02]  /*35e0*/  F2FP.BF16.F32.PACK_AB R51, R139, R138 ;  /* 0x0000008a8b33723e */ /* 0x000fe400000010ff */
[----:B------:R-:W-:Y:S01]  /*35f0*/  F2FP.BF16.F32.PACK_AB R50, R137, R136 ;  /* 0x000000888932723e */ /* 0x000fe200000010ff */
[----:B0-----:R-:W-:Y:S01]  /*3600*/  IMAD.WIDE.U32 R150, R150, 0x10, R48 ;  /* 0x0000001096967825 */ /* 0x001fe200078e0030 */
[----:B------:R-:W-:Y:S02]  /*3610*/  F2FP.BF16.F32.PACK_AB R49, R135, R134 ;  /* 0x000000868731723e */ /* 0x000fe400000010ff */
[----:B------:R-:W-:-:S05]  /*3620*/  F2FP.BF16.F32.PACK_AB R48, R133, R132 ;  /* 0x000000848530723e */ /* 0x000fca00000010ff */
[----:B------:R4:W-:Y:S02]  /*3630*/  STG.E.128 desc[UR4][R150.64], R48 ;  /* 0x0000003096007986 */ /* 0x0009e4000c101d04 */
.L_x_413:
[----:B------:R-:W-:Y:S05]  /*3640*/  BSYNC B0 ;  /* 0x0000000000007941 */ /* 0x000fea0003800000 */
.L_x_412:
[----:B01234-:R-:W-:Y:S01]  /*3650*/  FADD.FTZ R48, RZ, R80 ;  /* 0x00000050ff307221 */ /* 0x01ffe20000010000 */
[C---:B------:R-:W-:Y:S01]  /*3660*/  ISETP.GT.U32.AND P1, PT, R29.reuse, 0xff, PT ;  /* 0x000000ff1d00780c */ /* 0x040fe20003f24070 */
[----:B------:R-:W-:Y:S01]  /*3670*/  UMOV UR12, 0xffffffff ;  /* 0xffffffff000c7882 */ /* 0x000fe20000000000 */
[----:B------:R-:W-:Y:S01]  /*3680*/  ISETP.GT.U32.AND P2, PT, R29, 0x17f, PT ;  /* 0x0000017f1d00780c */ /* 0x000fe20003f44070 */
[----:B------:R-:W-:Y:S01]  /*3690*/  FADD.FTZ R49, R79, R48 ;  /* 0x000000304f317221 */ /* 0x000fe20000010000 */
[C---:B------:R-:W-:Y:S02]  /*36a0*/  ISETP.GT.U32.AND P3, PT, R29.reuse, 0x1ff, PT ;  /* 0x000001ff1d00780c */ /* 0x040fe40003f64070 */
[----:B------:R-:W-:Y:S01]  /*36b0*/  ISETP.GT.U32.AND P5, PT, R29, 0x27f, PT ;  /* 0x0000027f1d00780c */ /* 0x000fe20003fa4070 */
[----:B------:R-:W-:Y:S01]  /*36c0*/  FADD.FTZ R48, R78, R49 ;  /* 0x000000314e307221 */ /* 0x000fe20000010000 */
[----:B------:R-:W-:Y:S02]  /*36d0*/  LOP3.LUT P4, RZ, R147, 0xff, RZ, 0xc0, !PT ;  /* 0x000000ff93ff7812 */ /* 0x000fe4000788c0ff */
[----:B------:R-:W-:Y:S01]  /*36e0*/  LOP3.LUT P6, RZ, R31, 0x1f, RZ, 0xc0, !PT ;  /* 0x0000001f1fff7812 */ /* 0x000fe200078cc0ff */
[----:B------:R-:W-:-:S04]  /*36f0*/  FADD.FTZ R49, R77, R48 ;  /* 0x000000304d317221 */ /* 0x000fc80000010000 */
[----:B------:R-:W-:-:S04]  /*3700*/  FADD.FTZ R48, R76, R49 ;  /* 0x000000314c307221 */ /* 0x000fc80000010000 */
[----:B------:R-:W-:-:S04]  /*3710*/  FADD.FTZ R49, R75, R48 ;  /* 0x000000304b317221 */ /* 0x000fc80000010000 */
        /* <DEDUP_REMOVED lines=29> */
[----:B------:R-:W-:Y:S01]  /*38f0*/  FADD.FTZ R48, R134, R51 ;  /* 0x0000003386307221 */ /* 0x000fe20000010000 */
[----:B------:R-:W-:-:S03]  /*3900*/  SHF.R.U32.HI R51, RZ, 0x5, R31 ;  /* 0x00000005ff337819 */ /* 0x000fc6000001161f */
[----:B------:R-:W-:Y:S01]  /*3910*/  FADD.FTZ R149, R135, R48 ;  /* 0x0000003087957221 */ /* 0x000fe20000010000 */
[----:B------:R-:W-:-:S03]  /*3920*/  LOP3.LUT R50, R51, 0x7fffffc, RZ, 0xc0, !PT ;  /* 0x07fffffc33327812 */ /* 0x000fc600078ec0ff */
[----:B------:R-:W-:Y:S01]  /*3930*/  FADD.FTZ R48, R136, R149 ;  /* 0x0000009588307221 */ /* 0x000fe20000010000 */
[----:B------:R-:W-:-:S03]  /*3940*/  @!P4 IADD3 R50, R50, 0x4, RZ ;  /* 0x000000043232c810 */ /* 0x000fc60007ffe0ff */
[----:B------:R-:W-:-:S04]  /*3950*/  FADD.FTZ R149, R137, R48 ;  /* 0x0000003089957221 */ /* 0x000fc80000010000 */
[----:B------:R-:W-:-:S04]  /*3960*/  FADD.FTZ R48, R138, R149 ;  /* 0x000000958a307221 */ /* 0x000fc80000010000 */
[----:B------:R-:W-:Y:S01]  /*3970*/  @P5 FADD.FTZ R49, R139, R48 ;  /* 0x000000308b315221 */ /* 0x000fe20000010000 */
[----:B------:R-:W-:Y:S01]  /*3980*/  P2R R48, PR, RZ, 0x40 ;  /* 0x00000040ff307803 */ /* 0x000fe20000000000 */
[----:B------:R-:W-:Y:S06]  /*3990*/  BRA.DIV UR12, `(.L_x_438) ;  /* 0x000000160cb87947 */ /* 0x000fec000b800000 */
        /* <DEDUP_REMOVED lines=16> */
[--C-:B------:R-:W-:Y:S01]  /*3aa0*/  FADD.FTZ R150, R74, -R48.reuse ;  /* 0x800000304a967221 */ /* 0x100fe20000010000 */
[--C-:B------:R-:W-:Y:S01]  /*3ab0*/  FADD.FTZ R147, R71, -R48.reuse ;  /* 0x8000003047937221 */ /* 0x100fe20000010000 */
[--C-:B------:R-:W-:Y:S01]  /*3ac0*/  FADD.FTZ R149, R70, -R48.reuse ;  /* 0x8000003046957221 */ /* 0x100fe20000010000 */
[----:B------:R-:W-:Y:S01]  /*3ad0*/  FFMA.FTZ R49, R152, R152, R49 ;  /* 0x0000009898317223 */ /* 0x000fe20000010031 */
[----:B------:R-:W-:-:S03]  /*3ae0*/  FADD.FTZ R152, R76, -R48 ;  /* 0x800000304c987221 */ /* 0x000fc60000010000 */
[----:B------:R-:W-:-:S04]  /*3af0*/  FFMA.FTZ R49, R154, R154, R49 ;  /* 0x0000009a9a317223 */ /* 0x000fc80000010031 */
[----:B------:R-:W-:Y:S01]  /*3b00*/  FFMA.FTZ R49, R148, R148, R49 ;  /* 0x0000009494317223 */ /* 0x000fe20000010031 */
[----:B------:R-:W-:-:S03]  /*3b10*/  FADD.FTZ R148, R75, -R48 ;  /* 0x800000304b947221 */ /* 0x000fc60000010000 */
[----:B------:R-:W-:-:S04]  /*3b20*/  FFMA.FTZ R49, R152, R152, R49 ;  /* 0x0000009898317223 */ /* 0x000fc80000010031 */
        /* <DEDUP_REMOVED lines=76> */
.L_x_460:
[----:B------:R-:W-:Y:S01]  /*3ff0*/  LOP3.LUT P1, RZ, R31, 0x1f, RZ, 0xc0, !PT ;  /* 0x0000001f1fff7812 */ /* 0x000fe2000782c0ff */
[----:B------:R-:W-:Y:S05]  /*4000*/  WARPSYNC.ALL ;  /* 0x0000000000007948 */ /* 0x000fea0003800000 */
[----:B------:R-:W-:Y:S02]  /*4010*/  LOP3.LUT R51, R51, 0x3, RZ, 0xc0, !PT ;  /* 0x0000000333337812 */ /* 0x000fe400078ec0ff */
[----:B------:R-:W-:-:S05]  /*4020*/  LOP3.LUT R151, R31, 0x1f, RZ, 0xc0, !PT ;  /* 0x0000001f1f977812 */ /* 0x000fca00078ec0ff */
[----:B------:R-:W2:Y:S01]  /*4030*/  @!P1 S2R R148, SR_CgaCtaId ;  /* 0x0000000000949919 */ /* 0x000ea20000008800 */
[----:B------:R-:W-:Y:S02]  /*4040*/  @!P1 MOV R49, 0x400 ;  /* 0x0000040000319802 */ /* 0x000fe40000000f00 */
[----:B------:R-:W-:Y:S02]  /*4050*/  @!P1 IADD3 R147, R50, R51, RZ ;  /* 0x0000003332939210 */ /* 0x000fe40007ffe0ff */
[----:B--2---:R-:W-:Y:S01]  /*4060*/  @!P1 LEA R148, R148, R49, 0x18 ;  /* 0x0000003194949211 */ /* 0x004fe200078ec0ff */
[----:B-1----:R-:W-:-:S03]  /*4070*/  FADD.FTZ R49, R149, R152 ;  /* 0x0000009895317221 */ /* 0x002fc60000010000 */
[----:B------:R-:W-:-:S05]  /*4080*/  @!P1 LEA R147, R147, R148, 0x3 ;  /* 0x0000009493939211 */ /* 0x000fca00078e18ff */
[----:B------:R1:W-:Y:S01]  /*4090*/  @!P1 STS.64 [R147], R48 ;  /* 0x0000003093009388 */ /* 0x0003e20000000a00 */
[----:B------:R-:W-:Y:S01]  /*40a0*/  ISETP.GT.U32.AND P1, PT, R151, 0x3, PT ;  /* 0x000000039700780c */ /* 0x000fe20003f24070 */
[----:B------:R-:W-:Y:S01]  /*40b0*/  BAR.SYNC.DEFER_BLOCKING 0x0 ;  /* 0x0000000000007b1d */ /* 0x000fe20000010000 */
[----:B------:R-:W-:Y:S01]  /*40c0*/  LOP3.LUT P2, RZ, R51, 0x1f, R31, 0xf8, !PT ;  /* 0x0000001f33ff7812 */ /* 0x000fe2000784f81f */
[----:B------:R-:W-:-:S10]  /*40d0*/  IMAD.MOV.U32 R152, RZ, RZ, RZ ;  /* 0x000000ffff987224 */ /* 0x000fd400078e00ff */
[----:B------:R-:W-:Y:S02]  /*40e0*/  @!P1 IADD3 R50, R50, R151, RZ ;  /* 0x0000009732329210 */ /* 0x000fe40007ffe0ff */
[----:B------:R-:W-:Y:S01]  /*40f0*/  @!P1 MOV R152, R140 ;  /* 0x0000008c00989202 */ /* 0x000fe20000000f00 */
[----:B------:R-:W-:Y:S01]  /*4100*/  BSSY B0, `(.L_x_439) ;  /* 0x00000f2000007945 */ /* 0x000fe20003800000 */
[----:B------:R-:W-:Y:S02]  /*4110*/  ISETP.NE.AND P5, PT, R143, RZ, PT ;  /* 0x000000ff8f00720c */ /* 0x000fe40003fa5270 */
[-C--:B------:R-:W-:Y:S01]  /*4120*/  I2FP.F32.S32 R156, R152.reuse ;  /* 0x00000098009c7245 */ /* 0x080fe20000201400 */
[----:B------:R-:W2:Y:S01]  /*4130*/  SHFL.DOWN PT, R153, R152, 0x2, 0x1f ;  /* 0x08401f0098997f89 */ /* 0x000ea200000e0000 */
[----:B-1----:R-:W1:Y:S01]  /*4140*/  @!P2 LDC.64 R48, c[0x0][0x250] ;  /* 0x00009400ff30ab82 */ /* 0x002e620000000a00 */
[----:B--2---:R-:W-:Y:S02]  /*4150*/  IADD3 R147, R153, R152, RZ ;  /* 0x0000009899937210 */ /* 0x004fe40007ffe0ff */
[----:B------:R-:W-:-:S02]  /*4160*/  I2FP.F32.S32 R158, R153 ;  /* 0x00000099009e7245 */ /* 0x000fc40000201400 */
[C---:B-1----:R-:W-:Y:S02]  /*4170*/  @!P2 LEA R148, P3, R142.reuse, R48, 0x2 ;  /* 0x000000308e94a211 */ /* 0x042fe400078610ff */
[----:B------:R-:W-:Y:S02]  /*4180*/  @!P1 MOV R48, 0x400 ;  /* 0x0000040000309802 */ /* 0x000fe40000000f00 */
[----:B0-----:R-:W-:Y:S02]  /*4190*/  @!P2 LEA.HI.X R149, R142, R49, R146, 0x2, P3 ;  /* 0x000000318e95a211 */ /* 0x001fe400018f1492 */
[----:B------:R-:W0:Y:S02]  /*41a0*/  @!P1 S2R R49, SR_CgaCtaId ;  /* 0x0000000000319919 */ /* 0x000e240000008800 */
[----:B0-----:R-:W-:-:S04]  /*41b0*/  @!P1 LEA R49, R49, R48, 0x18 ;  /* 0x0000003031319211 */ /* 0x001fc800078ec0ff */
[----:B------:R-:W-:Y:S02]  /*41c0*/  @!P1 LEA R150, R50, R49, 0x3 ;  /* 0x0000003132969211 */ /* 0x000fe400078e18ff */
[----:B------:R-:W-:Y:S01]  /*41d0*/  CS2R R48, SRZ ;  /* 0x0000000000307805 */ /* 0x000fe2000001ff00 */
[----:B------:R-:W0:Y:S05]  /*41e0*/  @!P2 LDC.64 R50, c[0x0][0x258] ;  /* 0x00009600ff32ab82 */ /* 0x000e2a0000000a00 */
[----:B------:R-:W-:Y:S04]  /*41f0*/  @!P1 LDS.64 R48, [R150] ;  /* 0x0000000096309984 */ /* 0x000fe80000000a00 */
[----:B------:R-:W1:Y:S01]  /*4200*/  SHFL.DOWN PT, R150, R147, 0x1, 0x1f ;  /* 0x08201f0093967f89 */ /* 0x000e6200000e0000 */
[----:B0-----:R-:W-:-:S04]  /*4210*/  @!P2 LEA R50, P1, R142, R50, 0x2 ;  /* 0x000000328e32a211 */ /* 0x001fc800078210ff */
[----:B------:R-:W-:Y:S02]  /*4220*/  @!P2 LEA.HI.X R51, R142, R51, R146, 0x2, P1 ;  /* 0x000000338e33a211 */ /* 0x000fe400008f1492 */
[----:B------:R-:W-:Y:S02]  /*4230*/  I2FP.F32.S32 R146, R147 ;  /* 0x0000009300927245 */ /* 0x000fe40000201400 */
[----:B-----5:R-:W-:Y:S02]  /*4240*/  ISETP.GE.AND P1, PT, R145, 0x1, PT ;  /* 0x000000019100780c */ /* 0x020fe40003f26270 */
[----:B------:R-:W0:Y:S01]  /*4250*/  MUFU.RCP R151, R146 ;  /* 0x0000009200977308 */ /* 0x000e220000001000 */
[----:B-1----:R-:W-:-:S04]  /*4260*/  IADD3 R147, R147, R150, RZ ;  /* 0x0000009693937210 */ /* 0x002fc80007ffe0ff */
[----:B------:R-:W-:Y:S01]  /*4270*/  I2FP.F32.S32 R147, R147 ;  /* 0x0000009300937245 */ /* 0x000fe20000201400 */
[----:B------:R-:W1:Y:S05]  /*4280*/  SHFL.DOWN PT, R155, R48, 0x2, 0x1f ;  /* 0x08401f00309b7f89 */ /* 0x000e6a00000e0000 */
[----:B------:R-:W2:Y:S01]  /*4290*/  MUFU.RCP R147, R147 ;  /* 0x0000009300937308 */ /* 0x000ea20000001000 */
[----:B------:R-:W3:Y:S01]  /*42a0*/  SHFL.DOWN PT, R154, R49, 0x2, 0x1f ;  /* 0x08401f00319a7f89 */ /* 0x000ee200000e0000 */
[C---:B-1----:R-:W-:Y:S01]  /*42b0*/  FMUL.FTZ R153, R155.reuse, R158 ;  /* 0x0000009e9b997220 */ /* 0x042fe20000410000 */
[----:B------:R-:W-:-:S03]  /*42c0*/  FADD.FTZ R155, -R155, R48 ;  /* 0x000000309b9b7221 */ /* 0x000fc60000010100 */
[----:B------:R-:W-:Y:S01]  /*42d0*/  FFMA.FTZ R152, R156, R48, R153 ;  /* 0x000000309c987223 */ /* 0x000fe20000010099 */
[----:B------:R-:W-:Y:S01]  /*42e0*/  FMUL.FTZ R155, R155, R155 ;  /* 0x0000009b9b9b7220 */ /* 0x000fe20000410000 */
[----:B---3--:R-:W-:Y:S02]  /*42f0*/  FADD.FTZ R154, R154, R49 ;  /* 0x000000319a9a7221 */ /* 0x008fe40000010000 */
[----:B0-----:R-:W-:Y:S01]  /*4300*/  FMUL.FTZ R153, R151, R152 ;  /* 0x0000009897997220 */ /* 0x001fe20000410000 */
[----:B------:R-:W-:Y:S01]  /*4310*/  FMUL.FTZ R155, R155, R156 ;  /* 0x0000009c9b9b7220 */ /* 0x000fe20000410000 */
[----:B------:R-:W-:-:S03]  /*4320*/  I2FP.F32.S32 R152, R150 ;  /* 0x0000009600987245 */ /* 0x000fc60000201400 */
[----:B------:R-:W0:Y:S01]  /*4330*/  SHFL.DOWN PT, R48, R153, 0x1, 0x1f ;  /* 0x08201f0099307f89 */ /* 0x000e2200000e0000 */
[----:B------:R-:W-:-:S04]  /*4340*/  FMUL.FTZ R155, R155, R158 ;  /* 0x0000009e9b9b7220 */ /* 0x000fc80000410000 */
[----:B------:R-:W-:-:S05]  /*4350*/  FFMA.FTZ R154, R151, R155, R154 ;  /* 0x0000009b979a7223 */ /* 0x000fca000001009a */
[----:B------:R-:W1:Y:S01]  /*4360*/  SHFL.DOWN PT, R49, R154, 0x1, 0x1f ;  /* 0x08201f009a317f89 */ /* 0x000e6200000e0000 */
[----:B0-----:R-:W-:Y:S01]  /*4370*/  FADD.FTZ R150, R153, -R48 ;  /* 0x8000003099967221 */ /* 0x001fe20000010000 */
[----:B------:R-:W-:-:S03]  /*4380*/  FMUL.FTZ R155, R48, R152 ;  /* 0x00000098309b7220 */ /* 0x000fc60000410000 */
[----:B------:R-:W-:Y:S01]  /*4390*/  FMUL.FTZ R151, R150, R150 ;  /* 0x0000009696977220 */ /* 0x000fe20000410000 */
[----:B------:R-:W-:-:S03]  /*43a0*/  FFMA.FTZ R48, R146, R153, R155 ;  /* 0x0000009992307223 */ /* 0x000fc6000001009b */
[----:B------:R-:W-:Y:S01]  /*43b0*/  FMUL.FTZ R151, R146, R151 ;  /* 0x0000009792977220 */ /* 0x000fe20000410000 */
[----:B--2---:R-:W-:Y:S01]  /*43c0*/  FMUL.FTZ R150, R147, R48 ;  /* 0x0000003093967220 */ /* 0x004fe20000410000 */
[----:B-1----:R-:W-:Y:S02]  /*43d0*/  FADD.FTZ R48, R154, R49 ;  /* 0x000000319a307221 */ /* 0x002fe40000010000 */
[----:B------:R-:W-:Y:S02]  /*43e0*/  FMUL.FTZ R151, R151, R152 ;  /* 0x0000009897977220 */ /* 0x000fe40000410000 */
[----:B------:R-:W0:Y:S02]  /*43f0*/  SHFL.IDX PT, R153, R150, RZ, 0x1f ;  /* 0x00001fff96997589 */ /* 0x000e2400000e0000 */
[----:B------:R-:W-:Y:S02]  /*4400*/  FFMA.FTZ R48, R147, R151, R48 ;  /* 0x0000009793307223 */ /* 0x000fe40000010030 */
[----:B------:R-:W1:Y:S04]  /*4410*/  LDC R147, c[0x0][0x2d8] ;  /* 0x0000b600ff937b82 */ /* 0x000e680000000800 */
[----:B------:R-:W1:Y:S01]  /*4420*/  SHFL.IDX PT, R48, R48, RZ, 0x1f ;  /* 0x00001fff30307589 */ /* 0x000e6200000e0000 */
[----:B0-----:R-:W-:-:S03]  /*4430*/  FMUL.FTZ R49, R153, R153 ;  /* 0x0000009999317220 */ /* 0x001fc60000410000 */
[----:B------:R0:W-:Y:S02]  /*4440*/  @!P2 STG.E desc[UR4][R148.64], R153 ;  /* 0x000000999400a986 */ /* 0x0001e4000c101904 */
[----:B------:R-:W-:Y:S01]  /*4450*/  FSEL R146, R49, RZ, P5 ;  /* 0x000000ff31927208 */ /* 0x000fe20002800000 */
[----:B-1----:R-:W-:-:S04]  /*4460*/  FFMA.FTZ R49, R48, UR9, R147 ;  /* 0x0000000930317c23 */ /* 0x002fc80008010093 */
[----:B------:R-:W-:-:S06]  /*4470*/  FADD.FTZ R146, R49, R146 ;  /* 0x0000009231927221 */ /* 0x000fcc0000010000 */
[----:B------:R-:W1:Y:S02]  /*4480*/  MUFU.RSQ R146, R146 ;  /* 0x0000009200927308 */ /* 0x000e640000001400 */
[----:B-1----:R0:W-:Y:S01]  /*4490*/  @!P2 STG.E desc[UR4][R50.64], R146 ;  /* 0x000000923200a986 */ /* 0x0021e2000c101904 */
[----:B------:R-:W-:Y:S05]  /*44a0*/  @!P1 BRA `(.L_x_440) ;  /* 0x0000000800dc9947 */ /* 0x000fea0003800000 */
[----:B------:R-:W-:Y:S01]  /*44b0*/  IADD3 R145, R145, -0x1, RZ ;  /* 0xffffffff91917810 */ /* 0x000fe20007ffe0ff */
[----:B------:R-:W-:Y:S01]  /*44c0*/  BSSY B1, `(.L_x_441) ;  /* 0x0000028000017945 */ /* 0x000fe20003800000 */
[----:B------:R-:W-:Y:S02]  /*44d0*/  LOP3.LUT R30, R31, 0x7f, RZ, 0xc0, !PT ;  /* 0x0000007f1f1e7812 */ /* 0x000fe400078ec0ff */
[----:B------:R-:W-:Y:S01]  /*44e0*/  FSEL R147, R153, RZ, !P5 ;  /* 0x000000ff99937208 */ /* 0x000fe20006800000 */
[----:B------:R-:W-:-:S05]  /*44f0*/  IMAD R145, R145, R144, RZ ;  /* 0x0000009091917224 */ /* 0x000fca00078e02ff */
[----:B------:R-:W-:-:S04]  /*4500*/  SHF.R.S32.HI R48, RZ, 0x1f, R145 ;  /* 0x0000001fff307819 */ /* 0x000fc80000011491 */
[----:B------:R-:W-:-:S04]  /*4510*/  LEA.HI R145, R48, R145, RZ, 0x3 ;  /* 0x0000009130917211 */ /* 0x000fc800078f18ff */
[----:B0-----:R-:W-:Y:S01]  /*4520*/  LEA.HI.SX32 R148, R145, R30, 0x1d ;  /* 0x0000001e91947211 */ /* 0x001fe200078feaff */
[----:B------:R-:W-:Y:S06]  /*4530*/  @!P0 BRA `(.L_x_442) ;  /* 0x0000000000808947 */ /* 0x000fec0003800000 */
[----:B------:R-:W0:Y:S01]  /*4540*/  LDC.64 R144, c[0x0][0x2b8] ;  /* 0x0000ae00ff907b82 */ /* 0x000e220000000a00 */
        /* <DEDUP_REMOVED lines=25> */
[----:B0-----:R-:W-:Y:S01]  /*46e0*/  IMAD.WIDE.U32 R144, R148, 0x10, R144 ;  /* 0x0000001094907825 */ /* 0x001fe200078e0090 */
[----:B------:R-:W-:-:S02]  /*46f0*/  F2FP.BF16.F32.PACK_AB R49, R150, R49 ;  /* 0x000000319631723e */ /* 0x000fc400000010ff */
[----:B------:R-:W-:Y:S01]  /*4700*/  F2FP.BF16.F32.PACK_AB R50, R155, R50 ;  /* 0x000000329b32723e */ /* 0x000fe200000010ff */
[----:B------:R-:W-:Y:S01]  /*4710*/  VIADD R148, R148, 0x80 ;  /* 0x0000008094947836 */ /* 0x000fe20000000000 */
[----:B------:R-:W-:-:S05]  /*4720*/  F2FP.BF16.F32.PACK_AB R51, R149, R152 ;  /* 0x000000989533723e */ /* 0x000fca00000010ff */
[----:B------:R0:W-:Y:S02]  /*4730*/  STG.E.128 desc[UR4][R144.64], R48 ;  /* 0x0000003090007986 */ /* 0x0001e4000c101d04 */
.L_x_442:
[----:B------:R-:W-:Y:S05]  /*4740*/  BSYNC B1 ;  /* 0x0000000000017941 */ /* 0x000fea0003800000 */
.L_x_441:
[----:B------:R-:W-:Y:S01]  /*4750*/  ISETP.NE.AND P1, PT, R32, RZ, PT ;  /* 0x000000ff2000720c */ /* 0x000fe20003f25270 */
[----:B------:R-:W-:-:S12]  /*4760*/  BSSY B1, `(.L_x_443) ;  /* 0x0000022000017945 */ /* 0x000fd80003800000 */
[----:B------:R-:W-:Y:S05]  /*4770*/  @!P1 BRA `(.L_x_444) ;  /* 0x0000000000809947 */ /* 0x000fea0003800000 */
[----:B0-----:R-:W0:Y:S01]  /*4780*/  LDC.64 R144, c[0x0][0x2b8] ;  /* 0x0000ae00ff907b82 */ /* 0x001e220000000a00 */
        /* <DEDUP_REMOVED lines=27> */
[----:B------:R-:W-:Y:S02]  /*4940*/  F2FP.BF16.F32.PACK_AB R50, R155, R50 ;  /* 0x000000329b32723e */ /* 0x000fe400000010ff */
[----:B------:R-:W-:Y:S02]  /*4950*/  F2FP.BF16.F32.PACK_AB R51, R149, R152 ;  /* 0x000000989533723e */ /* 0x000fe400000010ff */
[----:B------:R-:W-:-:S03]  /*4960*/  IADD3 R148, R148, 0x80, RZ ;  /* 0x0000008094947810 */ /* 0x000fc60007ffe0ff */
[----:B------:R1:W-:Y:S04]  /*4970*/  STG.E.128 desc[UR4][R144.64], R48 ;  /* 0x0000003090007986 */ /* 0x0003e8000c101d04 */
.L_x_444:
[----:B------:R-:W-:Y:S05]  /*4980*/  BSYNC B1 ;  /* 0x0000000000017941 */ /* 0x000fea0003800000 */
.L_x_443:
[----:B------:R-:W-:Y:S01]  /*4990*/  ISETP.NE.AND P1, PT, R33, RZ, PT ;  /* 0x000000ff2100720c */ /* 0x000fe20003f25270 */
[----:B------:R-:W-:-:S12]  /*49a0*/  BSSY B1, `(.L_x_445) ;  /* 0x0000022000017945 */ /* 0x000fd80003800000 */
[----:B------:R-:W-:Y:S05]  /*49b0*/  @!P1 BRA `(.L_x_446) ;  /* 0x0000000000809947 */ /* 0x000fea0003800000 */
[----:B01----:R-:W0:Y:S01]  /*49c0*/  LDC.64 R144, c[0x0][0x2b8] ;  /* 0x0000ae00ff907b82 */ /* 0x003e220000000a00 */
        /* <DEDUP_REMOVED lines=31> */
.L_x_446:
[----:B------:R-:W-:Y:S05]  /*4bc0*/  BSYNC B1 ;  /* 0x0000000000017941 */ /* 0x000fea0003800000 */
.L_x_445:
[----:B------:R-:W-:Y:S01]  /*4bd0*/  ISETP.NE.AND P1, PT, R34, RZ, PT ;  /* 0x000000ff2200720c */ /* 0x000fe20003f25270 */
[----:B------:R-:W-:-:S12]  /*4be0*/  BSSY B1, `(.L_x_447) ;  /* 0x0000022000017945 */ /* 0x000fd80003800000 */
[----:B------:R-:W-:Y:S05]  /*4bf0*/  @!P1 BRA `(.L_x_448) ;  /* 0x0000000000809947 */ /* 0x000fea0003800000 */
[----:B012---:R-:W0:Y:S01]  /*4c00*/  LDC.64 R144, c[0x0][0x2b8] ;  /* 0x0000ae00ff907b82 */ /* 0x007e220000000a00 */
        /* <DEDUP_REMOVED lines=31> */
.L_x_448:
[----:B------:R-:W-:Y:S05]  /*4e00*/  BSYNC B1 ;  /* 0x0000000000017941 */ /* 0x000fea0003800000 */
.L_x_447:
[----:B------:R-:W-:-:S13]  /*4e10*/  ISETP.NE.AND P1, PT, R35, RZ, PT ;  /* 0x000000ff2300720c */ /* 0x000fda0003f25270 */
[----:B------:R-:W-:Y:S05]  /*4e20*/  @!P1 BRA `(.L_x_440) ;  /* 0x00000000007c9947 */ /* 0x000fea0003800000 */
[----:B0123--:R-:W0:Y:S01]  /*4e30*/  LDC.64 R48, c[0x0][0x2b8] ;  /* 0x0000ae00ff307b82 */ /* 0x00fe220000000a00 */
        /* <DEDUP_REMOVED lines=30> */
.L_x_440:
[----:B------:R-:W-:Y:S05]  /*5020*/  BSYNC B0 ;  /* 0x0000000000007941 */ /* 0x000fea0003800000 */
.L_x_439:
[----:B------:R-:W-:Y:S02]  /*5030*/  IADD3 R142, R142, UR10, RZ ;  /* 0x0000000a8e8e7c10 */ /* 0x000fe4000fffe0ff */
[----:B------:R-:W-:Y:S02]  /*5040*/  SEL R147, RZ, 0x1, P4 ;  /* 0x00000001ff937807 */ /* 0x000fe40002000000 */
[----:B------:R-:W-:-:S13]  /*5050*/  ISETP.GE.AND P1, PT, R142, UR11, PT ;  /* 0x0000000b8e007c0c */ /* 0x000fda000bf26270 */
[----:B------:R-:W-:Y:S05]  /*5060*/  @!P1 BRA `(.L_x_449) ;  /* 0xffffffbc00b09947 */ /* 0x000fea000383ffff */
[----:B------:R-:W-:Y:S05]  /*5070*/  EXIT ;  /* 0x000000000000794d */ /* 0x000fea0003800000 */
.L_x_438:
[----:B------:R-:W-:Y:S01]  /*5080*/  HFMA2.MMA R156, -RZ, RZ, 0, 1.847743988037109375e-06 ;  /* 0x0000001fff9c7435 */ /* 0x000fe200000001ff */
[----:B------:R-:W-:Y:S01]  /*5090*/  MOV R154, R49 ;  /* 0x00000031009a7202 */ /* 0x000fe20000000f00 */
[----:B------:R-:W-:Y:S01]  /*50a0*/  IMAD.MOV.U32 R155, RZ, RZ, 0x1 ;  /* 0x00000001ff9b7424 */ /* 0x000fe200078e00ff */
[----:B------:R-:W-:-:S08]  /*50b0*/  MOV R153, 0xffffffff ;  /* 0xffffffff00997802 */ /* 0x000fd00000000f00 */
[----:B-----5:R-:W-:Y:S05]  /*50c0*/  WARPSYNC.COLLECTIVE R153, `(.L_x_450) ;  /* 0x0000000099087348 */ /* 0x020fea0003c00000 */
[----:B------:R0:W1:Y:S02]  /*50d0*/  SHFL.BFLY P6, R151, R154, R155, R156 ;  /* 0x0c00009b9a977389 */ /* 0x00006400000c009c */
[----:B01---5:R-:W-:Y:S01]  /*50e0*/  ENDCOLLECTIVE ;  /* 0x000000000000791b */ /* 0x023fe20003800000 */
.L_x_450:
[----:B------:R-:W-:Y:S01]  /*50f0*/  HFMA2.MMA R155, -RZ, RZ, 0, 1.1920928955078125e-07 ;  /* 0x00000002ff9b7435 */ /* 0x000fe200000001ff */
[----:B------:R-:W-:-:S05]  /*5100*/  MOV R48, R151 ;  /* 0x0000009700307202 */ /* 0x000fca0000000f00 */
[----:B------:R-:W-:-:S05]  /*5110*/  FADD.FTZ R147, R49, R48 ;  /* 0x0000003031937221 */ /* 0x000fca0000010000 */
[----:B------:R-:W-:-:S07]  /*5120*/  MOV R154, R147 ;  /* 0x00000093009a7202 */ /* 0x000fce0000000f00 */
[----:B------:R-:W-:Y:S05]  /*5130*/  WARPSYNC.COLLECTIVE R153, `(.L_x_451) ;  /* 0x0000000099087348 */ /* 0x000fea0003c00000 */
[----:B------:R0:W1:Y:S02]  /*5140*/  SHFL.BFLY P6, R151, R154, R155, R156 ;  /* 0x0c00009b9a977389 */ /* 0x00006400000c009c */
[----:B01----:R-:W-:Y:S01]  /*5150*/  ENDCOLLECTIVE ;  /* 0x000000000000791b */ /* 0x003fe20003800000 */
.L_x_451:
[----:B------:R-:W-:Y:S01]  /*5160*/  HFMA2.MMA R155, -RZ, RZ, 0, 2.384185791015625e-07 ;  /* 0x00000004ff9b7435 */ /* 0x000fe200000001ff */
[----:B------:R-:W-:-:S04]  /*5170*/  IMAD.MOV.U32 R48, RZ, RZ, R151 ;  /* 0x000000ffff307224 */ /* 0x000fc800078e0097 */
[----:B------:R-:W-:-:S05]  /*5180*/  FADD.FTZ R148, R147, R48 ;  /* 0x0000003093947221 */ /* 0x000fca0000010000 */
[----:B------:R-:W-:-:S07]  /*5190*/  MOV R154, R148 ;  /* 0x00000094009a7202 */ /* 0x000fce0000000f00 */
[----:B------:R-:W-:Y:S05]  /*51a0*/  WARPSYNC.COLLECTIVE R153, `(.L_x_452) ;  /* 0x0000000099087348 */ /* 0x000fea0003c00000 */
[----:B------:R0:W1:Y:S02]  /*51b0*/  SHFL.BFLY P6, R151, R154, R155, R156 ;  /* 0x0c00009b9a977389 */ /* 0x00006400000c009c */
[----:B01----:R-:W-:Y:S01]  /*51c0*/  ENDCOLLECTIVE ;  /* 0x000000000000791b */ /* 0x003fe20003800000 */
.L_x_452:
[----:B------:R-:W-:Y:S01]  /*51d0*/  HFMA2.MMA R155, -RZ, RZ, 0, 4.76837158203125e-07 ;  /* 0x00000008ff9b7435 */ /* 0x000fe200000001ff */
[----:B------:R-:W-:-:S05]  /*51e0*/  MOV R149, R151 ;  /* 0x0000009700957202 */ /* 0x000fca0000000f00 */
[----:B------:R-:W-:-:S05]  /*51f0*/  FADD.FTZ R149, R148, R149 ;  /* 0x0000009594957221 */ /* 0x000fca0000010000 */
[----:B------:R-:W-:-:S07]  /*5200*/  MOV R154, R149 ;  /* 0x00000095009a7202 */ /* 0x000fce0000000f00 */
[----:B------:R-:W-:Y:S05]  /*5210*/  WARPSYNC.COLLECTIVE R153, `(.L_x_453) ;  /* 0x0000000099087348 */ /* 0x000fea0003c00000 */
[----:B------:R0:W1:Y:S02]  /*5220*/  SHFL.BFLY P6, R151, R154, R155, R156 ;  /* 0x0c00009b9a977389 */ /* 0x00006400000c009c */
[----:B01----:R-:W-:Y:S01]  /*5230*/  ENDCOLLECTIVE ;  /* 0x000000000000791b */ /* 0x003fe20003800000 */
.L_x_453:
[----:B------:R-:W-:Y:S01]  /*5240*/  HFMA2.MMA R155, -RZ, RZ, 0, 9.5367431640625e-07 ;  /* 0x00000010ff9b7435 */ /* 0x000fe200000001ff */
[----:B------:R-:W-:-:S04]  /*5250*/  IMAD.MOV.U32 R48, RZ, RZ, R151 ;  /* 0x000000ffff307224 */ /* 0x000fc800078e0097 */
[----:B------:R-:W-:-:S05]  /*5260*/  FADD.FTZ R150, R149, R48 ;  /* 0x0000003095967221 */ /* 0x000fca0000010000 */
[----:B------:R-:W-:-:S07]  /*5270*/  MOV R154, R150 ;  /* 0x00000096009a7202 */ /* 0x000fce0000000f00 */
[----:B------:R-:W-:Y:S05]  /*5280*/  WARPSYNC.COLLECTIVE R153, `(.L_x_454) ;  /* 0x0000000099087348 */ /* 0x000fea0003c00000 */
[----:B------:R0:W1:Y:S02]  /*5290*/  SHFL.BFLY P6, R151, R154, R155, R156 ;  /* 0x0c00009b9a977389 */ /* 0x00006400000c009c */
[----:B01----:R-:W-:Y:S01]  /*52a0*/  ENDCOLLECTIVE ;  /* 0x000000000000791b */ /* 0x003fe20003800000 */
.L_x_454:
[----:B------:R-:W-:Y:S01]  /*52b0*/  HFMA2.MMA R155, -RZ, RZ, 0, 5.9604644775390625e-08 ;  /* 0x00000001ff9b7435 */ /* 0x000fe200000001ff */
        /* <DEDUP_REMOVED lines=82> */
[----:B------:R-:W-:-:S05]  /*57e0*/  @P5 FFMA.FTZ R49, R147, R147, R148 ;  /* 0x0000009393315223 */ /* 0x000fca0000010094 */
[----:B------:R-:W-:-:S07]  /*57f0*/  MOV R154, R49 ;  /* 0x00000031009a7202 */ /* 0x000fce0000000f00 */
[----:B------:R-:W-:Y:S05]  /*5800*/  WARPSYNC.COLLECTIVE R153, `(.L_x_455) ;  /* 0x0000000099087348 */ /* 0x000fea0003c00000 */
[----:B------:R0:W1:Y:S02]  /*5810*/  SHFL.BFLY P6, R151, R154, R155, R156 ;  /* 0x0c00009b9a977389 */ /* 0x00006400000c009c */
[----:B01----:R-:W-:Y:S01]  /*5820*/  ENDCOLLECTIVE ;  /* 0x000000000000791b */ /* 0x003fe20003800000 */
.L_x_455:
[----:B------:R-:W-:Y:S01]  /*5830*/  HFMA2.MMA R155, -RZ, RZ, 0, 1.1920928955078125e-07 ;  /* 0x00000002ff9b7435 */ /* 0x000fe200000001ff */
[----:B------:R-:W-:-:S05]  /*5840*/  MOV R148, R151 ;  /* 0x0000009700947202 */ /* 0x000fca0000000f00 */
[----:B------:R-:W-:-:S04]  /*5850*/  FADD.FTZ R148, R49, R148 ;  /* 0x0000009431947221 */ /* 0x000fc80000010000 */
[----:B------:R-:W-:-:S07]  /*5860*/  IMAD.MOV.U32 R154, RZ, RZ, R148 ;  /* 0x000000ffff9a7224 */ /* 0x000fce00078e0094 */
[----:B------:R-:W-:Y:S05]  /*5870*/  WARPSYNC.COLLECTIVE R153, `(.L_x_456) ;  /* 0x0000000099087348 */ /* 0x000fea0003c00000 */
[----:B------:R0:W1:Y:S02]  /*5880*/  SHFL.BFLY P6, R151, R154, R155, R156 ;  /* 0x0c00009b9a977389 */ /* 0x00006400000c009c */
[----:B01----:R-:W-:Y:S01]  /*5890*/  ENDCOLLECTIVE ;  /* 0x000000000000791b */ /* 0x003fe20003800000 */
.L_x_456:
[----:B------:R-:W-:Y:S01]  /*58a0*/  HFMA2.MMA R155, -RZ, RZ, 0, 2.384185791015625e-07 ;  /* 0x00000004ff9b7435 */ /* 0x000fe200000001ff */
[----:B------:R-:W-:-:S05]  /*58b0*/  MOV R147, R151 ;  /* 0x0000009700937202 */ /* 0x000fca0000000f00 */
[----:B------:R-:W-:-:S05]  /*58c0*/  FADD.FTZ R147, R148, R147 ;  /* 0x0000009394937221 */ /* 0x000fca0000010000 */
[----:B------:R-:W-:-:S07]  /*58d0*/  MOV R154, R147 ;  /* 0x00000093009a7202 */ /* 0x000fce0000000f00 */
[----:B------:R-:W-:Y:S05]  /*58e0*/  WARPSYNC.COLLECTIVE R153, `(.L_x_457) ;  /* 0x0000000099087348 */ /* 0x000fea0003c00000 */
[----:B------:R0:W1:Y:S02]  /*58f0*/  SHFL.BFLY P6, R151, R154, R155, R156 ;  /* 0x0c00009b9a977389 */ /* 0x00006400000c009c */
[----:B01----:R-:W-:Y:S01]  /*5900*/  ENDCOLLECTIVE ;  /* 0x000000000000791b */ /* 0x003fe20003800000 */
.L_x_457:
[----:B------:R-:W-:Y:S01]  /*5910*/  HFMA2.MMA R155, -RZ, RZ, 0, 4.76837158203125e-07 ;  /* 0x00000008ff9b7435 */ /* 0x000fe200000001ff */
[----:B------:R-:W-:-:S05]  /*5920*/  MOV R150, R151 ;  /* 0x0000009700967202 */ /* 0x000fca0000000f00 */
[----:B------:R-:W-:-:S04]  /*5930*/  FADD.FTZ R150, R147, R150 ;  /* 0x0000009693967221 */ /* 0x000fc80000010000 */
[----:B------:R-:W-:-:S07]  /*5940*/  IMAD.MOV.U32 R154, RZ, RZ, R150 ;  /* 0x000000ffff9a7224 */ /* 0x000fce00078e0096 */
[----:B------:R-:W-:Y:S05]  /*5950*/  WARPSYNC.COLLECTIVE R153, `(.L_x_458) ;  /* 0x0000000099087348 */ /* 0x000fea0003c00000 */
[----:B------:R0:W1:Y:S02]  /*5960*/  SHFL.BFLY P6, R151, R154, R155, R156 ;  /* 0x0c00009b9a977389 */ /* 0x00006400000c009c */
[----:B01----:R-:W-:Y:S01]  /*5970*/  ENDCOLLECTIVE ;  /* 0x000000000000791b */ /* 0x003fe20003800000 */
.L_x_458:
[----:B------:R-:W-:Y:S01]  /*5980*/  HFMA2.MMA R155, -RZ, RZ, 0, 9.5367431640625e-07 ;  /* 0x00000010ff9b7435 */ /* 0x000fe200000001ff */
[----:B------:R-:W-:-:S05]  /*5990*/  MOV R149, R151 ;  /* 0x0000009700957202 */ /* 0x000fca0000000f00 */
[----:B------:R-:W-:-:S05]  /*59a0*/  FADD.FTZ R149, R150, R149 ;  /* 0x0000009596957221 */ /* 0x000fca0000010000 */
[----:B------:R-:W-:-:S07]  /*59b0*/  MOV R154, R149 ;  /* 0x00000095009a7202 */ /* 0x000fce0000000f00 */
[----:B------:R-:W-:Y:S05]  /*59c0*/  WARPSYNC.COLLECTIVE R153, `(.L_x_459) ;  /* 0x0000000099087348 */ /* 0x000fea0003c00000 */
[----:B------:R0:W1:Y:S02]  /*59d0*/  SHFL.BFLY P6, R151, R154, R155, R156 ;  /* 0x0c00009b9a977389 */ /* 0x00006400000c009c */
[----:B01----:R-:W-:Y:S01]  /*59e0*/  ENDCOLLECTIVE ;  /* 0x000000000000791b */ /* 0x003fe20003800000 */
.L_x_459:
[----:B------:R-:W-:Y:S01]  /*59f0*/  MOV R152, R151 ;  /* 0x0000009700987202 */ /* 0x000fe20000000f00 */
[----:B------:R-:W-:Y:S06]  /*5a00*/  BRA `(.L_x_460) ;  /* 0xffffffe400787947 */ /* 0x000fec000383ffff */
.L_x_461:
        /* <DEDUP_REMOVED lines=15> */
.L_x_37162:


//--------------------- .text._ZN10layer_norm13ln_fwd_kernelINS_13Kernel_traitsI13__nv_bfloat16S2_S2_S2_fjLj5120ELj1ELj1ELj4ELj16ENS_18Kernel_traits_baseILj5120ES2_S2_S2_S2_fjLj128EEEEELb0ELb0ELb1ELb1EEEvNS_9FwdParamsE --------------------------
	.section	.text._ZN10layer_norm13ln_fwd_kernelINS_13Kernel_traitsI13__nv_bfloat16S2_S2_S2_fjLj5120ELj1ELj1ELj4ELj16ENS_18Kernel_traits_baseILj5120ES2_S2_S2_S2_fjLj128EEEEELb0ELb0ELb1ELb1EEEvNS_9FwdParamsE,"ax",@progbits
	.align	128
        .global         _ZN10layer_norm13ln_fwd_kernelINS_13Kernel_traitsI13__nv_bfloat16S2_S2_S2_fjLj5120ELj1ELj1ELj4ELj16ENS_18Kernel_traits_baseILj5120ES2_S2_S2_S2_fjLj128EEEEELb0ELb0ELb1ELb1EEEvNS_9FwdParamsE
        .type           _ZN10layer_norm13ln_fwd_kernelINS_13Kernel_traitsI13__nv_bfloat16S2_S2_S2_fjLj5120ELj1ELj1ELj4ELj16ENS_18Kernel_traits_baseILj5120ES2_S2_S2_S2_fjLj128EEEEELb0ELb0ELb1ELb1EEEvNS_9FwdParamsE,@function
        .size           _ZN10layer_norm13ln_fwd_kernelINS_13Kernel_traitsI13__nv_bfloat16S2_S2_S2_fjLj5120ELj1ELj1ELj4ELj16ENS_18Kernel_traits_baseILj5120ES2_S2_S2_S2_fjLj128EEEEELb0ELb0ELb1ELb1EEEvNS_9FwdParamsE,(.L_x_37163 - _ZN10layer_norm13ln_fwd_kernelINS_13Kernel_traitsI13__nv_bfloat16S2_S2_S2_fjLj5120ELj1ELj1ELj4ELj16ENS_18Kernel_traits_baseILj5120ES2_S2_S2_S2_fjLj128EEEEELb0ELb0ELb1ELb1EEEvNS_9FwdParamsE)
        .other          _ZN10layer_norm13ln_fwd_kernelINS_13Kernel_traitsI13__nv_bfloat16S2_S2_S2_fjLj5120ELj1ELj1ELj4ELj16ENS_18Kernel_traits_baseILj5120ES2_S2_S2_S2_fjLj128EEEEELb0ELb0ELb1ELb1EEEvNS_9FwdParamsE,@"STO_CUDA_ENTRY STV_DEFAULT"
_ZN10layer_norm13ln_fwd_kernelINS_13Kernel_traitsI13__nv_bfloat16S2_S2_S2_fjLj5120ELj1ELj1ELj4ELj16ENS_18Kernel_traits_baseILj5120ES2_S2_S2_S2_fjLj128EEEEELb0ELb0ELb1ELb1EEEvNS_9FwdParamsE:
.text._ZN10layer_norm13ln_fwd_kernelINS_13Kernel_traitsI13__nv_bfloat16S2_S2_S2_fjLj5120ELj1ELj1ELj4ELj16ENS_18Kernel_traits_baseILj5120ES2_S2_S2_S2_fjLj128EEEEELb0ELb0ELb1ELb1EEEvNS_9FwdParamsE:
[----:B------:R-:W-:Y:S01]  /*0000*/  LDC R1, c[0x0][0x28] ;  /* 0x00000a00ff017b82 */ /* 0x000fe20000000800 */
[----:B------:R-:W0:Y:S01]  /*0010*/  S2R R64, SR_TID.X ;  /* 0x0000000000407919 */ /* 0x000e220000002100 */
[----:B------:R-:W-:-:S06]  /*0020*/  ULDC.64 UR4, c[0x0][0x2c8] ;  /* 0x0000b20000047ab9 */ /* 0x000fcc0000000a00 */
[----:B------:R-:W1:Y:S01]  /*0030*/  S2UR UR6, SR_CTAID.X ;  /* 0x00000000000679c3 */ /* 0x000e620000002500 */
[----:B------:R-:W-:Y:S01]  /*0040*/  ISETP.NE.U32.AND P0, PT, RZ, UR4, PT ;  /* 0x00000004ff007c0c */ /* 0x000fe2000bf05070 */
[----:B------:R-:W-:-:S03]  /*0050*/  ULDC.64 UR8, c[0x0][0x260] ;  /* 0x0000980000087ab9 */ /* 0x000fc60000000a00 */
[----:B------:R-:W-:Y:S02]  /*0060*/  ISETP.NE.AND.EX P0, PT, RZ, UR5, PT, P0 ;  /* 0x00000005ff007c0c */ /* 0x000fe4000bf05300 */
        /* <DEDUP_REMOVED lines=15> */
[----:B------:R-:W-:-:S13]  /*0160*/  ISETP.GE.AND P1, PT, R112, UR6, PT ;  /* 0x0000000670007c0c */ /* 0x000fda000bf26270 */
[----:B0-----:R-:W-:Y:S05]  /*0170*/  @P1 EXIT ;  /* 0x000000000000194d */ /* 0x001fea0003800000 */
        /* <DEDUP_REMOVED lines=15> */
[C---:B------:R-:W-:Y:S01]  /*0270*/  PRMT R106, R21.reuse, 0x7632, R106 ;  /* 0x00007632156a7816 */ /* 0x040fe2000000006a */
[----:B------:R-:W-:Y:S01]  /*0280*/  ULDC.U8 UR6, c[0x0][0x2a0] ;  /* 0x0000a80000067ab9 */ /* 0x000fe20000000000 */
[----:B------:R-:W-:Y:S01]  /*0290*/  SHF.L.U32 R34, R21, 0x10, RZ ;  /* 0x0000001015227819 */ /* 0x000fe200000006ff */
[----:B------:R-:W-:Y:S01]  /*02a0*/  ULDC UR8, c[0x0][0x29c] ;  /* 0x0000a70000087ab9 */ /* 0x000fe20000000800 */
[C---:B------:R-:W-:Y:S01]  /*02b0*/  PRMT R111, R22.reuse, 0x7632, R111 ;  /* 0x00007632166f7816 */ /* 0x040fe2000000006f */
[----:B------:R-:W-:Y:S01]  /*02c0*/  ULDC UR9, c[0x0][0x290] ;  /* 0x0000a40000097ab9 */ /* 0x000fe20000000800 */
[----:B------:R-:W-:-:S02]  /*02d0*/  SHF.L.U32 R35, R22, 0x10, RZ ;  /* 0x0000001016237819 */ /* 0x000fc400000006ff */
[----:B------:R-:W-:Y:S02]  /*02e0*/  SHF.L.U32 R114, R114, 0x2, RZ ;  /* 0x0000000272727819 */ /* 0x000fe400000006ff */
[----:B------:R-:W-:Y:S01]  /*02f0*/  SHF.R.U32.HI R91, RZ, 0x5, R64 ;  /* 0x00000005ff5b7819 */ /* 0x000fe20000011640 */
[----:B------:R-:W-:Y:S01]  /*0300*/  HFMA2.MMA R60, -RZ, RZ, 0, 5.9604644775390625e-08 ;  /* 0x00000001ff3c7435 */ /* 0x000fe200000001ff */
[C---:B------:R-:W-:Y:S01]  /*0310*/  PRMT R104, R23.reuse, 0x7632, R104 ;  /* 0x0000763217687816 */ /* 0x040fe20000000068 */
[----:B------:R-:W-:Y:S01]  /*0320*/  ULDC.64 UR10, c[0x0][0x210] ;  /* 0x00008400000a7ab9 */ /* 0x000fe20000000a00 */
[----:B------:R-:W-:Y:S02]  /*0330*/  SHF.L.U32 R32, R23, 0x10, RZ ;  /* 0x0000001017207819 */ /* 0x000fe400000006ff */
        /* <DEDUP_REMOVED lines=11> */
[C---:B------:R-:W-:Y:S02]  /*03f0*/  PRMT R94, R17.reuse, 0x7632, R94 ;  /* 0x00007632115e7816 */ /* 0x040fe4000000005e */
        /* <DEDUP_REMOVED lines=21> */
[----:B------:R-:W-:Y:S02]  /*0550*/  SHF.L.U32 R29, R48, 0x10, RZ ;  /* 0x00000010301d7819 */ /* 0x000fe400000006ff */
[----:B------:R-:W-:-:S02]  /*0560*/  SHF.L.U32 R26, R49, 0x10, RZ ;  /* 0x00000010311a7819 */ /* 0x000fc400000006ff */
[----:B------:R-:W-:Y:S02]  /*0570*/  SHF.L.U32 R27, R50, 0x10, RZ ;  /* 0x00000010321b7819 */ /* 0x000fe400000006ff */
[C---:B------:R-:W-:Y:S02]  /*0580*/  LOP3.LUT R110, R64.reuse, 0x1f, RZ, 0xc0, !PT ;  /* 0x0000001f406e7812 */ /* 0x040fe400078ec0ff */
[----:B------:R-:W-:Y:S02]  /*0590*/  LOP3.LUT R108, R64, 0x7f, RZ, 0xc0, !PT ;  /* 0x0000007f406c7812 */ /* 0x000fe400078ec0ff */
        /* <DEDUP_REMOVED lines=18> */
[----:B------:R-:W-:Y:S02]  /*06c0*/  LOP3.LUT R91, R91, 0x3, RZ, 0xc0, !PT ;  /* 0x000000035b5b7812 */ /* 0x000fe400078ec0ff */
[----:B------:R-:W-:Y:S02]  /*06d0*/  IADD3 R89, R114, 0x4, RZ ;  /* 0x0000000472597810 */ /* 0x000fe40007ffe0ff */
[----:B------:R-:W-:Y:S01]  /*06e0*/  ISETP.NE.AND P1, PT, RZ, UR6, PT ;  /* 0x00000006ff007c0c */ /* 0x000fe2000bf25270 */
[----:B------:R-:W-:Y:S01]  /*06f0*/  ULDC.64 UR6, c[0x0][0x230] ;  /* 0x00008c0000067ab9 */ /* 0x000fe20000000a00 */
[----:B--2---:R-:W-:-:S02]  /*0700*/  PRMT R76, R40, 0x7632, R76 ;  /* 0x00007632284c7816 */ /* 0x004fc4000000004c */
[----:B------:R-:W-:Y:S02]  /*0710*/  PRMT R75, R41, 0x7632, R75 ;  /* 0x00007632294b7816 */ /* 0x000fe4000000004b */
[----:B---3--:R-:W-:Y:S02]  /*0720*/  PRMT R88, R8, 0x7632, R88 ;  /* 0x0000763208587816 */ /* 0x008fe40000000058 */
[----:B------:R-:W-:Y:S02]  /*0730*/  PRMT R87, R9, 0x7632, R87 ;  /* 0x0000763209577816 */ /* 0x000fe40000000057 */
[----:B------:R-:W-:Y:S02]  /*0740*/  PRMT R86, R10, 0x7632, R86 ;  /* 0x000076320a567816 */ /* 0x000fe40000000056 */
[----:B------:R-:W-:Y:S02]  /*0750*/  PRMT R85, R11, 0x7632, R85 ;  /* 0x000076320b557816 */ /* 0x000fe40000000055 */
[----:B----4-:R-:W-:-:S02]  /*0760*/  PRMT R84, R4, 0x7632, R84 ;  /* 0x0000763204547816 */ /* 0x010fc40000000054 */
        /* <DEDUP_REMOVED lines=13> */
[----:B------:R-:W-:Y:S01]  /*0840*/  SHF.L.U32 R15, R9, 0x10, RZ ;  /* 0x00000010090f7819 */ /* 0x000fe200000006ff */
[----:B------:R-:W-:Y:S01]  /*0850*/  IMAD.U32 R9, R7, 0x10000, RZ ;  /* 0x0001000007097824 */ /* 0x000fe200078e00ff */
[----:B------:R-:W-:Y:S02]  /*0860*/  SHF.L.U32 R14, R10, 0x10, RZ ;  /* 0x000000100a0e7819 */ /* 0x000fe400000006ff */
[----:B------:R-:W-:Y:S01]  /*0870*/  SHF.L.U32 R13, R11, 0x10, RZ ;  /* 0x000000100b0d7819 */ /* 0x000fe200000006ff */
[----:B------:R-:W-:Y:S01]  /*0880*/  IMAD.U32 R76, R76, 0x10000, RZ ;  /* 0x000100004c4c7824 */ /* 0x000fe200078e00ff */
        /* <DEDUP_REMOVED lines=34> */
[----:B------:R-:W-:-:S07]  /*0ab0*/  SHF.L.U32 R68, R68, 0x10, RZ ;  /* 0x0000001044447819 */ /* 0x000fce00000006ff */
.L_x_585:
[----:B------:R-:W0:Y:S01]  /*0ac0*/  LDC.64 R44, c[0x0][0x280] ;  /* 0x0000a000ff2c7b82 */ /* 0x000e220000000a00 */
[----:B------:R-:W-:-:S07]  /*0ad0*/  ISETP.NE.U32.AND P0, PT, RZ, UR6, PT ;  /* 0x00000006ff007c0c */ /* 0x000fce000bf05070 */
[----:B------:R-:W1:Y:S08]  /*0ae0*/  LDC R123, c[0x0][0x218] ;  /* 0x00008600ff7b7b82 */ /* 0x000e700000000800 */
[----:B------:R-:W2:Y:S01]  /*0af0*/  LDC.64 R58, c[0x0][0x288] ;  /* 0x0000a200ff3a7b82 */ /* 0x000ea20000000a00 */
[----:B0-----:R-:W-:-:S06]  /*0b00*/  IMAD.WIDE R48, R112, 0x4, R44 ;  /* 0x0000000470307825 */ /* 0x001fcc00078e022c */
[----:B------:R0:W3:Y:S01]  /*0b10*/  LDG.E R48, desc[UR4][R48.64] ;  /* 0x0000000430307981 */ /* 0x0000e2000c1e1900 */
[----:B------:R-:W-:Y:S01]  /*0b20*/  ISETP.NE.AND.EX P0, PT, RZ, UR7, PT, P0 ;  /* 0x00000007ff007c0c */ /* 0x000fe2000bf05300 */
[----:B-1----:R-:W-:Y:S01]  /*0b30*/  IMAD R50, R112, R123, RZ ;  /* 0x0000007b70327224 */ /* 0x002fe200078e02ff */
[----:B------:R-:W-:-:S04]  /*0b40*/  MOV R122, RZ ;  /* 0x000000ff007a7202 */ /* 0x000fc80000000f00 */
[----:B0-----:R-:W-:Y:S01]  /*0b50*/  SHF.R.S32.HI R49, RZ, 0x1f, R50 ;  /* 0x0000001fff317819 */ /* 0x001fe20000011432 */
[----:B--2---:R-:W-:-:S06]  /*0b60*/  IMAD.WIDE R58, R112, 0x4, R58 ;  /* 0x00000004703a7825 */ /* 0x004fcc00078e023a */
[----:B------:R-:W0:Y:S01]  /*0b70*/  @P0 LDC.64 R44, c[0x0][0x230] ;  /* 0x00008c00ff2c0b82 */ /* 0x000e220000000a00 */
[----:B------:R-:W-:Y:S01]  /*0b80*/  LEA.HI R49, R49, R50, RZ, 0x3 ;  /* 0x0000003231317211 */ /* 0x000fe200078f18ff */
[----:B-----5:R1:W5:Y:S03]  /*0b90*/  LDG.E R58, desc[UR4][R58.64] ;  /* 0x000000043a3a7981 */ /* 0x020366000c1e1900 */
[----:B------:R-:W-:-:S05]  /*0ba0*/  LEA.HI.SX32 R124, R49, R108, 0x1d ;  /* 0x0000006c317c7211 */ /* 0x000fca00078feaff */
[----:B0-----:R-:W-:-:S05]  /*0bb0*/  @P0 IMAD.WIDE.U32 R44, R124, 0x10, R44 ;  /* 0x000000107c2c0825 */ /* 0x001fca00078e002c */
[----:B------:R1:W5:Y:S01]  /*0bc0*/  @P0 LDG.E.128 R36, desc[UR4][R44.64] ;  /* 0x000000042c240981 */ /* 0x000362000c1e1d00 */
[----:B---3--:R-:W-:-:S13]  /*0bd0*/  ISETP.GE.AND P2, PT, R48, 0x1, PT ;  /* 0x000000013000780c */ /* 0x008fda0003f46270 */
[----:B------:R-:W0:Y:S01]  /*0be0*/  @P2 LDC.64 R46, c[0x0][0x220] ;  /* 0x00008800ff2e2b82 */ /* 0x000e220000000a00 */
[----:B------:R-:W-:-:S05]  /*0bf0*/  @P2 IADD3 R52, R48, -0x1, RZ ;  /* 0xffffffff30342810 */ /* 0x000fca0007ffe0ff */
[----:B------:R-:W-:-:S05]  /*0c00*/  @P2 IMAD R52, R52, R123, RZ ;  /* 0x0000007b34342224 */ /* 0x000fca00078e02ff */
[----:B------:R-:W-:-:S04]  /*0c10*/  @P2 SHF.R.S32.HI R51, RZ, 0x1f, R52 ;  /* 0x0000001fff332819 */ /* 0x000fc80000011434 */
[----:B------:R-:W-:-:S04]  /*0c20*/  @P2 LEA.HI R51, R51, R52, RZ, 0x3 ;  /* 0x0000003433332211 */ /* 0x000fc800078f18ff */
[----:B------:R-:W-:-:S05]  /*0c30*/  @P2 LEA.HI.SX32 R122, R51, R108, 0x1d ;  /* 0x0000006c337a2211 */ /* 0x000fca00078feaff */
[----:B0-----:R-:W-:-:S05]  /*0c40*/  @P2 IMAD.WIDE.U32 R46, R122, 0x10, R46 ;  /* 0x000000107a2e2825 */ /* 0x001fca00078e002e */
[----:B------:R1:W5:Y:S01]  /*0c50*/  @P2 LDG.E.128 R40, desc[UR4][R46.64] ;  /* 0x000000042e282981 */ /* 0x000362000c1e1d00 */
[----:B------:R-:W-:Y:S01]  /*0c60*/  ISETP.GT.AND P3, PT, R48, RZ, PT ;  /* 0x000000ff3000720c */ /* 0x000fe20003f64270 */
[----:B------:R-:W-:Y:S01]  /*0c70*/  BSSY B0, `(.L_x_462) ;  /* 0x000000b000007945 */ /* 0x000fe20003800000 */
[----:B------:R-:W-:-:S11]  /*0c80*/  SHF.R.S32.HI R56, RZ, 0x1f, R112 ;  /* 0x0000001fff387819 */ /* 0x000fd60000011470 */
[----:B-1----:R-:W-:Y:S05]  /*0c90*/  @P3 BRA `(.L_x_463) ;  /* 0x0000000000103947 */ /* 0x002fea0003800000 */
[----:B------:R-:W-:Y:S01]  /*0ca0*/  MOV R121, RZ ;  /* 0x000000ff00797202 */ /* 0x000fe20000000f00 */
[----:B------:R-:W-:Y:S06]  /*0cb0*/  @!P0 BRA `(.L_x_464) ;  /* 0x0000000000188947 */ /* 0x000fec0003800000 */
[----:B-----5:R-:W-:Y:S01]  /*0cc0*/  SHF.L.U32 R121, R36, 0x10, RZ ;  /* 0x0000001024797819 */ /* 0x020fe200000006ff */
[----:B------:R-:W-:Y:S06]  /*0cd0*/  BRA `(.L_x_464) ;  /* 0x0000000000107947 */ /* 0x000fec0003800000 */
.L_x_463:
[----:B-----5:R-:W-:Y:S02]  /*0ce0*/  SHF.L.U32 R121, R40, 0x10, RZ ;  /* 0x0000001028797819 */ /* 0x020fe400000006ff */
[----:B------:R-:W-:-:S03]  /*0cf0*/  @P0 SHF.L.U32 R44, R36, 0x10, RZ ;  /* 0x00000010242c0819 */ /* 0x000fc600000006ff */
[----:B------:R-:W-:-:S04]  /*0d00*/  FMUL.FTZ R121, R121, UR8 ;  /* 0x0000000879797c20 */ /* 0x000fc80008410000 */
[----:B------:R-:W-:-:S07]  /*0d10*/  @P0 FADD.FTZ R121, R121, R44 ;  /* 0x0000002c79790221 */ /* 0x000fce0000010000 */
.L_x_464:
[----:B------:R-:W-:Y:S05]  /*0d20*/  BSYNC B0 ;  /* 0x0000000000007941 */ /* 0x000fea0003800000 */
.L_x_462:
[----:B------:R-:W-:Y:S04]  /*0d30*/  BSSY B0, `(.L_x_465) ;  /* 0x000000d000007945 */ /* 0x000fe80003800000 */
[----:B------:R-:W-:Y:S05]  /*0d40*/  @P3 BRA `(.L_x_466) ;  /* 0x0000000000143947 */ /* 0x000fea0003800000 */
[----:B------:R-:W-:Y:S01]  /*0d50*/  HFMA2.MMA R119, -RZ, RZ, 0, 0 ;  /* 0x00000000ff777435 */ /* 0x000fe200000001ff */
[----:B------:R-:W-:Y:S10]  /*0d60*/  @!P0 BRA `(.L_x_467) ;  /* 0x0000000000248947 */ /* 0x000ff40003800000 */
[----:B-----5:R-:W-:-:S04]  /*0d70*/  PRMT R119, R36, 0x7632, R119 ;  /* 0x0000763224777816 */ /* 0x020fc80000000077 */
[----:B------:R-:W-:Y:S01]  /*0d80*/  SHF.L.U32 R119, R119, 0x10, RZ ;  /* 0x0000001077777819 */ /* 0x000fe200000006ff */
[----:B------:R-:W-:Y:S06]  /*0d90*/  BRA `(.L_x_467) ;  /* 0x0000000000187947 */ /* 0x000fec0003800000 */
.L_x_466:
[----:B-----5:R-:W-:Y:S02]  /*0da0*/  PRMT R44, R40, 0x7632, R44 ;  /* 0x00007632282c7816 */ /* 0x020fe4000000002c */
[----:B------:R-:W-:-:S03]  /*0db0*/  @P0 PRMT R45, R36, 0x7632, R45 ;  /* 0x00007632242d0816 */ /* 0x000fc6000000002d */
[----:B------:R-:W-:Y:S01]  /*0dc0*/  IMAD.U32 R44, R44, 0x10000, RZ ;  /* 0x000100002c2c7824 */ /* 0x000fe200078e00ff */
[----:B------:R-:W-:-:S03]  /*0dd0*/  @P0 SHF.L.U32 R46, R45, 0x10, RZ ;  /* 0x000000102d2e0819 */ /* 0x000fc600000006ff */
[----:B------:R-:W-:-:S04]  /*0de0*/  FMUL.FTZ R119, R44, UR8 ;  /* 0x000000082c777c20 */ /* 0x000fc80008410000 */
[----:B------:R-:W-:-:S07]  /*0df0*/  @P0 FADD.FTZ R119, R119, R46 ;  /* 0x0000002e77770221 */ /* 0x000fce0000010000 */
.L_x_467:
[----:B------:R-:W-:Y:S05]  /*0e00*/  BSYNC B0 ;  /* 0x0000000000007941 */ /* 0x000fea0003800000 */
.L_x_465:
[----:B------:R-:W-:Y:S04]  /*0e10*/  BSSY B0, `(.L_x_468) ;  /* 0x000000a000007945 */ /* 0x000fe80003800000 */
[----:B------:R-:W-:Y:S05]  /*0e20*/  @P3 BRA `(.L_x_469) ;  /* 0x0000000000103947 */ /* 0x000fea0003800000 */
[----:B------:R-:W-:Y:S01]  /*0e30*/  MOV R117, RZ ;  /* 0x000000ff00757202 */ /* 0x000fe20000000f00 */
[----:B------:R-:W-:Y:S06]  /*0e40*/  @!P0 BRA `(.L_x_470) ;  /* 0x0000000000188947 */ /* 0x000fec0003800000 */
[----:B-----5:R-:W-:Y:S01]  /*0e50*/  SHF.L.U32 R117, R37, 0x10, RZ ;  /* 0x0000001025757819 */ /* 0x020fe200000006ff */
[----:B------:R-:W-:Y:S06]  /*0e60*/  BRA `(.L_x_470) ;  /* 0x0000000000107947 */ /* 0x000fec0003800000 */
.L_x_469:
[----:B-----5:R-:W-:Y:S02]  /*0e70*/  SHF.L.U32 R117, R41, 0x10, RZ ;  /* 0x0000001029757819 */ /* 0x020fe400000006ff */
[----:B------:R-:W-:-:S03]  /*0e80*/  @P0 SHF.L.U32 R44, R37, 0x10, RZ ;  /* 0x00000010252c0819 */ /* 0x000fc600000006ff */
[----:B------:R-:W-:-:S04]  /*0e90*/  FMUL.FTZ R117, R117, UR8 ;  /* 0x0000000875757c20 */ /* 0x000fc80008410000 */
[----:B------:R-:W-:-:S07]  /*0ea0*/  @P0 FADD.FTZ R117, R117, R44 ;  /* 0x0000002c75750221 */ /* 0x000fce0000010000 */
.L_x_470:
[----:B------:R-:W-:Y:S05]  /*0eb0*/  BSYNC B0 ;  /* 0x0000000000007941 */ /* 0x000fea0003800000 */
.L_x_468:
[----:B------:R-:W-:Y:S04]  /*0ec0*/  BSSY B0, `(.L_x_471) ;  /* 0x000000d000007945 */ /* 0x000fe80003800000 */
[----:B------:R-:W-:Y:S05]  /*0ed0*/  @P3 BRA `(.L_x_472) ;  /* 0x0000000000143947 */ /* 0x000fea0003800000 */
[----:B------:R-:W-:Y:S01]  /*0ee0*/  HFMA2.MMA R115, -RZ, RZ, 0, 0 ;  /* 0x00000000ff737435 */ /* 0x000fe200000001ff */
[----:B------:R-:W-:Y:S10]  /*0ef0*/  @!P0 BRA `(.L_x_473) ;  /* 0x0000000000248947 */ /* 0x000ff40003800000 */
[----:B-----5:R-:W-:-:S04]  /*0f00*/  PRMT R115, R37, 0x7632, R115 ;  /* 0x0000763225737816 */ /* 0x020fc80000000073 */
[----:B------:R-:W-:Y:S01]  /*0f10*/  SHF.L.U32 R115, R115, 0x10, RZ ;  /* 0x0000001073737819 */ /* 0x000fe200000006ff */
[----:B------:R-:W-:Y:S06]  /*0f20*/  BRA `(.L_x_473) ;  /* 0x0000000000187947 */ /* 0x000fec0003800000 */
.L_x_472:
[----:B-----5:R-:W-:Y:S02]  /*0f30*/  PRMT R44, R41, 0x7632, R44 ;  /* 0x00007632292c7816 */ /* 0x020fe4000000002c */
[----:B------:R-:W-:Y:S02]  /*0f40*/  @P0 PRMT R45, R37, 0x7632, R45 ;  /* 0x00007632252d0816 */ /* 0x000fe4000000002d */
[----:B------:R-:W-:Y:S02]  /*0f50*/  SHF.L.U32 R44, R44, 0x10, RZ ;  /* 0x000000102c2c7819 */ /* 0x000fe400000006ff */
[----:B------:R-:W-:-:S03]  /*0f60*/  @P0 SHF.L.U32 R46, R45, 0x10, RZ ;  /* 0x000000102d2e0819 */ /* 0x000fc600000006ff */
[----:B------:R-:W-:-:S04]  /*0f70*/  FMUL.FTZ R115, R44, UR8 ;  /* 0x000000082c737c20 */ /* 0x000fc80008410000 */
[----:B------:R-:W-:-:S07]  /*0f80*/  @P0 FADD.FTZ R115, R115, R46 ;  /* 0x0000002e73730221 */ /* 0x000fce0000010000 */
.L_x_473:
[----:B------:R-:W-:Y:S05]  /*0f90*/  BSYNC B0 ;  /* 0x0000000000007941 */ /* 0x000fea0003800000 */
.L_x_471:
[----:B------:R-:W-:Y:S04]  /*0fa0*/  BSSY B0, `(.L_x_474) ;  /* 0x000000a000007945 */ /* 0x000fe80003800000 */
[----:B------:R-:W-:Y:S05]  /*0fb0*/  @P3 BRA `(.L_x_475) ;  /* 0x0000000000103947 */ /* 0x000fea0003800000 */
[----:B------:R-:W-:Y:S01]  /*0fc0*/  MOV R63, RZ ;  /* 0x000000ff003f7202 */ /* 0x000fe20000000f00 */
[----:B------:R-:W-:Y:S06]  /*0fd0*/  @!P0 BRA `(.L_x_476) ;  /* 0x0000000000188947 */ /* 0x000fec0003800000 */
[----:B-----5:R-:W-:Y:S01]  /*0fe0*/  SHF.L.U32 R63, R38, 0x10, RZ ;  /* 0x00000010263f7819 */ /* 0x020fe200000006ff */
[----:B------:R-:W-:Y:S06]  /*0ff0*/  BRA `(.L_x_476) ;  /* 0x0000000000107947 */ /* 0x000fec0003800000 */
.L_x_475:
[----:B-----5:R-:W-:Y:S02]  /*1000*/  SHF.L.U32 R63, R42, 0x10, RZ ;  /* 0x000000102a3f7819 */ /* 0x020fe400000006ff */
[----:B------:R-:W-:-:S03]  /*1010*/  @P0 SHF.L.U32 R44, R38, 0x10, RZ ;  /* 0x00000010262c0819 */ /* 0x000fc600000006ff */
[----:B------:R-:W-:-:S04]  /*1020*/  FMUL.FTZ R63, R63, UR8 ;  /* 0x000000083f3f7c20 */ /* 0x000fc80008410000 */
[----:B------:R-:W-:-:S07]  /*1030*/  @P0 FADD.FTZ R63, R63, R44 ;  /* 0x0000002c3f3f0221 */ /* 0x000fce0000010000 */
.L_x_476:
[----:B------:R-:W-:Y:S05]  /*1040*/  BSYNC B0 ;  /* 0x0000000000007941 */ /* 0x000fea0003800000 */
.L_x_474:
[----:B------:R-:W-:Y:S04]  /*1050*/  BSSY B0, `(.L_x_477) ;  /* 0x000000d000007945 */ /* 0x000fe80003800000 */
[----:B------:R-:W-:Y:S05]  /*1060*/  @P3 BRA `(.L_x_478) ;  /* 0x0000000000143947 */ /* 0x000fea0003800000 */
[----:B------:R-:W-:Y:S01]  /*1070*/  HFMA2.MMA R61, -RZ, RZ, 0, 0 ;  /* 0x00000000ff3d7435 */ /* 0x000fe200000001ff */
[----:B------:R-:W-:Y:S10]  /*1080*/  @!P0 BRA `(.L_x_479) ;  /* 0x0000000000248947 */ /* 0x000ff40003800000 */
[----:B-----5:R-:W-:-:S04]  /*1090*/  PRMT R61, R38, 0x7632, R61 ;  /* 0x00007632263d7816 */ /* 0x020fc8000000003d */
[----:B------:R-:W-:Y:S01]  /*10a0*/  SHF.L.U32 R61, R61, 0x10, RZ ;  /* 0x000000103d3d7819 */ /* 0x000fe200000006ff */
[----:B------:R-:W-:Y:S06]  /*10b0*/  BRA `(.L_x_479) ;  /* 0x0000000000187947 */ /* 0x000fec0003800000 */
.L_x_478:
[----:B-----5:R-:W-:Y:S02]  /*10c0*/  PRMT R44, R42, 0x7632, R44 ;  /* 0x000076322a2c7816 */ /* 0x020fe4000000002c */
[----:B------:R-:W-:-:S03]  /*10d0*/  @P0 PRMT R45, R38, 0x7632, R45 ;  /* 0x00007632262d0816 */ /* 0x000fc6000000002d */
[----:B------:R-:W-:Y:S01]  /*10e0*/  IMAD.U32 R44, R44, 0x10000, RZ ;  /* 0x000100002c2c7824 */ /* 0x000fe200078e00ff */
[----:B------:R-:W-:-:S03]  /*10f0*/  @P0 SHF.L.U32 R46, R45, 0x10, RZ ;  /* 0x000000102d2e0819 */ /* 0x000fc600000006ff */
[----:B------:R-:W-:-:S04]  /*1100*/  FMUL.FTZ R61, R44, UR8 ;  /* 0x000000082c3d7c20 */ /* 0x000fc80008410000 */
[----:B------:R-:W-:-:S07]  /*1110*/  @P0 FADD.FTZ R61, R61, R46 ;  /* 0x0000002e3d3d0221 */ /* 0x000fce0000010000 */
.L_x_479:
[----:B------:R-:W-:Y:S05]  /*1120*/  BSYNC B0 ;  /* 0x0000000000007941 */ /* 0x000fea0003800000 */
.L_x_477:
[----:B------:R-:W-:Y:S04]  /*1130*/  BSSY B0, `(.L_x_480) ;  /* 0x000000a000007945 */ /* 0x000fe80003800000 */
[----:B------:R-:W-:Y:S05]  /*1140*/  @P3 BRA `(.L_x_481) ;  /* 0x0000000000103947 */ /* 0x000fea0003800000 */
[----:B------:R-:W-:Y:S01]  /*1150*/  MOV R59, RZ ;  /* 0x000000ff003b7202 */ /* 0x000fe20000000f00 */
[----:B------:R-:W-:Y:S06]  /*1160*/  @!P0 BRA `(.L_x_482) ;  /* 0x0000000000188947 */ /* 0x000fec0003800000 */
[----:B-----5:R-:W-:Y:S01]  /*1170*/  SHF.L.U32 R59, R39, 0x10, RZ ;  /* 0x00000010273b7819 */ /* 0x020fe200000006ff */
[----:B------:R-:W-:Y:S06]  /*1180*/  BRA `(.L_x_482) ;  /* 0x0000000000107947 */ /* 0x000fec0003800000 */
.L_x_481:
[----:B-----5:R-:W-:Y:S02]  /*1190*/  SHF.L.U32 R59, R43, 0x10, RZ ;  /* 0x000000102b3b7819 */ /* 0x020fe400000006ff */
[----:B------:R-:W-:-:S03]  /*11a0*/  @P0 SHF.L.U32 R44, R39, 0x10, RZ ;  /* 0x00000010272c0819 */ /* 0x000fc600000006ff */
[----:B------:R-:W-:-:S04]  /*11b0*/  FMUL.FTZ R59, R59, UR8 ;  /* 0x000000083b3b7c20 */ /* 0x000fc80008410000 */
[----:B------:R-:W-:-:S07]  /*11c0*/  @P0 FADD.FTZ R59, R59, R44 ;  /* 0x0000002c3b3b0221 */ /* 0x000fce0000010000 */
.L_x_482:
[----:B------:R-:W-:Y:S05]  /*11d0*/  BSYNC B0 ;  /* 0x0000000000007941 */ /* 0x000fea0003800000 */
.L_x_480:
[----:B------:R-:W-:Y:S04]  /*11e0*/  BSSY B0, `(.L_x_483) ;  /* 0x000000d000007945 */ /* 0x000fe80003800000 */
[----:B------:R-:W-:Y:S05]  /*11f0*/  @P3 BRA `(.L_x_484) ;  /* 0x0000000000143947 */ /* 0x000fea0003800000 */
[----:B------:R-:W-:Y:S01]  /*1200*/  HFMA2.MMA R57, -RZ, RZ, 0, 0 ;  /* 0x00000000ff397435 */ /* 0x000fe200000001ff */
[----:B------:R-:W-:Y:S10]  /*1210*/  @!P0 BRA `(.L_x_485) ;  /* 0x0000000000248947 */ /* 0x000ff40003800000 */
[----:B-----5:R-:W-:-:S04]  /*1220*/  PRMT R57, R39, 0x7632, R57 ;  /* 0x0000763227397816 */ /* 0x020fc80000000039 */
[----:B------:R-:W-:Y:S01]  /*1230*/  SHF.L.U32 R57, R57, 0x10, RZ ;  /* 0x0000001039397819 */ /* 0x000fe200000006ff */
[----:B------:R-:W-:Y:S06]  /*1240*/  BRA `(.L_x_485) ;  /* 0x0000000000187947 */ /* 0x000fec0003800000 */
.L_x_484:
[----:B-----5:R-:W-:Y:S02]  /*1250*/  PRMT R44, R43, 0x7632, R44 ;  /* 0x000076322b2c7816 */ /* 0x020fe4000000002c */
[----:B------:R-:W-:Y:S02]  /*1260*/  @P0 PRMT R45, R39, 0x7632, R45 ;  /* 0x00007632272d0816 */ /* 0x000fe4000000002d */
[----:B------:R-:W-:Y:S02]  /*1270*/  SHF.L.U32 R44, R44, 0x10, RZ ;  /* 0x000000102c2c7819 */ /* 0x000fe400000006ff */
[----:B------:R-:W-:-:S03]  /*1280*/  @P0 SHF.L.U32 R46, R45, 0x10, RZ ;  /* 0x000000102d2e0819 */ /* 0x000fc600000006ff */
[----:B------:R-:W-:-:S04]  /*1290*/  FMUL.FTZ R57, R44, UR8 ;  /* 0x000000082c397c20 */ /* 0x000fc80008410000 */
[----:B------:R-:W-:-:S07]  /*12a0*/  @P0 FADD.FTZ R57, R57, R46 ;  /* 0x0000002e39390221 */ /* 0x000fce0000010000 */
.L_x_485:
[----:B------:R-:W-:Y:S05]  /*12b0*/  BSYNC B0 ;  /* 0x0000000000007941 */ /* 0x000fea0003800000 */
.L_x_483:
[----:B------:R-:W0:Y:S01]  /*12c0*/  LDC.64 R48, c[0x0][0x238] ;  /* 0x00008e00ff307b82 */ /* 0x000e220000000a00 */
[----:B------:R-:W-:Y:S02]  /*12d0*/  @P2 IADD3 R125, R122, 0x80, RZ ;  /* 0x000000807a7d2810 */ /* 0x000fe40007ffe0ff */
[----:B------:R-:W-:Y:S02]  /*12e0*/  IADD3 R141, R124, 0x80, RZ ;  /* 0x000000807c8d7810 */ /* 0x000fe40007ffe0ff */
[----:B------:R-:W-:Y:S02]  /*12f0*/  F2FP.BF16.F32.PACK_AB R47, R57, R59 ;  /* 0x0000003b392f723e */ /* 0x000fe400000010ff */
[----:B------:R-:W-:Y:S01]  /*1300*/  F2FP.BF16.F32.PACK_AB R46, R61, R63 ;  /* 0x0000003f3d2e723e */ /* 0x000fe200000010ff */
[----:B------:R-:W1:Y:S01]  /*1310*/  @P2 LDC.64 R52, c[0x0][0x220] ;  /* 0x00008800ff342b82 */ /* 0x000e620000000a00 */
[----:B------:R-:W-:Y:S02]  /*1320*/  F2FP.BF16.F32.PACK_AB R45, R115, R117 ;  /* 0x00000075732d723e */ /* 0x000fe400000010ff */
[----:B------:R-:W-:-:S05]  /*1330*/  F2FP.BF16.F32.PACK_AB R44, R119, R121 ;  /* 0x00000079772c723e */ /* 0x000fca00000010ff */
[----:B------:R-:W2:Y:S01]  /*1340*/  @P0 LDC.64 R50, c[0x0][0x230] ;  /* 0x00008c00ff320b82 */ /* 0x000ea20000000a00 */
[----:B0-----:R-:W-:-:S05]  /*1350*/  IMAD.WIDE.U32 R54, R124, 0x10, R48 ;  /* 0x000000107c367825 */ /* 0x001fca00078e0030 */
[----:B------:R0:W-:Y:S01]  /*1360*/  STG.E.128 desc[UR4][R54.64], R44 ;  /* 0x0000002c36007986 */ /* 0x0001e2000c101d04 */
[----:B-1----:R-:W-:-:S05]  /*1370*/  @P2 IMAD.WIDE.U32 R52, R125, 0x10, R52 ;  /* 0x000000107d342825 */ /* 0x002fca00078e0034 */
[----:B-----5:R0:W5:Y:S01]  /*1380*/  @P2 LDG.E.128 R40, desc[UR4][R52.64] ;  /* 0x0000000434282981 */ /* 0x020162000c1e1d00 */
[----:B--2---:R-:W-:-:S05]  /*1390*/  @P0 IMAD.WIDE.U32 R50, R141, 0x10, R50 ;  /* 0x000000108d320825 */ /* 0x004fca00078e0032 */
[----:B------:R0:W5:Y:S01]  /*13a0*/  @P0 LDG.E.128 R36, desc[UR4][R50.64] ;  /* 0x0000000432240981 */ /* 0x000162000c1e1d00 */
[----:B------:R-:W-:Y:S04]  /*13b0*/  BSSY B0, `(.L_x_486) ;  /* 0x000000a000007945 */ /* 0x000fe80003800000 */
[----:B------:R-:W-:Y:S05]  /*13c0*/  @P3 BRA `(.L_x_487) ;  /* 0x0000000000103947 */ /* 0x000fea0003800000 */
[----:B------:R-:W-:Y:S01]  /*13d0*/  MOV R139, RZ ;  /* 0x000000ff008b7202 */ /* 0x000fe20000000f00 */
[----:B------:R-:W-:Y:S06]  /*13e0*/  @!P0 BRA `(.L_x_488) ;  /* 0x0000000000188947 */ /* 0x000fec0003800000 */
[----:B-----5:R-:W-:Y:S01]  /*13f0*/  SHF.L.U32 R139, R36, 0x10, RZ ;  /* 0x00000010248b7819 */ /* 0x020fe200000006ff */
[----:B------:R-:W-:Y:S06]  /*1400*/  BRA `(.L_x_488) ;  /* 0x0000000000107947 */ /* 0x000fec0003800000 */
.L_x_487:
[----:B-----5:R-:W-:Y:S02]  /*1410*/  SHF.L.U32 R139, R40, 0x10, RZ ;  /* 0x00000010288b7819 */ /* 0x020fe400000006ff */
[----:B0-----:R-:W-:-:S03]  /*1420*/  @P0 SHF.L.U32 R44, R36, 0x10, RZ ;  /* 0x00000010242c0819 */ /* 0x001fc600000006ff */
[----:B------:R-:W-:-:S04]  /*1430*/  FMUL.FTZ R139, R139, UR8 ;  /* 0x000000088b8b7c20 */ /* 0x000fc80008410000 */
[----:B------:R-:W-:-:S07]  /*1440*/  @P0 FADD.FTZ R139, R44, R139 ;  /* 0x0000008b2c8b0221 */ /* 0x000fce0000010000 */
.L_x_488:
[----:B------:R-:W-:Y:S05]  /*1450*/  BSYNC B0 ;  /* 0x0000000000007941 */ /* 0x000fea0003800000 */
.L_x_486:
[----:B------:R-:W-:Y:S04]  /*1460*/  BSSY B0, `(.L_x_489) ;  /* 0x000000d000007945 */ /* 0x000fe80003800000 */
[----:B------:R-:W-:Y:S05]  /*1470*/  @P3 BRA `(.L_x_490) ;  /* 0x0000000000143947 */ /* 0x000fea0003800000 */
[----:B------:R-:W-:Y:S01]  /*1480*/  IMAD.MOV.U32 R137, RZ, RZ, RZ ;  /* 0x000000ffff897224 */ /* 0x000fe200078e00ff */
[----:B------:R-:W-:Y:S06]  /*1490*/  @!P0 BRA `(.L_x_491) ;  /* 0x0000000000248947 */ /* 0x000fec0003800000 */
[----:B-----5:R-:W-:-:S04]  /*14a0*/  PRMT R137, R36, 0x7632, R137 ;  /* 0x0000763224897816 */ /* 0x020fc80000000089 */
[----:B------:R-:W-:Y:S01]  /*14b0*/  SHF.L.U32 R137, R137, 0x10, RZ ;  /* 0x0000001089897819 */ /* 0x000fe200000006ff */
[----:B------:R-:W-:Y:S06]  /*14c0*/  BRA `(.L_x_491) ;  /* 0x0000000000187947 */ /* 0x000fec0003800000 */
.L_x_490:
[----:B0----5:R-:W-:Y:S02]  /*14d0*/  PRMT R44, R40, 0x7632, R44 ;  /* 0x00007632282c7816 */ /* 0x021fe4000000002c */
[----:B------:R-:W-:Y:S02]  /*14e0*/  @P0 PRMT R45, R36, 0x7632, R45 ;  /* 0x00007632242d0816 */ /* 0x000fe4000000002d */
[----:B------:R-:W-:Y:S02]  /*14f0*/  SHF.L.U32 R44, R44, 0x10, RZ ;  /* 0x000000102c2c7819 */ /* 0x000fe400000006ff */
[----:B------:R-:W-:-:S03]  /*1500*/  @P0 SHF.L.U32 R46, R45, 0x10, RZ ;  /* 0x000000102d2e0819 */ /* 0x000fc600000006ff */
[----:B------:R-:W-:-:S04]  /*1510*/  FMUL.FTZ R137, R44, UR8 ;  /* 0x000000082c897c20 */ /* 0x000fc80008410000 */
[----:B------:R-:W-:-:S07]  /*1520*/  @P0 FADD.FTZ R137, R137, R46 ;  /* 0x0000002e89890221 */ /* 0x000fce0000010000 */
.L_x_491:
[----:B------:R-:W-:Y:S05]  /*1530*/  BSYNC B0 ;  /* 0x0000000000007941 */ /* 0x000fea0003800000 */
.L_x_489:
[----:B------:R-:W-:Y:S04]  /*1540*/  BSSY B0, `(.L_x_492) ;  /* 0x000000a000007945 */ /* 0x000fe80003800000 */
[----:B------:R-:W-:Y:S05]  /*1550*/  @P3 BRA `(.L_x_493) ;  /* 0x0000000000103947 */ /* 0x000fea0003800000 */
[----:B------:R-:W-:Y:S01]  /*1560*/  HFMA2.MMA R135, -RZ, RZ, 0, 0 ;  /* 0x00000000ff877435 */ /* 0x000fe200000001ff */
[----:B------:R-:W-:Y:S10]  /*1570*/  @!P0 BRA `(.L_x_494) ;  /* 0x0000000000188947 */ /* 0x000ff40003800000 */
[----:B-----5:R-:W-:Y:S01]  /*1580*/  SHF.L.U32 R135, R37, 0x10, RZ ;  /* 0x0000001025877819 */ /* 0x020fe200000006ff */
[----:B------:R-:W-:Y:S06]  /*1590*/  BRA `(.L_x_494) ;  /* 0x0000000000107947 */ /* 0x000fec0003800000 */
.L_x_493:
[----:B-----5:R-:W-:Y:S02]  /*15a0*/  SHF.L.U32 R135, R41, 0x10, RZ ;  /* 0x0000001029877819 */ /* 0x020fe400000006ff */
[----:B0-----:R-:W-:-:S03]  /*15b0*/  @P0 SHF.L.U32 R44, R37, 0x10, RZ ;  /* 0x00000010252c0819 */ /* 0x001fc600000006ff */
[----:B------:R-:W-:-:S04]  /*15c0*/  FMUL.FTZ R135, R135, UR8 ;  /* 0x0000000887877c20 */ /* 0x000fc80008410000 */
[----:B------:R-:W-:-:S07]  /*15d0*/  @P0 FADD.FTZ R135, R44, R135 ;  /* 0x000000872c870221 */ /* 0x000fce0000010000 */
.L_x_494:
[----:B------:R-:W-:Y:S05]  /*15e0*/  BSYNC B0 ;  /* 0x0000000000007941 */ /* 0x000fea0003800000 */
.L_x_492:
[----:B------:R-:W-:Y:S04]  /*15f0*/  BSSY B0, `(.L_x_495) ;  /* 0x000000d000007945 */ /* 0x000fe80003800000 */
[----:B------:R-:W-:Y:S05]  /*1600*/  @P3 BRA `(.L_x_496) ;  /* 0x0000000000143947 */ /* 0x000fea0003800000 */
[----:B------:R-:W-:Y:S01]  /*1610*/  MOV R133, RZ ;  /* 0x000000ff00857202 */ /* 0x000fe20000000f00 */
[----:B------:R-:W-:Y:S06]  /*1620*/  @!P0 BRA `(.L_x_497) ;  /* 0x0000000000248947 */ /* 0x000fec0003800000 */
[----:B-----5:R-:W-:-:S04]  /*1630*/  PRMT R133, R37, 0x7632, R133 ;  /* 0x0000763225857816 */ /* 0x020fc80000000085 */
[----:B------:R-:W-:Y:S01]  /*1640*/  SHF.L.U32 R133, R133, 0x10, RZ ;  /* 0x0000001085857819 */ /* 0x000fe200000006ff */
[----:B------:R-:W-:Y:S06]  /*1650*/  BRA `(.L_x_497) ;  /* 0x0000000000187947 */ /* 0x000fec0003800000 */
.L_x_496:
[----:B0----5:R-:W-:Y:S02]  /*1660*/  PRMT R44, R41, 0x7632, R44 ;  /* 0x00007632292c7816 */ /* 0x021fe4000000002c */
[----:B------:R-:W-:Y:S02]  /*1670*/  @P0 PRMT R45, R37, 0x7632, R45 ;  /* 0x00007632252d0816 */ /* 0x000fe4000000002d */
[----:B------:R-:W-:Y:S02]  /*1680*/  SHF.L.U32 R44, R44, 0x10, RZ ;  /* 0x000000102c2c7819 */ /* 0x000fe400000006ff */
[----:B------:R-:W-:-:S03]  /*1690*/  @P0 SHF.L.U32 R46, R45, 0x10, RZ ;  /* 0x000000102d2e0819 */ /* 0x000fc600000006ff */
[----:B------:R-:W-:-:S04]  /*16a0*/  FMUL.FTZ R133, R44, UR8 ;  /* 0x000000082c857c20 */ /* 0x000fc80008410000 */
[----:B------:R-:W-:-:S07]  /*16b0*/  @P0 FADD.FTZ R133, R133, R46 ;  /* 0x0000002e85850221 */ /* 0x000fce0000010000 */
.L_x_497:
[----:B------:R-:W-:Y:S05]  /*16c0*/  BSYNC B0 ;  /* 0x0000000000007941 */ /* 0x000fea0003800000 */
.L_x_495:
[----:B------:R-:W-:Y:S04]  /*16d0*/  BSSY B0, `(.L_x_498) ;  /* 0x000000a000007945 */ /* 0x000fe80003800000 */
[----:B------:R-:W-:Y:S05]  /*16e0*/  @P3 BRA `(.L_x_499) ;  /* 0x0000000000103947 */ /* 0x000fea0003800000 */
[----:B------:R-:W-:Y:S01]  /*16f0*/  HFMA2.MMA R131, -RZ, RZ, 0, 0 ;  /* 0x00000000ff837435 */ /* 0x000fe200000001ff */
[----:B------:R-:W-:Y:S10]  /*1700*/  @!P0 BRA `(.L_x_500) ;  /* 0x0000000000188947 */ /* 0x000ff40003800000 */
[----:B-----5:R-:W-:Y:S01]  /*1710*/  SHF.L.U32 R131, R38, 0x10, RZ ;  /* 0x0000001026837819 */ /* 0x020fe200000006ff */
[----:B------:R-:W-:Y:S06]  /*1720*/  BRA `(.L_x_500) ;  /* 0x0000000000107947 */ /* 0x000fec0003800000 */
.L_x_499:
[----:B-----5:R-:W-:Y:S02]  /*1730*/  SHF.L.U32 R131, R42, 0x10, RZ ;  /* 0x000000102a837819 */ /* 0x020fe400000006ff */
[----:B0-----:R-:W-:-:S03]  /*1740*/  @P0 SHF.L.U32 R44, R38, 0x10, RZ ;  /* 0x00000010262c0819 */ /* 0x001fc600000006ff */
[----:B------:R-:W-:-:S04]  /*1750*/  FMUL.FTZ R131, R131, UR8 ;  /* 0x0000000883837c20 */ /* 0x000fc80008410000 */
[----:B------:R-:W-:-:S07]  /*1760*/  @P0 FADD.FTZ R131, R44, R131 ;  /* 0x000000832c830221 */ /* 0x000fce0000010000 */
.L_x_500:
[----:B------:R-:W-:Y:S05]  /*1770*/  BSYNC B0 ;  /* 0x0000000000007941 */ /* 0x000fea0003800000 */
.L_x_498:
[----:B------:R-:W-:Y:S04]  /*1780*/  BSSY B0, `(.L_x_501) ;  /* 0x000000d000007945 */ /* 0x000fe80003800000 */
[----:B------:R-:W-:Y:S05]  /*1790*/  @P3 BRA `(.L_x_502) ;  /* 0x0000000000143947 */ /* 0x000fea0003800000 */
[----:B------:R-:W-:Y:S01]  /*17a0*/  IMAD.MOV.U32 R129, RZ, RZ, RZ ;  /* 0x000000ffff817224 */ /* 0x000fe200078e00ff */
[----:B------:R-:W-:Y:S06]  /*17b0*/  @!P0 BRA `(.L_x_503) ;  /* 0x0000000000248947 */ /* 0x000fec0003800000 */
[----:B-----5:R-:W-:-:S04]  /*17c0*/  PRMT R129, R38, 0x7632, R129 ;  /* 0x0000763226817816 */ /* 0x020fc80000000081 */
[----:B------:R-:W-:Y:S01]  /*17d0*/  SHF.L.U32 R129, R129, 0x10, RZ ;  /* 0x0000001081817819 */ /* 0x000fe200000006ff */
[----:B------:R-:W-:Y:S06]  /*17e0*/  BRA `(.L_x_503) ;  /* 0x0000000000187947 */ /* 0x000fec0003800000 */
.L_x_502:
[----:B0----5:R-:W-:Y:S02]  /*17f0*/  PRMT R44, R42, 0x7632, R44 ;  /* 0x000076322a2c7816 */ /* 0x021fe4000000002c */
[----:B------:R-:W-:Y:S02]  /*1800*/  @P0 PRMT R45, R38, 0x7632, R45 ;  /* 0x00007632262d0816 */ /* 0x000fe4000000002d */
[----:B------:R-:W-:Y:S02]  /*1810*/  SHF.L.U32 R44, R44, 0x10, RZ ;  /* 0x000000102c2c7819 */ /* 0x000fe400000006ff */
[----:B------:R-:W-:-:S03]  /*1820*/  @P0 SHF.L.U32 R46, R45, 0x10, RZ ;  /* 0x000000102d2e0819 */ /* 0x000fc600000006ff */
[----:B------:R-:W-:-:S04]  /*1830*/  FMUL.FTZ R129, R44, UR8 ;  /* 0x000000082c817c20 */ /* 0x000fc80008410000 */
[----:B------:R-:W-:-:S07]  /*1840*/  @P0 FADD.FTZ R129, R129, R46 ;  /* 0x0000002e81810221 */ /* 0x000fce0000010000 */
.L_x_503:
[----:B------:R-:W-:Y:S05]  /*1850*/  BSYNC B0 ;  /* 0x0000000000007941 */ /* 0x000fea0003800000 */
.L_x_501:
[----:B------:R-:W-:Y:S04]  /*1860*/  BSSY B0, `(.L_x_504) ;  /* 0x000000a000007945 */ /* 0x000fe80003800000 */
[----:B------:R-:W-:Y:S05]  /*1870*/  @P3 BRA `(.L_x_505) ;  /* 0x0000000000103947 */ /* 0x000fea0003800000 */
[----:B------:R-:W-:Y:S01]  /*1880*/  MOV R127, RZ ;  /* 0x000000ff007f7202 */ /* 0x000fe20000000f00 */
[----:B------:R-:W-:Y:S06]  /*1890*/  @!P0 BRA `(.L_x_506) ;  /* 0x0000000000188947 */ /* 0x000fec0003800000 */
[----:B-----5:R-:W-:Y:S01]  /*18a0*/  SHF.L.U32 R127, R39, 0x10, RZ ;  /* 0x00000010277f7819 */ /* 0x020fe200000006ff */
[----:B------:R-:W-:Y:S06]  /*18b0*/  BRA `(.L_x_506) ;  /* 0x0000000000107947 */ /* 0x000fec0003800000 */
.L_x_505:
[----:B-----5:R-:W-:Y:S02]  /*18c0*/  SHF.L.U32 R127, R43, 0x10, RZ ;  /* 0x000000102b7f7819 */ /* 0x020fe400000006ff */
[----:B0-----:R-:W-:-:S03]  /*18d0*/  @P0 SHF.L.U32 R44, R39, 0x10, RZ ;  /* 0x00000010272c0819 */ /* 0x001fc600000006ff */
[----:B------:R-:W-:-:S04]  /*18e0*/  FMUL.FTZ R127, R127, UR8 ;  /* 0x000000087f7f7c20 */ /* 0x000fc80008410000 */
[----:B------:R-:W-:-:S07]  /*18f0*/  @P0 FADD.FTZ R127, R44, R127 ;  /* 0x0000007f2c7f0221 */ /* 0x000fce0000010000 */
.L_x_506:
[----:B------:R-:W-:Y:S05]  /*1900*/  BSYNC B0 ;  /* 0x0000000000007941 */ /* 0x000fea0003800000 */
.L_x_504:
[----:B------:R-:W-:Y:S04]  /*1910*/  BSSY B0, `(.L_x_507) ;  /* 0x000000d000007945 */ /* 0x000fe80003800000 */
[----:B------:R-:W-:Y:S05]  /*1920*/  @P3 BRA `(.L_x_508) ;  /* 0x0000000000143947 */ /* 0x000fea0003800000 */
[----:B------:R-:W-:Y:S01]  /*1930*/  HFMA2.MMA R125, -RZ, RZ, 0, 0 ;  /* 0x00000000ff7d7435 */ /* 0x000fe200000001ff */
[----:B------:R-:W-:Y:S10]  /*1940*/  @!P0 BRA `(.L_x_509) ;  /* 0x0000000000248947 */ /* 0x000ff40003800000 */
[----:B-----5:R-:W-:-:S04]  /*1950*/  PRMT R125, R39, 0x7632, R125 ;  /* 0x00007632277d7816 */ /* 0x020fc8000000007d */
[----:B------:R-:W-:Y:S01]  /*1960*/  SHF.L.U32 R125, R125, 0x10, RZ ;  /* 0x000000107d7d7819 */ /* 0x000fe200000006ff */
[----:B------:R-:W-:Y:S06]  /*1970*/  BRA `(.L_x_509) ;  /* 0x0000000000187947 */ /* 0x000fec0003800000 */
.L_x_508:
[----:B0----5:R-:W-:Y:S02]  /*1980*/  PRMT R44, R43, 0x7632, R44 ;  /* 0x000076322b2c7816 */ /* 0x021fe4000000002c */
[----:B------:R-:W-:Y:S02]  /*1990*/  @P0 PRMT R45, R39, 0x7632, R45 ;  /* 0x00007632272d0816 */ /* 0x000fe4000000002d */
[----:B------:R-:W-:Y:S02]  /*19a0*/  SHF.L.U32 R44, R44, 0x10, RZ ;  /* 0x000000102c2c7819 */ /* 0x000fe400000006ff */
[----:B------:R-:W-:-:S03]  /*19b0*/  @P0 SHF.L.U32 R46, R45, 0x10, RZ ;  /* 0x000000102d2e0819 */ /* 0x000fc600000006ff */
[----:B------:R-:W-:-:S04]  /*19c0*/  FMUL.FTZ R125, R44, UR8 ;  /* 0x000000082c7d7c20 */ /* 0x000fc80008410000 */
[----:B------:R-:W-:-:S07]  /*19d0*/  @P0 FADD.FTZ R125, R125, R46 ;  /* 0x0000002e7d7d0221 */ /* 0x000fce0000010000 */
.L_x_509:
[----:B------:R-:W-:Y:S05]  /*19e0*/  BSYNC B0 ;  /* 0x0000000000007941 */ /* 0x000fea0003800000 */
.L_x_507:
[----:B0-----:R-:W0:Y:S01]  /*19f0*/  @P2 LDC.64 R52, c[0x0][0x220] ;  /* 0x00008800ff342b82 */ /* 0x001e220000000a00 */
[----:B------:R-:W-:Y:S01]  /*1a00*/  IMAD.WIDE.U32 R54, R141, 0x10, R48 ;  /* 0x000000108d367825 */ /* 0x000fe200078e0030 */
[----:B------:R-:W-:Y:S02]  /*1a10*/  @P2 IADD3 R141, R122, 0x100, RZ ;  /* 0x000001007a8d2810 */ /* 0x000fe40007ffe0ff */
[----:B------:R-:W-:Y:S02]  /*1a20*/  IADD3 R157, R124, 0x100, RZ ;  /* 0x000001007c9d7810 */ /* 0x000fe40007ffe0ff */
[----:B------:R-:W-:Y:S02]  /*1a30*/  F2FP.BF16.F32.PACK_AB R47, R125, R127 ;  /* 0x0000007f7d2f723e */ /* 0x000fe400000010ff */
[----:B------:R-:W1:Y:S01]  /*1a40*/  @P0 LDC.64 R50, c[0x0][0x230] ;  /* 0x00008c00ff320b82 */ /* 0x000e620000000a00 */
[----:B------:R-:W-:Y:S02]  /*1a50*/  F2FP.BF16.F32.PACK_AB R46, R129, R131 ;  /* 0x00000083812e723e */ /* 0x000fe400000010ff */
[----:B------:R-:W-:-:S02]  /*1a60*/  F2FP.BF16.F32.PACK_AB R45, R133, R135 ;  /* 0x00000087852d723e */ /* 0x000fc400000010ff */
[----:B------:R-:W-:-:S05]  /*1a70*/  F2FP.BF16.F32.PACK_AB R44, R137, R139 ;  /* 0x0000008b892c723e */ /* 0x000fca00000010ff */
[----:B------:R2:W-:Y:S01]  /*1a80*/  STG.E.128 desc[UR4][R54.64], R44 ;  /* 0x0000002c36007986 */ /* 0x0005e2000c101d04 */
[----:B0-----:R-:W-:-:S05]  /*1a90*/  @P2 IMAD.WIDE.U32 R52, R141, 0x10, R52 ;  /* 0x000000108d342825 */ /* 0x001fca00078e0034 */
[----:B-----5:R2:W5:Y:S01]  /*1aa0*/  @P2 LDG.E.128 R40, desc[UR4][R52.64] ;  /* 0x0000000434282981 */ /* 0x020562000c1e1d00 */
[----:B-1----:R-:W-:-:S05]  /*1ab0*/  @P0 IMAD.WIDE.U32 R50, R157, 0x10, R50 ;  /* 0x000000109d320825 */ /* 0x002fca00078e0032 */
[----:B------:R2:W5:Y:S01]  /*1ac0*/  @P0 LDG.E.128 R36, desc[UR4][R50.64] ;  /* 0x0000000432240981 */ /* 0x000562000c1e1d00 */
[----:B------:R-:W-:Y:S04]  /*1ad0*/  BSSY B0, `(.L_x_510) ;  /* 0x000000a000007945 */ /* 0x000fe80003800000 */
[----:B------:R-:W-:Y:S05]  /*1ae0*/  @P3 BRA `(.L_x_511) ;  /* 0x0000000000103947 */ /* 0x000fea0003800000 */
[----:B------:R-:W-:Y:S01]  /*1af0*/  MOV R141, RZ ;  /* 0x000000ff008d7202 */ /* 0x000fe20000000f00 */
[----:B------:R-:W-:Y:S06]  /*1b00*/  @!P0 BRA `(.L_x_512) ;  /* 0x0000000000188947 */ /* 0x000fec0003800000 */
[----:B-----5:R-:W-:Y:S01]  /*1b10*/  SHF.L.U32 R141, R36, 0x10, RZ ;  /* 0x00000010248d7819 */ /* 0x020fe200000006ff */
[----:B------:R-:W-:Y:S06]  /*1b20*/  BRA `(.L_x_512) ;  /* 0x0000000000107947 */ /* 0x000fec0003800000 */
.L_x_511:
[----:B-----5:R-:W-:Y:S01]  /*1b30*/  IMAD.U32 R141, R40, 0x10000, RZ ;  /* 0x00010000288d7824 */ /* 0x020fe200078e00ff */
[----:B--2---:R-:W-:-:S03]  /*1b40*/  @P0 SHF.L.U32 R44, R36, 0x10, RZ ;  /* 0x00000010242c0819 */ /* 0x004fc600000006ff */
[----:B------:R-:W-:-:S04]  /*1b50*/  FMUL.FTZ R141, R141, UR8 ;  /* 0x000000088d8d7c20 */ /* 0x000fc80008410000 */
[----:B------:R-:W-:-:S07]  /*1b60*/  @P0 FADD.FTZ R141, R44, R141 ;  /* 0x0000008d2c8d0221 */ /* 0x000fce0000010000 */
.L_x_512:
[----:B------:R-:W-:Y:S05]  /*1b70*/  BSYNC B0 ;  /* 0x0000000000007941 */ /* 0x000fea0003800000 */
.L_x_510:
[----:B------:R-:W-:Y:S04]  /*1b80*/  BSSY B0, `(.L_x_513) ;  /* 0x000000d000007945 */ /* 0x000fe80003800000 */
[----:B------:R-:W-:Y:S05]  /*1b90*/  @P3 BRA `(.L_x_514) ;  /* 0x0000000000143947 */ /* 0x000fea0003800000 */
[----:B------:R-:W-:Y:S01]  /*1ba0*/  HFMA2.MMA R143, -RZ, RZ, 0, 0 ;  /* 0x00000000ff8f7435 */ /* 0x000fe200000001ff */
[----:B------:R-:W-:Y:S10]  /*1bb0*/  @!P0 BRA `(.L_x_515) ;  /* 0x0000000000248947 */ /* 0x000ff40003800000 */
[----:B-----5:R-:W-:-:S04]  /*1bc0*/  PRMT R143, R36, 0x7632, R143 ;  /* 0x00007632248f7816 */ /* 0x020fc8000000008f */
[----:B------:R-:W-:Y:S01]  /*1bd0*/  SHF.L.U32 R143, R143, 0x10, RZ ;  /* 0x000000108f8f7819 */ /* 0x000fe200000006ff */
[----:B------:R-:W-:Y:S06]  /*1be0*/  BRA `(.L_x_515) ;  /* 0x0000000000187947 */ /* 0x000fec0003800000 */
.L_x_514:
[----:B--2--5:R-:W-:Y:S02]  /*1bf0*/  PRMT R44, R40, 0x7632, R44 ;  /* 0x00007632282c7816 */ /* 0x024fe4000000002c */
[----:B------:R-:W-:Y:S02]  /*1c00*/  @P0 PRMT R45, R36, 0x7632, R45 ;  /* 0x00007632242d0816 */ /* 0x000fe4000000002d */
[----:B------:R-:W-:Y:S02]  /*1c10*/  SHF.L.U32 R44, R44, 0x10, RZ ;  /* 0x000000102c2c7819 */ /* 0x000fe400000006ff */
[----:B------:R-:W-:-:S03]  /*1c20*/  @P0 SHF.L.U32 R46, R45, 0x10, RZ ;  /* 0x000000102d2e0819 */ /* 0x000fc600000006ff */
[----:B------:R-:W-:-:S04]  /*1c30*/  FMUL.FTZ R143, R44, UR8 ;  /* 0x000000082c8f7c20 */ /* 0x000fc80008410000 */
[----:B------:R-:W-:-:S07]  /*1c40*/  @P0 FADD.FTZ R143, R143, R46 ;  /* 0x0000002e8f8f0221 */ /* 0x000fce0000010000 */
.L_x_515:
[----:B------:R-:W-:Y:S05]  /*1c50*/  BSYNC B0 ;  /* 0x0000000000007941 */ /* 0x000fea0003800000 */
.L_x_513:
[----:B------:R-:W-:Y:S04]  /*1c60*/  BSSY B0, `(.L_x_516) ;  /* 0x000000a000007945 */ /* 0x000fe80003800000 */
[----:B------:R-:W-:Y:S05]  /*1c70*/  @P3 BRA `(.L_x_517) ;  /* 0x0000000000103947 */ /* 0x000fea0003800000 */
[----:B------:R-:W-:Y:S01]  /*1c80*/  MOV R145, RZ ;  /* 0x000000ff00917202 */ /* 0x000fe20000000f00 */
[----:B------:R-:W-:Y:S06]  /*1c90*/  @!P0 BRA `(.L_x_518) ;  /* 0x0000000000188947 */ /* 0x000fec0003800000 */
[----:B-----5:R-:W-:Y:S01]  /*1ca0*/  SHF.L.U32 R145, R37, 0x10, RZ ;  /* 0x0000001025917819 */ /* 0x020fe200000006ff */
[----:B------:R-:W-:Y:S06]  /*1cb0*/  BRA `(.L_x_518) ;  /* 0x0000000000107947 */ /* 0x000fec0003800000 */
.L_x_517:
[----:B-----5:R-:W-:Y:S02]  /*1cc0*/  SHF.L.U32 R145, R41, 0x10, RZ ;  /* 0x0000001029917819 */ /* 0x020fe400000006ff */
[----:B--2---:R-:W-:-:S03]  /*1cd0*/  @P0 SHF.L.U32 R44, R37, 0x10, RZ ;  /* 0x00000010252c0819 */ /* 0x004fc600000006ff */
[----:B------:R-:W-:-:S04]  /*1ce0*/  FMUL.FTZ R145, R145, UR8 ;  /* 0x0000000891917c20 */ /* 0x000fc80008410000 */
[----:B------:R-:W-:-:S07]  /*1cf0*/  @P0 FADD.FTZ R145, R44, R145 ;  /* 0x000000912c910221 */ /* 0x000fce0000010000 */
.L_x_518:
[----:B------:R-:W-:Y:S05]  /*1d00*/  BSYNC B0 ;  /* 0x0000000000007941 */ /* 0x000fea0003800000 */
.L_x_516:
[----:B------:R-:W-:Y:S04]  /*1d10*/  BSSY B0, `(.L_x_519) ;  /* 0x000000d000007945 */ /* 0x000fe80003800000 */
[----:B------:R-:W-:Y:S05]  /*1d20*/  @P3 BRA `(.L_x_520) ;  /* 0x0000000000143947 */ /* 0x000fea0003800000 */
[----:B------:R-:W-:Y:S01]  /*1d30*/  HFMA2.MMA R147, -RZ, RZ, 0, 0 ;  /* 0x00000000ff937435 */ /* 0x000fe200000001ff */
[----:B------:R-:W-:Y:S10]  /*1d40*/  @!P0 BRA `(.L_x_521) ;  /* 0x0000000000248947 */ /* 0x000ff40003800000 */
[----:B-----5:R-:W-:-:S04]  /*1d50*/  PRMT R147, R37, 0x7632, R147 ;  /* 0x0000763225937816 */ /* 0x020fc80000000093 */
[----:B------:R-:W-:Y:S01]  /*1d60*/  SHF.L.U32 R147, R147, 0x10, RZ ;  /* 0x0000001093937819 */ /* 0x000fe200000006ff */
[----:B------:R-:W-:Y:S06]  /*1d70*/  BRA `(.L_x_521) ;  /* 0x0000000000187947 */ /* 0x000fec0003800000 */
.L_x_520:
[----:B--2--5:R-:W-:Y:S02]  /*1d80*/  PRMT R44, R41, 0x7632, R44 ;  /* 0x00007632292c7816 */ /* 0x024fe4000000002c */
[----:B------:R-:W-:Y:S02]  /*1d90*/  @P0 PRMT R45, R37, 0x7632, R45 ;  /* 0x00007632252d0816 */ /* 0x000fe4000000002d */
[----:B------:R-:W-:Y:S02]  /*1da0*/  SHF.L.U32 R44, R44, 0x10, RZ ;  /* 0x000000102c2c7819 */ /* 0x000fe400000006ff */
[----:B------:R-:W-:-:S03]  /*1db0*/  @P0 SHF.L.U32 R46, R45, 0x10, RZ ;  /* 0x000000102d2e0819 */ /* 0x000fc600000006ff */
[----:B------:R-:W-:-:S04]  /*1dc0*/  FMUL.FTZ R147, R44, UR8 ;  /* 0x000000082c937c20 */ /* 0x000fc80008410000 */
[----:B------:R-:W-:-:S07]  /*1dd0*/  @P0 FADD.FTZ R147, R147, R46 ;  /* 0x0000002e93930221 */ /* 0x000fce0000010000 */
.L_x_521:
[----:B------:R-:W-:Y:S05]  /*1de0*/  BSYNC B0 ;  /* 0x0000000000007941 */ /* 0x000fea0003800000 */
.L_x_519:
[----:B------:R-:W-:Y:S04]  /*1df0*/  BSSY B0, `(.L_x_522) ;  /* 0x000000a000007945 */ /* 0x000fe80003800000 */
[----:B------:R-:W-:Y:S05]  /*1e00*/  @P3 BRA `(.L_x_523) ;  /* 0x0000000000103947 */ /* 0x000fea0003800000 */
[----:B------:R-:W-:Y:S01]  /*1e10*/  MOV R149, RZ ;  /* 0x000000ff00957202 */ /* 0x000fe20000000f00 */
[----:B------:R-:W-:Y:S06]  /*1e20*/  @!P0 BRA `(.L_x_524) ;  /* 0x0000000000188947 */ /* 0x000fec0003800000 */
[----:B-----5:R-:W-:Y:S01]  /*1e30*/  SHF.L.U32 R149, R38, 0x10, RZ ;  /* 0x0000001026957819 */ /* 0x020fe200000006ff */
[----:B------:R-:W-:Y:S06]  /*1e40*/  BRA `(.L_x_524) ;  /* 0x0000000000107947 */ /* 0x000fec0003800000 */
.L_x_523:
[----:B-----5:R-:W-:Y:S01]  /*1e50*/  IMAD.U32 R149, R42, 0x10000, RZ ;  /* 0x000100002a957824 */ /* 0x020fe200078e00ff */
[----:B--2---:R-:W-:-:S03]  /*1e60*/  @P0 SHF.L.U32 R44, R38, 0x10, RZ ;  /* 0x00000010262c0819 */ /* 0x004fc600000006ff */
[----:B------:R-:W-:-:S04]  /*1e70*/  FMUL.FTZ R149, R149, UR8 ;  /* 0x0000000895957c20 */ /* 0x000fc80008410000 */
[----:B------:R-:W-:-:S07]  /*1e80*/  @P0 FADD.FTZ R149, R44, R149 ;  /* 0x000000952c950221 */ /* 0x000fce0000010000 */
.L_x_524:
[----:B------:R-:W-:Y:S05]  /*1e90*/  BSYNC B0 ;  /* 0x0000000000007941 */ /* 0x000fea0003800000 */
.L_x_522:
[----:B------:R-:W-:Y:S04]  /*1ea0*/  BSSY B0, `(.L_x_525) ;  /* 0x000000d000007945 */ /* 0x000fe80003800000 */
[----:B------:R-:W-:Y:S05]  /*1eb0*/  @P3 BRA `(.L_x_526) ;  /* 0x0000000000143947 */ /* 0x000fea0003800000 */
[----:B------:R-:W-:Y:S01]  /*1ec0*/  HFMA2.MMA R151, -RZ, RZ, 0, 0 ;  /* 0x00000000ff977435 */ /* 0x000fe200000001ff */
[----:B------:R-:W-:Y:S10]  /*1ed0*/  @!P0 BRA `(.L_x_527) ;  /* 0x0000000000248947 */ /* 0x000ff40003800000 */
[----:B-----5:R-:W-:-:S04]  /*1ee0*/  PRMT R151, R38, 0x7632, R151 ;  /* 0x0000763226977816 */ /* 0x020fc80000000097 */
[----:B------:R-:W-:Y:S01]  /*1ef0*/  SHF.L.U32 R151, R151, 0x10, RZ ;  /* 0x0000001097977819 */ /* 0x000fe200000006ff */
[----:B------:R-:W-:Y:S06]  /*1f00*/  BRA `(.L_x_527) ;  /* 0x0000000000187947 */ /* 0x000fec0003800000 */
.L_x_526:
[----:B--2--5:R-:W-:Y:S02]  /*1f10*/  PRMT R44, R42, 0x7632, R44 ;  /* 0x000076322a2c7816 */ /* 0x024fe4000000002c */
[----:B------:R-:W-:Y:S02]  /*1f20*/  @P0 PRMT R45, R38, 0x7632, R45 ;  /* 0x00007632262d0816 */ /* 0x000fe4000000002d */
[----:B------:R-:W-:Y:S02]  /*1f30*/  SHF.L.U32 R44, R44, 0x10, RZ ;  /* 0x000000102c2c7819 */ /* 0x000fe400000006ff */
[----:B------:R-:W-:-:S03]  /*1f40*/  @P0 SHF.L.U32 R46, R45, 0x10, RZ ;  /* 0x000000102d2e0819 */ /* 0x000fc600000006ff */
[----:B------:R-:W-:-:S04]  /*1f50*/  FMUL.FTZ R151, R44, UR8 ;  /* 0x000000082c977c20 */ /* 0x000fc80008410000 */
[----:B------:R-:W-:-:S07]  /*1f60*/  @P0 FADD.FTZ R151, R151, R46 ;  /* 0x0000002e97970221 */ /* 0x000fce0000010000 */
.L_x_527:
[----:B------:R-:W-:Y:S05]  /*1f70*/  BSYNC B0 ;  /* 0x0000000000007941 */ /* 0x000fea0003800000 */
.L_x_525:
[----:B------:R-:W-:Y:S04]  /*1f80*/  BSSY B0, `(.L_x_528) ;  /* 0x000000a000007945 */ /* 0x000fe80003800000 */
[----:B------:R-:W-:Y:S05]  /*1f90*/  @P3 BRA `(.L_x_529) ;  /* 0x0000000000103947 */ /* 0x000fea0003800000 */
[----:B------:R-:W-:Y:S01]  /*1fa0*/  MOV R153, RZ ;  /* 0x000000ff00997202 */ /* 0x000fe20000000f00 */
[----:B------:R-:W-:Y:S06]  /*1fb0*/  @!P0 BRA `(.L_x_530) ;  /* 0x0000000000188947 */ /* 0x000fec0003800000 */
[----:B-----5:R-:W-:Y:S01]  /*1fc0*/  SHF.L.U32 R153, R39, 0x10, RZ ;  /* 0x0000001027997819 */ /* 0x020fe200000006ff */
[----:B------:R-:W-:Y:S06]  /*1fd0*/  BRA `(.L_x_530) ;  /* 0x0000000000107947 */ /* 0x000fec0003800000 */
.L_x_529:
[----:B-----5:R-:W-:Y:S02]  /*1fe0*/  SHF.L.U32 R153, R43, 0x10, RZ ;  /* 0x000000102b997819 */ /* 0x020fe400000006ff */
[----:B--2---:R-:W-:-:S03]  /*1ff0*/  @P0 SHF.L.U32 R44, R39, 0x10, RZ ;  /* 0x00000010272c0819 */ /* 0x004fc600000006ff */
[----:B------:R-:W-:-:S04]  /*2000*/  FMUL.FTZ R153, R153, UR8 ;  /* 0x0000000899997c20 */ /* 0x000fc80008410000 */
[----:B------:R-:W-:-:S07]  /*2010*/  @P0 FADD.FTZ R153, R44, R153 ;  /* 0x000000992c990221 */ /* 0x000fce0000010000 */
.L_x_530:
[----:B------:R-:W-:Y:S05]  /*2020*/  BSYNC B0 ;  /* 0x0000000000007941 */ /* 0x000fea0003800000 */
.L_x_528:
[----:B------:R-:W-:Y:S04]  /*2030*/  BSSY B0, `(.L_x_531) ;  /* 0x000000d000007945 */ /* 0x000fe80003800000 */
[----:B------:R-:W-:Y:S05]  /*2040*/  @P3 BRA `(.L_x_532) ;  /* 0x0000000000143947 */ /* 0x000fea0003800000 */
[----:B------:R-:W-:Y:S01]  /*2050*/  HFMA2.MMA R155, -RZ, RZ, 0, 0 ;  /* 0x00000000ff9b7435 */ /* 0x000fe200000001ff */
[----:B------:R-:W-:Y:S10]  /*2060*/  @!P0 BRA `(.L_x_533) ;  /* 0x0000000000248947 */ /* 0x000ff40003800000 */
[----:B-----5:R-:W-:-:S04]  /*2070*/  PRMT R155, R39, 0x7632, R155 ;  /* 0x00007632279b7816 */ /* 0x020fc8000000009b */
[----:B------:R-:W-:Y:S01]  /*2080*/  SHF.L.U32 R155, R155, 0x10, RZ ;  /* 0x000000109b9b7819 */ /* 0x000fe200000006ff */
[----:B------:R-:W-:Y:S06]  /*2090*/  BRA `(.L_x_533) ;  /* 0x0000000000187947 */ /* 0x000fec0003800000 */
.L_x_532:
[----:B--2--5:R-:W-:Y:S02]  /*20a0*/  PRMT R44, R43, 0x7632, R44 ;  /* 0x000076322b2c7816 */ /* 0x024fe4000000002c */
[----:B------:R-:W-:Y:S02]  /*20b0*/  @P0 PRMT R45, R39, 0x7632, R45 ;  /* 0x00007632272d0816 */ /* 0x000fe4000000002d */
[----:B------:R-:W-:Y:S02]  /*20c0*/  SHF.L.U32 R44, R44, 0x10, RZ ;  /* 0x000000102c2c7819 */ /* 0x000fe400000006ff */
[----:B------:R-:W-:-:S03]  /*20d0*/  @P0 SHF.L.U32 R46, R45, 0x10, RZ ;  /* 0x000000102d2e0819 */ /* 0x000fc600000006ff */
[----:B------:R-:W-:-:S04]  /*20e0*/  FMUL.FTZ R155, R44, UR8 ;  /* 0x000000082c9b7c20 */ /* 0x000fc80008410000 */
[----:B------:R-:W-:-:S07]  /*20f0*/  @P0 FADD.FTZ R155, R155, R46 ;  /* 0x0000002e9b9b0221 */ /* 0x000fce0000010000 */
.L_x_533:
[----:B------:R-:W-:Y:S05]  /*2100*/  BSYNC B0 ;  /* 0x0000000000007941 */ /* 0x000fea0003800000 */
.L_x_531:
[----:B--2---:R-:W0:Y:S01]  /*2110*/  @P2 LDC.64 R54, c[0x0][0x220] ;  /* 0x00008800ff362b82 */ /* 0x004e220000000a00 */
        /* <DEDUP_REMOVED lines=15> */
[----:B------:R-:W-:Y:S01]  /*2210*/  IMAD.MOV.U32 R157, RZ, RZ, RZ ;  /* 0x000000ffff9d7224 */ /* 0x000fe200078e00ff */
[----:B------:R-:W-:Y:S06]  /*2220*/  @!P0 BRA `(.L_x_536) ;  /* 0x0000000000188947 */ /* 0x000fec0003800000 */
[----:B-----5:R-:W-:Y:S01]  /*2230*/  SHF.L.U32 R157, R36, 0x10, RZ ;  /* 0x00000010249d7819 */ /* 0x020fe200000006ff */
[----:B------:R-:W-:Y:S06]  /*2240*/  BRA `(.L_x_536) ;  /* 0x0000000000107947 */ /* 0x000fec0003800000 */
.L_x_535:
[----:B-----5:R-:W-:Y:S02]  /*2250*/  SHF.L.U32 R157, R40, 0x10, RZ ;  /* 0x00000010289d7819 */ /* 0x020fe400000006ff */
[----:B--2---:R-:W-:-:S03]  /*2260*/  @P0 SHF.L.U32 R44, R36, 0x10, RZ ;  /* 0x00000010242c0819 */ /* 0x004fc600000006ff */
[----:B------:R-:W-:-:S04]  /*2270*/  FMUL.FTZ R157, R157, UR8 ;  /* 0x000000089d9d7c20 */ /* 0x000fc80008410000 */
[----:B------:R-:W-:-:S07]  /*2280*/  @P0 FADD.FTZ R157, R44, R157 ;  /* 0x0000009d2c9d0221 */ /* 0x000fce0000010000 */
.L_x_536:
[----:B------:R-:W-:Y:S05]  /*2290*/  BSYNC B0 ;  /* 0x0000000000007941 */ /* 0x000fea0003800000 */
.L_x_534:
[----:B------:R-:W-:Y:S04]  /*22a0*/  BSSY B0, `(.L_x_537) ;  /* 0x000000d000007945 */ /* 0x000fe80003800000 */
[----:B------:R-:W-:Y:S05]  /*22b0*/  @P3 BRA `(.L_x_538) ;  /* 0x0000000000143947 */ /* 0x000fea0003800000 */
[----:B------:R-:W-:Y:S01]  /*22c0*/  MOV R159, RZ ;  /* 0x000000ff009f7202 */ /* 0x000fe20000000f00 */
[----:B------:R-:W-:Y:S06]  /*22d0*/  @!P0 BRA `(.L_x_539) ;  /* 0x0000000000248947 */ /* 0x000fec0003800000 */
[----:B-----5:R-:W-:-:S04]  /*22e0*/  PRMT R159, R36, 0x7632, R159 ;  /* 0x00007632249f7816 */ /* 0x020fc8000000009f */
[----:B------:R-:W-:Y:S01]  /*22f0*/  SHF.L.U32 R159, R159, 0x10, RZ ;  /* 0x000000109f9f7819 */ /* 0x000fe200000006ff */
[----:B------:R-:W-:Y:S06]  /*2300*/  BRA `(.L_x_539) ;  /* 0x0000000000187947 */ /* 0x000fec0003800000 */
.L_x_538:
[----:B--2--5:R-:W-:Y:S02]  /*2310*/  PRMT R44, R40, 0x7632, R44 ;  /* 0x00007632282c7816 */ /* 0x024fe4000000002c */
[----:B------:R-:W-:Y:S02]  /*2320*/  @P0 PRMT R45, R36, 0x7632, R45 ;  /* 0x00007632242d0816 */ /* 0x000fe4000000002d */
[----:B------:R-:W-:Y:S02]  /*2330*/  SHF.L.U32 R44, R44, 0x10, RZ ;  /* 0x000000102c2c7819 */ /* 0x000fe400000006ff */
[----:B------:R-:W-:-:S03]  /*2340*/  @P0 SHF.L.U32 R46, R45, 0x10, RZ ;  /* 0x000000102d2e0819 */ /* 0x000fc600000006ff */
[----:B------:R-:W-:-:S04]  /*2350*/  FMUL.FTZ R159, R44, UR8 ;  /* 0x000000082c9f7c20 */ /* 0x000fc80008410000 */
[----:B------:R-:W-:-:S07]  /*2360*/  @P0 FADD.FTZ R159, R159, R46 ;  /* 0x0000002e9f9f0221 */ /* 0x000fce0000010000 */
.L_x_539:
[----:B------:R-:W-:Y:S05]  /*2370*/  BSYNC B0 ;  /* 0x0000000000007941 */ /* 0x000fea0003800000 */
.L_x_537:
[----:B------:R-:W-:Y:S04]  /*2380*/  BSSY B0, `(.L_x_540) ;  /* 0x000000a000007945 */ /* 0x000fe80003800000 */
[----:B------:R-:W-:Y:S05]  /*2390*/  @P3 BRA `(.L_x_541) ;  /* 0x0000000000103947 */ /* 0x000fea0003800000 */
[----:B------:R-:W-:Y:S01]  /*23a0*/  HFMA2.MMA R161, -RZ, RZ, 0, 0 ;  /* 0x00000000ffa17435 */ /* 0x000fe200000001ff */
[----:B------:R-:W-:Y:S10]  /*23b0*/  @!P0 BRA `(.L_x_542) ;  /* 0x0000000000188947 */ /* 0x000ff40003800000 */
[----:B-----5:R-:W-:Y:S01]  /*23c0*/  SHF.L.U32 R161, R37, 0x10, RZ ;  /* 0x0000001025a17819 */ /* 0x020fe200000006ff */
[----:B------:R-:W-:Y:S06]  /*23d0*/  BRA `(.L_x_542) ;  /* 0x0000000000107947 */ /* 0x000fec0003800000 */
.L_x_541:
[----:B-----5:R-:W-:Y:S02]  /*23e0*/  SHF.L.U32 R161, R41, 0x10, RZ ;  /* 0x0000001029a17819 */ /* 0x020fe400000006ff */
[----:B--2---:R-:W-:-:S03]  /*23f0*/  @P0 SHF.L.U32 R44, R37, 0x10, RZ ;  /* 0x00000010252c0819 */ /* 0x004fc600000006ff */
[----:B------:R-:W-:-:S04]  /*2400*/  FMUL.FTZ R161, R161, UR8 ;  /* 0x00000008a1a17c20 */ /* 0x000fc80008410000 */
[----:B------:R-:W-:-:S07]  /*2410*/  @P0 FADD.FTZ R161, R44, R161 ;  /* 0x000000a12ca10221 */ /* 0x000fce0000010000 */
.L_x_542:
[----:B------:R-:W-:Y:S05]  /*2420*/  BSYNC B0 ;  /* 0x0000000000007941 */ /* 0x000fea0003800000 */
.L_x_540:
[----:B------:R-:W-:Y:S04]  /*2430*/  BSSY B0, `(.L_x_543) ;  /* 0x000000d000007945 */ /* 0x000fe80003800000 */
[----:B------:R-:W-:Y:S05]  /*2440*/  @P3 BRA `(.L_x_544) ;  /* 0x0000000000143947 */ /* 0x000fea0003800000 */
[----:B------:R-:W-:Y:S01]  /*2450*/  MOV R163, RZ ;  /* 0x000000ff00a37202 */ /* 0x000fe20000000f00 */
[----:B------:R-:W-:Y:S06]  /*2460*/  @!P0 BRA `(.L_x_545) ;  /* 0x0000000000248947 */ /* 0x000fec0003800000 */
[----:B-----5:R-:W-:-:S04]  /*2470*/  PRMT R163, R37, 0x7632, R163 ;  /* 0x0000763225a37816 */ /* 0x020fc800000000a3 */
[----:B------:R-:W-:Y:S01]  /*2480*/  SHF.L.U32 R163, R163, 0x10, RZ ;  /* 0x00000010a3a37819 */ /* 0x000fe200000006ff */
[----:B------:R-:W-:Y:S06]  /*2490*/  BRA `(.L_x_545) ;  /* 0x0000000000187947 */ /* 0x000fec0003800000 */
.L_x_544:
[----:B--2--5:R-:W-:Y:S02]  /*24a0*/  PRMT R44, R41, 0x7632, R44 ;  /* 0x00007632292c7816 */ /* 0x024fe4000000002c */
[----:B------:R-:W-:Y:S02]  /*24b0*/  @P0 PRMT R45, R37, 0x7632, R45 ;  /* 0x00007632252d0816 */ /* 0x000fe4000000002d */
[----:B------:R-:W-:Y:S02]  /*24c0*/  SHF.L.U32 R44, R44, 0x10, RZ ;  /* 0x000000102c2c7819 */ /* 0x000fe400000006ff */
[----:B------:R-:W-:-:S03]  /*24d0*/  @P0 SHF.L.U32 R46, R45, 0x10, RZ ;  /* 0x000000102d2e0819 */ /* 0x000fc600000006ff */
[----:B------:R-:W-:-:S04]  /*24e0*/  FMUL.FTZ R163, R44, UR8 ;  /* 0x000000082ca37c20 */ /* 0x000fc80008410000 */
[----:B------:R-:W-:-:S07]  /*24f0*/  @P0 FADD.FTZ R163, R163, R46 ;  /* 0x0000002ea3a30221 */ /* 0x000fce0000010000 */
.L_x_545:
[----:B------:R-:W-:Y:S05]  /*2500*/  BSYNC B0 ;  /* 0x0000000000007941 */ /* 0x000fea0003800000 */
.L_x_543:
[----:B------:R-:W-:Y:S04]  /*2510*/  BSSY B0, `(.L_x_546) ;  /* 0x000000a000007945 */ /* 0x000fe80003800000 */
[----:B------:R-:W-:Y:S05]  /*2520*/  @P3 BRA `(.L_x_547) ;  /* 0x0000000000103947 */ /* 0x000fea0003800000 */
[----:B------:R-:W-:Y:S01]  /*2530*/  IMAD.MOV.U32 R165, RZ, RZ, RZ ;  /* 0x000000ffffa57224 */ /* 0x000fe200078e00ff */
[----:B------:R-:W-:Y:S06]  /*2540*/  @!P0 BRA `(.L_x_548) ;  /* 0x0000000000188947 */ /* 0x000fec0003800000 */
[----:B-----5:R-:W-:Y:S01]  /*2550*/  SHF.L.U32 R165, R38, 0x10, RZ ;  /* 0x0000001026a57819 */ /* 0x020fe200000006ff */
[----:B------:R-:W-:Y:S06]  /*2560*/  BRA `(.L_x_548) ;  /* 0x0000000000107947 */ /* 0x000fec0003800000 */
.L_x_547:
[----:B-----5:R-:W-:Y:S02]  /*2570*/  SHF.L.U32 R165, R42, 0x10, RZ ;  /* 0x000000102aa57819 */ /* 0x020fe400000006ff */
[----:B--2---:R-:W-:-:S03]  /*2580*/  @P0 SHF.L.U32 R44, R38, 0x10, RZ ;  /* 0x00000010262c0819 */ /* 0x004fc600000006ff */
[----:B------:R-:W-:-:S04]  /*2590*/  FMUL.FTZ R165, R165, UR8 ;  /* 0x00000008a5a57c20 */ /* 0x000fc80008410000 */
[----:B------:R-:W-:-:S07]  /*25a0*/  @P0 FADD.FTZ R165, R44, R165 ;  /* 0x000000a52ca50221 */ /* 0x000fce0000010000 */
.L_x_548:
[----:B------:R-:W-:Y:S05]  /*25b0*/  BSYNC B0 ;  /* 0x0000000000007941 */ /* 0x000fea0003800000 */
.L_x_546:
[----:B------:R-:W-:Y:S04]  /*25c0*/  BSSY B0, `(.L_x_549) ;  /* 0x000000d000007945 */ /* 0x000fe80003800000 */
[----:B------:R-:W-:Y:S05]  /*25d0*/  @P3 BRA `(.L_x_550) ;  /* 0x0000000000143947 */ /* 0x000fea0003800000 */
[----:B------:R-:W-:Y:S01]  /*25e0*/  HFMA2.MMA R62, -RZ, RZ, 0, 0 ;  /* 0x00000000ff3e7435 */ /* 0x000fe200000001ff */
[----:B------:R-:W-:Y:S10]  /*25f0*/  @!P0 BRA `(.L_x_551) ;  /* 0x0000000000248947 */ /* 0x000ff40003800000 */
[----:B-----5:R-:W-:-:S04]  /*2600*/  PRMT R62, R38, 0x7632, R62 ;  /* 0x00007632263e7816 */ /* 0x020fc8000000003e */
[----:B------:R-:W-:Y:S01]  /*2610*/  SHF.L.U32 R62, R62, 0x10, RZ ;  /* 0x000000103e3e7819 */ /* 0x000fe200000006ff */
[----:B------:R-:W-:Y:S06]  /*2620*/  BRA `(.L_x_551) ;  /* 0x0000000000187947 */ /* 0x000fec0003800000 */
.L_x_550:
[----:B--2--5:R-:W-:Y:S02]  /*2630*/  PRMT R44, R42, 0x7632, R44 ;  /* 0x000076322a2c7816 */ /* 0x024fe4000000002c */
[----:B------:R-:W-:Y:S02]  /*2640*/  @P0 PRMT R45, R38, 0x7632, R45 ;  /* 0x00007632262d0816 */ /* 0x000fe4000000002d */
[----:B------:R-:W-:Y:S02]  /*2650*/  SHF.L.U32 R44, R44, 0x10, RZ ;  /* 0x000000102c2c7819 */ /* 0x000fe400000006ff */
[----:B------:R-:W-:-:S03]  /*2660*/  @P0 SHF.L.U32 R45, R45, 0x10, RZ ;  /* 0x000000102d2d0819 */ /* 0x000fc600000006ff */
[----:B------:R-:W-:-:S04]  /*2670*/  FMUL.FTZ R62, R44, UR8 ;  /* 0x000000082c3e7c20 */ /* 0x000fc80008410000 */
[----:B------:R-:W-:-:S07]  /*2680*/  @P0 FADD.FTZ R62, R62, R45 ;  /* 0x0000002d3e3e0221 */ /* 0x000fce0000010000 */
.L_x_551:
[----:B------:R-:W-:Y:S05]  /*2690*/  BSYNC B0 ;  /* 0x0000000000007941 */ /* 0x000fea0003800000 */
.L_x_549:
[----:B------:R-:W-:Y:S04]  /*26a0*/  BSSY B0, `(.L_x_552) ;  /* 0x000000a000007945 */ /* 0x000fe80003800000 */
[----:B------:R-:W-:Y:S05]  /*26b0*/  @P3 BRA `(.L_x_553) ;  /* 0x0000000000103947 */ /* 0x000fea0003800000 */
[----:B------:R-:W-:Y:S01]  /*26c0*/  MOV R118, RZ ;  /* 0x000000ff00767202 */ /* 0x000fe20000000f00 */
[----:B------:R-:W-:Y:S06]  /*26d0*/  @!P0 BRA `(.L_x_554) ;  /* 0x0000000000188947 */ /* 0x000fec0003800000 */
[----:B-----5:R-:W-:Y:S01]  /*26e0*/  SHF.L.U32 R118, R39, 0x10, RZ ;  /* 0x0000001027767819 */ /* 0x020fe200000006ff */
[----:B------:R-:W-:Y:S06]  /*26f0*/  BRA `(.L_x_554) ;  /* 0x0000000000107947 */ /* 0x000fec0003800000 */
.L_x_553:
[----:B-----5:R-:W-:Y:S02]  /*2700*/  SHF.L.U32 R118, R43, 0x10, RZ ;  /* 0x000000102b767819 */ /* 0x020fe400000006ff */
[----:B--2---:R-:W-:-:S03]  /*2710*/  @P0 SHF.L.U32 R45, R39, 0x10, RZ ;  /* 0x00000010272d0819 */ /* 0x004fc600000006ff */
[----:B------:R-:W-:-:S04]  /*2720*/  FMUL.FTZ R118, R118, UR8 ;  /* 0x0000000876767c20 */ /* 0x000fc80008410000 */
[----:B------:R-:W-:-:S07]  /*2730*/  @P0 FADD.FTZ R118, R45, R118 ;  /* 0x000000762d760221 */ /* 0x000fce0000010000 */
.L_x_554:
[----:B------:R-:W-:Y:S05]  /*2740*/  BSYNC B0 ;  /* 0x0000000000007941 */ /* 0x000fea0003800000 */
.L_x_552:
[----:B------:R-:W-:Y:S04]  /*2750*/  BSSY B0, `(.L_x_555) ;  /* 0x000000d000007945 */ /* 0x000fe80003800000 */
[----:B------:R-:W-:Y:S05]  /*2760*/  @P3 BRA `(.L_x_556) ;  /* 0x0000000000143947 */ /* 0x000fea0003800000 */
[----:B------:R-:W-:Y:S01]  /*2770*/  HFMA2.MMA R120, -RZ, RZ, 0, 0 ;  /* 0x00000000ff787435 */ /* 0x000fe200000001ff */
[----:B------:R-:W-:Y:S10]  /*2780*/  @!P0 BRA `(.L_x_557) ;  /* 0x0000000000248947 */ /* 0x000ff40003800000 */
[----:B-----5:R-:W-:-:S04]  /*2790*/  PRMT R120, R39, 0x7632, R120 ;  /* 0x0000763227787816 */ /* 0x020fc80000000078 */
[----:B------:R-:W-:Y:S01]  /*27a0*/  SHF.L.U32 R120, R120, 0x10, RZ ;  /* 0x0000001078787819 */ /* 0x000fe200000006ff */
[----:B------:R-:W-:Y:S06]  /*27b0*/  BRA `(.L_x_557) ;  /* 0x0000000000187947 */ /* 0x000fec0003800000 */
.L_x_556:
[----:B--2--5:R-:W-:Y:S02]  /*27c0*/  PRMT R44, R43, 0x7632, R44 ;  /* 0x000076322b2c7816 */ /* 0x024fe4000000002c */
[----:B------:R-:W-:Y:S02]  /*27d0*/  @P0 PRMT R45, R39, 0x7632, R45 ;  /* 0x00007632272d0816 */ /* 0x000fe4000000002d */
[----:B------:R-:W-:Y:S02]  /*27e0*/  SHF.L.U32 R44, R44, 0x10, RZ ;  /* 0x000000102c2c7819 */ /* 0x000fe400000006ff */
[----:B------:R-:W-:-:S03]  /*27f0*/  @P0 SHF.L.U32 R45, R45, 0x10, RZ ;  /* 0x000000102d2d0819 */ /* 0x000fc600000006ff */
[----:B------:R-:W-:-:S04]  /*2800*/  FMUL.FTZ R120, R44, UR8 ;  /* 0x000000082c787c20 */ /* 0x000fc80008410000 */
[----:B------:R-:W-:-:S07]  /*2810*/  @P0 FADD.FTZ R120, R120, R45 ;  /* 0x0000002d78780221 */ /* 0x000fce0000010000 */
.L_x_557:
[----:B------:R-:W-:Y:S05]  /*2820*/  BSYNC B0 ;  /* 0x0000000000007941 */ /* 0x000fea0003800000 */
.L_x_555:
[----:B--2---:R-:W0:Y:S01]  /*2830*/  @P2 LDC.64 R54, c[0x0][0x220] ;  /* 0x00008800ff362b82 */ /* 0x004e220000000a00 */
[----:B------:R-:W-:Y:S01]  /*2840*/  @P2 IADD3 R122, R122, 0x200, RZ ;  /* 0x000002007a7a2810 */ /* 0x000fe20007ffe0ff */
[----:B------:R-:W-:Y:S01]  /*2850*/  VIADD R128, R124, 0x200 ;  /* 0x000002007c807836 */ /* 0x000fe20000000000 */
[----:B------:R-:W-:Y:S01]  /*2860*/  F2FP.BF16.F32.PACK_AB R47, R120, R118 ;  /* 0x00000076782f723e */ /* 0x000fe200000010ff */
[----:B------:R-:W-:Y:S01]  /*2870*/  IMAD.WIDE.U32 R52, R126, 0x10, R48 ;  /* 0x000000107e347825 */ /* 0x000fe200078e0030 */
[----:B------:R-:W-:Y:S02]  /*2880*/  F2FP.BF16.F32.PACK_AB R46, R62, R165 ;  /* 0x000000a53e2e723e */ /* 0x000fe400000010ff */
[----:B------:R-:W-:Y:S01]  /*2890*/  F2FP.BF16.F32.PACK_AB R45, R163, R161 ;  /* 0x000000a1a32d723e */ /* 0x000fe200000010ff */
[----:B------:R-:W1:Y:S01]  /*28a0*/  @P0 LDC.64 R50, c[0x0][0x230] ;  /* 0x00008c00ff320b82 */ /* 0x000e620000000a00 */
        /* <DEDUP_REMOVED lines=8> */
[----:B--2---:R-:W-:Y:S01]  /*2930*/  MOV R54, RZ ;  /* 0x000000ff00367202 */ /* 0x004fe20000000f00 */
[----:B------:R-:W-:Y:S06]  /*2940*/  @!P0 BRA `(.L_x_560) ;  /* 0x0000000000188947 */ /* 0x000fec0003800000 */
[----:B-----5:R-:W-:Y:S01]  /*2950*/  SHF.L.U32 R54, R36, 0x10, RZ ;  /* 0x0000001024367819 */ /* 0x020fe200000006ff */
[----:B------:R-:W-:Y:S06]  /*2960*/  BRA `(.L_x_560) ;  /* 0x0000000000107947 */ /* 0x000fec0003800000 */
.L_x_559:
[----:B--2--5:R-:W-:Y:S02]  /*2970*/  SHF.L.U32 R54, R40, 0x10, RZ ;  /* 0x0000001028367819 */ /* 0x024fe400000006ff */
[----:B------:R-:W-:-:S03]  /*2980*/  @P0 SHF.L.U32 R45, R36, 0x10, RZ ;  /* 0x00000010242d0819 */ /* 0x000fc600000006ff */
[----:B------:R-:W-:-:S04]  /*2990*/  FMUL.FTZ R54, R54, UR8 ;  /* 0x0000000836367c20 */ /* 0x000fc80008410000 */
[----:B------:R-:W-:-:S07]  /*29a0*/  @P0 FADD.FTZ R54, R45, R54 ;  /* 0x000000362d360221 */ /* 0x000fce0000010000 */
.L_x_560:
[----:B------:R-:W-:Y:S05]  /*29b0*/  BSYNC B0 ;  /* 0x0000000000007941 */ /* 0x000fea0003800000 */
.L_x_558:
[----:B------:R-:W-:Y:S04]  /*29c0*/  BSSY B0, `(.L_x_561) ;  /* 0x000000d000007945 */ /* 0x000fe80003800000 */
[----:B------:R-:W-:Y:S05]  /*29d0*/  @P3 BRA `(.L_x_562) ;  /* 0x0000000000143947 */ /* 0x000fea0003800000 */
[----:B------:R-:W-:Y:S01]  /*29e0*/  HFMA2.MMA R122, -RZ, RZ, 0, 0 ;  /* 0x00000000ff7a7435 */ /* 0x000fe200000001ff */
[----:B------:R-:W-:Y:S10]  /*29f0*/  @!P0 BRA `(.L_x_563) ;  /* 0x0000000000248947 */ /* 0x000ff40003800000 */
[----:B-----5:R-:W-:-:S04]  /*2a00*/  PRMT R122, R36, 0x7632, R122 ;  /* 0x00007632247a7816 */ /* 0x020fc8000000007a */
[----:B------:R-:W-:Y:S01]  /*2a10*/  SHF.L.U32 R122, R122, 0x10, RZ ;  /* 0x000000107a7a7819 */ /* 0x000fe200000006ff */
[----:B------:R-:W-:Y:S06]  /*2a20*/  BRA `(.L_x_563) ;  /* 0x0000000000187947 */ /* 0x000fec0003800000 */
.L_x_562:
[----:B-----5:R-:W-:Y:S02]  /*2a30*/  PRMT R44, R40, 0x7632, R44 ;  /* 0x00007632282c7816 */ /* 0x020fe4000000002c */
[----:B------:R-:W-:Y:S02]  /*2a40*/  @P0 PRMT R45, R36, 0x7632, R45 ;  /* 0x00007632242d0816 */ /* 0x000fe4000000002d */
[----:B------:R-:W-:Y:S02]  /*2a50*/  SHF.L.U32 R44, R44, 0x10, RZ ;  /* 0x000000102c2c7819 */ /* 0x000fe400000006ff */
[----:B------:R-:W-:-:S03]  /*2a60*/  @P0 SHF.L.U32 R45, R45, 0x10, RZ ;  /* 0x000000102d2d0819 */ /* 0x000fc600000006ff */
[----:B------:R-:W-:-:S04]  /*2a70*/  FMUL.FTZ R122, R44, UR8 ;  /* 0x000000082c7a7c20 */ /* 0x000fc80008410000 */
[----:B------:R-:W-:-:S07]  /*2a80*/  @P0 FADD.FTZ R122, R122, R45 ;  /* 0x0000002d7a7a0221 */ /* 0x000fce0000010000 */
.L_x_563:
[----:B------:R-:W-:Y:S05]  /*2a90*/  BSYNC B0 ;  /* 0x0000000000007941 */ /* 0x000fea0003800000 */
.L_x_561:
[----:B------:R-:W-:Y:S04]  /*2aa0*/  BSSY B0, `(.L_x_564) ;  /* 0x000000a000007945 */ /* 0x000fe80003800000 */
[----:B------:R-:W-:Y:S05]  /*2ab0*/  @P3 BRA `(.L_x_565) ;  /* 0x0000000000103947 */ /* 0x000fea0003800000 */
[----:B------:R-:W-:Y:S01]  /*2ac0*/  MOV R51, RZ ;  /* 0x000000ff00337202 */ /* 0x000fe20000000f00 */
[----:B------:R-:W-:Y:S06]  /*2ad0*/  @!P0 BRA `(.L_x_566) ;  /* 0x0000000000188947 */ /* 0x000fec0003800000 */
[----:B-----5:R-:W-:Y:S01]  /*2ae0*/  SHF.L.U32 R51, R37, 0x10, RZ ;  /* 0x0000001025337819 */ /* 0x020fe200000006ff */
[----:B------:R-:W-:Y:S06]  /*2af0*/  BRA `(.L_x_566) ;  /* 0x0000000000107947 */ /* 0x000fec0003800000 */
.L_x_565:
[----:B-----5:R-:W-:Y:S02]  /*2b00*/  SHF.L.U32 R51, R41, 0x10, RZ ;  /* 0x0000001029337819 */ /* 0x020fe400000006ff */
[----:B------:R-:W-:-:S03]  /*2b10*/  @P0 SHF.L.U32 R44, R37, 0x10, RZ ;  /* 0x00000010252c0819 */ /* 0x000fc600000006ff */
[----:B------:R-:W-:-:S04]  /*2b20*/  FMUL.FTZ R51, R51, UR8 ;  /* 0x0000000833337c20 */ /* 0x000fc80008410000 */
[----:B------:R-:W-:-:S07]  /*2b30*/  @P0 FADD.FTZ R51, R44, R51 ;  /* 0x000000332c330221 */ /* 0x000fce0000010000 */
.L_x_566:
[----:B------:R-:W-:Y:S05]  /*2b40*/  BSYNC B0 ;  /* 0x0000000000007941 */ /* 0x000fea0003800000 */
.L_x_564:
[----:B------:R-:W-:Y:S04]  /*2b50*/  BSSY B0, `(.L_x_567) ;  /* 0x000000d000007945 */ /* 0x000fe80003800000 */
[----:B------:R-:W-:Y:S05]  /*2b60*/  @P3 BRA `(.L_x_568) ;  /* 0x0000000000143947 */ /* 0x000fea0003800000 */
[----:B------:R-:W-:Y:S01]  /*2b70*/  HFMA2.MMA R53, -RZ, RZ, 0, 0 ;  /* 0x00000000ff357435 */ /* 0x000fe200000001ff */
[----:B------:R-:W-:Y:S10]  /*2b80*/  @!P0 BRA `(.L_x_569) ;  /* 0x0000000000248947 */ /* 0x000ff40003800000 */
[----:B-----5:R-:W-:-:S04]  /*2b90*/  PRMT R53, R37, 0x7632, R53 ;  /* 0x0000763225357816 */ /* 0x020fc80000000035 */
[----:B------:R-:W-:Y:S01]  /*2ba0*/  SHF.L.U32 R53, R53, 0x10, RZ ;  /* 0x0000001035357819 */ /* 0x000fe200000006ff */
[----:B------:R-:W-:Y:S06]  /*2bb0*/  BRA `(.L_x_569) ;  /* 0x0000000000187947 */ /* 0x000fec0003800000 */
.L_x_568:
[----:B-----5:R-:W-:Y:S02]  /*2bc0*/  PRMT R44, R41, 0x7632, R44 ;  /* 0x00007632292c7816 */ /* 0x020fe4000000002c */
[----:B------:R-:W-:-:S03]  /*2bd0*/  @P0 PRMT R45, R37, 0x7632, R45 ;  /* 0x00007632252d0816 */ /* 0x000fc6000000002d */
[----:B------:R-:W-:Y:S01]  /*2be0*/  IMAD.U32 R44, R44, 0x10000, RZ ;  /* 0x000100002c2c7824 */ /* 0x000fe200078e00ff */
[----:B------:R-:W-:-:S03]  /*2bf0*/  @P0 SHF.L.U32 R46, R45, 0x10, RZ ;  /* 0x000000102d2e0819 */ /* 0x000fc600000006ff */
[----:B------:R-:W-:-:S04]  /*2c00*/  FMUL.FTZ R53, R44, UR8 ;  /* 0x000000082c357c20 */ /* 0x000fc80008410000 */
[----:B------:R-:W-:-:S07]  /*2c10*/  @P0 FADD.FTZ R53, R53, R46 ;  /* 0x0000002e35350221 */ /* 0x000fce0000010000 */
.L_x_569:
[----:B------:R-:W-:Y:S05]  /*2c20*/  BSYNC B0 ;  /* 0x0000000000007941 */ /* 0x000fea0003800000 */
.L_x_567:
[----:B------:R-:W-:Y:S04]  /*2c30*/  BSSY B0, `(.L_x_570) ;  /* 0x000000a000007945 */ /* 0x000fe80003800000 */
[----:B------:R-:W-:Y:S05]  /*2c40*/  @P3 BRA `(.L_x_571) ;  /* 0x0000000000103947 */ /* 0x000fea0003800000 */
[----:B------:R-:W-:Y:S01]  /*2c50*/  MOV R52, RZ ;  /* 0x000000ff00347202 */ /* 0x000fe20000000f00 */
[----:B------:R-:W-:Y:S06]  /*2c60*/  @!P0 BRA `(.L_x_572) ;  /* 0x0000000000188947 */ /* 0x000fec0003800000 */
[----:B-----5:R-:W-:Y:S01]  /*2c70*/  SHF.L.U32 R52, R38, 0x10, RZ ;  /* 0x0000001026347819 */ /* 0x020fe200000006ff */
[----:B------:R-:W-:Y:S06]  /*2c80*/  BRA `(.L_x_572) ;  /* 0x0000000000107947 */ /* 0x000fec0003800000 */
.L_x_571:
[----:B-----5:R-:W-:Y:S02]  /*2c90*/  SHF.L.U32 R52, R42, 0x10, RZ ;  /* 0x000000102a347819 */ /* 0x020fe400000006ff */
[----:B------:R-:W-:-:S03]  /*2ca0*/  @P0 SHF.L.U32 R45, R38, 0x10, RZ ;  /* 0x00000010262d0819 */ /* 0x000fc600000006ff */
[----:B------:R-:W-:-:S04]  /*2cb0*/  FMUL.FTZ R52, R52, UR8 ;  /* 0x0000000834347c20 */ /* 0x000fc80008410000 */
[----:B------:R-:W-:-:S07]  /*2cc0*/  @P0 FADD.FTZ R52, R45, R52 ;  /* 0x000000342d340221 */ /* 0x000fce0000010000 */
.L_x_572:
[----:B------:R-:W-:Y:S05]  /*2cd0*/  BSYNC B0 ;  /* 0x0000000000007941 */ /* 0x000fea0003800000 */
.L_x_570:
[----:B------:R-:W-:Y:S04]  /*2ce0*/  BSSY B0, `(.L_x_573) ;  /* 0x000000d000007945 */ /* 0x000fe80003800000 */
[----:B------:R-:W-:Y:S05]  /*2cf0*/  @P3 BRA `(.L_x_574) ;  /* 0x0000000000143947 */ /* 0x000fea0003800000 */
[----:B------:R-:W-:Y:S01]  /*2d00*/  HFMA2.MMA R124, -RZ, RZ, 0, 0 ;  /* 0x00000000ff7c7435 */ /* 0x000fe200000001ff */
[----:B------:R-:W-:Y:S10]  /*2d10*/  @!P0 BRA `(.L_x_575) ;  /* 0x0000000000248947 */ /* 0x000ff40003800000 */
[----:B-----5:R-:W-:-:S04]  /*2d20*/  PRMT R124, R38, 0x7632, R124 ;  /* 0x00007632267c7816 */ /* 0x020fc8000000007c */
[----:B------:R-:W-:Y:S01]  /*2d30*/  SHF.L.U32 R124, R124, 0x10, RZ ;  /* 0x000000107c7c7819 */ /* 0x000fe200000006ff */
[----:B------:R-:W-:Y:S06]  /*2d40*/  BRA `(.L_x_575) ;  /* 0x0000000000187947 */ /* 0x000fec0003800000 */
.L_x_574:
[----:B-----5:R-:W-:Y:S02]  /*2d50*/  PRMT R44, R42, 0x7632, R44 ;  /* 0x000076322a2c7816 */ /* 0x020fe4000000002c */
[----:B------:R-:W-:Y:S02]  /*2d60*/  @P0 PRMT R45, R38, 0x7632, R45 ;  /* 0x00007632262d0816 */ /* 0x000fe4000000002d */
[----:B------:R-:W-:Y:S02]  /*2d70*/  SHF.L.U32 R44, R44, 0x10, RZ ;  /* 0x000000102c2c7819 */ /* 0x000fe400000006ff */
[----:B------:R-:W-:-:S03]  /*2d80*/  @P0 SHF.L.U32 R45, R45, 0x10, RZ ;  /* 0x000000102d2d0819 */ /* 0x000fc600000006ff */
[----:B------:R-:W-:-:S04]  /*2d90*/  FMUL.FTZ R124, R44, UR8 ;  /* 0x000000082c7c7c20 */ /* 0x000fc80008410000 */
[----:B------:R-:W-:-:S07]  /*2da0*/  @P0 FADD.FTZ R124, R124, R45 ;  /* 0x0000002d7c7c0221 */ /* 0x000fce0000010000 */
.L_x_575:
[----:B------:R-:W-:Y:S05]  /*2db0*/  BSYNC B0 ;  /* 0x0000000000007941 */ /* 0x000fea0003800000 */
.L_x_573:
[----:B------:R-:W-:Y:S04]  /*2dc0*/  BSSY B0, `(.L_x_576) ;  /* 0x000000a000007945 */ /* 0x000fe80003800000 */
[----:B------:R-:W-:Y:S05]  /*2dd0*/  @P3 BRA `(.L_x_577) ;  /* 0x0000000000103947 */ /* 0x000fea0003800000 */
[----:B------:R-:W-:Y:S01]  /*2de0*/  MOV R50, RZ ;  /* 0x000000ff00327202 */ /* 0x000fe20000000f00 */
[----:B------:R-:W-:Y:S06]  /*2df0*/  @!P0 BRA `(.L_x_578) ;  /* 0x0000000000188947 */ /* 0x000fec0003800000 */
[----:B-----5:R-:W-:Y:S01]  /*2e00*/  SHF.L.U32 R50, R39, 0x10, RZ ;  /* 0x0000001027327819 */ /* 0x020fe200000006ff */
[----:B------:R-:W-:Y:S06]  /*2e10*/  BRA `(.L_x_578) ;  /* 0x0000000000107947 */ /* 0x000fec0003800000 */
.L_x_577:
[----:B-----5:R-:W-:Y:S02]  /*2e20*/  SHF.L.U32 R50, R43, 0x10, RZ ;  /* 0x000000102b327819 */ /* 0x020fe400000006ff */
[----:B------:R-:W-:-:S03]  /*2e30*/  @P0 SHF.L.U32 R45, R39, 0x10, RZ ;  /* 0x00000010272d0819 */ /* 0x000fc600000006ff */
[----:B------:R-:W-:-:S04]  /*2e40*/  FMUL.FTZ R50, R50, UR8 ;  /* 0x0000000832327c20 */ /* 0x000fc80008410000 */
[----:B------:R-:W-:-:S07]  /*2e50*/  @P0 FADD.FTZ R50, R45, R50 ;  /* 0x000000322d320221 */ /* 0x000fce0000010000 */
.L_x_578:
[----:B------:R-:W-:Y:S05]  /*2e60*/  BSYNC B0 ;  /* 0x0000000000007941 */ /* 0x000fea0003800000 */
.L_x_576:
[----:B------:R-:W-:Y:S04]  /*2e70*/  BSSY B0, `(.L_x_579) ;  /* 0x000000d000007945 */ /* 0x000fe80003800000 */
[----:B------:R-:W-:Y:S05]  /*2e80*/  @P3 BRA `(.L_x_580) ;  /* 0x0000000000143947 */ /* 0x000fea0003800000 */
[----:B------:R-:W-:Y:S01]  /*2e90*/  HFMA2.MMA R55, -RZ, RZ, 0, 0 ;  /* 0x00000000ff377435 */ /* 0x000fe200000001ff */
[----:B------:R-:W-:Y:S10]  /*2ea0*/  @!P0 BRA `(.L_x_581) ;  /* 0x0000000000248947 */ /* 0x000ff40003800000 */
[----:B-----5:R-:W-:-:S04]  /*2eb0*/  PRMT R55, R39, 0x7632, R55 ;  /* 0x0000763227377816 */ /* 0x020fc80000000037 */
[----:B------:R-:W-:Y:S01]  /*2ec0*/  SHF.L.U32 R55, R55, 0x10, RZ ;  /* 0x0000001037377819 */ /* 0x000fe200000006ff */
[----:B------:R-:W-:Y:S06]  /*2ed0*/  BRA `(.L_x_581) ;  /* 0x0000000000187947 */ /* 0x000fec0003800000 */
.L_x_580:
[----:B-----5:R-:W-:Y:S02]  /*2ee0*/  PRMT R44, R43, 0x7632, R44 ;  /* 0x000076322b2c7816 */ /* 0x020fe4000000002c */
[----:B------:R-:W-:-:S03]  /*2ef0*/  @P0 PRMT R45, R39, 0x7632, R45 ;  /* 0x00007632272d0816 */ /* 0x000fc6000000002d */
[----:B------:R-:W-:Y:S01]  /*2f00*/  IMAD.U32 R44, R44, 0x10000, RZ ;  /* 0x000100002c2c7824 */ /* 0x000fe200078e00ff */
[----:B------:R-:W-:-:S03]  /*2f10*/  @P0 SHF.L.U32 R46, R45, 0x10, RZ ;  /* 0x000000102d2e0819 */ /* 0x000fc600000006ff */
[----:B------:R-:W-:-:S04]  /*2f20*/  FMUL.FTZ R55, R44, UR8 ;  /* 0x000000082c377c20 */ /* 0x000fc80008410000 */
[----:B------:R-:W-:-:S07]  /*2f30*/  @P0 FADD.FTZ R55, R55, R46 ;  /* 0x0000002e37370221 */ /* 0x000fce0000010000 */
.L_x_581:
[----:B------:R-:W-:Y:S05]  /*2f40*/  BSYNC B0 ;  /* 0x0000000000007941 */ /* 0x000fea0003800000 */
.L_x_579:
[----:B------:R-:W-:Y:S01]  /*2f50*/  FADD.FTZ R44, RZ, R121 ;  /* 0x00000079ff2c7221 */ /* 0x000fe20000010000 */
[----:B------:R-:W-:Y:S01]  /*2f60*/  IMAD.WIDE.U32 R48, R128, 0x10, R48 ;  /* 0x0000001080307825 */ /* 0x000fe200078e0030 */
[----:B------:R-:W-:Y:S01]  /*2f70*/  F2FP.BF16.F32.PACK_AB R47, R55, R50 ;  /* 0x00000032372f723e */ /* 0x000fe200000010ff */
[----:B------:R-:W-:Y:S02]  /*2f80*/  UMOV UR12, 0xffffffff ;  /* 0xffffffff000c7882 */ /* 0x000fe40000000000 */
[----:B------:R-:W-:Y:S01]  /*2f90*/  FADD.FTZ R44, R44, R119 ;  /* 0x000000772c2c7221 */ /* 0x000fe20000010000 */
[----:B------:R-:W-:Y:S02]  /*2fa0*/  F2FP.BF16.F32.PACK_AB R46, R124, R52 ;  /* 0x000000347c2e723e */ /* 0x000fe400000010ff */
[----:B------:R-:W-:Y:S01]  /*2fb0*/  LOP3.LUT P0, RZ, R60, 0xff, RZ, 0xc0, !PT ;  /* 0x000000ff3cff7812 */ /* 0x000fe2000780c0ff */
[----:B------:R-:W-:-:S03]  /*2fc0*/  FADD.FTZ R44, R44, R117 ;  /* 0x000000752c2c7221 */ /* 0x000fc60000010000 */
[----:B------:R-:W-:Y:S01]  /*2fd0*/  SEL R60, R89, R114, !P0 ;  /* 0x00000072593c7207 */ /* 0x000fe20004000000 */
        /* <DEDUP_REMOVED lines=25> */
[----:B------:R-:W-:Y:S01]  /*3170*/  FADD.FTZ R45, R44, R165 ;  /* 0x000000a52c2d7221 */ /* 0x000fe20000010000 */
[----:B------:R-:W-:-:S03]  /*3180*/  F2FP.BF16.F32.PACK_AB R44, R122, R54 ;  /* 0x000000367a2c723e */ /* 0x000fc600000010ff */
[----:B------:R-:W-:-:S04]  /*3190*/  FADD.FTZ R45, R45, R62 ;  /* 0x0000003e2d2d7221 */ /* 0x000fc80000010000 */
[----:B------:R-:W-:-:S04]  /*31a0*/  FADD.FTZ R45, R45, R118 ;  /* 0x000000762d2d7221 */ /* 0x000fc80000010000 */
[----:B------:R-:W-:-:S04]  /*31b0*/  FADD.FTZ R45, R45, R120 ;  /* 0x000000782d2d7221 */ /* 0x000fc80000010000 */
[----:B------:R-:W-:-:S04]  /*31c0*/  FADD.FTZ R45, R45, R54 ;  /* 0x000000362d2d7221 */ /* 0x000fc80000010000 */
[----:B------:R-:W-:Y:S01]  /*31d0*/  FADD.FTZ R126, R45, R122 ;  /* 0x0000007a2d7e7221 */ /* 0x000fe20000010000 */
[----:B------:R-:W-:-:S03]  /*31e0*/  F2FP.BF16.F32.PACK_AB R45, R53, R51 ;  /* 0x00000033352d723e */ /* 0x000fc600000010ff */
[----:B------:R-:W-:Y:S02]  /*31f0*/  FADD.FTZ R126, R126, R51 ;  /* 0x000000337e7e7221 */ /* 0x000fe40000010000 */
[----:B------:R0:W-:Y:S02]  /*3200*/  STG.E.128 desc[UR4][R48.64], R44 ;  /* 0x0000002c30007986 */ /* 0x0001e4000c101d04 */
[----:B------:R-:W-:-:S04]  /*3210*/  FADD.FTZ R126, R126, R53 ;  /* 0x000000357e7e7221 */ /* 0x000fc80000010000 */
[----:B------:R-:W-:-:S04]  /*3220*/  FADD.FTZ R126, R126, R52 ;  /* 0x000000347e7e7221 */ /* 0x000fc80000010000 */
        /* <DEDUP_REMOVED lines=20> */
[----:B------:R-:W-:Y:S01]  /*3370*/  FFMA.FTZ R45, R126, R126, R45 ;  /* 0x0000007e7e2d7223 */ /* 0x000fe2000001002d */
[----:B------:R-:W-:-:S03]  /*3380*/  FADD.FTZ R126, -R44, R115 ;  /* 0x000000732c7e7221 */ /* 0x000fc60000010100 */
[----:B------:R-:W-:Y:S01]  /*3390*/  FFMA.FTZ R45, R46, R46, R45 ;  /* 0x0000002e2e2d7223 */ /* 0x000fe2000001002d */
[----:B------:R-:W-:-:S03]  /*33a0*/  FADD.FTZ R46, -R44, R63 ;  /* 0x0000003f2c2e7221 */ /* 0x000fc60000010100 */
        /* <DEDUP_REMOVED lines=80> */
.L_x_596:
[----:B------:R-:W-:Y:S01]  /*38b0*/  ISETP.NE.AND P2, PT, R110, RZ, PT ;  /* 0x000000ff6e00720c */ /* 0x000fe20003f45270 */
[----:B------:R-:W-:-:S12]  /*38c0*/  WARPSYNC.ALL ;  /* 0x0000000000007948 */ /* 0x000fd80003800000 */
[----:B------:R-:W2:Y:S01]  /*38d0*/  @!P2 S2R R48, SR_CgaCtaId ;  /* 0x000000000030a919 */ /* 0x000ea20000008800 */
[----:B------:R-:W-:Y:S02]  /*38e0*/  @!P2 MOV R45, 0x400 ;  /* 0x00000400002da802 */ /* 0x000fe40000000f00 */
[----:B------:R-:W-:Y:S02]  /*38f0*/  @!P2 IADD3 R46, R91, R60, RZ ;  /* 0x0000003c5b2ea210 */ /* 0x000fe40007ffe0ff */
[----:B--2---:R-:W-:Y:S01]  /*3900*/  @!P2 LEA R47, R48, R45, 0x18 ;  /* 0x0000002d302fa211 */ /* 0x004fe200078ec0ff */
        /* <DEDUP_REMOVED lines=9> */
[----:B-1----:R-:W-:Y:S02]  /*39a0*/  @!P2 LEA R47, R45, R44, 0x18 ;  /* 0x0000002c2d2fa211 */ /* 0x002fe400078ec0ff */
[----:B------:R-:W-:Y:S02]  /*39b0*/  CS2R R44, SRZ ;  /* 0x00000000002c7805 */ /* 0x000fe4000001ff00 */
[----:B------:R-:W-:Y:S01]  /*39c0*/  @!P2 LEA R60, R60, R47, 0x3 ;  /* 0x0000002f3c3ca211 */ /* 0x000fe200078e18ff */
[----:B------:R-:W-:-:S04]  /*39d0*/  HFMA2.MMA R47, -RZ, RZ, 0, 0 ;  /* 0x00000000ff2f7435 */ /* 0x000fc800000001ff */
[----:B------:R-:W-:Y:S02]  /*39e0*/  @!P2 LDS.64 R44, [R60] ;  /* 0x000000003c2ca984 */ /* 0x000fe40000000a00 */
[----:B------:R-:W-:Y:S02]  /*39f0*/  @!P2 MOV R47, 0x500 ;  /* 0x00000500002fa802 */ /* 0x000fe40000000f00 */
[----:B------:R-:W-:-:S03]  /*3a00*/  LOP3.LUT P2, RZ, R91, 0x1f, R64, 0xf8, !PT ;  /* 0x0000001f5bff7812 */ /* 0x000fc6000784f840 */
[----:B------:R-:W1:Y:S02]  /*3a10*/  SHFL.DOWN PT, R48, R47, 0x2, 0x1f ;  /* 0x08401f002f307f89 */ /* 0x000e6400000e0000 */
[-C--:B-1----:R-:W-:Y:S02]  /*3a20*/  IADD3 R128, R48, R47.reuse, RZ ;  /* 0x0000002f30807210 */ /* 0x082fe40007ffe0ff */
[----:B------:R-:W-:Y:S02]  /*3a30*/  I2FP.F32.S32 R132, R48 ;  /* 0x0000003000847245 */ /* 0x000fe40000201400 */
[----:B------:R-:W-:Y:S01]  /*3a40*/  I2FP.F32.S32 R46, R128 ;  /* 0x00000080002e7245 */ /* 0x000fe20000201400 */
[----:B------:R-:W1:Y:S01]  /*3a50*/  SHFL.DOWN PT, R134, R128, 0x1, 0x1f ;  /* 0x08201f0080867f89 */ /* 0x000e6200000e0000 */
[----:B------:R-:W-:Y:S02]  /*3a60*/  I2FP.F32.S32 R48, R47 ;  /* 0x0000002f00307245 */ /* 0x000fe40000201400 */
[----:B------:R-:W2:Y:S01]  /*3a70*/  MUFU.RCP R130, R46 ;  /* 0x0000002e00827308 */ /* 0x000ea20000001000 */
[----:B0-----:R-:W0:Y:S04]  /*3a80*/  SHFL.DOWN PT, R49, R44, 0x2, 0x1f ;  /* 0x08401f002c317f89 */ /* 0x001e2800000e0000 */
[----:B------:R-:W3:Y:S01]  /*3a90*/  SHFL.DOWN PT, R126, R45, 0x2, 0x1f ;  /* 0x08401f002d7e7f89 */ /* 0x000ee200000e0000 */
[----:B-1----:R-:W-:-:S02]  /*3aa0*/  IADD3 R128, R128, R134, RZ ;  /* 0x0000008680807210 */ /* 0x002fc40007ffe0ff */
[----:B------:R-:W-:Y:S01]  /*3ab0*/  I2FP.F32.S32 R134, R134 ;  /* 0x0000008600867245 */ /* 0x000fe20000201400 */
[C---:B0-----:R-:W-:Y:S01]  /*3ac0*/  FMUL.FTZ R60, R49.reuse, R132 ;  /* 0x00000084313c7220 */ /* 0x041fe20000410000 */
[----:B------:R-:W-:Y:S01]  /*3ad0*/  FADD.FTZ R49, -R49, R44 ;  /* 0x0000002c31317221 */ /* 0x000fe20000010100 */
[----:B------:R-:W-:Y:S02]  /*3ae0*/  I2FP.F32.S32 R128, R128 ;  /* 0x0000008000807245 */ /* 0x000fe40000201400 */
[----:B------:R-:W-:Y:S01]  /*3af0*/  FFMA.FTZ R47, R48, R44, R60 ;  /* 0x0000002c302f7223 */ /* 0x000fe2000001003c */
[----:B------:R-:W-:Y:S01]  /*3b00*/  FMUL.FTZ R49, R49, R49 ;  /* 0x0000003131317220 */ /* 0x000fe20000410000 */
[----:B---3--:R-:W-:Y:S02]  /*3b10*/  FADD.FTZ R45, R126, R45 ;  /* 0x0000002d7e2d7221 */ /* 0x008fe40000010000 */
[----:B--2---:R-:W-:Y:S01]  /*3b20*/  FMUL.FTZ R47, R130, R47 ;  /* 0x0000002f822f7220 */ /* 0x004fe20000410000 */
[----:B------:R-:W-:Y:S01]  /*3b30*/  FMUL.FTZ R49, R49, R48 ;  /* 0x0000003031317220 */ /* 0x000fe20000410000 */
[----:B------:R-:W0:Y:S01]  /*3b40*/  MUFU.RCP R128, R128 ;  /* 0x0000008000807308 */ /* 0x000e220000001000 */
[----:B------:R-:W1:Y:S02]  /*3b50*/  LDC R126, c[0x0][0x2d8] ;  /* 0x0000b600ff7e7b82 */ /* 0x000e640000000800 */
[----:B------:R-:W2:Y:S01]  /*3b60*/  SHFL.DOWN PT, R44, R47, 0x1, 0x1f ;  /* 0x08201f002f2c7f89 */ /* 0x000ea200000e0000 */
[----:B------:R-:W-:-:S04]  /*3b70*/  FMUL.FTZ R49, R49, R132 ;  /* 0x0000008431317220 */ /* 0x000fc80000410000 */
[----:B------:R-:W-:-:S05]  /*3b80*/  FFMA.FTZ R45, R130, R49, R45 ;  /* 0x00000031822d7223 */ /* 0x000fca000001002d */
[----:B------:R-:W3:Y:S01]  /*3b90*/  SHFL.DOWN PT, R48, R45, 0x1, 0x1f ;  /* 0x08201f002d307f89 */ /* 0x000ee200000e0000 */
[----:B--2---:R-:W-:Y:S01]  /*3ba0*/  FADD.FTZ R49, R47, -R44 ;  /* 0x8000002c2f317221 */ /* 0x004fe20000010000 */
[----:B------:R-:W-:-:S03]  /*3bb0*/  FMUL.FTZ R44, R44, R134 ;  /* 0x000000862c2c7220 */ /* 0x000fc60000410000 */
[----:B------:R-:W-:Y:S01]  /*3bc0*/  FMUL.FTZ R49, R49, R49 ;  /* 0x0000003131317220 */ /* 0x000fe20000410000 */
[----:B------:R-:W-:-:S03]  /*3bd0*/  FFMA.FTZ R47, R46, R47, R44 ;  /* 0x0000002f2e2f7223 */ /* 0x000fc6000001002c */
[----:B------:R-:W-:Y:S01]  /*3be0*/  FMUL.FTZ R49, R46, R49 ;  /* 0x000000312e317220 */ /* 0x000fe20000410000 */
[C---:B0-----:R-:W-:Y:S01]  /*3bf0*/  FMUL.FTZ R60, R128.reuse, R47 ;  /* 0x0000002f803c7220 */ /* 0x041fe20000410000 */
[----:B---3--:R-:W-:Y:S02]  /*3c00*/  FADD.FTZ R47, R45, R48 ;  /* 0x000000302d2f7221 */ /* 0x008fe40000010000 */
[----:B------:R-:W-:Y:S01]  /*3c10*/  FMUL.FTZ R49, R49, R134 ;  /* 0x0000008631317220 */ /* 0x000fe20000410000 */
[----:B------:R-:W0:Y:S02]  /*3c20*/  @!P2 LDC.64 R44, c[0x0][0x250] ;  /* 0x00009400ff2cab82 */ /* 0x000e240000000a00 */
[----:B------:R-:W2:Y:S01]  /*3c30*/  SHFL.IDX PT, R60, R60, RZ, 0x1f ;  /* 0x00001fff3c3c7589 */ /* 0x000ea200000e0000 */
[----:B------:R-:W-:-:S05]  /*3c40*/  FFMA.FTZ R128, R128, R49, R47 ;  /* 0x0000003180807223 */ /* 0x000fca000001002f */
[----:B------:R-:W3:Y:S01]  /*3c50*/  @!P2 LDC.64 R46, c[0x0][0x258] ;  /* 0x00009600ff2eab82 */ /* 0x000ee20000000a00 */
[----:B------:R-:W1:Y:S01]  /*3c60*/  SHFL.IDX PT, R128, R128, RZ, 0x1f ;  /* 0x00001fff80807589 */ /* 0x000e6200000e0000 */
[----:B0-----:R-:W-:Y:S01]  /*3c70*/  @!P2 LEA R44, P3, R112, R44, 0x2 ;  /* 0x0000002c702ca211 */ /* 0x001fe200078610ff */
[----:B--2---:R-:W-:-:S03]  /*3c80*/  FMUL.FTZ R48, R60, R60 ;  /* 0x0000003c3c307220 */ /* 0x004fc60000410000 */
[----:B------:R-:W-:Y:S02]  /*3c90*/  @!P2 LEA.HI.X R45, R112, R45, R56, 0x2, P3 ;  /* 0x0000002d702da211 */ /* 0x000fe400018f1438 */
[----:B------:R-:W-:Y:S01]  /*3ca0*/  FSEL R49, R48, RZ, P1 ;  /* 0x000000ff30317208 */ /* 0x000fe20000800000 */
[----:B-1----:R-:W-:Y:S01]  /*3cb0*/  FFMA.FTZ R48, R128, UR9, R126 ;  /* 0x0000000980307c23 */ /* 0x002fe2000801007e */
[----:B---3--:R-:W-:Y:S01]  /*3cc0*/  @!P2 LEA R46, P4, R112, R46, 0x2 ;  /* 0x0000002e702ea211 */ /* 0x008fe200078810ff */
[----:B------:R0:W-:Y:S02]  /*3cd0*/  @!P2 STG.E desc[UR4][R44.64], R60 ;  /* 0x0000003c2c00a986 */ /* 0x0001e4000c101904 */
[----:B------:R-:W-:Y:S01]  /*3ce0*/  FADD.FTZ R49, R48, R49 ;  /* 0x0000003130317221 */ /* 0x000fe20000010000 */
[----:B------:R-:W-:-:S05]  /*3cf0*/  @!P2 LEA.HI.X R47, R112, R47, R56, 0x2, P4 ;  /* 0x0000002f702fa211 */ /* 0x000fca00020f1438 */
[----:B------:R-:W1:Y:S02]  /*3d00*/  MUFU.RSQ R49, R49 ;  /* 0x0000003100317308 */ /* 0x000e640000001400 */
[----:B-1----:R0:W-:Y:S01]  /*3d10*/  @!P2 STG.E desc[UR4][R46.64], R49 ;  /* 0x000000312e00a986 */ /* 0x0021e2000c101904 */
[----:B------:R-:W-:-:S13]  /*3d20*/  ISETP.GE.AND P2, PT, R58, 0x1, PT ;  /* 0x000000013a00780c */ /* 0x000fda0003f46270 */
[----:B0-----:R-:W-:Y:S05]  /*3d30*/  @!P2 BRA `(.L_x_584) ;  /* 0x000000080084a947 */ /* 0x001fea0003800000 */
[----:B------:R-:W-:Y:S02]  /*3d40*/  IADD3 R58, R58, -0x1, RZ ;  /* 0xffffffff3a3a7810 */ /* 0x000fe40007ffe0ff */
[----:B------:R-:W-:-:S03]  /*3d50*/  FSEL R44, R60, RZ, !P1 ;  /* 0x000000ff3c2c7208 */ /* 0x000fc60004800000 */
[----:B------:R-:W-:Y:S02]  /*3d60*/  IMAD R123, R58, R123, RZ ;  /* 0x0000007b3a7b7224 */ /* 0x000fe400078e02ff */
[C---:B------:R-:W-:Y:S01]  /*3d70*/  FADD.FTZ R45, -R44.reuse, R118 ;  /* 0x000000762c2d7221 */ /* 0x040fe20000010100 */
[C---:B------:R-:W-:Y:S01]  /*3d80*/  FADD.FTZ R48, -R44.reuse, R119 ;  /* 0x000000772c307221 */ /* 0x040fe20000010100 */
[C---:B------:R-:W-:Y:S01]  /*3d90*/  FADD.FTZ R46, -R44.reuse, R121 ;  /* 0x000000792c2e7221 */ /* 0x040fe20000010100 */
[----:B------:R-:W-:Y:S01]  /*3da0*/  SHF.R.S32.HI R118, RZ, 0x1f, R123 ;  /* 0x0000001fff767819 */ /* 0x000fe2000001147b */
[C---:B------:R-:W-:Y:S01]  /*3db0*/  FADD.FTZ R60, -R44.reuse, R63 ;  /* 0x0000003f2c3c7221 */ /* 0x040fe20000010100 */
[C---:B------:R-:W-:Y:S01]  /*3dc0*/  FADD.FTZ R126, -R44.reuse, R61 ;  /* 0x0000003d2c7e7221 */ /* 0x040fe20000010100 */
[----:B------:R-:W-:Y:S01]  /*3dd0*/  FADD.FTZ R56, -R44, R117 ;  /* 0x000000752c387221 */ /* 0x000fe20000010100 */
[----:B------:R-:W-:Y:S01]  /*3de0*/  LEA.HI R123, R118, R123, RZ, 0x3 ;  /* 0x0000007b767b7211 */ /* 0x000fe200078f18ff */
[C---:B------:R-:W-:Y:S01]  /*3df0*/  FADD.FTZ R58, -R44.reuse, R115 ;  /* 0x000000732c3a7221 */ /* 0x040fe20000010100 */
[----:B------:R-:W0:Y:S01]  /*3e00*/  LDC.64 R118, c[0x0][0x2b8] ;  /* 0x0000ae00ff767b82 */ /* 0x000e220000000a00 */
[C---:B------:R-:W-:Y:S01]  /*3e10*/  FADD.FTZ R128, -R44.reuse, R59 ;  /* 0x0000003b2c807221 */ /* 0x040fe20000010100 */
[----:B------:R-:W-:Y:S01]  /*3e20*/  LEA.HI.SX32 R123, R123, R108, 0x1d ;  /* 0x0000006c7b7b7211 */ /* 0x000fe200078feaff */
        /* <DEDUP_REMOVED lines=33> */
[----:B------:R-:W-:Y:S01]  /*4040*/  FMUL.FTZ R46, R49, R46 ;  /* 0x0000002e312e7220 */ /* 0x000fe20000410000 */
[----:B------:R-:W-:Y:S01]  /*4050*/  IADD3 R45, R123, 0x100, RZ ;  /* 0x000001007b2d7810 */ /* 0x000fe20007ffe0ff */
        /* <DEDUP_REMOVED lines=38> */
[C---:B------:R-:W-:Y:S01]  /*42c0*/  IADD3 R125, R123.reuse, 0x80, RZ ;  /* 0x000000807b7d7810 */ /* 0x040fe20007ffe0ff */
[C---:B0-----:R-:W-:Y:S01]  /*42d0*/  IMAD.WIDE.U32 R126, R123.reuse, 0x10, R118 ;  /* 0x000000107b7e7825 */ /* 0x041fe200078e0076 */
[----:B------:R-:W-:-:S03]  /*42e0*/  IADD3 R121, R123, 0x180, RZ ;  /* 0x000001807b797810 */ /* 0x000fc60007ffe0ff */
[----:B------:R-:W-:Y:S01]  /*42f0*/  FFMA.FTZ R49, R16, R46, R65 ;  /* 0x0000002e10317223 */ /* 0x000fe20000010041 */
[----:B------:R-:W-:Y:S01]  /*4300*/  IADD3 R47, R123, 0x200, RZ ;  /* 0x000002007b2f7810 */ /* 0x000fe20007ffe0ff */
[----:B------:R-:W-:-:S04]  /*4310*/  IMAD.WIDE.U32 R122, R45, 0x10, R118 ;  /* 0x000000102d7a7825 */ /* 0x000fc800078e0076 */
        /* <DEDUP_REMOVED lines=8> */
[----:B------:R-:W-:Y:S01]  /*43a0*/  IMAD.WIDE.U32 R124, R125, 0x10, R118 ;  /* 0x000000107d7c7825 */ /* 0x000fe200078e0076 */
[----:B------:R-:W-:-:S03]  /*43b0*/  F2FP.BF16.F32.PACK_AB R45, R58, R45 ;  /* 0x0000002d3a2d723e */ /* 0x000fc600000010ff */
[----:B------:R-:W-:Y:S01]  /*43c0*/  FFMA.FTZ R54, R6, R156, R27 ;  /* 0x0000009c06367223 */ /* 0x000fe2000001001b */
[----:B------:R-:W-:Y:S01]  /*43d0*/  F2FP.BF16.F32.PACK_AB R44, R48, R49 ;  /* 0x00000031302c723e */ /* 0x000fe200000010ff */
[----:B------:R-:W-:Y:S01]  /*43e0*/  IMAD.WIDE.U32 R120, R121, 0x10, R118 ;  /* 0x0000001079787825 */ /* 0x000fe200078e0076 */
[----:B------:R-:W-:-:S03]  /*43f0*/  F2FP.BF16.F32.PACK_AB R51, R53, R144 ;  /* 0x000000903533723e */ /* 0x000fc600000010ff */
[----:B------:R-:W-:Y:S01]  /*4400*/  FFMA.FTZ R48, R12, R132, R33 ;  /* 0x000000840c307223 */ /* 0x000fe20000010021 */
[----:B------:R-:W-:Y:S01]  /*4410*/  FFMA.FTZ R53, R84, R134, R109 ;  /* 0x0000008654357223 */ /* 0x000fe2000001006d */
[----:B------:R-:W-:Y:S01]  /*4420*/  FFMA.FTZ R137, R78, R158, R103 ;  /* 0x0000009e4e897223 */ /* 0x000fe20000010067 */
[----:B------:R-:W-:Y:S01]  /*4430*/  FFMA.FTZ R58, R2, R165, R23 ;  /* 0x000000a5023a7223 */ /* 0x000fe20000010017 */
[----:B------:R-:W-:Y:S01]  /*4440*/  FFMA.FTZ R59, R0, R59, R21 ;  /* 0x0000003b003b7223 */ /* 0x000fe20000010015 */
[----:B------:R-:W-:Y:S01]  /*4450*/  FFMA.FTZ R60, R73, R129, R92 ;  /* 0x00000081493c7223 */ /* 0x000fe2000001005c */
[----:B------:R-:W-:Y:S01]  /*4460*/  FFMA.FTZ R57, R74, R57, R99 ;  /* 0x000000394a397223 */ /* 0x000fe20000010063 */
        /* <DEDUP_REMOVED lines=17> */
[----:B------:R-:W-:Y:S01]  /*4580*/  FFMA.FTZ R53, R7, R152, R26 ;  /* 0x0000009807357223 */ /* 0x000fe2000001001a */
[----:B------:R-:W-:Y:S01]  /*4590*/  FFMA.FTZ R154, R79, R154, R98 ;  /* 0x0000009a4f9a7223 */ /* 0x000fe20000010062 */
[----:B------:R-:W-:Y:S01]  /*45a0*/  F2FP.BF16.F32.PACK_AB R57, R56, R161 ;  /* 0x000000a13839723e */ /* 0x000fe200000010ff */
[----:B------:R-:W-:Y:S01]  /*45b0*/  FFMA.FTZ R60, R67, R61, R20 ;  /* 0x0000003d433c7223 */ /* 0x000fe20000010014 */
[----:B------:R-:W-:Y:S01]  /*45c0*/  F2FP.BF16.F32.PACK_AB R47, R130, R47 ;  /* 0x0000002f822f723e */ /* 0x000fe200000010ff */
        /* <DEDUP_REMOVED lines=10> */
[----:B------:R0:W-:Y:S01]  /*4670*/  STG.E.128 desc[UR4][R126.64], R44 ;  /* 0x0000002c7e007986 */ /* 0x0001e2000c101d04 */
[----:B------:R-:W-:-:S02]  /*4680*/  F2FP.BF16.F32.PACK_AB R49, R138, R49 ;  /* 0x000000318a31723e */ /* 0x000fc400000010ff */
[----:B------:R-:W-:Y:S02]  /*4690*/  F2FP.BF16.F32.PACK_AB R55, R139, R160 ;  /* 0x000000a08b37723e */ /* 0x000fe400000010ff */
[----:B------:R-:W-:Y:S01]  /*46a0*/  F2FP.BF16.F32.PACK_AB R53, R154, R53 ;  /* 0x000000359a35723e */ /* 0x000fe200000010ff */
[----:B------:R0:W-:Y:S01]  /*46b0*/  STG.E.128 desc[UR4][R124.64], R48 ;  /* 0x000000307c007986 */ /* 0x0001e2000c101d04 */
[----:B------:R-:W-:Y:S02]  /*46c0*/  F2FP.BF16.F32.PACK_AB R52, R137, R52 ;  /* 0x000000348934723e */ /* 0x000fe400000010ff */
[----:B------:R-:W-:Y:S02]  /*46d0*/  F2FP.BF16.F32.PACK_AB R56, R159, R56 ;  /* 0x000000389f38723e */ /* 0x000fe400000010ff */
[----:B------:R-:W-:Y:S01]  /*46e0*/  F2FP.BF16.F32.PACK_AB R63, R132, R63 ;  /* 0x0000003f843f723e */ /* 0x000fe200000010ff */
[----:B------:R0:W-:Y:S01]  /*46f0*/  STG.E.128 desc[UR4][R122.64], R52 ;  /* 0x000000347a007986 */ /* 0x0001e2000c101d04 */
[----:B------:R-:W-:-:S02]  /*4700*/  F2FP.BF16.F32.PACK_AB R62, R130, R117 ;  /* 0x00000075823e723e */ /* 0x000fc400000010ff */
[----:B------:R-:W-:Y:S01]  /*4710*/  F2FP.BF16.F32.PACK_AB R61, R128, R61 ;  /* 0x0000003d803d723e */ /* 0x000fe200000010ff */
[----:B------:R0:W-:Y:S01]  /*4720*/  STG.E.128 desc[UR4][R120.64], R56 ;  /* 0x0000003878007986 */ /* 0x0001e2000c101d04 */
[----:B------:R-:W-:-:S05]  /*4730*/  F2FP.BF16.F32.PACK_AB R60, R115, R60 ;  /* 0x0000003c733c723e */ /* 0x000fca00000010ff */
[----:B------:R0:W-:Y:S02]  /*4740*/  STG.E.128 desc[UR4][R118.64], R60 ;  /* 0x0000003c76007986 */ /* 0x0001e4000c101d04 */
.L_x_584:
[----:B------:R-:W-:Y:S05]  /*4750*/  BSYNC B0 ;  /* 0x0000000000007941 */ /* 0x000fea0003800000 */
.L_x_583:
[----:B------:R-:W-:Y:S02]  /*4760*/  IADD3 R112, R112, UR10, RZ ;  /* 0x0000000a70707c10 */ /* 0x000fe4000fffe0ff */
[----:B0-----:R-:W-:Y:S02]  /*4770*/  SEL R60, RZ, 0x1, P0 ;  /* 0x00000001ff3c7807 */ /* 0x001fe40000000000 */
[----:B------:R-:W-:-:S13]  /*4780*/  ISETP.GE.AND P2, PT, R112, UR11, PT ;  /* 0x0000000b70007c0c */ /* 0x000fda000bf46270 */
[----:B------:R-:W-:Y:S05]  /*4790*/  @!P2 BRA `(.L_x_585) ;  /* 0xffffffc000c8a947 */ /* 0x000fea000383ffff */
[----:B------:R-:W-:Y:S05]  /*47a0*/  EXIT ;  /* 0x000000000000794d */ /* 0x000fea0003800000 */
.L_x_582:
[----:B------:R-:W-:Y:S01]  /*47b0*/  HFMA2.MMA R134, -RZ, RZ, 0, 5.9604644775390625e-08 ;  /* 0x00000001ff867435 */ /* 0x000fe200000001ff */
[----:B------:R-:W-:Y:S01]  /*47c0*/  IMAD.MOV.U32 R132, RZ, RZ, R126 ;  /* 0x000000ffff847224 */ /* 0x000fe200078e007e */
[----:B------:R-:W-:Y:S02]  /*47d0*/  MOV R136, 0x1f ;  /* 0x0000001f00887802 */ /* 0x000fe40000000f00 */
[----:B------:R-:W-:-:S07]  /*47e0*/  MOV R128, 0xffffffff ;  /* 0xffffffff00807802 */ /* 0x000fce0000000f00 */
[----:B-----5:R-:W-:Y:S05]  /*47f0*/  WARPSYNC.COLLECTIVE R128, `(.L_x_586) ;  /* 0x0000000080087348 */ /* 0x020fea0003c00000 */
[----:B------:R0:W1:Y:S02]  /*4800*/  SHFL.BFLY P2, R130, R132, R134, R136 ;  /* 0x0c00008684827389 */ /* 0x0000640000040088 */
[----:B01---5:R-:W-:Y:S01]  /*4810*/  ENDCOLLECTIVE ;  /* 0x000000000000791b */ /* 0x023fe20003800000 */
.L_x_586:
[----:B------:R-:W-:Y:S01]  /*4820*/  HFMA2.MMA R134, -RZ, RZ, 0, 1.1920928955078125e-07 ;  /* 0x00000002ff867435 */ /* 0x000fe200000001ff */
[----:B------:R-:W-:-:S05]  /*4830*/  MOV R45, R130 ;  /* 0x00000082002d7202 */ /* 0x000fca0000000f00 */
[----:B------:R-:W-:-:S05]  /*4840*/  FADD.FTZ R46, R126, R45 ;  /* 0x0000002d7e2e7221 */ /* 0x000fca0000010000 */
[----:B------:R-:W-:-:S07]  /*4850*/  MOV R132, R46 ;  /* 0x0000002e00847202 */ /* 0x000fce0000000f00 */
[----:B------:R-:W-:Y:S05]  /*4860*/  WARPSYNC.COLLECTIVE R128, `(.L_x_587) ;  /* 0x0000000080087348 */ /* 0x000fea0003c00000 */
[----:B------:R0:W1:Y:S02]  /*4870*/  SHFL.BFLY P2, R130, R132, R134, R136 ;  /* 0x0c00008684827389 */ /* 0x0000640000040088 */
[----:B01----:R-:W-:Y:S01]  /*4880*/  ENDCOLLECTIVE ;  /* 0x000000000000791b */ /* 0x003fe20003800000 */
.L_x_587:
[----:B------:R-:W-:Y:S01]  /*4890*/  HFMA2.MMA R134, -RZ, RZ, 0, 2.384185791015625e-07 ;  /* 0x00000004ff867435 */ /* 0x000fe200000001ff */
[----:B------:R-:W-:-:S05]  /*48a0*/  MOV R45, R130 ;  /* 0x00000082002d7202 */ /* 0x000fca0000000f00 */
[----:B------:R-:W-:-:S05]  /*48b0*/  FADD.FTZ R47, R46, R45 ;  /* 0x0000002d2e2f7221 */ /* 0x000fca0000010000 */
[----:B------:R-:W-:-:S07]  /*48c0*/  MOV R132, R47 ;  /* 0x0000002f00847202 */ /* 0x000fce0000000f00 */
[----:B------:R-:W-:Y:S05]  /*48d0*/  WARPSYNC.COLLECTIVE R128, `(.L_x_588) ;  /* 0x0000000080087348 */ /* 0x000fea0003c00000 */
[----:B------:R0:W1:Y:S02]  /*48e0*/  SHFL.BFLY P2, R130, R132, R134, R136 ;  /* 0x0c00008684827389 */ /* 0x0000640000040088 */
[----:B01----:R-:W-:Y:S01]  /*48f0*/  ENDCOLLECTIVE ;  /* 0x000000000000791b */ /* 0x003fe20003800000 */
.L_x_588:
[----:B------:R-:W-:Y:S01]  /*4900*/  HFMA2.MMA R134, -RZ, RZ, 0, 4.76837158203125e-07 ;  /* 0x00000008ff867435 */ /* 0x000fe200000001ff */
[----:B------:R-:W-:-:S05]  /*4910*/  MOV R44, R130 ;  /* 0x00000082002c7202 */ /* 0x000fca0000000f00 */
[----:B------:R-:W-:-:S05]  /*4920*/  FADD.FTZ R48, R47, R44 ;  /* 0x0000002c2f307221 */ /* 0x000fca0000010000 */
[----:B------:R-:W-:-:S07]  /*4930*/  MOV R132, R48 ;  /* 0x0000003000847202 */ /* 0x000fce0000000f00 */
[----:B------:R-:W-:Y:S05]  /*4940*/  WARPSYNC.COLLECTIVE R128, `(.L_x_589) ;  /* 0x0000000080087348 */ /* 0x000fea0003c00000 */
[----:B------:R0:W1:Y:S02]  /*4950*/  SHFL.BFLY P2, R130, R132, R134, R136 ;  /* 0x0c00008684827389 */ /* 0x0000640000040088 */
[----:B01----:R-:W-:Y:S01]  /*4960*/  ENDCOLLECTIVE ;  /* 0x000000000000791b */ /* 0x003fe20003800000 */
.L_x_589:
[----:B------:R-:W-:Y:S01]  /*4970*/  HFMA2.MMA R134, -RZ, RZ, 0, 9.5367431640625e-07 ;  /* 0x00000010ff867435 */ /* 0x000fe200000001ff */
[----:B------:R-:W-:-:S05]  /*4980*/  MOV R45, R130 ;  /* 0x00000082002d7202 */ /* 0x000fca0000000f00 */
[----:B------:R-:W-:-:S05]  /*4990*/  FADD.FTZ R49, R48, R45 ;  /* 0x0000002d30317221 */ /* 0x000fca0000010000 */
[----:B------:R-:W-:-:S07]  /*49a0*/  MOV R132, R49 ;  /* 0x0000003100847202 */ /* 0x000fce0000000f00 */
[----:B------:R-:W-:Y:S05]  /*49b0*/  WARPSYNC.COLLECTIVE R128, `(.L_x_590) ;  /* 0x0000000080087348 */ /* 0x000fea0003c00000 */
[----:B------:R0:W1:Y:S02]  /*49c0*/  SHFL.BFLY P2, R130, R132, R134, R136 ;  /* 0x0c00008684827389 */ /* 0x0000640000040088 */
[----:B01----:R-:W-:Y:S01]  /*49d0*/  ENDCOLLECTIVE ;  /* 0x000000000000791b */ /* 0x003fe20003800000 */
.L_x_590:
        /* <DEDUP_REMOVED lines=88> */
.L_x_591:
[----:B------:R-:W-:Y:S01]  /*4f60*/  HFMA2.MMA R134, -RZ, RZ, 0, 1.1920928955078125e-07 ;  /* 0x00000002ff867435 */ /* 0x000fe200000001ff */
[----:B------:R-:W-:-:S05]  /*4f70*/  MOV R46, R130 ;  /* 0x00000082002e7202 */ /* 0x000fca0000000f00 */
[----:B------:R-:W-:-:S05]  /*4f80*/  FADD.FTZ R46, R45, R46 ;  /* 0x0000002e2d2e7221 */ /* 0x000fca0000010000 */
[----:B------:R-:W-:-:S07]  /*4f90*/  MOV R132, R46 ;  /* 0x0000002e00847202 */ /* 0x000fce0000000f00 */
[----:B------:R-:W-:Y:S05]  /*4fa0*/  WARPSYNC.COLLECTIVE R128, `(.L_x_592) ;  /* 0x0000000080087348 */ /* 0x000fea0003c00000 */
[----:B------:R0:W1:Y:S02]  /*4fb0*/  SHFL.BFLY P2, R130, R132, R134, R136 ;  /* 0x0c00008684827389 */ /* 0x0000640000040088 */
[----:B01----:R-:W-:Y:S01]  /*4fc0*/  ENDCOLLECTIVE ;  /* 0x000000000000791b */ /* 0x003fe20003800000 */
.L_x_592:
[----:B------:R-:W-:Y:S01]  /*4fd0*/  HFMA2.MMA R134, -RZ, RZ, 0, 2.384185791015625e-07 ;  /* 0x00000004ff867435 */ /* 0x000fe200000001ff */
[----:B------:R-:W-:-:S05]  /*4fe0*/  MOV R47, R130 ;  /* 0x00000082002f7202 */ /* 0x000fca0000000f00 */
[----:B------:R-:W-:-:S05]  /*4ff0*/  FADD.FTZ R47, R46, R47 ;  /* 0x0000002f2e2f7221 */ /* 0x000fca0000010000 */
[----:B------:R-:W-:-:S07]  /*5000*/  MOV R132, R47 ;  /* 0x0000002f00847202 */ /* 0x000fce0000000f00 */
[----:B------:R-:W-:Y:S05]  /*5010*/  WARPSYNC.COLLECTIVE R128, `(.L_x_593) ;  /* 0x0000000080087348 */ /* 0x000fea0003c00000 */
[----:B------:R0:W1:Y:S02]  /*5020*/  SHFL.BFLY P2, R130, R132, R134, R136 ;  /* 0x0c00008684827389 */ /* 0x0000640000040088 */
[----:B01----:R-:W-:Y:S01]  /*5030*/  ENDCOLLECTIVE ;  /* 0x000000000000791b */ /* 0x003fe20003800000 */
.L_x_593:
[----:B------:R-:W-:Y:S01]  /*5040*/  HFMA2.MMA R134, -RZ, RZ, 0, 4.76837158203125e-07 ;  /* 0x00000008ff867435 */ /* 0x000fe200000001ff */
[----:B------:R-:W-:-:S05]  /*5050*/  MOV R48, R130 ;  /* 0x0000008200307202 */ /* 0x000fca0000000f00 */
[----:B------:R-:W-:-:S05]  /*5060*/  FADD.FTZ R48, R47, R48 ;  /* 0x000000302f307221 */ /* 0x000fca0000010000 */
[----:B------:R-:W-:-:S07]  /*5070*/  MOV R132, R48 ;  /* 0x0000003000847202 */ /* 0x000fce0000000f00 */
[----:B------:R-:W-:Y:S05]  /*5080*/  WARPSYNC.COLLECTIVE R128, `(.L_x_594) ;  /* 0x0000000080087348 */ /* 0x000fea0003c00000 */
[----:B------:R0:W1:Y:S02]  /*5090*/  SHFL.BFLY P2, R130, R132, R134, R136 ;  /* 0x0c00008684827389 */ /* 0x0000640000040088 */
[----:B01----:R-:W-:Y:S01]  /*50a0*/  ENDCOLLECTIVE ;  /* 0x000000000000791b */ /* 0x003fe20003800000 */
.L_x_594:
[----:B------:R-:W-:Y:S01]  /*50b0*/  HFMA2.MMA R134, -RZ, RZ, 0, 9.5367431640625e-07 ;  /* 0x00000010ff867435 */ /* 0x000fe200000001ff */
[----:B------:R-:W-:-:S05]  /*50c0*/  MOV R49, R130 ;  /* 0x0000008200317202 */ /* 0x000fca0000000f00 */
[----:B------:R-:W-:-:S05]  /*50d0*/  FADD.FTZ R49, R48, R49 ;  /* 0x0000003130317221 */ /* 0x000fca0000010000 */
[----:B------:R-:W-:-:S07]  /*50e0*/  MOV R132, R49 ;  /* 0x0000003100847202 */ /* 0x000fce0000000f00 */
[----:B------:R-:W-:Y:S05]  /*50f0*/  WARPSYNC.COLLECTIVE R128, `(.L_x_595) ;  /* 0x0000000080087348 */ /* 0x000fea0003c00000 */
[----:B------:R0:W1:Y:S02]  /*5100*/  SHFL.BFLY P2, R130, R132, R134, R136 ;  /* 0x0c00008684827389 */ /* 0x0000640000040088 */
[----:B01----:R-:W-:Y:S01]  /*5110*/  ENDCOLLECTIVE ;  /* 0x000000000000791b */ /* 0x003fe20003800000 */
.L_x_595:
[----:B------:R-:W-:Y:S01]  /*5120*/  MOV R126, R130 ;  /* 0x00000082007e7202 */ /* 0x000fe20000000f00 */
[----:B------:R-:W-:Y:S06]  /*5130*/  BRA `(.L_x_596) ;  /* 0xffffffe400dc7947 */ /* 0x000fec000383ffff */
.L_x_597:
        /* <DEDUP_REMOVED lines=12> */
.L_x_37163:


//--------------------- .text._ZN10layer_norm13ln_fwd_kernelINS_13Kernel_traitsI13__nv_bfloat16S2_S2_S2_fjLj5120ELj1ELj1ELj4ELj16ENS_18Kernel_traits_baseILj5120ES2_S2_S2_S2_fjLj128EEEEELb0ELb1ELb0ELb0EEEvNS_9FwdParamsE --------------------------
	.section	.text._ZN10layer_norm13ln_fwd_kernelINS_13Kernel_traitsI13__nv_bfloat16S2_S2_S2_fjLj5120ELj1ELj1ELj4ELj16ENS_18Kernel_traits_baseILj5120ES2_S2_S2_S2_fjLj128EEEEELb0ELb1ELb0ELb0EEEvNS_9FwdParamsE,"ax",@progbits
	.align	128
        .global         _ZN10layer_norm13ln_fwd_kernelINS_13Kernel_traitsI13__nv_bfloat16S2_S2_S2_fjLj5120ELj1ELj1ELj4ELj16ENS_18Kernel_traits_baseILj5120ES2_S2_S2_S2_fjLj128EEEEELb0ELb1ELb0ELb0EEEvNS_9FwdParamsE
        .type           _ZN10layer_norm13ln_fwd_kernelINS_13Kernel_traitsI13__nv_bfloat16S2_S2_S2_fjLj5120ELj1ELj1ELj4ELj16ENS_18Kernel_traits_baseILj5120ES2_S2_S2_S2_fjLj128EEEEELb0ELb1ELb0ELb0EEEvNS_9FwdParamsE,@function
        .size           _ZN10layer_norm13ln_fwd_kernelINS_13Kernel_traitsI13__nv_bfloat16S2_S2_S2_fjLj5120ELj1ELj1ELj4ELj16ENS_18Kernel_traits_baseILj5120ES2_S2_S2_S2_fjLj128EEEEELb0ELb1ELb0ELb0EEEvNS_9FwdParamsE,(.L_x_37164 - _ZN10layer_norm13ln_fwd_kernelINS_13Kernel_traitsI13__nv_bfloat16S2_S2_S2_fjLj5120ELj1ELj1ELj4ELj16ENS_18Kernel_traits_baseILj5120ES2_S2_S2_S2_fjLj128EEEEELb0ELb1ELb0ELb0EEEvNS_9FwdParamsE)
        .other          _ZN10layer_norm13ln_fwd_kernelINS_13Kernel_traitsI13__nv_bfloat16S2_S2_S2_fjLj5120ELj1ELj1ELj4ELj16ENS_18Kernel_traits_baseILj5120ES2_S2_S2_S2_fjLj128EEEEELb0ELb1ELb0ELb0EEEvNS_9FwdParamsE,@"STO_CUDA_ENTRY STV_DEFAULT"
_ZN10layer_norm13ln_fwd_kernelINS_13Kernel_traitsI13__nv_bfloat16S2_S2_S2_fjLj5120ELj1ELj1ELj4ELj16ENS_18Kernel_traits_baseILj5120ES2_S2_S2_S2_fjLj128EEEEELb0ELb1ELb0ELb0EEEvNS_9FwdParamsE:
.text._ZN10layer_norm13ln_fwd_kernelINS_13Kernel_traitsI13__nv_bfloat16S2_S2_S2_fjLj5120ELj1ELj1ELj4ELj16ENS_18Kernel_traits_baseILj5120ES2_S2_S2_S2_fjLj128EEEEELb0ELb1ELb0ELb0EEEvNS_9FwdParamsE:
        /* <DEDUP_REMOVED lines=20> */
[----:B------:R-:W-:Y:S01]  /*0140*/  ULDC.64 UR6, c[0x0][0x2c8] ;  /* 0x0000b20000067ab9 */ /* 0x000fe20000000a00 */
[----:B------:R-:W0:Y:S01]  /*0150*/  LDC.64 R24, c[0x0][0x260] ;  /* 0x00009800ff187b82 */ /* 0x000e220000000a00 */
[----:B------:R-:W-:Y:S01]  /*0160*/  ISETP.NE.U32.AND P0, PT, RZ, UR6, PT ;  /* 0x00000006ff007c0c */ /* 0x000fe2000bf05070 */
[----:B------:R-:W-:-:S03]  /*0170*/  ULDC.64 UR8, c[0x0][0x278] ;  /* 0x00009e0000087ab9 */ /* 0x000fc60000000a00 */
[----:B------:R-:W-:-:S13]  /*0180*/  ISETP.NE.AND.EX P0, PT, RZ, UR7, PT, P0 ;  /* 0x00000007ff007c0c */ /* 0x000fda000bf05300 */
[----:B------:R-:W-:-:S04]  /*0190*/  @P0 LEA R22, P1, R43, UR6, 0x4 ;  /* 0x000000062b160c11 */ /* 0x000fc8000f8220ff */
[C---:B------:R-:W-:Y:S02]  /*01a0*/  @P0 LEA.HI.X R23, R43.reuse, UR7, RZ, 0x4, P1 ;  /* 0x000000072b170c11 */ /* 0x040fe400088f24ff */
[C---:B------:R-:W-:Y:S01]  /*01b0*/  LEA R44, P1, R43.reuse, UR8, 0x4 ;  /* 0x000000082b2c7c11 */ /* 0x040fe2000f8220ff */
[----:B0-----:R-:W-:-:S03]  /*01c0*/  IMAD.WIDE.U32 R24, R43, 0x10, R24 ;  /* 0x000000102b187825 */ /* 0x001fc600078e0018 */
[C---:B------:R-:W-:Y:S01]  /*01d0*/  LEA.HI.X R45, R43.reuse, UR9, RZ, 0x4, P1 ;  /* 0x000000092b2d7c11 */ /* 0x040fe200088f24ff */
[----:B------:R-:W5:Y:S04]  /*01e0*/  @P0 LDG.E.128 R20, desc[UR4][R22.64] ;  /* 0x0000000416140981 */ /* 0x000f68000c1e1d00 */
[----:B------:R-:W2:Y:S04]  /*01f0*/  LDG.E.128 R24, desc[UR4][R24.64] ;  /* 0x0000000418187981 */ /* 0x000ea8000c1e1d00 */
[----:B------:R-:W3:Y:S01]  /*0200*/  LDG.E.128 R44, desc[UR4][R44.64] ;  /* 0x000000042c2c7981 */ /* 0x000ee2000c1e1d00 */
[----:B------:R-:W-:-:S02]  /*0210*/  LOP3.LUT R43, R43, 0x80, RZ, 0xfc, !PT ;  /* 0x000000802b2b7812 */ /* 0x000fc400078efcff */
[----:B------:R-:W-:Y:S02]  /*0220*/  @!P0 CS2R R20, SRZ ;  /* 0x0000000000148805 */ /* 0x000fe4000001ff00 */
[----:B------:R-:W-:Y:S02]  /*0230*/  @!P0 CS2R R22, SRZ ;  /* 0x0000000000168805 */ /* 0x000fe4000001ff00 */
[----:B--2---:R-:W-:Y:S02]  /*0240*/  PRMT R68, R24, 0x7632, R68 ;  /* 0x0000763218447816 */ /* 0x004fe40000000044 */
[----:B------:R-:W-:Y:S02]  /*0250*/  PRMT R69, R25, 0x7632, R69 ;  /* 0x0000763219457816 */ /* 0x000fe40000000045 */
[----:B------:R-:W-:Y:S02]  /*0260*/  PRMT R2, R26, 0x7632, R2 ;  /* 0x000076321a027816 */ /* 0x000fe40000000002 */
[----:B------:R-:W-:-:S02]  /*0270*/  PRMT R0, R27, 0x7632, R0 ;  /* 0x000076321b007816 */ /* 0x000fc40000000000 */
[----:B---3--:R-:W-:Y:S02]  /*0280*/  PRMT R64, R44, 0x7632, R64 ;  /* 0x000076322c407816 */ /* 0x008fe40000000040 */
[----:B------:R-:W-:Y:S02]  /*0290*/  PRMT R65, R45, 0x7632, R65 ;  /* 0x000076322d417816 */ /* 0x000fe40000000041 */
[----:B------:R-:W-:Y:S02]  /*02a0*/  PRMT R66, R46, 0x7632, R66 ;  /* 0x000076322e427816 */ /* 0x000fe40000000042 */
[----:B------:R-:W-:-:S07]  /*02b0*/  PRMT R67, R47, 0x7632, R67 ;  /* 0x000076322f437816 */ /* 0x000fce0000000043 */
.L_x_599:
[----:B------:R-:W-:Y:S05]  /*02c0*/  BSYNC B0 ;  /* 0x0000000000007941 */ /* 0x000fea0003800000 */
.L_x_598:
[----:B------:R-:W-:Y:S04]  /*02d0*/  BSSY B0, `(.L_x_600) ;  /* 0x000001a000007945 */ /* 0x000fe80003800000 */
[----:B------:R-:W-:Y:S05]  /*02e0*/  @!P6 BRA `(.L_x_601) ;  /* 0x000000000060e947 */ /* 0x000fea0003800000 */
        /* <DEDUP_REMOVED lines=13> */
[----:B------:R-:W-:-:S02]  /*03c0*/  IADD3 R43, R43, 0x80, RZ ;  /* 0x000000802b2b7810 */ /* 0x000fc40007ffe0ff */
        /* <DEDUP_REMOVED lines=10> */
.L_x_601:
[----:B------:R-:W-:Y:S05]  /*0470*/  BSYNC B0 ;  /* 0x0000000000007941 */ /* 0x000fea0003800000 */
.L_x_600:
        /* <DEDUP_REMOVED lines=26> */
.L_x_603:
[----:B------:R-:W-:Y:S05]  /*0620*/  BSYNC B0 ;  /* 0x0000000000007941 */ /* 0x000fea0003800000 */
.L_x_602:
        /* <DEDUP_REMOVED lines=26> */
.L_x_605:
[----:B------:R-:W-:Y:S05]  /*07d0*/  BSYNC B0 ;  /* 0x0000000000007941 */ /* 0x000fea0003800000 */
.L_x_604:
        /* <DEDUP_REMOVED lines=11> */
[----:B------:R-:W-:Y:S01]  /*0890*/  LEA.HI.X R61, R43, UR9, RZ, 0x4, P1 ;  /* 0x000000092b3d7c11 */ /* 0x000fe200088f24ff */
[----:B------:R-:W5:Y:S04]  /*08a0*/  @P0 LDG.E.128 R4, desc[UR4][R6.64] ;  /* 0x0000000406040981 */ /* 0x000f68000c1e1d00 */
[----:B------:R-:W2:Y:S04]  /*08b0*/  LDG.E.128 R40, desc[UR4][R40.64] ;  /* 0x0000000428287981 */ /* 0x000ea8000c1e1d00 */
[----:B------:R-:W3:Y:S01]  /*08c0*/  LDG.E.128 R60, desc[UR4][R60.64] ;  /* 0x000000043c3c7981 */ /* 0x000ee2000c1e1d00 */
[----:B------:R-:W-:-:S02]  /*08d0*/  @!P0 CS2R R4, SRZ ;  /* 0x0000000000048805 */ /* 0x000fc4000001ff00 */
[----:B------:R-:W-:Y:S02]  /*08e0*/  @!P0 CS2R R6, SRZ ;  /* 0x0000000000068805 */ /* 0x000fe4000001ff00 */
[----:B--2---:R-:W-:Y:S02]  /*08f0*/  PRMT R156, R40, 0x7632, R156 ;  /* 0x00007632289c7816 */ /* 0x004fe4000000009c */
[----:B------:R-:W-:Y:S02]  /*0900*/  PRMT R157, R41, 0x7632, R157 ;  /* 0x00007632299d7816 */ /* 0x000fe4000000009d */
[----:B------:R-:W-:Y:S02]  /*0910*/  PRMT R158, R42, 0x7632, R158 ;  /* 0x000076322a9e7816 */ /* 0x000fe4000000009e */
[----:B------:R-:W-:Y:S02]  /*0920*/  PRMT R159, R43, 0x7632, R159 ;  /* 0x000076322b9f7816 */ /* 0x000fe4000000009f */
[----:B---3--:R-:W-:-:S02]  /*0930*/  PRMT R160, R60, 0x7632, R160 ;  /* 0x000076323ca07816 */ /* 0x008fc400000000a0 */
[----:B------:R-:W-:Y:S02]  /*0940*/  PRMT R161, R61, 0x7632, R161 ;  /* 0x000076323da17816 */ /* 0x000fe400000000a1 */
[----:B------:R-:W-:Y:S02]  /*0950*/  PRMT R162, R62, 0x7632, R162 ;  /* 0x000076323ea27816 */ /* 0x000fe400000000a2 */
[----:B------:R-:W-:-:S07]  /*0960*/  PRMT R163, R63, 0x7632, R163 ;  /* 0x000076323fa37816 */ /* 0x000fce00000000a3 */
.L_x_607:
[----:B------:R-:W-:Y:S05]  /*0970*/  BSYNC B0 ;  /* 0x0000000000007941 */ /* 0x000fea0003800000 */
.L_x_606:
[----:B------:R-:W0:Y:S02]  /*0980*/  S2UR UR6, SR_CTAID.X ;  /* 0x00000000000679c3 */ /* 0x000e240000002500 */
[----:B0-----:R-:W-:Y:S01]  /*0990*/  LEA.HI R164, R135, UR6, RZ, 0x19 ;  /* 0x0000000687a47c11 */ /* 0x001fe2000f8fc8ff */
[----:B------:R-:W-:-:S03]  /*09a0*/  ULDC UR6, c[0x0][0x214] ;  /* 0x0000850000067ab9 */ /* 0x000fc60000000800 */
[----:B------:R-:W-:-:S13]  /*09b0*/  ISETP.GE.AND P0, PT, R164, UR6, PT ;  /* 0x00000006a4007c0c */ /* 0x000fda000bf06270 */
[----:B------:R-:W-:Y:S05]  /*09c0*/  @P0 EXIT ;  /* 0x000000000000094d */ /* 0x000fea0003800000 */
[----:B------:R-:W-:Y:S01]  /*09d0*/  SHF.R.S32.HI R3, RZ, 0x3, R3 ;  /* 0x00000003ff037819 */ /* 0x000fe20000011403 */
[----:B------:R-:W-:Y:S01]  /*09e0*/  ULDC.64 UR6, c[0x0][0x270] ;  /* 0x00009c0000067ab9 */ /* 0x000fe20000000a00 */
[----:B-----5:R-:W-:Y:S01]  /*09f0*/  PRMT R176, R8, 0x7632, R176 ;  /* 0x0000763208b07816 */ /* 0x020fe200000000b0 */
[----:B------:R-:W-:Y:S01]  /*0a00*/  IMAD.U32 R94, R40, 0x10000, RZ ;  /* 0x00010000285e7824 */ /* 0x000fe200078e00ff */
[----:B------:R-:W-:Y:S01]  /*0a10*/  SHF.L.U32 R79, R8, 0x10, RZ ;  /* 0x00000010084f7819 */ /* 0x000fe200000006ff */
[----:B------:R-:W-:Y:S01]  /*0a20*/  IMAD.U32 R125, R50, 0x10000, RZ ;  /* 0x00010000327d7824 */ /* 0x000fe200078e00ff */
[C---:B------:R-:W-:Y:S01]  /*0a30*/  PRMT R177, R9.reuse, 0x7632, R177 ;  /* 0x0000763209b17816 */ /* 0x040fe200000000b1 */
[----:B------:R-:W-:Y:S01]  /*0a40*/  IMAD.U32 R115, R60, 0x10000, RZ ;  /* 0x000100003c737824 */ /* 0x000fe200078e00ff */
[----:B------:R-:W-:Y:S01]  /*0a50*/  SHF.L.U32 R78, R9, 0x10, RZ ;  /* 0x00000010094e7819 */ /* 0x000fe200000006ff */
[----:B------:R-:W-:Y:S01]  /*0a60*/  IMAD.U32 R104, R30, 0x10000, RZ ;  /* 0x000100001e687824 */ /* 0x000fe200078e00ff */
[----:B------:R-:W-:Y:S01]  /*0a70*/  LOP3.LUT R9, R135, 0x60, RZ, 0xc0, !PT ;  /* 0x0000006087097812 */ /* 0x000fe200078ec0ff */
[----:B------:R-:W-:Y:S01]  /*0a80*/  IMAD.U32 R85, R18, 0x10000, RZ ;  /* 0x0001000012557824 */ /* 0x000fe200078e00ff */
[----:B------:R-:W-:Y:S01]  /*0a90*/  LOP3.LUT R8, R3, 0x7f, RZ, 0xc0, !PT ;  /* 0x0000007f03087812 */ /* 0x000fe200078ec0ff */
[----:B------:R-:W-:Y:S01]  /*0aa0*/  IMAD.U32 R76, R11, 0x10000, RZ ;  /* 0x000100000b4c7824 */ /* 0x000fe200078e00ff */
[----:B------:R-:W-:Y:S01]  /*0ab0*/  SHF.R.U32.HI R3, RZ, 0x2, R3 ;  /* 0x00000002ff037819 */ /* 0x000fe20000011603 */
[----:B------:R-:W-:Y:S01]  /*0ac0*/  IMAD.U32 R60, R66, 0x10000, RZ ;  /* 0x00010000423c7824 */ /* 0x000fe200078e00ff */
[----:B------:R-:W-:Y:S01]  /*0ad0*/  VIADDMNMX R9, R8, -R9, RZ, !PT ;  /* 0x8000000908097246 */ /* 0x000fe200078001ff */
[----:B------:R-:W-:Y:S01]  /*0ae0*/  IMAD.U32 R50, R152, 0x10000, RZ ;  /* 0x0001000098327824 */ /* 0x000fe200078e00ff */
[----:B------:R-:W-:Y:S01]  /*0af0*/  PRMT R180, R4, 0x7632, R180 ;  /* 0x0000763204b47816 */ /* 0x000fe200000000b4 */
[----:B------:R-:W-:Y:S01]  /*0b00*/  IMAD.U32 R30, R148, 0x10000, RZ ;  /* 0x00010000941e7824 */ /* 0x000fe200078e00ff */
[----:B------:R-:W-:Y:S01]  /*0b10*/  SHF.L.U32 R75, R4, 0x10, RZ ;  /* 0x00000010044b7819 */ /* 0x000fe200000006ff */
[----:B------:R-:W-:Y:S01]  /*0b20*/  ULDC UR11, c[0x0][0x218] ;  /* 0x00008600000b7ab9 */ /* 0x000fe20000000800 */
[----:B------:R-:W-:Y:S01]  /*0b30*/  LOP3.LUT R4, R3, 0x3fffffe0, RZ, 0xc0, !PT ;  /* 0x3fffffe003047812 */ /* 0x000fe200078ec0ff */
[----:B------:R-:W-:Y:S01]  /*0b40*/  ULDC UR10, c[0x0][0x290] ;  /* 0x0000a400000a7ab9 */ /* 0x000fe20000000800 */
[----:B------:R-:W-:Y:S01]  /*0b50*/  VIMNMX R9, R9, 0x20, PT ;  /* 0x0000002009097848 */ /* 0x000fe20003fe0100 */
[----:B------:R-:W-:Y:S01]  /*0b60*/  ULDC.64 UR8, c[0x0][0x230] ;  /* 0x00008c0000087ab9 */ /* 0x000fe20000000a00 */
[----:B------:R-:W-:Y:S01]  /*0b70*/  PRMT R172, R12, 0x7632, R172 ;  /* 0x000076320cac7816 */ /* 0x000fe200000000ac */
[----:B------:R-:W-:Y:S01]  /*0b80*/  ULDC.64 UR12, c[0x0][0x210] ;  /* 0x00008400000c7ab9 */ /* 0x000fe20000000a00 */
[----:B------:R-:W-:-:S02]  /*0b90*/  IADD3 R9, R9, R4, RZ ;  /* 0x0000000409097210 */ /* 0x000fc40007ffe0ff */
[----:B------:R-:W-:Y:S02]  /*0ba0*/  SHF.L.U32 R83, R12, 0x10, RZ ;  /* 0x000000100c537819 */ /* 0x000fe400000006ff */
[----:B------:R-:W-:Y:S02]  /*0bb0*/  SHF.L.U32 R9, R9, 0x3, RZ ;  /* 0x0000000309097819 */ /* 0x000fe400000006ff */
[----:B------:R-:W-:Y:S02]  /*0bc0*/  SHF.L.U32 R12, R135, 0x5, RZ ;  /* 0x00000005870c7819 */ /* 0x000fe400000006ff */
[C---:B------:R-:W-:Y:S02]  /*0bd0*/  PRMT R178, R10.reuse, 0x7632, R178 ;  /* 0x000076320ab27816 */ /* 0x040fe400000000b2 */
[----:B------:R-:W-:Y:S02]  /*0be0*/  SHF.L.U32 R77, R10, 0x10, RZ ;  /* 0x000000100a4d7819 */ /* 0x000fe400000006ff */
[----:B------:R-:W-:-:S02]  /*0bf0*/  PRMT R173, R13, 0x7632, R173 ;  /* 0x000076320dad7816 */ /* 0x000fc400000000ad */
[----:B------:R-:W-:Y:S02]  /*0c00*/  SHF.L.U32 R82, R13, 0x10, RZ ;  /* 0x000000100d527819 */ /* 0x000fe400000006ff */
[----:B------:R-:W-:Y:S02]  /*0c10*/  I2FP.F32.U32 R10, R9 ;  /* 0x00000009000a7245 */ /* 0x000fe40000201000 */
[----:B------:R-:W-:Y:S02]  /*0c20*/  LOP3.LUT R13, R12, 0x3e0, RZ, 0xc0, !PT ;  /* 0x000003e00c0d7812 */ /* 0x000fe400078ec0ff */
[----:B------:R-:W-:Y:S02]  /*0c30*/  PRMT R166, R20, 0x7632, R166 ;  /* 0x0000763214a67816 */ /* 0x000fe400000000a6 */
[----:B------:R-:W-:Y:S01]  /*0c40*/  VIADDMNMX R13, R8, -R13, RZ, !PT ;  /* 0x8000000d080d7246 */ /* 0x000fe200078001ff */
[----:B------:R-:W0:Y:S01]  /*0c50*/  MUFU.RCP R10, R10 ;  /* 0x0000000a000a7308 */ /* 0x000e220000001000 */
[----:B------:R-:W-:-:S02]  /*0c60*/  SHF.L.U32 R91, R20, 0x10, RZ ;  /* 0x00000010145b7819 */ /* 0x000fc400000006ff */
[----:B------:R-:W-:Y:S02]  /*0c70*/  VIMNMX R13, R13, 0x20, PT ;  /* 0x000000200d0d7848 */ /* 0x000fe40003fe0100 */
[----:B------:R-:W-:Y:S01]  /*0c80*/  ISETP.NE.U32.AND P3, PT, RZ, UR6, PT ;  /* 0x00000006ff007c0c */ /* 0x000fe2000bf65070 */
[----:B------:R-:W-:Y:S01]  /*0c90*/  ULDC.U8 UR6, c[0x0][0x2a0] ;  /* 0x0000a80000067ab9 */ /* 0x000fe20000000000 */
[----:B------:R-:W-:Y:S02]  /*0ca0*/  PRMT R20, R21, 0x7632, R20 ;  /* 0x0000763215147816 */ /* 0x000fe40000000014 */
[C---:B------:R-:W-:Y:S02]  /*0cb0*/  PRMT R169, R16.reuse, 0x7632, R169 ;  /* 0x0000763210a97816 */ /* 0x040fe400000000a9 */
[----:B------:R-:W-:Y:S02]  /*0cc0*/  SHF.L.U32 R87, R16, 0x10, RZ ;  /* 0x0000001010577819 */ /* 0x000fe400000006ff */
[----:B------:R-:W-:-:S02]  /*0cd0*/  PRMT R16, R17, 0x7632, R16 ;  /* 0x0000763211107816 */ /* 0x000fc40000000010 */
[----:B------:R-:W-:Y:S02]  /*0ce0*/  PRMT R174, R14, 0x7632, R174 ;  /* 0x000076320eae7816 */ /* 0x000fe400000000ae */
[----:B------:R-:W-:Y:S02]  /*0cf0*/  IADD3 R165, R4, R13, RZ ;  /* 0x0000000d04a57210 */ /* 0x000fe40007ffe0ff */
[----:B------:R-:W-:Y:S01]  /*0d00*/  SHF.L.U32 R119, R56, 0x10, RZ ;  /* 0x0000001038777819 */ /* 0x000fe200000006ff */
[----:B------:R-:W-:Y:S01]  /*0d10*/  IMAD.U32 R12, R174, 0x10000, RZ ;  /* 0x00010000ae0c7824 */ /* 0x000fe200078e00ff */
        /* <DEDUP_REMOVED lines=9> */
[----:B------:R-:W-:Y:S02]  /*0db0*/  ISETP.NE.AND P0, PT, RZ, UR6, PT ;  /* 0x00000006ff007c0c */ /* 0x000fe4000bf05270 */
[----:B------:R-:W-:Y:S01]  /*0dc0*/  SHF.L.U32 R56, R138, 0x10, RZ ;  /* 0x000000108a387819 */ /* 0x000fe200000006ff */
[----:B------:R-:W-:Y:S01]  /*0dd0*/  HFMA2.MMA R138, -RZ, RZ, 0, 5.9604644775390625e-08 ;  /* 0x00000001ff8a7435 */ /* 0x000fe200000001ff */
[----:B------:R-:W-:Y:S02]  /*0de0*/  SHF.L.U32 R117, R58, 0x10, RZ ;  /* 0x000000103a757819 */ /* 0x000fe400000006ff */
[----:B------:R-:W-:Y:S01]  /*0df0*/  SHF.L.U32 R97, R39, 0x10, RZ ;  /* 0x0000001027617819 */ /* 0x000fe200000006ff */
[----:B------:R-:W-:Y:S01]  /*0e00*/  IMAD.U32 R39, R2, 0x10000, RZ ;  /* 0x0001000002277824 */ /* 0x000fe200078e00ff */
        /* <DEDUP_REMOVED lines=45> */
[----:B------:R-:W-:Y:S01]  /*10e0*/  SHF.L.U32 R40, R0, 0x10, RZ ;  /* 0x0000001000287819 */ /* 0x000fe200000006ff */
[----:B------:R-:W-:Y:S01]  /*10f0*/  IMAD.SHL.U32 R0, R165, 0x8, RZ ;  /* 0x00000008a5007824 */ /* 0x000fe200078e00ff */
[----:B------:R-:W-:Y:S02]  /*1100*/  SHF.L.U32 R17, R16, 0x10, RZ ;  /* 0x0000001010117819 */ /* 0x000fe400000006ff */
[----:B------:R-:W-:Y:S02]  /*1110*/  MOV R63, R164 ;  /* 0x000000a4003f7202 */ /* 0x000fe40000000f00 */
        /* <DEDUP_REMOVED lines=34> */
[----:B------:R-:W-:Y:S02]  /*1340*/  P2R R136, PR, RZ, 0x1 ;  /* 0x00000001ff887803 */ /* 0x000fe40000000000 */
        /* <DEDUP_REMOVED lines=16> */
[----:B------:R-:W-:Y:S01]  /*1450*/  ISETP.NE.AND.EX P3, PT, RZ, UR7, PT, P3 ;  /* 0x00000007ff007c0c */ /* 0x000fe2000bf65330 */
[----:B0-----:R-:W-:-:S12]  /*1460*/  ULDC.64 UR6, c[0x0][0x238] ;  /* 0x00008e0000067ab9 */ /* 0x001fd80000000a00 */
.L_x_629:
[----:B01234-:R-:W0:Y:S02]  /*1470*/  @P3 LDC.64 R68, c[0x0][0x270] ;  /* 0x00009c00ff443b82 */ /* 0x01fe240000000a00 */
        /* <DEDUP_REMOVED lines=11> */
[----:B------:R-:W-:Y:S06]  /*1530*/  @!P4 BRA `(.L_x_609) ;  /* 0x000000040000c947 */ /* 0x000fec0003800000 */
[----:B------:R-:W0:Y:S01]  /*1540*/  LDC.64 R68, c[0x0][0x220] ;  /* 0x00008800ff447b82 */ /* 0x000e220000000a00 */
[----:B------:R-:W-:-:S04]  /*1550*/  ISETP.NE.U32.AND P0, PT, RZ, UR8, PT ;  /* 0x00000008ff007c0c */ /* 0x000fc8000bf05070 */
[----:B------:R-:W-:-:S13]  /*1560*/  ISETP.NE.AND.EX P0, PT, RZ, UR9, PT, P0 ;  /* 0x00000009ff007c0c */ /* 0x000fda000bf05300 */
[----:B------:R-:W-:-:S04]  /*1570*/  @P0 LEA R130, P1, R137, UR8, 0x4 ;  /* 0x0000000889820c11 */ /* 0x000fc8000f8220ff */
[C---:B------:R-:W-:Y:S01]  /*1580*/  @P0 LEA.HI.X R131, R137.reuse, UR9, RZ, 0x4, P1 ;  /* 0x0000000989830c11 */ /* 0x040fe200088f24ff */
[----:B0-----:R-:W-:-:S04]  /*1590*/  IMAD.WIDE.U32 R68, R137, 0x10, R68 ;  /* 0x0000001089447825 */ /* 0x001fc800078e0044 */
[----:B------:R-:W2:Y:S04]  /*15a0*/  @P0 LDG.E.128 R64, desc[UR4][R130.64] ;  /* 0x0000000482400981 */ /* 0x000ea8000c1e1d00 */
[----:B------:R-:W3:Y:S01]  /*15b0*/  LDG.E.128 R68, desc[UR4][R68.64] ;  /* 0x0000000444447981 */ /* 0x000ee2000c1e1d00 */
[----:B------:R-:W-:Y:S01]  /*15c0*/  VIADD R219, R137, 0x80 ;  /* 0x0000008089db7836 */ /* 0x000fe20000000000 */
[----:B---3--:R-:W-:Y:S02]  /*15d0*/  SHF.L.U32 R139, R68, 0x10, RZ ;  /* 0x00000010448b7819 */ /* 0x008fe400000006ff */
[C---:B------:R-:W-:Y:S02]  /*15e0*/  SHF.L.U32 R143, R70.reuse, 0x10, RZ ;  /* 0x00000010468f7819 */ /* 0x040fe400000006ff */
[----:B------:R-:W-:Y:S01]  /*15f0*/  PRMT R146, R70, 0x7632, R146 ;  /* 0x0000763246927816 */ /* 0x000fe20000000092 */
[----:B------:R-:W-:Y:S01]  /*1600*/  FMUL.FTZ R70, R139, R140 ;  /* 0x0000008c8b467220 */ /* 0x000fe20000410000 */
[----:B------:R-:W-:-:S02]  /*1610*/  SHF.L.U32 R141, R69, 0x10, RZ ;  /* 0x00000010458d7819 */ /* 0x000fc400000006ff */
[----:B------:R-:W-:Y:S02]  /*1620*/  SHF.L.U32 R145, R71, 0x10, RZ ;  /* 0x0000001047917819 */ /* 0x000fe400000006ff */
[----:B------:R-:W-:Y:S01]  /*1630*/  PRMT R142, R68, 0x7632, R142 ;  /* 0x00007632448e7816 */ /* 0x000fe2000000008e */
[----:B------:R-:W-:Y:S01]  /*1640*/  FMUL.FTZ R139, R133, R70 ;  /* 0x00000046858b7220 */ /* 0x000fe20000410000 */
[----:B--2---:R-:W-:Y:S01]  /*1650*/  @P0 SHF.L.U32 R68, R64, 0x10, RZ ;  /* 0x0000001040440819 */ /* 0x004fe200000006ff */
[-C--:B------:R-:W-:Y:S01]  /*1660*/  FMUL.FTZ R141, R141, R140.reuse ;  /* 0x0000008c8d8d7220 */ /* 0x080fe20000410000 */
[----:B------:R-:W-:Y:S01]  /*1670*/  PRMT R144, R69, 0x7632, R144 ;  /* 0x0000763245907816 */ /* 0x000fe20000000090 */
[-C--:B------:R-:W-:Y:S01]  /*1680*/  FMUL.FTZ R145, R145, R140.reuse ;  /* 0x0000008c91917220 */ /* 0x080fe20000410000 */
[----:B------:R-:W-:Y:S01]  /*1690*/  PRMT R147, R71, 0x7632, R147 ;  /* 0x0000763247937816 */ /* 0x000fe20000000093 */
[----:B------:R-:W-:Y:S01]  /*16a0*/  @P0 FADD.FTZ R139, R68, R139 ;  /* 0x0000008b448b0221 */ /* 0x000fe20000010000 */
[----:B------:R-:W-:Y:S01]  /*16b0*/  @P0 SHF.L.U32 R70, R65, 0x10, RZ ;  /* 0x0000001041460819 */ /* 0x000fe200000006ff */
[----:B------:R-:W-:Y:S01]  /*16c0*/  FMUL.FTZ R141, R132, R141 ;  /* 0x0000008d848d7220 */ /* 0x000fe20000410000 */
[----:B------:R-:W-:Y:S01]  /*16d0*/  @P0 SHF.L.U32 R68, R67, 0x10, RZ ;  /* 0x0000001043440819 */ /* 0x000fe200000006ff */
[----:B------:R-:W-:Y:S01]  /*16e0*/  FMUL.FTZ R130, R143, R140 ;  /* 0x0000008c8f827220 */ /* 0x000fe20000410000 */
[----:B------:R-:W-:Y:S01]  /*16f0*/  SHF.L.U32 R71, R144, 0x10, RZ ;  /* 0x0000001090477819 */ /* 0x000fe200000006ff */
[----:B------:R-:W-:Y:S01]  /*1700*/  FMUL.FTZ R145, R128, R145 ;  /* 0x0000009180917220 */ /* 0x000fe20000410000 */
[----:B------:R-:W-:-:S02]  /*1710*/  SHF.L.U32 R69, R142, 0x10, RZ ;  /* 0x000000108e457819 */ /* 0x000fc400000006ff */
[----:B------:R-:W-:Y:S02]  /*1720*/  SHF.L.U32 R131, R146, 0x10, RZ ;  /* 0x0000001092837819 */ /* 0x000fe400000006ff */
[----:B------:R-:W-:Y:S01]  /*1730*/  SHF.L.U32 R147, R147, 0x10, RZ ;  /* 0x0000001093937819 */ /* 0x000fe200000006ff */
[----:B------:R-:W-:Y:S01]  /*1740*/  @P0 FADD.FTZ R141, R70, R141 ;  /* 0x0000008d468d0221 */ /* 0x000fe20000010000 */
[----:B------:R-:W-:Y:S01]  /*1750*/  FMUL.FTZ R143, R129, R130 ;  /* 0x00000082818f7220 */ /* 0x000fe20000410000 */
[----:B------:R-:W-:Y:S01]  /*1760*/  @P0 FADD.FTZ R145, R68, R145 ;  /* 0x0000009144910221 */ /* 0x000fe20000010000 */
[-C--:B------:R-:W-:Y:S01]  /*1770*/  FMUL.FTZ R70, R71, R140.reuse ;  /* 0x0000008c47467220 */ /* 0x080fe20000410000 */
[----:B------:R-:W-:Y:S01]  /*1780*/  @P0 PRMT R68, R64, 0x7632, R68 ;  /* 0x0000763240440816 */ /* 0x000fe20000000044 */
[-C--:B------:R-:W-:Y:S01]  /*1790*/  FMUL.FTZ R69, R69, R140.reuse ;  /* 0x0000008c45457220 */ /* 0x080fe20000410000 */
[----:B------:R-:W-:Y:S01]  /*17a0*/  @P0 PRMT R71, R65, 0x7632, R71 ;  /* 0x0000763241470816 */ /* 0x000fe20000000047 */
[-C--:B------:R-:W-:Y:S01]  /*17b0*/  FMUL.FTZ R131, R131, R140.reuse ;  /* 0x0000008c83837220 */ /* 0x080fe20000410000 */
[----:B------:R-:W-:Y:S01]  /*17c0*/  @P0 PRMT R130, R66, 0x7632, R130 ;  /* 0x0000763242820816 */ /* 0x000fe20000000082 */
[----:B------:R-:W-:Y:S01]  /*17d0*/  FMUL.FTZ R142, R147, R140 ;  /* 0x0000008c938e7220 */ /* 0x000fe20000410000 */
[----:B------:R-:W-:Y:S01]  /*17e0*/  @P0 PRMT R144, R67, 0x7632, R144 ;  /* 0x0000763243900816 */ /* 0x000fe20000000090 */
[----:B------:R-:W-:Y:S01]  /*17f0*/  FMUL.FTZ R149, R61, R70 ;  /* 0x000000463d957220 */ /* 0x000fe20000410000 */
[----:B------:R-:W-:Y:S01]  /*1800*/  @P0 SHF.L.U32 R68, R68, 0x10, RZ ;  /* 0x0000001044440819 */ /* 0x000fe200000006ff */
[----:B------:R-:W-:Y:S01]  /*1810*/  @P0 IMAD.U32 R148, R66, 0x10000, RZ ;  /* 0x0001000042940824 */ /* 0x000fe200078e00ff */
[----:B------:R-:W-:Y:S01]  /*1820*/  @P0 SHF.L.U32 R70, R71, 0x10, RZ ;  /* 0x0000001047460819 */ /* 0x000fe200000006ff */
[----:B------:R-:W-:Y:S01]  /*1830*/  FMUL.FTZ R147, R62, R69 ;  /* 0x000000453e937220 */ /* 0x000fe20000410000 */
[----:B------:R-:W-:Y:S01]  /*1840*/  @P0 SHF.L.U32 R130, R130, 0x10, RZ ;  /* 0x0000001082820819 */ /* 0x000fe200000006ff */
[----:B------:R-:W-:Y:S01]  /*1850*/  FMUL.FTZ R151, R60, R131 ;  /* 0x000000833c977220 */ /* 0x000fe20000410000 */
[----:B------:R-:W-:Y:S01]  /*1860*/  @P0 SHF.L.U32 R144, R144, 0x10, RZ ;  /* 0x0000001090900819 */ /* 0x000fe200000006ff */
[----:B------:R-:W-:Y:S01]  /*1870*/  FMUL.FTZ R153, R59, R142 ;  /* 0x0000008e3b997220 */ /* 0x000fe20000410000 */
[----:B------:R-:W-:Y:S01]  /*1880*/  @P0 FADD.FTZ R143, R148, R143 ;  /* 0x0000008f948f0221 */ /* 0x000fe20000010000 */
[----:B------:R-:W-:Y:S01]  /*1890*/  @P0 FADD.FTZ R147, R68, R147 ;  /* 0x0000009344930221 */ /* 0x000fe20000010000 */
[----:B------:R-:W-:Y:S01]  /*18a0*/  @P0 FADD.FTZ R149, R70, R149 ;  /* 0x0000009546950221 */ /* 0x000fe20000010000 */
[----:B------:R-:W-:Y:S01]  /*18b0*/  @P0 FADD.FTZ R151, R130, R151 ;  /* 0x0000009782970221 */ /* 0x000fe20000010000 */
[----:B------:R-:W-:Y:S01]  /*18c0*/  @P0 FADD.FTZ R153, R144, R153 ;  /* 0x0000009990990221 */ /* 0x000fe20000010000 */
[----:B------:R-:W-:-:S02]  /*18d0*/  LEA R130, P0, R137, UR6, 0x4 ;  /* 0x0000000689827c11 */ /* 0x000fc4000f8020ff */
[----:B------:R-:W-:Y:S02]  /*18e0*/  F2FP.BF16.F32.PACK_AB R69, R149, R141 ;  /* 0x0000008d9545723e */ /* 0x000fe400000010ff */
[----:B------:R-:W-:Y:S02]  /*18f0*/  LEA.HI.X R131, R137, UR7, RZ, 0x4, P0 ;  /* 0x0000000789837c11 */ /* 0x000fe400080f24ff */
[----:B------:R-:W-:Y:S02]  /*1900*/  F2FP.BF16.F32.PACK_AB R70, R151, R143 ;  /* 0x0000008f9746723e */ /* 0x000fe400000010ff */
[----:B------:R-:W-:Y:S02]  /*1910*/  F2FP.BF16.F32.PACK_AB R68, R147, R139 ;  /* 0x0000008b9344723e */ /* 0x000fe400000010ff */
[----:B------:R-:W-:-:S05]  /*1920*/  F2FP.BF16.F32.PACK_AB R71, R153, R145 ;  /* 0x000000919947723e */ /* 0x000fca00000010ff */
[----:B------:R0:W-:Y:S02]  /*1930*/  STG.E.128 desc[UR4][R130.64], R68 ;  /* 0x0000004482007986 */ /* 0x0001e4000c101d04 */
.L_x_609:
[----:B------:R-:W-:Y:S05]  /*1940*/  BSYNC B0 ;  /* 0x0000000000007941 */ /* 0x000fea0003800000 */
.L_x_608:
[----:B------:R-:W-:Y:S01]  /*1950*/  ISETP.GE.U32.AND P0, PT, R134, 0x100, PT ;  /* 0x000001008600780c */ /* 0x000fe20003f06070 */
[----:B------:R-:W-:-:S12]  /*1960*/  BSSY B0, `(.L_x_610) ;  /* 0x0000042000007945 */ /* 0x000fd80003800000 */
[----:B------:R-:W-:Y:S05]  /*1970*/  @!P0 BRA `(.L_x_611) ;  /* 0x0000000400008947 */ /* 0x000fea0003800000 */
[----:B0-----:R-:W0:Y:S01]  /*1980*/  LDC.64 R68, c[0x0][0x220] ;  /* 0x00008800ff447b82 */ /* 0x001e220000000a00 */
[----:B------:R-:W-:-:S04]  /*1990*/  ISETP.NE.U32.AND P0, PT, RZ, UR8, PT ;  /* 0x00000008ff007c0c */ /* 0x000fc8000bf05070 */
[----:B------:R-:W-:-:S13]  /*19a0*/  ISETP.NE.AND.EX P0, PT, RZ, UR9, PT, P0 ;  /* 0x00000009ff007c0c */ /* 0x000fda000bf05300 */
[----:B------:R-:W-:-:S04]  /*19b0*/  @P0 LEA R130, P1, R219, UR8, 0x4 ;  /* 0x00000008db820c11 */ /* 0x000fc8000f8220ff */
[C---:B------:R-:W-:Y:S01]  /*19c0*/  @P0 LEA.HI.X R131, R219.reuse, UR9, RZ, 0x4, P1 ;  /* 0x00000009db830c11 */ /* 0x040fe200088f24ff */
[----:B0-----:R-:W-:-:S04]  /*19d0*/  IMAD.WIDE.U32 R68, R219, 0x10, R68 ;  /* 0x00000010db447825 */ /* 0x001fc800078e0044 */
[----:B------:R-:W2:Y:S04]  /*19e0*/  @P0 LDG.E.128 R64, desc[UR4][R130.64] ;  /* 0x0000000482400981 */ /* 0x000ea8000c1e1d00 */
[----:B------:R-:W3:Y:S02]  /*19f0*/  LDG.E.128 R68, desc[UR4][R68.64] ;  /* 0x0000000444447981 */ /* 0x000ee4000c1e1d00 */
[----:B---3--:R-:W-:Y:S02]  /*1a00*/  SHF.L.U32 R155, R68, 0x10, RZ ;  /* 0x00000010449b7819 */ /* 0x008fe400000006ff */
[----:B------:R-:W-:Y:S02]  /*1a10*/  SHF.L.U32 R159, R70, 0x10, RZ ;  /* 0x00000010469f7819 */ /* 0x000fe400000006ff */
[----:B------:R-:W-:-:S02]  /*1a20*/  SHF.L.U32 R157, R69, 0x10, RZ ;  /* 0x00000010459d7819 */ /* 0x000fc400000006ff */
[----:B------:R-:W-:Y:S02]  /*1a30*/  SHF.L.U32 R161, R71, 0x10, RZ ;  /* 0x0000001047a17819 */ /* 0x000fe400000006ff */
[----:B------:R-:W-:Y:S01]  /*1a40*/  PRMT R146, R70, 0x7632, R146 ;  /* 0x0000763246927816 */ /* 0x000fe20000000092 */
[-C--:B------:R-:W-:Y:S01]  /*1a50*/  FMUL.FTZ R70, R155, R140.reuse ;  /* 0x0000008c9b467220 */ /* 0x080fe20000410000 */
[----:B------:R-:W-:Y:S01]  /*1a60*/  PRMT R142, R68, 0x7632, R142 ;  /* 0x00007632448e7816 */ /* 0x000fe2000000008e */
[-C--:B------:R-:W-:Y:S01]  /*1a70*/  FMUL.FTZ R68, R159, R140.reuse ;  /* 0x0000008c9f447220 */ /* 0x080fe20000410000 */
[----:B------:R-:W-:Y:S01]  /*1a80*/  PRMT R144, R69, 0x7632, R144 ;  /* 0x0000763245907816 */ /* 0x000fe20000000090 */
[-C--:B------:R-:W-:Y:S01]  /*1a90*/  FMUL.FTZ R157, R157, R140.reuse ;  /* 0x0000008c9d9d7220 */ /* 0x080fe20000410000 */
[----:B------:R-:W-:Y:S01]  /*1aa0*/  FMUL.FTZ R161, R161, R140 ;  /* 0x0000008ca1a17220 */ /* 0x000fe20000410000 */
[----:B------:R-:W-:Y:S01]  /*1ab0*/  PRMT R148, R71, 0x7632, R148 ;  /* 0x0000763247947816 */ /* 0x000fe20000000094 */
[----:B------:R-:W-:Y:S01]  /*1ac0*/  FMUL.FTZ R155, R127, R70 ;  /* 0x000000467f9b7220 */ /* 0x000fe20000410000 */
[----:B--2---:R-:W-:Y:S01]  /*1ad0*/  @P0 SHF.L.U32 R70, R64, 0x10, RZ ;  /* 0x0000001040460819 */ /* 0x004fe200000006ff */
[----:B------:R-:W-:Y:S01]  /*1ae0*/  FMUL.FTZ R159, R125, R68 ;  /* 0x000000447d9f7220 */ /* 0x000fe20000410000 */
[----:B------:R-:W-:Y:S01]  /*1af0*/  @P0 SHF.L.U32 R130, R65, 0x10, RZ ;  /* 0x0000001041820819 */ /* 0x000fe200000006ff */
[----:B------:R-:W-:Y:S01]  /*1b00*/  FMUL.FTZ R157, R126, R157 ;  /* 0x0000009d7e9d7220 */ /* 0x000fe20000410000 */
[----:B------:R-:W-:Y:S01]  /*1b10*/  @P0 SHF.L.U32 R68, R67, 0x10, RZ ;  /* 0x0000001043440819 */ /* 0x000fe200000006ff */
[----:B------:R-:W-:Y:S01]  /*1b20*/  FMUL.FTZ R161, R124, R161 ;  /* 0x000000a17ca17220 */ /* 0x000fe20000410000 */
[----:B------:R-:W-:Y:S01]  /*1b30*/  IMAD.U32 R71, R144, 0x10000, RZ ;  /* 0x0001000090477824 */ /* 0x000fe200078e00ff */
[----:B------:R-:W-:-:S02]  /*1b40*/  SHF.L.U32 R69, R142, 0x10, RZ ;  /* 0x000000108e457819 */ /* 0x000fc400000006ff */
[----:B------:R-:W-:Y:S02]  /*1b50*/  SHF.L.U32 R131, R146, 0x10, RZ ;  /* 0x0000001092837819 */ /* 0x000fe400000006ff */
[----:B------:R-:W-:Y:S01]  /*1b60*/  SHF.L.U32 R163, R148, 0x10, RZ ;  /* 0x0000001094a37819 */ /* 0x000fe200000006ff */
[----:B------:R-:W-:Y:S01]  /*1b70*/  @P0 FADD.FTZ R155, R70, R155 ;  /* 0x0000009b469b0221 */ /* 0x000fe20000010000 */
[----:B------:R-:W-:Y:S01]  /*1b80*/  @P0 FADD.FTZ R157, R130, R157 ;  /* 0x0000009d829d0221 */ /* 0x000fe20000010000 */
[----:B------:R-:W-:Y:S01]  /*1b90*/  @P0 FADD.FTZ R161, R68, R161 ;  /* 0x000000a144a10221 */ /* 0x000fe20000010000 */
[-C--:B------:R-:W-:Y:S01]  /*1ba0*/  FMUL.FTZ R70, R71, R140.reuse ;  /* 0x0000008c47467220 */ /* 0x080fe20000410000 */
[----:B------:R-:W-:Y:S01]  /*1bb0*/  @P0 PRMT R68, R64, 0x7632, R68 ;  /* 0x0000763240440816 */ /* 0x000fe20000000044 */
[-C--:B------:R-:W-:Y:S01]  /*1bc0*/  FMUL.FTZ R69, R69, R140.reuse ;  /* 0x0000008c45457220 */ /* 0x080fe20000410000 */
[----:B------:R-:W-:Y:S01]  /*1bd0*/  @P0 PRMT R71, R65, 0x7632, R71 ;  /* 0x0000763241470816 */ /* 0x000fe20000000047 */
[-C--:B------:R-:W-:Y:S01]  /*1be0*/  FMUL.FTZ R131, R131, R140.reuse ;  /* 0x0000008c83837220 */ /* 0x080fe20000410000 */
[C---:B------:R-:W-:Y:S01]  /*1bf0*/  @P0 PRMT R130, R66.reuse, 0x7632, R130 ;  /* 0x0000763242820816 */ /* 0x040fe20000000082 */
[----:B------:R-:W-:Y:S01]  /*1c00*/  FMUL.FTZ R142, R163, R140 ;  /* 0x0000008ca38e7220 */ /* 0x000fe20000410000 */
[----:B------:R-:W-:Y:S01]  /*1c10*/  @P0 PRMT R144, R67, 0x7632, R144 ;  /* 0x0000763243900816 */ /* 0x000fe20000000090 */
[----:B------:R-:W-:Y:S01]  /*1c20*/  FMUL.FTZ R165, R57, R70 ;  /* 0x0000004639a57220 */ /* 0x000fe20000410000 */
[----:B------:R-:W-:Y:S01]  /*1c30*/  @P0 SHF.L.U32 R150, R66, 0x10, RZ ;  /* 0x0000001042960819 */ /* 0x000fe200000006ff */
[----:B------:R-:W-:Y:S01]  /*1c40*/  FMUL.FTZ R163, R58, R69 ;  /* 0x000000453aa37220 */ /* 0x000fe20000410000 */
[----:B------:R-:W-:Y:S01]  /*1c50*/  @P0 SHF.L.U32 R68, R68, 0x10, RZ ;  /* 0x0000001044440819 */ /* 0x000fe200000006ff */
[----:B------:R-:W-:Y:S01]  /*1c60*/  FMUL.FTZ R167, R56, R131 ;  /* 0x0000008338a77220 */ /* 0x000fe20000410000 */
[----:B------:R-:W-:Y:S01]  /*1c70*/  @P0 SHF.L.U32 R70, R71, 0x10, RZ ;  /* 0x0000001047460819 */ /* 0x000fe200000006ff */
[----:B------:R-:W-:Y:S01]  /*1c80*/  FMUL.FTZ R169, R55, R142 ;  /* 0x0000008e37a97220 */ /* 0x000fe20000410000 */
[----:B------:R-:W-:-:S02]  /*1c90*/  @P0 SHF.L.U32 R130, R130, 0x10, RZ ;  /* 0x0000001082820819 */ /* 0x000fc400000006ff */
[----:B------:R-:W-:Y:S01]  /*1ca0*/  @P0 SHF.L.U32 R144, R144, 0x10, RZ ;  /* 0x0000001090900819 */ /* 0x000fe200000006ff */
[----:B------:R-:W-:Y:S01]  /*1cb0*/  @P0 FADD.FTZ R159, R150, R159 ;  /* 0x0000009f969f0221 */ /* 0x000fe20000010000 */
[----:B------:R-:W-:Y:S01]  /*1cc0*/  @P0 FADD.FTZ R163, R68, R163 ;  /* 0x000000a344a30221 */ /* 0x000fe20000010000 */
[----:B------:R-:W-:Y:S01]  /*1cd0*/  @P0 FADD.FTZ R165, R70, R165 ;  /* 0x000000a546a50221 */ /* 0x000fe20000010000 */
[----:B------:R-:W-:Y:S01]  /*1ce0*/  @P0 FADD.FTZ R167, R130, R167 ;  /* 0x000000a782a70221 */ /* 0x000fe20000010000 */
[----:B------:R-:W-:Y:S01]  /*1cf0*/  @P0 FADD.FTZ R169, R144, R169 ;  /* 0x000000a990a90221 */ /* 0x000fe20000010000 */
[----:B------:R-:W-:Y:S02]  /*1d00*/  LEA R130, P0, R219, UR6, 0x4 ;  /* 0x00000006db827c11 */ /* 0x000fe4000f8020ff */
[----:B------:R-:W-:Y:S02]  /*1d10*/  F2FP.BF16.F32.PACK_AB R69, R165, R157 ;  /* 0x0000009da545723e */ /* 0x000fe400000010ff */
[----:B------:R-:W-:-:S02]  /*1d20*/  LEA.HI.X R131, R219, UR7, RZ, 0x4, P0 ;  /* 0x00000007db837c11 */ /* 0x000fc400080f24ff */
[----:B------:R-:W-:Y:S02]  /*1d30*/  F2FP.BF16.F32.PACK_AB R70, R167, R159 ;  /* 0x0000009fa746723e */ /* 0x000fe400000010ff */
[----:B------:R-:W-:Y:S02]  /*1d40*/  F2FP.BF16.F32.PACK_AB R68, R163, R155 ;  /* 0x0000009ba344723e */ /* 0x000fe400000010ff */
[----:B------:R-:W-:-:S05]  /*1d50*/  F2FP.BF16.F32.PACK_AB R71, R169, R161 ;  /* 0x000000a1a947723e */ /* 0x000fca00000010ff */
[----:B------:R1:W-:Y:S01]  /*1d60*/  STG.E.128 desc[UR4][R130.64], R68 ;  /* 0x0000004482007986 */ /* 0x0003e2000c101d04 */
[----:B------:R-:W-:-:S07]  /*1d70*/  IADD3 R219, R219, 0x80, RZ ;  /* 0x00000080dbdb7810 */ /* 0x000fce0007ffe0ff */
.L_x_611:
[----:B------:R-:W-:Y:S05]  /*1d80*/  BSYNC B0 ;  /* 0x0000000000007941 */ /* 0x000fea0003800000 */
.L_x_610:
[----:B------:R-:W-:Y:S01]  /*1d90*/  ISETP.GE.U32.AND P0, PT, R134, 0x180, PT ;  /* 0x000001808600780c */ /* 0x000fe20003f06070 */
[----:B------:R-:W-:-:S12]  /*1da0*/  BSSY B0, `(.L_x_612) ;  /* 0x0000042000007945 */ /* 0x000fd80003800000 */
[----:B------:R-:W-:Y:S05]  /*1db0*/  @!P0 BRA `(.L_x_613) ;  /* 0x0000000400008947 */ /* 0x000fea0003800000 */
[----:B01----:R-:W0:Y:S01]  /*1dc0*/  LDC.64 R68, c[0x0][0x220] ;  /* 0x00008800ff447b82 */ /* 0x003e220000000a00 */
[----:B------:R-:W-:-:S04]  /*1dd0*/  ISETP.NE.U32.AND P0, PT, RZ, UR8, PT ;  /* 0x00000008ff007c0c */ /* 0x000fc8000bf05070 */
[----:B------:R-:W-:-:S13]  /*1de0*/  ISETP.NE.AND.EX P0, PT, RZ, UR9, PT, P0 ;  /* 0x00000009ff007c0c */ /* 0x000fda000bf05300 */
[----:B------:R-:W-:-:S04]  /*1df0*/  @P0 LEA R130, P1, R219, UR8, 0x4 ;  /* 0x00000008db820c11 */ /* 0x000fc8000f8220ff */
[C---:B------:R-:W-:Y:S01]  /*1e00*/  @P0 LEA.HI.X R131, R219.reuse, UR9, RZ, 0x4, P1 ;  /* 0x00000009db830c11 */ /* 0x040fe200088f24ff */
[----:B0-----:R-:W-:-:S04]  /*1e10*/  IMAD.WIDE.U32 R68, R219, 0x10, R68 ;  /* 0x00000010db447825 */ /* 0x001fc800078e0044 */
[----:B------:R-:W2:Y:S04]  /*1e20*/  @P0 LDG.E.128 R64, desc[UR4][R130.64] ;  /* 0x0000000482400981 */ /* 0x000ea8000c1e1d00 */
[----:B------:R-:W3:Y:S02]  /*1e30*/  LDG.E.128 R68, desc[UR4][R68.64] ;  /* 0x0000000444447981 */ /* 0x000ee4000c1e1d00 */
[----:B---3--:R-:W-:Y:S01]  /*1e40*/  SHF.L.U32 R171, R68, 0x10, RZ ;  /* 0x0000001044ab7819 */ /* 0x008fe200000006ff */
[----:B------:R-:W-:Y:S01]  /*1e50*/  IMAD.U32 R175, R70, 0x10000, RZ ;  /* 0x0001000046af7824 */ /* 0x000fe200078e00ff */
[----:B------:R-:W-:Y:S02]  /*1e60*/  SHF.L.U32 R173, R69, 0x10, RZ ;  /* 0x0000001045ad7819 */ /* 0x000fe400000006ff */
[----:B------:R-:W-:-:S02]  /*1e70*/  SHF.L.U32 R177, R71, 0x10, RZ ;  /* 0x0000001047b17819 */ /* 0x000fc400000006ff */
        /* <DEDUP_REMOVED lines=15> */
[----:B------:R-:W-:-:S02]  /*1f70*/  SHF.L.U32 R71, R144, 0x10, RZ ;  /* 0x0000001090477819 */ /* 0x000fc400000006ff */
[----:B------:R-:W-:Y:S02]  /*1f80*/  SHF.L.U32 R69, R142, 0x10, RZ ;  /* 0x000000108e457819 */ /* 0x000fe400000006ff */
        /* <DEDUP_REMOVED lines=19> */
[----:B------:R-:W-:Y:S01]  /*20c0*/  @P0 IMAD.U32 R68, R68, 0x10000, RZ ;  /* 0x0001000044440824 */ /* 0x000fe200078e00ff */
        /* <DEDUP_REMOVED lines=13> */
[----:B------:R2:W-:Y:S01]  /*21a0*/  STG.E.128 desc[UR4][R130.64], R68 ;  /* 0x0000004482007986 */ /* 0x0005e2000c101d04 */
[----:B------:R-:W-:-:S07]  /*21b0*/  IADD3 R219, R219, 0x80, RZ ;  /* 0x00000080dbdb7810 */ /* 0x000fce0007ffe0ff */
.L_x_613:
[----:B------:R-:W-:Y:S05]  /*21c0*/  BSYNC B0 ;  /* 0x0000000000007941 */ /* 0x000fea0003800000 */
.L_x_612:
[----:B------:R-:W-:Y:S01]  /*21d0*/  ISETP.GE.U32.AND P0, PT, R134, 0x200, PT ;  /* 0x000002008600780c */ /* 0x000fe20003f06070 */
[----:B------:R-:W-:-:S12]  /*21e0*/  BSSY B0, `(.L_x_614) ;  /* 0x0000042000007945 */ /* 0x000fd80003800000 */
[----:B------:R-:W-:Y:S05]  /*21f0*/  @!P0 BRA `(.L_x_615) ;  /* 0x0000000400008947 */ /* 0x000fea0003800000 */
[----:B012---:R-:W0:Y:S01]  /*2200*/  LDC.64 R68, c[0x0][0x220] ;  /* 0x00008800ff447b82 */ /* 0x007e220000000a00 */
        /* <DEDUP_REMOVED lines=23> */
[----:B------:R-:W-:Y:S01]  /*2380*/  @P0 IMAD.U32 R130, R65, 0x10000, RZ ;  /* 0x0001000041820824 */ /* 0x000fe200078e00ff */
[----:B------:R-:W-:Y:S01]  /*2390*/  SHF.L.U32 R71, R144, 0x10, RZ ;  /* 0x0000001090477819 */ /* 0x000fe200000006ff */
[----:B------:R-:W-:Y:S01]  /*23a0*/  FMUL.FTZ R189, R118, R189 ;  /* 0x000000bd76bd7220 */ /* 0x000fe20000410000 */
[----:B------:R-:W-:Y:S01]  /*23b0*/  FMUL.FTZ R193, R116, R193 ;  /* 0x000000c174c17220 */ /* 0x000fe20000410000 */
        /* <DEDUP_REMOVED lines=36> */
.L_x_615:
[----:B------:R-:W-:Y:S05]  /*2600*/  BSYNC B0 ;  /* 0x0000000000007941 */ /* 0x000fea0003800000 */
.L_x_614:
[----:B------:R-:W-:Y:S01]  /*2610*/  ISETP.GE.U32.AND P0, PT, R134, 0x280, PT ;  /* 0x000002808600780c */ /* 0x000fe20003f06070 */
[----:B------:R-:W-:-:S12]  /*2620*/  BSSY B0, `(.L_x_616) ;  /* 0x0000041000007945 */ /* 0x000fd80003800000 */
[----:B------:R-:W-:Y:S05]  /*2630*/  @!P0 BRA `(.L_x_617) ;  /* 0x0000000000fc8947 */ /* 0x000fea0003800000 */
[----:B0123--:R-:W0:Y:S01]  /*2640*/  LDC.64 R68, c[0x0][0x220] ;  /* 0x00008800ff447b82 */ /* 0x00fe220000000a00 */
[----:B------:R-:W-:-:S04]  /*2650*/  ISETP.NE.U32.AND P0, PT, RZ, UR8, PT ;  /* 0x00000008ff007c0c */ /* 0x000fc8000bf05070 */
[----:B------:R-:W-:-:S13]  /*2660*/  ISETP.NE.AND.EX P0, PT, RZ, UR9, PT, P0 ;  /* 0x00000009ff007c0c */ /* 0x000fda000bf05300 */
[----:B------:R-:W-:-:S04]  /*2670*/  @P0 LEA R130, P1, R219, UR8, 0x4 ;  /* 0x00000008db820c11 */ /* 0x000fc8000f8220ff */
[C---:B------:R-:W-:Y:S01]  /*2680*/  @P0 LEA.HI.X R131, R219.reuse, UR9, RZ, 0x4, P1 ;  /* 0x00000009db830c11 */ /* 0x040fe200088f24ff */
[----:B0-----:R-:W-:-:S04]  /*2690*/  IMAD.WIDE.U32 R68, R219, 0x10, R68 ;  /* 0x00000010db447825 */ /* 0x001fc800078e0044 */
[----:B------:R0:W2:Y:S04]  /*26a0*/  @P0 LDG.E.128 R64, desc[UR4][R130.64] ;  /* 0x0000000482400981 */ /* 0x0000a8000c1e1d00 */
[----:B------:R-:W3:Y:S02]  /*26b0*/  LDG.E.128 R68, desc[UR4][R68.64] ;  /* 0x0000000444447981 */ /* 0x000ee4000c1e1d00 */
[C---:B---3--:R-:W-:Y:S02]  /*26c0*/  SHF.L.U32 R203, R68.reuse, 0x10, RZ ;  /* 0x0000001044cb7819 */ /* 0x048fe400000006ff */
[----:B------:R-:W-:Y:S02]  /*26d0*/  PRMT R142, R68, 0x7632, R142 ;  /* 0x00007632448e7816 */ /* 0x000fe4000000008e */
[----:B------:R-:W-:-:S02]  /*26e0*/  PRMT R144, R69, 0x7632, R144 ;  /* 0x0000763245907816 */ /* 0x000fc40000000090 */
[C---:B------:R-:W-:Y:S02]  /*26f0*/  PRMT R146, R70.reuse, 0x7632, R146 ;  /* 0x0000763246927816 */ /* 0x040fe40000000092 */
[----:B------:R-:W-:Y:S02]  /*2700*/  PRMT R148, R71, 0x7632, R148 ;  /* 0x0000763247947816 */ /* 0x000fe40000000094 */
[----:B------:R-:W-:Y:S02]  /*2710*/  SHF.L.U32 R205, R69, 0x10, RZ ;  /* 0x0000001045cd7819 */ /* 0x000fe400000006ff */
[----:B------:R-:W-:Y:S01]  /*2720*/  SHF.L.U32 R207, R70, 0x10, RZ ;  /* 0x0000001046cf7819 */ /* 0x000fe200000006ff */
[----:B------:R-:W-:Y:S01]  /*2730*/  FMUL.FTZ R70, R203, R140 ;  /* 0x0000008ccb467220 */ /* 0x000fe20000410000 */
[----:B------:R-:W-:Y:S02]  /*2740*/  SHF.L.U32 R209, R71, 0x10, RZ ;  /* 0x0000001047d17819 */ /* 0x000fe400000006ff */
[----:B------:R-:W-:-:S02]  /*2750*/  SHF.L.U32 R69, R142, 0x10, RZ ;  /* 0x000000108e457819 */ /* 0x000fc400000006ff */
[----:B------:R-:W-:Y:S02]  /*2760*/  SHF.L.U32 R71, R144, 0x10, RZ ;  /* 0x0000001090477819 */ /* 0x000fe400000006ff */
[----:B0-----:R-:W-:Y:S02]  /*2770*/  SHF.L.U32 R131, R146, 0x10, RZ ;  /* 0x0000001092837819 */ /* 0x001fe400000006ff */
[----:B------:R-:W-:Y:S01]  /*2780*/  SHF.L.U32 R203, R148, 0x10, RZ ;  /* 0x0000001094cb7819 */ /* 0x000fe200000006ff */
[-C--:B------:R-:W-:Y:S01]  /*2790*/  FMUL.FTZ R68, R207, R140.reuse ;  /* 0x0000008ccf447220 */ /* 0x080fe20000410000 */
[-C--:B------:R-:W-:Y:S01]  /*27a0*/  FMUL.FTZ R205, R205, R140.reuse ;  /* 0x0000008ccdcd7220 */ /* 0x080fe20000410000 */
[-C--:B------:R-:W-:Y:S01]  /*27b0*/  FMUL.FTZ R209, R209, R140.reuse ;  /* 0x0000008cd1d17220 */ /* 0x080fe20000410000 */
[-C--:B------:R-:W-:Y:S01]  /*27c0*/  FMUL.FTZ R69, R69, R140.reuse ;  /* 0x0000008c45457220 */ /* 0x080fe20000410000 */
[-C--:B------:R-:W-:Y:S01]  /*27d0*/  FMUL.FTZ R130, R71, R140.reuse ;  /* 0x0000008c47827220 */ /* 0x080fe20000410000 */
[-C--:B------:R-:W-:Y:S01]  /*27e0*/  FMUL.FTZ R131, R131, R140.reuse ;  /* 0x0000008c83837220 */ /* 0x080fe20000410000 */
[----:B------:R-:W-:Y:S01]  /*27f0*/  FMUL.FTZ R140, R203, R140 ;  /* 0x0000008ccb8c7220 */ /* 0x000fe20000410000 */
[----:B------:R-:W-:Y:S01]  /*2800*/  FMUL.FTZ R203, R115, R70 ;  /* 0x0000004673cb7220 */ /* 0x000fe20000410000 */
[----:B------:R-:W-:Y:S01]  /*2810*/  FMUL.FTZ R207, R113, R68 ;  /* 0x0000004471cf7220 */ /* 0x000fe20000410000 */
[C---:B--2---:R-:W-:Y:S01]  /*2820*/  @P0 SHF.L.U32 R70, R65.reuse, 0x10, RZ ;  /* 0x0000001041460819 */ /* 0x044fe200000006ff */
[----:B------:R-:W-:Y:S01]  /*2830*/  FMUL.FTZ R205, R114, R205 ;  /* 0x000000cd72cd7220 */ /* 0x000fe20000410000 */
[----:B------:R-:W-:Y:S01]  /*2840*/  @P0 SHF.L.U32 R142, R66, 0x10, RZ ;  /* 0x00000010428e0819 */ /* 0x000fe200000006ff */
[----:B------:R-:W-:Y:S01]  /*2850*/  @P0 IMAD.U32 R68, R64, 0x10000, RZ ;  /* 0x0001000040440824 */ /* 0x000fe200078e00ff */
[----:B------:R-:W-:Y:S01]  /*2860*/  @P0 PRMT R71, R66, 0x7632, R71 ;  /* 0x0000763242470816 */ /* 0x000fe20000000047 */
[----:B------:R-:W-:Y:S01]  /*2870*/  @P0 FADD.FTZ R205, R70, R205 ;  /* 0x000000cd46cd0221 */ /* 0x000fe20000010000 */
[----:B------:R-:W-:Y:S01]  /*2880*/  @P0 PRMT R70, R65, 0x7632, R70 ;  /* 0x0000763241460816 */ /* 0x000fe20000000046 */
[----:B------:R-:W-:Y:S01]  /*2890*/  @P0 FADD.FTZ R203, R68, R203 ;  /* 0x000000cb44cb0221 */ /* 0x000fe20000010000 */
[----:B------:R-:W-:Y:S01]  /*28a0*/  @P0 FADD.FTZ R207, R142, R207 ;  /* 0x000000cf8ecf0221 */ /* 0x000fe20000010000 */
[----:B------:R-:W-:-:S02]  /*28b0*/  @P0 PRMT R68, R64, 0x7632, R68 ;  /* 0x0000763240440816 */ /* 0x000fc40000000044 */
        /* <DEDUP_REMOVED lines=23> */
.L_x_617:
[----:B------:R-:W-:Y:S05]  /*2a30*/  BSYNC B0 ;  /* 0x0000000000007941 */ /* 0x000fea0003800000 */
.L_x_616:
[----:B01234-:R-:W-:Y:S01]  /*2a40*/  FADD.FTZ R68, RZ, R139 ;  /* 0x0000008bff447221 */ /* 0x01ffe20000010000 */
[C---:B------:R-:W-:Y:S01]  /*2a50*/  ISETP.GT.U32.AND P2, PT, R134.reuse, 0xff, PT ;  /* 0x000000ff8600780c */ /* 0x040fe20003f44070 */
[----:B------:R-:W-:Y:S01]  /*2a60*/  UMOV UR14, 0xffffffff ;  /* 0xffffffff000e7882 */ /* 0x000fe20000000000 */
[C---:B------:R-:W-:Y:S01]  /*2a70*/  ISETP.GT.U32.AND P1, PT, R134.reuse, 0x17f, PT ;  /* 0x0000017f8600780c */ /* 0x040fe20003f24070 */
[----:B------:R-:W-:Y:S01]  /*2a80*/  FADD.FTZ R68, R147, R68 ;  /* 0x0000004493447221 */ /* 0x000fe20000010000 */
[----:B------:R-:W-:Y:S02]  /*2a90*/  ISETP.GT.U32.AND P0, PT, R134, 0x1ff, PT ;  /* 0x000001ff8600780c */ /* 0x000fe40003f04070 */
[----:B------:R-:W-:Y:S01]  /*2aa0*/  LOP3.LUT P5, RZ, R138, 0xff, RZ, 0xc0, !PT ;  /* 0x000000ff8aff7812 */ /* 0x000fe200078ac0ff */
[----:B------:R-:W-:Y:S01]  /*2ab0*/  FADD.FTZ R68, R141, R68 ;  /* 0x000000448d447221 */ /* 0x000fe20000010000 */
[----:B------:R-:W-:Y:S02]  /*2ac0*/  SHF.R.U32.HI R70, RZ, 0x5, R135 ;  /* 0x00000005ff467819 */ /* 0x000fe40000011687 */
[----:B------:R-:W-:Y:S01]  /*2ad0*/  P2R R146, PR, RZ, 0x20 ;  /* 0x00000020ff927803 */ /* 0x000fe20000000000 */
[----:B------:R-:W-:Y:S01]  /*2ae0*/  FADD.FTZ R68, R149, R68 ;  /* 0x0000004495447221 */ /* 0x000fe20000010000 */
[----:B------:R-:W-:-:S02]  /*2af0*/  LOP3.LUT R71, R70, 0x7fffffc, RZ, 0xc0, !PT ;  /* 0x07fffffc46477812 */ /* 0x000fc400078ec0ff */
[----:B------:R-:W-:Y:S01]  /*2b00*/  LOP3.LUT P6, RZ, R135, 0x1f, RZ, 0xc0, !PT ;  /* 0x0000001f87ff7812 */ /* 0x000fe200078cc0ff */
[----:B------:R-:W-:-:S04]  /*2b10*/  FADD.FTZ R68, R143, R68 ;  /* 0x000000448f447221 */ /* 0x000fc80000010000 */
[----:B------:R-:W-:Y:S01]  /*2b20*/  FADD.FTZ R68, R151, R68 ;  /* 0x0000004497447221 */ /* 0x000fe20000010000 */
[----:B------:R-:W-:Y:S02]  /*2b30*/  @!P5 IADD3 R71, R71, 0x4, RZ ;  /* 0x000000044747d810 */ /* 0x000fe40007ffe0ff */
[----:B------:R-:W-:Y:S01]  /*2b40*/  ISETP.GT.U32.AND P5, PT, R134, 0x27f, PT ;  /* 0x0000027f8600780c */ /* 0x000fe20003fa4070 */
        /* <DEDUP_REMOVED lines=54> */
[--C-:B------:R-:W-:Y:S02]  /*2eb0*/  FADD.FTZ R219, R157, -R68.reuse ;  /* 0x800000449ddb7221 */ /* 0x100fe40000010000 */
[----:B------:R-:W-:Y:S01]  /*2ec0*/  FFMA.FTZ R69, R130, R130, R69 ;  /* 0x0000008282457223 */ /* 0x000fe20000010045 */
        /* <DEDUP_REMOVED lines=82> */
.L_x_640:
[C---:B------:R-:W-:Y:S01]  /*33f0*/  LOP3.LUT P0, RZ, R135.reuse, 0x1f, RZ, 0xc0, !PT ;  /* 0x0000001f87ff7812 */ /* 0x040fe2000780c0ff */
[----:B------:R-:W-:Y:S05]  /*3400*/  WARPSYNC.ALL ;  /* 0x0000000000007948 */ /* 0x000fea0003800000 */
[----:B------:R-:W-:Y:S02]  /*3410*/  LOP3.LUT R70, R70, 0x3, RZ, 0xc0, !PT ;  /* 0x0000000346467812 */ /* 0x000fe400078ec0ff */
[----:B------:R-:W-:-:S05]  /*3420*/  LOP3.LUT R138, R135, 0x1f, RZ, 0xc0, !PT ;  /* 0x0000001f878a7812 */ /* 0x000fca00078ec0ff */
[----:B------:R-:W2:Y:S01]  /*3430*/  @!P0 S2R R130, SR_CgaCtaId ;  /* 0x0000000000828919 */ /* 0x000ea20000008800 */
[----:B------:R-:W-:-:S04]  /*3440*/  @!P0 MOV R69, 0x400 ;  /* 0x0000040000458802 */ /* 0x000fc80000000f00 */
[----:B--2---:R-:W-:Y:S01]  /*3450*/  @!P0 LEA R131, R130, R69, 0x18 ;  /* 0x0000004582838211 */ /* 0x004fe200078ec0ff */
[----:B-1----:R-:W-:Y:S01]  /*3460*/  FADD.FTZ R69, R219, R140 ;  /* 0x0000008cdb457221 */ /* 0x002fe20000010000 */
[----:B------:R-:W-:-:S05]  /*3470*/  @!P0 IADD3 R130, R71, R70, RZ ;  /* 0x0000004647828210 */ /* 0x000fca0007ffe0ff */
[----:B------:R-:W-:-:S05]  /*3480*/  @!P0 IMAD R130, R130, 0x8, R131 ;  /* 0x0000000882828824 */ /* 0x000fca00078e0283 */
        /* <DEDUP_REMOVED lines=13> */
[----:B------:R-:W-:Y:S02]  /*3560*/  @!P0 MOV R71, R0 ;  /* 0x0000000000478202 */ /* 0x000fe40000000f00 */
[----:B------:R-:W-:Y:S02]  /*3570*/  LOP3.LUT P0, RZ, R70, 0x1f, R135, 0xf8, !PT ;  /* 0x0000001f46ff7812 */ /* 0x000fe4000780f887 */
[-C--:B0-----:R-:W-:Y:S01]  /*3580*/  I2FP.F32.S32 R219, R71.reuse ;  /* 0x0000004700db7245 */ /* 0x081fe20000201400 */
[----:B------:R-:W0:Y:S02]  /*3590*/  SHFL.DOWN PT, R138, R71, 0x2, 0x1f ;  /* 0x08401f00478a7f89 */ /* 0x000e2400000e0000 */
[----:B0-----:R-:W-:Y:S02]  /*35a0*/  IADD3 R140, R138, R71, RZ ;  /* 0x000000478a8c7210 */ /* 0x001fe40007ffe0ff */
[----:B------:R-:W-:-:S02]  /*35b0*/  I2FP.F32.S32 R138, R138 ;  /* 0x0000008a008a7245 */ /* 0x000fc40000201400 */
        /* <DEDUP_REMOVED lines=31> */
[----:B------:R-:W-:-:S05]  /*37b0*/  FFMA.FTZ R130, R131, R71, R130 ;  /* 0x0000004783827223 */ /* 0x000fca0000010082 */
        /* <DEDUP_REMOVED lines=45> */
.L_x_620:
[----:B------:R-:W-:Y:S05]  /*3a90*/  BSYNC B0 ;  /* 0x0000000000007941 */ /* 0x000fea0003800000 */
.L_x_619:
        /* <DEDUP_REMOVED lines=35> */
.L_x_622:
[----:B------:R-:W-:Y:S05]  /*3cd0*/  BSYNC B0 ;  /* 0x0000000000007941 */ /* 0x000fea0003800000 */
.L_x_621:
        /* <DEDUP_REMOVED lines=35> */
.L_x_624:
[----:B------:R-:W-:Y:S05]  /*3f10*/  BSYNC B0 ;  /* 0x0000000000007941 */ /* 0x000fea0003800000 */
.L_x_623:
        /* <DEDUP_REMOVED lines=35> */
.L_x_626:
[----:B------:R-:W-:Y:S05]  /*4150*/  BSYNC B0 ;  /* 0x0000000000007941 */ /* 0x000fea0003800000 */
.L_x_625:
[----:B------:R-:W-:Y:S01]  /*4160*/  ISETP.GE.U32.AND P0, PT, R134, 0x280, PT ;  /* 0x000002808600780c */ /* 0x000fe20003f06070 */
[----:B------:R-:W-:-:S12]  /*4170*/  BSSY B0, `(.L_x_627) ;  /* 0x0000021000007945 */ /* 0x000fd80003800000 */
[----:B------:R-:W-:Y:S05]  /*4180*/  @!P0 BRA `(.L_x_628) ;  /* 0x00000000007c8947 */ /* 0x000fea0003800000 */
[----:B-1234-:R-:W1:Y:S01]  /*4190*/  LDC.64 R130, c[0x0][0x2b8] ;  /* 0x0000ae00ff827b82 */ /* 0x01ee620000000a00 */
        /* <DEDUP_REMOVED lines=24> */
[----:B-1----:R-:W-:Y:S01]  /*4320*/  IMAD.WIDE.U32 R130, R137, 0x10, R130 ;  /* 0x0000001089827825 */ /* 0x002fe200078e0082 */
[----:B------:R-:W-:-:S02]  /*4330*/  F2FP.BF16.F32.PACK_AB R71, R138, R71 ;  /* 0x000000478a47723e */ /* 0x000fc400000010ff */
[----:B------:R-:W-:Y:S02]  /*4340*/  F2FP.BF16.F32.PACK_AB R70, R221, R144 ;  /* 0x00000090dd46723e */ /* 0x000fe400000010ff */
[----:B------:R-:W-:Y:S02]  /*4350*/  F2FP.BF16.F32.PACK_AB R69, R142, R69 ;  /* 0x000000458e45723e */ /* 0x000fe400000010ff */
[----:B------:R-:W-:-:S05]  /*4360*/  F2FP.BF16.F32.PACK_AB R68, R219, R68 ;  /* 0x00000044db44723e */ /* 0x000fca00000010ff */
[----:B------:R0:W-:Y:S02]  /*4370*/  STG.E.128 desc[UR4][R130.64], R68 ;  /* 0x0000004482007986 */ /* 0x0001e4000c101d04 */
.L_x_628:
[----:B------:R-:W-:Y:S05]  /*4380*/  BSYNC B0 ;  /* 0x0000000000007941 */ /* 0x000fea0003800000 */
.L_x_627:
[----:B------:R-:W-:Y:S01]  /*4390*/  ISETP.NE.AND P0, PT, R146, RZ, PT ;  /* 0x000000ff9200720c */ /* 0x000fe20003f05270 */
[----:B------:R-:W-:-:S03]  /*43a0*/  VIADD R63, R63, UR12 ;  /* 0x0000000c3f3f7c36 */ /* 0x000fc60008000000 */
[----:B------:R-:W-:Y:S02]  /*43b0*/  SEL R138, RZ, 0x1, P0 ;  /* 0x00000001ff8a7807 */ /* 0x000fe40000000000 */
[----:B------:R-:W-:-:S13]  /*43c0*/  ISETP.GE.AND P0, PT, R63, UR13, PT ;  /* 0x0000000d3f007c0c */ /* 0x000fda000bf06270 */
[----:B------:R-:W-:Y:S05]  /*43d0*/  @!P0 BRA `(.L_x_629) ;  /* 0xffffffd000248947 */ /* 0x000fea000383ffff */
[----:B------:R-:W-:Y:S05]  /*43e0*/  EXIT ;  /* 0x000000000000794d */ /* 0x000fea0003800000 */
.L_x_618:
[----:B------:R-:W-:Y:S01]  /*43f0*/  HFMA2.MMA R150, -RZ, RZ, 0, 5.9604644775390625e-08 ;  /* 0x00000001ff967435 */ /* 0x000fe200000001ff */
[----:B------:R-:W-:Y:S02]  /*4400*/  MOV R221, R130 ;  /* 0x0000008200dd7202 */ /* 0x000fe40000000f00 */
[----:B------:R-:W-:Y:S02]  /*4410*/  MOV R223, 0x1f ;  /* 0x0000001f00df7802 */ /* 0x000fe40000000f00 */
[----:B------:R-:W-:-:S07]  /*4420*/  MOV R144, 0xffffffff ;  /* 0xffffffff00907802 */ /* 0x000fce0000000f00 */
[----:B------:R-:W-:Y:S05]  /*4430*/  WARPSYNC.COLLECTIVE R144, `(.L_x_630) ;  /* 0x0000000090087348 */ /* 0x000fea0003c00000 */
[----:B------:R0:W1:Y:S02]  /*4440*/  SHFL.BFLY P6, R148, R221, R150, R223 ;  /* 0x0c000096dd947389 */ /* 0x00006400000c00df */
[----:B01----:R-:W-:Y:S01]  /*4450*/  ENDCOLLECTIVE ;  /* 0x000000000000791b */ /* 0x003fe20003800000 */
.L_x_630:
[----:B------:R-:W-:Y:S01]  /*4460*/  HFMA2.MMA R150, -RZ, RZ, 0, 1.1920928955078125e-07 ;  /* 0x00000002ff967435 */ /* 0x000fe200000001ff */
[----:B------:R-:W-:-:S05]  /*4470*/  MOV R69, R148 ;  /* 0x0000009400457202 */ /* 0x000fca0000000f00 */
[----:B------:R-:W-:-:S05]  /*4480*/  FADD.FTZ R131, R130, R69 ;  /* 0x0000004582837221 */ /* 0x000fca0000010000 */
[----:B------:R-:W-:-:S07]  /*4490*/  MOV R221, R131 ;  /* 0x0000008300dd7202 */ /* 0x000fce0000000f00 */
[----:B------:R-:W-:Y:S05]  /*44a0*/  WARPSYNC.COLLECTIVE R144, `(.L_x_631) ;  /* 0x0000000090087348 */ /* 0x000fea0003c00000 */
[----:B------:R0:W1:Y:S02]  /*44b0*/  SHFL.BFLY P6, R148, R221, R150, R223 ;  /* 0x0c000096dd947389 */ /* 0x00006400000c00df */
[----:B01----:R-:W-:Y:S01]  /*44c0*/  ENDCOLLECTIVE ;  /* 0x000000000000791b */ /* 0x003fe20003800000 */
.L_x_631:
[----:B------:R-:W-:Y:S01]  /*44d0*/  HFMA2.MMA R150, -RZ, RZ, 0, 2.384185791015625e-07 ;  /* 0x00000004ff967435 */ /* 0x000fe200000001ff */
[----:B------:R-:W-:-:S05]  /*44e0*/  MOV R68, R148 ;  /* 0x0000009400447202 */ /* 0x000fca0000000f00 */
[----:B------:R-:W-:-:S05]  /*44f0*/  FADD.FTZ R138, R131, R68 ;  /* 0x00000044838a7221 */ /* 0x000fca0000010000 */
[----:B------:R-:W-:-:S07]  /*4500*/  MOV R221, R138 ;  /* 0x0000008a00dd7202 */ /* 0x000fce0000000f00 */
[----:B------:R-:W-:Y:S05]  /*4510*/  WARPSYNC.COLLECTIVE R144, `(.L_x_632) ;  /* 0x0000000090087348 */ /* 0x000fea0003c00000 */
[----:B------:R0:W1:Y:S02]  /*4520*/  SHFL.BFLY P6, R148, R221, R150, R223 ;  /* 0x0c000096dd947389 */ /* 0x00006400000c00df */
[----:B01----:R-:W-:Y:S01]  /*4530*/  ENDCOLLECTIVE ;  /* 0x000000000000791b */ /* 0x003fe20003800000 */
.L_x_632:
[----:B------:R-:W-:Y:S01]  /*4540*/  HFMA2.MMA R150, -RZ, RZ, 0, 4.76837158203125e-07 ;  /* 0x00000008ff967435 */ /* 0x000fe200000001ff */
[----:B------:R-:W-:-:S04]  /*4550*/  IMAD.MOV.U32 R69, RZ, RZ, R148 ;  /* 0x000000ffff457224 */ /* 0x000fc800078e0094 */
[----:B------:R-:W-:-:S05]  /*4560*/  FADD.FTZ R140, R138, R69 ;  /* 0x000000458a8c7221 */ /* 0x000fca0000010000 */
[----:B------:R-:W-:-:S07]  /*4570*/  MOV R221, R140 ;  /* 0x0000008c00dd7202 */ /* 0x000fce0000000f00 */
[----:B------:R-:W-:Y:S05]  /*4580*/  WARPSYNC.COLLECTIVE R144, `(.L_x_633) ;  /* 0x0000000090087348 */ /* 0x000fea0003c00000 */
[----:B------:R0:W1:Y:S02]  /*4590*/  SHFL.BFLY P6, R148, R221, R150, R223 ;  /* 0x0c000096dd947389 */ /* 0x00006400000c00df */
[----:B01----:R-:W-:Y:S01]  /*45a0*/  ENDCOLLECTIVE ;  /* 0x000000000000791b */ /* 0x003fe20003800000 */
.L_x_633:
[----:B------:R-:W-:Y:S01]  /*45b0*/  HFMA2.MMA R150, -RZ, RZ, 0, 9.5367431640625e-07 ;  /* 0x00000010ff967435 */ /* 0x000fe200000001ff */
[----:B------:R-:W-:-:S05]  /*45c0*/  MOV R69, R148 ;  /* 0x0000009400457202 */ /* 0x000fca0000000f00 */
[----:B------:R-:W-:-:S05]  /*45d0*/  FADD.FTZ R142, R140, R69 ;  /* 0x000000458c8e7221 */ /* 0x000fca0000010000 */
[----:B------:R-:W-:-:S07]  /*45e0*/  MOV R221, R142 ;  /* 0x0000008e00dd7202 */ /* 0x000fce0000000f00 */
[----:B------:R-:W-:Y:S05]  /*45f0*/  WARPSYNC.COLLECTIVE R144, `(.L_x_634) ;  /* 0x0000000090087348 */ /* 0x000fea0003c00000 */
[----:B------:R0:W1:Y:S02]  /*4600*/  SHFL.BFLY P6, R148, R221, R150, R223 ;  /* 0x0c000096dd947389 */ /* 0x00006400000c00df */
[----:B01----:R-:W-:Y:S01]  /*4610*/  ENDCOLLECTIVE ;  /* 0x000000000000791b */ /* 0x003fe20003800000 */
.L_x_634:
[----:B------:R-:W-:Y:S01]  /*4620*/  HFMA2.MMA R150, -RZ, RZ, 0, 5.9604644775390625e-08 ;  /* 0x00000001ff967435 */ /* 0x000fe200000001ff */
[----:B------:R-:W-:-:S05]  /*4630*/  MOV R69, R148 ;  /* 0x0000009400457202 */ /* 0x000fca0000000f00 */
[----:B------:R-:W-:-:S04]  /*4640*/  FADD.FTZ R69, R142, R69 ;  /* 0x000000458e457221 */ /* 0x000fc80000010000 */
        /* <DEDUP_REMOVED lines=82> */
[----:B------:R-:W-:-:S07]  /*4b70*/  MOV R221, R69 ;  /* 0x0000004500dd7202 */ /* 0x000fce0000000f00 */
[----:B------:R-:W-:Y:S05]  /*4b80*/  WARPSYNC.COLLECTIVE R144, `(.L_x_635) ;  /* 0x0000000090087348 */ /* 0x000fea0003c00000 */
[----:B------:R0:W1:Y:S02]  /*4b90*/  SHFL.BFLY P6, R148, R221, R150, R223 ;  /* 0x0c000096dd947389 */ /* 0x00006400000c00df */
[----:B01----:R-:W-:Y:S01]  /*4ba0*/  ENDCOLLECTIVE ;  /* 0x000000000000791b */ /* 0x003fe20003800000 */
.L_x_635:
[----:B------:R-:W-:Y:S01]  /*4bb0*/  IMAD.MOV.U32 R150, RZ, RZ, 0x2 ;  /* 0x00000002ff967424 */ /* 0x000fe200078e00ff */
[----:B------:R-:W-:-:S05]  /*4bc0*/  MOV R130, R148 ;  /* 0x0000009400827202 */ /* 0x000fca0000000f00 */
[----:B------:R-:W-:-:S05]  /*4bd0*/  FADD.FTZ R130, R69, R130 ;  /* 0x0000008245827221 */ /* 0x000fca0000010000 */
[----:B------:R-:W-:-:S07]  /*4be0*/  MOV R221, R130 ;  /* 0x0000008200dd7202 */ /* 0x000fce0000000f00 */
[----:B------:R-:W-:Y:S05]  /*4bf0*/  WARPSYNC.COLLECTIVE R144, `(.L_x_636) ;  /* 0x0000000090087348 */ /* 0x000fea0003c00000 */
[----:B------:R0:W1:Y:S02]  /*4c00*/  SHFL.BFLY P6, R148, R221, R150, R223 ;  /* 0x0c000096dd947389 */ /* 0x00006400000c00df */
[----:B01----:R-:W-:Y:S01]  /*4c10*/  ENDCOLLECTIVE ;  /* 0x000000000000791b */ /* 0x003fe20003800000 */
.L_x_636:
[----:B------:R-:W-:Y:S01]  /*4c20*/  HFMA2.MMA R150, -RZ, RZ, 0, 2.384185791015625e-07 ;  /* 0x00000004ff967435 */ /* 0x000fe200000001ff */
[----:B------:R-:W-:-:S05]  /*4c30*/  MOV R131, R148 ;  /* 0x0000009400837202 */ /* 0x000fca0000000f00 */
[----:B------:R-:W-:-:S05]  /*4c40*/  FADD.FTZ R131, R130, R131 ;  /* 0x0000008382837221 */ /* 0x000fca0000010000 */
[----:B------:R-:W-:-:S07]  /*4c50*/  MOV R221, R131 ;  /* 0x0000008300dd7202 */ /* 0x000fce0000000f00 */
[----:B------:R-:W-:Y:S05]  /*4c60*/  WARPSYNC.COLLECTIVE R144, `(.L_x_637) ;  /* 0x0000000090087348 */ /* 0x000fea0003c00000 */
[----:B------:R0:W1:Y:S02]  /*4c70*/  SHFL.BFLY P6, R148, R221, R150, R223 ;  /* 0x0c000096dd947389 */ /* 0x00006400000c00df */
[----:B01----:R-:W-:Y:S01]  /*4c80*/  ENDCOLLECTIVE ;  /* 0x000000000000791b */ /* 0x003fe20003800000 */
.L_x_637:
[----:B------:R-:W-:Y:S01]  /*4c90*/  HFMA2.MMA R150, -RZ, RZ, 0, 4.76837158203125e-07 ;  /* 0x00000008ff967435 */ /* 0x000fe200000001ff */
[----:B------:R-:W-:-:S05]  /*4ca0*/  MOV R138, R148 ;  /* 0x00000094008a7202 */ /* 0x000fca0000000f00 */
[----:B------:R-:W-:-:S05]  /*4cb0*/  FADD.FTZ R138, R131, R138 ;  /* 0x0000008a838a7221 */ /* 0x000fca0000010000 */
[----:B------:R-:W-:-:S07]  /*4cc0*/  MOV R221, R138 ;  /* 0x0000008a00dd7202 */ /* 0x000fce0000000f00 */
[----:B------:R-:W-:Y:S05]  /*4cd0*/  WARPSYNC.COLLECTIVE R144, `(.L_x_638) ;  /* 0x0000000090087348 */ /* 0x000fea0003c00000 */
[----:B------:R0:W1:Y:S02]  /*4ce0*/  SHFL.BFLY P6, R148, R221, R150, R223 ;  /* 0x0c000096dd947389 */ /* 0x00006400000c00df */
[----:B01----:R-:W-:Y:S01]  /*4cf0*/  ENDCOLLECTIVE ;  /* 0x000000000000791b */ /* 0x003fe20003800000 */
.L_x_638:
[----:B------:R-:W-:Y:S01]  /*4d00*/  HFMA2.MMA R150, -RZ, RZ, 0, 9.5367431640625e-07 ;  /* 0x00000010ff967435 */ /* 0x000fe200000001ff */
[----:B------:R-:W-:-:S05]  /*4d10*/  MOV R219, R148 ;  /* 0x0000009400db7202 */ /* 0x000fca0000000f00 */
[----:B------:R-:W-:-:S05]  /*4d20*/  FADD.FTZ R219, R138, R219 ;  /* 0x000000db8adb7221 */ /* 0x000fca0000010000 */
[----:B------:R-:W-:-:S07]  /*4d30*/  MOV R221, R219 ;  /* 0x000000db00dd7202 */ /* 0x000fce0000000f00 */
[----:B------:R-:W-:Y:S05]  /*4d40*/  WARPSYNC.COLLECTIVE R144, `(.L_x_639) ;  /* 0x0000000090087348 */ /* 0x000fea0003c00000 */
[----:B------:R0:W1:Y:S02]  /*4d50*/  SHFL.BFLY P6, R148, R221, R150, R223 ;  /* 0x0c000096dd947389 */ /* 0x00006400000c00df */
[----:B01----:R-:W-:Y:S01]  /*4d60*/  ENDCOLLECTIVE ;  /* 0x000000000000791b */ /* 0x003fe20003800000 */
.L_x_639:
[----:B------:R-:W-:Y:S01]  /*4d70*/  MOV R140, R148 ;  /* 0x00000094008c7202 */ /* 0x000fe20000000f00 */
[----:B------:R-:W-:Y:S06]  /*4d80*/  BRA `(.L_x_640) ;  /* 0xffffffe400987947 */ /* 0x000fec000383ffff */
.L_x_641:
        /* <DEDUP_REMOVED lines=15> */
.L_x_37164:


//--------------------- .text._ZN10layer_norm13ln_fwd_kernelINS_13Kernel_traitsI13__nv_bfloat16S2_S2_S2_fjLj5120ELj1ELj1ELj4ELj16ENS_18Kernel_traits_baseILj5120ES2_S2_S2_S2_fjLj128EEEEELb0ELb1ELb0ELb1EEEvNS_9FwdParamsE --------------------------
	.section	.text._ZN10layer_norm13ln_fwd_kernelINS_13Kernel_traitsI13__nv_bfloat16S2_S2_S2_fjLj5120ELj1ELj1ELj4ELj16ENS_18Kernel_traits_baseILj5120ES2_S2_S2_S2_fjLj128EEEEELb0ELb1ELb0ELb1EEEvNS_9FwdParamsE,"ax",@progbits
	.align	128
        .global         _ZN10layer_norm13ln_fwd_kernelINS_13Kernel_traitsI13__nv_bfloat16S2_S2_S2_fjLj5120ELj1ELj1ELj4ELj16ENS_18Kernel_traits_baseILj5120ES2_S2_S2_S2_fjLj128EEEEELb0ELb1ELb0ELb1EEEvNS_9FwdParamsE
        .type           _ZN10layer_norm13ln_fwd_kernelINS_13Kernel_traitsI13__nv_bfloat16S2_S2_S2_fjLj5120ELj1ELj1ELj4ELj16ENS_18Kernel_traits_baseILj5120ES2_S2_S2_S2_fjLj128EEEEELb0ELb1ELb0ELb1EEEvNS_9FwdParamsE,@function
        .size           _ZN10layer_norm13ln_fwd_kernelINS_13Kernel_traitsI13__nv_bfloat16S2_S2_S2_fjLj5120ELj1ELj1ELj4ELj16ENS_18Kernel_traits_baseILj5120ES2_S2_S2_S2_fjLj128EEEEELb0ELb1ELb0ELb1EEEvNS_9FwdParamsE,(.L_x_37165 - _ZN10layer_norm13ln_fwd_kernelINS_13Kernel_traitsI13__nv_bfloat16S2_S2_S2_fjLj5120ELj1ELj1ELj4ELj16ENS_18Kernel_traits_baseILj5120ES2_S2_S2_S2_fjLj128EEEEELb0ELb1ELb0ELb1EEEvNS_9FwdParamsE)
        .other          _ZN10layer_norm13ln_fwd_kernelINS_13Kernel_traitsI13__nv_bfloat16S2_S2_S2_fjLj5120ELj1ELj1ELj4ELj16ENS_18Kernel_traits_baseILj5120ES2_S2_S2_S2_fjLj128EEEEELb0ELb1ELb0ELb1EEEvNS_9FwdParamsE,@"STO_CUDA_ENTRY STV_DEFAULT"
_ZN10layer_norm13ln_fwd_kernelINS_13Kernel_traitsI13__nv_bfloat16S2_S2_S2_fjLj5120ELj1ELj1ELj4ELj16ENS_18Kernel_traits_baseILj5120ES2_S2_S2_S2_fjLj128EEEEELb0ELb1ELb0ELb1EEEvNS_9FwdParamsE:
.text._ZN10layer_norm13ln_fwd_kernelINS_13Kernel_traitsI13__nv_bfloat16S2_S2_S2_fjLj5120ELj1ELj1ELj4ELj16ENS_18Kernel_traits_baseILj5120ES2_S2_S2_S2_fjLj128EEEEELb0ELb1ELb0ELb1EEEvNS_9FwdParamsE:
        /* <DEDUP_REMOVED lines=17> */
[----:B------:R-:W-:Y:S01]  /*0110*/  LOP3.LUT R81, R80, 0x7f, RZ, 0xc0, !PT ;  /* 0x0000007f50517812 */ /* 0x000fe200078ec0ff */
[----:B------:R0:W5:Y:S01]  /*0120*/  @P0 LDG.E.128 R88, desc[UR4][R4.64+0x2000] ;  /* 0x0020000404580981 */ /* 0x000162000c1e1d00 */
[----:B-1----:R-:W-:Y:S01]  /*0130*/  IADD3 R87, R86, UR6, RZ ;  /* 0x0000000656577c10 */ /* 0x002fe2000fffe0ff */
[----:B------:R-:W-:Y:S01]  /*0140*/  ULDC.64 UR6, c[0x0][0x260] ;  /* 0x0000980000067ab9 */ /* 0x000fe20000000a00 */
[----:B------:R-:W-:Y:S01]  /*0150*/  LEA R44, P2, R81, UR8, 0x4 ;  /* 0x00000008512c7c11 */ /* 0x000fe2000f8420ff */
[----:B------:R-:W-:Y:S02]  /*0160*/  ULDC UR8, c[0x0][0x214] ;  /* 0x0000850000087ab9 */ /* 0x000fe40000000800 */
[----:B------:R-:W-:Y:S02]  /*0170*/  ISETP.GE.AND P1, PT, R87, UR8, PT ;  /* 0x0000000857007c0c */ /* 0x000fe4000bf26270 */
[----:B------:R-:W-:Y:S02]  /*0180*/  IADD3.X R45, RZ, UR9, RZ, P2, !PT ;  /* 0x00000009ff2d7c10 */ /* 0x000fe400097fe4ff */
[----:B------:R-:W-:-:S04]  /*0190*/  IADD3 R2, P2, R0, UR6, RZ ;  /* 0x0000000600027c10 */ /* 0x000fc8000ff5e0ff */
[----:B------:R-:W-:-:S05]  /*01a0*/  IADD3.X R3, RZ, UR7, RZ, P2, !PT ;  /* 0x00000007ff037c10 */ /* 0x000fca00097fe4ff */
[----:B0-----:R-:W-:Y:S05]  /*01b0*/  @P1 EXIT ;  /* 0x000000000000194d */ /* 0x001fea0003800000 */
[----:B------:R-:W2:Y:S04]  /*01c0*/  LDG.E.128 R40, desc[UR4][R44.64+0x800] ;  /* 0x000800042c287981 */ /* 0x000ea8000c1e1d00 */
[----:B------:R-:W3:Y:S04]  /*01d0*/  LDG.E.128 R36, desc[UR4][R44.64+0x1000] ;  /* 0x001000042c247981 */ /* 0x000ee8000c1e1d00 */
[----:B------:R-:W4:Y:S04]  /*01e0*/  LDG.E.128 R32, desc[UR4][R44.64+0x1800] ;  /* 0x001800042c207981 */ /* 0x000f28000c1e1d00 */
[----:B------:R-:W4:Y:S04]  /*01f0*/  LDG.E.128 R28, desc[UR4][R44.64+0x2000] ;  /* 0x002000042c1c7981 */ /* 0x000f28000c1e1d00 */
[----:B------:R-:W4:Y:S04]  /*0200*/  LDG.E.128 R24, desc[UR4][R2.64] ;  /* 0x0000000402187981 */ /* 0x000f28000c1e1d00 */
[----:B------:R-:W4:Y:S04]  /*0210*/  LDG.E.128 R20, desc[UR4][R2.64+0x800] ;  /* 0x0008000402147981 */ /* 0x000f28000c1e1d00 */
[----:B------:R-:W4:Y:S04]  /*0220*/  LDG.E.128 R16, desc[UR4][R2.64+0x1000] ;  /* 0x0010000402107981 */ /* 0x000f28000c1e1d00 */
        /* <DEDUP_REMOVED lines=14> */
[----:B------:R-:W-:Y:S01]  /*0310*/  ULDC.64 UR6, c[0x0][0x270] ;  /* 0x00009c0000067ab9 */ /* 0x000fe20000000a00 */
[----:B------:R-:W-:Y:S01]  /*0320*/  SHF.L.U32 R66, R60, 0x10, RZ ;  /* 0x000000103c427819 */ /* 0x000fe200000006ff */
[----:B------:R-:W-:Y:S01]  /*0330*/  HFMA2.MMA R0, -RZ, RZ, 0, 5.9604644775390625e-08 ;  /* 0x00000001ff007435 */ /* 0x000fe200000001ff */
[C---:B------:R-:W-:Y:S01]  /*0340*/  PRMT R133, R61.reuse, 0x7632, R133 ;  /* 0x000076323d857816 */ /* 0x040fe20000000085 */
[----:B------:R-:W-:Y:S01]  /*0350*/  ULDC UR12, c[0x0][0x290] ;  /* 0x0000a400000c7ab9 */ /* 0x000fe20000000800 */
[----:B------:R-:W-:Y:S01]  /*0360*/  SHF.L.U32 R67, R61, 0x10, RZ ;  /* 0x000000103d437819 */ /* 0x000fe200000006ff */
[----:B------:R-:W-:Y:S01]  /*0370*/  ULDC.64 UR8, c[0x0][0x230] ;  /* 0x00008c0000087ab9 */ /* 0x000fe20000000a00 */
[C---:B------:R-:W-:Y:S01]  /*0380*/  PRMT R132, R62.reuse, 0x7632, R132 ;  /* 0x000076323e847816 */ /* 0x040fe20000000084 */
[----:B------:R-:W-:Y:S01]  /*0390*/  ULDC.64 UR10, c[0x0][0x238] ;  /* 0x00008e00000a7ab9 */ /* 0x000fe20000000a00 */
[----:B------:R-:W-:Y:S01]  /*03a0*/  SHF.L.U32 R64, R62, 0x10, RZ ;  /* 0x000000103e407819 */ /* 0x000fe200000006ff */
[----:B------:R-:W-:Y:S01]  /*03b0*/  ULDC.64 UR14, c[0x0][0x2b8] ;  /* 0x0000ae00000e7ab9 */ /* 0x000fe20000000a00 */
[C---:B------:R-:W-:Y:S01]  /*03c0*/  PRMT R129, R89.reuse, 0x7632, R129 ;  /* 0x0000763259817816 */ /* 0x040fe20000000081 */
[----:B------:R-:W-:Y:S01]  /*03d0*/  ULDC.64 UR16, c[0x0][0x210] ;  /* 0x0000840000107ab9 */ /* 0x000fe20000000a00 */
[----:B------:R-:W-:-:S02]  /*03e0*/  SHF.L.U32 R62, R89, 0x10, RZ ;  /* 0x00000010593e7819 */ /* 0x000fc400000006ff */
[C---:B------:R-:W-:Y:S02]  /*03f0*/  PRMT R128, R90.reuse, 0x7632, R128 ;  /* 0x000076325a807816 */ /* 0x040fe40000000080 */
[----:B------:R-:W-:Y:S02]  /*0400*/  SHF.L.U32 R61, R90, 0x10, RZ ;  /* 0x000000105a3d7819 */ /* 0x000fe400000006ff */
[C---:B------:R-:W-:Y:S02]  /*0410*/  PRMT R126, R91.reuse, 0x7632, R126 ;  /* 0x000076325b7e7816 */ /* 0x040fe4000000007e */
        /* <DEDUP_REMOVED lines=15> */
[----:B------:R-:W-:Y:S02]  /*0510*/  SHF.R.U32.HI R127, RZ, 0x5, R80 ;  /* 0x00000005ff7f7819 */ /* 0x000fe40000011650 */
[----:B------:R-:W-:Y:S01]  /*0520*/  ISETP.NE.U32.AND P0, PT, RZ, UR6, PT ;  /* 0x00000006ff007c0c */ /* 0x000fe2000bf05070 */
[----:B------:R-:W-:Y:S01]  /*0530*/  ULDC.U8 UR6, c[0x0][0x2a0] ;  /* 0x0000a80000067ab9 */ /* 0x000fe20000000000 */
        /* <DEDUP_REMOVED lines=14> */
[----:B------:R-:W-:Y:S02]  /*0620*/  LEA R86, R86, 0x4, 0x2 ;  /* 0x0000000456567811 */ /* 0x000fe400078e10ff */
[----:B------:R-:W-:-:S02]  /*0630*/  LOP3.LUT R88, R80, 0x1f, RZ, 0xc0, !PT ;  /* 0x0000001f50587812 */ /* 0x000fc400078ec0ff */
[----:B------:R-:W-:Y:S02]  /*0640*/  ISETP.NE.AND P2, PT, RZ, UR6, PT ;  /* 0x00000006ff007c0c */ /* 0x000fe4000bf45270 */
        /* <DEDUP_REMOVED lines=21> */
[----:B------:R-:W-:Y:S01]  /*07a0*/  ISETP.NE.AND.EX P0, PT, RZ, UR7, PT, P0 ;  /* 0x00000007ff007c0c */ /* 0x000fe2000bf05300 */
[----:B------:R-:W-:Y:S01]  /*07b0*/  ULDC UR7, c[0x0][0x218] ;  /* 0x0000860000077ab9 */ /* 0x000fe20000000800 */
[----:B--2---:R-:W-:-:S02]  /*07c0*/  PRMT R123, R40, 0x7632, R123 ;  /* 0x00007632287b7816 */ /* 0x004fc4000000007b */
[----:B------:R-:W-:Y:S02]  /*07d0*/  PRMT R122, R41, 0x7632, R122 ;  /* 0x00007632297a7816 */ /* 0x000fe4000000007a */
[----:B------:R-:W-:Y:S02]  /*07e0*/  PRMT R121, R42, 0x7632, R121 ;  /* 0x000076322a797816 */ /* 0x000fe40000000079 */
[----:B------:R-:W-:Y:S02]  /*07f0*/  PRMT R120, R43, 0x7632, R120 ;  /* 0x000076322b787816 */ /* 0x000fe40000000078 */
[----:B---3--:R-:W-:Y:S02]  /*0800*/  PRMT R119, R36, 0x7632, R119 ;  /* 0x0000763224777816 */ /* 0x008fe40000000077 */
[----:B------:R-:W-:Y:S02]  /*0810*/  PRMT R118, R37, 0x7632, R118 ;  /* 0x0000763225767816 */ /* 0x000fe40000000076 */
[----:B------:R-:W-:-:S02]  /*0820*/  PRMT R117, R38, 0x7632, R117 ;  /* 0x0000763226757816 */ /* 0x000fc40000000075 */
[----:B------:R-:W-:Y:S02]  /*0830*/  PRMT R116, R39, 0x7632, R116 ;  /* 0x0000763227747816 */ /* 0x000fe40000000074 */
[----:B----4-:R-:W-:Y:S02]  /*0840*/  PRMT R115, R32, 0x7632, R115 ;  /* 0x0000763220737816 */ /* 0x010fe40000000073 */
        /* <DEDUP_REMOVED lines=103> */
.L_x_643:
[----:B0-----:R-:W0:Y:S01]  /*0ec0*/  @P0 LDC.64 R18, c[0x0][0x270] ;  /* 0x00009c00ff120b82 */ /* 0x001e220000000a00 */
[----:B------:R-:W-:Y:S01]  /*0ed0*/  IMAD R12, R87, UR7, RZ ;  /* 0x00000007570c7c24 */ /* 0x000fe2000f8e02ff */
[----:B------:R-:W-:-:S04]  /*0ee0*/  ISETP.NE.U32.AND P1, PT, RZ, UR8, PT ;  /* 0x00000008ff007c0c */ /* 0x000fc8000bf25070 */
[----:B------:R-:W-:Y:S02]  /*0ef0*/  SHF.R.S32.HI R13, RZ, 0x1f, R12 ;  /* 0x0000001fff0d7819 */ /* 0x000fe4000001140c */
[----:B------:R-:W1:Y:S01]  /*0f00*/  LDC.64 R2, c[0x0][0x220] ;  /* 0x00008800ff027b82 */ /* 0x000e620000000a00 */
[----:B------:R-:W-:Y:S02]  /*0f10*/  ISETP.NE.AND.EX P1, PT, RZ, UR9, PT, P1 ;  /* 0x00000009ff007c0c */ /* 0x000fe4000bf25310 */
[----:B------:R-:W-:-:S04]  /*0f20*/  LEA.HI R12, R13, R12, RZ, 0x3 ;  /* 0x0000000c0d0c7211 */ /* 0x000fc800078f18ff */
[----:B------:R-:W-:Y:S01]  /*0f30*/  LEA.HI.SX32 R163, R12, R81, 0x1d ;  /* 0x000000510ca37211 */ /* 0x000fe200078feaff */
[----:B0-----:R-:W-:-:S06]  /*0f40*/  @P0 IMAD.WIDE R18, R87, 0x2, R18 ;  /* 0x0000000257120825 */ /* 0x001fcc00078e0212 */
[C---:B------:R-:W-:Y:S01]  /*0f50*/  @P1 LEA R16, P3, R163.reuse, UR8, 0x4 ;  /* 0x00000008a3101c11 */ /* 0x040fe2000f8620ff */
[----:B------:R-:W2:Y:S01]  /*0f60*/  @P0 LDG.E.U16 R18, desc[UR4][R18.64] ;  /* 0x0000000412120981 */ /* 0x000ea2000c1e1500 */
[----:B-1----:R-:W-:-:S06]  /*0f70*/  IMAD.WIDE.U32 R12, R163, 0x10, R2 ;  /* 0x00000010a30c7825 */ /* 0x002fcc00078e0002 */
[----:B------:R-:W3:Y:S01]  /*0f80*/  LDG.E.128 R12, desc[UR4][R12.64] ;  /* 0x000000040c0c7981 */ /* 0x000ee2000c1e1d00 */
[----:B------:R-:W-:-:S05]  /*0f90*/  @P1 LEA.HI.X R17, R163, UR9, RZ, 0x4, P3 ;  /* 0x00000009a3111c11 */ /* 0x000fca00098f24ff */
[----:B------:R0:W4:Y:S01]  /*0fa0*/  @P1 LDG.E.128 R4, desc[UR4][R16.64] ;  /* 0x0000000410041981 */ /* 0x000122000c1e1d00 */
[----:B------:R-:W-:Y:S02]  /*0fb0*/  MOV R156, 0x3f800000 ;  /* 0x3f800000009c7802 */ /* 0x000fe40000000f00 */
[----:B------:R-:W-:Y:S02]  /*0fc0*/  SHF.L.U32 R20, R8, 0x10, RZ ;  /* 0x0000001008147819 */ /* 0x000fe400000006ff */
[----:B------:R-:W-:Y:S02]  /*0fd0*/  IADD3 R181, R163, 0x80, RZ ;  /* 0x00000080a3b57810 */ /* 0x000fe40007ffe0ff */
[----:B------:R-:W-:Y:S02]  /*0fe0*/  SHF.R.U32.HI R158, RZ, 0x1c, R163 ;  /* 0x0000001cff9e7819 */ /* 0x000fe400000116a3 */
[----:B--2---:R-:W-:Y:S02]  /*0ff0*/  @P0 SHF.L.U32 R156, R18, 0x10, RZ ;  /* 0x00000010129c0819 */ /* 0x004fe400000006ff */
[----:B---3--:R-:W-:-:S02]  /*1000*/  SHF.L.U32 R21, R12, 0x10, RZ ;  /* 0x000000100c157819 */ /* 0x008fc400000006ff */
[----:B------:R-:W-:-:S03]  /*1010*/  SHF.L.U32 R23, R13, 0x10, RZ ;  /* 0x000000100d177819 */ /* 0x000fc600000006ff */
[----:B------:R-:W-:Y:S01]  /*1020*/  FMUL.FTZ R21, R21, R156 ;  /* 0x0000009c15157220 */ /* 0x000fe20000410000 */
[----:B------:R-:W-:Y:S02]  /*1030*/  PRMT R12, R12, 0x7632, R12 ;  /* 0x000076320c0c7816 */ /* 0x000fe4000000000c */
[----:B------:R-:W-:Y:S01]  /*1040*/  PRMT R19, R13, 0x7632, R19 ;  /* 0x000076320d137816 */ /* 0x000fe20000000013 */
[----:B------:R-:W-:Y:S01]  /*1050*/  FMUL.FTZ R27, R21, R20 ;  /* 0x00000014151b7220 */ /* 0x000fe20000410000 */
[C---:B0-----:R-:W-:Y:S02]  /*1060*/  SHF.L.U32 R17, R14.reuse, 0x10, RZ ;  /* 0x000000100e117819 */ /* 0x041fe400000006ff */
[----:B------:R-:W-:Y:S01]  /*1070*/  PRMT R20, R14, 0x7632, R20 ;  /* 0x000076320e147816 */ /* 0x000fe20000000014 */
[----:B------:R-:W-:Y:S01]  /*1080*/  FMUL.FTZ R23, R23, R156 ;  /* 0x0000009c17177220 */ /* 0x000fe20000410000 */
[----:B------:R-:W-:Y:S02]  /*1090*/  SHF.L.U32 R18, R9, 0x10, RZ ;  /* 0x0000001009127819 */ /* 0x000fe400000006ff */
[----:B------:R-:W-:-:S02]  /*10a0*/  PRMT R14, R8, 0x7632, R14 ;  /* 0x00007632080e7816 */ /* 0x000fc4000000000e */
[----:B------:R-:W-:Y:S02]  /*10b0*/  SHF.L.U32 R13, R12, 0x10, RZ ;  /* 0x000000100c0d7819 */ /* 0x000fe400000006ff */
[----:B----4-:R-:W-:Y:S01]  /*10c0*/  @P1 SHF.L.U32 R16, R4, 0x10, RZ ;  /* 0x0000001004101819 */ /* 0x010fe200000006ff */
[----:B------:R-:W-:Y:S01]  /*10d0*/  FMUL.FTZ R161, R23, R18 ;  /* 0x0000001217a17220 */ /* 0x000fe20000410000 */
[----:B------:R-:W-:Y:S01]  /*10e0*/  SHF.L.U32 R21, R15, 0x10, RZ ;  /* 0x000000100f157819 */ /* 0x000fe200000006ff */
[----:B------:R-:W-:Y:S01]  /*10f0*/  FMUL.FTZ R13, R13, R156 ;  /* 0x0000009c0d0d7220 */ /* 0x000fe20000410000 */
[----:B------:R-:W-:Y:S02]  /*1100*/  PRMT R22, R15, 0x7632, R22 ;  /* 0x000076320f167816 */ /* 0x000fe40000000016 */
[----:B------:R-:W-:Y:S02]  /*1110*/  SHF.L.U32 R14, R14, 0x10, RZ ;  /* 0x000000100e0e7819 */ /* 0x000fe400000006ff */
[----:B------:R-:W-:-:S02]  /*1120*/  @P1 SHF.L.U32 R12, R5, 0x10, RZ ;  /* 0x00000010050c1819 */ /* 0x000fc400000006ff */
[----:B------:R-:W-:Y:S01]  /*1130*/  PRMT R15, R9, 0x7632, R15 ;  /* 0x00007632090f7816 */ /* 0x000fe2000000000f */
[----:B------:R-:W-:Y:S01]  /*1140*/  @P1 FADD.FTZ R27, R27, R16 ;  /* 0x000000101b1b1221 */ /* 0x000fe20000010000 */
[----:B------:R-:W-:Y:S01]  /*1150*/  SHF.L.U32 R19, R19, 0x10, RZ ;  /* 0x0000001013137819 */ /* 0x000fe200000006ff */
[----:B------:R-:W-:Y:S01]  /*1160*/  FMUL.FTZ R159, R13, R14 ;  /* 0x0000000e0d9f7220 */ /* 0x000fe20000410000 */
[----:B------:R-:W-:Y:S01]  /*1170*/  SHF.L.U32 R16, R15, 0x10, RZ ;  /* 0x000000100f107819 */ /* 0x000fe200000006ff */
[--C-:B------:R-:W-:Y:S01]  /*1180*/  @P1 FADD.FTZ R161, R161, R12.reuse ;  /* 0x0000000ca1a11221 */ /* 0x100fe20000010000 */
[----:B------:R-:W-:Y:S02]  /*1190*/  PRMT R15, R10, 0x7632, R15 ;  /* 0x000076320a0f7816 */ /* 0x000fe4000000000f */
[----:B------:R-:W-:Y:S02]  /*11a0*/  SHF.L.U32 R13, R20, 0x10, RZ ;  /* 0x00000010140d7819 */ /* 0x000fe400000006ff */
[----:B------:R-:W-:Y:S01]  /*11b0*/  @P1 PRMT R12, R4, 0x7632, R12 ;  /* 0x00007632040c1816 */ /* 0x000fe2000000000c */
[-C--:B------:R-:W-:Y:S01]  /*11c0*/  FMUL.FTZ R19, R19, R156.reuse ;  /* 0x0000009c13137220 */ /* 0x080fe20000410000 */
[----:B------:R-:W-:Y:S01]  /*11d0*/  SHF.L.U32 R18, R15, 0x10, RZ ;  /* 0x000000100f127819 */ /* 0x000fe200000006ff */
[-C--:B------:R-:W-:Y:S01]  /*11e0*/  FMUL.FTZ R14, R17, R156.reuse ;  /* 0x0000009c110e7220 */ /* 0x080fe20000410000 */
[----:B------:R-:W-:Y:S01]  /*11f0*/  @P1 SHF.L.U32 R12, R12, 0x10, RZ ;  /* 0x000000100c0c1819 */ /* 0x000fe200000006ff */
[----:B------:R-:W-:Y:S01]  /*1200*/  FMUL.FTZ R13, R13, R156 ;  /* 0x0000009c0d0d7220 */ /* 0x000fe20000410000 */
[----:B------:R-:W-:Y:S01]  /*1210*/  FMUL.FTZ R157, R19, R16 ;  /* 0x00000010139d7220 */ /* 0x000fe20000410000 */
[----:B------:R-:W-:Y:S01]  /*1220*/  SHF.L.U32 R15, R22, 0x10, RZ ;  /* 0x00000010160f7819 */ /* 0x000fe200000006ff */
[----:B------:R-:W-:Y:S01]  /*1230*/  FMUL.FTZ R20, R21, R156 ;  /* 0x0000009c15147220 */ /* 0x000fe20000410000 */
[----:B------:R-:W-:Y:S01]  /*1240*/  @P1 SHF.L.U32 R16, R6, 0x10, RZ ;  /* 0x0000001006101819 */ /* 0x000fe200000006ff */
[----:B------:R-:W-:Y:S01]  /*1250*/  FMUL.FTZ R155, R125, R14 ;  /* 0x0000000e7d9b7220 */ /* 0x000fe20000410000 */
[----:B------:R-:W-:Y:S01]  /*1260*/  FMUL.FTZ R151, R13, R18 ;  /* 0x000000120d977220 */ /* 0x000fe20000410000 */
[----:B------:R-:W-:Y:S01]  /*1270*/  @P1 FADD.FTZ R159, R159, R12 ;  /* 0x0000000c9f9f1221 */ /* 0x000fe20000010000 */
[----:B------:R-:W-:Y:S01]  /*1280*/  @P1 PRMT R14, R7, 0x7632, R14 ;  /* 0x00007632070e1816 */ /* 0x000fe2000000000e */
[----:B------:R-:W-:Y:S01]  /*1290*/  FMUL.FTZ R153, R147, R20 ;  /* 0x0000001493997220 */ /* 0x000fe20000410000 */
[----:B------:R-:W-:Y:S01]  /*12a0*/  @P1 SHF.L.U32 R24, R7, 0x10, RZ ;  /* 0x0000001007181819 */ /* 0x000fe200000006ff */
[----:B------:R-:W-:Y:S01]  /*12b0*/  FMUL.FTZ R15, R15, R156 ;  /* 0x0000009c0f0f7220 */ /* 0x000fe20000410000 */
[----:B------:R-:W-:-:S02]  /*12c0*/  @P1 PRMT R12, R5, 0x7632, R12 ;  /* 0x00007632050c1816 */ /* 0x000fc4000000000c */
[----:B------:R-:W-:Y:S01]  /*12d0*/  @P1 PRMT R13, R6, 0x7632, R13 ;  /* 0x00007632060d1816 */ /* 0x000fe2000000000d */
[----:B------:R-:W-:Y:S01]  /*12e0*/  @P1 FADD.FTZ R155, R155, R16 ;  /* 0x000000109b9b1221 */ /* 0x000fe20000010000 */
[----:B------:R-:W-:Y:S01]  /*12f0*/  @P1 SHF.L.U32 R16, R14, 0x10, RZ ;  /* 0x000000100e101819 */ /* 0x000fe200000006ff */
[----:B------:R-:W-:Y:S01]  /*1300*/  @P1 FADD.FTZ R153, R153, R24 ;  /* 0x0000001899991221 */ /* 0x000fe20000010000 */
[----:B------:R-:W-:Y:S01]  /*1310*/  @P1 SHF.L.U32 R14, R13, 0x10, RZ ;  /* 0x000000100d0e1819 */ /* 0x000fe200000006ff */
[----:B------:R-:W-:Y:S01]  /*1320*/  FMUL.FTZ R149, R124, R15 ;  /* 0x0000000f7c957220 */ /* 0x000fe20000410000 */
[----:B------:R-:W-:Y:S02]  /*1330*/  @P1 SHF.L.U32 R12, R12, 0x10, RZ ;  /* 0x000000100c0c1819 */ /* 0x000fe400000006ff */
[----:B------:R-:W-:Y:S01]  /*1340*/  SHF.L.U32 R24, R163, 0x4, RZ ;  /* 0x00000004a3187819 */ /* 0x000fe200000006ff */
[----:B------:R-:W-:Y:S01]  /*1350*/  @P1 FADD.FTZ R149, R149, R16 ;  /* 0x0000001095951221 */ /* 0x000fe20000010000 */
[----:B------:R-:W-:Y:S01]  /*1360*/  @P1 FADD.FTZ R151, R151, R14 ;  /* 0x0000000e97971221 */ /* 0x000fe20000010000 */
[----:B------:R-:W-:Y:S01]  /*1370*/  @P1 FADD.FTZ R157, R157, R12 ;  /* 0x0000000c9d9d1221 */ /* 0x000fe20000010000 */
[----:B------:R-:W-:Y:S01]  /*1380*/  IADD3 R22, P3, R24, UR10, RZ ;  /* 0x0000000a18167c10 */ /* 0x000fe2000ff7e0ff */
[----:B------:R-:W-:Y:S01]  /*1390*/  IMAD.WIDE.U32 R16, R181, 0x10, R2 ;  /* 0x00000010b5107825 */ /* 0x000fe200078e0002 */
[----:B------:R-:W-:-:S02]  /*13a0*/  F2FP.BF16.F32.PACK_AB R15, R149, R153 ;  /* 0x00000099950f723e */ /* 0x000fc400000010ff */
[----:B------:R-:W-:Y:S02]  /*13b0*/  IADD3.X R23, R158, UR11, RZ, P3, !PT ;  /* 0x0000000b9e177c10 */ /* 0x000fe40009ffe4ff */
[----:B------:R-:W-:Y:S02]  /*13c0*/  F2FP.BF16.F32.PACK_AB R14, R151, R155 ;  /* 0x0000009b970e723e */ /* 0x000fe400000010ff */
[----:B------:R-:W-:Y:S02]  /*13d0*/  F2FP.BF16.F32.PACK_AB R13, R157, R161 ;  /* 0x000000a19d0d723e */ /* 0x000fe400000010ff */
[----:B------:R-:W-:Y:S02]  /*13e0*/  F2FP.BF16.F32.PACK_AB R12, R159, R27 ;  /* 0x0000001b9f0c723e */ /* 0x000fe400000010ff */
[----:B------:R-:W-:-:S03]  /*13f0*/  @P1 LEA R20, P3, R181, UR8, 0x4 ;  /* 0x00000008b5141c11 */ /* 0x000fc6000f8620ff */
[----:B------:R0:W-:Y:S01]  /*1400*/  STG.E.128 desc[UR4][R22.64], R12 ;  /* 0x0000000c16007986 */ /* 0x0001e2000c101d04 */
[----:B------:R-:W-:-:S03]  /*1410*/  @P1 LEA.HI.X R21, R181, UR9, RZ, 0x4, P3 ;  /* 0x00000009b5151c11 */ /* 0x000fc600098f24ff */
[----:B------:R-:W2:Y:S04]  /*1420*/  LDG.E.128 R16, desc[UR4][R16.64] ;  /* 0x0000000410107981 */ /* 0x000ea8000c1e1d00 */
[----:B------:R-:W0:Y:S01]  /*1430*/  @P1 LDG.E.128 R4, desc[UR4][R20.64] ;  /* 0x0000000414041981 */ /* 0x000e22000c1e1d00 */
[----:B------:R-:W-:Y:S02]  /*1440*/  IADD3 R197, R163, 0x100, RZ ;  /* 0x00000100a3c57810 */ /* 0x000fe40007ffe0ff */
[----:B--2---:R-:W-:Y:S02]  /*1450*/  SHF.L.U32 R25, R16, 0x10, RZ ;  /* 0x0000001010197819 */ /* 0x004fe400000006ff */
[----:B------:R-:W-:Y:S02]  /*1460*/  SHF.L.U32 R165, R17, 0x10, RZ ;  /* 0x0000001011a57819 */ /* 0x000fe400000006ff */
[----:B------:R-:W-:-:S02]  /*1470*/  SHF.L.U32 R169, R18, 0x10, RZ ;  /* 0x0000001012a97819 */ /* 0x000fc400000006ff */
[----:B------:R-:W-:Y:S01]  /*1480*/  PRMT R150, R18, 0x7632, R150 ;  /* 0x0000763212967816 */ /* 0x000fe20000000096 */
[-C--:B------:R-:W-:Y:S01]  /*1490*/  FMUL.FTZ R18, R25, R156.reuse ;  /* 0x0000009c19127220 */ /* 0x080fe20000410000 */
[----:B------:R-:W-:Y:S01]  /*14a0*/  FMUL.FTZ R167, R165, R156 ;  /* 0x0000009ca5a77220 */ /* 0x000fe20000410000 */
[----:B0-----:R-:W-:Y:S02]  /*14b0*/  @P1 SHF.L.U32 R12, R4, 0x10, RZ ;  /* 0x00000010040c1819 */ /* 0x001fe400000006ff */
[----:B------:R-:W-:Y:S01]  /*14c0*/  FMUL.FTZ R165, R59, R18 ;  /* 0x000000123ba57220 */ /* 0x000fe20000410000 */
[----:B------:R-:W-:Y:S01]  /*14d0*/  PRMT R26, R16, 0x7632, R26 ;  /* 0x00007632101a7816 */ /* 0x000fe2000000001a */
[----:B------:R-:W-:Y:S01]  /*14e0*/  FMUL.FTZ R167, R58, R167 ;  /* 0x000000a73aa77220 */ /* 0x000fe20000410000 */
[----:B------:R-:W-:Y:S01]  /*14f0*/  @P1 SHF.L.U32 R14, R5, 0x10, RZ ;  /* 0x00000010050e1819 */ /* 0x000fe200000006ff */
[----:B------:R-:W-:Y:S01]  /*1500*/  @P1 FADD.FTZ R165, R12, R165 ;  /* 0x000000a50ca51221 */ /* 0x000fe20000010000 */
[----:B------:R-:W-:-:S02]  /*1510*/  SHF.L.U32 R15, R19, 0x10, RZ ;  /* 0x00000010130f7819 */ /* 0x000fc400000006ff */
[----:B------:R-:W-:Y:S02]  /*1520*/  @P1 PRMT R12, R4, 0x7632, R12 ;  /* 0x00007632040c1816 */ /* 0x000fe4000000000c */
[----:B------:R-:W-:Y:S01]  /*1530*/  SHF.L.U32 R13, R26, 0x10, RZ ;  /* 0x000000101a0d7819 */ /* 0x000fe200000006ff */
[----:B------:R-:W-:Y:S01]  /*1540*/  @P1 FADD.FTZ R167, R14, R167 ;  /* 0x000000a70ea71221 */ /* 0x000fe20000010000 */
[----:B------:R-:W-:Y:S01]  /*1550*/  @P1 PRMT R16, R7, 0x7632, R16 ;  /* 0x0000763207101816 */ /* 0x000fe20000000010 */
[-C--:B------:R-:W-:Y:S01]  /*1560*/  FMUL.FTZ R15, R15, R156.reuse ;  /* 0x0000009c0f0f7220 */ /* 0x080fe20000410000 */
[----:B------:R-:W-:Y:S01]  /*1570*/  @P1 SHF.L.U32 R14, R12, 0x10, RZ ;  /* 0x000000100c0e1819 */ /* 0x000fe200000006ff */
[-C--:B------:R-:W-:Y:S01]  /*1580*/  FMUL.FTZ R12, R13, R156.reuse ;  /* 0x0000009c0d0c7220 */ /* 0x080fe20000410000 */
[----:B------:R-:W-:Y:S02]  /*1590*/  PRMT R148, R17, 0x7632, R148 ;  /* 0x0000763211947816 */ /* 0x000fe40000000094 */
[----:B------:R-:W-:Y:S01]  /*15a0*/  PRMT R19, R19, 0x7632, R19 ;  /* 0x0000763213137816 */ /* 0x000fe20000000013 */
[----:B------:R-:W-:Y:S01]  /*15b0*/  FMUL.FTZ R171, R56, R15 ;  /* 0x0000000f38ab7220 */ /* 0x000fe20000410000 */
[----:B------:R-:W-:Y:S01]  /*15c0*/  @P1 SHF.L.U32 R18, R16, 0x10, RZ ;  /* 0x0000001010121819 */ /* 0x000fe200000006ff */
[----:B------:R-:W-:Y:S01]  /*15d0*/  FMUL.FTZ R16, R169, R156 ;  /* 0x0000009ca9107220 */ /* 0x000fe20000410000 */
[----:B------:R-:W-:Y:S01]  /*15e0*/  SHF.L.U32 R19, R19, 0x10, RZ ;  /* 0x0000001013137819 */ /* 0x000fe200000006ff */
[----:B------:R-:W-:Y:S01]  /*15f0*/  FMUL.FTZ R173, R123, R12 ;  /* 0x0000000c7bad7220 */ /* 0x000fe20000410000 */
[----:B------:R-:W-:-:S02]  /*1600*/  SHF.L.U32 R15, R150, 0x10, RZ ;  /* 0x00000010960f7819 */ /* 0x000fc400000006ff */
[----:B------:R-:W-:Y:S01]  /*1610*/  SHF.L.U32 R13, R148, 0x10, RZ ;  /* 0x00000010940d7819 */ /* 0x000fe200000006ff */
[----:B------:R-:W-:Y:S01]  /*1620*/  FMUL.FTZ R169, R57, R16 ;  /* 0x0000001039a97220 */ /* 0x000fe20000410000 */
[----:B------:R-:W-:Y:S01]  /*1630*/  @P1 FADD.FTZ R173, R173, R14 ;  /* 0x0000000eadad1221 */ /* 0x000fe20000010000 */
[----:B------:R-:W-:Y:S01]  /*1640*/  @P1 PRMT R12, R5, 0x7632, R12 ;  /* 0x00007632050c1816 */ /* 0x000fe2000000000c */
[-C--:B------:R-:W-:Y:S01]  /*1650*/  FMUL.FTZ R19, R19, R156.reuse ;  /* 0x0000009c13137220 */ /* 0x080fe20000410000 */
[C---:B------:R-:W-:Y:S01]  /*1660*/  @P1 PRMT R16, R6.reuse, 0x7632, R16 ;  /* 0x0000763206101816 */ /* 0x040fe20000000010 */
[-C--:B------:R-:W-:Y:S01]  /*1670*/  FMUL.FTZ R14, R15, R156.reuse ;  /* 0x0000009c0f0e7220 */ /* 0x080fe20000410000 */
        /* <DEDUP_REMOVED lines=8> */
[----:B------:R-:W-:Y:S01]  /*1700*/  SHF.L.U32 R150, R181, 0x4, RZ ;  /* 0x00000004b5967819 */ /* 0x000fe200000006ff */
[----:B------:R-:W-:Y:S01]  /*1710*/  @P1 FADD.FTZ R169, R20, R169 ;  /* 0x000000a914a91221 */ /* 0x000fe20000010000 */
[----:B------:R-:W-:Y:S01]  /*1720*/  @P1 FADD.FTZ R171, R22, R171 ;  /* 0x000000ab16ab1221 */ /* 0x000fe20000010000 */
[----:B------:R-:W-:Y:S01]  /*1730*/  @P1 FADD.FTZ R175, R175, R18 ;  /* 0x00000012afaf1221 */ /* 0x000fe20000010000 */
[----:B------:R-:W-:Y:S01]  /*1740*/  @P1 FADD.FTZ R177, R177, R16 ;  /* 0x00000010b1b11221 */ /* 0x000fe20000010000 */
[----:B------:R-:W-:Y:S01]  /*1750*/  @P1 FADD.FTZ R179, R179, R12 ;  /* 0x0000000cb3b31221 */ /* 0x000fe20000010000 */
[----:B------:R-:W-:Y:S02]  /*1760*/  SHF.R.U32.HI R26, RZ, 0x1c, R181 ;  /* 0x0000001cff1a7819 */ /* 0x000fe400000116b5 */
        /* <DEDUP_REMOVED lines=18> */
[----:B0-----:R-:W-:Y:S01]  /*1890*/  @P1 SHF.L.U32 R12, R4, 0x10, RZ ;  /* 0x00000010040c1819 */ /* 0x001fe200000006ff */
[----:B------:R-:W-:Y:S01]  /*18a0*/  FMUL.FTZ R181, R181, R156 ;  /* 0x0000009cb5b57220 */ /* 0x000fe20000410000 */
[----:B------:R-:W-:Y:S01]  /*18b0*/  PRMT R148, R16, 0x7632, R148 ;  /* 0x0000763210947816 */ /* 0x000fe20000000094 */
[----:B------:R-:W-:Y:S01]  /*18c0*/  FMUL.FTZ R183, R55, R18 ;  /* 0x0000001237b77220 */ /* 0x000fe20000410000 */
[----:B------:R-:W-:Y:S01]  /*18d0*/  @P1 SHF.L.U32 R14, R5, 0x10, RZ ;  /* 0x00000010050e1819 */ /* 0x000fe200000006ff */
[----:B------:R-:W-:Y:S01]  /*18e0*/  FMUL.FTZ R181, R54, R181 ;  /* 0x000000b536b57220 */ /* 0x000fe20000410000 */
[----:B------:R-:W-:Y:S01]  /*18f0*/  SHF.L.U32 R15, R19, 0x10, RZ ;  /* 0x00000010130f7819 */ /* 0x000fe200000006ff */
[----:B------:R-:W-:Y:S01]  /*1900*/  @P1 FADD.FTZ R183, R12, R183 ;  /* 0x000000b70cb71221 */ /* 0x000fe20000010000 */
[----:B------:R-:W-:-:S02]  /*1910*/  @P1 PRMT R12, R4, 0x7632, R12 ;  /* 0x00007632040c1816 */ /* 0x000fc4000000000c */
[----:B------:R-:W-:Y:S01]  /*1920*/  SHF.L.U32 R13, R148, 0x10, RZ ;  /* 0x00000010940d7819 */ /* 0x000fe200000006ff */
[----:B------:R-:W-:Y:S01]  /*1930*/  @P1 FADD.FTZ R181, R14, R181 ;  /* 0x000000b50eb51221 */ /* 0x000fe20000010000 */
[----:B------:R-:W-:Y:S01]  /*1940*/  @P1 PRMT R16, R7, 0x7632, R16 ;  /* 0x0000763207101816 */ /* 0x000fe20000000010 */
[-C--:B------:R-:W-:Y:S01]  /*1950*/  FMUL.FTZ R15, R15, R156.reuse ;  /* 0x0000009c0f0f7220 */ /* 0x080fe20000410000 */
[----:B------:R-:W-:Y:S01]  /*1960*/  @P1 SHF.L.U32 R14, R12, 0x10, RZ ;  /* 0x000000100c0e1819 */ /* 0x000fe200000006ff */
[-C--:B------:R-:W-:Y:S01]  /*1970*/  FMUL.FTZ R12, R13, R156.reuse ;  /* 0x0000009c0d0c7220 */ /* 0x080fe20000410000 */
[----:B------:R-:W-:Y:S02]  /*1980*/  PRMT R152, R17, 0x7632, R152 ;  /* 0x0000763211987816 */ /* 0x000fe40000000098 */
[----:B------:R-:W-:Y:S02]  /*1990*/  PRMT R19, R19, 0x7632, R19 ;  /* 0x0000763213137816 */ /* 0x000fe40000000013 */
[----:B------:R-:W-:Y:S01]  /*19a0*/  @P1 SHF.L.U32 R18, R16, 0x10, RZ ;  /* 0x0000001010121819 */ /* 0x000fe200000006ff */
[----:B------:R-:W-:Y:S01]  /*19b0*/  FMUL.FTZ R16, R185, R156 ;  /* 0x0000009cb9107220 */ /* 0x000fe20000410000 */
        /* <DEDUP_REMOVED lines=97> */
[----:B------:R0:W-:Y:S04]  /*1fd0*/  STG.E.128 desc[UR4][R20.64], R12 ;  /* 0x0000000c14007986 */ /* 0x0001e8000c101d04 */
[----:B------:R-:W2:Y:S01]  /*1fe0*/  LDG.E.128 R16, desc[UR4][R16.64] ;  /* 0x0000000410107981 */ /* 0x000ea2000c1e1d00 */
[----:B------:R-:W-:-:S05]  /*1ff0*/  @P1 LEA.HI.X R3, R215, UR9, RZ, 0x4, P3 ;  /* 0x00000009d7031c11 */ /* 0x000fca00098f24ff */
[----:B------:R2:W3:Y:S01]  /*2000*/  @P1 LDG.E.128 R4, desc[UR4][R2.64] ;  /* 0x0000000402041981 */ /* 0x0004e2000c1e1d00 */
[----:B------:R-:W-:-:S04]  /*2010*/  FADD.FTZ R22, RZ, R27 ;  /* 0x0000001bff167221 */ /* 0x000fc80000010000 */
        /* <DEDUP_REMOVED lines=29> */
[----:B------:R-:W-:-:S03]  /*21f0*/  SHF.L.U32 R160, R215, 0x4, RZ ;  /* 0x00000004d7a07819 */ /* 0x000fc600000006ff */
[----:B------:R-:W-:-:S04]  /*2200*/  FADD.FTZ R22, R22, R199 ;  /* 0x000000c716167221 */ /* 0x000fc80000010000 */
[----:B------:R-:W-:Y:S01]  /*2210*/  FADD.FTZ R22, R22, R203 ;  /* 0x000000cb16167221 */ /* 0x000fe20000010000 */
[----:B------:R-:W-:Y:S01]  /*2220*/  UMOV UR6, 0xffffffff ;  /* 0xffffffff00067882 */ /* 0x000fe20000000000 */
[----:B--2---:R-:W-:Y:S02]  /*2230*/  SHF.L.U32 R3, R16, 0x10, RZ ;  /* 0x0000001010037819 */ /* 0x004fe400000006ff */
[C---:B0-----:R-:W-:Y:S02]  /*2240*/  SHF.L.U32 R13, R17.reuse, 0x10, RZ ;  /* 0x00000010110d7819 */ /* 0x041fe400000006ff */
[----:B------:R-:W-:Y:S02]  /*2250*/  PRMT R17, R17, 0x7632, R17 ;  /* 0x0000763211117816 */ /* 0x000fe40000000011 */
[----:B------:R-:W-:Y:S02]  /*2260*/  SHF.L.U32 R15, R18, 0x10, RZ ;  /* 0x00000010120f7819 */ /* 0x000fe400000006ff */
[----:B------:R-:W-:Y:S01]  /*2270*/  SHF.L.U32 R21, R19, 0x10, RZ ;  /* 0x0000001013157819 */ /* 0x000fe200000006ff */
[-C--:B------:R-:W-:Y:S01]  /*2280*/  FMUL.FTZ R2, R3, R156.reuse ;  /* 0x0000009c03027220 */ /* 0x080fe20000410000 */
[----:B------:R-:W-:Y:S01]  /*2290*/  SHF.L.U32 R17, R17, 0x10, RZ ;  /* 0x0000001011117819 */ /* 0x000fe200000006ff */
[-C--:B------:R-:W-:Y:S01]  /*22a0*/  FMUL.FTZ R14, R15, R156.reuse ;  /* 0x0000009c0f0e7220 */ /* 0x080fe20000410000 */
[----:B------:R-:W-:Y:S01]  /*22b0*/  PRMT R16, R16, 0x7632, R16 ;  /* 0x0000763210107816 */ /* 0x000fe20000000010 */
[----:B------:R-:W-:Y:S01]  /*22c0*/  FMUL.FTZ R163, R21, R156 ;  /* 0x0000009c15a37220 */ /* 0x000fe20000410000 */
[----:B------:R-:W-:Y:S01]  /*22d0*/  PRMT R18, R18, 0x7632, R18 ;  /* 0x0000763212127816 */ /* 0x000fe20000000012 */
[----:B------:R-:W-:Y:S01]  /*22e0*/  FMUL.FTZ R21, R47, R2 ;  /* 0x000000022f157220 */ /* 0x000fe20000410000 */
[----:B------:R-:W-:Y:S01]  /*22f0*/  FMUL.FTZ R217, R17, R156 ;  /* 0x0000009c11d97220 */ /* 0x000fe20000410000 */
[----:B---3--:R-:W-:Y:S01]  /*2300*/  @P1 SHF.L.U32 R2, R6, 0x10, RZ ;  /* 0x0000001006021819 */ /* 0x008fe200000006ff */
[----:B------:R-:W-:Y:S01]  /*2310*/  FMUL.FTZ R17, R45, R14 ;  /* 0x0000000e2d117220 */ /* 0x000fe20000410000 */
[----:B------:R-:W-:-:S02]  /*2320*/  PRMT R19, R19, 0x7632, R19 ;  /* 0x0000763213137816 */ /* 0x000fc40000000013 */
[----:B------:R-:W-:Y:S02]  /*2330*/  SHF.L.U32 R3, R16, 0x10, RZ ;  /* 0x0000001010037819 */ /* 0x000fe400000006ff */
[----:B------:R-:W-:Y:S02]  /*2340*/  SHF.L.U32 R15, R18, 0x10, RZ ;  /* 0x00000010120f7819 */ /* 0x000fe400000006ff */
[----:B------:R-:W-:Y:S01]  /*2350*/  @P1 SHF.L.U32 R18, R4, 0x10, RZ ;  /* 0x0000001004121819 */ /* 0x000fe200000006ff */
[----:B------:R-:W-:Y:S01]  /*2360*/  @P1 FADD.FTZ R17, R2, R17 ;  /* 0x0000001102111221 */ /* 0x000fe20000010000 */
[----:B------:R-:W-:Y:S01]  /*2370*/  SHF.L.U32 R19, R19, 0x10, RZ ;  /* 0x0000001013137819 */ /* 0x000fe200000006ff */
[-C--:B------:R-:W-:Y:S01]  /*2380*/  FMUL.FTZ R12, R3, R156.reuse ;  /* 0x0000009c030c7220 */ /* 0x080fe20000410000 */
[----:B------:R-:W-:Y:S01]  /*2390*/  @P1 PRMT R2, R4, 0x7632, R2 ;  /* 0x0000763204021816 */ /* 0x000fe20000000002 */
[----:B------:R-:W-:Y:S01]  /*23a0*/  @P1 FADD.FTZ R21, R18, R21 ;  /* 0x0000001512151221 */ /* 0x000fe20000010000 */
[C---:B------:R-:W-:Y:S01]  /*23b0*/  @P1 SHF.L.U32 R18, R7.reuse, 0x10, RZ ;  /* 0x0000001007121819 */ /* 0x040fe200000006ff */
[----:B------:R-:W-:Y:S01]  /*23c0*/  FMUL.FTZ R163, R44, R163 ;  /* 0x000000a32ca37220 */ /* 0x000fe20000410000 */
[----:B------:R-:W-:Y:S01]  /*23d0*/  @P1 PRMT R3, R7, 0x7632, R3 ;  /* 0x0000763207031816 */ /* 0x000fe20000000003 */
[----:B------:R-:W-:Y:S01]  /*23e0*/  FMUL.FTZ R211, R19, R156 ;  /* 0x0000009c13d37220 */ /* 0x000fe20000410000 */
[----:B------:R-:W-:Y:S01]  /*23f0*/  @P1 SHF.L.U32 R2, R2, 0x10, RZ ;  /* 0x0000001002021819 */ /* 0x000fe200000006ff */
[----:B------:R-:W-:Y:S01]  /*2400*/  FMUL.FTZ R213, R111, R12 ;  /* 0x0000000c6fd57220 */ /* 0x000fe20000410000 */
[----:B------:R-:W-:Y:S01]  /*2410*/  @P1 SHF.L.U32 R14, R3, 0x10, RZ ;  /* 0x00000010030e1819 */ /* 0x000fe200000006ff */
[----:B------:R-:W-:Y:S01]  /*2420*/  @P1 FADD.FTZ R163, R18, R163 ;  /* 0x000000a312a31221 */ /* 0x000fe20000010000 */
[----:B------:R-:W-:Y:S01]  /*2430*/  FMUL.FTZ R211, R108, R211 ;  /* 0x000000d36cd37220 */ /* 0x000fe20000410000 */
[--C-:B------:R-:W-:Y:S01]  /*2440*/  @P1 FADD.FTZ R213, R213, R2.reuse ;  /* 0x00000002d5d51221 */ /* 0x100fe20000010000 */
[----:B------:R-:W0:Y:S01]  /*2450*/  S2R R18, SR_TID.X ;  /* 0x0000000000127919 */ /* 0x000e220000002100 */
[----:B------:R-:W-:Y:S01]  /*2460*/  @P1 PRMT R2, R5, 0x7632, R2 ;  /* 0x0000763205021816 */ /* 0x000fe20000000002 */
[-C--:B------:R-:W-:Y:S01]  /*2470*/  FMUL.FTZ R13, R13, R156.reuse ;  /* 0x0000009c0d0d7220 */ /* 0x080fe20000410000 */
[----:B------:R-:W-:Y:S01]  /*2480*/  @P1 PRMT R3, R6, 0x7632, R3 ;  /* 0x0000763206031816 */ /* 0x000fe20000000003 */
[----:B------:R-:W-:Y:S01]  /*2490*/  FMUL.FTZ R16, R15, R156 ;  /* 0x0000009c0f107220 */ /* 0x000fe20000410000 */
[----:B------:R-:W-:Y:S01]  /*24a0*/  @P1 FADD.FTZ R211, R211, R14 ;  /* 0x0000000ed3d31221 */ /* 0x000fe20000010000 */
[----:B------:R-:W-:Y:S01]  /*24b0*/  @P1 SHF.L.U32 R20, R5, 0x10, RZ ;  /* 0x0000001005141819 */ /* 0x000fe200000006ff */
[----:B------:R-:W-:Y:S01]  /*24c0*/  FMUL.FTZ R19, R46, R13 ;  /* 0x0000000d2e137220 */ /* 0x000fe20000410000 */
[----:B------:R-:W-:Y:S01]  /*24d0*/  SHF.R.U32.HI R156, RZ, 0x1c, R215 ;  /* 0x0000001cff9c7819 */ /* 0x000fe200000116d7 */
[----:B------:R-:W-:Y:S01]  /*24e0*/  FMUL.FTZ R215, R109, R16 ;  /* 0x000000106dd77220 */ /* 0x000fe20000410000 */
[----:B------:R-:W-:Y:S01]  /*24f0*/  @P1 SHF.L.U32 R12, R2, 0x10, RZ ;  /* 0x00000010020c1819 */ /* 0x000fe200000006ff */
[----:B------:R-:W-:Y:S01]  /*2500*/  FMUL.FTZ R217, R110, R217 ;  /* 0x000000d96ed97220 */ /* 0x000fe20000410000 */
[----:B------:R-:W-:Y:S01]  /*2510*/  @P1 SHF.L.U32 R14, R3, 0x10, RZ ;  /* 0x00000010030e1819 */ /* 0x000fe200000006ff */
[----:B------:R-:W-:Y:S01]  /*2520*/  @P1 FADD.FTZ R19, R20, R19 ;  /* 0x0000001314131221 */ /* 0x000fe20000010000 */
[----:B------:R-:W-:Y:S01]  /*2530*/  IADD3 R2, P3, R160, UR10, RZ ;  /* 0x0000000aa0027c10 */ /* 0x000fe2000ff7e0ff */
[----:B------:R-:W-:-:S02]  /*2540*/  @P1 FADD.FTZ R217, R217, R12 ;  /* 0x0000000cd9d91221 */ /* 0x000fc40000010000 */
[----:B------:R-:W-:Y:S01]  /*2550*/  @P1 FADD.FTZ R215, R215, R14 ;  /* 0x0000000ed7d71221 */ /* 0x000fe20000010000 */
[----:B------:R-:W-:Y:S01]  /*2560*/  FADD.FTZ R22, R22, R21 ;  /* 0x0000001516167221 */ /* 0x000fe20000010000 */
[----:B------:R-:W-:Y:S02]  /*2570*/  IADD3.X R3, R156, UR11, RZ, P3, !PT ;  /* 0x0000000b9c037c10 */ /* 0x000fe40009ffe4ff */
[----:B------:R-:W-:Y:S01]  /*2580*/  F2FP.BF16.F32.PACK_AB R15, R211, R163 ;  /* 0x000000a3d30f723e */ /* 0x000fe200000010ff */
[----:B------:R-:W-:Y:S01]  /*2590*/  FADD.FTZ R22, R22, R213 ;  /* 0x000000d516167221 */ /* 0x000fe20000010000 */
[----:B------:R-:W-:Y:S02]  /*25a0*/  F2FP.BF16.F32.PACK_AB R14, R215, R17 ;  /* 0x00000011d70e723e */ /* 0x000fe400000010ff */
[----:B------:R-:W-:Y:S02]  /*25b0*/  F2FP.BF16.F32.PACK_AB R13, R217, R19 ;  /* 0x00000013d90d723e */ /* 0x000fe400000010ff */
[----:B------:R-:W-:Y:S01]  /*25c0*/  F2FP.BF16.F32.PACK_AB R12, R213, R21 ;  /* 0x00000015d50c723e */ /* 0x000fe200000010ff */
[----:B------:R-:W-:-:S04]  /*25d0*/  FADD.FTZ R22, R22, R19 ;  /* 0x0000001316167221 */ /* 0x000fc80000010000 */
[----:B------:R1:W-:Y:S01]  /*25e0*/  STG.E.128 desc[UR4][R2.64], R12 ;  /* 0x0000000c02007986 */ /* 0x0003e2000c101d04 */
[----:B------:R-:W-:-:S04]  /*25f0*/  FADD.FTZ R22, R22, R217 ;  /* 0x000000d916167221 */ /* 0x000fc80000010000 */
[----:B------:R-:W-:Y:S01]  /*2600*/  FADD.FTZ R22, R22, R17 ;  /* 0x0000001116167221 */ /* 0x000fe20000010000 */
[----:B0-----:R-:W-:-:S03]  /*2610*/  SHF.R.U32.HI R18, RZ, 0x5, R18 ;  /* 0x00000005ff127819 */ /* 0x001fc60000011612 */
[----:B------:R-:W-:Y:S01]  /*2620*/  FADD.FTZ R22, R22, R215 ;  /* 0x000000d716167221 */ /* 0x000fe20000010000 */
[----:B------:R-:W-:Y:S02]  /*2630*/  LOP3.LUT P1, RZ, R0, 0xff, RZ, 0xc0, !PT ;  /* 0x000000ff00ff7812 */ /* 0x000fe4000782c0ff */
[----:B------:R-:W-:Y:S01]  /*2640*/  LOP3.LUT R219, R18, 0x7fffffc, RZ, 0xc0, !PT ;  /* 0x07fffffc12db7812 */ /* 0x000fe200078ec0ff */
[----:B------:R-:W-:-:S03]  /*2650*/  FADD.FTZ R22, R22, R163 ;  /* 0x000000a316167221 */ /* 0x000fc60000010000 */
[----:B------:R-:W-:Y:S01]  /*2660*/  SEL R16, R86, R219, !P1 ;  /* 0x000000db56107207 */ /* 0x000fe20004800000 */
[----:B------:R-:W-:Y:S01]  /*2670*/  FADD.FTZ R22, R22, R211 ;  /* 0x000000d316167221 */ /* 0x000fe20000010000 */
[----:B-1----:R-:W-:Y:S06]  /*2680*/  BRA.DIV UR6, `(.L_x_642) ;  /* 0x0000001606247947 */ /* 0x002fec000b800000 */
        /* <DEDUP_REMOVED lines=100> */
.L_x_654:
[C---:B------:R-:W-:Y:S01]  /*2cd0*/  ISETP.NE.AND P3, PT, R88.reuse, RZ, PT ;  /* 0x000000ff5800720c */ /* 0x040fe20003f65270 */
[----:B------:R-:W-:Y:S05]  /*2ce0*/  WARPSYNC.ALL ;  /* 0x0000000000007948 */ /* 0x000fea0003800000 */
[----:B------:R-:W-:-:S07]  /*2cf0*/  ISETP.GT.U32.AND P4, PT, R88, 0x3, PT ;  /* 0x000000035800780c */ /* 0x000fce0003f84070 */
[----:B------:R-:W2:Y:S01]  /*2d00*/  @!P3 S2R R3, SR_CgaCtaId ;  /* 0x000000000003b919 */ /* 0x000ea20000008800 */
[----:B------:R-:W-:-:S05]  /*2d10*/  @!P3 MOV R0, 0x400 ;  /* 0x000004000000b802 */ /* 0x000fca0000000f00 */
[----:B------:R-:W3:Y:S01]  /*2d20*/  @!P4 S2R R13, SR_CgaCtaId ;  /* 0x00000000000dc919 */ /* 0x000ee20000008800 */
[----:B------:R-:W-:Y:S02]  /*2d30*/  @!P4 MOV R12, 0x400 ;  /* 0x00000400000cc802 */ /* 0x000fe40000000f00 */
[----:B--2---:R-:W-:Y:S02]  /*2d40*/  @!P3 LEA R3, R3, R0, 0x18 ;  /* 0x000000000303b211 */ /* 0x004fe400078ec0ff */
[-C--:B------:R-:W-:Y:S02]  /*2d50*/  @!P3 IADD3 R0, R127, R16.reuse, RZ ;  /* 0x000000107f00b210 */ /* 0x080fe40007ffe0ff */
[----:B------:R-:W-:Y:S02]  /*2d60*/  @!P4 IADD3 R16, R88, R16, RZ ;  /* 0x000000105810c210 */ /* 0x000fe40007ffe0ff */
[----:B------:R-:W-:Y:S01]  /*2d70*/  @!P3 LEA R0, R0, R3, 0x3 ;  /* 0x000000030000b211 */ /* 0x000fe200078e18ff */
[----:B-1----:R-:W-:Y:S01]  /*2d80*/  FADD.FTZ R3, R14, R15 ;  /* 0x0000000f0e037221 */ /* 0x002fe20000010000 */
[----:B---3--:R-:W-:-:S02]  /*2d90*/  @!P4 LEA R13, R13, R12, 0x18 ;  /* 0x0000000c0d0dc211 */ /* 0x008fc400078ec0ff */
[----:B0-----:R-:W-:Y:S02]  /*2da0*/  MOV R14, RZ ;  /* 0x000000ff000e7202 */ /* 0x001fe40000000f00 */
[----:B------:R0:W-:Y:S01]  /*2db0*/  @!P3 STS.64 [R0], R2 ;  /* 0x000000020000b388 */ /* 0x0001e20000000a00 */
[----:B------:R-:W-:Y:S02]  /*2dc0*/  @!P4 LEA R16, R16, R13, 0x3 ;  /* 0x0000000d1010c211 */ /* 0x000fe400078e18ff */
[----:B------:R-:W-:Y:S02]  /*2dd0*/  CS2R R12, SRZ ;  /* 0x00000000000c7805 */ /* 0x000fe4000001ff00 */
[----:B------:R-:W-:Y:S01]  /*2de0*/  @!P4 MOV R14, 0x500 ;  /* 0x00000500000ec802 */ /* 0x000fe20000000f00 */
[----:B------:R-:W-:Y:S01]  /*2df0*/  BAR.SYNC.DEFER_BLOCKING 0x0 ;  /* 0x0000000000007b1d */ /* 0x000fe20000010000 */
[----:B------:R-:W-:-:S05]  /*2e00*/  LOP3.LUT P3, RZ, R127, 0x1f, R80, 0xf8, !PT ;  /* 0x0000001f7fff7812 */ /* 0x000fca000786f850 */
[----:B------:R-:W1:Y:S01]  /*2e10*/  SHFL.DOWN PT, R15, R14, 0x2, 0x1f ;  /* 0x08401f000e0f7f89 */ /* 0x000e6200000e0000 */
[----:B0-----:R-:W-:-:S03]  /*2e20*/  I2FP.F32.S32 R3, R14 ;  /* 0x0000000e00037245 */ /* 0x001fc60000201400 */
[----:B------:R-:W-:Y:S01]  /*2e30*/  @!P4 LDS.64 R12, [R16] ;  /* 0x00000000100cc984 */ /* 0x000fe20000000a00 */
[----:B-1----:R-:W-:Y:S02]  /*2e40*/  IADD3 R18, R15, R14, RZ ;  /* 0x0000000e0f127210 */ /* 0x002fe40007ffe0ff */
[----:B------:R-:W-:Y:S01]  /*2e50*/  I2FP.F32.S32 R22, R15 ;  /* 0x0000000f00167245 */ /* 0x000fe20000201400 */
[----:B------:R-:W0:Y:S01]  /*2e60*/  LDC R14, c[0x0][0x2d8] ;  /* 0x0000b600ff0e7b82 */ /* 0x000e220000000800 */
[----:B------:R-:W-:Y:S01]  /*2e70*/  I2FP.F32.S32 R20, R18 ;  /* 0x0000001200147245 */ /* 0x000fe20000201400 */
[----:B------:R-:W1:Y:S03]  /*2e80*/  SHFL.DOWN PT, R221, R18, 0x1, 0x1f ;  /* 0x08201f0012dd7f89 */ /* 0x000e6600000e0000 */
[----:B------:R-:W2:Y:S01]  /*2e90*/  MUFU.RCP R2, R20 ;  /* 0x0000001400027308 */ /* 0x000ea20000001000 */
[----:B-1----:R-:W-:-:S02]  /*2ea0*/  IADD3 R18, R18, R221, RZ ;  /* 0x000000dd12127210 */ /* 0x002fc40007ffe0ff */
[----:B------:R-:W-:Y:S01]  /*2eb0*/  I2FP.F32.S32 R221, R221 ;  /* 0x000000dd00dd7245 */ /* 0x000fe20000201400 */
[----:B------:R-:W1:Y:S01]  /*2ec0*/  SHFL.DOWN PT, R219, R12, 0x2, 0x1f ;  /* 0x08401f000cdb7f89 */ /* 0x000e6200000e0000 */
[----:B------:R-:W-:-:S03]  /*2ed0*/  I2FP.F32.S32 R18, R18 ;  /* 0x0000001200127245 */ /* 0x000fc60000201400 */
[----:B------:R-:W3:Y:S03]  /*2ee0*/  SHFL.DOWN PT, R0, R13, 0x2, 0x1f ;  /* 0x08401f000d007f89 */ /* 0x000ee600000e0000 */
[----:B------:R-:W4:Y:S01]  /*2ef0*/  MUFU.RCP R18, R18 ;  /* 0x0000001200127308 */ /* 0x000f220000001000 */
[C---:B-1----:R-:W-:Y:S01]  /*2f00*/  FMUL.FTZ R16, R219.reuse, R22 ;  /* 0x00000016db107220 */ /* 0x042fe20000410000 */
[----:B------:R-:W-:-:S03]  /*2f10*/  FADD.FTZ R219, -R219, R12 ;  /* 0x0000000cdbdb7221 */ /* 0x000fc60000010100 */
[----:B------:R-:W-:Y:S01]  /*2f20*/  FFMA.FTZ R15, R3, R12, R16 ;  /* 0x0000000c030f7223 */ /* 0x000fe20000010010 */
[----:B------:R-:W-:Y:S01]  /*2f30*/  FMUL.FTZ R219, R219, R219 ;  /* 0x000000dbdbdb7220 */ /* 0x000fe20000410000 */
[----:B---3--:R-:W-:Y:S02]  /*2f40*/  FADD.FTZ R13, R0, R13 ;  /* 0x0000000d000d7221 */ /* 0x008fe40000010000 */
[----:B--2---:R-:W-:Y:S01]  /*2f50*/  FMUL.FTZ R15, R2, R15 ;  /* 0x0000000f020f7220 */ /* 0x004fe20000410000 */
[----:B------:R-:W-:-:S04]  /*2f60*/  FMUL.FTZ R219, R219, R3 ;  /* 0x00000003dbdb7220 */ /* 0x000fc80000410000 */
[----:B------:R-:W1:Y:S01]  /*2f70*/  SHFL.DOWN PT, R12, R15, 0x1, 0x1f ;  /* 0x08201f000f0c7f89 */ /* 0x000e6200000e0000 */
[----:B------:R-:W-:-:S04]  /*2f80*/  FMUL.FTZ R219, R219, R22 ;  /* 0x00000016dbdb7220 */ /* 0x000fc80000410000 */
[----:B------:R-:W-:-:S05]  /*2f90*/  FFMA.FTZ R13, R2, R219, R13 ;  /* 0x000000db020d7223 */ /* 0x000fca000001000d */
[----:B------:R-:W2:Y:S01]  /*2fa0*/  SHFL.DOWN PT, R0, R13, 0x1, 0x1f ;  /* 0x08201f000d007f89 */ /* 0x000ea200000e0000 */
[----:B-1----:R-:W-:Y:S01]  /*2fb0*/  FADD.FTZ R2, R15, -R12 ;  /* 0x8000000c0f027221 */ /* 0x002fe20000010000 */
[----:B------:R-:W-:-:S03]  /*2fc0*/  FMUL.FTZ R219, R12, R221 ;  /* 0x000000dd0cdb7220 */ /* 0x000fc60000410000 */
[----:B------:R-:W-:Y:S01]  /*2fd0*/  FMUL.FTZ R3, R2, R2 ;  /* 0x0000000202037220 */ /* 0x000fe20000410000 */
[----:B------:R-:W-:-:S03]  /*2fe0*/  FFMA.FTZ R219, R20, R15, R219 ;  /* 0x0000000f14db7223 */ /* 0x000fc600000100db */
[----:B------:R-:W-:Y:S01]  /*2ff0*/  FMUL.FTZ R3, R20, R3 ;  /* 0x0000000314037220 */ /* 0x000fe20000410000 */
[----:B----4-:R-:W-:Y:S01]  /*3000*/  FMUL.FTZ R219, R18, R219 ;  /* 0x000000db12db7220 */ /* 0x010fe20000410000 */
[----:B--2---:R-:W-:Y:S02]  /*3010*/  FADD.FTZ R13, R13, R0 ;  /* 0x000000000d0d7221 */ /* 0x004fe40000010000 */
[----:B------:R-:W-:-:S03]  /*3020*/  FMUL.FTZ R3, R3, R221 ;  /* 0x000000dd03037220 */ /* 0x000fc60000410000 */
[----:B------:R-:W1:Y:S01]  /*3030*/  SHFL.IDX PT, R219, R219, RZ, 0x1f ;  /* 0x00001fffdbdb7589 */ /* 0x000e6200000e0000 */
[----:B------:R-:W-:Y:S02]  /*3040*/  FFMA.FTZ R13, R18, R3, R13 ;  /* 0x00000003120d7223 */ /* 0x000fe4000001000d */
[----:B------:R-:W2:Y:S04]  /*3050*/  @!P3 LDC.64 R2, c[0x0][0x250] ;  /* 0x00009400ff02bb82 */ /* 0x000ea80000000a00 */
[----:B------:R-:W0:Y:S01]  /*3060*/  SHFL.IDX PT, R13, R13, RZ, 0x1f ;  /* 0x00001fff0d0d7589 */ /* 0x000e2200000e0000 */
[C---:B-1----:R-:W-:Y:S01]  /*3070*/  FMUL.FTZ R0, R219.reuse, R219 ;  /* 0x000000dbdb007220 */ /* 0x042fe20000410000 */
[----:B------:R-:W-:Y:S01]  /*3080*/  FSEL R12, R219, RZ, !P2 ;  /* 0x000000ffdb0c7208 */ /* 0x000fe20005000000 */
[----:B--2---:R-:W-:-:S03]  /*3090*/  @!P3 IMAD.WIDE R2, R87, 0x4, R2 ;  /* 0x000000045702b825 */ /* 0x004fc600078e0202 */
[----:B------:R-:W-:Y:S01]  /*30a0*/  FSEL R15, R0, RZ, P2 ;  /* 0x000000ff000f7208 */ /* 0x000fe20001000000 */
[C---:B------:R-:W-:Y:S01]  /*30b0*/  FADD.FTZ R200, -R12.reuse, R153 ;  /* 0x000000990cc87221 */ /* 0x040fe20000010100 */
[----:B0-----:R-:W-:Y:S01]  /*30c0*/  FFMA.FTZ R0, R13, UR12, R14 ;  /* 0x0000000c0d007c23 */ /* 0x001fe2000801000e */
[C---:B------:R-:W-:Y:S01]  /*30d0*/  FADD.FTZ R14, -R12.reuse, R27 ;  /* 0x0000001b0c0e7221 */ /* 0x040fe20000010100 */
[C---:B------:R-:W-:Y:S01]  /*30e0*/  FADD.FTZ R22, -R12.reuse, R155 ;  /* 0x0000009b0c167221 */ /* 0x040fe20000010100 */
[----:B------:R-:W-:Y:S01]  /*30f0*/  FADD.FTZ R16, -R12, R159 ;  /* 0x0000009f0c107221 */ /* 0x000fe20000010100 */
[----:B------:R-:W-:Y:S01]  /*3100*/  FADD.FTZ R15, R0, R15 ;  /* 0x0000000f000f7221 */ /* 0x000fe20000010000 */
[C---:B------:R-:W-:Y:S01]  /*3110*/  FADD.FTZ R18, -R12.reuse, R161 ;  /* 0x000000a10c127221 */ /* 0x040fe20000010100 */
[C---:B------:R-:W-:Y:S01]  /*3120*/  FADD.FTZ R20, -R12.reuse, R157 ;  /* 0x0000009d0c147221 */ /* 0x040fe20000010100 */
[C---:B------:R-:W-:Y:S01]  /*3130*/  FADD.FTZ R198, -R12.reuse, R151 ;  /* 0x000000970cc67221 */ /* 0x040fe20000010100 */
[----:B------:R-:W0:Y:S01]  /*3140*/  MUFU.RSQ R27, R15 ;  /* 0x0000000f001b7308 */ /* 0x000e220000001400 */
        /* <DEDUP_REMOVED lines=16> */
[C---:B0-----:R-:W-:Y:S01]  /*3250*/  FMUL.FTZ R200, R27.reuse, R200 ;  /* 0x000000c81bc87220 */ /* 0x041fe20000410000 */
[C---:B------:R-:W-:Y:S01]  /*3260*/  FMUL.FTZ R14, R27.reuse, R14 ;  /* 0x0000000e1b0e7220 */ /* 0x040fe20000410000 */
[----:B------:R-:W-:Y:S01]  /*3270*/  FMUL.FTZ R22, R27, R22 ;  /* 0x000000161b167220 */ /* 0x000fe20000410000 */
[----:B------:R-:W-:Y:S01]  /*3280*/  FADD.FTZ R194, -R12, R189 ;  /* 0x000000bd0cc27221 */ /* 0x000fe20000010100 */
        /* <DEDUP_REMOVED lines=17> */
[----:B------:R-:W-:Y:S01]  /*33a0*/  FFMA.FTZ R12, R43, R14, R78 ;  /* 0x0000000e2b0c7223 */ /* 0x000fe2000001004e */
[----:B------:R-:W-:Y:S01]  /*33b0*/  FFMA.FTZ R14, R41, R22, R76 ;  /* 0x00000016290e7223 */ /* 0x000fe2000001004c */
[C---:B------:R-:W-:Y:S01]  /*33c0*/  FMUL.FTZ R16, R27.reuse, R16 ;  /* 0x000000101b107220 */ /* 0x040fe20000410000 */
[----:B------:R-:W0:Y:S01]  /*33d0*/  @!P3 LDC.64 R22, c[0x0][0x258] ;  /* 0x00009600ff16bb82 */ /* 0x000e220000000a00 */
[----:B------:R1:W-:Y:S01]  /*33e0*/  @!P3 STG.E desc[UR4][R2.64], R219 ;  /* 0x000000db0200b986 */ /* 0x0003e2000c101904 */
        /* <DEDUP_REMOVED lines=9> */
[C---:B------:R-:W-:Y:S01]  /*3480*/  FMUL.FTZ R212, R27.reuse, R212 ;  /* 0x000000d41bd47220 */ /* 0x040fe20000410000 */
[----:B------:R-:W-:Y:S01]  /*3490*/  FMUL.FTZ R214, R27, R214 ;  /* 0x000000d61bd67220 */ /* 0x000fe20000410000 */
[----:B-1----:R-:W-:Y:S01]  /*34a0*/  FFMA.FTZ R3, R107, R16, R146 ;  /* 0x000000106b037223 */ /* 0x002fe20000010092 */
[C---:B------:R-:W-:Y:S01]  /*34b0*/  FMUL.FTZ R216, R27.reuse, R216 ;  /* 0x000000d81bd87220 */ /* 0x040fe20000410000 */
[C---:B------:R-:W-:Y:S01]  /*34c0*/  FMUL.FTZ R218, R27.reuse, R218 ;  /* 0x000000da1bda7220 */ /* 0x040fe20000410000 */
[C---:B------:R-:W-:Y:S01]  /*34d0*/  FMUL.FTZ R208, R27.reuse, R208 ;  /* 0x000000d01bd07220 */ /* 0x040fe20000410000 */
[----:B------:R-:W-:Y:S01]  /*34e0*/  FMUL.FTZ R210, R27, R210 ;  /* 0x000000d21bd27220 */ /* 0x000fe20000410000 */
[----:B------:R-:W-:Y:S01]  /*34f0*/  F2FP.BF16.F32.PACK_AB R12, R3, R12 ;  /* 0x0000000c030c723e */ /* 0x000fe200000010ff */
[----:B------:R-:W-:Y:S01]  /*3500*/  FFMA.FTZ R16, R39, R204, R74 ;  /* 0x000000cc27107223 */ /* 0x000fe2000001004a */
[----:B------:R-:W-:Y:S01]  /*3510*/  FFMA.FTZ R3, R103, R206, R142 ;  /* 0x000000ce67037223 */ /* 0x000fe2000001008e */
[----:B------:R-:W-:Y:S01]  /*3520*/  FFMA.FTZ R202, R202, R104, R143 ;  /* 0x00000068caca7223 */ /* 0x000fe2000001008f */
[----:B------:R-:W-:Y:S01]  /*3530*/  IADD3 R2, P4, R24, UR14, RZ ;  /* 0x0000000e18027c10 */ /* 0x000fe2000ff9e0ff */
[----:B------:R-:W-:Y:S01]  /*3540*/  FFMA.FTZ R18, R37, R212, R72 ;  /* 0x000000d425127223 */ /* 0x000fe20000010048 */
[----:B------:R-:W-:Y:S01]  /*3550*/  F2FP.BF16.F32.PACK_AB R14, R17, R14 ;  /* 0x0000000e110e723e */ /* 0x000fe200000010ff */
[----:B------:R-:W-:Y:S01]  /*3560*/  FFMA.FTZ R21, R101, R214, R140 ;  /* 0x000000d665157223 */ /* 0x000fe2000001008c */
[----:B------:R-:W-:Y:S01]  /*3570*/  FFMA.FTZ R19, R216, R36, R73 ;  /* 0x00000024d8137223 */ /* 0x000fe20000010049 */
[----:B------:R-:W-:Y:S01]  /*3580*/  FFMA.FTZ R218, R218, R100, R139 ;  /* 0x00000064dada7223 */ /* 0x000fe2000001008b */
[----:B------:R-:W-:Y:S01]  /*3590*/  F2FP.BF16.F32.PACK_AB R13, R20, R13 ;  /* 0x0000000d140d723e */ /* 0x000fe200000010ff */
[----:B------:R-:W-:Y:S01]  /*35a0*/  FFMA.FTZ R17, R38, R208, R75 ;  /* 0x000000d026117223 */ /* 0x000fe2000001004b */
[----:B------:R-:W-:Y:S01]  /*35b0*/  FFMA.FTZ R210, R102, R210, R141 ;  /* 0x000000d266d27223 */ /* 0x000fe2000001008d */
[----:B------:R-:W-:Y:S01]  /*35c0*/  IADD3 R20, P5, R150, UR14, RZ ;  /* 0x0000000e96147c10 */ /* 0x000fe2000ffbe0ff */
[----:B0-----:R-:W-:Y:S01]  /*35d0*/  @!P3 IMAD.WIDE R22, R87, 0x4, R22 ;  /* 0x000000045716b825 */ /* 0x001fe200078e0216 */
[----:B------:R-:W-:-:S03]  /*35e0*/  F2FP.BF16.F32.PACK_AB R16, R3, R16 ;  /* 0x000000100310723e */ /* 0x000fc600000010ff */
[C---:B------:R-:W-:Y:S01]  /*35f0*/  FMUL.FTZ R188, R27.reuse, R188 ;  /* 0x000000bc1bbc7220 */ /* 0x040fe20000410000 */
[----:B------:R-:W-:Y:S01]  /*3600*/  F2FP.BF16.F32.PACK_AB R15, R202, R15 ;  /* 0x0000000fca0f723e */ /* 0x000fe200000010ff */
[C---:B------:R-:W-:Y:S01]  /*3610*/  FMUL.FTZ R176, R27.reuse, R176 ;  /* 0x000000b01bb07220 */ /* 0x040fe20000410000 */
[----:B------:R-:W-:Y:S01]  /*3620*/  IADD3.X R3, R158, UR15, RZ, P4, !PT ;  /* 0x0000000f9e037c10 */ /* 0x000fe2000a7fe4ff */
[----:B------:R-:W-:Y:S01]  /*3630*/  FMUL.FTZ R222, R27, R222 ;  /* 0x000000de1bde7220 */ /* 0x000fe20000410000 */
[----:B------:R-:W-:Y:S01]  /*3640*/  F2FP.BF16.F32.PACK_AB R18, R21, R18 ;  /* 0x000000121512723e */ /* 0x000fe200000010ff */
[C---:B------:R-:W-:Y:S01]  /*3650*/  FMUL.FTZ R200, R27.reuse, R200 ;  /* 0x000000c81bc87220 */ /* 0x040fe20000410000 */
[----:B------:R-:W-:Y:S01]  /*3660*/  F2FP.BF16.F32.PACK_AB R19, R218, R19 ;  /* 0x00000013da13723e */ /* 0x000fe200000010ff */
[----:B------:R-:W-:Y:S01]  /*3670*/  @!P3 STG.E desc[UR4][R22.64], R27 ;  /* 0x0000001b1600b986 */ /* 0x000fe2000c101904 */
[----:B------:R-:W-:Y:S01]  /*3680*/  F2FP.BF16.F32.PACK_AB R17, R210, R17 ;  /* 0x00000011d211723e */ /* 0x000fe200000010ff */
[C---:B------:R-:W-:Y:S01]  /*3690*/  FMUL.FTZ R0, R27.reuse, R0 ;  /* 0x000000001b007220 */ /* 0x040fe20000410000 */
[----:B------:R-:W-:Y:S01]  /*36a0*/  IADD3.X R21, R26, UR15, RZ, P5, !PT ;  /* 0x0000000f1a157c10 */ /* 0x000fe2000affe4ff */
[C---:B------:R-:W-:Y:S01]  /*36b0*/  FMUL.FTZ R164, R27.reuse, R164 ;  /* 0x000000a41ba47220 */ /* 0x040fe20000410000 */
[C---:B------:R-:W-:Y:S01]  /*36c0*/  FMUL.FTZ R186, R27.reuse, R186 ;  /* 0x000000ba1bba7220 */ /* 0x040fe20000410000 */
[C---:B------:R-:W-:Y:S01]  /*36d0*/  FMUL.FTZ R168, R27.reuse, R168 ;  /* 0x000000a81ba87220 */ /* 0x040fe20000410000 */
[----:B------:R0:W-:Y:S01]  /*36e0*/  STG.E.128 desc[UR4][R2.64], R12 ;  /* 0x0000000c02007986 */ /* 0x0001e2000c101d04 */
[----:B------:R-:W-:Y:S01]  /*36f0*/  FFMA.FTZ R188, R188, R28, R65 ;  /* 0x0000001cbcbc7223 */ /* 0x000fe20000010041 */
        /* <DEDUP_REMOVED lines=16> */
[----:B0-----:R-:W-:Y:S01]  /*3800*/  FFMA.FTZ R3, R176, R92, R131 ;  /* 0x0000005cb0037223 */ /* 0x001fe20000010083 */
[----:B------:R0:W-:Y:S01]  /*3810*/  STG.E.128 desc[UR4][R20.64], R16 ;  /* 0x0000001014007986 */ /* 0x0001e2000c101d04 */
        /* <DEDUP_REMOVED lines=14> */
[----:B------:R-:W-:Y:S01]  /*3900*/  IADD3 R2, P3, R148, UR14, RZ ;  /* 0x0000000e94027c10 */ /* 0x000fe2000ff7e0ff */
[----:B------:R-:W-:Y:S01]  /*3910*/  FFMA.FTZ R23, R157, R85, R60 ;  /* 0x000000559d177223 */ /* 0x000fe2000001003c */
[----:B------:R-:W-:Y:S01]  /*3920*/  FFMA.FTZ R0, R159, R11, R126 ;  /* 0x0000000b9f007223 */ /* 0x000fe2000001007e */
[----:B0-----:R-:W-:Y:S01]  /*3930*/  FFMA.FTZ R18, R29, R186, R64 ;  /* 0x000000ba1d127223 */ /* 0x001fe20000010040 */
[----:B------:R-:W-:Y:S01]  /*3940*/  FFMA.FTZ R21, R93, R168, R132 ;  /* 0x000000a85d157223 */ /* 0x000fe20000010084 */
[----:B------:R-:W-:Y:S01]  /*3950*/  F2FP.BF16.F32.PACK_AB R19, R3, R188 ;  /* 0x000000bc0313723e */ /* 0x000fe200000010ff */
[----:B------:R-:W-:Y:S01]  /*3960*/  FFMA.FTZ R16, R31, R196, R66 ;  /* 0x000000c41f107223 */ /* 0x000fe20000010042 */
[----:B------:R-:W-:Y:S01]  /*3970*/  FFMA.FTZ R3, R95, R170, R134 ;  /* 0x000000aa5f037223 */ /* 0x000fe20000010086 */
[----:B------:R-:W-:Y:S01]  /*3980*/  FFMA.FTZ R17, R30, R184, R67 ;  /* 0x000000b81e117223 */ /* 0x000fe20000010043 */
[----:B------:R-:W-:Y:S01]  /*3990*/  F2FP.BF16.F32.PACK_AB R18, R21, R18 ;  /* 0x000000121512723e */ /* 0x000fe200000010ff */
[----:B------:R-:W-:Y:S01]  /*39a0*/  FFMA.FTZ R20, R82, R190, R63 ;  /* 0x000000be52147223 */ /* 0x000fe2000001003f */
[----:B------:R-:W-:Y:S01]  /*39b0*/  IADD3 R24, P4, R154, UR14, RZ ;  /* 0x0000000e9a187c10 */ /* 0x000fe2000ff9e0ff */
[----:B------:R-:W-:Y:S01]  /*39c0*/  FFMA.FTZ R21, R83, R180, R62 ;  /* 0x000000b453157223 */ /* 0x000fe2000001003e */
[----:B------:R-:W-:Y:S01]  /*39d0*/  FFMA.FTZ R220, R90, R220, R129 ;  /* 0x000000dc5adc7223 */ /* 0x000fe20000010081 */
[----:B------:R-:W-:-:S02]  /*39e0*/  IADD3 R26, P5, R160, UR14, RZ ;  /* 0x0000000ea01a7c10 */ /* 0x000fc4000ffbe0ff */
[----:B------:R-:W-:Y:S02]  /*39f0*/  F2FP.BF16.F32.PACK_AB R16, R3, R16 ;  /* 0x000000100310723e */ /* 0x000fe400000010ff */
[----:B------:R-:W-:Y:S02]  /*3a00*/  F2FP.BF16.F32.PACK_AB R15, R155, R172 ;  /* 0x000000ac9b0f723e */ /* 0x000fe400000010ff */
[----:B------:R-:W-:Y:S02]  /*3a10*/  F2FP.BF16.F32.PACK_AB R14, R153, R178 ;  /* 0x000000b2990e723e */ /* 0x000fe400000010ff */
[----:B------:R-:W-:Y:S02]  /*3a20*/  F2FP.BF16.F32.PACK_AB R13, R151, R162 ;  /* 0x000000a2970d723e */ /* 0x000fe400000010ff */
[----:B------:R-:W-:Y:S02]  /*3a30*/  IADD3.X R3, R25, UR15, RZ, P3, !PT ;  /* 0x0000000f19037c10 */ /* 0x000fe40009ffe4ff */
[----:B------:R-:W-:-:S02]  /*3a40*/  F2FP.BF16.F32.PACK_AB R17, R166, R17 ;  /* 0x00000011a611723e */ /* 0x000fc400000010ff */
[----:B------:R-:W-:Y:S01]  /*3a50*/  IADD3.X R25, R152, UR15, RZ, P4, !PT ;  /* 0x0000000f98197c10 */ /* 0x000fe2000a7fe4ff */
[----:B------:R0:W-:Y:S01]  /*3a60*/  STG.E.128 desc[UR4][R2.64], R12 ;  /* 0x0000000c02007986 */ /* 0x0001e2000c101d04 */
[----:B------:R-:W-:Y:S02]  /*3a70*/  F2FP.BF16.F32.PACK_AB R20, R27, R20 ;  /* 0x000000141b14723e */ /* 0x000fe400000010ff */
[----:B------:R-:W-:Y:S01]  /*3a80*/  F2FP.BF16.F32.PACK_AB R23, R0, R23 ;  /* 0x000000170017723e */ /* 0x000fe200000010ff */
[----:B------:R0:W-:Y:S01]  /*3a90*/  STG.E.128 desc[UR4][R24.64], R16 ;  /* 0x0000001018007986 */ /* 0x0001e2000c101d04 */
[----:B------:R-:W-:Y:S02]  /*3aa0*/  F2FP.BF16.F32.PACK_AB R21, R220, R21 ;  /* 0x00000015dc15723e */ /* 0x000fe400000010ff */
[----:B------:R-:W-:Y:S02]  /*3ab0*/  IADD3.X R27, R156, UR15, RZ, P5, !PT ;  /* 0x0000000f9c1b7c10 */ /* 0x000fe4000affe4ff */
[----:B------:R-:W-:-:S02]  /*3ac0*/  IADD3 R87, R87, UR16, RZ ;  /* 0x0000001057577c10 */ /* 0x000fc4000fffe0ff */
[----:B------:R-:W-:Y:S01]  /*3ad0*/  SEL R0, RZ, 0x1, P1 ;  /* 0x00000001ff007807 */ /* 0x000fe20000800000 */
[----:B------:R0:W-:Y:S01]  /*3ae0*/  STG.E.128 desc[UR4][R26.64], R20 ;  /* 0x000000141a007986 */ /* 0x0001e2000c101d04 */
[----:B------:R-:W-:-:S13]  /*3af0*/  ISETP.GE.AND P3, PT, R87, UR17, PT ;  /* 0x0000001157007c0c */ /* 0x000fda000bf66270 */
[----:B------:R-:W-:Y:S05]  /*3b00*/  @!P3 BRA `(.L_x_643) ;  /* 0xffffffd000ecb947 */ /* 0x000fea000383ffff */
[----:B------:R-:W-:Y:S05]  /*3b10*/  EXIT ;  /* 0x000000000000794d */ /* 0x000fea0003800000 */
.L_x_642:
[----:B------:R-:W-:Y:S01]  /*3b20*/  HFMA2.MMA R20, -RZ, RZ, 0, 5.9604644775390625e-08 ;  /* 0x00000001ff147435 */ /* 0x000fe200000001ff */
[----:B------:R-:W-:Y:S02]  /*3b30*/  MOV R219, R22 ;  /* 0x0000001600db7202 */ /* 0x000fe40000000f00 */
[----:B------:R-:W-:Y:S02]  /*3b40*/  MOV R221, 0x1f ;  /* 0x0000001f00dd7802 */ /* 0x000fe40000000f00 */
[----:B------:R-:W-:-:S07]  /*3b50*/  MOV R18, 0xffffffff ;  /* 0xffffffff00127802 */ /* 0x000fce0000000f00 */
[----:B------:R-:W-:Y:S05]  /*3b60*/  WARPSYNC.COLLECTIVE R18, `(.L_x_644) ;  /* 0x0000000012087348 */ /* 0x000fea0003c00000 */
[----:B------:R0:W1:Y:S02]  /*3b70*/  SHFL.BFLY P3, R15, R219, R20, R221 ;  /* 0x0c000014db0f7389 */ /* 0x00006400000600dd */
[----:B01----:R-:W-:Y:S01]  /*3b80*/  ENDCOLLECTIVE ;  /* 0x000000000000791b */ /* 0x003fe20003800000 */
.L_x_644:
[----:B------:R-:W-:Y:S01]  /*3b90*/  HFMA2.MMA R20, -RZ, RZ, 0, 1.1920928955078125e-07 ;  /* 0x00000002ff147435 */ /* 0x000fe200000001ff */
[----:B------:R-:W-:-:S05]  /*3ba0*/  MOV R3, R15 ;  /* 0x0000000f00037202 */ /* 0x000fca0000000f00 */
[----:B------:R-:W-:-:S05]  /*3bb0*/  FADD.FTZ R3, R22, R3 ;  /* 0x0000000316037221 */ /* 0x000fca0000010000 */
[----:B------:R-:W-:-:S07]  /*3bc0*/  MOV R219, R3 ;  /* 0x0000000300db7202 */ /* 0x000fce0000000f00 */
[----:B------:R-:W-:Y:S05]  /*3bd0*/  WARPSYNC.COLLECTIVE R18, `(.L_x_645) ;  /* 0x0000000012087348 */ /* 0x000fea0003c00000 */
[----:B------:R0:W1:Y:S02]  /*3be0*/  SHFL.BFLY P3, R15, R219, R20, R221 ;  /* 0x0c000014db0f7389 */ /* 0x00006400000600dd */
[----:B01----:R-:W-:Y:S01]  /*3bf0*/  ENDCOLLECTIVE ;  /* 0x000000000000791b */ /* 0x003fe20003800000 */
.L_x_645:
[----:B------:R-:W-:Y:S01]  /*3c00*/  HFMA2.MMA R20, -RZ, RZ, 0, 2.384185791015625e-07 ;  /* 0x00000004ff147435 */ /* 0x000fe200000001ff */
[----:B------:R-:W-:-:S05]  /*3c10*/  MOV R0, R15 ;  /* 0x0000000f00007202 */ /* 0x000fca0000000f00 */
[----:B------:R-:W-:-:S05]  /*3c20*/  FADD.FTZ R12, R3, R0 ;  /* 0x00000000030c7221 */ /* 0x000fca0000010000 */
[----:B------:R-:W-:-:S07]  /*3c30*/  MOV R219, R12 ;  /* 0x0000000c00db7202 */ /* 0x000fce0000000f00 */
[----:B------:R-:W-:Y:S05]  /*3c40*/  WARPSYNC.COLLECTIVE R18, `(.L_x_646) ;  /* 0x0000000012087348 */ /* 0x000fea0003c00000 */
[----:B------:R0:W1:Y:S02]  /*3c50*/  SHFL.BFLY P3, R15, R219, R20, R221 ;  /* 0x0c000014db0f7389 */ /* 0x00006400000600dd */
[----:B01----:R-:W-:Y:S01]  /*3c60*/  ENDCOLLECTIVE ;  /* 0x000000000000791b */ /* 0x003fe20003800000 */
.L_x_646:
[----:B------:R-:W-:Y:S01]  /*3c70*/  HFMA2.MMA R20, -RZ, RZ, 0, 4.76837158203125e-07 ;  /* 0x00000008ff147435 */ /* 0x000fe200000001ff */
[----:B------:R-:W-:-:S05]  /*3c80*/  MOV R13, R15 ;  /* 0x0000000f000d7202 */ /* 0x000fca0000000f00 */
[----:B------:R-:W-:-:S05]  /*3c90*/  FADD.FTZ R13, R12, R13 ;  /* 0x0000000d0c0d7221 */ /* 0x000fca0000010000 */
[----:B------:R-:W-:-:S07]  /*3ca0*/  MOV R219, R13 ;  /* 0x0000000d00db7202 */ /* 0x000fce0000000f00 */
[----:B------:R-:W-:Y:S05]  /*3cb0*/  WARPSYNC.COLLECTIVE R18, `(.L_x_647) ;  /* 0x0000000012087348 */ /* 0x000fea0003c00000 */
[----:B------:R0:W1:Y:S02]  /*3cc0*/  SHFL.BFLY P3, R15, R219, R20, R221 ;  /* 0x0c000014db0f7389 */ /* 0x00006400000600dd */
[----:B01----:R-:W-:Y:S01]  /*3cd0*/  ENDCOLLECTIVE ;  /* 0x000000000000791b */ /* 0x003fe20003800000 */
.L_x_647:
[----:B------:R-:W-:Y:S01]  /*3ce0*/  HFMA2.MMA R20, -RZ, RZ, 0, 9.5367431640625e-07 ;  /* 0x00000010ff147435 */ /* 0x000fe200000001ff */
[----:B------:R-:W-:-:S05]  /*3cf0*/  MOV R0, R15 ;  /* 0x0000000f00007202 */ /* 0x000fca0000000f00 */
[----:B------:R-:W-:-:S05]  /*3d00*/  FADD.FTZ R14, R13, R0 ;  /* 0x000000000d0e7221 */ /* 0x000fca0000010000 */
[----:B------:R-:W-:-:S07]  /*3d10*/  MOV R219, R14 ;  /* 0x0000000e00db7202 */ /* 0x000fce0000000f00 */
[----:B------:R-:W-:Y:S05]  /*3d20*/  WARPSYNC.COLLECTIVE R18, `(.L_x_648) ;  /* 0x0000000012087348 */ /* 0x000fea0003c00000 */
[----:B------:R0:W1:Y:S02]  /*3d30*/  SHFL.BFLY P3, R15, R219, R20, R221 ;  /* 0x0c000014db0f7389 */ /* 0x00006400000600dd */
[----:B01----:R-:W-:Y:S01]  /*3d40*/  ENDCOLLECTIVE ;  /* 0x000000000000791b */ /* 0x003fe20003800000 */
.L_x_648:
[----:B------:R-:W-:Y:S01]  /*3d50*/  HFMA2.MMA R20, -RZ, RZ, 0, 5.9604644775390625e-08 ;  /* 0x00000001ff147435 */ /* 0x000fe200000001ff */
[----:B------:R-:W-:-:S04]  /*3d60*/  FADD.FTZ R2, R14, R15 ;  /* 0x0000000f0e027221 */ /* 0x000fc80000010000 */
[----:B------:R-:W-:-:S04]  /*3d70*/  FMUL.FTZ R2, R2, 0.00078125001164153218269 ;  /* 0x3a4ccccd02027820 */ /* 0x000fc80000410000 */
[C---:B------:R-:W-:Y:S01]  /*3d80*/  FADD.FTZ R0, -R2.reuse, R27 ;  /* 0x0000001b02007221 */ /* 0x040fe20000010100 */
[C---:B------:R-:W-:Y:S01]  /*3d90*/  FADD.FTZ R3, -R2.reuse, R159 ;  /* 0x0000009f02037221 */ /* 0x040fe20000010100 */
[----:B------:R-:W-:Y:S02]  /*3da0*/  FADD.FTZ R13, -R2, R161 ;  /* 0x000000a1020d7221 */ /* 0x000fe40000010100 */
[----:B------:R-:W-:-:S04]  /*3db0*/  FFMA.FTZ R0, R0, R0, RZ ;  /* 0x0000000000007223 */ /* 0x000fc800000100ff */
        /* <DEDUP_REMOVED lines=76> */
[----:B------:R-:W-:-:S07]  /*4280*/  MOV R219, R0 ;  /* 0x0000000000db7202 */ /* 0x000fce0000000f00 */
[----:B------:R-:W-:Y:S05]  /*4290*/  WARPSYNC.COLLECTIVE R18, `(.L_x_649) ;  /* 0x0000000012087348 */ /* 0x000fea0003c00000 */
[----:B------:R0:W1:Y:S02]  /*42a0*/  SHFL.BFLY P3, R15, R219, R20, R221 ;  /* 0x0c000014db0f7389 */ /* 0x00006400000600dd */
[----:B01----:R-:W-:Y:S01]  /*42b0*/  ENDCOLLECTIVE ;  /* 0x000000000000791b */ /* 0x003fe20003800000 */
.L_x_649:
[----:B------:R-:W-:Y:S01]  /*42c0*/  HFMA2.MMA R20, -RZ, RZ, 0, 1.1920928955078125e-07 ;  /* 0x00000002ff147435 */ /* 0x000fe200000001ff */
[----:B------:R-:W-:-:S05]  /*42d0*/  MOV R3, R15 ;  /* 0x0000000f00037202 */ /* 0x000fca0000000f00 */
[----:B------:R-:W-:-:S05]  /*42e0*/  FADD.FTZ R3, R0, R3 ;  /* 0x0000000300037221 */ /* 0x000fca0000010000 */
[----:B------:R-:W-:-:S07]  /*42f0*/  MOV R219, R3 ;  /* 0x0000000300db7202 */ /* 0x000fce0000000f00 */
[----:B------:R-:W-:Y:S05]  /*4300*/  WARPSYNC.COLLECTIVE R18, `(.L_x_650) ;  /* 0x0000000012087348 */ /* 0x000fea0003c00000 */
[----:B------:R0:W1:Y:S02]  /*4310*/  SHFL.BFLY P3, R15, R219, R20, R221 ;  /* 0x0c000014db0f7389 */ /* 0x00006400000600dd */
[----:B01----:R-:W-:Y:S01]  /*4320*/  ENDCOLLECTIVE ;  /* 0x000000000000791b */ /* 0x003fe20003800000 */
.L_x_650:
[----:B------:R-:W-:Y:S01]  /*4330*/  HFMA2.MMA R20, -RZ, RZ, 0, 2.384185791015625e-07 ;  /* 0x00000004ff147435 */ /* 0x000fe200000001ff */
[----:B------:R-:W-:-:S05]  /*4340*/  MOV R12, R15 ;  /* 0x0000000f000c7202 */ /* 0x000fca0000000f00 */
[----:B------:R-:W-:-:S05]  /*4350*/  FADD.FTZ R12, R3, R12 ;  /* 0x0000000c030c7221 */ /* 0x000fca0000010000 */
[----:B------:R-:W-:-:S07]  /*4360*/  MOV R219, R12 ;  /* 0x0000000c00db7202 */ /* 0x000fce0000000f00 */
[----:B------:R-:W-:Y:S05]  /*4370*/  WARPSYNC.COLLECTIVE R18, `(.L_x_651) ;  /* 0x0000000012087348 */ /* 0x000fea0003c00000 */
[----:B------:R0:W1:Y:S02]  /*4380*/  SHFL.BFLY P3, R15, R219, R20, R221 ;  /* 0x0c000014db0f7389 */ /* 0x00006400000600dd */
[----:B01----:R-:W-:Y:S01]  /*4390*/  ENDCOLLECTIVE ;  /* 0x000000000000791b */ /* 0x003fe20003800000 */
.L_x_651:
[----:B------:R-:W-:Y:S01]  /*43a0*/  HFMA2.MMA R20, -RZ, RZ, 0, 4.76837158203125e-07 ;  /* 0x00000008ff147435 */ /* 0x000fe200000001ff */
[----:B------:R-:W-:-:S05]  /*43b0*/  MOV R13, R15 ;  /* 0x0000000f000d7202 */ /* 0x000fca0000000f00 */
[----:B------:R-:W-:-:S05]  /*43c0*/  FADD.FTZ R13, R12, R13 ;  /* 0x0000000d0c0d7221 */ /* 0x000fca0000010000 */
[----:B------:R-:W-:-:S07]  /*43d0*/  MOV R219, R13 ;  /* 0x0000000d00db7202 */ /* 0x000fce0000000f00 */
[----:B------:R-:W-:Y:S05]  /*43e0*/  WARPSYNC.COLLECTIVE R18, `(.L_x_652) ;  /* 0x0000000012087348 */ /* 0x000fea0003c00000 */
[----:B------:R0:W1:Y:S02]  /*43f0*/  SHFL.BFLY P3, R15, R219, R20, R221 ;  /* 0x0c000014db0f7389 */ /* 0x00006400000600dd */
[----:B01----:R-:W-:Y:S01]  /*4400*/  ENDCOLLECTIVE ;  /* 0x000000000000791b */ /* 0x003fe20003800000 */
.L_x_652:
[----:B------:R-:W-:Y:S01]  /*4410*/  HFMA2.MMA R20, -RZ, RZ, 0, 9.5367431640625e-07 ;  /* 0x00000010ff147435 */ /* 0x000fe200000001ff */
[----:B------:R-:W-:-:S05]  /*4420*/  MOV R14, R15 ;  /* 0x0000000f000e7202 */ /* 0x000fca0000000f00 */
[----:B------:R-:W-:-:S05]  /*4430*/  FADD.FTZ R14, R13, R14 ;  /* 0x0000000e0d0e7221 */ /* 0x000fca0000010000 */
[----:B------:R-:W-:-:S07]  /*4440*/  MOV R219, R14 ;  /* 0x0000000e00db7202 */ /* 0x000fce0000000f00 */
[----:B------:R-:W-:Y:S05]  /*4450*/  WARPSYNC.COLLECTIVE R18, `(.L_x_653) ;  /* 0x0000000012087348 */ /* 0x000fea0003c00000 */
[----:B------:R0:W1:Y:S02]  /*4460*/  SHFL.BFLY P3, R15, R219, R20, R221 ;  /* 0x0c000014db0f7389 */ /* 0x00006400000600dd */
[----:B01----:R-:W-:Y:S01]  /*4470*/  ENDCOLLECTIVE ;  /* 0x000000000000791b */ /* 0x003fe20003800000 */
.L_x_653:
[----:B------:R-:W-:Y:S05]  /*4480*/  BRA `(.L_x_654) ;  /* 0xffffffe800107947 */ /* 0x000fea000383ffff */
.L_x_655:
        /* <DEDUP_REMOVED lines=15> */
.L_x_37165:


//--------------------- .text._ZN10layer_norm13ln_fwd_kernelINS_13Kernel_traitsI13__nv_bfloat16S2_S2_S2_fjLj5120ELj1ELj1ELj4ELj16ENS_18Kernel_traits_baseILj5120ES2_S2_S2_S2_fjLj128EEEEELb0ELb1ELb1ELb0EEEvNS_9FwdParamsE --------------------------
	.section	.text._ZN10layer_norm13ln_fwd_kernelINS_13Kernel_traitsI13__nv_bfloat16S2_S2_S2_fjLj5120ELj1ELj1ELj4ELj16ENS_18Kernel_traits_baseILj5120ES2_S2_S2_S2_fjLj128EEEEELb0ELb1ELb1ELb0EEEvNS_9FwdParamsE,"ax",@progbits
	.align	128
        .global         _ZN10layer_norm13ln_fwd_kernelINS_13Kernel_traitsI13__nv_bfloat16S2_S2_S2_fjLj5120ELj1ELj1ELj4ELj16ENS_18Kernel_traits_baseILj5120ES2_S2_S2_S2_fjLj128EEEEELb0ELb1ELb1ELb0EEEvNS_9FwdParamsE
        .type           _ZN10layer_norm13ln_fwd_kernelINS_13Kernel_traitsI13__nv_bfloat16S2_S2_S2_fjLj5120ELj1ELj1ELj4ELj16ENS_18Kernel_traits_baseILj5120ES2_S2_S2_S2_fjLj128EEEEELb0ELb1ELb1ELb0EEEvNS_9FwdParamsE,@function
        .size           _ZN10layer_norm13ln_fwd_kernelINS_13Kernel_traitsI13__nv_bfloat16S2_S2_S2_fjLj5120ELj1ELj1ELj4ELj16ENS_18Kernel_traits_baseILj5120ES2_S2_S2_S2_fjLj128EEEEELb0ELb1ELb1ELb0EEEvNS_9FwdParamsE,(.L_x_37166 - _ZN10layer_norm13ln_fwd_kernelINS_13Kernel_traitsI13__nv_bfloat16S2_S2_S2_fjLj5120ELj1ELj1ELj4ELj16ENS_18Kernel_traits_baseILj5120ES2_S2_S2_S2_fjLj128EEEEELb0ELb1ELb1ELb0EEEvNS_9FwdParamsE)
        .other          _ZN10layer_norm13ln_fwd_kernelINS_13Kernel_traitsI13__nv_bfloat16S2_S2_S2_fjLj5120ELj1ELj1ELj4ELj16ENS_18Kernel_traits_baseILj5120ES2_S2_S2_S2_fjLj128EEEEELb0ELb1ELb1ELb0EEEvNS_9FwdParamsE,@"STO_CUDA_ENTRY STV_DEFAULT"
_ZN10layer_norm13ln_fwd_kernelINS_13Kernel_traitsI13__nv_bfloat16S2_S2_S2_fjLj5120ELj1ELj1ELj4ELj16ENS_18Kernel_traits_baseILj5120ES2_S2_S2_S2_fjLj128EEEEELb0ELb1ELb1ELb0EEEvNS_9FwdParamsE:
.text._ZN10layer_norm13ln_fwd_kernelINS_13Kernel_traitsI13__nv_bfloat16S2_S2_S2_fjLj5120ELj1ELj1ELj4ELj16ENS_18Kernel_traits_baseILj5120ES2_S2_S2_S2_fjLj128EEEEELb0ELb1ELb1ELb0EEEvNS_9FwdParamsE:
        /* <DEDUP_REMOVED lines=45> */
.L_x_657:
[----:B------:R-:W-:Y:S05]  /*02d0*/  BSYNC B0 ;  /* 0x0000000000007941 */ /* 0x000fea0003800000 */
.L_x_656:
        /* <DEDUP_REMOVED lines=26> */
.L_x_659:
[----:B------:R-:W-:Y:S05]  /*0480*/  BSYNC B0 ;  /* 0x0000000000007941 */ /* 0x000fea0003800000 */
.L_x_658:
        /* <DEDUP_REMOVED lines=26> */
.L_x_661:
[----:B------:R-:W-:Y:S05]  /*0630*/  BSYNC B0 ;  /* 0x0000000000007941 */ /* 0x000fea0003800000 */
.L_x_660:
        /* <DEDUP_REMOVED lines=26> */
.L_x_663:
[----:B------:R-:W-:Y:S05]  /*07e0*/  BSYNC B0 ;  /* 0x0000000000007941 */ /* 0x000fea0003800000 */
.L_x_662:
        /* <DEDUP_REMOVED lines=25> */
.L_x_665:
[----:B------:R-:W-:Y:S05]  /*0980*/  BSYNC B0 ;  /* 0x0000000000007941 */ /* 0x000fea0003800000 */
.L_x_664:
[----:B------:R-:W0:Y:S02]  /*0990*/  S2UR UR6, SR_CTAID.X ;  /* 0x00000000000679c3 */ /* 0x000e240000002500 */
[----:B0-----:R-:W-:Y:S01]  /*09a0*/  LEA.HI R125, R59, UR6, RZ, 0x19 ;  /* 0x000000063b7d7c11 */ /* 0x001fe2000f8fc8ff */
[----:B------:R-:W-:-:S03]  /*09b0*/  ULDC UR6, c[0x0][0x214] ;  /* 0x0000850000067ab9 */ /* 0x000fc60000000800 */
[----:B------:R-:W-:-:S13]  /*09c0*/  ISETP.GE.AND P1, PT, R125, UR6, PT ;  /* 0x000000067d007c0c */ /* 0x000fda000bf26270 */
[----:B------:R-:W-:Y:S05]  /*09d0*/  @P1 EXIT ;  /* 0x000000000000194d */ /* 0x000fea0003800000 */
[----:B------:R-:W-:Y:S01]  /*09e0*/  SHF.L.U32 R53, R35, 0x10, RZ ;  /* 0x0000001023357819 */ /* 0x000fe200000006ff */
[----:B-----5:R-:W-:Y:S01]  /*09f0*/  IMAD.U32 R7, R69, 0x10000, RZ ;  /* 0x0001000045077824 */ /* 0x020fe200078e00ff */
[----:B------:R-:W-:Y:S01]  /*0a00*/  SHF.L.U32 R55, R33, 0x10, RZ ;  /* 0x0000001021377819 */ /* 0x000fe200000006ff */
[----:B------:R-:W-:Y:S01]  /*0a10*/  IMAD.U32 R52, R36, 0x10000, RZ ;  /* 0x0001000024347824 */ /* 0x000fe200078e00ff */
[----:B------:R-:W-:Y:S01]  /*0a20*/  SHF.L.U32 R35, R28, 0x10, RZ ;  /* 0x000000101c237819 */ /* 0x000fe200000006ff */
[----:B------:R-:W-:Y:S01]  /*0a30*/  IMAD.U32 R28, R21, 0x10000, RZ ;  /* 0x00010000151c7824 */ /* 0x000fe200078e00ff */
[----:B------:R-:W-:Y:S01]  /*0a40*/  SHF.L.U32 R33, R30, 0x10, RZ ;  /* 0x000000101e217819 */ /* 0x000fe200000006ff */
[----:B------:R-:W-:Y:S01]  /*0a50*/  IMAD.U32 R56, R32, 0x10000, RZ ;  /* 0x0001000020387824 */ /* 0x000fe200078e00ff */
[----:B------:R-:W-:Y:S01]  /*0a60*/  SHF.L.U32 R30, R27, 0x10, RZ ;  /* 0x000000101b1e7819 */ /* 0x000fe200000006ff */
[----:B------:R-:W-:Y:S01]  /*0a70*/  ULDC.U8 UR6, c[0x0][0x2a0] ;  /* 0x0000a80000067ab9 */ /* 0x000fe20000000000 */
[----:B------:R-:W-:Y:S01]  /*0a80*/  SHF.L.U32 R21, R19, 0x10, RZ ;  /* 0x0000001013157819 */ /* 0x000fe200000006ff */
[----:B------:R-:W-:Y:S01]  /*0a90*/  IMAD.U32 R47, R41, 0x10000, RZ ;  /* 0x00010000292f7824 */ /* 0x000fe200078e00ff */
[----:B------:R-:W-:Y:S01]  /*0aa0*/  SHF.L.U32 R27, R20, 0x10, RZ ;  /* 0x00000010141b7819 */ /* 0x000fe200000006ff */
[----:B------:R-:W-:Y:S01]  /*0ab0*/  IMAD.U32 R101, R101, 0x10000, RZ ;  /* 0x0001000065657824 */ /* 0x000fe200078e00ff */
[----:B------:R-:W-:Y:S01]  /*0ac0*/  SHF.L.U32 R19, R13, 0x10, RZ ;  /* 0x000000100d137819 */ /* 0x000fe200000006ff */
[----:B------:R-:W-:Y:S01]  /*0ad0*/  IMAD.U32 R106, R106, 0x10000, RZ ;  /* 0x000100006a6a7824 */ /* 0x000fe200078e00ff */
[----:B------:R-:W-:Y:S01]  /*0ae0*/  SHF.R.S32.HI R84, RZ, 0x3, R84 ;  /* 0x00000003ff547819 */ /* 0x000fe20000011454 */
[----:B------:R-:W-:Y:S01]  /*0af0*/  IMAD.U32 R111, R111, 0x10000, RZ ;  /* 0x000100006f6f7824 */ /* 0x000fe200078e00ff */
[----:B------:R-:W-:Y:S01]  /*0b00*/  SHF.L.U32 R20, R12, 0x10, RZ ;  /* 0x000000100c147819 */ /* 0x000fe200000006ff */
[----:B------:R-:W-:Y:S01]  /*0b10*/  IMAD.U32 R12, R72, 0x10000, RZ ;  /* 0x00010000480c7824 */ /* 0x000fe200078e00ff */
[C---:B------:R-:W-:Y:S01]  /*0b20*/  PRMT R129, R11.reuse, 0x7632, R129 ;  /* 0x000076320b817816 */ /* 0x040fe20000000081 */
[----:B------:R-:W-:Y:S01]  /*0b30*/  IMAD.U32 R116, R116, 0x10000, RZ ;  /* 0x0001000074747824 */ /* 0x000fe200078e00ff */
[----:B------:R-:W-:Y:S01]  /*0b40*/  SHF.L.U32 R13, R11, 0x10, RZ ;  /* 0x000000100b0d7819 */ /* 0x000fe200000006ff */
[----:B------:R-:W-:Y:S01]  /*0b50*/  IMAD.MOV.U32 R150, RZ, RZ, 0x1 ;  /* 0x00000001ff967424 */ /* 0x000fe200078e00ff */
[C---:B------:R-:W-:Y:S01]  /*0b60*/  PRMT R136, R70.reuse, 0x7632, R136 ;  /* 0x0000763246887816 */ /* 0x040fe20000000088 */
[----:B------:R-:W-:Y:S01]  /*0b70*/  ULDC UR8, c[0x0][0x29c] ;  /* 0x0000a70000087ab9 */ /* 0x000fe20000000800 */
[----:B------:R-:W-:Y:S01]  /*0b80*/  SHF.L.U32 R6, R70, 0x10, RZ ;  /* 0x0000001046067819 */ /* 0x000fe200000006ff */
[----:B------:R-:W-:Y:S01]  /*0b90*/  ULDC UR9, c[0x0][0x290] ;  /* 0x0000a40000097ab9 */ /* 0x000fe20000000800 */
[----:B------:R-:W-:Y:S01]  /*0ba0*/  PRMT R130, R72, 0x7632, R130 ;  /* 0x0000763248827816 */ /* 0x000fe20000000082 */
[----:B------:R-:W-:Y:S01]  /*0bb0*/  ULDC.64 UR10, c[0x0][0x210] ;  /* 0x00008400000a7ab9 */ /* 0x000fe20000000a00 */
[----:B------:R-:W-:-:S02]  /*0bc0*/  PRMT R131, R73, 0x7632, R131 ;  /* 0x0000763249837816 */ /* 0x000fc40000000083 */
[----:B------:R-:W-:Y:S02]  /*0bd0*/  SHF.L.U32 R11, R73, 0x10, RZ ;  /* 0x00000010490b7819 */ /* 0x000fe400000006ff */
[C---:B------:R-:W-:Y:S02]  /*0be0*/  PRMT R70, R71.reuse, 0x7632, R70 ;  /* 0x0000763247467816 */ /* 0x040fe40000000046 */
[----:B------:R-:W-:Y:S02]  /*0bf0*/  SHF.L.U32 R5, R71, 0x10, RZ ;  /* 0x0000001047057819 */ /* 0x000fe400000006ff */
[C---:B------:R-:W-:Y:S02]  /*0c00*/  PRMT R71, R64.reuse, 0x7632, R71 ;  /* 0x0000763240477816 */ /* 0x040fe40000000047 */
[----:B------:R-:W-:Y:S02]  /*0c10*/  SHF.L.U32 R73, R64, 0x10, RZ ;  /* 0x0000001040497819 */ /* 0x000fe400000006ff */
[----:B------:R-:W-:-:S02]  /*0c20*/  PRMT R137, R65, 0x7632, R137 ;  /* 0x0000763241897816 */ /* 0x000fc40000000089 */
[----:B------:R-:W-:Y:S02]  /*0c30*/  SHF.L.U32 R72, R65, 0x10, RZ ;  /* 0x0000001041487819 */ /* 0x000fe400000006ff */
[----:B------:R-:W-:Y:S01]  /*0c40*/  LOP3.LUT R65, R59, 0x60, RZ, 0xc0, !PT ;  /* 0x000000603b417812 */ /* 0x000fe200078ec0ff */
[----:B------:R-:W-:Y:S01]  /*0c50*/  IMAD.U32 R137, R137, 0x10000, RZ ;  /* 0x0001000089897824 */ /* 0x000fe200078e00ff */
[----:B------:R-:W-:Y:S02]  /*0c60*/  LOP3.LUT R64, R84, 0x7f, RZ, 0xc0, !PT ;  /* 0x0000007f54407812 */ /* 0x000fe400078ec0ff */
[----:B------:R-:W-:Y:S02]  /*0c70*/  SHF.R.U32.HI R84, RZ, 0x2, R84 ;  /* 0x00000002ff547819 */ /* 0x000fe40000011654 */
[----:B------:R-:W-:Y:S02]  /*0c80*/  VIADDMNMX R65, R64, -R65, RZ, !PT ;  /* 0x8000004140417246 */ /* 0x000fe400078001ff */
[----:B------:R-:W-:-:S02]  /*0c90*/  SHF.L.U32 R54, R34, 0x10, RZ ;  /* 0x0000001022367819 */ /* 0x000fc400000006ff */
[----:B------:R-:W-:Y:S01]  /*0ca0*/  SHF.L.U32 R34, R31, 0x10, RZ ;  /* 0x000000101f227819 */ /* 0x000fe200000006ff */
[----:B------:R-:W-:Y:S01]  /*0cb0*/  IMAD.U32 R31, R24, 0x10000, RZ ;  /* 0x00010000181f7824 */ /* 0x000fe200078e00ff */
[----:B------:R-:W-:Y:S02]  /*0cc0*/  LOP3.LUT R84, R84, 0x3fffffe0, RZ, 0xc0, !PT ;  /* 0x3fffffe054547812 */ /* 0x000fe400078ec0ff */
[----:B------:R-:W-:Y:S02]  /*0cd0*/  VIMNMX R65, R65, 0x20, PT ;  /* 0x0000002041417848 */ /* 0x000fe40003fe0100 */
[----:B------:R-:W-:Y:S02]  /*0ce0*/  SHF.L.U32 R24, R16, 0x10, RZ ;  /* 0x0000001010187819 */ /* 0x000fe400000006ff */
[C---:B------:R-:W-:Y:S02]  /*0cf0*/  PRMT R126, R8.reuse, 0x7632, R126 ;  /* 0x00007632087e7816 */ /* 0x040fe4000000007e */
[----:B------:R-:W-:-:S02]  /*0d00*/  SHF.L.U32 R16, R8, 0x10, RZ ;  /* 0x0000001008107819 */ /* 0x000fc400000006ff */
[C---:B------:R-:W-:Y:S02]  /*0d10*/  PRMT R134, R68.reuse, 0x7632, R134 ;  /* 0x0000763244867816 */ /* 0x040fe40000000086 */
[----:B------:R-:W-:Y:S01]  /*0d20*/  SHF.L.U32 R8, R68, 0x10, RZ ;  /* 0x0000001044087819 */ /* 0x000fe200000006ff */
[----:B------:R-:W-:Y:S01]  /*0d30*/  IMAD.SHL.U32 R68, R59, 0x20, RZ ;  /* 0x000000203b447824 */ /* 0x000fe200078e00ff */
[----:B------:R-:W-:Y:S02]  /*0d40*/  IADD3 R65, R65, R84, RZ ;  /* 0x0000005441417210 */ /* 0x000fe40007ffe0ff */
[----:B------:R-:W-:Y:S02]  /*0d50*/  SHF.L.U32 R50, R38, 0x10, RZ ;  /* 0x0000001026327819 */ /* 0x000fe400000006ff */
[----:B------:R-:W-:Y:S02]  /*0d60*/  SHF.L.U32 R38, R82, 0x10, RZ ;  /* 0x0000001052267819 */ /* 0x000fe400000006ff */
[----:B------:R-:W-:-:S02]  /*0d70*/  PRMT R135, R69, 0x7632, R135 ;  /* 0x0000763245877816 */ /* 0x000fc40000000087 */
[----:B------:R-:W-:Y:S02]  /*0d80*/  SHF.L.U32 R65, R65, 0x3, RZ ;  /* 0x0000000341417819 */ /* 0x000fe400000006ff */
[----:B------:R-:W-:Y:S02]  /*0d90*/  LOP3.LUT R69, R68, 0x3e0, RZ, 0xc0, !PT ;  /* 0x000003e044457812 */ /* 0x000fe400078ec0ff */
[----:B------:R-:W-:Y:S02]  /*0da0*/  SHF.L.U32 R82, R87, 0x10, RZ ;  /* 0x0000001057527819 */ /* 0x000fe400000006ff */
[----:B------:R-:W-:Y:S02]  /*0db0*/  SHF.L.U32 R87, R90, 0x10, RZ ;  /* 0x000000105a577819 */ /* 0x000fe400000006ff */
[----:B------:R-:W-:Y:S02]  /*0dc0*/  SHF.L.U32 R90, R95, 0x10, RZ ;  /* 0x000000105f5a7819 */ /* 0x000fe400000006ff */
[----:B------:R-:W-:-:S02]  /*0dd0*/  SHF.L.U32 R95, R98, 0x10, RZ ;  /* 0x00000010625f7819 */ /* 0x000fc400000006ff */
[----:B------:R-:W-:Y:S02]  /*0de0*/  I2FP.F32.U32 R65, R65 ;  /* 0x0000004100417245 */ /* 0x000fe40000201000 */
[----:B------:R-:W-:Y:S02]  /*0df0*/  VIADDMNMX R69, R64, -R69, RZ, !PT ;  /* 0x8000004540457246 */ /* 0x000fe400078001ff */
[----:B------:R-:W-:Y:S02]  /*0e00*/  SHF.L.U32 R98, R123, 0x10, RZ ;  /* 0x000000107b627819 */ /* 0x000fe400000006ff */
[----:B------:R-:W-:Y:S02]  /*0e10*/  SHF.L.U32 R123, R129, 0x10, RZ ;  /* 0x00000010817b7819 */ /* 0x000fe400000006ff */
[----:B------:R-:W-:Y:S02]  /*0e20*/  SHF.L.U32 R129, R135, 0x10, RZ ;  /* 0x0000001087817819 */ /* 0x000fe400000006ff */
[----:B------:R0:W1:Y:S01]  /*0e30*/  MUFU.RCP R135, R65 ;  /* 0x0000004100877308 */ /* 0x0000620000001000 */
[----:B------:R-:W-:Y:S01]  /*0e40*/  SHF.L.U32 R51, R37, 0x10, RZ ;  /* 0x0000001025337819 */ /* 0x000fe200000006ff */
[----:B------:R-:W-:Y:S01]  /*0e50*/  IMAD.U32 R37, R83, 0x10000, RZ ;  /* 0x0001000053257824 */ /* 0x000fe200078e00ff */
[----:B------:R-:W-:-:S02]  /*0e60*/  VIMNMX R69, R69, 0x20, PT ;  /* 0x0000002045457848 */ /* 0x000fc40003fe0100 */
[----:B------:R-:W-:Y:S01]  /*0e70*/  SHF.L.U32 R83, R86, 0x10, RZ ;  /* 0x0000001056537819 */ /* 0x000fe200000006ff */
[----:B------:R-:W-:Y:S01]  /*0e80*/  IMAD.U32 R86, R91, 0x10000, RZ ;  /* 0x000100005b567824 */ /* 0x000fe200078e00ff */
[----:B------:R-:W-:Y:S01]  /*0e90*/  SHF.L.U32 R49, R39, 0x10, RZ ;  /* 0x0000001027317819 */ /* 0x000fe200000006ff */
[----:B------:R-:W-:Y:S01]  /*0ea0*/  IMAD.U32 R91, R94, 0x10000, RZ ;  /* 0x000100005e5b7824 */ /* 0x000fe200078e00ff */
[----:B------:R-:W-:Y:S01]  /*0eb0*/  SHF.L.U32 R39, R81, 0x10, RZ ;  /* 0x0000001051277819 */ /* 0x000fe200000006ff */
[----:B------:R-:W-:Y:S01]  /*0ec0*/  IMAD.U32 R81, R88, 0x10000, RZ ;  /* 0x0001000058517824 */ /* 0x000fe200078e00ff */
[----:B------:R-:W-:Y:S02]  /*0ed0*/  SHF.L.U32 R36, R29, 0x10, RZ ;  /* 0x000000101d247819 */ /* 0x000fe400000006ff */
[----:B------:R-:W-:Y:S02]  /*0ee0*/  IADD3 R69, R84, R69, RZ ;  /* 0x0000004554457210 */ /* 0x000fe40007ffe0ff */
[----:B------:R-:W-:-:S02]  /*0ef0*/  SHF.L.U32 R32, R25, 0x10, RZ ;  /* 0x0000001019207819 */ /* 0x000fc400000006ff */
[----:B------:R-:W-:Y:S02]  /*0f00*/  SHF.L.U32 R29, R26, 0x10, RZ ;  /* 0x000000101a1d7819 */ /* 0x000fe400000006ff */
[----:B------:R-:W-:Y:S02]  /*0f10*/  SHF.L.U32 R84, R85, 0x10, RZ ;  /* 0x0000001055547819 */ /* 0x000fe400000006ff */
[----:B------:R-:W-:Y:S02]  /*0f20*/  SHF.L.U32 R94, R99, 0x10, RZ ;  /* 0x00000010635e7819 */ /* 0x000fe400000006ff */
[----:B------:R-:W-:Y:S01]  /*0f30*/  SHF.L.U32 R25, R22, 0x10, RZ ;  /* 0x0000001016197819 */ /* 0x000fe200000006ff */
[----:B------:R-:W-:Y:S01]  /*0f40*/  IMAD.U32 R22, R18, 0x10000, RZ ;  /* 0x0001000012167824 */ /* 0x000fe200078e00ff */
[----:B------:R-:W-:Y:S02]  /*0f50*/  SHF.L.U32 R26, R23, 0x10, RZ ;  /* 0x00000010171a7819 */ /* 0x000fe400000006ff */
[----:B------:R-:W-:-:S02]  /*0f60*/  PRMT R127, R9, 0x7632, R127 ;  /* 0x00007632097f7816 */ /* 0x000fc4000000007f */
[----:B------:R-:W-:Y:S02]  /*0f70*/  PRMT R128, R10, 0x7632, R128 ;  /* 0x000076320a807816 */ /* 0x000fe40000000080 */
[----:B------:R-:W-:Y:S02]  /*0f80*/  PRMT R142, R62, 0x7632, R142 ;  /* 0x000076323e8e7816 */ /* 0x000fe4000000008e */
[----:B------:R-:W-:Y:S02]  /*0f90*/  SHF.L.U32 R85, R92, 0x10, RZ ;  /* 0x000000105c557819 */ /* 0x000fe400000006ff */
[----:B------:R-:W-:Y:S01]  /*0fa0*/  SHF.L.U32 R88, R89, 0x10, RZ ;  /* 0x0000001059587819 */ /* 0x000fe200000006ff */
[----:B------:R-:W-:Y:S01]  /*0fb0*/  IMAD.U32 R142, R142, 0x10000, RZ ;  /* 0x000100008e8e7824 */ /* 0x000fe200078e00ff */
[----:B------:R-:W-:Y:S02]  /*0fc0*/  SHF.L.U32 R99, R122, 0x10, RZ ;  /* 0x000000107a637819 */ /* 0x000fe400000006ff */
[----:B------:R-:W-:-:S02]  /*0fd0*/  SHF.L.U32 R48, R40, 0x10, RZ ;  /* 0x0000001028307819 */ /* 0x000fc400000006ff */
[----:B------:R-:W-:Y:S01]  /*0fe0*/  SHF.L.U32 R23, R17, 0x10, RZ ;  /* 0x0000001011177819 */ /* 0x000fe200000006ff */
[----:B------:R-:W-:Y:S01]  /*0ff0*/  IMAD.U32 R17, R15, 0x10000, RZ ;  /* 0x000100000f117824 */ /* 0x000fe200078e00ff */
        /* <DEDUP_REMOVED lines=10> */
[----:B------:R-:W-:Y:S01]  /*10a0*/  ISETP.NE.AND P1, PT, RZ, UR6, PT ;  /* 0x00000006ff007c0c */ /* 0x000fe2000bf25270 */
[----:B------:R-:W-:Y:S01]  /*10b0*/  ULDC.64 UR6, c[0x0][0x230] ;  /* 0x00008c0000067ab9 */ /* 0x000fe20000000a00 */
[----:B------:R-:W-:Y:S01]  /*10c0*/  SHF.L.U32 R122, R126, 0x10, RZ ;  /* 0x000000107e7a7819 */ /* 0x000fe200000006ff */
[----:B------:R-:W-:Y:S01]  /*10d0*/  IMAD.U32 R126, R130, 0x10000, RZ ;  /* 0x00010000827e7824 */ /* 0x000fe200078e00ff */
[----:B------:R-:W-:Y:S01]  /*10e0*/  SHF.L.U32 R40, R80, 0x10, RZ ;  /* 0x0000001050287819 */ /* 0x000fe200000006ff */
[----:B------:R-:W-:Y:S01]  /*10f0*/  IMAD.U32 R130, R134, 0x10000, RZ ;  /* 0x0001000086827824 */ /* 0x000fe200078e00ff */
[----:B------:R-:W-:-:S02]  /*1100*/  SHF.L.U32 R18, R14, 0x10, RZ ;  /* 0x000000100e127819 */ /* 0x000fc400000006ff */
[----:B------:R-:W-:Y:S02]  /*1110*/  SHF.L.U32 R93, R100, 0x10, RZ ;  /* 0x00000010645d7819 */ /* 0x000fe400000006ff */
[----:B------:R-:W-:Y:S01]  /*1120*/  SHF.L.U32 R46, R42, 0x10, RZ ;  /* 0x000000102a2e7819 */ /* 0x000fe200000006ff */
[----:B------:R-:W-:Y:S01]  /*1130*/  IMAD.U32 R42, R78, 0x10000, RZ ;  /* 0x000100004e2a7824 */ /* 0x000fe200078e00ff */
[----:B------:R-:W-:Y:S02]  /*1140*/  SHF.L.U32 R45, R43, 0x10, RZ ;  /* 0x000000102b2d7819 */ /* 0x000fe400000006ff */
[----:B------:R-:W-:Y:S02]  /*1150*/  SHF.L.U32 R15, R9, 0x10, RZ ;  /* 0x00000010090f7819 */ /* 0x000fe400000006ff */
[----:B------:R-:W-:Y:S02]  /*1160*/  SHF.L.U32 R14, R10, 0x10, RZ ;  /* 0x000000100a0e7819 */ /* 0x000fe400000006ff */
[----:B------:R-:W-:-:S02]  /*1170*/  MOV R80, R125 ;  /* 0x0000007d00507202 */ /* 0x000fc40000000f00 */
[----:B------:R-:W-:Y:S02]  /*1180*/  SHF.L.U32 R97, R124, 0x10, RZ ;  /* 0x000000107c617819 */ /* 0x000fe400000006ff */
[----:B------:R-:W-:Y:S02]  /*1190*/  SHF.L.U32 R100, R121, 0x10, RZ ;  /* 0x0000001079647819 */ /* 0x000fe400000006ff */
[----:B------:R-:W-:Y:S02]  /*11a0*/  SHF.L.U32 R44, R76, 0x10, RZ ;  /* 0x000000104c2c7819 */ /* 0x000fe400000006ff */
        /* <DEDUP_REMOVED lines=30> */
[----:B------:R-:W-:Y:S02]  /*1390*/  P2R R145, PR, RZ, 0x2 ;  /* 0x00000002ff917803 */ /* 0x000fe40000000000 */
        /* <DEDUP_REMOVED lines=9> */
[----:B01----:R-:W-:-:S07]  /*1430*/  SHF.L.U32 R144, R69, 0x3, RZ ;  /* 0x0000000345907819 */ /* 0x003fce00000006ff */
.L_x_807:
[----:B01234-:R-:W0:Y:S08]  /*1440*/  LDC.64 R68, c[0x0][0x280] ;  /* 0x0000a000ff447b82 */ /* 0x01fe300000000a00 */
[----:B------:R-:W1:Y:S01]  /*1450*/  LDC R227, c[0x0][0x218] ;  /* 0x00008600ffe37b82 */ /* 0x000e620000000800 */
[----:B0-----:R-:W-:-:S07]  /*1460*/  IMAD.WIDE R70, R80, 0x4, R68 ;  /* 0x0000000450467825 */ /* 0x001fce00078e0244 */
[----:B------:R-:W0:Y:S01]  /*1470*/  LDC.64 R68, c[0x0][0x288] ;  /* 0x0000a200ff447b82 */ /* 0x000e220000000a00 */
[----:B------:R-:W2:Y:S01]  /*1480*/  LDG.E R152, desc[UR4][R70.64] ;  /* 0x0000000446987981 */ /* 0x000ea2000c1e1900 */
[----:B0-----:R-:W-:-:S05]  /*1490*/  IMAD.WIDE R68, R80, 0x4, R68 ;  /* 0x0000000450447825 */ /* 0x001fca00078e0244 */
[----:B------:R0:W5:Y:S01]  /*14a0*/  LDG.E R146, desc[UR4][R68.64] ;  /* 0x0000000444927981 */ /* 0x000162000c1e1900 */
[----:B------:R-:W-:Y:S01]  /*14b0*/  HFMA2.MMA R231, -RZ, RZ, 0, 0 ;  /* 0x00000000ffe77435 */ /* 0x000fe200000001ff */
[----:B------:R-:W-:Y:S01]  /*14c0*/  BSSY B0, `(.L_x_666) ;  /* 0x000008b000007945 */ /* 0x000fe20003800000 */
[----:B--2---:R-:W-:-:S13]  /*14d0*/  ISETP.GE.AND P1, PT, R152, 0x1, PT ;  /* 0x000000019800780c */ /* 0x004fda0003f26270 */
[----:B------:R-:W-:-:S05]  /*14e0*/  @P1 IADD3 R132, R152, -0x1, RZ ;  /* 0xffffffff98841810 */ /* 0x000fca0007ffe0ff */
[-C--:B-1----:R-:W-:Y:S02]  /*14f0*/  @P1 IMAD R148, R132, R227.reuse, RZ ;  /* 0x000000e384941224 */ /* 0x082fe400078e02ff */
[----:B------:R-:W-:-:S03]  /*1500*/  IMAD R132, R80, R227, RZ ;  /* 0x000000e350847224 */ /* 0x000fc600078e02ff */
[----:B------:R-:W-:Y:S02]  /*1510*/  @P1 SHF.R.S32.HI R229, RZ, 0x1f, R148 ;  /* 0x0000001fffe51819 */ /* 0x000fe40000011494 */
[----:B------:R-:W-:Y:S02]  /*1520*/  SHF.R.S32.HI R133, RZ, 0x1f, R132 ;  /* 0x0000001fff857819 */ /* 0x000fe40000011484 */
[----:B------:R-:W-:Y:S02]  /*1530*/  @P1 LEA.HI R229, R229, R148, RZ, 0x3 ;  /* 0x00000094e5e51211 */ /* 0x000fe400078f18ff */
[----:B------:R-:W-:Y:S02]  /*1540*/  LEA.HI R133, R133, R132, RZ, 0x3 ;  /* 0x0000008485857211 */ /* 0x000fe400078f18ff */
[----:B------:R-:W-:Y:S02]  /*1550*/  @P1 LEA.HI.SX32 R231, R229, R58, 0x1d ;  /* 0x0000003ae5e71211 */ /* 0x000fe400078feaff */
[----:B------:R-:W-:-:S02]  /*1560*/  SHF.R.S32.HI R148, RZ, 0x1f, R80 ;  /* 0x0000001fff947819 */ /* 0x000fc40000011450 */
        /* <DEDUP_REMOVED lines=17> */
.L_x_669:
[----:B-----5:R-:W-:-:S05]  /*1680*/  SHF.L.U32 R68, R60, 0x10, RZ ;  /* 0x000000103c447819 */ /* 0x020fca00000006ff */
[----:B------:R-:W-:Y:S01]  /*1690*/  FMUL.FTZ R147, R68, UR8 ;  /* 0x0000000844937c20 */ /* 0x000fe20008410000 */
[----:B------:R-:W-:-:S03]  /*16a0*/  @P2 SHF.L.U32 R68, R64, 0x10, RZ ;  /* 0x0000001040442819 */ /* 0x000fc600000006ff */
[----:B------:R-:W-:-:S04]  /*16b0*/  FMUL.FTZ R147, R56, R147 ;  /* 0x0000009338937220 */ /* 0x000fc80000410000 */
[----:B------:R-:W-:-:S07]  /*16c0*/  @P2 FADD.FTZ R147, R68, R147 ;  /* 0x0000009344932221 */ /* 0x000fce0000010000 */
.L_x_670:
[----:B------:R-:W-:Y:S05]  /*16d0*/  BSYNC B1 ;  /* 0x0000000000017941 */ /* 0x000fea0003800000 */
.L_x_668:
[----:B------:R-:W-:Y:S04]  /*16e0*/  BSSY B1, `(.L_x_671) ;  /* 0x000000e000017945 */ /* 0x000fe80003800000 */
[----:B------:R-:W-:Y:S05]  /*16f0*/  @P3 BRA `(.L_x_672) ;  /* 0x0000000000143947 */ /* 0x000fea0003800000 */
[----:B------:R-:W-:Y:S01]  /*1700*/  MOV R149, RZ ;  /* 0x000000ff00957202 */ /* 0x000fe20000000f00 */
[----:B------:R-:W-:Y:S06]  /*1710*/  @!P2 BRA `(.L_x_673) ;  /* 0x000000000028a947 */ /* 0x000fec0003800000 */
[----:B-----5:R-:W-:-:S05]  /*1720*/  PRMT R149, R64, 0x7632, R149 ;  /* 0x0000763240957816 */ /* 0x020fca0000000095 */
[----:B------:R-:W-:Y:S01]  /*1730*/  IMAD.U32 R149, R149, 0x10000, RZ ;  /* 0x0001000095957824 */ /* 0x000fe200078e00ff */
[----:B------:R-:W-:Y:S06]  /*1740*/  BRA `(.L_x_673) ;  /* 0x00000000001c7947 */ /* 0x000fec0003800000 */
.L_x_672:
[----:B-----5:R-:W-:Y:S02]  /*1750*/  PRMT R68, R60, 0x7632, R68 ;  /* 0x000076323c447816 */ /* 0x020fe40000000044 */
[----:B------:R-:W-:Y:S02]  /*1760*/  @P2 PRMT R69, R64, 0x7632, R69 ;  /* 0x0000763240452816 */ /* 0x000fe40000000045 */
[----:B------:R-:W-:Y:S02]  /*1770*/  SHF.L.U32 R68, R68, 0x10, RZ ;  /* 0x0000001044447819 */ /* 0x000fe400000006ff */
[----:B------:R-:W-:-:S03]  /*1780*/  @P2 SHF.L.U32 R70, R69, 0x10, RZ ;  /* 0x0000001045462819 */ /* 0x000fc600000006ff */
[----:B------:R-:W-:-:S04]  /*1790*/  FMUL.FTZ R68, R68, UR8 ;  /* 0x0000000844447c20 */ /* 0x000fc80008410000 */
[----:B------:R-:W-:-:S04]  /*17a0*/  FMUL.FTZ R149, R81, R68 ;  /* 0x0000004451957220 */ /* 0x000fc80000410000 */
[----:B------:R-:W-:-:S07]  /*17b0*/  @P2 FADD.FTZ R149, R70, R149 ;  /* 0x0000009546952221 */ /* 0x000fce0000010000 */
.L_x_673:
[----:B------:R-:W-:Y:S05]  /*17c0*/  BSYNC B1 ;  /* 0x0000000000017941 */ /* 0x000fea0003800000 */
.L_x_671:
[----:B------:R-:W-:Y:S04]  /*17d0*/  BSSY B1, `(.L_x_674) ;  /* 0x000000b000017945 */ /* 0x000fe80003800000 */
[----:B------:R-:W-:Y:S05]  /*17e0*/  @P3 BRA `(.L_x_675) ;  /* 0x0000000000103947 */ /* 0x000fea0003800000 */
[----:B------:R-:W-:Y:S01]  /*17f0*/  HFMA2.MMA R151, -RZ, RZ, 0, 0 ;  /* 0x00000000ff977435 */ /* 0x000fe200000001ff */
[----:B------:R-:W-:Y:S10]  /*1800*/  @!P2 BRA `(.L_x_676) ;  /* 0x00000000001ca947 */ /* 0x000ff40003800000 */
[----:B-----5:R-:W-:Y:S01]  /*1810*/  SHF.L.U32 R151, R65, 0x10, RZ ;  /* 0x0000001041977819 */ /* 0x020fe200000006ff */
[----:B------:R-:W-:Y:S06]  /*1820*/  BRA `(.L_x_676) ;  /* 0x0000000000147947 */ /* 0x000fec0003800000 */
.L_x_675:
[----:B-----5:R-:W-:Y:S01]  /*1830*/  IMAD.U32 R68, R61, 0x10000, RZ ;  /* 0x000100003d447824 */ /* 0x020fe200078e00ff */
[----:B------:R-:W-:-:S03]  /*1840*/  @P2 SHF.L.U32 R70, R65, 0x10, RZ ;  /* 0x0000001041462819 */ /* 0x000fc600000006ff */
[----:B------:R-:W-:-:S04]  /*1850*/  FMUL.FTZ R68, R68, UR8 ;  /* 0x0000000844447c20 */ /* 0x000fc80008410000 */
[----:B------:R-:W-:-:S04]  /*1860*/  FMUL.FTZ R151, R55, R68 ;  /* 0x0000004437977220 */ /* 0x000fc80000410000 */
[----:B------:R-:W-:-:S07]  /*1870*/  @P2 FADD.FTZ R151, R70, R151 ;  /* 0x0000009746972221 */ /* 0x000fce0000010000 */
.L_x_676:
[----:B------:R-:W-:Y:S05]  /*1880*/  BSYNC B1 ;  /* 0x0000000000017941 */ /* 0x000fea0003800000 */
.L_x_674:
[----:B------:R-:W-:Y:S04]  /*1890*/  BSSY B1, `(.L_x_677) ;  /* 0x000000e000017945 */ /* 0x000fe80003800000 */
[----:B------:R-:W-:Y:S05]  /*18a0*/  @P3 BRA `(.L_x_678) ;  /* 0x0000000000143947 */ /* 0x000fea0003800000 */
[----:B------:R-:W-:Y:S01]  /*18b0*/  MOV R153, RZ ;  /* 0x000000ff00997202 */ /* 0x000fe20000000f00 */
[----:B------:R-:W-:Y:S06]  /*18c0*/  @!P2 BRA `(.L_x_679) ;  /* 0x000000000028a947 */ /* 0x000fec0003800000 */
[----:B-----5:R-:W-:-:S04]  /*18d0*/  PRMT R153, R65, 0x7632, R153 ;  /* 0x0000763241997816 */ /* 0x020fc80000000099 */
[----:B------:R-:W-:Y:S01]  /*18e0*/  SHF.L.U32 R153, R153, 0x10, RZ ;  /* 0x0000001099997819 */ /* 0x000fe200000006ff */
[----:B------:R-:W-:Y:S06]  /*18f0*/  BRA `(.L_x_679) ;  /* 0x00000000001c7947 */ /* 0x000fec0003800000 */
.L_x_678:
[----:B-----5:R-:W-:Y:S02]  /*1900*/  PRMT R68, R61, 0x7632, R68 ;  /* 0x000076323d447816 */ /* 0x020fe40000000044 */
[----:B------:R-:W-:Y:S02]  /*1910*/  @P2 PRMT R69, R65, 0x7632, R69 ;  /* 0x0000763241452816 */ /* 0x000fe40000000045 */
[----:B------:R-:W-:-:S05]  /*1920*/  SHF.L.U32 R68, R68, 0x10, RZ ;  /* 0x0000001044447819 */ /* 0x000fca00000006ff */
[----:B------:R-:W-:Y:S01]  /*1930*/  FMUL.FTZ R153, R68, UR8 ;  /* 0x0000000844997c20 */ /* 0x000fe20008410000 */
[----:B------:R-:W-:-:S03]  /*1940*/  @P2 IMAD.U32 R68, R69, 0x10000, RZ ;  /* 0x0001000045442824 */ /* 0x000fc600078e00ff */
[----:B------:R-:W-:-:S04]  /*1950*/  FMUL.FTZ R153, R82, R153 ;  /* 0x0000009952997220 */ /* 0x000fc80000410000 */
[----:B------:R-:W-:-:S07]  /*1960*/  @P2 FADD.FTZ R153, R68, R153 ;  /* 0x0000009944992221 */ /* 0x000fce0000010000 */
.L_x_679:
[----:B------:R-:W-:Y:S05]  /*1970*/  BSYNC B1 ;  /* 0x0000000000017941 */ /* 0x000fea0003800000 */
.L_x_677:
[----:B------:R-:W-:Y:S04]  /*1980*/  BSSY B1, `(.L_x_680) ;  /* 0x000000b000017945 */ /* 0x000fe80003800000 */
[----:B------:R-:W-:Y:S05]  /*1990*/  @P3 BRA `(.L_x_681) ;  /* 0x0000000000103947 */ /* 0x000fea0003800000 */
[----:B------:R-:W-:Y:S01]  /*19a0*/  HFMA2.MMA R155, -RZ, RZ, 0, 0 ;  /* 0x00000000ff9b7435 */ /* 0x000fe200000001ff */
[----:B------:R-:W-:Y:S10]  /*19b0*/  @!P2 BRA `(.L_x_682) ;  /* 0x00000000001ca947 */ /* 0x000ff40003800000 */
[----:B-----5:R-:W-:Y:S01]  /*19c0*/  SHF.L.U32 R155, R66, 0x10, RZ ;  /* 0x00000010429b7819 */ /* 0x020fe200000006ff */
[----:B------:R-:W-:Y:S06]  /*19d0*/  BRA `(.L_x_682) ;  /* 0x0000000000147947 */ /* 0x000fec0003800000 */
.L_x_681:
[----:B-----5:R-:W-:-:S05]  /*19e0*/  SHF.L.U32 R68, R62, 0x10, RZ ;  /* 0x000000103e447819 */ /* 0x020fca00000006ff */
[----:B------:R-:W-:Y:S01]  /*19f0*/  FMUL.FTZ R155, R68, UR8 ;  /* 0x00000008449b7c20 */ /* 0x000fe20008410000 */
[----:B------:R-:W-:-:S03]  /*1a00*/  @P2 SHF.L.U32 R68, R66, 0x10, RZ ;  /* 0x0000001042442819 */ /* 0x000fc600000006ff */
[----:B------:R-:W-:-:S04]  /*1a10*/  FMUL.FTZ R155, R54, R155 ;  /* 0x0000009b369b7220 */ /* 0x000fc80000410000 */
[----:B------:R-:W-:-:S07]  /*1a20*/  @P2 FADD.FTZ R155, R68, R155 ;  /* 0x0000009b449b2221 */ /* 0x000fce0000010000 */
.L_x_682:
[----:B------:R-:W-:Y:S05]  /*1a30*/  BSYNC B1 ;  /* 0x0000000000017941 */ /* 0x000fea0003800000 */
.L_x_680:
[----:B------:R-:W-:Y:S04]  /*1a40*/  BSSY B1, `(.L_x_683) ;  /* 0x000000e000017945 */ /* 0x000fe80003800000 */
[----:B------:R-:W-:Y:S05]  /*1a50*/  @P3 BRA `(.L_x_684) ;  /* 0x0000000000143947 */ /* 0x000fea0003800000 */
[----:B------:R-:W-:Y:S01]  /*1a60*/  IMAD.MOV.U32 R157, RZ, RZ, RZ ;  /* 0x000000ffff9d7224 */ /* 0x000fe200078e00ff */
[----:B------:R-:W-:Y:S06]  /*1a70*/  @!P2 BRA `(.L_x_685) ;  /* 0x000000000028a947 */ /* 0x000fec0003800000 */
[----:B-----5:R-:W-:-:S04]  /*1a80*/  PRMT R157, R66, 0x7632, R157 ;  /* 0x00007632429d7816 */ /* 0x020fc8000000009d */
[----:B------:R-:W-:Y:S01]  /*1a90*/  SHF.L.U32 R157, R157, 0x10, RZ ;  /* 0x000000109d9d7819 */ /* 0x000fe200000006ff */
[----:B------:R-:W-:Y:S06]  /*1aa0*/  BRA `(.L_x_685) ;  /* 0x00000000001c7947 */ /* 0x000fec0003800000 */
.L_x_684:
[----:B-----5:R-:W-:Y:S02]  /*1ab0*/  PRMT R68, R62, 0x7632, R68 ;  /* 0x000076323e447816 */ /* 0x020fe40000000044 */
[----:B------:R-:W-:Y:S02]  /*1ac0*/  @P2 PRMT R69, R66, 0x7632, R69 ;  /* 0x0000763242452816 */ /* 0x000fe40000000045 */
[----:B------:R-:W-:Y:S02]  /*1ad0*/  SHF.L.U32 R68, R68, 0x10, RZ ;  /* 0x0000001044447819 */ /* 0x000fe400000006ff */
[----:B------:R-:W-:-:S03]  /*1ae0*/  @P2 SHF.L.U32 R70, R69, 0x10, RZ ;  /* 0x0000001045462819 */ /* 0x000fc600000006ff */
[----:B------:R-:W-:-:S04]  /*1af0*/  FMUL.FTZ R68, R68, UR8 ;  /* 0x0000000844447c20 */ /* 0x000fc80008410000 */
[----:B------:R-:W-:-:S04]  /*1b00*/  FMUL.FTZ R157, R83, R68 ;  /* 0x00000044539d7220 */ /* 0x000fc80000410000 */
[----:B------:R-:W-:-:S07]  /*1b10*/  @P2 FADD.FTZ R157, R70, R157 ;  /* 0x0000009d469d2221 */ /* 0x000fce0000010000 */
.L_x_685:
[----:B------:R-:W-:Y:S05]  /*1b20*/  BSYNC B1 ;  /* 0x0000000000017941 */ /* 0x000fea0003800000 */
.L_x_683:
[----:B------:R-:W-:Y:S04]  /*1b30*/  BSSY B1, `(.L_x_686) ;  /* 0x000000b000017945 */ /* 0x000fe80003800000 */
[----:B------:R-:W-:Y:S05]  /*1b40*/  @P3 BRA `(.L_x_687) ;  /* 0x0000000000103947 */ /* 0x000fea0003800000 */
[----:B------:R-:W-:Y:S01]  /*1b50*/  MOV R159, RZ ;  /* 0x000000ff009f7202 */ /* 0x000fe20000000f00 */
[----:B------:R-:W-:Y:S06]  /*1b60*/  @!P2 BRA `(.L_x_688) ;  /* 0x00000000001ca947 */ /* 0x000fec0003800000 */
[----:B-----5:R-:W-:Y:S01]  /*1b70*/  IMAD.U32 R159, R67, 0x10000, RZ ;  /* 0x00010000439f7824 */ /* 0x020fe200078e00ff */
[----:B------:R-:W-:Y:S06]  /*1b80*/  BRA `(.L_x_688) ;  /* 0x0000000000147947 */ /* 0x000fec0003800000 */
.L_x_687:
[----:B-----5:R-:W-:Y:S02]  /*1b90*/  SHF.L.U32 R68, R63, 0x10, RZ ;  /* 0x000000103f447819 */ /* 0x020fe400000006ff */
[----:B------:R-:W-:-:S03]  /*1ba0*/  @P2 SHF.L.U32 R70, R67, 0x10, RZ ;  /* 0x0000001043462819 */ /* 0x000fc600000006ff */
[----:B------:R-:W-:-:S04]  /*1bb0*/  FMUL.FTZ R68, R68, UR8 ;  /* 0x0000000844447c20 */ /* 0x000fc80008410000 */
[----:B------:R-:W-:-:S04]  /*1bc0*/  FMUL.FTZ R159, R53, R68 ;  /* 0x00000044359f7220 */ /* 0x000fc80000410000 */
[----:B------:R-:W-:-:S07]  /*1bd0*/  @P2 FADD.FTZ R159, R70, R159 ;  /* 0x0000009f469f2221 */ /* 0x000fce0000010000 */
.L_x_688:
[----:B------:R-:W-:Y:S05]  /*1be0*/  BSYNC B1 ;  /* 0x0000000000017941 */ /* 0x000fea0003800000 */
.L_x_686:
[----:B------:R-:W-:Y:S04]  /*1bf0*/  BSSY B1, `(.L_x_689) ;  /* 0x000000e000017945 */ /* 0x000fe80003800000 */
[----:B------:R-:W-:Y:S05]  /*1c00*/  @P3 BRA `(.L_x_690) ;  /* 0x0000000000143947 */ /* 0x000fea0003800000 */
[----:B------:R-:W-:Y:S01]  /*1c10*/  HFMA2.MMA R161, -RZ, RZ, 0, 0 ;  /* 0x00000000ffa17435 */ /* 0x000fe200000001ff */
[----:B------:R-:W-:Y:S10]  /*1c20*/  @!P2 BRA `(.L_x_691) ;  /* 0x000000000028a947 */ /* 0x000ff40003800000 */
[----:B-----5:R-:W-:-:S04]  /*1c30*/  PRMT R161, R67, 0x7632, R161 ;  /* 0x0000763243a17816 */ /* 0x020fc800000000a1 */
[----:B------:R-:W-:Y:S01]  /*1c40*/  SHF.L.U32 R161, R161, 0x10, RZ ;  /* 0x00000010a1a17819 */ /* 0x000fe200000006ff */
[----:B------:R-:W-:Y:S06]  /*1c50*/  BRA `(.L_x_691) ;  /* 0x00000000001c7947 */ /* 0x000fec0003800000 */
.L_x_690:
[----:B-----5:R-:W-:Y:S02]  /*1c60*/  PRMT R68, R63, 0x7632, R68 ;  /* 0x000076323f447816 */ /* 0x020fe40000000044 */
[----:B------:R-:W-:-:S03]  /*1c70*/  @P2 PRMT R69, R67, 0x7632, R69 ;  /* 0x0000763243452816 */ /* 0x000fc60000000045 */
[----:B------:R-:W-:-:S04]  /*1c80*/  IMAD.U32 R68, R68, 0x10000, RZ ;  /* 0x0001000044447824 */ /* 0x000fc800078e00ff */
[----:B------:R-:W-:Y:S01]  /*1c90*/  FMUL.FTZ R161, R68, UR8 ;  /* 0x0000000844a17c20 */ /* 0x000fe20008410000 */
[----:B------:R-:W-:-:S03]  /*1ca0*/  @P2 SHF.L.U32 R68, R69, 0x10, RZ ;  /* 0x0000001045442819 */ /* 0x000fc600000006ff */
[----:B------:R-:W-:-:S04]  /*1cb0*/  FMUL.FTZ R161, R84, R161 ;  /* 0x000000a154a17220 */ /* 0x000fc80000410000 */
[----:B------:R-:W-:-:S07]  /*1cc0*/  @P2 FADD.FTZ R161, R68, R161 ;  /* 0x000000a144a12221 */ /* 0x000fce0000010000 */
.L_x_691:
[----:B------:R-:W-:Y:S05]  /*1cd0*/  BSYNC B1 ;  /* 0x0000000000017941 */ /* 0x000fea0003800000 */
.L_x_689:
        /* <DEDUP_REMOVED lines=9> */
.L_x_667:
[----:B------:R-:W-:Y:S05]  /*1d70*/  BSYNC B0 ;  /* 0x0000000000007941 */ /* 0x000fea0003800000 */
.L_x_666:
        /* <DEDUP_REMOVED lines=16> */
[----:B-----5:R-:W-:Y:S01]  /*1e80*/  IMAD.U32 R163, R64, 0x10000, RZ ;  /* 0x0001000040a37824 */ /* 0x020fe200078e00ff */
[----:B------:R-:W-:Y:S06]  /*1e90*/  BRA `(.L_x_696) ;  /* 0x0000000000147947 */ /* 0x000fec0003800000 */
.L_x_695:
[----:B-----5:R-:W-:-:S05]  /*1ea0*/  SHF.L.U32 R68, R60, 0x10, RZ ;  /* 0x000000103c447819 */ /* 0x020fca00000006ff */
[----:B------:R-:W-:Y:S01]  /*1eb0*/  FMUL.FTZ R163, R68, UR8 ;  /* 0x0000000844a37c20 */ /* 0x000fe20008410000 */
[----:B------:R-:W-:-:S03]  /*1ec0*/  @P2 SHF.L.U32 R68, R64, 0x10, RZ ;  /* 0x0000001040442819 */ /* 0x000fc600000006ff */
[----:B------:R-:W-:-:S04]  /*1ed0*/  FMUL.FTZ R163, R52, R163 ;  /* 0x000000a334a37220 */ /* 0x000fc80000410000 */
[----:B------:R-:W-:-:S07]  /*1ee0*/  @P2 FADD.FTZ R163, R68, R163 ;  /* 0x000000a344a32221 */ /* 0x000fce0000010000 */
.L_x_696:
[----:B------:R-:W-:Y:S05]  /*1ef0*/  BSYNC B1 ;  /* 0x0000000000017941 */ /* 0x000fea0003800000 */
.L_x_694:
[----:B------:R-:W-:Y:S04]  /*1f00*/  BSSY B1, `(.L_x_697) ;  /* 0x000000e000017945 */ /* 0x000fe80003800000 */
[----:B------:R-:W-:Y:S05]  /*1f10*/  @P3 BRA `(.L_x_698) ;  /* 0x0000000000143947 */ /* 0x000fea0003800000 */
[----:B------:R-:W-:Y:S01]  /*1f20*/  HFMA2.MMA R165, -RZ, RZ, 0, 0 ;  /* 0x00000000ffa57435 */ /* 0x000fe200000001ff */
[----:B------:R-:W-:Y:S10]  /*1f30*/  @!P2 BRA `(.L_x_699) ;  /* 0x000000000028a947 */ /* 0x000ff40003800000 */
[----:B-----5:R-:W-:-:S04]  /*1f40*/  PRMT R165, R64, 0x7632, R165 ;  /* 0x0000763240a57816 */ /* 0x020fc800000000a5 */
[----:B------:R-:W-:Y:S01]  /*1f50*/  SHF.L.U32 R165, R165, 0x10, RZ ;  /* 0x00000010a5a57819 */ /* 0x000fe200000006ff */
[----:B------:R-:W-:Y:S06]  /*1f60*/  BRA `(.L_x_699) ;  /* 0x00000000001c7947 */ /* 0x000fec0003800000 */
.L_x_698:
[----:B-----5:R-:W-:Y:S02]  /*1f70*/  PRMT R68, R60, 0x7632, R68 ;  /* 0x000076323c447816 */ /* 0x020fe40000000044 */
[----:B------:R-:W-:-:S03]  /*1f80*/  @P2 PRMT R69, R64, 0x7632, R69 ;  /* 0x0000763240452816 */ /* 0x000fc60000000045 */
[----:B------:R-:W-:Y:S01]  /*1f90*/  IMAD.U32 R68, R68, 0x10000, RZ ;  /* 0x0001000044447824 */ /* 0x000fe200078e00ff */
[----:B------:R-:W-:-:S03]  /*1fa0*/  @P2 SHF.L.U32 R70, R69, 0x10, RZ ;  /* 0x0000001045462819 */ /* 0x000fc600000006ff */
[----:B------:R-:W-:-:S04]  /*1fb0*/  FMUL.FTZ R68, R68, UR8 ;  /* 0x0000000844447c20 */ /* 0x000fc80008410000 */
[----:B------:R-:W-:-:S04]  /*1fc0*/  FMUL.FTZ R165, R85, R68 ;  /* 0x0000004455a57220 */ /* 0x000fc80000410000 */
[----:B------:R-:W-:-:S07]  /*1fd0*/  @P2 FADD.FTZ R165, R70, R165 ;  /* 0x000000a546a52221 */ /* 0x000fce0000010000 */
.L_x_699:
[----:B------:R-:W-:Y:S05]  /*1fe0*/  BSYNC B1 ;  /* 0x0000000000017941 */ /* 0x000fea0003800000 */
.L_x_697:
[----:B------:R-:W-:Y:S04]  /*1ff0*/  BSSY B1, `(.L_x_700) ;  /* 0x000000b000017945 */ /* 0x000fe80003800000 */
[----:B------:R-:W-:Y:S05]  /*2000*/  @P3 BRA `(.L_x_701) ;  /* 0x0000000000103947 */ /* 0x000fea0003800000 */
[----:B------:R-:W-:Y:S01]  /*2010*/  MOV R167, RZ ;  /* 0x000000ff00a77202 */ /* 0x000fe20000000f00 */
[----:B------:R-:W-:Y:S06]  /*2020*/  @!P2 BRA `(.L_x_702) ;  /* 0x00000000001ca947 */ /* 0x000fec0003800000 */
[----:B-----5:R-:W-:Y:S01]  /*2030*/  SHF.L.U32 R167, R65, 0x10, RZ ;  /* 0x0000001041a77819 */ /* 0x020fe200000006ff */
[----:B------:R-:W-:Y:S06]  /*2040*/  BRA `(.L_x_702) ;  /* 0x0000000000147947 */ /* 0x000fec0003800000 */
.L_x_701:
[----:B-----5:R-:W-:Y:S01]  /*2050*/  SHF.L.U32 R68, R61, 0x10, RZ ;  /* 0x000000103d447819 */ /* 0x020fe200000006ff */
[----:B------:R-:W-:-:S04]  /*2060*/  @P2 IMAD.U32 R70, R65, 0x10000, RZ ;  /* 0x0001000041462824 */ /* 0x000fc800078e00ff */
[----:B------:R-:W-:-:S04]  /*2070*/  FMUL.FTZ R68, R68, UR8 ;  /* 0x0000000844447c20 */ /* 0x000fc80008410000 */
[----:B------:R-:W-:-:S04]  /*2080*/  FMUL.FTZ R167, R51, R68 ;  /* 0x0000004433a77220 */ /* 0x000fc80000410000 */
[----:B------:R-:W-:-:S07]  /*2090*/  @P2 FADD.FTZ R167, R70, R167 ;  /* 0x000000a746a72221 */ /* 0x000fce0000010000 */
.L_x_702:
[----:B------:R-:W-:Y:S05]  /*20a0*/  BSYNC B1 ;  /* 0x0000000000017941 */ /* 0x000fea0003800000 */
.L_x_700:
[----:B------:R-:W-:Y:S04]  /*20b0*/  BSSY B1, `(.L_x_703) ;  /* 0x000000e000017945 */ /* 0x000fe80003800000 */
[----:B------:R-:W-:Y:S05]  /*20c0*/  @P3 BRA `(.L_x_704) ;  /* 0x0000000000143947 */ /* 0x000fea0003800000 */
[----:B------:R-:W-:Y:S01]  /*20d0*/  HFMA2.MMA R169, -RZ, RZ, 0, 0 ;  /* 0x00000000ffa97435 */ /* 0x000fe200000001ff */
[----:B------:R-:W-:Y:S10]  /*20e0*/  @!P2 BRA `(.L_x_705) ;  /* 0x000000000028a947 */ /* 0x000ff40003800000 */
[----:B-----5:R-:W-:-:S04]  /*20f0*/  PRMT R169, R65, 0x7632, R169 ;  /* 0x0000763241a97816 */ /* 0x020fc800000000a9 */
[----:B------:R-:W-:Y:S01]  /*2100*/  SHF.L.U32 R169, R169, 0x10, RZ ;  /* 0x00000010a9a97819 */ /* 0x000fe200000006ff */
[----:B------:R-:W-:Y:S06]  /*2110*/  BRA `(.L_x_705) ;  /* 0x00000000001c7947 */ /* 0x000fec0003800000 */
.L_x_704:
[----:B-----5:R-:W-:Y:S02]  /*2120*/  PRMT R68, R61, 0x7632, R68 ;  /* 0x000076323d447816 */ /* 0x020fe40000000044 */
[----:B------:R-:W-:Y:S02]  /*2130*/  @P2 PRMT R69, R65, 0x7632, R69 ;  /* 0x0000763241452816 */ /* 0x000fe40000000045 */
[----:B------:R-:W-:-:S05]  /*2140*/  SHF.L.U32 R68, R68, 0x10, RZ ;  /* 0x0000001044447819 */ /* 0x000fca00000006ff */
[----:B------:R-:W-:Y:S01]  /*2150*/  FMUL.FTZ R169, R68, UR8 ;  /* 0x0000000844a97c20 */ /* 0x000fe20008410000 */
[----:B------:R-:W-:-:S03]  /*2160*/  @P2 SHF.L.U32 R68, R69, 0x10, RZ ;  /* 0x0000001045442819 */ /* 0x000fc600000006ff */
[----:B------:R-:W-:-:S04]  /*2170*/  FMUL.FTZ R169, R86, R169 ;  /* 0x000000a956a97220 */ /* 0x000fc80000410000 */
[----:B------:R-:W-:-:S07]  /*2180*/  @P2 FADD.FTZ R169, R68, R169 ;  /* 0x000000a944a92221 */ /* 0x000fce0000010000 */
.L_x_705:
[----:B------:R-:W-:Y:S05]  /*2190*/  BSYNC B1 ;  /* 0x0000000000017941 */ /* 0x000fea0003800000 */
.L_x_703:
[----:B------:R-:W-:Y:S04]  /*21a0*/  BSSY B1, `(.L_x_706) ;  /* 0x000000b000017945 */ /* 0x000fe80003800000 */
[----:B------:R-:W-:Y:S05]  /*21b0*/  @P3 BRA `(.L_x_707) ;  /* 0x0000000000103947 */ /* 0x000fea0003800000 */
[----:B------:R-:W-:Y:S01]  /*21c0*/  IMAD.MOV.U32 R171, RZ, RZ, RZ ;  /* 0x000000ffffab7224 */ /* 0x000fe200078e00ff */
[----:B------:R-:W-:Y:S06]  /*21d0*/  @!P2 BRA `(.L_x_708) ;  /* 0x00000000001ca947 */ /* 0x000fec0003800000 */
[----:B-----5:R-:W-:Y:S01]  /*21e0*/  SHF.L.U32 R171, R66, 0x10, RZ ;  /* 0x0000001042ab7819 */ /* 0x020fe200000006ff */
[----:B------:R-:W-:Y:S06]  /*21f0*/  BRA `(.L_x_708) ;  /* 0x0000000000147947 */ /* 0x000fec0003800000 */
.L_x_707:
[----:B-----5:R-:W-:-:S05]  /*2200*/  SHF.L.U32 R68, R62, 0x10, RZ ;  /* 0x000000103e447819 */ /* 0x020fca00000006ff */
[----:B------:R-:W-:Y:S01]  /*2210*/  FMUL.FTZ R171, R68, UR8 ;  /* 0x0000000844ab7c20 */ /* 0x000fe20008410000 */
[----:B------:R-:W-:-:S03]  /*2220*/  @P2 SHF.L.U32 R68, R66, 0x10, RZ ;  /* 0x0000001042442819 */ /* 0x000fc600000006ff */
[----:B------:R-:W-:-:S04]  /*2230*/  FMUL.FTZ R171, R50, R171 ;  /* 0x000000ab32ab7220 */ /* 0x000fc80000410000 */
[----:B------:R-:W-:-:S07]  /*2240*/  @P2 FADD.FTZ R171, R68, R171 ;  /* 0x000000ab44ab2221 */ /* 0x000fce0000010000 */
.L_x_708:
[----:B------:R-:W-:Y:S05]  /*2250*/  BSYNC B1 ;  /* 0x0000000000017941 */ /* 0x000fea0003800000 */
.L_x_706:
[----:B------:R-:W-:Y:S04]  /*2260*/  BSSY B1, `(.L_x_709) ;  /* 0x000000e000017945 */ /* 0x000fe80003800000 */
[----:B------:R-:W-:Y:S05]  /*2270*/  @P3 BRA `(.L_x_710) ;  /* 0x0000000000143947 */ /* 0x000fea0003800000 */
[----:B------:R-:W-:Y:S01]  /*2280*/  MOV R173, RZ ;  /* 0x000000ff00ad7202 */ /* 0x000fe20000000f00 */
[----:B------:R-:W-:Y:S06]  /*2290*/  @!P2 BRA `(.L_x_711) ;  /* 0x000000000028a947 */ /* 0x000fec0003800000 */
[----:B-----5:R-:W-:-:S05]  /*22a0*/  PRMT R173, R66, 0x7632, R173 ;  /* 0x0000763242ad7816 */ /* 0x020fca00000000ad */
[----:B------:R-:W-:Y:S01]  /*22b0*/  IMAD.U32 R173, R173, 0x10000, RZ ;  /* 0x00010000adad7824 */ /* 0x000fe200078e00ff */
[----:B------:R-:W-:Y:S06]  /*22c0*/  BRA `(.L_x_711) ;  /* 0x00000000001c7947 */ /* 0x000fec0003800000 */
.L_x_710:
[----:B-----5:R-:W-:Y:S02]  /*22d0*/  PRMT R68, R62, 0x7632, R68 ;  /* 0x000076323e447816 */ /* 0x020fe40000000044 */
[----:B------:R-:W-:Y:S02]  /*22e0*/  @P2 PRMT R69, R66, 0x7632, R69 ;  /* 0x0000763242452816 */ /* 0x000fe40000000045 */
[----:B------:R-:W-:Y:S02]  /*22f0*/  SHF.L.U32 R68, R68, 0x10, RZ ;  /* 0x0000001044447819 */ /* 0x000fe400000006ff */
[----:B------:R-:W-:-:S03]  /*2300*/  @P2 SHF.L.U32 R70, R69, 0x10, RZ ;  /* 0x0000001045462819 */ /* 0x000fc600000006ff */
[----:B------:R-:W-:-:S04]  /*2310*/  FMUL.FTZ R68, R68, UR8 ;  /* 0x0000000844447c20 */ /* 0x000fc80008410000 */
[----:B------:R-:W-:-:S04]  /*2320*/  FMUL.FTZ R173, R87, R68 ;  /* 0x0000004457ad7220 */ /* 0x000fc80000410000 */
[----:B------:R-:W-:-:S07]  /*2330*/  @P2 FADD.FTZ R173, R70, R173 ;  /* 0x000000ad46ad2221 */ /* 0x000fce0000010000 */
.L_x_711:
[----:B------:R-:W-:Y:S05]  /*2340*/  BSYNC B1 ;  /* 0x0000000000017941 */ /* 0x000fea0003800000 */
.L_x_709:
[----:B------:R-:W-:Y:S04]  /*2350*/  BSSY B1, `(.L_x_712) ;  /* 0x000000b000017945 */ /* 0x000fe80003800000 */
[----:B------:R-:W-:Y:S05]  /*2360*/  @P3 BRA `(.L_x_713) ;  /* 0x0000000000103947 */ /* 0x000fea0003800000 */
[----:B------:R-:W-:Y:S01]  /*2370*/  HFMA2.MMA R175, -RZ, RZ, 0, 0 ;  /* 0x00000000ffaf7435 */ /* 0x000fe200000001ff */
[----:B------:R-:W-:Y:S10]  /*2380*/  @!P2 BRA `(.L_x_714) ;  /* 0x00000000001ca947 */ /* 0x000ff40003800000 */
[----:B-----5:R-:W-:Y:S01]  /*2390*/  SHF.L.U32 R175, R67, 0x10, RZ ;  /* 0x0000001043af7819 */ /* 0x020fe200000006ff */
[----:B------:R-:W-:Y:S06]  /*23a0*/  BRA `(.L_x_714) ;  /* 0x0000000000147947 */ /* 0x000fec0003800000 */
.L_x_713:
[----:B-----5:R-:W-:Y:S01]  /*23b0*/  IMAD.U32 R68, R63, 0x10000, RZ ;  /* 0x000100003f447824 */ /* 0x020fe200078e00ff */
[----:B------:R-:W-:-:S03]  /*23c0*/  @P2 SHF.L.U32 R70, R67, 0x10, RZ ;  /* 0x0000001043462819 */ /* 0x000fc600000006ff */
[----:B------:R-:W-:-:S04]  /*23d0*/  FMUL.FTZ R68, R68, UR8 ;  /* 0x0000000844447c20 */ /* 0x000fc80008410000 */
[----:B------:R-:W-:-:S04]  /*23e0*/  FMUL.FTZ R175, R49, R68 ;  /* 0x0000004431af7220 */ /* 0x000fc80000410000 */
[----:B------:R-:W-:-:S07]  /*23f0*/  @P2 FADD.FTZ R175, R70, R175 ;  /* 0x000000af46af2221 */ /* 0x000fce0000010000 */
.L_x_714:
[----:B------:R-:W-:Y:S05]  /*2400*/  BSYNC B1 ;  /* 0x0000000000017941 */ /* 0x000fea0003800000 */
.L_x_712:
[----:B------:R-:W-:Y:S04]  /*2410*/  BSSY B1, `(.L_x_715) ;  /* 0x000000e000017945 */ /* 0x000fe80003800000 */
[----:B------:R-:W-:Y:S05]  /*2420*/  @P3 BRA `(.L_x_716) ;  /* 0x0000000000143947 */ /* 0x000fea0003800000 */
[----:B------:R-:W-:Y:S01]  /*2430*/  MOV R177, RZ ;  /* 0x000000ff00b17202 */ /* 0x000fe20000000f00 */
[----:B------:R-:W-:Y:S06]  /*2440*/  @!P2 BRA `(.L_x_717) ;  /* 0x000000000028a947 */ /* 0x000fec0003800000 */
[----:B-----5:R-:W-:-:S04]  /*2450*/  PRMT R177, R67, 0x7632, R177 ;  /* 0x0000763243b17816 */ /* 0x020fc800000000b1 */
[----:B------:R-:W-:Y:S01]  /*2460*/  SHF.L.U32 R177, R177, 0x10, RZ ;  /* 0x00000010b1b17819 */ /* 0x000fe200000006ff */
[----:B------:R-:W-:Y:S06]  /*2470*/  BRA `(.L_x_717) ;  /* 0x00000000001c7947 */ /* 0x000fec0003800000 */
.L_x_716:
[----:B-----5:R-:W-:Y:S02]  /*2480*/  PRMT R68, R63, 0x7632, R68 ;  /* 0x000076323f447816 */ /* 0x020fe40000000044 */
[----:B------:R-:W-:Y:S02]  /*2490*/  @P2 PRMT R69, R67, 0x7632, R69 ;  /* 0x0000763243452816 */ /* 0x000fe40000000045 */
[----:B------:R-:W-:-:S05]  /*24a0*/  SHF.L.U32 R68, R68, 0x10, RZ ;  /* 0x0000001044447819 */ /* 0x000fca00000006ff */
[----:B------:R-:W-:Y:S01]  /*24b0*/  FMUL.FTZ R177, R68, UR8 ;  /* 0x0000000844b17c20 */ /* 0x000fe20008410000 */
[----:B------:R-:W-:-:S03]  /*24c0*/  @P2 IMAD.U32 R68, R69, 0x10000, RZ ;  /* 0x0001000045442824 */ /* 0x000fc600078e00ff */
[----:B------:R-:W-:-:S04]  /*24d0*/  FMUL.FTZ R177, R88, R177 ;  /* 0x000000b158b17220 */ /* 0x000fc80000410000 */
[----:B------:R-:W-:-:S07]  /*24e0*/  @P2 FADD.FTZ R177, R68, R177 ;  /* 0x000000b144b12221 */ /* 0x000fce0000010000 */
.L_x_717:
[----:B------:R-:W-:Y:S05]  /*24f0*/  BSYNC B1 ;  /* 0x0000000000017941 */ /* 0x000fea0003800000 */
.L_x_715:
        /* <DEDUP_REMOVED lines=9> */
.L_x_693:
[----:B------:R-:W-:Y:S05]  /*2590*/  BSYNC B0 ;  /* 0x0000000000007941 */ /* 0x000fea0003800000 */
.L_x_692:
        /* <DEDUP_REMOVED lines=14> */
[----:B------:R-:W-:Y:S01]  /*2680*/  HFMA2.MMA R179, -RZ, RZ, 0, 0 ;  /* 0x00000000ffb37435 */ /* 0x000fe200000001ff */
[----:B------:R-:W-:Y:S10]  /*2690*/  @!P2 BRA `(.L_x_722) ;  /* 0x00000000001ca947 */ /* 0x000ff40003800000 */
[----:B-----5:R-:W-:Y:S01]  /*26a0*/  SHF.L.U32 R179, R64, 0x10, RZ ;  /* 0x0000001040b37819 */ /* 0x020fe200000006ff */
[----:B------:R-:W-:Y:S06]  /*26b0*/  BRA `(.L_x_722) ;  /* 0x0000000000147947 */ /* 0x000fec0003800000 */
.L_x_721:
[----:B-----5:R-:W-:-:S04]  /*26c0*/  IMAD.U32 R68, R60, 0x10000, RZ ;  /* 0x000100003c447824 */ /* 0x020fc800078e00ff */
[----:B------:R-:W-:Y:S01]  /*26d0*/  FMUL.FTZ R179, R68, UR8 ;  /* 0x0000000844b37c20 */ /* 0x000fe20008410000 */
[----:B------:R-:W-:-:S03]  /*26e0*/  @P2 SHF.L.U32 R68, R64, 0x10, RZ ;  /* 0x0000001040442819 */ /* 0x000fc600000006ff */
[----:B------:R-:W-:-:S04]  /*26f0*/  FMUL.FTZ R179, R48, R179 ;  /* 0x000000b330b37220 */ /* 0x000fc80000410000 */
[----:B------:R-:W-:-:S07]  /*2700*/  @P2 FADD.FTZ R179, R68, R179 ;  /* 0x000000b344b32221 */ /* 0x000fce0000010000 */
.L_x_722:
[----:B------:R-:W-:Y:S05]  /*2710*/  BSYNC B1 ;  /* 0x0000000000017941 */ /* 0x000fea0003800000 */
.L_x_720:
[----:B------:R-:W-:Y:S04]  /*2720*/  BSSY B1, `(.L_x_723) ;  /* 0x000000e000017945 */ /* 0x000fe80003800000 */
[----:B------:R-:W-:Y:S05]  /*2730*/  @P3 BRA `(.L_x_724) ;  /* 0x0000000000143947 */ /* 0x000fea0003800000 */
[----:B------:R-:W-:Y:S01]  /*2740*/  MOV R181, RZ ;  /* 0x000000ff00b57202 */ /* 0x000fe20000000f00 */
[----:B------:R-:W-:Y:S06]  /*2750*/  @!P2 BRA `(.L_x_725) ;  /* 0x000000000028a947 */ /* 0x000fec0003800000 */
[----:B-----5:R-:W-:-:S04]  /*2760*/  PRMT R181, R64, 0x7632, R181 ;  /* 0x0000763240b57816 */ /* 0x020fc800000000b5 */
[----:B------:R-:W-:Y:S01]  /*2770*/  SHF.L.U32 R181, R181, 0x10, RZ ;  /* 0x00000010b5b57819 */ /* 0x000fe200000006ff */
[----:B------:R-:W-:Y:S06]  /*2780*/  BRA `(.L_x_725) ;  /* 0x00000000001c7947 */ /* 0x000fec0003800000 */
.L_x_724:
[----:B-----5:R-:W-:Y:S02]  /*2790*/  PRMT R68, R60, 0x7632, R68 ;  /* 0x000076323c447816 */ /* 0x020fe40000000044 */
[----:B------:R-:W-:Y:S02]  /*27a0*/  @P2 PRMT R69, R64, 0x7632, R69 ;  /* 0x0000763240452816 */ /* 0x000fe40000000045 */
[----:B------:R-:W-:-:S03]  /*27b0*/  SHF.L.U32 R68, R68, 0x10, RZ ;  /* 0x0000001044447819 */ /* 0x000fc600000006ff */
[----:B------:R-:W-:Y:S02]  /*27c0*/  @P2 IMAD.U32 R70, R69, 0x10000, RZ ;  /* 0x0001000045462824 */ /* 0x000fe400078e00ff */
[----:B------:R-:W-:-:S04]  /*27d0*/  FMUL.FTZ R68, R68, UR8 ;  /* 0x0000000844447c20 */ /* 0x000fc80008410000 */
[----:B------:R-:W-:-:S04]  /*27e0*/  FMUL.FTZ R181, R89, R68 ;  /* 0x0000004459b57220 */ /* 0x000fc80000410000 */
[----:B------:R-:W-:-:S07]  /*27f0*/  @P2 FADD.FTZ R181, R70, R181 ;  /* 0x000000b546b52221 */ /* 0x000fce0000010000 */
.L_x_725:
[----:B------:R-:W-:Y:S05]  /*2800*/  BSYNC B1 ;  /* 0x0000000000017941 */ /* 0x000fea0003800000 */
.L_x_723:
[----:B------:R-:W-:Y:S04]  /*2810*/  BSSY B1, `(.L_x_726) ;  /* 0x000000b000017945 */ /* 0x000fe80003800000 */
[----:B------:R-:W-:Y:S05]  /*2820*/  @P3 BRA `(.L_x_727) ;  /* 0x0000000000103947 */ /* 0x000fea0003800000 */
[----:B------:R-:W-:Y:S01]  /*2830*/  HFMA2.MMA R183, -RZ, RZ, 0, 0 ;  /* 0x00000000ffb77435 */ /* 0x000fe200000001ff */
[----:B------:R-:W-:Y:S10]  /*2840*/  @!P2 BRA `(.L_x_728) ;  /* 0x00000000001ca947 */ /* 0x000ff40003800000 */
[----:B-----5:R-:W-:Y:S01]  /*2850*/  SHF.L.U32 R183, R65, 0x10, RZ ;  /* 0x0000001041b77819 */ /* 0x020fe200000006ff */
[----:B------:R-:W-:Y:S06]  /*2860*/  BRA `(.L_x_728) ;  /* 0x0000000000147947 */ /* 0x000fec0003800000 */
.L_x_727:
[----:B-----5:R-:W-:Y:S02]  /*2870*/  SHF.L.U32 R68, R61, 0x10, RZ ;  /* 0x000000103d447819 */ /* 0x020fe400000006ff */
[----:B------:R-:W-:-:S03]  /*2880*/  @P2 SHF.L.U32 R70, R65, 0x10, RZ ;  /* 0x0000001041462819 */ /* 0x000fc600000006ff */
[----:B------:R-:W-:-:S04]  /*2890*/  FMUL.FTZ R68, R68, UR8 ;  /* 0x0000000844447c20 */ /* 0x000fc80008410000 */
[----:B------:R-:W-:-:S04]  /*28a0*/  FMUL.FTZ R183, R47, R68 ;  /* 0x000000442fb77220 */ /* 0x000fc80000410000 */
[----:B------:R-:W-:-:S07]  /*28b0*/  @P2 FADD.FTZ R183, R70, R183 ;  /* 0x000000b746b72221 */ /* 0x000fce0000010000 */
.L_x_728:
[----:B------:R-:W-:Y:S05]  /*28c0*/  BSYNC B1 ;  /* 0x0000000000017941 */ /* 0x000fea0003800000 */
.L_x_726:
[----:B------:R-:W-:Y:S04]  /*28d0*/  BSSY B1, `(.L_x_729) ;  /* 0x000000e000017945 */ /* 0x000fe80003800000 */
[----:B------:R-:W-:Y:S05]  /*28e0*/  @P3 BRA `(.L_x_730) ;  /* 0x0000000000143947 */ /* 0x000fea0003800000 */
[----:B------:R-:W-:Y:S01]  /*28f0*/  IMAD.MOV.U32 R185, RZ, RZ, RZ ;  /* 0x000000ffffb97224 */ /* 0x000fe200078e00ff */
[----:B------:R-:W-:Y:S06]  /*2900*/  @!P2 BRA `(.L_x_731) ;  /* 0x000000000028a947 */ /* 0x000fec0003800000 */
[----:B-----5:R-:W-:-:S04]  /*2910*/  PRMT R185, R65, 0x7632, R185 ;  /* 0x0000763241b97816 */ /* 0x020fc800000000b9 */
[----:B------:R-:W-:Y:S01]  /*2920*/  SHF.L.U32 R185, R185, 0x10, RZ ;  /* 0x00000010b9b97819 */ /* 0x000fe200000006ff */
[----:B------:R-:W-:Y:S06]  /*2930*/  BRA `(.L_x_731) ;  /* 0x00000000001c7947 */ /* 0x000fec0003800000 */
.L_x_730:
[----:B-----5:R-:W-:Y:S02]  /*2940*/  PRMT R68, R61, 0x7632, R68 ;  /* 0x000076323d447816 */ /* 0x020fe40000000044 */
[----:B------:R-:W-:Y:S02]  /*2950*/  @P2 PRMT R69, R65, 0x7632, R69 ;  /* 0x0000763241452816 */ /* 0x000fe40000000045 */
[----:B------:R-:W-:-:S05]  /*2960*/  SHF.L.U32 R68, R68, 0x10, RZ ;  /* 0x0000001044447819 */ /* 0x000fca00000006ff */
[----:B------:R-:W-:Y:S01]  /*2970*/  FMUL.FTZ R185, R68, UR8 ;  /* 0x0000000844b97c20 */ /* 0x000fe20008410000 */
[----:B------:R-:W-:-:S03]  /*2980*/  @P2 SHF.L.U32 R68, R69, 0x10, RZ ;  /* 0x0000001045442819 */ /* 0x000fc600000006ff */
[----:B------:R-:W-:-:S04]  /*2990*/  FMUL.FTZ R185, R90, R185 ;  /* 0x000000b95ab97220 */ /* 0x000fc80000410000 */
[----:B------:R-:W-:-:S07]  /*29a0*/  @P2 FADD.FTZ R185, R68, R185 ;  /* 0x000000b944b92221 */ /* 0x000fce0000010000 */
.L_x_731:
[----:B------:R-:W-:Y:S05]  /*29b0*/  BSYNC B1 ;  /* 0x0000000000017941 */ /* 0x000fea0003800000 */
.L_x_729:
[----:B------:R-:W-:Y:S04]  /*29c0*/  BSSY B1, `(.L_x_732) ;  /* 0x000000b000017945 */ /* 0x000fe80003800000 */
[----:B------:R-:W-:Y:S05]  /*29d0*/  @P3 BRA `(.L_x_733) ;  /* 0x0000000000103947 */ /* 0x000fea0003800000 */
[----:B------:R-:W-:Y:S01]  /*29e0*/  MOV R187, RZ ;  /* 0x000000ff00bb7202 */ /* 0x000fe20000000f00 */
[----:B------:R-:W-:Y:S06]  /*29f0*/  @!P2 BRA `(.L_x_734) ;  /* 0x00000000001ca947 */ /* 0x000fec0003800000 */
[----:B-----5:R-:W-:Y:S01]  /*2a00*/  IMAD.U32 R187, R66, 0x10000, RZ ;  /* 0x0001000042bb7824 */ /* 0x020fe200078e00ff */
[----:B------:R-:W-:Y:S06]  /*2a10*/  BRA `(.L_x_734) ;  /* 0x0000000000147947 */ /* 0x000fec0003800000 */
.L_x_733:
[----:B-----5:R-:W-:-:S05]  /*2a20*/  SHF.L.U32 R68, R62, 0x10, RZ ;  /* 0x000000103e447819 */ /* 0x020fca00000006ff */
[----:B------:R-:W-:Y:S01]  /*2a30*/  FMUL.FTZ R187, R68, UR8 ;  /* 0x0000000844bb7c20 */ /* 0x000fe20008410000 */
[----:B------:R-:W-:-:S03]  /*2a40*/  @P2 SHF.L.U32 R68, R66, 0x10, RZ ;  /* 0x0000001042442819 */ /* 0x000fc600000006ff */
[----:B------:R-:W-:-:S04]  /*2a50*/  FMUL.FTZ R187, R46, R187 ;  /* 0x000000bb2ebb7220 */ /* 0x000fc80000410000 */
[----:B------:R-:W-:-:S07]  /*2a60*/  @P2 FADD.FTZ R187, R68, R187 ;  /* 0x000000bb44bb2221 */ /* 0x000fce0000010000 */
.L_x_734:
[----:B------:R-:W-:Y:S05]  /*2a70*/  BSYNC B1 ;  /* 0x0000000000017941 */ /* 0x000fea0003800000 */
.L_x_732:
[----:B------:R-:W-:Y:S04]  /*2a80*/  BSSY B1, `(.L_x_735) ;  /* 0x000000e000017945 */ /* 0x000fe80003800000 */
[----:B------:R-:W-:Y:S05]  /*2a90*/  @P3 BRA `(.L_x_736) ;  /* 0x0000000000143947 */ /* 0x000fea0003800000 */
[----:B------:R-:W-:Y:S01]  /*2aa0*/  HFMA2.MMA R189, -RZ, RZ, 0, 0 ;  /* 0x00000000ffbd7435 */ /* 0x000fe200000001ff */
[----:B------:R-:W-:Y:S10]  /*2ab0*/  @!P2 BRA `(.L_x_737) ;  /* 0x000000000028a947 */ /* 0x000ff40003800000 */
[----:B-----5:R-:W-:-:S04]  /*2ac0*/  PRMT R189, R66, 0x7632, R189 ;  /* 0x0000763242bd7816 */ /* 0x020fc800000000bd */
[----:B------:R-:W-:Y:S01]  /*2ad0*/  SHF.L.U32 R189, R189, 0x10, RZ ;  /* 0x00000010bdbd7819 */ /* 0x000fe200000006ff */
[----:B------:R-:W-:Y:S06]  /*2ae0*/  BRA `(.L_x_737) ;  /* 0x00000000001c7947 */ /* 0x000fec0003800000 */
.L_x_736:
[----:B-----5:R-:W-:Y:S02]  /*2af0*/  PRMT R68, R62, 0x7632, R68 ;  /* 0x000076323e447816 */ /* 0x020fe40000000044 */
[----:B------:R-:W-:-:S03]  /*2b00*/  @P2 PRMT R69, R66, 0x7632, R69 ;  /* 0x0000763242452816 */ /* 0x000fc60000000045 */
[----:B------:R-:W-:Y:S01]  /*2b10*/  IMAD.U32 R68, R68, 0x10000, RZ ;  /* 0x0001000044447824 */ /* 0x000fe200078e00ff */
[----:B------:R-:W-:-:S03]  /*2b20*/  @P2 SHF.L.U32 R70, R69, 0x10, RZ ;  /* 0x0000001045462819 */ /* 0x000fc600000006ff */
[----:B------:R-:W-:-:S04]  /*2b30*/  FMUL.FTZ R68, R68, UR8 ;  /* 0x0000000844447c20 */ /* 0x000fc80008410000 */
[----:B------:R-:W-:-:S04]  /*2b40*/  FMUL.FTZ R189, R91, R68 ;  /* 0x000000445bbd7220 */ /* 0x000fc80000410000 */
[----:B------:R-:W-:-:S07]  /*2b50*/  @P2 FADD.FTZ R189, R70, R189 ;  /* 0x000000bd46bd2221 */ /* 0x000fce0000010000 */
.L_x_737:
[----:B------:R-:W-:Y:S05]  /*2b60*/  BSYNC B1 ;  /* 0x0000000000017941 */ /* 0x000fea0003800000 */
.L_x_735:
[----:B------:R-:W-:Y:S04]  /*2b70*/  BSSY B1, `(.L_x_738) ;  /* 0x000000b000017945 */ /* 0x000fe80003800000 */
[----:B------:R-:W-:Y:S05]  /*2b80*/  @P3 BRA `(.L_x_739) ;  /* 0x0000000000103947 */ /* 0x000fea0003800000 */
[----:B------:R-:W-:Y:S01]  /*2b90*/  MOV R191, RZ ;  /* 0x000000ff00bf7202 */ /* 0x000fe20000000f00 */
[----:B------:R-:W-:Y:S06]  /*2ba0*/  @!P2 BRA `(.L_x_740) ;  /* 0x00000000001ca947 */ /* 0x000fec0003800000 */
[----:B-----5:R-:W-:Y:S01]  /*2bb0*/  SHF.L.U32 R191, R67, 0x10, RZ ;  /* 0x0000001043bf7819 */ /* 0x020fe200000006ff */
[----:B------:R-:W-:Y:S06]  /*2bc0*/  BRA `(.L_x_740) ;  /* 0x0000000000147947 */ /* 0x000fec0003800000 */
.L_x_739:
[----:B-----5:R-:W-:Y:S01]  /*2bd0*/  SHF.L.U32 R68, R63, 0x10, RZ ;  /* 0x000000103f447819 */ /* 0x020fe200000006ff */
[----:B------:R-:W-:-:S04]  /*2be0*/  @P2 IMAD.U32 R70, R67, 0x10000, RZ ;  /* 0x0001000043462824 */ /* 0x000fc800078e00ff */
[----:B------:R-:W-:-:S04]  /*2bf0*/  FMUL.FTZ R68, R68, UR8 ;  /* 0x0000000844447c20 */ /* 0x000fc80008410000 */
[----:B------:R-:W-:-:S04]  /*2c00*/  FMUL.FTZ R191, R45, R68 ;  /* 0x000000442dbf7220 */ /* 0x000fc80000410000 */
[----:B------:R-:W-:-:S07]  /*2c10*/  @P2 FADD.FTZ R191, R70, R191 ;  /* 0x000000bf46bf2221 */ /* 0x000fce0000010000 */
.L_x_740:
[----:B------:R-:W-:Y:S05]  /*2c20*/  BSYNC B1 ;  /* 0x0000000000017941 */ /* 0x000fea0003800000 */
.L_x_738:
[----:B------:R-:W-:Y:S04]  /*2c30*/  BSSY B1, `(.L_x_741) ;  /* 0x000000e000017945 */ /* 0x000fe80003800000 */
[----:B------:R-:W-:Y:S05]  /*2c40*/  @P3 BRA `(.L_x_742) ;  /* 0x0000000000143947 */ /* 0x000fea0003800000 */
[----:B------:R-:W-:Y:S01]  /*2c50*/  HFMA2.MMA R193, -RZ, RZ, 0, 0 ;  /* 0x00000000ffc17435 */ /* 0x000fe200000001ff */
[----:B------:R-:W-:Y:S10]  /*2c60*/  @!P2 BRA `(.L_x_743) ;  /* 0x000000000028a947 */ /* 0x000ff40003800000 */
[----:B-----5:R-:W-:-:S04]  /*2c70*/  PRMT R193, R67, 0x7632, R193 ;  /* 0x0000763243c17816 */ /* 0x020fc800000000c1 */
[----:B------:R-:W-:Y:S01]  /*2c80*/  SHF.L.U32 R193, R193, 0x10, RZ ;  /* 0x00000010c1c17819 */ /* 0x000fe200000006ff */
[----:B------:R-:W-:Y:S06]  /*2c90*/  BRA `(.L_x_743) ;  /* 0x00000000001c7947 */ /* 0x000fec0003800000 */
.L_x_742:
[----:B-----5:R-:W-:Y:S02]  /*2ca0*/  PRMT R68, R63, 0x7632, R68 ;  /* 0x000076323f447816 */ /* 0x020fe40000000044 */
[----:B------:R-:W-:Y:S02]  /*2cb0*/  @P2 PRMT R69, R67, 0x7632, R69 ;  /* 0x0000763243452816 */ /* 0x000fe40000000045 */
[----:B------:R-:W-:-:S05]  /*2cc0*/  SHF.L.U32 R68, R68, 0x10, RZ ;  /* 0x0000001044447819 */ /* 0x000fca00000006ff */
[----:B------:R-:W-:Y:S01]  /*2cd0*/  FMUL.FTZ R193, R68, UR8 ;  /* 0x0000000844c17c20 */ /* 0x000fe20008410000 */
[----:B------:R-:W-:-:S03]  /*2ce0*/  @P2 SHF.L.U32 R68, R69, 0x10, RZ ;  /* 0x0000001045442819 */ /* 0x000fc600000006ff */
[----:B------:R-:W-:-:S04]  /*2cf0*/  FMUL.FTZ R193, R92, R193 ;  /* 0x000000c15cc17220 */ /* 0x000fc80000410000 */
[----:B------:R-:W-:-:S07]  /*2d00*/  @P2 FADD.FTZ R193, R68, R193 ;  /* 0x000000c144c12221 */ /* 0x000fce0000010000 */
.L_x_743:
[----:B------:R-:W-:Y:S05]  /*2d10*/  BSYNC B1 ;  /* 0x0000000000017941 */ /* 0x000fea0003800000 */
.L_x_741:
        /* <DEDUP_REMOVED lines=9> */
.L_x_719:
[----:B------:R-:W-:Y:S05]  /*2db0*/  BSYNC B0 ;  /* 0x0000000000007941 */ /* 0x000fea0003800000 */
.L_x_718:
        /* <DEDUP_REMOVED lines=18> */
.L_x_747:
[----:B-----5:R-:W-:-:S05]  /*2ee0*/  SHF.L.U32 R68, R60, 0x10, RZ ;  /* 0x000000103c447819 */ /* 0x020fca00000006ff */
[----:B------:R-:W-:Y:S01]  /*2ef0*/  FMUL.FTZ R195, R68, UR8 ;  /* 0x0000000844c37c20 */ /* 0x000fe20008410000 */
[----:B------:R-:W-:-:S03]  /*2f00*/  @P2 IMAD.U32 R68, R64, 0x10000, RZ ;  /* 0x0001000040442824 */ /* 0x000fc600078e00ff */
[----:B------:R-:W-:-:S04]  /*2f10*/  FMUL.FTZ R195, R44, R195 ;  /* 0x000000c32cc37220 */ /* 0x000fc80000410000 */
[----:B------:R-:W-:-:S07]  /*2f20*/  @P2 FADD.FTZ R195, R68, R195 ;  /* 0x000000c344c32221 */ /* 0x000fce0000010000 */
.L_x_748:
[----:B------:R-:W-:Y:S05]  /*2f30*/  BSYNC B1 ;  /* 0x0000000000017941 */ /* 0x000fea0003800000 */
.L_x_746:
[----:B------:R-:W-:Y:S04]  /*2f40*/  BSSY B1, `(.L_x_749) ;  /* 0x000000e000017945 */ /* 0x000fe80003800000 */
[----:B------:R-:W-:Y:S05]  /*2f50*/  @P3 BRA `(.L_x_750) ;  /* 0x0000000000143947 */ /* 0x000fea0003800000 */
[----:B------:R-:W-:Y:S01]  /*2f60*/  HFMA2.MMA R197, -RZ, RZ, 0, 0 ;  /* 0x00000000ffc57435 */ /* 0x000fe200000001ff */
[----:B------:R-:W-:Y:S10]  /*2f70*/  @!P2 BRA `(.L_x_751) ;  /* 0x000000000028a947 */ /* 0x000ff40003800000 */
[----:B-----5:R-:W-:-:S04]  /*2f80*/  PRMT R197, R64, 0x7632, R197 ;  /* 0x0000763240c57816 */ /* 0x020fc800000000c5 */
[----:B------:R-:W-:Y:S01]  /*2f90*/  SHF.L.U32 R197, R197, 0x10, RZ ;  /* 0x00000010c5c57819 */ /* 0x000fe200000006ff */
[----:B------:R-:W-:Y:S06]  /*2fa0*/  BRA `(.L_x_751) ;  /* 0x00000000001c7947 */ /* 0x000fec0003800000 */
.L_x_750:
[----:B-----5:R-:W-:Y:S02]  /*2fb0*/  PRMT R68, R60, 0x7632, R68 ;  /* 0x000076323c447816 */ /* 0x020fe40000000044 */
[----:B------:R-:W-:Y:S02]  /*2fc0*/  @P2 PRMT R69, R64, 0x7632, R69 ;  /* 0x0000763240452816 */ /* 0x000fe40000000045 */
[----:B------:R-:W-:Y:S02]  /*2fd0*/  SHF.L.U32 R68, R68, 0x10, RZ ;  /* 0x0000001044447819 */ /* 0x000fe400000006ff */
[----:B------:R-:W-:-:S03]  /*2fe0*/  @P2 SHF.L.U32 R70, R69, 0x10, RZ ;  /* 0x0000001045462819 */ /* 0x000fc600000006ff */
[----:B------:R-:W-:-:S04]  /*2ff0*/  FMUL.FTZ R68, R68, UR8 ;  /* 0x0000000844447c20 */ /* 0x000fc80008410000 */
[----:B------:R-:W-:-:S04]  /*3000*/  FMUL.FTZ R197, R93, R68 ;  /* 0x000000445dc57220 */ /* 0x000fc80000410000 */
[----:B------:R-:W-:-:S07]  /*3010*/  @P2 FADD.FTZ R197, R70, R197 ;  /* 0x000000c546c52221 */ /* 0x000fce0000010000 */
.L_x_751:
[----:B------:R-:W-:Y:S05]  /*3020*/  BSYNC B1 ;  /* 0x0000000000017941 */ /* 0x000fea0003800000 */
.L_x_749:
[----:B------:R-:W-:Y:S04]  /*3030*/  BSSY B1, `(.L_x_752) ;  /* 0x000000b000017945 */ /* 0x000fe80003800000 */
[----:B------:R-:W-:Y:S05]  /*3040*/  @P3 BRA `(.L_x_753) ;  /* 0x0000000000103947 */ /* 0x000fea0003800000 */
[----:B------:R-:W-:Y:S01]  /*3050*/  IMAD.MOV.U32 R199, RZ, RZ, RZ ;  /* 0x000000ffffc77224 */ /* 0x000fe200078e00ff */
[----:B------:R-:W-:Y:S06]  /*3060*/  @!P2 BRA `(.L_x_754) ;  /* 0x00000000001ca947 */ /* 0x000fec0003800000 */
[----:B-----5:R-:W-:Y:S01]  /*3070*/  SHF.L.U32 R199, R65, 0x10, RZ ;  /* 0x0000001041c77819 */ /* 0x020fe200000006ff */
[----:B------:R-:W-:Y:S06]  /*3080*/  BRA `(.L_x_754) ;  /* 0x0000000000147947 */ /* 0x000fec0003800000 */
.L_x_753:
[----:B-----5:R-:W-:Y:S02]  /*3090*/  SHF.L.U32 R68, R61, 0x10, RZ ;  /* 0x000000103d447819 */ /* 0x020fe400000006ff */
[----:B------:R-:W-:-:S03]  /*30a0*/  @P2 SHF.L.U32 R70, R65, 0x10, RZ ;  /* 0x0000001041462819 */ /* 0x000fc600000006ff */
[----:B------:R-:W-:-:S04]  /*30b0*/  FMUL.FTZ R68, R68, UR8 ;  /* 0x0000000844447c20 */ /* 0x000fc80008410000 */
[----:B------:R-:W-:-:S04]  /*30c0*/  FMUL.FTZ R199, R43, R68 ;  /* 0x000000442bc77220 */ /* 0x000fc80000410000 */
[----:B------:R-:W-:-:S07]  /*30d0*/  @P2 FADD.FTZ R199, R70, R199 ;  /* 0x000000c746c72221 */ /* 0x000fce0000010000 */
.L_x_754:
[----:B------:R-:W-:Y:S05]  /*30e0*/  BSYNC B1 ;  /* 0x0000000000017941 */ /* 0x000fea0003800000 */
.L_x_752:
[----:B------:R-:W-:Y:S04]  /*30f0*/  BSSY B1, `(.L_x_755) ;  /* 0x000000e000017945 */ /* 0x000fe80003800000 */
[----:B------:R-:W-:Y:S05]  /*3100*/  @P3 BRA `(.L_x_756) ;  /* 0x0000000000143947 */ /* 0x000fea0003800000 */
[----:B------:R-:W-:Y:S01]  /*3110*/  MOV R201, RZ ;  /* 0x000000ff00c97202 */ /* 0x000fe20000000f00 */
[----:B------:R-:W-:Y:S06]  /*3120*/  @!P2 BRA `(.L_x_757) ;  /* 0x000000000028a947 */ /* 0x000fec0003800000 */
[----:B-----5:R-:W-:-:S05]  /*3130*/  PRMT R201, R65, 0x7632, R201 ;  /* 0x0000763241c97816 */ /* 0x020fca00000000c9 */
[----:B------:R-:W-:Y:S01]  /*3140*/  IMAD.U32 R201, R201, 0x10000, RZ ;  /* 0x00010000c9c97824 */ /* 0x000fe200078e00ff */
[----:B------:R-:W-:Y:S06]  /*3150*/  BRA `(.L_x_757) ;  /* 0x00000000001c7947 */ /* 0x000fec0003800000 */
.L_x_756:
[----:B-----5:R-:W-:Y:S02]  /*3160*/  PRMT R68, R61, 0x7632, R68 ;  /* 0x000076323d447816 */ /* 0x020fe40000000044 */
[----:B------:R-:W-:Y:S02]  /*3170*/  @P2 PRMT R69, R65, 0x7632, R69 ;  /* 0x0000763241452816 */ /* 0x000fe40000000045 */
[----:B------:R-:W-:-:S05]  /*3180*/  SHF.L.U32 R68, R68, 0x10, RZ ;  /* 0x0000001044447819 */ /* 0x000fca00000006ff */
[----:B------:R-:W-:Y:S01]  /*3190*/  FMUL.FTZ R201, R68, UR8 ;  /* 0x0000000844c97c20 */ /* 0x000fe20008410000 */
[----:B------:R-:W-:-:S03]  /*31a0*/  @P2 SHF.L.U32 R68, R69, 0x10, RZ ;  /* 0x0000001045442819 */ /* 0x000fc600000006ff */
[----:B------:R-:W-:-:S04]  /*31b0*/  FMUL.FTZ R201, R94, R201 ;  /* 0x000000c95ec97220 */ /* 0x000fc80000410000 */
[----:B------:R-:W-:-:S07]  /*31c0*/  @P2 FADD.FTZ R201, R68, R201 ;  /* 0x000000c944c92221 */ /* 0x000fce0000010000 */
.L_x_757:
[----:B------:R-:W-:Y:S05]  /*31d0*/  BSYNC B1 ;  /* 0x0000000000017941 */ /* 0x000fea0003800000 */
.L_x_755:
[----:B------:R-:W-:Y:S04]  /*31e0*/  BSSY B1, `(.L_x_758) ;  /* 0x000000b000017945 */ /* 0x000fe80003800000 */
[----:B------:R-:W-:Y:S05]  /*31f0*/  @P3 BRA `(.L_x_759) ;  /* 0x0000000000103947 */ /* 0x000fea0003800000 */
[----:B------:R-:W-:Y:S01]  /*3200*/  HFMA2.MMA R203, -RZ, RZ, 0, 0 ;  /* 0x00000000ffcb7435 */ /* 0x000fe200000001ff */
[----:B------:R-:W-:Y:S10]  /*3210*/  @!P2 BRA `(.L_x_760) ;  /* 0x00000000001ca947 */ /* 0x000ff40003800000 */
[----:B-----5:R-:W-:Y:S01]  /*3220*/  SHF.L.U32 R203, R66, 0x10, RZ ;  /* 0x0000001042cb7819 */ /* 0x020fe200000006ff */
[----:B------:R-:W-:Y:S06]  /*3230*/  BRA `(.L_x_760) ;  /* 0x0000000000147947 */ /* 0x000fec0003800000 */
.L_x_759:
[----:B-----5:R-:W-:-:S04]  /*3240*/  IMAD.U32 R68, R62, 0x10000, RZ ;  /* 0x000100003e447824 */ /* 0x020fc800078e00ff */
[----:B------:R-:W-:Y:S01]  /*3250*/  FMUL.FTZ R203, R68, UR8 ;  /* 0x0000000844cb7c20 */ /* 0x000fe20008410000 */
[----:B------:R-:W-:-:S03]  /*3260*/  @P2 SHF.L.U32 R68, R66, 0x10, RZ ;  /* 0x0000001042442819 */ /* 0x000fc600000006ff */
[----:B------:R-:W-:-:S04]  /*3270*/  FMUL.FTZ R203, R42, R203 ;  /* 0x000000cb2acb7220 */ /* 0x000fc80000410000 */
[----:B------:R-:W-:-:S07]  /*3280*/  @P2 FADD.FTZ R203, R68, R203 ;  /* 0x000000cb44cb2221 */ /* 0x000fce0000010000 */
.L_x_760:
[----:B------:R-:W-:Y:S05]  /*3290*/  BSYNC B1 ;  /* 0x0000000000017941 */ /* 0x000fea0003800000 */
.L_x_758:
[----:B------:R-:W-:Y:S04]  /*32a0*/  BSSY B1, `(.L_x_761) ;  /* 0x000000e000017945 */ /* 0x000fe80003800000 */
[----:B------:R-:W-:Y:S05]  /*32b0*/  @P3 BRA `(.L_x_762) ;  /* 0x0000000000143947 */ /* 0x000fea0003800000 */
[----:B------:R-:W-:Y:S01]  /*32c0*/  MOV R205, RZ ;  /* 0x000000ff00cd7202 */ /* 0x000fe20000000f00 */
[----:B------:R-:W-:Y:S06]  /*32d0*/  @!P2 BRA `(.L_x_763) ;  /* 0x000000000028a947 */ /* 0x000fec0003800000 */
[----:B-----5:R-:W-:-:S04]  /*32e0*/  PRMT R205, R66, 0x7632, R205 ;  /* 0x0000763242cd7816 */ /* 0x020fc800000000cd */
[----:B------:R-:W-:Y:S01]  /*32f0*/  SHF.L.U32 R205, R205, 0x10, RZ ;  /* 0x00000010cdcd7819 */ /* 0x000fe200000006ff */
[----:B------:R-:W-:Y:S06]  /*3300*/  BRA `(.L_x_763) ;  /* 0x00000000001c7947 */ /* 0x000fec0003800000 */
.L_x_762:
[----:B-----5:R-:W-:Y:S02]  /*3310*/  PRMT R68, R62, 0x7632, R68 ;  /* 0x000076323e447816 */ /* 0x020fe40000000044 */
[----:B------:R-:W-:Y:S02]  /*3320*/  @P2 PRMT R69, R66, 0x7632, R69 ;  /* 0x0000763242452816 */ /* 0x000fe40000000045 */
[----:B------:R-:W-:-:S03]  /*3330*/  SHF.L.U32 R68, R68, 0x10, RZ ;  /* 0x0000001044447819 */ /* 0x000fc600000006ff */
[----:B------:R-:W-:Y:S02]  /*3340*/  @P2 IMAD.U32 R70, R69, 0x10000, RZ ;  /* 0x0001000045462824 */ /* 0x000fe400078e00ff */
[----:B------:R-:W-:-:S04]  /*3350*/  FMUL.FTZ R68, R68, UR8 ;  /* 0x0000000844447c20 */ /* 0x000fc80008410000 */
[----:B------:R-:W-:-:S04]  /*3360*/  FMUL.FTZ R205, R95, R68 ;  /* 0x000000445fcd7220 */ /* 0x000fc80000410000 */
[----:B------:R-:W-:-:S07]  /*3370*/  @P2 FADD.FTZ R205, R70, R205 ;  /* 0x000000cd46cd2221 */ /* 0x000fce0000010000 */
.L_x_763:
[----:B------:R-:W-:Y:S05]  /*3380*/  BSYNC B1 ;  /* 0x0000000000017941 */ /* 0x000fea0003800000 */
.L_x_761:
[----:B------:R-:W-:Y:S04]  /*3390*/  BSSY B1, `(.L_x_764) ;  /* 0x000000b000017945 */ /* 0x000fe80003800000 */
[----:B------:R-:W-:Y:S05]  /*33a0*/  @P3 BRA `(.L_x_765) ;  /* 0x0000000000103947 */ /* 0x000fea0003800000 */
[----:B------:R-:W-:Y:S01]  /*33b0*/  HFMA2.MMA R207, -RZ, RZ, 0, 0 ;  /* 0x00000000ffcf7435 */ /* 0x000fe200000001ff */
[----:B------:R-:W-:Y:S10]  /*33c0*/  @!P2 BRA `(.L_x_766) ;  /* 0x00000000001ca947 */ /* 0x000ff40003800000 */
[----:B-----5:R-:W-:Y:S01]  /*33d0*/  SHF.L.U32 R207, R67, 0x10, RZ ;  /* 0x0000001043cf7819 */ /* 0x020fe200000006ff */
[----:B------:R-:W-:Y:S06]  /*33e0*/  BRA `(.L_x_766) ;  /* 0x0000000000147947 */ /* 0x000fec0003800000 */
.L_x_765:
[----:B-----5:R-:W-:Y:S02]  /*33f0*/  SHF.L.U32 R68, R63, 0x10, RZ ;  /* 0x000000103f447819 */ /* 0x020fe400000006ff */
[----:B------:R-:W-:-:S03]  /*3400*/  @P2 SHF.L.U32 R70, R67, 0x10, RZ ;  /* 0x0000001043462819 */ /* 0x000fc600000006ff */
[----:B------:R-:W-:-:S04]  /*3410*/  FMUL.FTZ R68, R68, UR8 ;  /* 0x0000000844447c20 */ /* 0x000fc80008410000 */
[----:B------:R-:W-:-:S04]  /*3420*/  FMUL.FTZ R207, R41, R68 ;  /* 0x0000004429cf7220 */ /* 0x000fc80000410000 */
[----:B------:R-:W-:-:S07]  /*3430*/  @P2 FADD.FTZ R207, R70, R207 ;  /* 0x000000cf46cf2221 */ /* 0x000fce0000010000 */
.L_x_766:
[----:B------:R-:W-:Y:S05]  /*3440*/  BSYNC B1 ;  /* 0x0000000000017941 */ /* 0x000fea0003800000 */
.L_x_764:
[----:B------:R-:W-:Y:S04]  /*3450*/  BSSY B1, `(.L_x_767) ;  /* 0x000000e000017945 */ /* 0x000fe80003800000 */
[----:B------:R-:W-:Y:S05]  /*3460*/  @P3 BRA `(.L_x_768) ;  /* 0x0000000000143947 */ /* 0x000fea0003800000 */
[----:B------:R-:W-:Y:S01]  /*3470*/  IMAD.MOV.U32 R209, RZ, RZ, RZ ;  /* 0x000000ffffd17224 */ /* 0x000fe200078e00ff */
[----:B------:R-:W-:Y:S06]  /*3480*/  @!P2 BRA `(.L_x_769) ;  /* 0x000000000028a947 */ /* 0x000fec0003800000 */
[----:B-----5:R-:W-:-:S04]  /*3490*/  PRMT R209, R67, 0x7632, R209 ;  /* 0x0000763243d17816 */ /* 0x020fc800000000d1 */
[----:B------:R-:W-:Y:S01]  /*34a0*/  SHF.L.U32 R209, R209, 0x10, RZ ;  /* 0x00000010d1d17819 */ /* 0x000fe200000006ff */
[----:B------:R-:W-:Y:S06]  /*34b0*/  BRA `(.L_x_769) ;  /* 0x00000000001c7947 */ /* 0x000fec0003800000 */
.L_x_768:
[----:B-----5:R-:W-:Y:S02]  /*34c0*/  PRMT R68, R63, 0x7632, R68 ;  /* 0x000076323f447816 */ /* 0x020fe40000000044 */
[----:B------:R-:W-:Y:S02]  /*34d0*/  @P2 PRMT R69, R67, 0x7632, R69 ;  /* 0x0000763243452816 */ /* 0x000fe40000000045 */
[----:B------:R-:W-:-:S05]  /*34e0*/  SHF.L.U32 R68, R68, 0x10, RZ ;  /* 0x0000001044447819 */ /* 0x000fca00000006ff */
[----:B------:R-:W-:Y:S01]  /*34f0*/  FMUL.FTZ R209, R68, UR8 ;  /* 0x0000000844d17c20 */ /* 0x000fe20008410000 */
[----:B------:R-:W-:-:S03]  /*3500*/  @P2 SHF.L.U32 R68, R69, 0x10, RZ ;  /* 0x0000001045442819 */ /* 0x000fc600000006ff */
[----:B------:R-:W-:-:S04]  /*3510*/  FMUL.FTZ R209, R96, R209 ;  /* 0x000000d160d17220 */ /* 0x000fc80000410000 */
[----:B------:R-:W-:-:S07]  /*3520*/  @P2 FADD.FTZ R209, R68, R209 ;  /* 0x000000d144d12221 */ /* 0x000fce0000010000 */
.L_x_769:
[----:B------:R-:W-:Y:S05]  /*3530*/  BSYNC B1 ;  /* 0x0000000000017941 */ /* 0x000fea0003800000 */
.L_x_767:
[----:B------:R-:W0:Y:S01]  /*3540*/  LDC.64 R132, c[0x0][0x238] ;  /* 0x00008e00ff847b82 */ /* 0x000e220000000a00 */
[----:B------:R-:W-:Y:S02]  /*3550*/  F2FP.BF16.F32.PACK_AB R71, R209, R207 ;  /* 0x000000cfd147723e */ /* 0x000fe400000010ff */
[----:B------:R-:W-:Y:S02]  /*3560*/  F2FP.BF16.F32.PACK_AB R70, R205, R203 ;  /* 0x000000cbcd46723e */ /* 0x000fe400000010ff */
[----:B------:R-:W-:Y:S02]  /*3570*/  F2FP.BF16.F32.PACK_AB R69, R201, R199 ;  /* 0x000000c7c945723e */ /* 0x000fe400000010ff */
[----:B------:R-:W-:Y:S02]  /*3580*/  F2FP.BF16.F32.PACK_AB R68, R197, R195 ;  /* 0x000000c3c544723e */ /* 0x000fe400000010ff */
[----:B------:R-:W-:Y:S01]  /*3590*/  IADD3 R231, R231, 0x80, RZ ;  /* 0x00000080e7e77810 */ /* 0x000fe20007ffe0ff */
[----:B0-----:R-:W-:-:S04]  /*35a0*/  IMAD.WIDE.U32 R132, R229, 0x10, R132 ;  /* 0x00000010e5847825 */ /* 0x001fc800078e0084 */
[----:B------:R-:W-:Y:S01]  /*35b0*/  VIADD R229, R229, 0x80 ;  /* 0x00000080e5e57836 */ /* 0x000fe20000000000 */
[----:B------:R3:W-:Y:S06]  /*35c0*/  STG.E.128 desc[UR4][R132.64], R68 ;  /* 0x0000004484007986 */ /* 0x0007ec000c101d04 */
.L_x_745:
[----:B------:R-:W-:Y:S05]  /*35d0*/  BSYNC B0 ;  /* 0x0000000000007941 */ /* 0x000fea0003800000 */
.L_x_744:
        /* <DEDUP_REMOVED lines=18> */
.L_x_773:
[----:B-----5:R-:W-:-:S05]  /*3700*/  SHF.L.U32 R68, R60, 0x10, RZ ;  /* 0x000000103c447819 */ /* 0x020fca00000006ff */
[----:B------:R-:W-:Y:S01]  /*3710*/  FMUL.FTZ R211, R68, UR8 ;  /* 0x0000000844d37c20 */ /* 0x000fe20008410000 */
[----:B------:R-:W-:-:S03]  /*3720*/  @P1 SHF.L.U32 R68, R64, 0x10, RZ ;  /* 0x0000001040441819 */ /* 0x000fc600000006ff */
[----:B------:R-:W-:-:S04]  /*3730*/  FMUL.FTZ R211, R40, R211 ;  /* 0x000000d328d37220 */ /* 0x000fc80000410000 */
[----:B------:R-:W-:-:S07]  /*3740*/  @P1 FADD.FTZ R211, R68, R211 ;  /* 0x000000d344d31221 */ /* 0x000fce0000010000 */
.L_x_774:
[----:B------:R-:W-:Y:S05]  /*3750*/  BSYNC B1 ;  /* 0x0000000000017941 */ /* 0x000fea0003800000 */
.L_x_772:
[----:B------:R-:W-:Y:S04]  /*3760*/  BSSY B1, `(.L_x_775) ;  /* 0x000000e000017945 */ /* 0x000fe80003800000 */
[----:B------:R-:W-:Y:S05]  /*3770*/  @P2 BRA `(.L_x_776) ;  /* 0x0000000000142947 */ /* 0x000fea0003800000 */
[----:B------:R-:W-:Y:S01]  /*3780*/  IMAD.MOV.U32 R213, RZ, RZ, RZ ;  /* 0x000000ffffd57224 */ /* 0x000fe200078e00ff */
[----:B------:R-:W-:Y:S06]  /*3790*/  @!P1 BRA `(.L_x_777) ;  /* 0x0000000000289947 */ /* 0x000fec0003800000 */
[----:B-----5:R-:W-:-:S04]  /*37a0*/  PRMT R213, R64, 0x7632, R213 ;  /* 0x0000763240d57816 */ /* 0x020fc800000000d5 */
[----:B------:R-:W-:Y:S01]  /*37b0*/  SHF.L.U32 R213, R213, 0x10, RZ ;  /* 0x00000010d5d57819 */ /* 0x000fe200000006ff */
[----:B------:R-:W-:Y:S06]  /*37c0*/  BRA `(.L_x_777) ;  /* 0x00000000001c7947 */ /* 0x000fec0003800000 */
.L_x_776:
[----:B-----5:R-:W-:Y:S02]  /*37d0*/  PRMT R68, R60, 0x7632, R68 ;  /* 0x000076323c447816 */ /* 0x020fe40000000044 */
[----:B------:R-:W-:Y:S02]  /*37e0*/  @P1 PRMT R69, R64, 0x7632, R69 ;  /* 0x0000763240451816 */ /* 0x000fe40000000045 */
[----:B------:R-:W-:Y:S02]  /*37f0*/  SHF.L.U32 R68, R68, 0x10, RZ ;  /* 0x0000001044447819 */ /* 0x000fe400000006ff */
[----:B------:R-:W-:-:S03]  /*3800*/  @P1 SHF.L.U32 R70, R69, 0x10, RZ ;  /* 0x0000001045461819 */ /* 0x000fc600000006ff */
[----:B------:R-:W-:-:S04]  /*3810*/  FMUL.FTZ R68, R68, UR8 ;  /* 0x0000000844447c20 */ /* 0x000fc80008410000 */
[----:B------:R-:W-:-:S04]  /*3820*/  FMUL.FTZ R213, R97, R68 ;  /* 0x0000004461d57220 */ /* 0x000fc80000410000 */
[----:B------:R-:W-:-:S07]  /*3830*/  @P1 FADD.FTZ R213, R70, R213 ;  /* 0x000000d546d51221 */ /* 0x000fce0000010000 */
.L_x_777:
[----:B------:R-:W-:Y:S05]  /*3840*/  BSYNC B1 ;  /* 0x0000000000017941 */ /* 0x000fea0003800000 */
.L_x_775:
[----:B------:R-:W-:Y:S04]  /*3850*/  BSSY B1, `(.L_x_778) ;  /* 0x000000b000017945 */ /* 0x000fe80003800000 */
[----:B------:R-:W-:Y:S05]  /*3860*/  @P2 BRA `(.L_x_779) ;  /* 0x0000000000102947 */ /* 0x000fea0003800000 */
[----:B------:R-:W-:Y:S01]  /*3870*/  HFMA2.MMA R215, -RZ, RZ, 0, 0 ;  /* 0x00000000ffd77435 */ /* 0x000fe200000001ff */
[----:B------:R-:W-:Y:S10]  /*3880*/  @!P1 BRA `(.L_x_780) ;  /* 0x00000000001c9947 */ /* 0x000ff40003800000 */
[----:B-----5:R-:W-:Y:S01]  /*3890*/  IMAD.U32 R215, R65, 0x10000, RZ ;  /* 0x0001000041d77824 */ /* 0x020fe200078e00ff */
[----:B------:R-:W-:Y:S06]  /*38a0*/  BRA `(.L_x_780) ;  /* 0x0000000000147947 */ /* 0x000fec0003800000 */
.L_x_779:
[----:B-----5:R-:W-:Y:S02]  /*38b0*/  SHF.L.U32 R68, R61, 0x10, RZ ;  /* 0x000000103d447819 */ /* 0x020fe400000006ff */
[----:B------:R-:W-:-:S03]  /*38c0*/  @P1 SHF.L.U32 R70, R65, 0x10, RZ ;  /* 0x0000001041461819 */ /* 0x000fc600000006ff */
[----:B------:R-:W-:-:S04]  /*38d0*/  FMUL.FTZ R68, R68, UR8 ;  /* 0x0000000844447c20 */ /* 0x000fc80008410000 */
[----:B------:R-:W-:-:S04]  /*38e0*/  FMUL.FTZ R215, R39, R68 ;  /* 0x0000004427d77220 */ /* 0x000fc80000410000 */
[----:B------:R-:W-:-:S07]  /*38f0*/  @P1 FADD.FTZ R215, R70, R215 ;  /* 0x000000d746d71221 */ /* 0x000fce0000010000 */
.L_x_780:
[----:B------:R-:W-:Y:S05]  /*3900*/  BSYNC B1 ;  /* 0x0000000000017941 */ /* 0x000fea0003800000 */
.L_x_778:
[----:B------:R-:W-:Y:S04]  /*3910*/  BSSY B1, `(.L_x_781) ;  /* 0x000000e000017945 */ /* 0x000fe80003800000 */
[----:B------:R-:W-:Y:S05]  /*3920*/  @P2 BRA `(.L_x_782) ;  /* 0x0000000000142947 */ /* 0x000fea0003800000 */
[----:B------:R-:W-:Y:S01]  /*3930*/  MOV R217, RZ ;  /* 0x000000ff00d97202 */ /* 0x000fe20000000f00 */
[----:B------:R-:W-:Y:S06]  /*3940*/  @!P1 BRA `(.L_x_783) ;  /* 0x0000000000289947 */ /* 0x000fec0003800000 */
[----:B-----5:R-:W-:-:S04]  /*3950*/  PRMT R217, R65, 0x7632, R217 ;  /* 0x0000763241d97816 */ /* 0x020fc800000000d9 */
[----:B------:R-:W-:Y:S01]  /*3960*/  SHF.L.U32 R217, R217, 0x10, RZ ;  /* 0x00000010d9d97819 */ /* 0x000fe200000006ff */
[----:B------:R-:W-:Y:S06]  /*3970*/  BRA `(.L_x_783) ;  /* 0x00000000001c7947 */ /* 0x000fec0003800000 */
.L_x_782:
[----:B-----5:R-:W-:Y:S02]  /*3980*/  PRMT R68, R61, 0x7632, R68 ;  /* 0x000076323d447816 */ /* 0x020fe40000000044 */
[----:B------:R-:W-:-:S03]  /*3990*/  @P1 PRMT R69, R65, 0x7632, R69 ;  /* 0x0000763241451816 */ /* 0x000fc60000000045 */
[----:B------:R-:W-:-:S04]  /*39a0*/  IMAD.U32 R68, R68, 0x10000, RZ ;  /* 0x0001000044447824 */ /* 0x000fc800078e00ff */
[----:B------:R-:W-:Y:S01]  /*39b0*/  FMUL.FTZ R217, R68, UR8 ;  /* 0x0000000844d97c20 */ /* 0x000fe20008410000 */
[----:B------:R-:W-:-:S03]  /*39c0*/  @P1 SHF.L.U32 R68, R69, 0x10, RZ ;  /* 0x0000001045441819 */ /* 0x000fc600000006ff */
[----:B------:R-:W-:-:S04]  /*39d0*/  FMUL.FTZ R217, R98, R217 ;  /* 0x000000d962d97220 */ /* 0x000fc80000410000 */
[----:B------:R-:W-:-:S07]  /*39e0*/  @P1 FADD.FTZ R217, R68, R217 ;  /* 0x000000d944d91221 */ /* 0x000fce0000010000 */
.L_x_783:
[----:B------:R-:W-:Y:S05]  /*39f0*/  BSYNC B1 ;  /* 0x0000000000017941 */ /* 0x000fea0003800000 */
.L_x_781:
[----:B------:R-:W-:Y:S04]  /*3a00*/  BSSY B1, `(.L_x_784) ;  /* 0x000000b000017945 */ /* 0x000fe80003800000 */
[----:B------:R-:W-:Y:S05]  /*3a10*/  @P2 BRA `(.L_x_785) ;  /* 0x0000000000102947 */ /* 0x000fea0003800000 */
[----:B------:R-:W-:Y:S01]  /*3a20*/  HFMA2.MMA R219, -RZ, RZ, 0, 0 ;  /* 0x00000000ffdb7435 */ /* 0x000fe200000001ff */
[----:B------:R-:W-:Y:S10]  /*3a30*/  @!P1 BRA `(.L_x_786) ;  /* 0x00000000001c9947 */ /* 0x000ff40003800000 */
[----:B-----5:R-:W-:Y:S01]  /*3a40*/  SHF.L.U32 R219, R66, 0x10, RZ ;  /* 0x0000001042db7819 */ /* 0x020fe200000006ff */
[----:B------:R-:W-:Y:S06]  /*3a50*/  BRA `(.L_x_786) ;  /* 0x0000000000147947 */ /* 0x000fec0003800000 */
.L_x_785:
[----:B-----5:R-:W-:-:S05]  /*3a60*/  SHF.L.U32 R68, R62, 0x10, RZ ;  /* 0x000000103e447819 */ /* 0x020fca00000006ff */
[----:B------:R-:W-:Y:S01]  /*3a70*/  FMUL.FTZ R219, R68, UR8 ;  /* 0x0000000844db7c20 */ /* 0x000fe20008410000 */
[----:B------:R-:W-:-:S03]  /*3a80*/  @P1 IMAD.U32 R68, R66, 0x10000, RZ ;  /* 0x0001000042441824 */ /* 0x000fc600078e00ff */
[----:B------:R-:W-:-:S04]  /*3a90*/  FMUL.FTZ R219, R38, R219 ;  /* 0x000000db26db7220 */ /* 0x000fc80000410000 */
[----:B------:R-:W-:-:S07]  /*3aa0*/  @P1 FADD.FTZ R219, R68, R219 ;  /* 0x000000db44db1221 */ /* 0x000fce0000010000 */
.L_x_786:
[----:B------:R-:W-:Y:S05]  /*3ab0*/  BSYNC B1 ;  /* 0x0000000000017941 */ /* 0x000fea0003800000 */
.L_x_784:
[----:B------:R-:W-:Y:S04]  /*3ac0*/  BSSY B1, `(.L_x_787) ;  /* 0x000000e000017945 */ /* 0x000fe80003800000 */
[----:B------:R-:W-:Y:S05]  /*3ad0*/  @P2 BRA `(.L_x_788) ;  /* 0x0000000000142947 */ /* 0x000fea0003800000 */
[----:B------:R-:W-:Y:S01]  /*3ae0*/  MOV R221, RZ ;  /* 0x000000ff00dd7202 */ /* 0x000fe20000000f00 */
[----:B------:R-:W-:Y:S06]  /*3af0*/  @!P1 BRA `(.L_x_789) ;  /* 0x0000000000289947 */ /* 0x000fec0003800000 */
[----:B-----5:R-:W-:-:S04]  /*3b00*/  PRMT R221, R66, 0x7632, R221 ;  /* 0x0000763242dd7816 */ /* 0x020fc800000000dd */
[----:B------:R-:W-:Y:S01]  /*3b10*/  SHF.L.U32 R221, R221, 0x10, RZ ;  /* 0x00000010dddd7819 */ /* 0x000fe200000006ff */
[----:B------:R-:W-:Y:S06]  /*3b20*/  BRA `(.L_x_789) ;  /* 0x00000000001c7947 */ /* 0x000fec0003800000 */
.L_x_788:
[----:B-----5:R-:W-:Y:S02]  /*3b30*/  PRMT R68, R62, 0x7632, R68 ;  /* 0x000076323e447816 */ /* 0x020fe40000000044 */
[----:B------:R-:W-:Y:S02]  /*3b40*/  @P1 PRMT R69, R66, 0x7632, R69 ;  /* 0x0000763242451816 */ /* 0x000fe40000000045 */
[----:B------:R-:W-:Y:S02]  /*3b50*/  SHF.L.U32 R68, R68, 0x10, RZ ;  /* 0x0000001044447819 */ /* 0x000fe400000006ff */
[----:B------:R-:W-:-:S03]  /*3b60*/  @P1 SHF.L.U32 R70, R69, 0x10, RZ ;  /* 0x0000001045461819 */ /* 0x000fc600000006ff */
[----:B------:R-:W-:-:S04]  /*3b70*/  FMUL.FTZ R68, R68, UR8 ;  /* 0x0000000844447c20 */ /* 0x000fc80008410000 */
[----:B------:R-:W-:-:S04]  /*3b80*/  FMUL.FTZ R221, R99, R68 ;  /* 0x0000004463dd7220 */ /* 0x000fc80000410000 */
[----:B------:R-:W-:-:S07]  /*3b90*/  @P1 FADD.FTZ R221, R70, R221 ;  /* 0x000000dd46dd1221 */ /* 0x000fce0000010000 */
.L_x_789:
[----:B------:R-:W-:Y:S05]  /*3ba0*/  BSYNC B1 ;  /* 0x0000000000017941 */ /* 0x000fea0003800000 */
.L_x_787:
[----:B------:R-:W-:Y:S04]  /*3bb0*/  BSSY B1, `(.L_x_790) ;  /* 0x000000b000017945 */ /* 0x000fe80003800000 */
[----:B------:R-:W-:Y:S05]  /*3bc0*/  @P2 BRA `(.L_x_791) ;  /* 0x0000000000102947 */ /* 0x000fea0003800000 */
[----:B------:R-:W-:Y:S01]  /*3bd0*/  IMAD.MOV.U32 R223, RZ, RZ, RZ ;  /* 0x000000ffffdf7224 */ /* 0x000fe200078e00ff */
[----:B------:R-:W-:Y:S06]  /*3be0*/  @!P1 BRA `(.L_x_792) ;  /* 0x00000000001c9947 */ /* 0x000fec0003800000 */
[----:B-----5:R-:W-:Y:S01]  /*3bf0*/  SHF.L.U32 R223, R67, 0x10, RZ ;  /* 0x0000001043df7819 */ /* 0x020fe200000006ff */
[----:B------:R-:W-:Y:S06]  /*3c00*/  BRA `(.L_x_792) ;  /* 0x0000000000147947 */ /* 0x000fec0003800000 */
.L_x_791:
[----:B-----5:R-:W-:Y:S02]  /*3c10*/  SHF.L.U32 R68, R63, 0x10, RZ ;  /* 0x000000103f447819 */ /* 0x020fe400000006ff */
[----:B------:R-:W-:-:S03]  /*3c20*/  @P1 SHF.L.U32 R70, R67, 0x10, RZ ;  /* 0x0000001043461819 */ /* 0x000fc600000006ff */
[----:B------:R-:W-:-:S04]  /*3c30*/  FMUL.FTZ R68, R68, UR8 ;  /* 0x0000000844447c20 */ /* 0x000fc80008410000 */
[----:B------:R-:W-:-:S04]  /*3c40*/  FMUL.FTZ R223, R37, R68 ;  /* 0x0000004425df7220 */ /* 0x000fc80000410000 */
[----:B------:R-:W-:-:S07]  /*3c50*/  @P1 FADD.FTZ R223, R70, R223 ;  /* 0x000000df46df1221 */ /* 0x000fce0000010000 */
.L_x_792:
[----:B------:R-:W-:Y:S05]  /*3c60*/  BSYNC B1 ;  /* 0x0000000000017941 */ /* 0x000fea0003800000 */
.L_x_790:
[----:B------:R-:W-:Y:S04]  /*3c70*/  BSSY B1, `(.L_x_793) ;  /* 0x000000e000017945 */ /* 0x000fe80003800000 */
[----:B------:R-:W-:Y:S05]  /*3c80*/  @P2 BRA `(.L_x_794) ;  /* 0x0000000000142947 */ /* 0x000fea0003800000 */
[----:B------:R-:W-:Y:S01]  /*3c90*/  HFMA2.MMA R225, -RZ, RZ, 0, 0 ;  /* 0x00000000ffe17435 */ /* 0x000fe200000001ff */
[----:B------:R-:W-:Y:S10]  /*3ca0*/  @!P1 BRA `(.L_x_795) ;  /* 0x0000000000289947 */ /* 0x000ff40003800000 */
[----:B-----5:R-:W-:-:S05]  /*3cb0*/  PRMT R225, R67, 0x7632, R225 ;  /* 0x0000763243e17816 */ /* 0x020fca00000000e1 */
[----:B------:R-:W-:Y:S01]  /*3cc0*/  IMAD.U32 R225, R225, 0x10000, RZ ;  /* 0x00010000e1e17824 */ /* 0x000fe200078e00ff */
[----:B------:R-:W-:Y:S06]  /*3cd0*/  BRA `(.L_x_795) ;  /* 0x00000000001c7947 */ /* 0x000fec0003800000 */
.L_x_794:
[----:B-----5:R-:W-:Y:S02]  /*3ce0*/  PRMT R68, R63, 0x7632, R68 ;  /* 0x000076323f447816 */ /* 0x020fe40000000044 */
[----:B------:R-:W-:Y:S02]  /*3cf0*/  @P1 PRMT R69, R67, 0x7632, R69 ;  /* 0x0000763243451816 */ /* 0x000fe40000000045 */
[----:B------:R-:W-:-:S05]  /*3d00*/  SHF.L.U32 R68, R68, 0x10, RZ ;  /* 0x0000001044447819 */ /* 0x000fca00000006ff */
[----:B------:R-:W-:Y:S01]  /*3d10*/  FMUL.FTZ R225, R68, UR8 ;  /* 0x0000000844e17c20 */ /* 0x000fe20008410000 */
[----:B------:R-:W-:-:S03]  /*3d20*/  @P1 SHF.L.U32 R68, R69, 0x10, RZ ;  /* 0x0000001045441819 */ /* 0x000fc600000006ff */
[----:B------:R-:W-:-:S04]  /*3d30*/  FMUL.FTZ R225, R100, R225 ;  /* 0x000000e164e17220 */ /* 0x000fc80000410000 */
[----:B------:R-:W-:-:S07]  /*3d40*/  @P1 FADD.FTZ R225, R68, R225 ;  /* 0x000000e144e11221 */ /* 0x000fce0000010000 */
.L_x_795:
[----:B------:R-:W-:Y:S05]  /*3d50*/  BSYNC B1 ;  /* 0x0000000000017941 */ /* 0x000fea0003800000 */
.L_x_793:
[----:B------:R-:W0:Y:S01]  /*3d60*/  LDC.64 R132, c[0x0][0x238] ;  /* 0x00008e00ff847b82 */ /* 0x000e220000000a00 */
[----:B------:R-:W-:Y:S02]  /*3d70*/  F2FP.BF16.F32.PACK_AB R71, R225, R223 ;  /* 0x000000dfe147723e */ /* 0x000fe400000010ff */
[----:B------:R-:W-:Y:S02]  /*3d80*/  F2FP.BF16.F32.PACK_AB R70, R221, R219 ;  /* 0x000000dbdd46723e */ /* 0x000fe400000010ff */
[----:B------:R-:W-:Y:S02]  /*3d90*/  F2FP.BF16.F32.PACK_AB R69, R217, R215 ;  /* 0x000000d7d945723e */ /* 0x000fe400000010ff */
[----:B------:R-:W-:Y:S01]  /*3da0*/  F2FP.BF16.F32.PACK_AB R68, R213, R211 ;  /* 0x000000d3d544723e */ /* 0x000fe200000010ff */
[----:B0-----:R-:W-:-:S05]  /*3db0*/  IMAD.WIDE.U32 R132, R229, 0x10, R132 ;  /* 0x00000010e5847825 */ /* 0x001fca00078e0084 */
[----:B------:R4:W-:Y:S02]  /*3dc0*/  STG.E.128 desc[UR4][R132.64], R68 ;  /* 0x0000004484007986 */ /* 0x0009e4000c101d04 */
.L_x_771:
[----:B------:R-:W-:Y:S05]  /*3dd0*/  BSYNC B0 ;  /* 0x0000000000007941 */ /* 0x000fea0003800000 */
.L_x_770:
        /* <DEDUP_REMOVED lines=9> */
[----:B------:R-:W-:Y:S01]  /*3e70*/  SHF.R.U32.HI R71, RZ, 0x5, R59 ;  /* 0x00000005ff477819 */ /* 0x000fe2000001163b */
[----:B------:R-:W-:Y:S01]  /*3e80*/  FADD.FTZ R68, R153, R68 ;  /* 0x0000004499447221 */ /* 0x000fe20000010000 */
[----:B------:R-:W-:-:S02]  /*3e90*/  LOP3.LUT P6, RZ, R59, 0x1f, RZ, 0xc0, !PT ;  /* 0x0000001f3bff7812 */ /* 0x000fc400078cc0ff */
[----:B------:R-:W-:Y:S01]  /*3ea0*/  LOP3.LUT R70, R71, 0x7fffffc, RZ, 0xc0, !PT ;  /* 0x07fffffc47467812 */ /* 0x000fe200078ec0ff */
[----:B------:R-:W-:-:S04]  /*3eb0*/  FADD.FTZ R68, R155, R68 ;  /* 0x000000449b447221 */ /* 0x000fc80000010000 */
[----:B------:R-:W-:Y:S02]  /*3ec0*/  FADD.FTZ R68, R157, R68 ;  /* 0x000000449d447221 */ /* 0x000fe40000010000 */
[----:B------:R-:W-:Y:S02]  /*3ed0*/  @!P4 IADD3 R70, R70, 0x4, RZ ;  /* 0x000000044646c810 */ /* 0x000fe40007ffe0ff */
        /* <DEDUP_REMOVED lines=138> */
.L_x_818:
[----:B------:R-:W-:Y:S01]  /*4780*/  LOP3.LUT P1, RZ, R59, 0x1f, RZ, 0xc0, !PT ;  /* 0x0000001f3bff7812 */ /* 0x000fe2000782c0ff */
[----:B------:R-:W-:Y:S05]  /*4790*/  WARPSYNC.ALL ;  /* 0x0000000000007948 */ /* 0x000fea0003800000 */
[----:B------:R-:W-:-:S07]  /*47a0*/  LOP3.LUT R71, R71, 0x3, RZ, 0xc0, !PT ;  /* 0x0000000347477812 */ /* 0x000fce00078ec0ff */
[----:B------:R-:W2:Y:S01]  /*47b0*/  @!P1 S2R R132, SR_CgaCtaId ;  /* 0x0000000000849919 */ /* 0x000ea20000008800 */
[----:B------:R-:W-:-:S04]  /*47c0*/  @!P1 MOV R69, 0x400 ;  /* 0x0000040000459802 */ /* 0x000fc80000000f00 */
[----:B--2---:R-:W-:Y:S01]  /*47d0*/  @!P1 LEA R133, R132, R69, 0x18 ;  /* 0x0000004584859211 */ /* 0x004fe200078ec0ff */
[----:B-1----:R-:W-:Y:S01]  /*47e0*/  FADD.FTZ R69, R229, R152 ;  /* 0x00000098e5457221 */ /* 0x002fe20000010000 */
[----:B------:R-:W-:-:S05]  /*47f0*/  @!P1 IADD3 R132, R70, R71, RZ ;  /* 0x0000004746849210 */ /* 0x000fca0007ffe0ff */
[----:B------:R-:W-:Y:S01]  /*4800*/  @!P1 IMAD R132, R132, 0x8, R133 ;  /* 0x0000000884849824 */ /* 0x000fe200078e0285 */
[----:B------:R-:W-:-:S04]  /*4810*/  LOP3.LUT R133, R59, 0x1f, RZ, 0xc0, !PT ;  /* 0x0000001f3b857812 */ /* 0x000fc800078ec0ff */
[----:B------:R1:W-:Y:S01]  /*4820*/  @!P1 STS.64 [R132], R68 ;  /* 0x0000004484009388 */ /* 0x0003e20000000a00 */
[----:B------:R-:W-:-:S13]  /*4830*/  ISETP.GT.U32.AND P1, PT, R133, 0x3, PT ;  /* 0x000000038500780c */ /* 0x000fda0003f24070 */
[----:B-1----:R-:W1:Y:S01]  /*4840*/  @!P1 S2R R132, SR_CgaCtaId ;  /* 0x0000000000849919 */ /* 0x002e620000008800 */
[----:B------:R-:W-:Y:S01]  /*4850*/  BAR.SYNC.DEFER_BLOCKING 0x0 ;  /* 0x0000000000007b1d */ /* 0x000fe20000010000 */
[----:B------:R-:W-:Y:S01]  /*4860*/  LOP3.LUT P2, RZ, R71, 0x1f, R59, 0xf8, !PT ;  /* 0x0000001f47ff7812 */ /* 0x000fe2000784f83b */
[----:B------:R-:W-:Y:S01]  /*4870*/  HFMA2.MMA R150, -RZ, RZ, 0, 0 ;  /* 0x00000000ff967435 */ /* 0x000fe200000001ff */
[----:B------:R-:W-:Y:S02]  /*4880*/  @!P1 MOV R71, 0x400 ;  /* 0x0000040000479802 */ /* 0x000fe40000000f00 */
[----:B------:R-:W-:Y:S01]  /*4890*/  @!P1 IADD3 R70, R70, R133, RZ ;  /* 0x0000008546469210 */ /* 0x000fe20007ffe0ff */
[----:B------:R-:W-:Y:S01]  /*48a0*/  BSSY B0, `(.L_x_797) ;  /* 0x00000f1000007945 */ /* 0x000fe20003800000 */
[----:B------:R-:W-:Y:S02]  /*48b0*/  ISETP.NE.AND P5, PT, R145, RZ, PT ;  /* 0x000000ff9100720c */ /* 0x000fe40003fa5270 */
[----:B------:R-:W-:-:S05]  /*48c0*/  @!P1 MOV R150, R144 ;  /* 0x0000009000969202 */ /* 0x000fca0000000f00 */
[----:B0-----:R-:W0:Y:S01]  /*48d0*/  SHFL.DOWN PT, R229, R150, 0x2, 0x1f ;  /* 0x08401f0096e57f89 */ /* 0x001e2200000e0000 */
[----:B------:R-:W2:Y:S01]  /*48e0*/  @!P2 LDC.64 R68, c[0x0][0x250] ;  /* 0x00009400ff44ab82 */ /* 0x000ea20000000a00 */
[----:B-1----:R-:W-:-:S07]  /*48f0*/  @!P1 LEA R71, R132, R71, 0x18 ;  /* 0x0000004784479211 */ /* 0x002fce00078ec0ff */
[----:B------:R-:W1:Y:S01]  /*4900*/  @!P2 LDC.64 R132, c[0x0][0x258] ;  /* 0x00009600ff84ab82 */ /* 0x000e620000000a00 */
[----:B------:R-:W-:Y:S02]  /*4910*/  @!P1 LEA R152, R70, R71, 0x3 ;  /* 0x0000004746989211 */ /* 0x000fe400078e18ff */
[----:B------:R-:W-:Y:S01]  /*4920*/  CS2R R70, SRZ ;  /* 0x0000000000467805 */ /* 0x000fe2000001ff00 */
[----:B0-----:R-:W-:-:S05]  /*4930*/  IMAD.IADD R154, R229, 0x1, R150 ;  /* 0x00000001e59a7824 */ /* 0x001fca00078e0296 */
[----:B------:R0:W-:Y:S01]  /*4940*/  @!P1 LDS.64 R70, [R152] ;  /* 0x0000000098469984 */ /* 0x0001e20000000a00 */
[C---:B--2---:R-:W-:Y:S02]  /*4950*/  @!P2 LEA R68, P3, R80.reuse, R68, 0x2 ;  /* 0x000000445044a211 */ /* 0x044fe400078610ff */
[----:B------:R-:W-:Y:S01]  /*4960*/  I2FP.F32.S32 R160, R229 ;  /* 0x000000e500a07245 */ /* 0x000fe20000201400 */
[----:B------:R-:W2:Y:S01]  /*4970*/  SHFL.DOWN PT, R233, R154, 0x1, 0x1f ;  /* 0x08201f009ae97f89 */ /* 0x000ea200000e0000 */
[----:B------:R-:W-:Y:S02]  /*4980*/  I2FP.F32.S32 R156, R154 ;  /* 0x0000009a009c7245 */ /* 0x000fe40000201400 */
[----:B------:R-:W-:Y:S02]  /*4990*/  @!P2 LEA.HI.X R69, R80, R69, R148, 0x2, P3 ;  /* 0x000000455045a211 */ /* 0x000fe400018f1494 */
[----:B------:R-:W3:Y:S01]  /*49a0*/  MUFU.RCP R158, R156 ;  /* 0x0000009c009e7308 */ /* 0x000ee20000001000 */
[----:B0-----:R-:W-:-:S02]  /*49b0*/  I2FP.F32.S32 R152, R150 ;  /* 0x0000009600987245 */ /* 0x001fc40000201400 */
[----:B-1----:R-:W-:-:S04]  /*49c0*/  @!P2 LEA R132, P1, R80, R132, 0x2 ;  /* 0x000000845084a211 */ /* 0x002fc800078210ff */
[----:B------:R-:W-:Y:S02]  /*49d0*/  @!P2 LEA.HI.X R133, R80, R133, R148, 0x2, P1 ;  /* 0x000000855085a211 */ /* 0x000fe400008f1494 */
[----:B-----5:R-:W-:Y:S02]  /*49e0*/  ISETP.GE.AND P1, PT, R146, 0x1, PT ;  /* 0x000000019200780c */ /* 0x020fe40003f26270 */
[-C--:B--2---:R-:W-:Y:S02]  /*49f0*/  IADD3 R154, R154, R233.reuse, RZ ;  /* 0x000000e99a9a7210 */ /* 0x084fe40007ffe0ff */
[----:B------:R-:W-:Y:S02]  /*4a00*/  I2FP.F32.S32 R233, R233 ;  /* 0x000000e900e97245 */ /* 0x000fe40000201400 */
[----:B------:R-:W-:-:S06]  /*4a10*/  I2FP.F32.S32 R154, R154 ;  /* 0x0000009a009a7245 */ /* 0x000fcc0000201400 */
[----:B------:R-:W0:Y:S01]  /*4a20*/  MUFU.RCP R154, R154 ;  /* 0x0000009a009a7308 */ /* 0x000e220000001000 */
[----:B------:R-:W1:Y:S04]  /*4a30*/  SHFL.DOWN PT, R231, R70, 0x2, 0x1f ;  /* 0x08401f0046e77f89 */ /* 0x000e6800000e0000 */
[----:B------:R-:W2:Y:S01]  /*4a40*/  SHFL.DOWN PT, R148, R71, 0x2, 0x1f ;  /* 0x08401f0047947f89 */ /* 0x000ea200000e0000 */
[C---:B-1----:R-:W-:Y:S01]  /*4a50*/  FMUL.FTZ R229, R231.reuse, R160 ;  /* 0x000000a0e7e57220 */ /* 0x042fe20000410000 */
[----:B------:R-:W-:-:S03]  /*4a60*/  FADD.FTZ R231, -R231, R70 ;  /* 0x00000046e7e77221 */ /* 0x000fc60000010100 */
[----:B------:R-:W-:Y:S01]  /*4a70*/  FFMA.FTZ R229, R152, R70, R229 ;  /* 0x0000004698e57223 */ /* 0x000fe200000100e5 */
[----:B------:R-:W-:Y:S01]  /*4a80*/  FMUL.FTZ R231, R231, R231 ;  /* 0x000000e7e7e77220 */ /* 0x000fe20000410000 */
[----:B--2---:R-:W-:Y:S02]  /*4a90*/  FADD.FTZ R71, R148, R71 ;  /* 0x0000004794477221 */ /* 0x004fe40000010000 */
[----:B---3--:R-:W-:Y:S01]  /*4aa0*/  FMUL.FTZ R229, R158, R229 ;  /* 0x000000e59ee57220 */ /* 0x008fe20000410000 */
        /* <DEDUP_REMOVED lines=10> */
[C---:B0-----:R-:W-:Y:S01]  /*4b50*/  FMUL.FTZ R235, R154.reuse, R235 ;  /* 0x000000eb9aeb7220 */ /* 0x041fe20000410000 */
[----:B--2---:R-:W-:Y:S02]  /*4b60*/  FADD.FTZ R229, R71, R148 ;  /* 0x0000009447e57221 */ /* 0x004fe40000010000 */
[----:B------:R-:W-:Y:S01]  /*4b70*/  FMUL.FTZ R231, R231, R233 ;  /* 0x000000e9e7e77220 */ /* 0x000fe20000410000 */
[----:B------:R-:W0:Y:S02]  /*4b80*/  LDC R148, c[0x0][0x2d8] ;  /* 0x0000b600ff947b82 */ /* 0x000e240000000800 */
[----:B------:R-:W1:Y:S01]  /*4b90*/  SHFL.IDX PT, R235, R235, RZ, 0x1f ;  /* 0x00001fffebeb7589 */ /* 0x000e6200000e0000 */
[----:B------:R-:W-:-:S06]  /*4ba0*/  FFMA.FTZ R231, R154, R231, R229 ;  /* 0x000000e79ae77223 */ /* 0x000fcc00000100e5 */
[----:B------:R-:W0:Y:S01]  /*4bb0*/  SHFL.IDX PT, R231, R231, RZ, 0x1f ;  /* 0x00001fffe7e77589 */ /* 0x000e2200000e0000 */
[----:B-1----:R-:W-:-:S03]  /*4bc0*/  FMUL.FTZ R70, R235, R235 ;  /* 0x000000ebeb467220 */ /* 0x002fc60000410000 */
[----:B------:R1:W-:Y:S02]  /*4bd0*/  @!P2 STG.E desc[UR4][R68.64], R235 ;  /* 0x000000eb4400a986 */ /* 0x0003e4000c101904 */
[----:B------:R-:W-:Y:S01]  /*4be0*/  FSEL R71, R70, RZ, P5 ;  /* 0x000000ff46477208 */ /* 0x000fe20002800000 */
[----:B0-----:R-:W-:-:S04]  /*4bf0*/  FFMA.FTZ R70, R231, UR9, R148 ;  /* 0x00000009e7467c23 */ /* 0x001fc80008010094 */
[----:B------:R-:W-:-:S04]  /*4c00*/  FADD.FTZ R70, R70, R71 ;  /* 0x0000004746467221 */ /* 0x000fc80000010000 */
[----:B------:R-:W0:Y:S02]  /*4c10*/  MUFU.RSQ R229, R70 ;  /* 0x0000004600e57308 */ /* 0x000e240000001400 */
[----:B0-----:R1:W-:Y:S01]  /*4c20*/  @!P2 STG.E desc[UR4][R132.64], R229 ;  /* 0x000000e58400a986 */ /* 0x0013e2000c101904 */
[----:B------:R-:W-:Y:S05]  /*4c30*/  @!P1 BRA `(.L_x_798) ;  /* 0x0000000800dc9947 */ /* 0x000fea0003800000 */
[----:B------:R-:W-:Y:S01]  /*4c40*/  IADD3 R146, R146, -0x1, RZ ;  /* 0xffffffff92927810 */ /* 0x000fe20007ffe0ff */
[----:B------:R-:W-:Y:S01]  /*4c50*/  BSSY B1, `(.L_x_799) ;  /* 0x0000028000017945 */ /* 0x000fe20003800000 */
[----:B------:R-:W-:-:S03]  /*4c60*/  LOP3.LUT R58, R59, 0x7f, RZ, 0xc0, !PT ;  /* 0x0000007f3b3a7812 */ /* 0x000fc600078ec0ff */
[----:B------:R-:W-:-:S05]  /*4c70*/  IMAD R146, R146, R227, RZ ;  /* 0x000000e392927224 */ /* 0x000fca00078e02ff */
[----:B-1----:R-:W-:-:S04]  /*4c80*/  SHF.R.S32.HI R69, RZ, 0x1f, R146 ;  /* 0x0000001fff457819 */ /* 0x002fc80000011492 */
[----:B------:R-:W-:Y:S02]  /*4c90*/  LEA.HI R69, R69, R146, RZ, 0x3 ;  /* 0x0000009245457211 */ /* 0x000fe400078f18ff */
[----:B------:R-:W-:Y:S02]  /*4ca0*/  FSEL R146, R235, RZ, !P5 ;  /* 0x000000ffeb927208 */ /* 0x000fe40006800000 */
[----:B------:R-:W-:Y:S01]  /*4cb0*/  LEA.HI.SX32 R227, R69, R58, 0x1d ;  /* 0x0000003a45e37211 */ /* 0x000fe200078feaff */
        /* <DEDUP_REMOVED lines=33> */
.L_x_800:
[----:B------:R-:W-:Y:S05]  /*4ed0*/  BSYNC B1 ;  /* 0x0000000000017941 */ /* 0x000fea0003800000 */
.L_x_799:
        /* <DEDUP_REMOVED lines=35> */
.L_x_802:
[----:B------:R-:W-:Y:S05]  /*5110*/  BSYNC B1 ;  /* 0x0000000000017941 */ /* 0x000fea0003800000 */
.L_x_801:
        /* <DEDUP_REMOVED lines=35> */
.L_x_804:
[----:B------:R-:W-:Y:S05]  /*5350*/  BSYNC B1 ;  /* 0x0000000000017941 */ /* 0x000fea0003800000 */
.L_x_803:
        /* <DEDUP_REMOVED lines=35> */
.L_x_806:
[----:B------:R-:W-:Y:S05]  /*5590*/  BSYNC B1 ;  /* 0x0000000000017941 */ /* 0x000fea0003800000 */
.L_x_805:
        /* <DEDUP_REMOVED lines=33> */
.L_x_798:
[----:B------:R-:W-:Y:S05]  /*57b0*/  BSYNC B0 ;  /* 0x0000000000007941 */ /* 0x000fea0003800000 */
.L_x_797:
[----:B------:R-:W-:Y:S02]  /*57c0*/  IADD3 R80, R80, UR10, RZ ;  /* 0x0000000a50507c10 */ /* 0x000fe4000fffe0ff */
[----:B------:R-:W-:Y:S02]  /*57d0*/  SEL R150, RZ, 0x1, P4 ;  /* 0x00000001ff967807 */ /* 0x000fe40002000000 */
[----:B------:R-:W-:-:S13]  /*57e0*/  ISETP.GE.AND P1, PT, R80, UR11, PT ;  /* 0x0000000b50007c0c */ /* 0x000fda000bf26270 */
[----:B------:R-:W-:Y:S05]  /*57f0*/  @!P1 BRA `(.L_x_807) ;  /* 0xffffffbc00109947 */ /* 0x000fea000383ffff */
[----:B------:R-:W-:Y:S05]  /*5800*/  EXIT ;  /* 0x000000000000794d */ /* 0x000fea0003800000 */
.L_x_796:
[----:B------:R-:W-:Y:S01]  /*5810*/  HFMA2.MMA R160, -RZ, RZ, 0, 5.9604644775390625e-08 ;  /* 0x00000001ffa07435 */ /* 0x000fe200000001ff */
[----:B------:R-:W-:Y:S01]  /*5820*/  MOV R231, R132 ;  /* 0x0000008400e77202 */ /* 0x000fe20000000f00 */
[----:B------:R-:W-:Y:S01]  /*5830*/  IMAD.MOV.U32 R233, RZ, RZ, 0x1f ;  /* 0x0000001fffe97424 */ /* 0x000fe200078e00ff */
[----:B------:R-:W-:-:S08]  /*5840*/  MOV R156, 0xffffffff ;  /* 0xffffffff009c7802 */ /* 0x000fd00000000f00 */
[----:B-----5:R-:W-:Y:S05]  /*5850*/  WARPSYNC.COLLECTIVE R156, `(.L_x_808) ;  /* 0x000000009c087348 */ /* 0x020fea0003c00000 */
[----:B------:R0:W1:Y:S02]  /*5860*/  SHFL.BFLY P6, R158, R231, R160, R233 ;  /* 0x0c0000a0e79e7389 */ /* 0x00006400000c00e9 */
[----:B01---5:R-:W-:Y:S01]  /*5870*/  ENDCOLLECTIVE ;  /* 0x000000000000791b */ /* 0x023fe20003800000 */
.L_x_808:
[----:B------:R-:W-:Y:S01]  /*5880*/  HFMA2.MMA R160, -RZ, RZ, 0, 1.1920928955078125e-07 ;  /* 0x00000002ffa07435 */ /* 0x000fe200000001ff */
[----:B------:R-:W-:-:S05]  /*5890*/  MOV R69, R158 ;  /* 0x0000009e00457202 */ /* 0x000fca0000000f00 */
[----:B------:R-:W-:-:S05]  /*58a0*/  FADD.FTZ R133, R132, R69 ;  /* 0x0000004584857221 */ /* 0x000fca0000010000 */
[----:B------:R-:W-:-:S07]  /*58b0*/  MOV R231, R133 ;  /* 0x0000008500e77202 */ /* 0x000fce0000000f00 */
[----:B------:R-:W-:Y:S05]  /*58c0*/  WARPSYNC.COLLECTIVE R156, `(.L_x_809) ;  /* 0x000000009c087348 */ /* 0x000fea0003c00000 */
[----:B------:R0:W1:Y:S02]  /*58d0*/  SHFL.BFLY P6, R158, R231, R160, R233 ;  /* 0x0c0000a0e79e7389 */ /* 0x00006400000c00e9 */
[----:B01----:R-:W-:Y:S01]  /*58e0*/  ENDCOLLECTIVE ;  /* 0x000000000000791b */ /* 0x003fe20003800000 */
.L_x_809:
[----:B------:R-:W-:Y:S01]  /*58f0*/  HFMA2.MMA R160, -RZ, RZ, 0, 2.384185791015625e-07 ;  /* 0x00000004ffa07435 */ /* 0x000fe200000001ff */
[----:B------:R-:W-:-:S04]  /*5900*/  IMAD.MOV.U32 R68, RZ, RZ, R158 ;  /* 0x000000ffff447224 */ /* 0x000fc800078e009e */
[----:B------:R-:W-:-:S05]  /*5910*/  FADD.FTZ R150, R133, R68 ;  /* 0x0000004485967221 */ /* 0x000fca0000010000 */
[----:B------:R-:W-:-:S07]  /*5920*/  MOV R231, R150 ;  /* 0x0000009600e77202 */ /* 0x000fce0000000f00 */
[----:B------:R-:W-:Y:S05]  /*5930*/  WARPSYNC.COLLECTIVE R156, `(.L_x_810) ;  /* 0x000000009c087348 */ /* 0x000fea0003c00000 */
[----:B------:R0:W1:Y:S02]  /*5940*/  SHFL.BFLY P6, R158, R231, R160, R233 ;  /* 0x0c0000a0e79e7389 */ /* 0x00006400000c00e9 */
[----:B01----:R-:W-:Y:S01]  /*5950*/  ENDCOLLECTIVE ;  /* 0x000000000000791b */ /* 0x003fe20003800000 */
.L_x_810:
[----:B------:R-:W-:Y:S01]  /*5960*/  IMAD.MOV.U32 R160, RZ, RZ, 0x8 ;  /* 0x00000008ffa07424 */ /* 0x000fe200078e00ff */
[----:B------:R-:W-:-:S05]  /*5970*/  MOV R69, R158 ;  /* 0x0000009e00457202 */ /* 0x000fca0000000f00 */
[----:B------:R-:W-:-:S05]  /*5980*/  FADD.FTZ R152, R150, R69 ;  /* 0x0000004596987221 */ /* 0x000fca0000010000 */
[----:B------:R-:W-:-:S07]  /*5990*/  MOV R231, R152 ;  /* 0x0000009800e77202 */ /* 0x000fce0000000f00 */
[----:B------:R-:W-:Y:S05]  /*59a0*/  WARPSYNC.COLLECTIVE R156, `(.L_x_811) ;  /* 0x000000009c087348 */ /* 0x000fea0003c00000 */
[----:B------:R0:W1:Y:S02]  /*59b0*/  SHFL.BFLY P6, R158, R231, R160, R233 ;  /* 0x0c0000a0e79e7389 */ /* 0x00006400000c00e9 */
[----:B01----:R-:W-:Y:S01]  /*59c0*/  ENDCOLLECTIVE ;  /* 0x000000000000791b */ /* 0x003fe20003800000 */
.L_x_811:
[----:B------:R-:W-:Y:S01]  /*59d0*/  HFMA2.MMA R160, -RZ, RZ, 0, 9.5367431640625e-07 ;  /* 0x00000010ffa07435 */ /* 0x000fe200000001ff */
[----:B------:R-:W-:-:S05]  /*59e0*/  MOV R69, R158 ;  /* 0x0000009e00457202 */ /* 0x000fca0000000f00 */
[----:B------:R-:W-:-:S05]  /*59f0*/  FADD.FTZ R154, R152, R69 ;  /* 0x00000045989a7221 */ /* 0x000fca0000010000 */
[----:B------:R-:W-:-:S07]  /*5a00*/  MOV R231, R154 ;  /* 0x0000009a00e77202 */ /* 0x000fce0000000f00 */
[----:B------:R-:W-:Y:S05]  /*5a10*/  WARPSYNC.COLLECTIVE R156, `(.L_x_812) ;  /* 0x000000009c087348 */ /* 0x000fea0003c00000 */
[----:B------:R0:W1:Y:S02]  /*5a20*/  SHFL.BFLY P6, R158, R231, R160, R233 ;  /* 0x0c0000a0e79e7389 */ /* 0x00006400000c00e9 */
[----:B01----:R-:W-:Y:S01]  /*5a30*/  ENDCOLLECTIVE ;  /* 0x000000000000791b */ /* 0x003fe20003800000 */
.L_x_812:
        /* <DEDUP_REMOVED lines=84> */
[----:B------:R-:W-:-:S04]  /*5f80*/  @P5 FFMA.FTZ R69, R133, R133, R132 ;  /* 0x0000008585455223 */ /* 0x000fc80000010084 */
[----:B------:R-:W-:-:S07]  /*5f90*/  IMAD.MOV.U32 R231, RZ, RZ, R69 ;  /* 0x000000ffffe77224 */ /* 0x000fce00078e0045 */
[----:B------:R-:W-:Y:S05]  /*5fa0*/  WARPSYNC.COLLECTIVE R156, `(.L_x_813) ;  /* 0x000000009c087348 */ /* 0x000fea0003c00000 */
[----:B------:R0:W1:Y:S02]  /*5fb0*/  SHFL.BFLY P6, R158, R231, R160, R233 ;  /* 0x0c0000a0e79e7389 */ /* 0x00006400000c00e9 */
[----:B01----:R-:W-:Y:S01]  /*5fc0*/  ENDCOLLECTIVE ;  /* 0x000000000000791b */ /* 0x003fe20003800000 */
.L_x_813:
[----:B------:R-:W-:Y:S01]  /*5fd0*/  HFMA2.MMA R160, -RZ, RZ, 0, 1.1920928955078125e-07 ;  /* 0x00000002ffa07435 */ /* 0x000fe200000001ff */
[----:B------:R-:W-:-:S05]  /*5fe0*/  MOV R132, R158 ;  /* 0x0000009e00847202 */ /* 0x000fca0000000f00 */
[----:B------:R-:W-:-:S05]  /*5ff0*/  FADD.FTZ R132, R69, R132 ;  /* 0x0000008445847221 */ /* 0x000fca0000010000 */
[----:B------:R-:W-:-:S07]  /*6000*/  MOV R231, R132 ;  /* 0x0000008400e77202 */ /* 0x000fce0000000f00 */
[----:B------:R-:W-:Y:S05]  /*6010*/  WARPSYNC.COLLECTIVE R156, `(.L_x_814) ;  /* 0x000000009c087348 */ /* 0x000fea0003c00000 */
[----:B------:R0:W1:Y:S02]  /*6020*/  SHFL.BFLY P6, R158, R231, R160, R233 ;  /* 0x0c0000a0e79e7389 */ /* 0x00006400000c00e9 */
[----:B01----:R-:W-:Y:S01]  /*6030*/  ENDCOLLECTIVE ;  /* 0x000000000000791b */ /* 0x003fe20003800000 */
.L_x_814:
[----:B------:R-:W-:Y:S01]  /*6040*/  HFMA2.MMA R160, -RZ, RZ, 0, 2.384185791015625e-07 ;  /* 0x00000004ffa07435 */ /* 0x000fe200000001ff */
[----:B------:R-:W-:-:S04]  /*6050*/  IMAD.MOV.U32 R133, RZ, RZ, R158 ;  /* 0x000000ffff857224 */ /* 0x000fc800078e009e */
[----:B------:R-:W-:-:S05]  /*6060*/  FADD.FTZ R133, R132, R133 ;  /* 0x0000008584857221 */ /* 0x000fca0000010000 */
[----:B------:R-:W-:-:S07]  /*6070*/  MOV R231, R133 ;  /* 0x0000008500e77202 */ /* 0x000fce0000000f00 */
[----:B------:R-:W-:Y:S05]  /*6080*/  WARPSYNC.COLLECTIVE R156, `(.L_x_815) ;  /* 0x000000009c087348 */ /* 0x000fea0003c00000 */
[----:B------:R0:W1:Y:S02]  /*6090*/  SHFL.BFLY P6, R158, R231, R160, R233 ;  /* 0x0c0000a0e79e7389 */ /* 0x00006400000c00e9 */
[----:B01----:R-:W-:Y:S01]  /*60a0*/  ENDCOLLECTIVE ;  /* 0x000000000000791b */ /* 0x003fe20003800000 */
.L_x_815:
[----:B------:R-:W-:Y:S01]  /*60b0*/  IMAD.MOV.U32 R160, RZ, RZ, 0x8 ;  /* 0x00000008ffa07424 */ /* 0x000fe200078e00ff */
[----:B------:R-:W-:-:S05]  /*60c0*/  MOV R150, R158 ;  /* 0x0000009e00967202 */ /* 0x000fca0000000f00 */
[----:B------:R-:W-:-:S05]  /*60d0*/  FADD.FTZ R150, R133, R150 ;  /* 0x0000009685967221 */ /* 0x000fca0000010000 */
[----:B------:R-:W-:-:S07]  /*60e0*/  MOV R231, R150 ;  /* 0x0000009600e77202 */ /* 0x000fce0000000f00 */
[----:B------:R-:W-:Y:S05]  /*60f0*/  WARPSYNC.COLLECTIVE R156, `(.L_x_816) ;  /* 0x000000009c087348 */ /* 0x000fea0003c00000 */
[----:B------:R0:W1:Y:S02]  /*6100*/  SHFL.BFLY P6, R158, R231, R160, R233 ;  /* 0x0c0000a0e79e7389 */ /* 0x00006400000c00e9 */
[----:B01----:R-:W-:Y:S01]  /*6110*/  ENDCOLLECTIVE ;  /* 0x000000000000791b */ /* 0x003fe20003800000 */
.L_x_816:
[----:B------:R-:W-:Y:S01]  /*6120*/  HFMA2.MMA R160, -RZ, RZ, 0, 9.5367431640625e-07 ;  /* 0x00000010ffa07435 */ /* 0x000fe200000001ff */
[----:B------:R-:W-:-:S05]  /*6130*/  MOV R229, R158 ;  /* 0x0000009e00e57202 */ /* 0x000fca0000000f00 */
[----:B------:R-:W-:-:S05]  /*6140*/  FADD.FTZ R229, R150, R229 ;  /* 0x000000e596e57221 */ /* 0x000fca0000010000 */
[----:B------:R-:W-:-:S07]  /*6150*/  MOV R231, R229 ;  /* 0x000000e500e77202 */ /* 0x000fce0000000f00 */
[----:B------:R-:W-:Y:S05]  /*6160*/  WARPSYNC.COLLECTIVE R156, `(.L_x_817) ;  /* 0x000000009c087348 */ /* 0x000fea0003c00000 */
[----:B------:R0:W1:Y:S02]  /*6170*/  SHFL.BFLY P6, R158, R231, R160, R233 ;  /* 0x0c0000a0e79e7389 */ /* 0x00006400000c00e9 */
[----:B01----:R-:W-:Y:S01]  /*6180*/  ENDCOLLECTIVE ;  /* 0x000000000000791b */ /* 0x003fe20003800000 */
.L_x_817:
[----:B------:R-:W-:Y:S01]  /*6190*/  MOV R152, R158 ;  /* 0x0000009e00987202 */ /* 0x000fe20000000f00 */
[----:B------:R-:W-:Y:S06]  /*61a0*/  BRA `(.L_x_818) ;  /* 0xffffffe400747947 */ /* 0x000fec000383ffff */
.L_x_819:
        /* <DEDUP_REMOVED lines=13> */
.L_x_37166:


//--------------------- .text._ZN10layer_norm13ln_fwd_kernelINS_13Kernel_traitsI13__nv_bfloat16S2_S2_S2_fjLj5120ELj1ELj1ELj4ELj16ENS_18Kernel_traits_baseILj5120ES2_S2_S2_S2_fjLj128EEEEELb0ELb1ELb1ELb1EEEvNS_9FwdParamsE --------------------------
	.section	.text._ZN10layer_norm13ln_fwd_kernelINS_13Kernel_traitsI13__nv_bfloat16S2_S2_S2_fjLj5120ELj1ELj1ELj4ELj16ENS_18Kernel_traits_baseILj5120ES2_S2_S2_S2_fjLj128EEEEELb0ELb1ELb1ELb1EEEvNS_9FwdParamsE,"ax",@progbits
	.align	128
        .global         _ZN10layer_norm13ln_fwd_kernelINS_13Kernel_traitsI13__nv_bfloat16S2_S2_S2_fjLj5120ELj1ELj1ELj4ELj16ENS_18Kernel_traits_baseILj5120ES2_S2_S2_S2_fjLj128EEEEELb0ELb1ELb1ELb1EEEvNS_9FwdParamsE
        .type           _ZN10layer_norm13ln_fwd_kernelINS_13Kernel_traitsI13__nv_bfloat16S2_S2_S2_fjLj5120ELj1ELj1ELj4ELj16ENS_18Kernel_traits_baseILj5120ES2_S2_S2_S2_fjLj128EEEEELb0ELb1ELb1ELb1EEEvNS_9FwdParamsE,@function
        .size           _ZN10layer_norm13ln_fwd_kernelINS_13Kernel_traitsI13__nv_bfloat16S2_S2_S2_fjLj5120ELj1ELj1ELj4ELj16ENS_18Kernel_traits_baseILj5120ES2_S2_S2_S2_fjLj128EEEEELb0ELb1ELb1ELb1EEEvNS_9FwdParamsE,(.L_x_37167 - _ZN10layer_norm13ln_fwd_kernelINS_13Kernel_traitsI13__nv_bfloat16S2_S2_S2_fjLj5120ELj1ELj1ELj4ELj16ENS_18Kernel_traits_baseILj5120ES2_S2_S2_S2_fjLj128EEEEELb0ELb1ELb1ELb1EEEvNS_9FwdParamsE)
        .other          _ZN10layer_norm13ln_fwd_kernelINS_13Kernel_traitsI13__nv_bfloat16S2_S2_S2_fjLj5120ELj1ELj1ELj4ELj16ENS_18Kernel_traits_baseILj5120ES2_S2_S2_S2_fjLj128EEEEELb0ELb1ELb1ELb1EEEvNS_9FwdParamsE,@"STO_CUDA_ENTRY STV_DEFAULT"
_ZN10layer_norm13ln_fwd_kernelINS_13Kernel_traitsI13__nv_bfloat16S2_S2_S2_fjLj5120ELj1ELj1ELj4ELj16ENS_18Kernel_traits_baseILj5120ES2_S2_S2_S2_fjLj128EEEEELb0ELb1ELb1ELb1EEEvNS_9FwdParamsE:
.text._ZN10layer_norm13ln_fwd_kernelINS_13Kernel_traitsI13__nv_bfloat16S2_S2_S2_fjLj5120ELj1ELj1ELj4ELj16ENS_18Kernel_traits_baseILj5120ES2_S2_S2_S2_fjLj128EEEEELb0ELb1ELb1ELb1EEEvNS_9FwdParamsE:
        /* <DEDUP_REMOVED lines=48> */
[----:B------:R-:W-:Y:S01]  /*0300*/  PRMT R144, R64, 0x7632, R144 ;  /* 0x0000763240907816 */ /* 0x000fe20000000090 */
[----:B------:R-:W-:Y:S01]  /*0310*/  ULDC.U8 UR6, c[0x0][0x2a0] ;  /* 0x0000a80000067ab9 */ /* 0x000fe20000000000 */
[----:B------:R-:W-:Y:S01]  /*0320*/  PRMT R136, R75, 0x7632, R136 ;  /* 0x000076324b887816 */ /* 0x000fe20000000088 */
[----:B------:R-:W-:Y:S01]  /*0330*/  ULDC UR8, c[0x0][0x29c] ;  /* 0x0000a70000087ab9 */ /* 0x000fe20000000800 */
[----:B------:R-:W-:Y:S01]  /*0340*/  PRMT R157, R56, 0x7632, R157 ;  /* 0x00007632389d7816 */ /* 0x000fe2000000009d */
[----:B------:R-:W-:Y:S01]  /*0350*/  ULDC UR9, c[0x0][0x290] ;  /* 0x0000a40000097ab9 */ /* 0x000fe20000000800 */
[----:B------:R-:W-:-:S02]  /*0360*/  PRMT R156, R57, 0x7632, R156 ;  /* 0x00007632399c7816 */ /* 0x000fc4000000009c */
[----:B------:R-:W-:Y:S02]  /*0370*/  SHF.L.U32 R96, R96, 0x2, RZ ;  /* 0x0000000260607819 */ /* 0x000fe400000006ff */
[----:B------:R-:W-:Y:S01]  /*0380*/  SHF.R.U32.HI R139, RZ, 0x5, R54 ;  /* 0x00000005ff8b7819 */ /* 0x000fe20000011636 */
[----:B------:R-:W-:Y:S01]  /*0390*/  HFMA2.MMA R0, -RZ, RZ, 0, 5.9604644775390625e-08 ;  /* 0x00000001ff007435 */ /* 0x000fe200000001ff */
[----:B------:R-:W-:Y:S01]  /*03a0*/  PRMT R154, R58, 0x7632, R154 ;  /* 0x000076323a9a7816 */ /* 0x000fe2000000009a */
[----:B------:R-:W-:Y:S01]  /*03b0*/  ULDC.64 UR10, c[0x0][0x210] ;  /* 0x00008400000a7ab9 */ /* 0x000fe20000000a00 */
        /* <DEDUP_REMOVED lines=14> */
[----:B------:R-:W-:Y:S01]  /*04a0*/  PRMT R141, R74, 0x7632, R141 ;  /* 0x000076324a8d7816 */ /* 0x000fe2000000008d */
[----:B------:R-:W-:Y:S01]  /*04b0*/  IMAD.U32 R61, R61, 0x10000, RZ ;  /* 0x000100003d3d7824 */ /* 0x000fe200078e00ff */
[----:B------:R-:W-:Y:S01]  /*04c0*/  SHF.L.U32 R56, R56, 0x10, RZ ;  /* 0x0000001038387819 */ /* 0x000fe200000006ff */
[----:B------:R-:W-:Y:S01]  /*04d0*/  IMAD.U32 R72, R72, 0x10000, RZ ;  /* 0x0001000048487824 */ /* 0x000fe200078e00ff */
        /* <DEDUP_REMOVED lines=43> */
[----:B------:R-:W-:Y:S02]  /*0790*/  SHF.L.U32 R159, R30, 0x10, RZ ;  /* 0x000000101e9f7819 */ /* 0x000fe400000006ff */
[----:B---3--:R-:W-:Y:S02]  /*07a0*/  PRMT R126, R85, 0x7632, R126 ;  /* 0x00007632557e7816 */ /* 0x008fe4000000007e */
[----:B------:R-:W-:Y:S02]  /*07b0*/  PRMT R127, R84, 0x7632, R127 ;  /* 0x00007632547f7816 */ /* 0x000fe4000000007f */
[----:B----4-:R-:W-:Y:S02]  /*07c0*/  PRMT R115, R18, 0x7632, R115 ;  /* 0x0000763212737816 */ /* 0x010fe40000000073 */
        /* <DEDUP_REMOVED lines=88> */
[----:B------:R-:W-:-:S07]  /*0d50*/  SHF.L.U32 R100, R100, 0x10, RZ ;  /* 0x0000001064647819 */ /* 0x000fce00000006ff */
.L_x_943:
[----:B0-----:R-:W0:Y:S01]  /*0d60*/  LDC.64 R28, c[0x0][0x280] ;  /* 0x0000a000ff1c7b82 */ /* 0x001e220000000a00 */
[----:B------:R-:W-:-:S07]  /*0d70*/  ISETP.NE.U32.AND P0, PT, RZ, UR6, PT ;  /* 0x00000006ff007c0c */ /* 0x000fce000bf05070 */
[----:B------:R-:W1:Y:S08]  /*0d80*/  LDC R36, c[0x0][0x218] ;  /* 0x00008600ff247b82 */ /* 0x000e700000000800 */
[----:B------:R-:W2:Y:S01]  /*0d90*/  LDC.64 R20, c[0x0][0x288] ;  /* 0x0000a200ff147b82 */ /* 0x000ea20000000a00 */
[----:B0-----:R-:W-:-:S05]  /*0da0*/  IMAD.WIDE R28, R97, 0x4, R28 ;  /* 0x00000004611c7825 */ /* 0x001fca00078e021c */
        /* <DEDUP_REMOVED lines=29> */
.L_x_821:
[----:B-----5:R-:W-:-:S05]  /*0f80*/  SHF.L.U32 R2, R12, 0x10, RZ ;  /* 0x000000100c027819 */ /* 0x020fca00000006ff */
[----:B------:R-:W-:Y:S01]  /*0f90*/  FMUL.FTZ R53, R2, UR8 ;  /* 0x0000000802357c20 */ /* 0x000fe20008410000 */
[----:B------:R-:W-:-:S03]  /*0fa0*/  @P0 SHF.L.U32 R2, R8, 0x10, RZ ;  /* 0x0000001008020819 */ /* 0x000fc600000006ff */
[----:B------:R-:W-:-:S04]  /*0fb0*/  FMUL.FTZ R53, R76, R53 ;  /* 0x000000354c357220 */ /* 0x000fc80000410000 */
[----:B------:R-:W-:-:S07]  /*0fc0*/  @P0 FADD.FTZ R53, R53, R2 ;  /* 0x0000000235350221 */ /* 0x000fce0000010000 */
.L_x_822:
[----:B------:R-:W-:Y:S05]  /*0fd0*/  BSYNC B0 ;  /* 0x0000000000007941 */ /* 0x000fea0003800000 */
.L_x_820:
[----:B------:R-:W-:Y:S04]  /*0fe0*/  BSSY B0, `(.L_x_823) ;  /* 0x000000e000007945 */ /* 0x000fe80003800000 */
[----:B------:R-:W-:Y:S05]  /*0ff0*/  @P3 BRA `(.L_x_824) ;  /* 0x0000000000143947 */ /* 0x000fea0003800000 */
[----:B------:R-:W-:Y:S01]  /*1000*/  HFMA2.MMA R39, -RZ, RZ, 0, 0 ;  /* 0x00000000ff277435 */ /* 0x000fe200000001ff */
[----:B------:R-:W-:Y:S10]  /*1010*/  @!P0 BRA `(.L_x_825) ;  /* 0x0000000000288947 */ /* 0x000ff40003800000 */
[----:B-----5:R-:W-:-:S04]  /*1020*/  PRMT R39, R8, 0x7632, R39 ;  /* 0x0000763208277816 */ /* 0x020fc80000000027 */
[----:B------:R-:W-:Y:S01]  /*1030*/  SHF.L.U32 R39, R39, 0x10, RZ ;  /* 0x0000001027277819 */ /* 0x000fe200000006ff */
[----:B------:R-:W-:Y:S06]  /*1040*/  BRA `(.L_x_825) ;  /* 0x00000000001c7947 */ /* 0x000fec0003800000 */
.L_x_824:
[----:B-----5:R-:W-:Y:S02]  /*1050*/  PRMT R2, R12, 0x7632, R2 ;  /* 0x000076320c027816 */ /* 0x020fe40000000002 */
[----:B------:R-:W-:Y:S02]  /*1060*/  @P0 PRMT R3, R8, 0x7632, R3 ;  /* 0x0000763208030816 */ /* 0x000fe40000000003 */
[----:B------:R-:W-:Y:S02]  /*1070*/  SHF.L.U32 R2, R2, 0x10, RZ ;  /* 0x0000001002027819 */ /* 0x000fe400000006ff */
[----:B------:R-:W-:-:S03]  /*1080*/  @P0 SHF.L.U32 R20, R3, 0x10, RZ ;  /* 0x0000001003140819 */ /* 0x000fc600000006ff */
[----:B------:R-:W-:-:S04]  /*1090*/  FMUL.FTZ R2, R2, UR8 ;  /* 0x0000000802027c20 */ /* 0x000fc80008410000 */
[----:B------:R-:W-:-:S04]  /*10a0*/  FMUL.FTZ R39, R135, R2 ;  /* 0x0000000287277220 */ /* 0x000fc80000410000 */
[----:B------:R-:W-:-:S07]  /*10b0*/  @P0 FADD.FTZ R39, R39, R20 ;  /* 0x0000001427270221 */ /* 0x000fce0000010000 */
.L_x_825:
[----:B------:R-:W-:Y:S05]  /*10c0*/  BSYNC B0 ;  /* 0x0000000000007941 */ /* 0x000fea0003800000 */
.L_x_823:
[----:B------:R-:W-:Y:S04]  /*10d0*/  BSSY B0, `(.L_x_826) ;  /* 0x000000b000007945 */ /* 0x000fe80003800000 */
[----:B------:R-:W-:Y:S05]  /*10e0*/  @P3 BRA `(.L_x_827) ;  /* 0x0000000000103947 */ /* 0x000fea0003800000 */
[----:B------:R-:W-:Y:S01]  /*10f0*/  IMAD.MOV.U32 R43, RZ, RZ, RZ ;  /* 0x000000ffff2b7224 */ /* 0x000fe200078e00ff */
[----:B------:R-:W-:Y:S06]  /*1100*/  @!P0 BRA `(.L_x_828) ;  /* 0x00000000001c8947 */ /* 0x000fec0003800000 */
[----:B-----5:R-:W-:Y:S01]  /*1110*/  SHF.L.U32 R43, R9, 0x10, RZ ;  /* 0x00000010092b7819 */ /* 0x020fe200000006ff */
[----:B------:R-:W-:Y:S06]  /*1120*/  BRA `(.L_x_828) ;  /* 0x0000000000147947 */ /* 0x000fec0003800000 */
.L_x_827:
[----:B-----5:R-:W-:Y:S02]  /*1130*/  SHF.L.U32 R2, R13, 0x10, RZ ;  /* 0x000000100d027819 */ /* 0x020fe400000006ff */
[----:B------:R-:W-:-:S03]  /*1140*/  @P0 SHF.L.U32 R20, R9, 0x10, RZ ;  /* 0x0000001009140819 */ /* 0x000fc600000006ff */
[----:B------:R-:W-:-:S04]  /*1150*/  FMUL.FTZ R2, R2, UR8 ;  /* 0x0000000802027c20 */ /* 0x000fc80008410000 */
[----:B------:R-:W-:-:S04]  /*1160*/  FMUL.FTZ R43, R77, R2 ;  /* 0x000000024d2b7220 */ /* 0x000fc80000410000 */
[----:B------:R-:W-:-:S07]  /*1170*/  @P0 FADD.FTZ R43, R43, R20 ;  /* 0x000000142b2b0221 */ /* 0x000fce0000010000 */
.L_x_828:
[----:B------:R-:W-:Y:S05]  /*1180*/  BSYNC B0 ;  /* 0x0000000000007941 */ /* 0x000fea0003800000 */
.L_x_826:
[----:B------:R-:W-:Y:S04]  /*1190*/  BSSY B0, `(.L_x_829) ;  /* 0x000000e000007945 */ /* 0x000fe80003800000 */
[----:B------:R-:W-:Y:S05]  /*11a0*/  @P3 BRA `(.L_x_830) ;  /* 0x0000000000143947 */ /* 0x000fea0003800000 */
[----:B------:R-:W-:Y:S01]  /*11b0*/  MOV R41, RZ ;  /* 0x000000ff00297202 */ /* 0x000fe20000000f00 */
[----:B------:R-:W-:Y:S06]  /*11c0*/  @!P0 BRA `(.L_x_831) ;  /* 0x0000000000288947 */ /* 0x000fec0003800000 */
[----:B-----5:R-:W-:-:S04]  /*11d0*/  PRMT R41, R9, 0x7632, R41 ;  /* 0x0000763209297816 */ /* 0x020fc80000000029 */
[----:B------:R-:W-:Y:S01]  /*11e0*/  SHF.L.U32 R41, R41, 0x10, RZ ;  /* 0x0000001029297819 */ /* 0x000fe200000006ff */
[----:B------:R-:W-:Y:S06]  /*11f0*/  BRA `(.L_x_831) ;  /* 0x00000000001c7947 */ /* 0x000fec0003800000 */
.L_x_830:
[----:B-----5:R-:W-:Y:S02]  /*1200*/  PRMT R2, R13, 0x7632, R2 ;  /* 0x000076320d027816 */ /* 0x020fe40000000002 */
[----:B------:R-:W-:Y:S02]  /*1210*/  @P0 PRMT R3, R9, 0x7632, R3 ;  /* 0x0000763209030816 */ /* 0x000fe40000000003 */
[----:B------:R-:W-:-:S05]  /*1220*/  SHF.L.U32 R2, R2, 0x10, RZ ;  /* 0x0000001002027819 */ /* 0x000fca00000006ff */
[----:B------:R-:W-:Y:S01]  /*1230*/  FMUL.FTZ R41, R2, UR8 ;  /* 0x0000000802297c20 */ /* 0x000fe20008410000 */
[----:B------:R-:W-:-:S03]  /*1240*/  @P0 SHF.L.U32 R2, R3, 0x10, RZ ;  /* 0x0000001003020819 */ /* 0x000fc600000006ff */
[----:B------:R-:W-:-:S04]  /*1250*/  FMUL.FTZ R41, R134, R41 ;  /* 0x0000002986297220 */ /* 0x000fc80000410000 */
[----:B------:R-:W-:-:S07]  /*1260*/  @P0 FADD.FTZ R41, R41, R2 ;  /* 0x0000000229290221 */ /* 0x000fce0000010000 */
.L_x_831:
[----:B------:R-:W-:Y:S05]  /*1270*/  BSYNC B0 ;  /* 0x0000000000007941 */ /* 0x000fea0003800000 */
.L_x_829:
[----:B------:R-:W-:Y:S04]  /*1280*/  BSSY B0, `(.L_x_832) ;  /* 0x000000b000007945 */ /* 0x000fe80003800000 */
[----:B------:R-:W-:Y:S05]  /*1290*/  @P3 BRA `(.L_x_833) ;  /* 0x0000000000103947 */ /* 0x000fea0003800000 */
[----:B------:R-:W-:Y:S01]  /*12a0*/  HFMA2.MMA R47, -RZ, RZ, 0, 0 ;  /* 0x00000000ff2f7435 */ /* 0x000fe200000001ff */
[----:B------:R-:W-:Y:S10]  /*12b0*/  @!P0 BRA `(.L_x_834) ;  /* 0x00000000001c8947 */ /* 0x000ff40003800000 */
[----:B-----5:R-:W-:Y:S01]  /*12c0*/  SHF.L.U32 R47, R10, 0x10, RZ ;  /* 0x000000100a2f7819 */ /* 0x020fe200000006ff */
[----:B------:R-:W-:Y:S06]  /*12d0*/  BRA `(.L_x_834) ;  /* 0x0000000000147947 */ /* 0x000fec0003800000 */
.L_x_833:
[----:B-----5:R-:W-:-:S05]  /*12e0*/  SHF.L.U32 R2, R14, 0x10, RZ ;  /* 0x000000100e027819 */ /* 0x020fca00000006ff */
[----:B------:R-:W-:Y:S01]  /*12f0*/  FMUL.FTZ R47, R2, UR8 ;  /* 0x00000008022f7c20 */ /* 0x000fe20008410000 */
[----:B------:R-:W-:-:S03]  /*1300*/  @P0 IMAD.U32 R2, R10, 0x10000, RZ ;  /* 0x000100000a020824 */ /* 0x000fc600078e00ff */
[----:B------:R-:W-:-:S04]  /*1310*/  FMUL.FTZ R47, R78, R47 ;  /* 0x0000002f4e2f7220 */ /* 0x000fc80000410000 */
[----:B------:R-:W-:-:S07]  /*1320*/  @P0 FADD.FTZ R47, R47, R2 ;  /* 0x000000022f2f0221 */ /* 0x000fce0000010000 */
.L_x_834:
[----:B------:R-:W-:Y:S05]  /*1330*/  BSYNC B0 ;  /* 0x0000000000007941 */ /* 0x000fea0003800000 */
.L_x_832:
[----:B------:R-:W-:Y:S04]  /*1340*/  BSSY B0, `(.L_x_835) ;  /* 0x000000e000007945 */ /* 0x000fe80003800000 */
[----:B------:R-:W-:Y:S05]  /*1350*/  @P3 BRA `(.L_x_836) ;  /* 0x0000000000143947 */ /* 0x000fea0003800000 */
[----:B------:R-:W-:Y:S01]  /*1360*/  MOV R49, RZ ;  /* 0x000000ff00317202 */ /* 0x000fe20000000f00 */
[----:B------:R-:W-:Y:S06]  /*1370*/  @!P0 BRA `(.L_x_837) ;  /* 0x0000000000288947 */ /* 0x000fec0003800000 */
[----:B-----5:R-:W-:-:S04]  /*1380*/  PRMT R49, R10, 0x7632, R49 ;  /* 0x000076320a317816 */ /* 0x020fc80000000031 */
[----:B------:R-:W-:Y:S01]  /*1390*/  SHF.L.U32 R49, R49, 0x10, RZ ;  /* 0x0000001031317819 */ /* 0x000fe200000006ff */
[----:B------:R-:W-:Y:S06]  /*13a0*/  BRA `(.L_x_837) ;  /* 0x00000000001c7947 */ /* 0x000fec0003800000 */
.L_x_836:
[----:B-----5:R-:W-:Y:S02]  /*13b0*/  PRMT R2, R14, 0x7632, R2 ;  /* 0x000076320e027816 */ /* 0x020fe40000000002 */
[----:B------:R-:W-:Y:S02]  /*13c0*/  @P0 PRMT R3, R10, 0x7632, R3 ;  /* 0x000076320a030816 */ /* 0x000fe40000000003 */
[----:B------:R-:W-:Y:S02]  /*13d0*/  SHF.L.U32 R2, R2, 0x10, RZ ;  /* 0x0000001002027819 */ /* 0x000fe400000006ff */
[----:B------:R-:W-:-:S03]  /*13e0*/  @P0 SHF.L.U32 R20, R3, 0x10, RZ ;  /* 0x0000001003140819 */ /* 0x000fc600000006ff */
[----:B------:R-:W-:-:S04]  /*13f0*/  FMUL.FTZ R2, R2, UR8 ;  /* 0x0000000802027c20 */ /* 0x000fc80008410000 */
[----:B------:R-:W-:-:S04]  /*1400*/  FMUL.FTZ R49, R133, R2 ;  /* 0x0000000285317220 */ /* 0x000fc80000410000 */
[----:B------:R-:W-:-:S07]  /*1410*/  @P0 FADD.FTZ R49, R49, R20 ;  /* 0x0000001431310221 */ /* 0x000fce0000010000 */
.L_x_837:
[----:B------:R-:W-:Y:S05]  /*1420*/  BSYNC B0 ;  /* 0x0000000000007941 */ /* 0x000fea0003800000 */
.L_x_835:
[----:B------:R-:W-:Y:S04]  /*1430*/  BSSY B0, `(.L_x_838) ;  /* 0x000000b000007945 */ /* 0x000fe80003800000 */
[----:B------:R-:W-:Y:S05]  /*1440*/  @P3 BRA `(.L_x_839) ;  /* 0x0000000000103947 */ /* 0x000fea0003800000 */
[----:B------:R-:W-:Y:S01]  /*1450*/  HFMA2.MMA R45, -RZ, RZ, 0, 0 ;  /* 0x00000000ff2d7435 */ /* 0x000fe200000001ff */
[----:B------:R-:W-:Y:S10]  /*1460*/  @!P0 BRA `(.L_x_840) ;  /* 0x00000000001c8947 */ /* 0x000ff40003800000 */
[----:B-----5:R-:W-:Y:S01]  /*1470*/  SHF.L.U32 R45, R11, 0x10, RZ ;  /* 0x000000100b2d7819 */ /* 0x020fe200000006ff */
[----:B------:R-:W-:Y:S06]  /*1480*/  BRA `(.L_x_840) ;  /* 0x0000000000147947 */ /* 0x000fec0003800000 */
.L_x_839:
[----:B-----5:R-:W-:Y:S02]  /*1490*/  SHF.L.U32 R2, R15, 0x10, RZ ;  /* 0x000000100f027819 */ /* 0x020fe400000006ff */
[----:B------:R-:W-:-:S03]  /*14a0*/  @P0 SHF.L.U32 R20, R11, 0x10, RZ ;  /* 0x000000100b140819 */ /* 0x000fc600000006ff */
[----:B------:R-:W-:-:S04]  /*14b0*/  FMUL.FTZ R2, R2, UR8 ;  /* 0x0000000802027c20 */ /* 0x000fc80008410000 */
[----:B------:R-:W-:-:S04]  /*14c0*/  FMUL.FTZ R45, R79, R2 ;  /* 0x000000024f2d7220 */ /* 0x000fc80000410000 */
[----:B------:R-:W-:-:S07]  /*14d0*/  @P0 FADD.FTZ R45, R45, R20 ;  /* 0x000000142d2d0221 */ /* 0x000fce0000010000 */
.L_x_840:
[----:B------:R-:W-:Y:S05]  /*14e0*/  BSYNC B0 ;  /* 0x0000000000007941 */ /* 0x000fea0003800000 */
.L_x_838:
[----:B------:R-:W-:Y:S04]  /*14f0*/  BSSY B0, `(.L_x_841) ;  /* 0x000000e000007945 */ /* 0x000fe80003800000 */
[----:B------:R-:W-:Y:S05]  /*1500*/  @P3 BRA `(.L_x_842) ;  /* 0x0000000000143947 */ /* 0x000fea0003800000 */
[----:B------:R-:W-:Y:S01]  /*1510*/  MOV R51, RZ ;  /* 0x000000ff00337202 */ /* 0x000fe20000000f00 */
[----:B------:R-:W-:Y:S06]  /*1520*/  @!P0 BRA `(.L_x_843) ;  /* 0x0000000000288947 */ /* 0x000fec0003800000 */
[----:B-----5:R-:W-:-:S04]  /*1530*/  PRMT R51, R11, 0x7632, R51 ;  /* 0x000076320b337816 */ /* 0x020fc80000000033 */
[----:B------:R-:W-:Y:S01]  /*1540*/  SHF.L.U32 R51, R51, 0x10, RZ ;  /* 0x0000001033337819 */ /* 0x000fe200000006ff */
[----:B------:R-:W-:Y:S06]  /*1550*/  BRA `(.L_x_843) ;  /* 0x00000000001c7947 */ /* 0x000fec0003800000 */
.L_x_842:
[----:B-----5:R-:W-:Y:S02]  /*1560*/  PRMT R2, R15, 0x7632, R2 ;  /* 0x000076320f027816 */ /* 0x020fe40000000002 */
[----:B------:R-:W-:-:S03]  /*1570*/  @P0 PRMT R3, R11, 0x7632, R3 ;  /* 0x000076320b030816 */ /* 0x000fc60000000003 */
[----:B------:R-:W-:-:S04]  /*1580*/  IMAD.U32 R2, R2, 0x10000, RZ ;  /* 0x0001000002027824 */ /* 0x000fc800078e00ff */
[----:B------:R-:W-:Y:S01]  /*1590*/  FMUL.FTZ R51, R2, UR8 ;  /* 0x0000000802337c20 */ /* 0x000fe20008410000 */
[----:B------:R-:W-:-:S03]  /*15a0*/  @P0 SHF.L.U32 R2, R3, 0x10, RZ ;  /* 0x0000001003020819 */ /* 0x000fc600000006ff */
[----:B------:R-:W-:-:S04]  /*15b0*/  FMUL.FTZ R51, R132, R51 ;  /* 0x0000003384337220 */ /* 0x000fc80000410000 */
[----:B------:R-:W-:-:S07]  /*15c0*/  @P0 FADD.FTZ R51, R51, R2 ;  /* 0x0000000233330221 */ /* 0x000fce0000010000 */
.L_x_843:
[----:B------:R-:W-:Y:S05]  /*15d0*/  BSYNC B0 ;  /* 0x0000000000007941 */ /* 0x000fea0003800000 */
.L_x_841:
        /* <DEDUP_REMOVED lines=17> */
[----:B------:R-:W-:Y:S01]  /*16f0*/  HFMA2.MMA R165, -RZ, RZ, 0, 0 ;  /* 0x00000000ffa57435 */ /* 0x000fe200000001ff */
[----:B------:R-:W-:Y:S10]  /*1700*/  @!P0 BRA `(.L_x_846) ;  /* 0x00000000001c8947 */ /* 0x000ff40003800000 */
[----:B-----5:R-:W-:Y:S01]  /*1710*/  SHF.L.U32 R165, R8, 0x10, RZ ;  /* 0x0000001008a57819 */ /* 0x020fe200000006ff */
[----:B------:R-:W-:Y:S06]  /*1720*/  BRA `(.L_x_846) ;  /* 0x0000000000147947 */ /* 0x000fec0003800000 */
.L_x_845:
[----:B0----5:R-:W-:-:S05]  /*1730*/  SHF.L.U32 R20, R12, 0x10, RZ ;  /* 0x000000100c147819 */ /* 0x021fca00000006ff */
[----:B------:R-:W-:Y:S01]  /*1740*/  FMUL.FTZ R165, R20, UR8 ;  /* 0x0000000814a57c20 */ /* 0x000fe20008410000 */
[----:B------:R-:W-:-:S03]  /*1750*/  @P0 SHF.L.U32 R20, R8, 0x10, RZ ;  /* 0x0000001008140819 */ /* 0x000fc600000006ff */
[----:B------:R-:W-:-:S04]  /*1760*/  FMUL.FTZ R165, R80, R165 ;  /* 0x000000a550a57220 */ /* 0x000fc80000410000 */
[----:B------:R-:W-:-:S07]  /*1770*/  @P0 FADD.FTZ R165, R20, R165 ;  /* 0x000000a514a50221 */ /* 0x000fce0000010000 */
.L_x_846:
[----:B------:R-:W-:Y:S05]  /*1780*/  BSYNC B0 ;  /* 0x0000000000007941 */ /* 0x000fea0003800000 */
.L_x_844:
[----:B------:R-:W-:Y:S04]  /*1790*/  BSSY B0, `(.L_x_847) ;  /* 0x000000e000007945 */ /* 0x000fe80003800000 */
[----:B------:R-:W-:Y:S05]  /*17a0*/  @P3 BRA `(.L_x_848) ;  /* 0x0000000000143947 */ /* 0x000fea0003800000 */
[----:B------:R-:W-:Y:S01]  /*17b0*/  MOV R167, RZ ;  /* 0x000000ff00a77202 */ /* 0x000fe20000000f00 */
[----:B------:R-:W-:Y:S06]  /*17c0*/  @!P0 BRA `(.L_x_849) ;  /* 0x0000000000288947 */ /* 0x000fec0003800000 */
[----:B-----5:R-:W-:-:S04]  /*17d0*/  PRMT R167, R8, 0x7632, R167 ;  /* 0x0000763208a77816 */ /* 0x020fc800000000a7 */
[----:B------:R-:W-:Y:S01]  /*17e0*/  SHF.L.U32 R167, R167, 0x10, RZ ;  /* 0x00000010a7a77819 */ /* 0x000fe200000006ff */
[----:B------:R-:W-:Y:S06]  /*17f0*/  BRA `(.L_x_849) ;  /* 0x00000000001c7947 */ /* 0x000fec0003800000 */
.L_x_848:
[----:B0----5:R-:W-:Y:S02]  /*1800*/  PRMT R20, R12, 0x7632, R20 ;  /* 0x000076320c147816 */ /* 0x021fe40000000014 */
[----:B------:R-:W-:Y:S02]  /*1810*/  @P0 PRMT R21, R8, 0x7632, R21 ;  /* 0x0000763208150816 */ /* 0x000fe40000000015 */
[----:B------:R-:W-:-:S03]  /*1820*/  SHF.L.U32 R20, R20, 0x10, RZ ;  /* 0x0000001014147819 */ /* 0x000fc600000006ff */
[----:B------:R-:W-:Y:S02]  /*1830*/  @P0 IMAD.U32 R24, R21, 0x10000, RZ ;  /* 0x0001000015180824 */ /* 0x000fe400078e00ff */
[----:B------:R-:W-:-:S04]  /*1840*/  FMUL.FTZ R20, R20, UR8 ;  /* 0x0000000814147c20 */ /* 0x000fc80008410000 */
[----:B------:R-:W-:-:S04]  /*1850*/  FMUL.FTZ R167, R131, R20 ;  /* 0x0000001483a77220 */ /* 0x000fc80000410000 */
[----:B------:R-:W-:-:S07]  /*1860*/  @P0 FADD.FTZ R167, R167, R24 ;  /* 0x00000018a7a70221 */ /* 0x000fce0000010000 */
.L_x_849:
[----:B------:R-:W-:Y:S05]  /*1870*/  BSYNC B0 ;  /* 0x0000000000007941 */ /* 0x000fea0003800000 */
.L_x_847:
[----:B------:R-:W-:Y:S04]  /*1880*/  BSSY B0, `(.L_x_850) ;  /* 0x000000b000007945 */ /* 0x000fe80003800000 */
[----:B------:R-:W-:Y:S05]  /*1890*/  @P3 BRA `(.L_x_851) ;  /* 0x0000000000103947 */ /* 0x000fea0003800000 */
[----:B------:R-:W-:Y:S01]  /*18a0*/  HFMA2.MMA R169, -RZ, RZ, 0, 0 ;  /* 0x00000000ffa97435 */ /* 0x000fe200000001ff */
[----:B------:R-:W-:Y:S10]  /*18b0*/  @!P0 BRA `(.L_x_852) ;  /* 0x00000000001c8947 */ /* 0x000ff40003800000 */
[----:B-----5:R-:W-:Y:S01]  /*18c0*/  SHF.L.U32 R169, R9, 0x10, RZ ;  /* 0x0000001009a97819 */ /* 0x020fe200000006ff */
[----:B------:R-:W-:Y:S06]  /*18d0*/  BRA `(.L_x_852) ;  /* 0x0000000000147947 */ /* 0x000fec0003800000 */
.L_x_851:
[----:B0----5:R-:W-:Y:S02]  /*18e0*/  SHF.L.U32 R20, R13, 0x10, RZ ;  /* 0x000000100d147819 */ /* 0x021fe400000006ff */
[----:B------:R-:W-:-:S03]  /*18f0*/  @P0 SHF.L.U32 R24, R9, 0x10, RZ ;  /* 0x0000001009180819 */ /* 0x000fc600000006ff */
[----:B------:R-:W-:-:S04]  /*1900*/  FMUL.FTZ R20, R20, UR8 ;  /* 0x0000000814147c20 */ /* 0x000fc80008410000 */
[----:B------:R-:W-:-:S04]  /*1910*/  FMUL.FTZ R169, R81, R20 ;  /* 0x0000001451a97220 */ /* 0x000fc80000410000 */
[----:B------:R-:W-:-:S07]  /*1920*/  @P0 FADD.FTZ R169, R24, R169 ;  /* 0x000000a918a90221 */ /* 0x000fce0000010000 */
.L_x_852:
[----:B------:R-:W-:Y:S05]  /*1930*/  BSYNC B0 ;  /* 0x0000000000007941 */ /* 0x000fea0003800000 */
.L_x_850:
[----:B------:R-:W-:Y:S04]  /*1940*/  BSSY B0, `(.L_x_853) ;  /* 0x000000e000007945 */ /* 0x000fe80003800000 */
[----:B------:R-:W-:Y:S05]  /*1950*/  @P3 BRA `(.L_x_854) ;  /* 0x0000000000143947 */ /* 0x000fea0003800000 */
[----:B------:R-:W-:Y:S01]  /*1960*/  MOV R171, RZ ;  /* 0x000000ff00ab7202 */ /* 0x000fe20000000f00 */
[----:B------:R-:W-:Y:S06]  /*1970*/  @!P0 BRA `(.L_x_855) ;  /* 0x0000000000288947 */ /* 0x000fec0003800000 */
[----:B-----5:R-:W-:-:S04]  /*1980*/  PRMT R171, R9, 0x7632, R171 ;  /* 0x0000763209ab7816 */ /* 0x020fc800000000ab */
[----:B------:R-:W-:Y:S01]  /*1990*/  SHF.L.U32 R171, R171, 0x10, RZ ;  /* 0x00000010abab7819 */ /* 0x000fe200000006ff */
[----:B------:R-:W-:Y:S06]  /*19a0*/  BRA `(.L_x_855) ;  /* 0x00000000001c7947 */ /* 0x000fec0003800000 */
.L_x_854:
[----:B0----5:R-:W-:Y:S02]  /*19b0*/  PRMT R20, R13, 0x7632, R20 ;  /* 0x000076320d147816 */ /* 0x021fe40000000014 */
[----:B------:R-:W-:Y:S02]  /*19c0*/  @P0 PRMT R21, R9, 0x7632, R21 ;  /* 0x0000763209150816 */ /* 0x000fe40000000015 */
[----:B------:R-:W-:-:S05]  /*19d0*/  SHF.L.U32 R20, R20, 0x10, RZ ;  /* 0x0000001014147819 */ /* 0x000fca00000006ff */
[----:B------:R-:W-:Y:S01]  /*19e0*/  FMUL.FTZ R171, R20, UR8 ;  /* 0x0000000814ab7c20 */ /* 0x000fe20008410000 */
[----:B------:R-:W-:-:S03]  /*19f0*/  @P0 SHF.L.U32 R20, R21, 0x10, RZ ;  /* 0x0000001015140819 */ /* 0x000fc600000006ff */
[----:B------:R-:W-:-:S04]  /*1a00*/  FMUL.FTZ R171, R130, R171 ;  /* 0x000000ab82ab7220 */ /* 0x000fc80000410000 */
[----:B------:R-:W-:-:S07]  /*1a10*/  @P0 FADD.FTZ R171, R171, R20 ;  /* 0x00000014abab0221 */ /* 0x000fce0000010000 */
.L_x_855:
[----:B------:R-:W-:Y:S05]  /*1a20*/  BSYNC B0 ;  /* 0x0000000000007941 */ /* 0x000fea0003800000 */
.L_x_853:
[----:B------:R-:W-:Y:S04]  /*1a30*/  BSSY B0, `(.L_x_856) ;  /* 0x000000b000007945 */ /* 0x000fe80003800000 */
[----:B------:R-:W-:Y:S05]  /*1a40*/  @P3 BRA `(.L_x_857) ;  /* 0x0000000000103947 */ /* 0x000fea0003800000 */
[----:B------:R-:W-:Y:S01]  /*1a50*/  HFMA2.MMA R173, -RZ, RZ, 0, 0 ;  /* 0x00000000ffad7435 */ /* 0x000fe200000001ff */
[----:B------:R-:W-:Y:S10]  /*1a60*/  @!P0 BRA `(.L_x_858) ;  /* 0x00000000001c8947 */ /* 0x000ff40003800000 */
[----:B-----5:R-:W-:Y:S01]  /*1a70*/  SHF.L.U32 R173, R10, 0x10, RZ ;  /* 0x000000100aad7819 */ /* 0x020fe200000006ff */
[----:B------:R-:W-:Y:S06]  /*1a80*/  BRA `(.L_x_858) ;  /* 0x0000000000147947 */ /* 0x000fec0003800000 */
.L_x_857:
[----:B0----5:R-:W-:-:S04]  /*1a90*/  IMAD.U32 R20, R14, 0x10000, RZ ;  /* 0x000100000e147824 */ /* 0x021fc800078e00ff */
[----:B------:R-:W-:Y:S01]  /*1aa0*/  FMUL.FTZ R173, R20, UR8 ;  /* 0x0000000814ad7c20 */ /* 0x000fe20008410000 */
[----:B------:R-:W-:-:S03]  /*1ab0*/  @P0 SHF.L.U32 R20, R10, 0x10, RZ ;  /* 0x000000100a140819 */ /* 0x000fc600000006ff */
[----:B------:R-:W-:-:S04]  /*1ac0*/  FMUL.FTZ R173, R82, R173 ;  /* 0x000000ad52ad7220 */ /* 0x000fc80000410000 */
[----:B------:R-:W-:-:S07]  /*1ad0*/  @P0 FADD.FTZ R173, R20, R173 ;  /* 0x000000ad14ad0221 */ /* 0x000fce0000010000 */
.L_x_858:
[----:B------:R-:W-:Y:S05]  /*1ae0*/  BSYNC B0 ;  /* 0x0000000000007941 */ /* 0x000fea0003800000 */
.L_x_856:
[----:B------:R-:W-:Y:S04]  /*1af0*/  BSSY B0, `(.L_x_859) ;  /* 0x000000e000007945 */ /* 0x000fe80003800000 */
[----:B------:R-:W-:Y:S05]  /*1b00*/  @P3 BRA `(.L_x_860) ;  /* 0x0000000000143947 */ /* 0x000fea0003800000 */
[----:B------:R-:W-:Y:S01]  /*1b10*/  MOV R175, RZ ;  /* 0x000000ff00af7202 */ /* 0x000fe20000000f00 */
[----:B------:R-:W-:Y:S06]  /*1b20*/  @!P0 BRA `(.L_x_861) ;  /* 0x0000000000288947 */ /* 0x000fec0003800000 */
[----:B-----5:R-:W-:-:S04]  /*1b30*/  PRMT R175, R10, 0x7632, R175 ;  /* 0x000076320aaf7816 */ /* 0x020fc800000000af */
[----:B------:R-:W-:Y:S01]  /*1b40*/  SHF.L.U32 R175, R175, 0x10, RZ ;  /* 0x00000010afaf7819 */ /* 0x000fe200000006ff */
[----:B------:R-:W-:Y:S06]  /*1b50*/  BRA `(.L_x_861) ;  /* 0x00000000001c7947 */ /* 0x000fec0003800000 */
.L_x_860:
[----:B0----5:R-:W-:Y:S02]  /*1b60*/  PRMT R20, R14, 0x7632, R20 ;  /* 0x000076320e147816 */ /* 0x021fe40000000014 */
[----:B------:R-:W-:Y:S02]  /*1b70*/  @P0 PRMT R21, R10, 0x7632, R21 ;  /* 0x000076320a150816 */ /* 0x000fe40000000015 */
[----:B------:R-:W-:Y:S02]  /*1b80*/  SHF.L.U32 R20, R20, 0x10, RZ ;  /* 0x0000001014147819 */ /* 0x000fe400000006ff */
[----:B------:R-:W-:-:S03]  /*1b90*/  @P0 SHF.L.U32 R24, R21, 0x10, RZ ;  /* 0x0000001015180819 */ /* 0x000fc600000006ff */
[----:B------:R-:W-:-:S04]  /*1ba0*/  FMUL.FTZ R20, R20, UR8 ;  /* 0x0000000814147c20 */ /* 0x000fc80008410000 */
[----:B------:R-:W-:-:S04]  /*1bb0*/  FMUL.FTZ R175, R129, R20 ;  /* 0x0000001481af7220 */ /* 0x000fc80000410000 */
[----:B------:R-:W-:-:S07]  /*1bc0*/  @P0 FADD.FTZ R175, R175, R24 ;  /* 0x00000018afaf0221 */ /* 0x000fce0000010000 */
.L_x_861:
[----:B------:R-:W-:Y:S05]  /*1bd0*/  BSYNC B0 ;  /* 0x0000000000007941 */ /* 0x000fea0003800000 */
.L_x_859:
[----:B------:R-:W-:Y:S04]  /*1be0*/  BSSY B0, `(.L_x_862) ;  /* 0x000000b000007945 */ /* 0x000fe80003800000 */
[----:B------:R-:W-:Y:S05]  /*1bf0*/  @P3 BRA `(.L_x_863) ;  /* 0x0000000000103947 */ /* 0x000fea0003800000 */
[----:B------:R-:W-:Y:S01]  /*1c00*/  HFMA2.MMA R177, -RZ, RZ, 0, 0 ;  /* 0x00000000ffb17435 */ /* 0x000fe200000001ff */
[----:B------:R-:W-:Y:S10]  /*1c10*/  @!P0 BRA `(.L_x_864) ;  /* 0x00000000001c8947 */ /* 0x000ff40003800000 */
[----:B-----5:R-:W-:Y:S01]  /*1c20*/  SHF.L.U32 R177, R11, 0x10, RZ ;  /* 0x000000100bb17819 */ /* 0x020fe200000006ff */
[----:B------:R-:W-:Y:S06]  /*1c30*/  BRA `(.L_x_864) ;  /* 0x0000000000147947 */ /* 0x000fec0003800000 */
.L_x_863:
[----:B0----5:R-:W-:Y:S02]  /*1c40*/  SHF.L.U32 R20, R15, 0x10, RZ ;  /* 0x000000100f147819 */ /* 0x021fe400000006ff */
[----:B------:R-:W-:-:S03]  /*1c50*/  @P0 SHF.L.U32 R24, R11, 0x10, RZ ;  /* 0x000000100b180819 */ /* 0x000fc600000006ff */
[----:B------:R-:W-:-:S04]  /*1c60*/  FMUL.FTZ R20, R20, UR8 ;  /* 0x0000000814147c20 */ /* 0x000fc80008410000 */
[----:B------:R-:W-:-:S04]  /*1c70*/  FMUL.FTZ R177, R83, R20 ;  /* 0x0000001453b17220 */ /* 0x000fc80000410000 */
[----:B------:R-:W-:-:S07]  /*1c80*/  @P0 FADD.FTZ R177, R24, R177 ;  /* 0x000000b118b10221 */ /* 0x000fce0000010000 */
.L_x_864:
[----:B------:R-:W-:Y:S05]  /*1c90*/  BSYNC B0 ;  /* 0x0000000000007941 */ /* 0x000fea0003800000 */
.L_x_862:
[----:B------:R-:W-:Y:S04]  /*1ca0*/  BSSY B0, `(.L_x_865) ;  /* 0x000000e000007945 */ /* 0x000fe80003800000 */
[----:B------:R-:W-:Y:S05]  /*1cb0*/  @P3 BRA `(.L_x_866) ;  /* 0x0000000000143947 */ /* 0x000fea0003800000 */
[----:B------:R-:W-:Y:S01]  /*1cc0*/  MOV R179, RZ ;  /* 0x000000ff00b37202 */ /* 0x000fe20000000f00 */
[----:B------:R-:W-:Y:S06]  /*1cd0*/  @!P0 BRA `(.L_x_867) ;  /* 0x0000000000288947 */ /* 0x000fec0003800000 */
[----:B-----5:R-:W-:-:S04]  /*1ce0*/  PRMT R179, R11, 0x7632, R179 ;  /* 0x000076320bb37816 */ /* 0x020fc800000000b3 */
[----:B------:R-:W-:Y:S01]  /*1cf0*/  SHF.L.U32 R179, R179, 0x10, RZ ;  /* 0x00000010b3b37819 */ /* 0x000fe200000006ff */
[----:B------:R-:W-:Y:S06]  /*1d00*/  BRA `(.L_x_867) ;  /* 0x00000000001c7947 */ /* 0x000fec0003800000 */
.L_x_866:
[----:B0----5:R-:W-:Y:S02]  /*1d10*/  PRMT R20, R15, 0x7632, R20 ;  /* 0x000076320f147816 */ /* 0x021fe40000000014 */
[----:B------:R-:W-:-:S03]  /*1d20*/  @P0 PRMT R21, R11, 0x7632, R21 ;  /* 0x000076320b150816 */ /* 0x000fc60000000015 */
[----:B------:R-:W-:-:S04]  /*1d30*/  IMAD.U32 R20, R20, 0x10000, RZ ;  /* 0x0001000014147824 */ /* 0x000fc800078e00ff */
[----:B------:R-:W-:Y:S01]  /*1d40*/  FMUL.FTZ R179, R20, UR8 ;  /* 0x0000000814b37c20 */ /* 0x000fe20008410000 */
[----:B------:R-:W-:-:S03]  /*1d50*/  @P0 SHF.L.U32 R20, R21, 0x10, RZ ;  /* 0x0000001015140819 */ /* 0x000fc600000006ff */
[----:B------:R-:W-:-:S04]  /*1d60*/  FMUL.FTZ R179, R128, R179 ;  /* 0x000000b380b37220 */ /* 0x000fc80000410000 */
[----:B------:R-:W-:-:S07]  /*1d70*/  @P0 FADD.FTZ R179, R179, R20 ;  /* 0x00000014b3b30221 */ /* 0x000fce0000010000 */
.L_x_867:
[----:B------:R-:W-:Y:S05]  /*1d80*/  BSYNC B0 ;  /* 0x0000000000007941 */ /* 0x000fea0003800000 */
.L_x_865:
        /* <DEDUP_REMOVED lines=16> */
[----:B------:R-:W-:Y:S01]  /*1e90*/  HFMA2.MMA R181, -RZ, RZ, 0, 0 ;  /* 0x00000000ffb57435 */ /* 0x000fe200000001ff */
[----:B------:R-:W-:Y:S10]  /*1ea0*/  @!P0 BRA `(.L_x_870) ;  /* 0x00000000001c8947 */ /* 0x000ff40003800000 */
[----:B-----5:R-:W-:Y:S01]  /*1eb0*/  SHF.L.U32 R181, R8, 0x10, RZ ;  /* 0x0000001008b57819 */ /* 0x020fe200000006ff */
[----:B------:R-:W-:Y:S06]  /*1ec0*/  BRA `(.L_x_870) ;  /* 0x0000000000147947 */ /* 0x000fec0003800000 */
.L_x_869:
[----:B--2--5:R-:W-:-:S05]  /*1ed0*/  SHF.L.U32 R20, R12, 0x10, RZ ;  /* 0x000000100c147819 */ /* 0x024fca00000006ff */
[----:B------:R-:W-:Y:S01]  /*1ee0*/  FMUL.FTZ R181, R20, UR8 ;  /* 0x0000000814b57c20 */ /* 0x000fe20008410000 */
[----:B------:R-:W-:-:S03]  /*1ef0*/  @P0 SHF.L.U32 R20, R8, 0x10, RZ ;  /* 0x0000001008140819 */ /* 0x000fc600000006ff */
[----:B------:R-:W-:-:S04]  /*1f00*/  FMUL.FTZ R181, R84, R181 ;  /* 0x000000b554b57220 */ /* 0x000fc80000410000 */
[----:B------:R-:W-:-:S07]  /*1f10*/  @P0 FADD.FTZ R181, R20, R181 ;  /* 0x000000b514b50221 */ /* 0x000fce0000010000 */
.L_x_870:
[----:B------:R-:W-:Y:S05]  /*1f20*/  BSYNC B0 ;  /* 0x0000000000007941 */ /* 0x000fea0003800000 */
.L_x_868:
[----:B------:R-:W-:Y:S04]  /*1f30*/  BSSY B0, `(.L_x_871) ;  /* 0x000000e000007945 */ /* 0x000fe80003800000 */
[----:B------:R-:W-:Y:S05]  /*1f40*/  @P3 BRA `(.L_x_872) ;  /* 0x0000000000143947 */ /* 0x000fea0003800000 */
[----:B------:R-:W-:Y:S01]  /*1f50*/  MOV R183, RZ ;  /* 0x000000ff00b77202 */ /* 0x000fe20000000f00 */
[----:B------:R-:W-:Y:S06]  /*1f60*/  @!P0 BRA `(.L_x_873) ;  /* 0x0000000000288947 */ /* 0x000fec0003800000 */
[----:B-----5:R-:W-:-:S04]  /*1f70*/  PRMT R183, R8, 0x7632, R183 ;  /* 0x0000763208b77816 */ /* 0x020fc800000000b7 */
[----:B------:R-:W-:Y:S01]  /*1f80*/  SHF.L.U32 R183, R183, 0x10, RZ ;  /* 0x00000010b7b77819 */ /* 0x000fe200000006ff */
[----:B------:R-:W-:Y:S06]  /*1f90*/  BRA `(.L_x_873) ;  /* 0x00000000001c7947 */ /* 0x000fec0003800000 */
.L_x_872:
[----:B--2--5:R-:W-:Y:S02]  /*1fa0*/  PRMT R20, R12, 0x7632, R20 ;  /* 0x000076320c147816 */ /* 0x024fe40000000014 */
[----:B------:R-:W-:Y:S02]  /*1fb0*/  @P0 PRMT R21, R8, 0x7632, R21 ;  /* 0x0000763208150816 */ /* 0x000fe40000000015 */
[----:B------:R-:W-:Y:S02]  /*1fc0*/  SHF.L.U32 R20, R20, 0x10, RZ ;  /* 0x0000001014147819 */ /* 0x000fe400000006ff */
[----:B------:R-:W-:-:S03]  /*1fd0*/  @P0 SHF.L.U32 R24, R21, 0x10, RZ ;  /* 0x0000001015180819 */ /* 0x000fc600000006ff */
[----:B------:R-:W-:-:S04]  /*1fe0*/  FMUL.FTZ R20, R20, UR8 ;  /* 0x0000000814147c20 */ /* 0x000fc80008410000 */
[----:B------:R-:W-:-:S04]  /*1ff0*/  FMUL.FTZ R183, R127, R20 ;  /* 0x000000147fb77220 */ /* 0x000fc80000410000 */
[----:B------:R-:W-:-:S07]  /*2000*/  @P0 FADD.FTZ R183, R183, R24 ;  /* 0x00000018b7b70221 */ /* 0x000fce0000010000 */
.L_x_873:
[----:B------:R-:W-:Y:S05]  /*2010*/  BSYNC B0 ;  /* 0x0000000000007941 */ /* 0x000fea0003800000 */
.L_x_871:
[----:B------:R-:W-:Y:S04]  /*2020*/  BSSY B0, `(.L_x_874) ;  /* 0x000000b000007945 */ /* 0x000fe80003800000 */
[----:B------:R-:W-:Y:S05]  /*2030*/  @P3 BRA `(.L_x_875) ;  /* 0x0000000000103947 */ /* 0x000fea0003800000 */
[----:B------:R-:W-:Y:S01]  /*2040*/  IMAD.MOV.U32 R185, RZ, RZ, RZ ;  /* 0x000000ffffb97224 */ /* 0x000fe200078e00ff */
[----:B------:R-:W-:Y:S06]  /*2050*/  @!P0 BRA `(.L_x_876) ;  /* 0x00000000001c8947 */ /* 0x000fec0003800000 */
[----:B-----5:R-:W-:Y:S01]  /*2060*/  SHF.L.U32 R185, R9, 0x10, RZ ;  /* 0x0000001009b97819 */ /* 0x020fe200000006ff */
[----:B------:R-:W-:Y:S06]  /*2070*/  BRA `(.L_x_876) ;  /* 0x0000000000147947 */ /* 0x000fec0003800000 */
.L_x_875:
[----:B--2--5:R-:W-:Y:S02]  /*2080*/  SHF.L.U32 R20, R13, 0x10, RZ ;  /* 0x000000100d147819 */ /* 0x024fe400000006ff */
[----:B------:R-:W-:-:S03]  /*2090*/  @P0 SHF.L.U32 R24, R9, 0x10, RZ ;  /* 0x0000001009180819 */ /* 0x000fc600000006ff */
[----:B------:R-:W-:-:S04]  /*20a0*/  FMUL.FTZ R20, R20, UR8 ;  /* 0x0000000814147c20 */ /* 0x000fc80008410000 */
[----:B------:R-:W-:-:S04]  /*20b0*/  FMUL.FTZ R185, R85, R20 ;  /* 0x0000001455b97220 */ /* 0x000fc80000410000 */
[----:B------:R-:W-:-:S07]  /*20c0*/  @P0 FADD.FTZ R185, R24, R185 ;  /* 0x000000b918b90221 */ /* 0x000fce0000010000 */
.L_x_876:
[----:B------:R-:W-:Y:S05]  /*20d0*/  BSYNC B0 ;  /* 0x0000000000007941 */ /* 0x000fea0003800000 */
.L_x_874:
[----:B------:R-:W-:Y:S04]  /*20e0*/  BSSY B0, `(.L_x_877) ;  /* 0x000000e000007945 */ /* 0x000fe80003800000 */
[----:B------:R-:W-:Y:S05]  /*20f0*/  @P3 BRA `(.L_x_878) ;  /* 0x0000000000143947 */ /* 0x000fea0003800000 */
[----:B------:R-:W-:Y:S01]  /*2100*/  HFMA2.MMA R187, -RZ, RZ, 0, 0 ;  /* 0x00000000ffbb7435 */ /* 0x000fe200000001ff */
[----:B------:R-:W-:Y:S10]  /*2110*/  @!P0 BRA `(.L_x_879) ;  /* 0x0000000000288947 */ /* 0x000ff40003800000 */
[----:B-----5:R-:W-:-:S04]  /*2120*/  PRMT R187, R9, 0x7632, R187 ;  /* 0x0000763209bb7816 */ /* 0x020fc800000000bb */
[----:B------:R-:W-:Y:S01]  /*2130*/  SHF.L.U32 R187, R187, 0x10, RZ ;  /* 0x00000010bbbb7819 */ /* 0x000fe200000006ff */
[----:B------:R-:W-:Y:S06]  /*2140*/  BRA `(.L_x_879) ;  /* 0x00000000001c7947 */ /* 0x000fec0003800000 */
.L_x_878:
[----:B--2--5:R-:W-:Y:S02]  /*2150*/  PRMT R20, R13, 0x7632, R20 ;  /* 0x000076320d147816 */ /* 0x024fe40000000014 */
[----:B------:R-:W-:Y:S02]  /*2160*/  @P0 PRMT R21, R9, 0x7632, R21 ;  /* 0x0000763209150816 */ /* 0x000fe40000000015 */
[----:B------:R-:W-:-:S05]  /*2170*/  SHF.L.U32 R20, R20, 0x10, RZ ;  /* 0x0000001014147819 */ /* 0x000fca00000006ff */
[----:B------:R-:W-:Y:S01]  /*2180*/  FMUL.FTZ R187, R20, UR8 ;  /* 0x0000000814bb7c20 */ /* 0x000fe20008410000 */
[----:B------:R-:W-:-:S03]  /*2190*/  @P0 SHF.L.U32 R20, R21, 0x10, RZ ;  /* 0x0000001015140819 */ /* 0x000fc600000006ff */
[----:B------:R-:W-:-:S04]  /*21a0*/  FMUL.FTZ R187, R126, R187 ;  /* 0x000000bb7ebb7220 */ /* 0x000fc80000410000 */
[----:B------:R-:W-:-:S07]  /*21b0*/  @P0 FADD.FTZ R187, R187, R20 ;  /* 0x00000014bbbb0221 */ /* 0x000fce0000010000 */
.L_x_879:
[----:B------:R-:W-:Y:S05]  /*21c0*/  BSYNC B0 ;  /* 0x0000000000007941 */ /* 0x000fea0003800000 */
.L_x_877:
[----:B------:R-:W-:Y:S04]  /*21d0*/  BSSY B0, `(.L_x_880) ;  /* 0x000000b000007945 */ /* 0x000fe80003800000 */
[----:B------:R-:W-:Y:S05]  /*21e0*/  @P3 BRA `(.L_x_881) ;  /* 0x0000000000103947 */ /* 0x000fea0003800000 */
[----:B------:R-:W-:Y:S01]  /*21f0*/  MOV R189, RZ ;  /* 0x000000ff00bd7202 */ /* 0x000fe20000000f00 */
[----:B------:R-:W-:Y:S06]  /*2200*/  @!P0 BRA `(.L_x_882) ;  /* 0x00000000001c8947 */ /* 0x000fec0003800000 */
[----:B-----5:R-:W-:Y:S01]  /*2210*/  SHF.L.U32 R189, R10, 0x10, RZ ;  /* 0x000000100abd7819 */ /* 0x020fe200000006ff */
[----:B------:R-:W-:Y:S06]  /*2220*/  BRA `(.L_x_882) ;  /* 0x0000000000147947 */ /* 0x000fec0003800000 */
.L_x_881:
[----:B--2--5:R-:W-:-:S05]  /*2230*/  SHF.L.U32 R20, R14, 0x10, RZ ;  /* 0x000000100e147819 */ /* 0x024fca00000006ff */
[----:B------:R-:W-:Y:S01]  /*2240*/  FMUL.FTZ R189, R20, UR8 ;  /* 0x0000000814bd7c20 */ /* 0x000fe20008410000 */
[----:B------:R-:W-:-:S03]  /*2250*/  @P0 SHF.L.U32 R20, R10, 0x10, RZ ;  /* 0x000000100a140819 */ /* 0x000fc600000006ff */
[----:B------:R-:W-:-:S04]  /*2260*/  FMUL.FTZ R189, R86, R189 ;  /* 0x000000bd56bd7220 */ /* 0x000fc80000410000 */
[----:B------:R-:W-:-:S07]  /*2270*/  @P0 FADD.FTZ R189, R20, R189 ;  /* 0x000000bd14bd0221 */ /* 0x000fce0000010000 */
.L_x_882:
[----:B------:R-:W-:Y:S05]  /*2280*/  BSYNC B0 ;  /* 0x0000000000007941 */ /* 0x000fea0003800000 */
.L_x_880:
[----:B------:R-:W-:Y:S04]  /*2290*/  BSSY B0, `(.L_x_883) ;  /* 0x000000e000007945 */ /* 0x000fe80003800000 */
[----:B------:R-:W-:Y:S05]  /*22a0*/  @P3 BRA `(.L_x_884) ;  /* 0x0000000000143947 */ /* 0x000fea0003800000 */
[----:B------:R-:W-:Y:S01]  /*22b0*/  IMAD.MOV.U32 R191, RZ, RZ, RZ ;  /* 0x000000ffffbf7224 */ /* 0x000fe200078e00ff */
[----:B------:R-:W-:Y:S06]  /*22c0*/  @!P0 BRA `(.L_x_885) ;  /* 0x0000000000288947 */ /* 0x000fec0003800000 */
[----:B-----5:R-:W-:-:S04]  /*22d0*/  PRMT R191, R10, 0x7632, R191 ;  /* 0x000076320abf7816 */ /* 0x020fc800000000bf */
[----:B------:R-:W-:Y:S01]  /*22e0*/  SHF.L.U32 R191, R191, 0x10, RZ ;  /* 0x00000010bfbf7819 */ /* 0x000fe200000006ff */
[----:B------:R-:W-:Y:S06]  /*22f0*/  BRA `(.L_x_885) ;  /* 0x00000000001c7947 */ /* 0x000fec0003800000 */
.L_x_884:
[----:B--2--5:R-:W-:Y:S02]  /*2300*/  PRMT R20, R14, 0x7632, R20 ;  /* 0x000076320e147816 */ /* 0x024fe40000000014 */
[----:B------:R-:W-:Y:S02]  /*2310*/  @P0 PRMT R21, R10, 0x7632, R21 ;  /* 0x000076320a150816 */ /* 0x000fe40000000015 */
[----:B------:R-:W-:Y:S02]  /*2320*/  SHF.L.U32 R20, R20, 0x10, RZ ;  /* 0x0000001014147819 */ /* 0x000fe400000006ff */
[----:B------:R-:W-:-:S03]  /*2330*/  @P0 SHF.L.U32 R24, R21, 0x10, RZ ;  /* 0x0000001015180819 */ /* 0x000fc600000006ff */
[----:B------:R-:W-:-:S04]  /*2340*/  FMUL.FTZ R20, R20, UR8 ;  /* 0x0000000814147c20 */ /* 0x000fc80008410000 */
[----:B------:R-:W-:-:S04]  /*2350*/  FMUL.FTZ R191, R125, R20 ;  /* 0x000000147dbf7220 */ /* 0x000fc80000410000 */
[----:B------:R-:W-:-:S07]  /*2360*/  @P0 FADD.FTZ R191, R191, R24 ;  /* 0x00000018bfbf0221 */ /* 0x000fce0000010000 */
.L_x_885:
[----:B------:R-:W-:Y:S05]  /*2370*/  BSYNC B0 ;  /* 0x0000000000007941 */ /* 0x000fea0003800000 */
.L_x_883:
[----:B------:R-:W-:Y:S04]  /*2380*/  BSSY B0, `(.L_x_886) ;  /* 0x000000b000007945 */ /* 0x000fe80003800000 */
[----:B------:R-:W-:Y:S05]  /*2390*/  @P3 BRA `(.L_x_887) ;  /* 0x0000000000103947 */ /* 0x000fea0003800000 */
[----:B------:R-:W-:Y:S01]  /*23a0*/  HFMA2.MMA R193, -RZ, RZ, 0, 0 ;  /* 0x00000000ffc17435 */ /* 0x000fe200000001ff */
[----:B------:R-:W-:Y:S10]  /*23b0*/  @!P0 BRA `(.L_x_888) ;  /* 0x00000000001c8947 */ /* 0x000ff40003800000 */
[----:B-----5:R-:W-:Y:S01]  /*23c0*/  SHF.L.U32 R193, R11, 0x10, RZ ;  /* 0x000000100bc17819 */ /* 0x020fe200000006ff */
[----:B------:R-:W-:Y:S06]  /*23d0*/  BRA `(.L_x_888) ;  /* 0x0000000000147947 */ /* 0x000fec0003800000 */
.L_x_887:
[----:B--2--5:R-:W-:Y:S02]  /*23e0*/  SHF.L.U32 R20, R15, 0x10, RZ ;  /* 0x000000100f147819 */ /* 0x024fe400000006ff */
[----:B------:R-:W-:-:S03]  /*23f0*/  @P0 SHF.L.U32 R24, R11, 0x10, RZ ;  /* 0x000000100b180819 */ /* 0x000fc600000006ff */
[----:B------:R-:W-:-:S04]  /*2400*/  FMUL.FTZ R20, R20, UR8 ;  /* 0x0000000814147c20 */ /* 0x000fc80008410000 */
[----:B------:R-:W-:-:S04]  /*2410*/  FMUL.FTZ R193, R87, R20 ;  /* 0x0000001457c17220 */ /* 0x000fc80000410000 */
[----:B------:R-:W-:-:S07]  /*2420*/  @P0 FADD.FTZ R193, R24, R193 ;  /* 0x000000c118c10221 */ /* 0x000fce0000010000 */
.L_x_888:
[----:B------:R-:W-:Y:S05]  /*2430*/  BSYNC B0 ;  /* 0x0000000000007941 */ /* 0x000fea0003800000 */
.L_x_886:
[----:B------:R-:W-:Y:S04]  /*2440*/  BSSY B0, `(.L_x_889) ;  /* 0x000000e000007945 */ /* 0x000fe80003800000 */
[----:B------:R-:W-:Y:S05]  /*2450*/  @P3 BRA `(.L_x_890) ;  /* 0x0000000000143947 */ /* 0x000fea0003800000 */
[----:B------:R-:W-:Y:S01]  /*2460*/  MOV R195, RZ ;  /* 0x000000ff00c37202 */ /* 0x000fe20000000f00 */
[----:B------:R-:W-:Y:S06]  /*2470*/  @!P0 BRA `(.L_x_891) ;  /* 0x0000000000288947 */ /* 0x000fec0003800000 */
[----:B-----5:R-:W-:-:S04]  /*2480*/  PRMT R195, R11, 0x7632, R195 ;  /* 0x000076320bc37816 */ /* 0x020fc800000000c3 */
[----:B------:R-:W-:Y:S01]  /*2490*/  SHF.L.U32 R195, R195, 0x10, RZ ;  /* 0x00000010c3c37819 */ /* 0x000fe200000006ff */
[----:B------:R-:W-:Y:S06]  /*24a0*/  BRA `(.L_x_891) ;  /* 0x00000000001c7947 */ /* 0x000fec0003800000 */
.L_x_890:
[----:B--2--5:R-:W-:Y:S02]  /*24b0*/  PRMT R20, R15, 0x7632, R20 ;  /* 0x000076320f147816 */ /* 0x024fe40000000014 */
[----:B------:R-:W-:Y:S02]  /*24c0*/  @P0 PRMT R21, R11, 0x7632, R21 ;  /* 0x000076320b150816 */ /* 0x000fe40000000015 */
[----:B------:R-:W-:-:S05]  /*24d0*/  SHF.L.U32 R20, R20, 0x10, RZ ;  /* 0x0000001014147819 */ /* 0x000fca00000006ff */
[----:B------:R-:W-:Y:S01]  /*24e0*/  FMUL.FTZ R195, R20, UR8 ;  /* 0x0000000814c37c20 */ /* 0x000fe20008410000 */
[----:B------:R-:W-:-:S03]  /*24f0*/  @P0 SHF.L.U32 R20, R21, 0x10, RZ ;  /* 0x0000001015140819 */ /* 0x000fc600000006ff */
[----:B------:R-:W-:-:S04]  /*2500*/  FMUL.FTZ R195, R124, R195 ;  /* 0x000000c37cc37220 */ /* 0x000fc80000410000 */
[----:B------:R-:W-:-:S07]  /*2510*/  @P0 FADD.FTZ R195, R195, R20 ;  /* 0x00000014c3c30221 */ /* 0x000fce0000010000 */
.L_x_891:
[----:B------:R-:W-:Y:S05]  /*2520*/  BSYNC B0 ;  /* 0x0000000000007941 */ /* 0x000fea0003800000 */
.L_x_889:
[----:B--2---:R-:W0:Y:S01]  /*2530*/  @P2 LDC.64 R28, c[0x0][0x220] ;  /* 0x00008800ff1c2b82 */ /* 0x004e220000000a00 */
[----:B------:R-:W-:Y:S01]  /*2540*/  IMAD.WIDE.U32 R20, R197, 0x10, R2 ;  /* 0x00000010c5147825 */ /* 0x000fe200078e0002 */
[----:B------:R-:W-:Y:S02]  /*2550*/  IADD3 R213, R163, 0x180, RZ ;  /* 0x00000180a3d57810 */ /* 0x000fe40007ffe0ff */
[----:B------:R-:W-:Y:S01]  /*2560*/  F2FP.BF16.F32.PACK_AB R35, R195, R193 ;  /* 0x000000c1c323723e */ /* 0x000fe200000010ff */
[----:B------:R-:W-:Y:S01]  /*2570*/  @P2 VIADD R197, R161, 0x180 ;  /* 0x00000180a1c52836 */ /* 0x000fe20000000000 */
[----:B------:R-:W-:Y:S02]  /*2580*/  F2FP.BF16.F32.PACK_AB R34, R191, R189 ;  /* 0x000000bdbf22723e */ /* 0x000fe400000010ff */
[----:B------:R-:W1:Y:S01]  /*2590*/  @P0 LDC.64 R24, c[0x0][0x230] ;  /* 0x00008c00ff180b82 */ /* 0x000e620000000a00 */
[----:B------:R-:W-:Y:S02]  /*25a0*/  F2FP.BF16.F32.PACK_AB R33, R187, R185 ;  /* 0x000000b9bb21723e */ /* 0x000fe400000010ff */
        /* <DEDUP_REMOVED lines=12> */
.L_x_893:
[----:B--2--5:R-:W-:-:S05]  /*2670*/  SHF.L.U32 R20, R12, 0x10, RZ ;  /* 0x000000100c147819 */ /* 0x024fca00000006ff */
[----:B------:R-:W-:Y:S01]  /*2680*/  FMUL.FTZ R197, R20, UR8 ;  /* 0x0000000814c57c20 */ /* 0x000fe20008410000 */
[----:B------:R-:W-:-:S03]  /*2690*/  @P0 SHF.L.U32 R20, R8, 0x10, RZ ;  /* 0x0000001008140819 */ /* 0x000fc600000006ff */
[----:B------:R-:W-:-:S04]  /*26a0*/  FMUL.FTZ R197, R88, R197 ;  /* 0x000000c558c57220 */ /* 0x000fc80000410000 */
[----:B------:R-:W-:-:S07]  /*26b0*/  @P0 FADD.FTZ R197, R20, R197 ;  /* 0x000000c514c50221 */ /* 0x000fce0000010000 */
.L_x_894:
[----:B------:R-:W-:Y:S05]  /*26c0*/  BSYNC B0 ;  /* 0x0000000000007941 */ /* 0x000fea0003800000 */
.L_x_892:
[----:B------:R-:W-:Y:S04]  /*26d0*/  BSSY B0, `(.L_x_895) ;  /* 0x000000e000007945 */ /* 0x000fe80003800000 */
[----:B------:R-:W-:Y:S05]  /*26e0*/  @P3 BRA `(.L_x_896) ;  /* 0x0000000000143947 */ /* 0x000fea0003800000 */
[----:B------:R-:W-:Y:S01]  /*26f0*/  MOV R199, RZ ;  /* 0x000000ff00c77202 */ /* 0x000fe20000000f00 */
[----:B------:R-:W-:Y:S06]  /*2700*/  @!P0 BRA `(.L_x_897) ;  /* 0x0000000000288947 */ /* 0x000fec0003800000 */
[----:B-----5:R-:W-:-:S04]  /*2710*/  PRMT R199, R8, 0x7632, R199 ;  /* 0x0000763208c77816 */ /* 0x020fc800000000c7 */
[----:B------:R-:W-:Y:S01]  /*2720*/  SHF.L.U32 R199, R199, 0x10, RZ ;  /* 0x00000010c7c77819 */ /* 0x000fe200000006ff */
[----:B------:R-:W-:Y:S06]  /*2730*/  BRA `(.L_x_897) ;  /* 0x00000000001c7947 */ /* 0x000fec0003800000 */
.L_x_896:
[----:B--2--5:R-:W-:Y:S02]  /*2740*/  PRMT R20, R12, 0x7632, R20 ;  /* 0x000076320c147816 */ /* 0x024fe40000000014 */
[----:B------:R-:W-:Y:S02]  /*2750*/  @P0 PRMT R21, R8, 0x7632, R21 ;  /* 0x0000763208150816 */ /* 0x000fe40000000015 */
[----:B------:R-:W-:Y:S02]  /*2760*/  SHF.L.U32 R20, R20, 0x10, RZ ;  /* 0x0000001014147819 */ /* 0x000fe400000006ff */
[----:B------:R-:W-:-:S03]  /*2770*/  @P0 SHF.L.U32 R24, R21, 0x10, RZ ;  /* 0x0000001015180819 */ /* 0x000fc600000006ff */
[----:B------:R-:W-:-:S04]  /*2780*/  FMUL.FTZ R20, R20, UR8 ;  /* 0x0000000814147c20 */ /* 0x000fc80008410000 */
[----:B------:R-:W-:-:S04]  /*2790*/  FMUL.FTZ R199, R123, R20 ;  /* 0x000000147bc77220 */ /* 0x000fc80000410000 */
[----:B------:R-:W-:-:S07]  /*27a0*/  @P0 FADD.FTZ R199, R199, R24 ;  /* 0x00000018c7c70221 */ /* 0x000fce0000010000 */
.L_x_897:
[----:B------:R-:W-:Y:S05]  /*27b0*/  BSYNC B0 ;  /* 0x0000000000007941 */ /* 0x000fea0003800000 */
.L_x_895:
[----:B------:R-:W-:Y:S04]  /*27c0*/  BSSY B0, `(.L_x_898) ;  /* 0x000000b000007945 */ /* 0x000fe80003800000 */
[----:B------:R-:W-:Y:S05]  /*27d0*/  @P3 BRA `(.L_x_899) ;  /* 0x0000000000103947 */ /* 0x000fea0003800000 */
[----:B------:R-:W-:Y:S01]  /*27e0*/  HFMA2.MMA R201, -RZ, RZ, 0, 0 ;  /* 0x00000000ffc97435 */ /* 0x000fe200000001ff */
[----:B------:R-:W-:Y:S10]  /*27f0*/  @!P0 BRA `(.L_x_900) ;  /* 0x00000000001c8947 */ /* 0x000ff40003800000 */
[----:B-----5:R-:W-:Y:S01]  /*2800*/  SHF.L.U32 R201, R9, 0x10, RZ ;  /* 0x0000001009c97819 */ /* 0x020fe200000006ff */
[----:B------:R-:W-:Y:S06]  /*2810*/  BRA `(.L_x_900) ;  /* 0x0000000000147947 */ /* 0x000fec0003800000 */
.L_x_899:
[----:B--2--5:R-:W-:Y:S01]  /*2820*/  IMAD.U32 R20, R13, 0x10000, RZ ;  /* 0x000100000d147824 */ /* 0x024fe200078e00ff */
[----:B------:R-:W-:-:S03]  /*2830*/  @P0 SHF.L.U32 R24, R9, 0x10, RZ ;  /* 0x0000001009180819 */ /* 0x000fc600000006ff */
[----:B------:R-:W-:-:S04]  /*2840*/  FMUL.FTZ R20, R20, UR8 ;  /* 0x0000000814147c20 */ /* 0x000fc80008410000 */
[----:B------:R-:W-:-:S04]  /*2850*/  FMUL.FTZ R201, R89, R20 ;  /* 0x0000001459c97220 */ /* 0x000fc80000410000 */
[----:B------:R-:W-:-:S07]  /*2860*/  @P0 FADD.FTZ R201, R24, R201 ;  /* 0x000000c918c90221 */ /* 0x000fce0000010000 */
.L_x_900:
[----:B------:R-:W-:Y:S05]  /*2870*/  BSYNC B0 ;  /* 0x0000000000007941 */ /* 0x000fea0003800000 */
.L_x_898:
[----:B------:R-:W-:Y:S04]  /*2880*/  BSSY B0, `(.L_x_901) ;  /* 0x000000e000007945 */ /* 0x000fe80003800000 */
[----:B------:R-:W-:Y:S05]  /*2890*/  @P3 BRA `(.L_x_902) ;  /* 0x0000000000143947 */ /* 0x000fea0003800000 */
[----:B------:R-:W-:Y:S01]  /*28a0*/  MOV R203, RZ ;  /* 0x000000ff00cb7202 */ /* 0x000fe20000000f00 */
[----:B------:R-:W-:Y:S06]  /*28b0*/  @!P0 BRA `(.L_x_903) ;  /* 0x0000000000288947 */ /* 0x000fec0003800000 */
[----:B-----5:R-:W-:-:S04]  /*28c0*/  PRMT R203, R9, 0x7632, R203 ;  /* 0x0000763209cb7816 */ /* 0x020fc800000000cb */
[----:B------:R-:W-:Y:S01]  /*28d0*/  SHF.L.U32 R203, R203, 0x10, RZ ;  /* 0x00000010cbcb7819 */ /* 0x000fe200000006ff */
[----:B------:R-:W-:Y:S06]  /*28e0*/  BRA `(.L_x_903) ;  /* 0x00000000001c7947 */ /* 0x000fec0003800000 */
.L_x_902:
[----:B--2--5:R-:W-:Y:S02]  /*28f0*/  PRMT R20, R13, 0x7632, R20 ;  /* 0x000076320d147816 */ /* 0x024fe40000000014 */
[----:B------:R-:W-:Y:S02]  /*2900*/  @P0 PRMT R21, R9, 0x7632, R21 ;  /* 0x0000763209150816 */ /* 0x000fe40000000015 */
[----:B------:R-:W-:-:S05]  /*2910*/  SHF.L.U32 R20, R20, 0x10, RZ ;  /* 0x0000001014147819 */ /* 0x000fca00000006ff */
[----:B------:R-:W-:Y:S01]  /*2920*/  FMUL.FTZ R203, R20, UR8 ;  /* 0x0000000814cb7c20 */ /* 0x000fe20008410000 */
[----:B------:R-:W-:-:S03]  /*2930*/  @P0 SHF.L.U32 R20, R21, 0x10, RZ ;  /* 0x0000001015140819 */ /* 0x000fc600000006ff */
[----:B------:R-:W-:-:S04]  /*2940*/  FMUL.FTZ R203, R122, R203 ;  /* 0x000000cb7acb7220 */ /* 0x000fc80000410000 */
[----:B------:R-:W-:-:S07]  /*2950*/  @P0 FADD.FTZ R203, R203, R20 ;  /* 0x00000014cbcb0221 */ /* 0x000fce0000010000 */
.L_x_903:
[----:B------:R-:W-:Y:S05]  /*2960*/  BSYNC B0 ;  /* 0x0000000000007941 */ /* 0x000fea0003800000 */
.L_x_901:
[----:B------:R-:W-:Y:S04]  /*2970*/  BSSY B0, `(.L_x_904) ;  /* 0x000000b000007945 */ /* 0x000fe80003800000 */
[----:B------:R-:W-:Y:S05]  /*2980*/  @P3 BRA `(.L_x_905) ;  /* 0x0000000000103947 */ /* 0x000fea0003800000 */
[----:B------:R-:W-:Y:S01]  /*2990*/  HFMA2.MMA R205, -RZ, RZ, 0, 0 ;  /* 0x00000000ffcd7435 */ /* 0x000fe200000001ff */
[----:B------:R-:W-:Y:S10]  /*29a0*/  @!P0 BRA `(.L_x_906) ;  /* 0x00000000001c8947 */ /* 0x000ff40003800000 */
[----:B-----5:R-:W-:Y:S01]  /*29b0*/  SHF.L.U32 R205, R10, 0x10, RZ ;  /* 0x000000100acd7819 */ /* 0x020fe200000006ff */
[----:B------:R-:W-:Y:S06]  /*29c0*/  BRA `(.L_x_906) ;  /* 0x0000000000147947 */ /* 0x000fec0003800000 */
.L_x_905:
[----:B--2--5:R-:W-:-:S05]  /*29d0*/  SHF.L.U32 R20, R14, 0x10, RZ ;  /* 0x000000100e147819 */ /* 0x024fca00000006ff */
[----:B------:R-:W-:Y:S01]  /*29e0*/  FMUL.FTZ R205, R20, UR8 ;  /* 0x0000000814cd7c20 */ /* 0x000fe20008410000 */
[----:B------:R-:W-:-:S03]  /*29f0*/  @P0 SHF.L.U32 R20, R10, 0x10, RZ ;  /* 0x000000100a140819 */ /* 0x000fc600000006ff */
[----:B------:R-:W-:-:S04]  /*2a00*/  FMUL.FTZ R205, R90, R205 ;  /* 0x000000cd5acd7220 */ /* 0x000fc80000410000 */
[----:B------:R-:W-:-:S07]  /*2a10*/  @P0 FADD.FTZ R205, R20, R205 ;  /* 0x000000cd14cd0221 */ /* 0x000fce0000010000 */
.L_x_906:
[----:B------:R-:W-:Y:S05]  /*2a20*/  BSYNC B0 ;  /* 0x0000000000007941 */ /* 0x000fea0003800000 */
.L_x_904:
[----:B------:R-:W-:Y:S04]  /*2a30*/  BSSY B0, `(.L_x_907) ;  /* 0x000000e000007945 */ /* 0x000fe80003800000 */
[----:B------:R-:W-:Y:S05]  /*2a40*/  @P3 BRA `(.L_x_908) ;  /* 0x0000000000143947 */ /* 0x000fea0003800000 */
[----:B------:R-:W-:Y:S01]  /*2a50*/  MOV R207, RZ ;  /* 0x000000ff00cf7202 */ /* 0x000fe20000000f00 */
[----:B------:R-:W-:Y:S06]  /*2a60*/  @!P0 BRA `(.L_x_909) ;  /* 0x0000000000288947 */ /* 0x000fec0003800000 */
[----:B-----5:R-:W-:-:S04]  /*2a70*/  PRMT R207, R10, 0x7632, R207 ;  /* 0x000076320acf7816 */ /* 0x020fc800000000cf */
[----:B------:R-:W-:Y:S01]  /*2a80*/  SHF.L.U32 R207, R207, 0x10, RZ ;  /* 0x00000010cfcf7819 */ /* 0x000fe200000006ff */
[----:B------:R-:W-:Y:S06]  /*2a90*/  BRA `(.L_x_909) ;  /* 0x00000000001c7947 */ /* 0x000fec0003800000 */
.L_x_908:
[----:B--2--5:R-:W-:Y:S02]  /*2aa0*/  PRMT R20, R14, 0x7632, R20 ;  /* 0x000076320e147816 */ /* 0x024fe40000000014 */
[----:B------:R-:W-:-:S03]  /*2ab0*/  @P0 PRMT R21, R10, 0x7632, R21 ;  /* 0x000076320a150816 */ /* 0x000fc60000000015 */
[----:B------:R-:W-:Y:S01]  /*2ac0*/  IMAD.U32 R20, R20, 0x10000, RZ ;  /* 0x0001000014147824 */ /* 0x000fe200078e00ff */
[----:B------:R-:W-:-:S03]  /*2ad0*/  @P0 SHF.L.U32 R24, R21, 0x10, RZ ;  /* 0x0000001015180819 */ /* 0x000fc600000006ff */
[----:B------:R-:W-:-:S04]  /*2ae0*/  FMUL.FTZ R20, R20, UR8 ;  /* 0x0000000814147c20 */ /* 0x000fc80008410000 */
[----:B------:R-:W-:-:S04]  /*2af0*/  FMUL.FTZ R207, R121, R20 ;  /* 0x0000001479cf7220 */ /* 0x000fc80000410000 */
[----:B------:R-:W-:-:S07]  /*2b00*/  @P0 FADD.FTZ R207, R207, R24 ;  /* 0x00000018cfcf0221 */ /* 0x000fce0000010000 */
.L_x_909:
[----:B------:R-:W-:Y:S05]  /*2b10*/  BSYNC B0 ;  /* 0x0000000000007941 */ /* 0x000fea0003800000 */
.L_x_907:
[----:B------:R-:W-:Y:S04]  /*2b20*/  BSSY B0, `(.L_x_910) ;  /* 0x000000b000007945 */ /* 0x000fe80003800000 */
[----:B------:R-:W-:Y:S05]  /*2b30*/  @P3 BRA `(.L_x_911) ;  /* 0x0000000000103947 */ /* 0x000fea0003800000 */
[----:B------:R-:W-:Y:S01]  /*2b40*/  HFMA2.MMA R209, -RZ, RZ, 0, 0 ;  /* 0x00000000ffd17435 */ /* 0x000fe200000001ff */
[----:B------:R-:W-:Y:S10]  /*2b50*/  @!P0 BRA `(.L_x_912) ;  /* 0x00000000001c8947 */ /* 0x000ff40003800000 */
[----:B-----5:R-:W-:Y:S01]  /*2b60*/  SHF.L.U32 R209, R11, 0x10, RZ ;  /* 0x000000100bd17819 */ /* 0x020fe200000006ff */
[----:B------:R-:W-:Y:S06]  /*2b70*/  BRA `(.L_x_912) ;  /* 0x0000000000147947 */ /* 0x000fec0003800000 */
.L_x_911:
[----:B--2--5:R-:W-:Y:S02]  /*2b80*/  SHF.L.U32 R20, R15, 0x10, RZ ;  /* 0x000000100f147819 */ /* 0x024fe400000006ff */
[----:B------:R-:W-:-:S03]  /*2b90*/  @P0 SHF.L.U32 R24, R11, 0x10, RZ ;  /* 0x000000100b180819 */ /* 0x000fc600000006ff */
[----:B------:R-:W-:-:S04]  /*2ba0*/  FMUL.FTZ R20, R20, UR8 ;  /* 0x0000000814147c20 */ /* 0x000fc80008410000 */
[----:B------:R-:W-:-:S04]  /*2bb0*/  FMUL.FTZ R209, R91, R20 ;  /* 0x000000145bd17220 */ /* 0x000fc80000410000 */
[----:B------:R-:W-:-:S07]  /*2bc0*/  @P0 FADD.FTZ R209, R24, R209 ;  /* 0x000000d118d10221 */ /* 0x000fce0000010000 */
.L_x_912:
[----:B------:R-:W-:Y:S05]  /*2bd0*/  BSYNC B0 ;  /* 0x0000000000007941 */ /* 0x000fea0003800000 */
.L_x_910:
[----:B------:R-:W-:Y:S04]  /*2be0*/  BSSY B0, `(.L_x_913) ;  /* 0x000000e000007945 */ /* 0x000fe80003800000 */
[----:B------:R-:W-:Y:S05]  /*2bf0*/  @P3 BRA `(.L_x_914) ;  /* 0x0000000000143947 */ /* 0x000fea0003800000 */
[----:B------:R-:W-:Y:S01]  /*2c00*/  MOV R211, RZ ;  /* 0x000000ff00d37202 */ /* 0x000fe20000000f00 */
[----:B------:R-:W-:Y:S06]  /*2c10*/  @!P0 BRA `(.L_x_915) ;  /* 0x0000000000288947 */ /* 0x000fec0003800000 */
[----:B-----5:R-:W-:-:S04]  /*2c20*/  PRMT R211, R11, 0x7632, R211 ;  /* 0x000076320bd37816 */ /* 0x020fc800000000d3 */
[----:B------:R-:W-:Y:S01]  /*2c30*/  SHF.L.U32 R211, R211, 0x10, RZ ;  /* 0x00000010d3d37819 */ /* 0x000fe200000006ff */
[----:B------:R-:W-:Y:S06]  /*2c40*/  BRA `(.L_x_915) ;  /* 0x00000000001c7947 */ /* 0x000fec0003800000 */
.L_x_914:
[----:B--2--5:R-:W-:Y:S02]  /*2c50*/  PRMT R20, R15, 0x7632, R20 ;  /* 0x000076320f147816 */ /* 0x024fe40000000014 */
[----:B------:R-:W-:Y:S02]  /*2c60*/  @P0 PRMT R21, R11, 0x7632, R21 ;  /* 0x000076320b150816 */ /* 0x000fe40000000015 */
[----:B------:R-:W-:-:S05]  /*2c70*/  SHF.L.U32 R20, R20, 0x10, RZ ;  /* 0x0000001014147819 */ /* 0x000fca00000006ff */
[----:B------:R-:W-:Y:S01]  /*2c80*/  FMUL.FTZ R211, R20, UR8 ;  /* 0x0000000814d37c20 */ /* 0x000fe20008410000 */
[----:B------:R-:W-:-:S03]  /*2c90*/  @P0 SHF.L.U32 R20, R21, 0x10, RZ ;  /* 0x0000001015140819 */ /* 0x000fc600000006ff */
[----:B------:R-:W-:-:S04]  /*2ca0*/  FMUL.FTZ R211, R120, R211 ;  /* 0x000000d378d37220 */ /* 0x000fc80000410000 */
[----:B------:R-:W-:-:S07]  /*2cb0*/  @P0 FADD.FTZ R211, R211, R20 ;  /* 0x00000014d3d30221 */ /* 0x000fce0000010000 */
.L_x_915:
[----:B------:R-:W-:Y:S05]  /*2cc0*/  BSYNC B0 ;  /* 0x0000000000007941 */ /* 0x000fea0003800000 */
.L_x_913:
[----:B--2---:R-:W0:Y:S01]  /*2cd0*/  @P2 LDC.64 R28, c[0x0][0x220] ;  /* 0x00008800ff1c2b82 */ /* 0x004e220000000a00 */
[----:B------:R-:W-:Y:S01]  /*2ce0*/  IADD3 R221, R163, 0x200, RZ ;  /* 0x00000200a3dd7810 */ /* 0x000fe20007ffe0ff */
[----:B------:R-:W-:Y:S01]  /*2cf0*/  IMAD.WIDE.U32 R20, R213, 0x10, R2 ;  /* 0x00000010d5147825 */ /* 0x000fe200078e0002 */
[----:B------:R-:W-:Y:S02]  /*2d00*/  @P2 IADD3 R161, R161, 0x200, RZ ;  /* 0x00000200a1a12810 */ /* 0x000fe40007ffe0ff */
[----:B------:R-:W-:Y:S02]  /*2d10*/  F2FP.BF16.F32.PACK_AB R35, R211, R209 ;  /* 0x000000d1d323723e */ /* 0x000fe400000010ff */
[----:B------:R-:W-:Y:S01]  /*2d20*/  F2FP.BF16.F32.PACK_AB R34, R207, R205 ;  /* 0x000000cdcf22723e */ /* 0x000fe200000010ff */
        /* <DEDUP_REMOVED lines=10> */
[----:B--2---:R-:W-:Y:S01]  /*2dd0*/  IMAD.MOV.U32 R25, RZ, RZ, RZ ;  /* 0x000000ffff197224 */ /* 0x004fe200078e00ff */
[----:B------:R-:W-:Y:S06]  /*2de0*/  @!P0 BRA `(.L_x_918) ;  /* 0x00000000001c8947 */ /* 0x000fec0003800000 */
[----:B-----5:R-:W-:Y:S01]  /*2df0*/  SHF.L.U32 R25, R8, 0x10, RZ ;  /* 0x0000001008197819 */ /* 0x020fe200000006ff */
[----:B------:R-:W-:Y:S06]  /*2e00*/  BRA `(.L_x_918) ;  /* 0x0000000000147947 */ /* 0x000fec0003800000 */
.L_x_917:
[----:B--2--5:R-:W-:-:S05]  /*2e10*/  SHF.L.U32 R20, R12, 0x10, RZ ;  /* 0x000000100c147819 */ /* 0x024fca00000006ff */
[----:B------:R-:W-:Y:S01]  /*2e20*/  FMUL.FTZ R25, R20, UR8 ;  /* 0x0000000814197c20 */ /* 0x000fe20008410000 */
[----:B------:R-:W-:-:S03]  /*2e30*/  @P0 SHF.L.U32 R20, R8, 0x10, RZ ;  /* 0x0000001008140819 */ /* 0x000fc600000006ff */
[----:B------:R-:W-:-:S04]  /*2e40*/  FMUL.FTZ R25, R92, R25 ;  /* 0x000000195c197220 */ /* 0x000fc80000410000 */
[----:B------:R-:W-:-:S07]  /*2e50*/  @P0 FADD.FTZ R25, R20, R25 ;  /* 0x0000001914190221 */ /* 0x000fce0000010000 */
.L_x_918:
[----:B------:R-:W-:Y:S05]  /*2e60*/  BSYNC B0 ;  /* 0x0000000000007941 */ /* 0x000fea0003800000 */
.L_x_916:
[----:B------:R-:W-:Y:S04]  /*2e70*/  BSSY B0, `(.L_x_919) ;  /* 0x000000e000007945 */ /* 0x000fe80003800000 */
[----:B------:R-:W-:Y:S05]  /*2e80*/  @P3 BRA `(.L_x_920) ;  /* 0x0000000000143947 */ /* 0x000fea0003800000 */
[----:B------:R-:W-:Y:S01]  /*2e90*/  HFMA2.MMA R29, -RZ, RZ, 0, 0 ;  /* 0x00000000ff1d7435 */ /* 0x000fe200000001ff */
[----:B------:R-:W-:Y:S10]  /*2ea0*/  @!P0 BRA `(.L_x_921) ;  /* 0x0000000000288947 */ /* 0x000ff40003800000 */
[----:B-----5:R-:W-:-:S04]  /*2eb0*/  PRMT R29, R8, 0x7632, R29 ;  /* 0x00007632081d7816 */ /* 0x020fc8000000001d */
[----:B------:R-:W-:Y:S01]  /*2ec0*/  SHF.L.U32 R29, R29, 0x10, RZ ;  /* 0x000000101d1d7819 */ /* 0x000fe200000006ff */
[----:B------:R-:W-:Y:S06]  /*2ed0*/  BRA `(.L_x_921) ;  /* 0x00000000001c7947 */ /* 0x000fec0003800000 */
.L_x_920:
[----:B-----5:R-:W-:Y:S02]  /*2ee0*/  PRMT R20, R12, 0x7632, R20 ;  /* 0x000076320c147816 */ /* 0x020fe40000000014 */
[----:B------:R-:W-:Y:S02]  /*2ef0*/  @P0 PRMT R21, R8, 0x7632, R21 ;  /* 0x0000763208150816 */ /* 0x000fe40000000015 */
[----:B------:R-:W-:Y:S02]  /*2f00*/  SHF.L.U32 R20, R20, 0x10, RZ ;  /* 0x0000001014147819 */ /* 0x000fe400000006ff */
[----:B------:R-:W-:-:S03]  /*2f10*/  @P0 SHF.L.U32 R24, R21, 0x10, RZ ;  /* 0x0000001015180819 */ /* 0x000fc600000006ff */
[----:B------:R-:W-:-:S04]  /*2f20*/  FMUL.FTZ R20, R20, UR8 ;  /* 0x0000000814147c20 */ /* 0x000fc80008410000 */
[----:B------:R-:W-:-:S04]  /*2f30*/  FMUL.FTZ R29, R119, R20 ;  /* 0x00000014771d7220 */ /* 0x000fc80000410000 */
[----:B------:R-:W-:-:S07]  /*2f40*/  @P0 FADD.FTZ R29, R29, R24 ;  /* 0x000000181d1d0221 */ /* 0x000fce0000010000 */
.L_x_921:
[----:B------:R-:W-:Y:S05]  /*2f50*/  BSYNC B0 ;  /* 0x0000000000007941 */ /* 0x000fea0003800000 */
.L_x_919:
[----:B------:R-:W-:Y:S04]  /*2f60*/  BSSY B0, `(.L_x_922) ;  /* 0x000000b000007945 */ /* 0x000fe80003800000 */
[----:B------:R-:W-:Y:S05]  /*2f70*/  @P3 BRA `(.L_x_923) ;  /* 0x0000000000103947 */ /* 0x000fea0003800000 */
[----:B------:R-:W-:Y:S01]  /*2f80*/  MOV R161, RZ ;  /* 0x000000ff00a17202 */ /* 0x000fe20000000f00 */
[----:B------:R-:W-:Y:S06]  /*2f90*/  @!P0 BRA `(.L_x_924) ;  /* 0x00000000001c8947 */ /* 0x000fec0003800000 */
[----:B-----5:R-:W-:Y:S01]  /*2fa0*/  SHF.L.U32 R161, R9, 0x10, RZ ;  /* 0x0000001009a17819 */ /* 0x020fe200000006ff */
[----:B------:R-:W-:Y:S06]  /*2fb0*/  BRA `(.L_x_924) ;  /* 0x0000000000147947 */ /* 0x000fec0003800000 */
.L_x_923:
[----:B-----5:R-:W-:Y:S02]  /*2fc0*/  SHF.L.U32 R20, R13, 0x10, RZ ;  /* 0x000000100d147819 */ /* 0x020fe400000006ff */
[----:B------:R-:W-:-:S03]  /*2fd0*/  @P0 SHF.L.U32 R24, R9, 0x10, RZ ;  /* 0x0000001009180819 */ /* 0x000fc600000006ff */
[----:B------:R-:W-:-:S04]  /*2fe0*/  FMUL.FTZ R20, R20, UR8 ;  /* 0x0000000814147c20 */ /* 0x000fc80008410000 */
[----:B------:R-:W-:-:S04]  /*2ff0*/  FMUL.FTZ R161, R93, R20 ;  /* 0x000000145da17220 */ /* 0x000fc80000410000 */
[----:B------:R-:W-:-:S07]  /*3000*/  @P0 FADD.FTZ R161, R24, R161 ;  /* 0x000000a118a10221 */ /* 0x000fce0000010000 */
.L_x_924:
[----:B------:R-:W-:Y:S05]  /*3010*/  BSYNC B0 ;  /* 0x0000000000007941 */ /* 0x000fea0003800000 */
.L_x_922:
[----:B------:R-:W-:Y:S04]  /*3020*/  BSSY B0, `(.L_x_925) ;  /* 0x000000e000007945 */ /* 0x000fe80003800000 */
[----:B------:R-:W-:Y:S05]  /*3030*/  @P3 BRA `(.L_x_926) ;  /* 0x0000000000143947 */ /* 0x000fea0003800000 */
[----:B------:R-:W-:Y:S01]  /*3040*/  IMAD.MOV.U32 R163, RZ, RZ, RZ ;  /* 0x000000ffffa37224 */ /* 0x000fe200078e00ff */
[----:B------:R-:W-:Y:S06]  /*3050*/  @!P0 BRA `(.L_x_927) ;  /* 0x0000000000288947 */ /* 0x000fec0003800000 */
[----:B-----5:R-:W-:-:S04]  /*3060*/  PRMT R163, R9, 0x7632, R163 ;  /* 0x0000763209a37816 */ /* 0x020fc800000000a3 */
[----:B------:R-:W-:Y:S01]  /*3070*/  SHF.L.U32 R163, R163, 0x10, RZ ;  /* 0x00000010a3a37819 */ /* 0x000fe200000006ff */
[----:B------:R-:W-:Y:S06]  /*3080*/  BRA `(.L_x_927) ;  /* 0x00000000001c7947 */ /* 0x000fec0003800000 */
.L_x_926:
[----:B-----5:R-:W-:Y:S02]  /*3090*/  PRMT R20, R13, 0x7632, R20 ;  /* 0x000076320d147816 */ /* 0x020fe40000000014 */
[----:B------:R-:W-:Y:S02]  /*30a0*/  @P0 PRMT R21, R9, 0x7632, R21 ;  /* 0x0000763209150816 */ /* 0x000fe40000000015 */
[----:B------:R-:W-:-:S05]  /*30b0*/  SHF.L.U32 R20, R20, 0x10, RZ ;  /* 0x0000001014147819 */ /* 0x000fca00000006ff */
[----:B------:R-:W-:Y:S01]  /*30c0*/  FMUL.FTZ R163, R20, UR8 ;  /* 0x0000000814a37c20 */ /* 0x000fe20008410000 */
[----:B------:R-:W-:-:S03]  /*30d0*/  @P0 SHF.L.U32 R20, R21, 0x10, RZ ;  /* 0x0000001015140819 */ /* 0x000fc600000006ff */
[----:B------:R-:W-:-:S04]  /*30e0*/  FMUL.FTZ R163, R118, R163 ;  /* 0x000000a376a37220 */ /* 0x000fc80000410000 */
[----:B------:R-:W-:-:S07]  /*30f0*/  @P0 FADD.FTZ R163, R163, R20 ;  /* 0x00000014a3a30221 */ /* 0x000fce0000010000 */
.L_x_927:
[----:B------:R-:W-:Y:S05]  /*3100*/  BSYNC B0 ;  /* 0x0000000000007941 */ /* 0x000fea0003800000 */
.L_x_925:
[----:B------:R-:W-:Y:S04]  /*3110*/  BSSY B0, `(.L_x_928) ;  /* 0x000000b000007945 */ /* 0x000fe80003800000 */
[----:B------:R-:W-:Y:S05]  /*3120*/  @P3 BRA `(.L_x_929) ;  /* 0x0000000000103947 */ /* 0x000fea0003800000 */
[----:B------:R-:W-:Y:S01]  /*3130*/  HFMA2.MMA R213, -RZ, RZ, 0, 0 ;  /* 0x00000000ffd57435 */ /* 0x000fe200000001ff */
[----:B------:R-:W-:Y:S10]  /*3140*/  @!P0 BRA `(.L_x_930) ;  /* 0x00000000001c8947 */ /* 0x000ff40003800000 */
[----:B-----5:R-:W-:Y:S01]  /*3150*/  SHF.L.U32 R213, R10, 0x10, RZ ;  /* 0x000000100ad57819 */ /* 0x020fe200000006ff */
[----:B------:R-:W-:Y:S06]  /*3160*/  BRA `(.L_x_930) ;  /* 0x0000000000147947 */ /* 0x000fec0003800000 */
.L_x_929:
[----:B-----5:R-:W-:-:S05]  /*3170*/  SHF.L.U32 R20, R14, 0x10, RZ ;  /* 0x000000100e147819 */ /* 0x020fca00000006ff */
[----:B------:R-:W-:Y:S01]  /*3180*/  FMUL.FTZ R213, R20, UR8 ;  /* 0x0000000814d57c20 */ /* 0x000fe20008410000 */
[----:B------:R-:W-:-:S03]  /*3190*/  @P0 SHF.L.U32 R20, R10, 0x10, RZ ;  /* 0x000000100a140819 */ /* 0x000fc600000006ff */
[----:B------:R-:W-:-:S04]  /*31a0*/  FMUL.FTZ R213, R94, R213 ;  /* 0x000000d55ed57220 */ /* 0x000fc80000410000 */
[----:B------:R-:W-:-:S07]  /*31b0*/  @P0 FADD.FTZ R213, R20, R213 ;  /* 0x000000d514d50221 */ /* 0x000fce0000010000 */
.L_x_930:
[----:B------:R-:W-:Y:S05]  /*31c0*/  BSYNC B0 ;  /* 0x0000000000007941 */ /* 0x000fea0003800000 */
.L_x_928:
[----:B------:R-:W-:Y:S04]  /*31d0*/  BSSY B0, `(.L_x_931) ;  /* 0x000000e000007945 */ /* 0x000fe80003800000 */
[----:B------:R-:W-:Y:S05]  /*31e0*/  @P3 BRA `(.L_x_932) ;  /* 0x0000000000143947 */ /* 0x000fea0003800000 */
[----:B------:R-:W-:Y:S01]  /*31f0*/  MOV R215, RZ ;  /* 0x000000ff00d77202 */ /* 0x000fe20000000f00 */
[----:B------:R-:W-:Y:S06]  /*3200*/  @!P0 BRA `(.L_x_933) ;  /* 0x0000000000288947 */ /* 0x000fec0003800000 */
[----:B-----5:R-:W-:-:S04]  /*3210*/  PRMT R215, R10, 0x7632, R215 ;  /* 0x000076320ad77816 */ /* 0x020fc800000000d7 */
[----:B------:R-:W-:Y:S01]  /*3220*/  SHF.L.U32 R215, R215, 0x10, RZ ;  /* 0x00000010d7d77819 */ /* 0x000fe200000006ff */
[----:B------:R-:W-:Y:S06]  /*3230*/  BRA `(.L_x_933) ;  /* 0x00000000001c7947 */ /* 0x000fec0003800000 */
.L_x_932:
[----:B-----5:R-:W-:Y:S02]  /*3240*/  PRMT R20, R14, 0x7632, R20 ;  /* 0x000076320e147816 */ /* 0x020fe40000000014 */
[----:B------:R-:W-:Y:S02]  /*3250*/  @P0 PRMT R21, R10, 0x7632, R21 ;  /* 0x000076320a150816 */ /* 0x000fe40000000015 */
[----:B------:R-:W-:Y:S02]  /*3260*/  SHF.L.U32 R20, R20, 0x10, RZ ;  /* 0x0000001014147819 */ /* 0x000fe400000006ff */
[----:B------:R-:W-:-:S03]  /*3270*/  @P0 SHF.L.U32 R24, R21, 0x10, RZ ;  /* 0x0000001015180819 */ /* 0x000fc600000006ff */
[----:B------:R-:W-:-:S04]  /*3280*/  FMUL.FTZ R20, R20, UR8 ;  /* 0x0000000814147c20 */ /* 0x000fc80008410000 */
[----:B------:R-:W-:-:S04]  /*3290*/  FMUL.FTZ R215, R117, R20 ;  /* 0x0000001475d77220 */ /* 0x000fc80000410000 */
[----:B------:R-:W-:-:S07]  /*32a0*/  @P0 FADD.FTZ R215, R215, R24 ;  /* 0x00000018d7d70221 */ /* 0x000fce0000010000 */
.L_x_933:
[----:B------:R-:W-:Y:S05]  /*32b0*/  BSYNC B0 ;  /* 0x0000000000007941 */ /* 0x000fea0003800000 */
.L_x_931:
[----:B------:R-:W-:Y:S04]  /*32c0*/  BSSY B0, `(.L_x_934) ;  /* 0x000000b000007945 */ /* 0x000fe80003800000 */
[----:B------:R-:W-:Y:S05]  /*32d0*/  @P3 BRA `(.L_x_935) ;  /* 0x0000000000103947 */ /* 0x000fea0003800000 */
[----:B------:R-:W-:Y:S01]  /*32e0*/  IMAD.MOV.U32 R217, RZ, RZ, RZ ;  /* 0x000000ffffd97224 */ /* 0x000fe200078e00ff */
[----:B------:R-:W-:Y:S06]  /*32f0*/  @!P0 BRA `(.L_x_936) ;  /* 0x00000000001c8947 */ /* 0x000fec0003800000 */
[----:B-----5:R-:W-:Y:S01]  /*3300*/  SHF.L.U32 R217, R11, 0x10, RZ ;  /* 0x000000100bd97819 */ /* 0x020fe200000006ff */
[----:B------:R-:W-:Y:S06]  /*3310*/  BRA `(.L_x_936) ;  /* 0x0000000000147947 */ /* 0x000fec0003800000 */
.L_x_935:
[----:B-----5:R-:W-:Y:S02]  /*3320*/  SHF.L.U32 R20, R15, 0x10, RZ ;  /* 0x000000100f147819 */ /* 0x020fe400000006ff */
[----:B------:R-:W-:-:S03]  /*3330*/  @P0 SHF.L.U32 R24, R11, 0x10, RZ ;  /* 0x000000100b180819 */ /* 0x000fc600000006ff */
[----:B------:R-:W-:-:S04]  /*3340*/  FMUL.FTZ R20, R20, UR8 ;  /* 0x0000000814147c20 */ /* 0x000fc80008410000 */
[----:B------:R-:W-:-:S04]  /*3350*/  FMUL.FTZ R217, R95, R20 ;  /* 0x000000145fd97220 */ /* 0x000fc80000410000 */
[----:B------:R-:W-:-:S07]  /*3360*/  @P0 FADD.FTZ R217, R24, R217 ;  /* 0x000000d918d90221 */ /* 0x000fce0000010000 */
.L_x_936:
[----:B------:R-:W-:Y:S05]  /*3370*/  BSYNC B0 ;  /* 0x0000000000007941 */ /* 0x000fea0003800000 */
.L_x_934:
[----:B------:R-:W-:Y:S04]  /*3380*/  BSSY B0, `(.L_x_937) ;  /* 0x000000e000007945 */ /* 0x000fe80003800000 */
[----:B------:R-:W-:Y:S05]  /*3390*/  @P3 BRA `(.L_x_938) ;  /* 0x0000000000143947 */ /* 0x000fea0003800000 */
[----:B------:R-:W-:Y:S01]  /*33a0*/  HFMA2.MMA R219, -RZ, RZ, 0, 0 ;  /* 0x00000000ffdb7435 */ /* 0x000fe200000001ff */
[----:B------:R-:W-:Y:S10]  /*33b0*/  @!P0 BRA `(.L_x_939) ;  /* 0x0000000000288947 */ /* 0x000ff40003800000 */
[----:B-----5:R-:W-:-:S04]  /*33c0*/  PRMT R219, R11, 0x7632, R219 ;  /* 0x000076320bdb7816 */ /* 0x020fc800000000db */
[----:B------:R-:W-:Y:S01]  /*33d0*/  SHF.L.U32 R219, R219, 0x10, RZ ;  /* 0x00000010dbdb7819 */ /* 0x000fe200000006ff */
[----:B------:R-:W-:Y:S06]  /*33e0*/  BRA `(.L_x_939) ;  /* 0x00000000001c7947 */ /* 0x000fec0003800000 */
.L_x_938:
[----:B-----5:R-:W-:Y:S02]  /*33f0*/  PRMT R20, R15, 0x7632, R20 ;  /* 0x000076320f147816 */ /* 0x020fe40000000014 */
[----:B------:R-:W-:Y:S02]  /*3400*/  @P0 PRMT R21, R11, 0x7632, R21 ;  /* 0x000076320b150816 */ /* 0x000fe40000000015 */
[----:B------:R-:W-:-:S05]  /*3410*/  SHF.L.U32 R20, R20, 0x10, RZ ;  /* 0x0000001014147819 */ /* 0x000fca00000006ff */
[----:B------:R-:W-:Y:S01]  /*3420*/  FMUL.FTZ R219, R20, UR8 ;  /* 0x0000000814db7c20 */ /* 0x000fe20008410000 */
[----:B------:R-:W-:-:S03]  /*3430*/  @P0 SHF.L.U32 R20, R21, 0x10, RZ ;  /* 0x0000001015140819 */ /* 0x000fc600000006ff */
[----:B------:R-:W-:-:S04]  /*3440*/  FMUL.FTZ R219, R116, R219 ;  /* 0x000000db74db7220 */ /* 0x000fc80000410000 */
[----:B------:R-:W-:-:S07]  /*3450*/  @P0 FADD.FTZ R219, R219, R20 ;  /* 0x00000014dbdb0221 */ /* 0x000fce0000010000 */
.L_x_939:
[----:B------:R-:W-:Y:S05]  /*3460*/  BSYNC B0 ;  /* 0x0000000000007941 */ /* 0x000fea0003800000 */
.L_x_937:
[----:B------:R-:W-:Y:S01]  /*3470*/  FADD.FTZ R20, RZ, R53 ;  /* 0x00000035ff147221 */ /* 0x000fe20000010000 */
[----:B------:R-:W-:Y:S01]  /*3480*/  IMAD.WIDE.U32 R2, R221, 0x10, R2 ;  /* 0x00000010dd027825 */ /* 0x000fe200078e0002 */
[----:B------:R-:W-:Y:S01]  /*3490*/  F2FP.BF16.F32.PACK_AB R35, R219, R217 ;  /* 0x000000d9db23723e */ /* 0x000fe200000010ff */
[----:B------:R-:W-:Y:S02]  /*34a0*/  UMOV UR12, 0xffffffff ;  /* 0xffffffff000c7882 */ /* 0x000fe40000000000 */
[----:B------:R-:W-:Y:S01]  /*34b0*/  FADD.FTZ R20, R20, R39 ;  /* 0x0000002714147221 */ /* 0x000fe20000010000 */
[----:B------:R-:W-:Y:S02]  /*34c0*/  F2FP.BF16.F32.PACK_AB R34, R215, R213 ;  /* 0x000000d5d722723e */ /* 0x000fe400000010ff */
[----:B------:R-:W-:Y:S01]  /*34d0*/  F2FP.BF16.F32.PACK_AB R33, R163, R161 ;  /* 0x000000a1a321723e */ /* 0x000fe200000010ff */
[----:B------:R-:W-:Y:S01]  /*34e0*/  FADD.FTZ R20, R20, R43 ;  /* 0x0000002b14147221 */ /* 0x000fe20000010000 */
[----:B------:R-:W-:-:S02]  /*34f0*/  F2FP.BF16.F32.PACK_AB R32, R29, R25 ;  /* 0x000000191d20723e */ /* 0x000fc400000010ff */
[----:B------:R-:W-:Y:S01]  /*3500*/  LOP3.LUT P0, RZ, R0, 0xff, RZ, 0xc0, !PT ;  /* 0x000000ff00ff7812 */ /* 0x000fe2000780c0ff */
[----:B------:R-:W-:Y:S02]  /*3510*/  FADD.FTZ R20, R20, R41 ;  /* 0x0000002914147221 */ /* 0x000fe40000010000 */
[----:B------:R0:W-:Y:S02]  /*3520*/  STG.E.128 desc[UR4][R2.64], R32 ;  /* 0x0000002002007986 */ /* 0x0001e4000c101d04 */
        /* <DEDUP_REMOVED lines=35> */
[----:B------:R-:W-:-:S03]  /*3760*/  SEL R20, R137, R96, !P0 ;  /* 0x0000006089147207 */ /* 0x000fc60004000000 */
        /* <DEDUP_REMOVED lines=102> */
.L_x_954:
        /* <DEDUP_REMOVED lines=16> */
[----:B------:R-:W-:Y:S01]  /*3ed0*/  CS2R R2, SRZ ;  /* 0x0000000000027805 */ /* 0x000fe2000001ff00 */
[----:B------:R-:W-:Y:S01]  /*3ee0*/  IMAD.MOV.U32 R0, RZ, RZ, RZ ;  /* 0x000000ffff007224 */ /* 0x000fe200078e00ff */
[----:B------:R-:W-:Y:S02]  /*3ef0*/  @!P2 MOV R0, 0x500 ;  /* 0x000005000000a802 */ /* 0x000fe40000000f00 */
[----:B------:R-:W-:-:S03]  /*3f00*/  @!P2 LEA R20, R20, R21, 0x3 ;  /* 0x000000151414a211 */ /* 0x000fc600078e18ff */
[----:B------:R-:W0:Y:S04]  /*3f10*/  SHFL.DOWN PT, R21, R0, 0x2, 0x1f ;  /* 0x08401f0000157f89 */ /* 0x000e2800000e0000 */
[----:B------:R1:W2:Y:S01]  /*3f20*/  @!P2 LDS.64 R2, [R20] ;  /* 0x000000001402a984 */ /* 0x0002a20000000a00 */
[----:B------:R-:W-:Y:S02]  /*3f30*/  LOP3.LUT P2, RZ, R139, 0x1f, R54, 0xf8, !PT ;  /* 0x0000001f8bff7812 */ /* 0x000fe4000784f836 */
        /* <DEDUP_REMOVED lines=18> */
[----:B------:R-:W-:Y:S01]  /*4060*/  FMUL.FTZ R33, R33, R20 ;  /* 0x0000001421217220 */ /* 0x000fe20000410000 */
[----:B------:R-:W1:Y:S03]  /*4070*/  LDC R24, c[0x0][0x2d8] ;  /* 0x0000b600ff187b82 */ /* 0x000e660000000800 */
        /* <DEDUP_REMOVED lines=15> */
[----:B------:R-:W1:Y:S01]  /*4170*/  SHFL.IDX PT, R35, R28, RZ, 0x1f ;  /* 0x00001fff1c237589 */ /* 0x000e6200000e0000 */
[----:B------:R-:W3:Y:S01]  /*4180*/  @!P2 LDC.64 R20, c[0x0][0x258] ;  /* 0x00009600ff14ab82 */ /* 0x000ee20000000a00 */
[----:B0-----:R-:W-:Y:S01]  /*4190*/  @!P2 LEA R2, P3, R97, R2, 0x2 ;  /* 0x000000026102a211 */ /* 0x001fe200078610ff */
[----:B--2---:R-:W-:-:S03]  /*41a0*/  FMUL.FTZ R0, R221, R221 ;  /* 0x000000dddd007220 */ /* 0x004fc60000410000 */
[----:B------:R-:W-:Y:S02]  /*41b0*/  @!P2 LEA.HI.X R3, R97, R3, R38, 0x2, P3 ;  /* 0x000000036103a211 */ /* 0x000fe400018f1426 */
[----:B------:R-:W-:Y:S01]  /*41c0*/  FSEL R33, R0, RZ, P1 ;  /* 0x000000ff00217208 */ /* 0x000fe20000800000 */
[----:B-1----:R-:W-:Y:S01]  /*41d0*/  FFMA.FTZ R0, R35, UR9, R24 ;  /* 0x0000000923007c23 */ /* 0x002fe20008010018 */
[C---:B---3--:R-:W-:Y:S01]  /*41e0*/  @!P2 LEA R20, P4, R97.reuse, R20, 0x2 ;  /* 0x000000146114a211 */ /* 0x048fe200078810ff */
[----:B------:R0:W-:Y:S02]  /*41f0*/  @!P2 STG.E desc[UR4][R2.64], R221 ;  /* 0x000000dd0200a986 */ /* 0x0001e4000c101904 */
[----:B------:R-:W-:Y:S01]  /*4200*/  FADD.FTZ R33, R0, R33 ;  /* 0x0000002100217221 */ /* 0x000fe20000010000 */
[----:B------:R-:W-:-:S05]  /*4210*/  @!P2 LEA.HI.X R21, R97, R21, R38, 0x2, P4 ;  /* 0x000000156115a211 */ /* 0x000fca00020f1426 */
[----:B------:R-:W1:Y:S02]  /*4220*/  MUFU.RSQ R33, R33 ;  /* 0x0000002100217308 */ /* 0x000e640000001400 */
[----:B-1----:R0:W-:Y:S01]  /*4230*/  @!P2 STG.E desc[UR4][R20.64], R33 ;  /* 0x000000211400a986 */ /* 0x0021e2000c101904 */
[----:B------:R-:W-:-:S13]  /*4240*/  ISETP.GE.AND P2, PT, R37, 0x1, PT ;  /* 0x000000012500780c */ /* 0x000fda0003f46270 */
[----:B0-----:R-:W-:Y:S05]  /*4250*/  @!P2 BRA `(.L_x_942) ;  /* 0x0000000800eca947 */ /* 0x001fea0003800000 */
[----:B------:R-:W-:Y:S02]  /*4260*/  FSEL R0, R221, RZ, !P1 ;  /* 0x000000ffdd007208 */ /* 0x000fe40004800000 */
[----:B------:R-:W-:Y:S02]  /*4270*/  IADD3 R37, R37, -0x1, RZ ;  /* 0xffffffff25257810 */ /* 0x000fe40007ffe0ff */
[----:B------:R-:W-:Y:S01]  /*4280*/  PRMT R3, R7, 0x7632, R3 ;  /* 0x0000763207037816 */ /* 0x000fe20000000003 */
        /* <DEDUP_REMOVED lines=42> */
[----:B------:R-:W-:-:S02]  /*4530*/  IMAD R36, R37, R36, RZ ;  /* 0x0000002425247224 */ /* 0x000fc400078e02ff */
        /* <DEDUP_REMOVED lines=10> */
[----:B------:R-:W-:Y:S01]  /*45e0*/  SHF.L.U32 R52, R7, 0x10, RZ ;  /* 0x0000001007347819 */ /* 0x000fe200000006ff */
        /* <DEDUP_REMOVED lines=29> */
[----:B------:R-:W-:Y:S01]  /*47c0*/  FFMA.FTZ R166, R20, R52, R59 ;  /* 0x0000003414a67223 */ /* 0x000fe2000001003b */
[----:B------:R-:W-:Y:S01]  /*47d0*/  PRMT R3, R5, 0x7632, R3 ;  /* 0x0000763205037816 */ /* 0x000fe20000000003 */
[----:B------:R-:W-:Y:S01]  /*47e0*/  FFMA.FTZ R40, R18, R40, R65 ;  /* 0x0000002812287223 */ /* 0x000fe20000010041 */
[----:B------:R-:W-:Y:S01]  /*47f0*/  PRMT R20, R6, 0x7632, R20 ;  /* 0x0000763206147816 */ /* 0x000fe20000000014 */
[----:B------:R-:W-:Y:S01]  /*4800*/  FFMA.FTZ R169, R53, R33, R152 ;  /* 0x0000002135a97223 */ /* 0x000fe20000010098 */
[----:B------:R-:W-:Y:S01]  /*4810*/  SHF.L.U32 R3, R3, 0x10, RZ ;  /* 0x0000001003037819 */ /* 0x000fe200000006ff */
[----:B------:R-:W0:Y:S01]  /*4820*/  LDC.64 R52, c[0x0][0x2b8] ;  /* 0x0000ae00ff347b82 */ /* 0x000e220000000a00 */
[----:B------:R-:W-:Y:S01]  /*4830*/  SHF.L.U32 R32, R20, 0x10, RZ ;  /* 0x0000001014207819 */ /* 0x000fe200000006ff */
[----:B------:R-:W-:Y:S01]  /*4840*/  FFMA.FTZ R45, R113, R45, R144 ;  /* 0x0000002d712d7223 */ /* 0x000fe20000010090 */
[----:B------:R-:W-:Y:S01]  /*4850*/  SHF.L.U32 R20, R5, 0x10, RZ ;  /* 0x0000001005147819 */ /* 0x000fe200000006ff */
[----:B------:R-:W-:Y:S01]  /*4860*/  FFMA.FTZ R164, R25, R3, R156 ;  /* 0x0000000319a47223 */ /* 0x000fe2000001009c */
[----:B------:R-:W-:Y:S01]  /*4870*/  SHF.R.S32.HI R3, RZ, 0x1f, R36 ;  /* 0x0000001fff037819 */ /* 0x000fe20000011424 */
[----:B------:R-:W-:Y:S01]  /*4880*/  FFMA.FTZ R167, R35, R32, R154 ;  /* 0x0000002023a77223 */ /* 0x000fe2000001009a */
[----:B------:R-:W-:-:S02]  /*4890*/  IMAD.U32 R25, R19, 0x10000, RZ ;  /* 0x0001000013197824 */ /* 0x000fc400078e00ff */
[----:B------:R-:W-:Y:S01]  /*48a0*/  FFMA.FTZ R33, R24, R20, R57 ;  /* 0x0000001418217223 */ /* 0x000fe20000010039 */
[----:B------:R-:W-:Y:S01]  /*48b0*/  LEA.HI R36, R3, R36, RZ, 0x3 ;  /* 0x0000002403247211 */ /* 0x000fe200078f18ff */
[----:B------:R-:W-:Y:S01]  /*48c0*/  FFMA.FTZ R161, R22, R161, R69 ;  /* 0x000000a116a17223 */ /* 0x000fe20000010045 */
[----:B------:R-:W-:Y:S01]  /*48d0*/  SHF.L.U32 R20, R4, 0x10, RZ ;  /* 0x0000001004147819 */ /* 0x000fe200000006ff */
[----:B------:R-:W-:Y:S01]  /*48e0*/  FFMA.FTZ R172, R170, R25, R63 ;  /* 0x00000019aaac7223 */ /* 0x000fe2000001003f */
[----:B------:R-:W-:Y:S01]  /*48f0*/  PRMT R3, R16, 0x7632, R3 ;  /* 0x0000763210037816 */ /* 0x000fe20000000003 */
[----:B------:R-:W-:Y:S01]  /*4900*/  FFMA.FTZ R38, R99, R38, R62 ;  /* 0x0000002663267223 */ /* 0x000fe2000001003e */
[----:B------:R-:W-:Y:S01]  /*4910*/  PRMT R24, R19, 0x7632, R24 ;  /* 0x0000763213187816 */ /* 0x000fe20000000018 */
[----:B------:R-:W-:Y:S01]  /*4920*/  FFMA.FTZ R32, R21, R20, R56 ;  /* 0x0000001415207223 */ /* 0x000fe20000010038 */
[----:B------:R-:W-:Y:S01]  /*4930*/  SHF.L.U32 R3, R3, 0x10, RZ ;  /* 0x0000001003037819 */ /* 0x000fe200000006ff */
[----:B------:R-:W-:Y:S01]  /*4940*/  FFMA.FTZ R42, R103, R42, R66 ;  /* 0x0000002a672a7223 */ /* 0x000fe20000010042 */
[----:B------:R-:W-:Y:S01]  /*4950*/  SHF.L.U32 R20, R17, 0x10, RZ ;  /* 0x0000001011147819 */ /* 0x000fe200000006ff */
        /* <DEDUP_REMOVED lines=17> */
[C---:B------:R-:W-:Y:S01]  /*4a70*/  SHF.L.U32 R21, R31.reuse, 0x10, RZ ;  /* 0x000000101f157819 */ /* 0x040fe200000006ff */
[----:B------:R-:W-:Y:S01]  /*4a80*/  FFMA.FTZ R180, R180, R24, R67 ;  /* 0x00000018b4b47223 */ /* 0x000fe20000010043 */
[----:B------:R-:W-:Y:S01]  /*4a90*/  FFMA.FTZ R165, R30, R2, R157 ;  /* 0x000000021ea57223 */ /* 0x000fe2000001009d */
[----:B------:R-:W-:Y:S01]  /*4aa0*/  PRMT R24, R31, 0x7632, R24 ;  /* 0x000076321f187816 */ /* 0x000fe20000000018 */
[----:B------:R-:W-:Y:S01]  /*4ab0*/  FFMA.FTZ R177, R177, R3, R138 ;  /* 0x00000003b1b17223 */ /* 0x000fe2000001008a */
[----:B------:R-:W-:Y:S01]  /*4ac0*/  F2FP.BF16.F32.PACK_AB R33, R164, R33 ;  /* 0x00000021a421723e */ /* 0x000fe200000010ff */
[----:B------:R-:W-:Y:S01]  /*4ad0*/  FFMA.FTZ R164, R101, R41, R64 ;  /* 0x0000002965a47223 */ /* 0x000fe20000010040 */
[----:B------:R-:W-:Y:S01]  /*4ae0*/  LEA.HI.SX32 R3, R36, R55, 0x1d ;  /* 0x0000003724037211 */ /* 0x000fe200078feaff */
[----:B------:R-:W-:Y:S01]  /*4af0*/  FFMA.FTZ R41, R112, R46, R153 ;  /* 0x0000002e70297223 */ /* 0x000fe20000010099 */
[----:B------:R-:W-:Y:S01]  /*4b00*/  FFMA.FTZ R46, R107, R162, R70 ;  /* 0x000000a26b2e7223 */ /* 0x000fe20000010046 */
[----:B------:R-:W-:Y:S01]  /*4b10*/  SHF.L.U32 R20, R27, 0x10, RZ ;  /* 0x000000101b147819 */ /* 0x000fe200000006ff */
[----:B------:R-:W-:Y:S01]  /*4b20*/  FFMA.FTZ R212, R212, R21, R75 ;  /* 0x00000015d4d47223 */ /* 0x000fe2000001004b */
[----:B------:R-:W-:Y:S01]  /*4b30*/  SHF.L.U32 R24, R24, 0x10, RZ ;  /* 0x0000001018187819 */ /* 0x000fe200000006ff */
[----:B------:R-:W-:Y:S01]  /*4b40*/  FFMA.FTZ R162, R108, R47, R149 ;  /* 0x0000002f6ca27223 */ /* 0x000fe20000010095 */
[----:B------:R-:W-:Y:S01]  /*4b50*/  F2FP.BF16.F32.PACK_AB R34, R167, R34 ;  /* 0x00000022a722723e */ /* 0x000fe200000010ff */
[----:B------:R-:W-:Y:S01]  /*4b60*/  FFMA.FTZ R167, R111, R43, R142 ;  /* 0x0000002b6fa77223 */ /* 0x000fe2000001008e */
[----:B------:R-:W-:Y:S01]  /*4b70*/  F2FP.BF16.F32.PACK_AB R32, R165, R32 ;  /* 0x00000020a520723e */ /* 0x000fe200000010ff */
[----:B------:R-:W-:Y:S01]  /*4b80*/  FFMA.FTZ R165, R115, R39, R148 ;  /* 0x0000002773a57223 */ /* 0x000fe20000010094 */
[C---:B------:R-:W-:Y:S01]  /*4b90*/  IADD3 R21, R3.reuse, 0x80, RZ ;  /* 0x0000008003157810 */ /* 0x040fe20007ffe0ff */
[C---:B------:R-:W-:Y:S01]  /*4ba0*/  VIADD R25, R3.reuse, 0x100 ;  /* 0x0000010003197836 */ /* 0x040fe20000000000 */
[C---:B------:R-:W-:Y:S01]  /*4bb0*/  IADD3 R29, R3.reuse, 0x180, RZ ;  /* 0x00000180031d7810 */ /* 0x040fe20007ffe0ff */
[----:B------:R-:W-:Y:S01]  /*4bc0*/  FFMA.FTZ R196, R196, R20, R71 ;  /* 0x00000014c4c47223 */ /* 0x000fe20000010047 */
[----:B------:R-:W-:Y:S01]  /*4bd0*/  IADD3 R35, R3, 0x200, RZ ;  /* 0x0000020003237810 */ /* 0x000fe20007ffe0ff */
[----:B------:R-:W-:Y:S01]  /*4be0*/  FFMA.FTZ R179, R179, R24, R136 ;  /* 0x00000018b3b37223 */ /* 0x000fe20000010088 */
[----:B------:R-:W-:Y:S01]  /*4bf0*/  F2FP.BF16.F32.PACK_AB R41, R41, R40 ;  /* 0x000000282929723e */ /* 0x000fe200000010ff */
[----:B0-----:R-:W-:Y:S01]  /*4c00*/  IMAD.WIDE.U32 R2, R3, 0x10, R52 ;  /* 0x0000001003027825 */ /* 0x001fe200078e0034 */
[----:B------:R-:W-:-:S03]  /*4c10*/  F2FP.BF16.F32.PACK_AB R40, R45, R164 ;  /* 0x000000a42d28723e */ /* 0x000fc600000010ff */
        /* <DEDUP_REMOVED lines=10> */
[----:B------:R-:W-:-:S04]  /*4cc0*/  IMAD.WIDE.U32 R28, R29, 0x10, R52 ;  /* 0x000000101d1c7825 */ /* 0x000fc800078e0034 */
[----:B------:R-:W-:Y:S01]  /*4cd0*/  FFMA.FTZ R167, R100, R160, R141 ;  /* 0x000000a064a77223 */ /* 0x000fe2000001008d */
[----:B------:R-:W-:Y:S01]  /*4ce0*/  FFMA.FTZ R165, R102, R51, R143 ;  /* 0x0000003366a57223 */ /* 0x000fe2000001008f */
[----:B------:R-:W-:Y:S01]  /*4cf0*/  FFMA.FTZ R163, R104, R49, R145 ;  /* 0x0000003168a37223 */ /* 0x000fe20000010091 */
[----:B------:R-:W-:Y:S01]  /*4d00*/  IMAD.WIDE.U32 R52, R35, 0x10, R52 ;  /* 0x0000001023347825 */ /* 0x000fe200078e0034 */
[----:B------:R-:W-:Y:S02]  /*4d10*/  F2FP.BF16.F32.PACK_AB R35, R169, R166 ;  /* 0x000000a6a923723e */ /* 0x000fe400000010ff */
[----:B------:R-:W-:Y:S02]  /*4d20*/  F2FP.BF16.F32.PACK_AB R39, R173, R172 ;  /* 0x000000acad27723e */ /* 0x000fe400000010ff */
[----:B------:R-:W-:Y:S01]  /*4d30*/  F2FP.BF16.F32.PACK_AB R37, R37, R170 ;  /* 0x000000aa2525723e */ /* 0x000fe200000010ff */
[----:B------:R0:W-:Y:S01]  /*4d40*/  STG.E.128 desc[UR4][R2.64], R32 ;  /* 0x0000002002007986 */ /* 0x0001e2000c101d04 */
[----:B------:R-:W-:-:S02]  /*4d50*/  F2FP.BF16.F32.PACK_AB R36, R171, R168 ;  /* 0x000000a8ab24723e */ /* 0x000fc400000010ff */
[----:B------:R-:W-:Y:S02]  /*4d60*/  F2FP.BF16.F32.PACK_AB R43, R175, R180 ;  /* 0x000000b4af2b723e */ /* 0x000fe400000010ff */
[----:B------:R-:W-:Y:S01]  /*4d70*/  F2FP.BF16.F32.PACK_AB R47, R177, R196 ;  /* 0x000000c4b12f723e */ /* 0x000fe200000010ff */
[----:B------:R0:W-:Y:S01]  /*4d80*/  STG.E.128 desc[UR4][R20.64], R36 ;  /* 0x0000002414007986 */ /* 0x0001e2000c101d04 */
[----:B------:R-:W-:Y:S02]  /*4d90*/  F2FP.BF16.F32.PACK_AB R44, R161, R0 ;  /* 0x00000000a12c723e */ /* 0x000fe400000010ff */
[----:B------:R-:W-:Y:S01]  /*4da0*/  F2FP.BF16.F32.PACK_AB R51, R179, R212 ;  /* 0x000000d4b333723e */ /* 0x000fe200000010ff */
[----:B------:R0:W-:Y:S01]  /*4db0*/  STG.E.128 desc[UR4][R24.64], R40 ;  /* 0x0000002818007986 */ /* 0x0001e2000c101d04 */
[----:B------:R-:W-:Y:S02]  /*4dc0*/  F2FP.BF16.F32.PACK_AB R50, R167, R50 ;  /* 0x00000032a732723e */ /* 0x000fe400000010ff */
[----:B------:R-:W-:Y:S01]  /*4dd0*/  F2FP.BF16.F32.PACK_AB R49, R165, R162 ;  /* 0x000000a2a531723e */ /* 0x000fe200000010ff */
[----:B------:R0:W-:Y:S01]  /*4de0*/  STG.E.128 desc[UR4][R28.64], R44 ;  /* 0x0000002c1c007986 */ /* 0x0001e2000c101d04 */
[----:B------:R-:W-:-:S05]  /*4df0*/  F2FP.BF16.F32.PACK_AB R48, R163, R48 ;  /* 0x00000030a330723e */ /* 0x000fca00000010ff */
[----:B------:R0:W-:Y:S02]  /*4e00*/  STG.E.128 desc[UR4][R52.64], R48 ;  /* 0x0000003034007986 */ /* 0x0001e4000c101d04 */
.L_x_942:
[----:B------:R-:W-:Y:S05]  /*4e10*/  BSYNC B0 ;  /* 0x0000000000007941 */ /* 0x000fea0003800000 */
.L_x_941:
[----:B------:R-:W-:Y:S02]  /*4e20*/  IADD3 R97, R97, UR10, RZ ;  /* 0x0000000a61617c10 */ /* 0x000fe4000fffe0ff */
[----:B------:R-:W-:Y:S02]  /*4e30*/  SEL R0, RZ, 0x1, P0 ;  /* 0x00000001ff007807 */ /* 0x000fe40000000000 */
[----:B------:R-:W-:-:S13]  /*4e40*/  ISETP.GE.AND P2, PT, R97, UR11, PT ;  /* 0x0000000b61007c0c */ /* 0x000fda000bf46270 */
[----:B------:R-:W-:Y:S05]  /*4e50*/  @!P2 BRA `(.L_x_943) ;  /* 0xffffffbc00c0a947 */ /* 0x000fea000383ffff */
[----:B------:R-:W-:Y:S05]  /*4e60*/  EXIT ;  /* 0x000000000000794d */ /* 0x000fea0003800000 */
.L_x_940:
[----:B------:R-:W-:Y:S01]  /*4e70*/  HFMA2.MMA R40, -RZ, RZ, 0, 5.9604644775390625e-08 ;  /* 0x00000001ff287435 */ /* 0x000fe200000001ff */
[----:B------:R-:W-:Y:S02]  /*4e80*/  MOV R35, R0 ;  /* 0x0000000000237202 */ /* 0x000fe40000000f00 */
[----:B------:R-:W-:Y:S02]  /*4e90*/  MOV R221, 0x1f ;  /* 0x0000001f00dd7802 */ /* 0x000fe40000000f00 */
[----:B------:R-:W-:-:S07]  /*4ea0*/  MOV R32, 0xffffffff ;  /* 0xffffffff00207802 */ /* 0x000fce0000000f00 */
[----:B-----5:R-:W-:Y:S05]  /*4eb0*/  WARPSYNC.COLLECTIVE R32, `(.L_x_944) ;  /* 0x0000000020087348 */ /* 0x020fea0003c00000 */
[----:B------:R0:W1:Y:S02]  /*4ec0*/  SHFL.BFLY P2, R34, R35, R40, R221 ;  /* 0x0c00002823227389 */ /* 0x00006400000400dd */
[----:B01---5:R-:W-:Y:S01]  /*4ed0*/  ENDCOLLECTIVE ;  /* 0x000000000000791b */ /* 0x023fe20003800000 */
.L_x_944:
[----:B------:R-:W-:Y:S01]  /*4ee0*/  HFMA2.MMA R40, -RZ, RZ, 0, 1.1920928955078125e-07 ;  /* 0x00000002ff287435 */ /* 0x000fe200000001ff */
[----:B------:R-:W-:-:S05]  /*4ef0*/  MOV R3, R34 ;  /* 0x0000002200037202 */ /* 0x000fca0000000f00 */
[----:B------:R-:W-:-:S05]  /*4f00*/  FADD.FTZ R3, R0, R3 ;  /* 0x0000000300037221 */ /* 0x000fca0000010000 */
[----:B------:R-:W-:-:S07]  /*4f10*/  MOV R35, R3 ;  /* 0x0000000300237202 */ /* 0x000fce0000000f00 */
[----:B------:R-:W-:Y:S05]  /*4f20*/  WARPSYNC.COLLECTIVE R32, `(.L_x_945) ;  /* 0x0000000020087348 */ /* 0x000fea0003c00000 */
[----:B------:R0:W1:Y:S02]  /*4f30*/  SHFL.BFLY P2, R34, R35, R40, R221 ;  /* 0x0c00002823227389 */ /* 0x00006400000400dd */
[----:B01----:R-:W-:Y:S01]  /*4f40*/  ENDCOLLECTIVE ;  /* 0x000000000000791b */ /* 0x003fe20003800000 */
.L_x_945:
[----:B------:R-:W-:Y:S01]  /*4f50*/  HFMA2.MMA R40, -RZ, RZ, 0, 2.384185791015625e-07 ;  /* 0x00000004ff287435 */ /* 0x000fe200000001ff */
[----:B------:R-:W-:-:S05]  /*4f60*/  MOV R2, R34 ;  /* 0x0000002200027202 */ /* 0x000fca0000000f00 */
[----:B------:R-:W-:-:S04]  /*4f70*/  FADD.FTZ R21, R3, R2 ;  /* 0x0000000203157221 */ /* 0x000fc80000010000 */
[----:B------:R-:W-:-:S07]  /*4f80*/  IMAD.MOV.U32 R35, RZ, RZ, R21 ;  /* 0x000000ffff237224 */ /* 0x000fce00078e0015 */
[----:B------:R-:W-:Y:S05]  /*4f90*/  WARPSYNC.COLLECTIVE R32, `(.L_x_946) ;  /* 0x0000000020087348 */ /* 0x000fea0003c00000 */
[----:B------:R0:W1:Y:S02]  /*4fa0*/  SHFL.BFLY P2, R34, R35, R40, R221 ;  /* 0x0c00002823227389 */ /* 0x00006400000400dd */
[----:B01----:R-:W-:Y:S01]  /*4fb0*/  ENDCOLLECTIVE ;  /* 0x000000000000791b */ /* 0x003fe20003800000 */
.L_x_946:
[----:B------:R-:W-:Y:S01]  /*4fc0*/  HFMA2.MMA R40, -RZ, RZ, 0, 4.76837158203125e-07 ;  /* 0x00000008ff287435 */ /* 0x000fe200000001ff */
[----:B------:R-:W-:-:S05]  /*4fd0*/  MOV R2, R34 ;  /* 0x0000002200027202 */ /* 0x000fca0000000f00 */
[----:B------:R-:W-:-:S05]  /*4fe0*/  FADD.FTZ R24, R21, R2 ;  /* 0x0000000215187221 */ /* 0x000fca0000010000 */
[----:B------:R-:W-:-:S07]  /*4ff0*/  MOV R35, R24 ;  /* 0x0000001800237202 */ /* 0x000fce0000000f00 */
[----:B------:R-:W-:Y:S05]  /*5000*/  WARPSYNC.COLLECTIVE R32, `(.L_x_947) ;  /* 0x0000000020087348 */ /* 0x000fea0003c00000 */
[----:B------:R0:W1:Y:S02]  /*5010*/  SHFL.BFLY P2, R34, R35, R40, R221 ;  /* 0x0c00002823227389 */ /* 0x00006400000400dd */
[----:B01----:R-:W-:Y:S01]  /*5020*/  ENDCOLLECTIVE ;  /* 0x000000000000791b */ /* 0x003fe20003800000 */
.L_x_947:
[----:B------:R-:W-:Y:S01]  /*5030*/  HFMA2.MMA R40, -RZ, RZ, 0, 9.5367431640625e-07 ;  /* 0x00000010ff287435 */ /* 0x000fe200000001ff */
[----:B------:R-:W-:-:S05]  /*5040*/  MOV R33, R34 ;  /* 0x0000002200217202 */ /* 0x000fca0000000f00 */
[----:B------:R-:W-:-:S05]  /*5050*/  FADD.FTZ R33, R24, R33 ;  /* 0x0000002118217221 */ /* 0x000fca0000010000 */
[----:B------:R-:W-:-:S07]  /*5060*/  MOV R35, R33 ;  /* 0x0000002100237202 */ /* 0x000fce0000000f00 */
[----:B------:R-:W-:Y:S05]  /*5070*/  WARPSYNC.COLLECTIVE R32, `(.L_x_948) ;  /* 0x0000000020087348 */ /* 0x000fea0003c00000 */
[----:B------:R0:W1:Y:S02]  /*5080*/  SHFL.BFLY P2, R34, R35, R40, R221 ;  /* 0x0c00002823227389 */ /* 0x00006400000400dd */
[----:B01----:R-:W-:Y:S01]  /*5090*/  ENDCOLLECTIVE ;  /* 0x000000000000791b */ /* 0x003fe20003800000 */
.L_x_948:
[----:B------:R-:W-:Y:S01]  /*50a0*/  HFMA2.MMA R40, -RZ, RZ, 0, 5.9604644775390625e-08 ;  /* 0x00000001ff287435 */ /* 0x000fe200000001ff */
[----:B------:R-:W-:-:S05]  /*50b0*/  MOV R2, R34 ;  /* 0x0000002200027202 */ /* 0x000fca0000000f00 */
        /* <DEDUP_REMOVED lines=86> */
.L_x_949:
[----:B------:R-:W-:Y:S01]  /*5620*/  HFMA2.MMA R40, -RZ, RZ, 0, 1.1920928955078125e-07 ;  /* 0x00000002ff287435 */ /* 0x000fe200000001ff */
[----:B------:R-:W-:-:S05]  /*5630*/  MOV R3, R34 ;  /* 0x0000002200037202 */ /* 0x000fca0000000f00 */
[----:B------:R-:W-:-:S04]  /*5640*/  FADD.FTZ R3, R0, R3 ;  /* 0x0000000300037221 */ /* 0x000fc80000010000 */
[----:B------:R-:W-:-:S07]  /*5650*/  IMAD.MOV.U32 R35, RZ, RZ, R3 ;  /* 0x000000ffff237224 */ /* 0x000fce00078e0003 */
[----:B------:R-:W-:Y:S05]  /*5660*/  WARPSYNC.COLLECTIVE R32, `(.L_x_950) ;  /* 0x0000000020087348 */ /* 0x000fea0003c00000 */
[----:B------:R0:W1:Y:S02]  /*5670*/  SHFL.BFLY P2, R34, R35, R40, R221 ;  /* 0x0c00002823227389 */ /* 0x00006400000400dd */
[----:B01----:R-:W-:Y:S01]  /*5680*/  ENDCOLLECTIVE ;  /* 0x000000000000791b */ /* 0x003fe20003800000 */
.L_x_950:
[----:B------:R-:W-:Y:S01]  /*5690*/  HFMA2.MMA R40, -RZ, RZ, 0, 2.384185791015625e-07 ;  /* 0x00000004ff287435 */ /* 0x000fe200000001ff */
[----:B------:R-:W-:-:S05]  /*56a0*/  MOV R24, R34 ;  /* 0x0000002200187202 */ /* 0x000fca0000000f00 */
[----:B------:R-:W-:-:S05]  /*56b0*/  FADD.FTZ R24, R3, R24 ;  /* 0x0000001803187221 */ /* 0x000fca0000010000 */
[----:B------:R-:W-:-:S07]  /*56c0*/  MOV R35, R24 ;  /* 0x0000001800237202 */ /* 0x000fce0000000f00 */
[----:B------:R-:W-:Y:S05]  /*56d0*/  WARPSYNC.COLLECTIVE R32, `(.L_x_951) ;  /* 0x0000000020087348 */ /* 0x000fea0003c00000 */
[----:B------:R0:W1:Y:S02]  /*56e0*/  SHFL.BFLY P2, R34, R35, R40, R221 ;  /* 0x0c00002823227389 */ /* 0x00006400000400dd */
[----:B01----:R-:W-:Y:S01]  /*56f0*/  ENDCOLLECTIVE ;  /* 0x000000000000791b */ /* 0x003fe20003800000 */
.L_x_951:
[----:B------:R-:W-:Y:S01]  /*5700*/  HFMA2.MMA R40, -RZ, RZ, 0, 4.76837158203125e-07 ;  /* 0x00000008ff287435 */ /* 0x000fe200000001ff */
[----:B------:R-:W-:-:S05]  /*5710*/  MOV R21, R34 ;  /* 0x0000002200157202 */ /* 0x000fca0000000f00 */
[----:B------:R-:W-:-:S05]  /*5720*/  FADD.FTZ R21, R24, R21 ;  /* 0x0000001518157221 */ /* 0x000fca0000010000 */
[----:B------:R-:W-:-:S07]  /*5730*/  MOV R35, R21 ;  /* 0x0000001500237202 */ /* 0x000fce0000000f00 */
[----:B------:R-:W-:Y:S05]  /*5740*/  WARPSYNC.COLLECTIVE R32, `(.L_x_952) ;  /* 0x0000000020087348 */ /* 0x000fea0003c00000 */
[----:B------:R0:W1:Y:S02]  /*5750*/  SHFL.BFLY P2, R34, R35, R40, R221 ;  /* 0x0c00002823227389 */ /* 0x00006400000400dd */
[----:B01----:R-:W-:Y:S01]  /*5760*/  ENDCOLLECTIVE ;  /* 0x000000000000791b */ /* 0x003fe20003800000 */
.L_x_952:
[----:B------:R-:W-:Y:S01]  /*5770*/  HFMA2.MMA R40, -RZ, RZ, 0, 9.5367431640625e-07 ;  /* 0x00000010ff287435 */ /* 0x000fe200000001ff */
[----:B------:R-:W-:-:S05]  /*5780*/  MOV R28, R34 ;  /* 0x00000022001c7202 */ /* 0x000fca0000000f00 */
[----:B------:R-:W-:-:S05]  /*5790*/  FADD.FTZ R28, R21, R28 ;  /* 0x0000001c151c7221 */ /* 0x000fca0000010000 */
[----:B------:R-:W-:-:S07]  /*57a0*/  MOV R35, R28 ;  /* 0x0000001c00237202 */ /* 0x000fce0000000f00 */
[----:B------:R-:W-:Y:S05]  /*57b0*/  WARPSYNC.COLLECTIVE R32, `(.L_x_953) ;  /* 0x0000000020087348 */ /* 0x000fea0003c00000 */
[----:B------:R0:W1:Y:S02]  /*57c0*/  SHFL.BFLY P2, R34, R35, R40, R221 ;  /* 0x0c00002823227389 */ /* 0x00006400000400dd */
[----:B01----:R-:W-:Y:S01]  /*57d0*/  ENDCOLLECTIVE ;  /* 0x000000000000791b */ /* 0x003fe20003800000 */
.L_x_953:
[----:B------:R-:W-:Y:S01]  /*57e0*/  MOV R33, R34 ;  /* 0x0000002200217202 */ /* 0x000fe20000000f00 */
[----:B------:R-:W-:Y:S06]  /*57f0*/  BRA `(.L_x_954) ;  /* 0xffffffe400747947 */ /* 0x000fec000383ffff */
.L_x_955:
        /* <DEDUP_REMOVED lines=16> */
.L_x_37167:


//--------------------- .text._ZN10layer_norm13ln_fwd_kernelINS_13Kernel_traitsI13__nv_bfloat16S2_S2_S2_fjLj5120ELj1ELj1ELj4ELj16ENS_18Kernel_traits_baseILj5120ES2_S2_S2_S2_fjLj128EEEEELb1ELb0ELb0ELb0EEEvNS_9FwdParamsE --------------------------
	.section	.text._ZN10layer_norm13ln_fwd_kernelINS_13Kernel_traitsI13__nv_bfloat16S2_S2_S2_fjLj5120ELj1ELj1ELj4ELj16ENS_18Kernel_traits_baseILj5120ES2_S2_S2_S2_fjLj128EEEEELb1ELb0ELb0ELb0EEEvNS_9FwdParamsE,"ax",@progbits
	.align	128
        .global         _ZN10layer_norm13ln_fwd_kernelINS_13Kernel_traitsI13__nv_bfloat16S2_S2_S2_fjLj5120ELj1ELj1ELj4ELj16ENS_18Kernel_traits_baseILj5120ES2_S2_S2_S2_fjLj128EEEEELb1ELb0ELb0ELb0EEEvNS_9FwdParamsE
        .type           _ZN10layer_norm13ln_fwd_kernelINS_13Kernel_traitsI13__nv_bfloat16S2_S2_S2_fjLj5120ELj1ELj1ELj4ELj16ENS_18Kernel_traits_baseILj5120ES2_S2_S2_S2_fjLj128EEEEELb1ELb0ELb0ELb0EEEvNS_9FwdParamsE,@function
        .size           _ZN10layer_norm13ln_fwd_kernelINS_13Kernel_traitsI13__nv_bfloat16S2_S2_S2_fjLj5120ELj1ELj1ELj4ELj16ENS_18Kernel_traits_baseILj5120ES2_S2_S2_S2_fjLj128EEEEELb1ELb0ELb0ELb0EEEvNS_9FwdParamsE,(.L_x_37168 - _ZN10layer_norm13ln_fwd_kernelINS_13Kernel_traitsI13__nv_bfloat16S2_S2_S2_fjLj5120ELj1ELj1ELj4ELj16ENS_18Kernel_traits_baseILj5120ES2_S2_S2_S2_fjLj128EEEEELb1ELb0ELb0ELb0EEEvNS_9FwdParamsE)
        .other          _ZN10layer_norm13ln_fwd_kernelINS_13Kernel_traitsI13__nv_bfloat16S2_S2_S2_fjLj5120ELj1ELj1ELj4ELj16ENS_18Kernel_traits_baseILj5120ES2_S2_S2_S2_fjLj128EEEEELb1ELb0ELb0ELb0EEEvNS_9FwdParamsE,@"STO_CUDA_ENTRY STV_DEFAULT"
_ZN10layer_norm13ln_fwd_kernelINS_13Kernel_traitsI13__nv_bfloat16S2_S2_S2_fjLj5120ELj1ELj1ELj4ELj16ENS_18Kernel_traits_baseILj5120ES2_S2_S2_S2_fjLj128EEEEELb1ELb0ELb0ELb0EEEvNS_9FwdParamsE:
.text._ZN10layer_norm13ln_fwd_kernelINS_13Kernel_traitsI13__nv_bfloat16S2_S2_S2_fjLj5120ELj1ELj1ELj4ELj16ENS_18Kernel_traits_baseILj5120ES2_S2_S2_S2_fjLj128EEEEELb1ELb0ELb0ELb0EEEvNS_9FwdParamsE:
[----:B------:R-:W-:Y:S08]  /*0000*/  LDC R1, c[0x0][0x28] ;  /* 0x00000a00ff017b82 */ /* 0x000ff00000000800 */
[----:B------:R-:W0:Y:S01]  /*0010*/  LDC R56, c[0x0][0x2e8] ;  /* 0x0000ba00ff387b82 */ /* 0x000e220000000800 */
[----:B------:R-:W-:Y:S01]  /*0020*/  ULDC.U8 UR4, c[0x0][0x2f4] ;  /* 0x0000bd0000047ab9 */ /* 0x000fe20000000000 */
[----:B------:R-:W-:Y:S01]  /*0030*/  ULDC.64 UR6, c[0x0][0x2e0] ;  /* 0x0000b80000067ab9 */ /* 0x000fe20000000a00 */
[----:B------:R-:W-:Y:S01]  /*0040*/  ISETP.NE.AND P0, PT, RZ, UR4, PT ;  /* 0x00000004ff007c0c */ /* 0x000fe2000bf05270 */
[----:B------:R-:W-:Y:S01]  /*0050*/  IMAD.U32 R2, RZ, RZ, UR6 ;  /* 0x00000006ff027e24 */ /* 0x000fe2000f8e00ff */
[----:B------:R-:W-:Y:S01]  /*0060*/  ULDC.64 UR4, c[0x0][0x208] ;  /* 0x0000820000047ab9 */ /* 0x000fe20000000a00 */
[----:B------:R-:W-:-:S02]  /*0070*/  IMAD.U32 R3, RZ, RZ, UR7 ;  /* 0x00000007ff037e24 */ /* 0x000fc4000f8e00ff */
[----:B------:R-:W1:Y:S08]  /*0080*/  LDC R57, c[0x0][0x2ec] ;  /* 0x0000bb00ff397b82 */ /* 0x000e700000000800 */
[----:B------:R-:W2:Y:S01]  /*0090*/  @P0 LDG.E.64 R2, desc[UR4][R2.64] ;  /* 0x0000000402020981 */ /* 0x000ea2000c1e1b00 */
[----:B------:R-:W3:Y:S01]  /*00a0*/  @P0 LDC R7, c[0x0][0x2f0] ;  /* 0x0000bc00ff070b82 */ /* 0x000ee20000000800 */
[----:B0-----:R-:W-:Y:S01]  /*00b0*/  @P0 MOV R4, R56 ;  /* 0x0000003800040202 */ /* 0x001fe20000000f00 */
[----:B------:R-:W0:Y:S06]  /*00c0*/  S2R R34, SR_TID.X ;  /* 0x0000000000227919 */ /* 0x000e2c0000002100 */
[----:B------:R-:W0:Y:S01]  /*00d0*/  S2UR UR8, SR_CTAID.X ;  /* 0x00000000000879c3 */ /* 0x000e220000002500 */
[----:B-1----:R-:W-:-:S07]  /*00e0*/  @P0 IMAD.MOV.U32 R5, RZ, RZ, R57 ;  /* 0x000000ffff050224 */ /* 0x002fce00078e0039 */
[----:B------:R-:W0:Y:S01]  /*00f0*/  LDC R33, c[0x0][RZ] ;  /* 0x00000000ff217b82 */ /* 0x000e220000000800 */
[----:B------:R-:W3:Y:S07]  /*0100*/  @P0 LDG.E.64 R4, desc[UR4][R4.64] ;  /* 0x0000000404040981 */ /* 0x000eee000c1e1b00 */
[----:B------:R-:W1:Y:S01]  /*0110*/  LDC R11, c[0x0][0x218] ;  /* 0x00008600ff0b7b82 */ /* 0x000e620000000800 */
[----:B0-----:R-:W-:Y:S01]  /*0120*/  IMAD R33, R33, UR8, R34 ;  /* 0x0000000821217c24 */ /* 0x001fe2000f8e0222 */
[----:B------:R-:W-:-:S02]  /*0130*/  LOP3.LUT R25, R34, 0x7f, RZ, 0xc0, !PT ;  /* 0x0000007f22197812 */ /* 0x000fc400078ec0ff */
[----:B-1----:R-:W-:-:S04]  /*0140*/  SHF.R.S32.HI R58, RZ, 0x1f, R11 ;  /* 0x0000001fff3a7819 */ /* 0x002fc8000001140b */
[----:B------:R-:W-:Y:S02]  /*0150*/  LEA.HI R58, R58, R11, RZ, 0x3 ;  /* 0x0000000b3a3a7211 */ /* 0x000fe400078f18ff */
[----:B------:R-:W-:Y:S01]  /*0160*/  LOP3.LUT R35, R35, 0xfffffff7, RZ, 0xc0, !PT ;  /* 0xfffffff723237812 */ /* 0x000fe200078ec0ff */
[----:B------:R-:W-:Y:S01]  /*0170*/  BSSY B0, `(.L_x_956) ;  /* 0x000005e000007945 */ /* 0x000fe20003800000 */
[----:B------:R-:W-:Y:S02]  /*0180*/  LEA.HI R29, R34, UR8, RZ, 0x19 ;  /* 0x00000008221d7c11 */ /* 0x000fe4000f8fc8ff */
[----:B--2---:R-:W-:Y:S02]  /*0190*/  @P0 R2UR UR6, R2 ;  /* 0x00000000020602ca */ /* 0x004fe400000e0000 */
[----:B------:R-:W-:Y:S02]  /*01a0*/  @P0 R2UR UR7, R3 ;  /* 0x00000000030702ca */ /* 0x000fe400000e0000 */
[----:B---3--:R-:W-:-:S05]  /*01b0*/  @P0 IADD3 R56, P1, R4, R7, RZ ;  /* 0x0000000704380210 */ /* 0x008fca0007f3e0ff */
[----:B------:R-:W-:Y:S02]  /*01c0*/  @P0 IMAD.X R57, RZ, RZ, R5, P1 ;  /* 0x000000ffff390224 */ /* 0x000fe400008e0605 */
[----:B------:R-:W-:-:S03]  /*01d0*/  IMAD.WIDE.U32 R4, R33, -0x326172a9, RZ ;  /* 0xcd9e8d5721047825 */ /* 0x000fc600078e00ff */
[--C-:B------:R-:W-:Y:S02]  /*01e0*/  SHF.R.U64 R32, R56, 0x2, R57.reuse ;  /* 0x0000000238207819 */ /* 0x100fe40000001239 */
[----:B------:R-:W-:-:S03]  /*01f0*/  SHF.R.U32.HI R31, RZ, 0x2, R57 ;  /* 0x00000002ff1f7819 */ /* 0x000fc60000011639 */
[----:B------:R-:W-:Y:S01]  /*0200*/  IMAD.WIDE.U32 R2, R32, -0x2daee0ad, RZ ;  /* 0xd2511f5320027825 */ /* 0x000fe200078e00ff */
[----:B------:R-:W-:Y:S01]  /*0210*/  LOP3.LUT R6, R5, UR6, R31, 0x96, !PT ;  /* 0x0000000605067c12 */ /* 0x000fe2000f8e961f */
[----:B------:R-:W-:-:S03]  /*0220*/  UIADD3 UR20, UR7, -0x4498517b, URZ ;  /* 0xbb67ae8507147890 */ /* 0x000fc6000fffe03f */
[----:B------:R-:W-:Y:S01]  /*0230*/  LOP3.LUT R8, R3, UR7, RZ, 0x3c, !PT ;  /* 0x0000000703087c12 */ /* 0x000fe2000f8e3cff */
[----:B------:R-:W-:Y:S01]  /*0240*/  IMAD.WIDE.U32 R6, R6, -0x2daee0ad, RZ ;  /* 0xd2511f5306067825 */ /* 0x000fe200078e00ff */
[----:B------:R-:W-:-:S03]  /*0250*/  UIADD3 UR17, UR6, -0x61c88647, URZ ;  /* 0x9e3779b906117890 */ /* 0x000fc6000fffe03f */
[----:B------:R-:W-:Y:S01]  /*0260*/  IMAD.WIDE.U32 R8, R8, -0x326172a9, RZ ;  /* 0xcd9e8d5708087825 */ /* 0x000fe200078e00ff */
[----:B------:R-:W-:Y:S01]  /*0270*/  LOP3.LUT R5, R7, UR20, R2, 0x96, !PT ;  /* 0x0000001407057c12 */ /* 0x000fe2000f8e9602 */
[----:B------:R-:W-:-:S03]  /*0280*/  UIADD3 UR21, UR6, 0x3c6ef372, URZ ;  /* 0x3c6ef37206157890 */ /* 0x000fc6000fffe03f */
[----:B------:R-:W-:Y:S01]  /*0290*/  LOP3.LUT R2, R9, UR17, R4, 0x96, !PT ;  /* 0x0000001109027c12 */ /* 0x000fe2000f8e9604 */
[----:B------:R-:W-:Y:S01]  /*02a0*/  IMAD.WIDE.U32 R4, R5, -0x326172a9, RZ ;  /* 0xcd9e8d5705047825 */ /* 0x000fe200078e00ff */
[----:B------:R-:W-:-:S03]  /*02b0*/  UIADD3 UR22, UR7, 0x76cf5d0a, URZ ;  /* 0x76cf5d0a07167890 */ /* 0x000fc6000fffe03f */
[----:B------:R-:W-:Y:S01]  /*02c0*/  IMAD.WIDE.U32 R2, R2, -0x2daee0ad, RZ ;  /* 0xd2511f5302027825 */ /* 0x000fe200078e00ff */
[----:B------:R-:W-:Y:S01]  /*02d0*/  LOP3.LUT R7, R5, UR21, R8, 0x96, !PT ;  /* 0x0000001505077c12 */ /* 0x000fe2000f8e9608 */
[----:B------:R-:W-:-:S03]  /*02e0*/  UIADD3 UR24, UR7, 0x32370b8f, URZ ;  /* 0x32370b8f07187890 */ /* 0x000fc6000fffe03f */
[----:B------:R-:W-:Y:S01]  /*02f0*/  LOP3.LUT R8, R3, UR22, R6, 0x96, !PT ;  /* 0x0000001603087c12 */ /* 0x000fe2000f8e9606 */
[----:B------:R-:W-:Y:S01]  /*0300*/  IMAD.WIDE.U32 R6, R7, -0x2daee0ad, RZ ;  /* 0xd2511f5307067825 */ /* 0x000fe200078e00ff */
[----:B------:R-:W-:-:S03]  /*0310*/  UIADD3 UR23, UR6, -0x255992d5, URZ ;  /* 0xdaa66d2b06177890 */ /* 0x000fc6000fffe03f */
        /* <DEDUP_REMOVED lines=8> */
[----:B------:R-:W-:-:S03]  /*03a0*/  UIADD3 UR28, UR7, -0x56f99767, URZ ;  /* 0xa9066899071c7890 */ /* 0x000fc6000fffe03f */
[----:B------:R-:W-:Y:S01]  /*03b0*/  LOP3.LUT R8, R3, UR26, R6, 0x96, !PT ;  /* 0x0000001a03087c12 */ /* 0x000fe2000f8e9606 */
[----:B------:R-:W-:Y:S01]  /*03c0*/  IMAD.WIDE.U32 R6, R7, -0x2daee0ad, RZ ;  /* 0xd2511f5307067825 */ /* 0x000fe200078e00ff */
[----:B------:R-:W-:-:S04]  /*03d0*/  UIADD3 UR29, UR6, -0x4ab325aa, URZ ;  /* 0xb54cda56061d7890 */ /* 0x000fc8000fffe03f */
[----:B------:R-:W-:Y:S01]  /*03e0*/  LOP3.LUT R2, R7, UR28, R2, 0x96, !PT ;  /* 0x0000001c07027c12 */ /* 0x000fe2000f8e9602 */
[----:B------:R-:W-:-:S04]  /*03f0*/  IMAD.WIDE.U32 R8, R8, -0x326172a9, RZ ;  /* 0xcd9e8d5708087825 */ /* 0x000fc800078e00ff */
[----:B------:R-:W-:-:S05]  /*0400*/  IMAD.WIDE.U32 R2, R2, -0x326172a9, RZ ;  /* 0xcd9e8d5702027825 */ /* 0x000fca00078e00ff */
[----:B------:R-:W-:Y:S02]  /*0410*/  LOP3.LUT R106, R3, UR29, R8, 0x96, !PT ;  /* 0x0000001d036a7c12 */ /* 0x000fe4000f8e9608 */
[----:B------:R-:W-:-:S04]  /*0420*/  LOP3.LUT R3, R25, 0x7f, RZ, 0x3c, !PT ;  /* 0x0000007f19037812 */ /* 0x000fc800078e3cff */
[----:B------:R-:W-:-:S04]  /*0430*/  LEA.HI.SX32 R30, R58, R3, 0x1d ;  /* 0x000000033a1e7211 */ /* 0x000fc800078feaff */
[C---:B------:R-:W-:Y:S02]  /*0440*/  LOP3.LUT P6, RZ, R30.reuse, 0xffffff80, RZ, 0xc0, !PT ;  /* 0xffffff801eff7812 */ /* 0x040fe400078cc0ff */
[C---:B------:R-:W-:Y:S01]  /*0450*/  ISETP.GE.U32.AND P5, PT, R30.reuse, 0x100, PT ;  /* 0x000001001e00780c */ /* 0x040fe20003fa6070 */
[----:B------:R-:W-:Y:S01]  /*0460*/  UIADD3 UR27, UR6, 0x1715609d, URZ ;  /* 0x1715609d061b7890 */ /* 0x000fe2000fffe03f */
[----:B------:R-:W-:-:S09]  /*0470*/  ISETP.GE.U32.AND P4, PT, R30, 0x180, PT ;  /* 0x000001801e00780c */ /* 0x000fd20003f86070 */
[----:B------:R-:W-:-:S04]  /*0480*/  @P6 LOP3.LUT R35, R35, 0x8, RZ, 0xfc, !PT ;  /* 0x0000000823236812 */ /* 0x000fc800078efcff */
[----:B------:R-:W-:Y:S02]  /*0490*/  LOP3.LUT R35, R35, 0xffffff7f, RZ, 0xc0, !PT ;  /* 0xffffff7f23237812 */ /* 0x000fe400078ec0ff */
[----:B------:R-:W-:Y:S02]  /*04a0*/  LOP3.LUT R62, R9, UR27, R4, 0x96, !PT ;  /* 0x0000001b093e7c12 */ /* 0x000fe4000f8e9604 */
[----:B------:R-:W-:Y:S01]  /*04b0*/  @P5 LOP3.LUT R35, R35, 0x80, RZ, 0xfc, !PT ;  /* 0x0000008023235812 */ /* 0x000fe200078efcff */
[----:B------:R-:W-:Y:S01]  /*04c0*/  UIADD3 UR30, UR7, 0x646e171e, URZ ;  /* 0x646e171e071e7890 */ /* 0x000fe2000fffe03f */
[----:B------:R-:W-:Y:S01]  /*04d0*/  ISETP.GE.U32.AND P3, PT, R30, 0x200, PT ;  /* 0x000002001e00780c */ /* 0x000fe20003f66070 */
[----:B------:R-:W-:Y:S01]  /*04e0*/  IMAD.WIDE.U32 R62, R62, -0x2daee0ad, RZ ;  /* 0xd2511f533e3e7825 */ /* 0x000fe200078e00ff */
[----:B------:R-:W-:Y:S01]  /*04f0*/  LOP3.LUT R35, R35, 0xffffffbf, RZ, 0xc0, !PT ;  /* 0xffffffbf23237812 */ /* 0x000fe200078ec0ff */
[----:B------:R-:W-:Y:S02]  /*0500*/  UIADD3 UR32, UR7, 0x1fd5c5a3, URZ ;  /* 0x1fd5c5a307207890 */ /* 0x000fe4000fffe03f */
[----:B------:R-:W-:Y:S01]  /*0510*/  IMAD.WIDE.U32 R106, R106, -0x2daee0ad, RZ ;  /* 0xd2511f536a6a7825 */ /* 0x000fe200078e00ff */
[----:B------:R-:W-:-:S02]  /*0520*/  @P4 LOP3.LUT R35, R35, 0x40, RZ, 0xfc, !PT ;  /* 0x0000004023234812 */ /* 0x000fc400078efcff */
[----:B------:R-:W-:Y:S02]  /*0530*/  LOP3.LUT R4, R63, UR30, R6, 0x96, !PT ;  /* 0x0000001e3f047c12 */ /* 0x000fe4000f8e9606 */
[----:B------:R-:W-:Y:S01]  /*0540*/  ISETP.GE.U32.AND P2, PT, R30, 0x280, PT ;  /* 0x000002801e00780c */ /* 0x000fe20003f46070 */
[----:B------:R-:W-:Y:S01]  /*0550*/  UIADD3 UR31, UR6, 0x5384540f, URZ ;  /* 0x5384540f061f7890 */ /* 0x000fe2000fffe03f */
[----:B------:R-:W-:Y:S01]  /*0560*/  LOP3.LUT R35, R35, 0xffffffdf, RZ, 0xc0, !PT ;  /* 0xffffffdf23237812 */ /* 0x000fe200078ec0ff */
[----:B------:R-:W-:Y:S01]  /*0570*/  IMAD.WIDE.U32 R4, R4, -0x326172a9, RZ ;  /* 0xcd9e8d5704047825 */ /* 0x000fe200078e00ff */
[----:B------:R-:W-:Y:S02]  /*0580*/  LOP3.LUT R62, R107, UR32, R62, 0x96, !PT ;  /* 0x000000206b3e7c12 */ /* 0x000fe4000f8e963e */
[----:B------:R-:W-:Y:S01]  /*0590*/  @P3 LOP3.LUT R35, R35, 0x20, RZ, 0xfc, !PT ;  /* 0x0000002023233812 */ /* 0x000fe200078efcff */
[----:B------:R-:W-:Y:S01]  /*05a0*/  UIADD3 UR33, UR6, -0xe443238, URZ ;  /* 0xf1bbcdc806217890 */ /* 0x000fe2000fffe03f */
[----:B------:R-:W-:Y:S01]  /*05b0*/  LOP3.LUT R57, R5, UR31, R2, 0x96, !PT ;  /* 0x0000001f05397c12 */ /* 0x000fe2000f8e9602 */
[----:B------:R-:W-:Y:S01]  /*05c0*/  IMAD.HI.U32 R75, R62, -0x326172a9, RZ ;  /* 0xcd9e8d573e4b7827 */ /* 0x000fe200078e00ff */
[----:B------:R-:W-:Y:S01]  /*05d0*/  LOP3.LUT R35, R35, 0xffffffef, RZ, 0xc0, !PT ;  /* 0xffffffef23237812 */ /* 0x000fe200078ec0ff */
[----:B------:R-:W-:-:S02]  /*05e0*/  UIADD3 UR34, UR7, -0x24c28bd8, URZ ;  /* 0xdb3d742807227890 */ /* 0x000fc4000fffe03f */
[----:B------:R-:W-:Y:S02]  /*05f0*/  UIADD3 UR35, UR6, -0x700cb87f, URZ ;  /* 0x8ff3478106237890 */ /* 0x000fe4000fffe03f */
[----:B------:R-:W-:Y:S01]  /*0600*/  UIADD3 UR36, UR7, -0x695add53, URZ ;  /* 0x96a522ad07247890 */ /* 0x000fe2000fffe03f */
[----:B------:R-:W-:Y:S01]  /*0610*/  LOP3.LUT R75, R75, UR33, R4, 0x96, !PT ;  /* 0x000000214b4b7c12 */ /* 0x000fe2000f8e9604 */
[----:B------:R-:W-:Y:S01]  /*0620*/  IMAD.HI.U32 R27, R57, -0x2daee0ad, RZ ;  /* 0xd2511f53391b7827 */ /* 0x000fe200078e00ff */
[----:B------:R-:W-:Y:S01]  /*0630*/  @P2 LOP3.LUT R35, R35, 0x10, RZ, 0xfc, !PT ;  /* 0x0000001023232812 */ /* 0x000fe200078efcff */
[----:B------:R-:W-:Y:S08]  /*0640*/  @!P6 BRA `(.L_x_957) ;  /* 0x000000000040e947 */ /* 0x000ff00003800000 */
        /* <DEDUP_REMOVED lines=16> */
.L_x_957:
[----:B------:R-:W-:Y:S05]  /*0750*/  BSYNC B0 ;  /* 0x0000000000007941 */ /* 0x000fea0003800000 */
.L_x_956:
        /* <DEDUP_REMOVED lines=18> */
.L_x_959:
[----:B------:R-:W-:Y:S05]  /*0880*/  BSYNC B0 ;  /* 0x0000000000007941 */ /* 0x000fea0003800000 */
.L_x_958:
        /* <DEDUP_REMOVED lines=11> */
[----:B------:R-:W-:Y:S01]  /*0940*/  VIADD R25, R25, 0x80 ;  /* 0x0000008019197836 */ /* 0x000fe20000000000 */
[----:B--2---:R-:W-:Y:S02]  /*0950*/  PRMT R77, R12, 0x7632, R77 ;  /* 0x000076320c4d7816 */ /* 0x004fe4000000004d */
[----:B------:R-:W-:Y:S02]  /*0960*/  PRMT R61, R13, 0x7632, R61 ;  /* 0x000076320d3d7816 */ /* 0x000fe4000000003d */
[----:B------:R-:W-:-:S02]  /*0970*/  PRMT R60, R14, 0x7632, R60 ;  /* 0x000076320e3c7816 */ /* 0x000fc4000000003c */
[----:B------:R-:W-:Y:S02]  /*0980*/  @!P0 CS2R R48, SRZ ;  /* 0x0000000000308805 */ /* 0x000fe4000001ff00 */
[----:B------:R-:W-:Y:S02]  /*0990*/  PRMT R59, R15, 0x7632, R59 ;  /* 0x000076320f3b7816 */ /* 0x000fe4000000003b */
[----:B0-----:R-:W-:-:S07]  /*09a0*/  @!P0 CS2R R50, SRZ ;  /* 0x0000000000328805 */ /* 0x001fce000001ff00 */
.L_x_961:
[----:B------:R-:W-:Y:S05]  /*09b0*/  BSYNC B0 ;  /* 0x0000000000007941 */ /* 0x000fea0003800000 */
.L_x_960:
        /* <DEDUP_REMOVED lines=18> */
.L_x_963:
[----:B------:R-:W-:Y:S05]  /*0ae0*/  BSYNC B0 ;  /* 0x0000000000007941 */ /* 0x000fea0003800000 */
.L_x_962:
        /* <DEDUP_REMOVED lines=13> */
.L_x_965:
[----:B------:R-:W-:Y:S05]  /*0bc0*/  BSYNC B0 ;  /* 0x0000000000007941 */ /* 0x000fea0003800000 */
.L_x_964:
[----:B------:R-:W-:Y:S01]  /*0bd0*/  ULDC UR8, c[0x0][0x214] ;  /* 0x0000850000087ab9 */ /* 0x000fe20000000800 */
[----:B------:R-:W-:Y:S02]  /*0be0*/  LOP3.LUT R106, R27, UR34, R106, 0x96, !PT ;  /* 0x000000221b6a7c12 */ /* 0x000fe4000f8e966a */
[----:B------:R-:W-:-:S13]  /*0bf0*/  ISETP.GE.AND P0, PT, R29, UR8, PT ;  /* 0x000000081d007c0c */ /* 0x000fda000bf06270 */
[----:B------:R-:W-:Y:S05]  /*0c00*/  @P0 EXIT ;  /* 0x000000000000094d */ /* 0x000fea0003800000 */
[----:B------:R-:W-:Y:S01]  /*0c10*/  SHF.L.U32 R28, R20, 0x10, RZ ;  /* 0x00000010141c7819 */ /* 0x000fe200000006ff */
[----:B------:R-:W-:Y:S01]  /*0c20*/  IMAD.U32 R20, R12, 0x10000, RZ ;  /* 0x000100000c147824 */ /* 0x000fe200078e00ff */
[----:B------:R-:W-:Y:S01]  /*0c30*/  SHF.R.S32.HI R58, RZ, 0x3, R58 ;  /* 0x00000003ff3a7819 */ /* 0x000fe2000001143a */
[C---:B-----5:R-:W-:Y:S01]  /*0c40*/  IMAD.U32 R12, R4.reuse, 0x10000, RZ ;  /* 0x00010000040c7824 */ /* 0x060fe200078e00ff */
[----:B------:R-:W-:Y:S01]  /*0c50*/  PRMT R81, R4, 0x7632, R81 ;  /* 0x0000763204517816 */ /* 0x000fe20000000051 */
[C---:B------:R-:W-:Y:S01]  /*0c60*/  IMAD.U32 R3, R49.reuse, 0x10000, RZ ;  /* 0x0001000031037824 */ /* 0x040fe200078e00ff */
[----:B------:R-:W-:Y:S01]  /*0c70*/  PRMT R89, R48, 0x7632, R89 ;  /* 0x0000763230597816 */ /* 0x000fe20000000059 */
[----:B------:R-:W-:Y:S01]  /*0c80*/  IMAD.U32 R2, R50, 0x10000, RZ ;  /* 0x0001000032027824 */ /* 0x000fe200078e00ff */
[----:B------:R-:W-:Y:S01]  /*0c90*/  SHF.L.U32 R4, R48, 0x10, RZ ;  /* 0x0000001030047819 */ /* 0x000fe200000006ff */
[----:B------:R-:W-:Y:S01]  /*0ca0*/  IMAD.U32 R48, R40, 0x10000, RZ ;  /* 0x0001000028307824 */ /* 0x000fe200078e00ff */
[----:B------:R-:W-:Y:S01]  /*0cb0*/  PRMT R90, R49, 0x7632, R90 ;  /* 0x00007632315a7816 */ /* 0x000fe2000000005a */
[----:B------:R-:W-:Y:S01]  /*0cc0*/  IMAD R62, R62, -0x326172a9, RZ ;  /* 0xcd9e8d573e3e7824 */ /* 0x000fe200078e02ff */
[----:B------:R-:W-:Y:S01]  /*0cd0*/  PRMT R97, R40, 0x7632, R97 ;  /* 0x0000763228617816 */ /* 0x000fe20000000061 */
[----:B------:R-:W-:Y:S01]  /*0ce0*/  IMAD.HI.U32 R73, R106, -0x326172a9, RZ ;  /* 0xcd9e8d576a497827 */ /* 0x000fe200078e00ff */
[C---:B------:R-:W-:Y:S01]  /*0cf0*/  PRMT R99, R41.reuse, 0x7632, R99 ;  /* 0x0000763229637816 */ /* 0x040fe20000000063 */
[----:B------:R-:W-:Y:S01]  /*0d00*/  ULDC.64 UR8, c[0x0][0x270] ;  /* 0x00009c0000087ab9 */ /* 0x000fe20000000a00 */
[----:B------:R-:W-:Y:S01]  /*0d10*/  SHF.L.U32 R49, R41, 0x10, RZ ;  /* 0x0000001029317819 */ /* 0x000fe200000006ff */
[----:B------:R-:W-:Y:S01]  /*0d20*/  IMAD.U32 R26, R22, 0x10000, RZ ;  /* 0x00010000161a7824 */ /* 0x000fe200078e00ff */
[----:B------:R-:W-:Y:S01]  /*0d30*/  LOP3.LUT R41, R34, 0x60, RZ, 0xc0, !PT ;  /* 0x0000006022297812 */ /* 0x000fe200078ec0ff */
[----:B------:R-:W-:Y:S01]  /*0d40*/  IMAD R57, R57, -0x2daee0ad, RZ ;  /* 0xd2511f5339397824 */ /* 0x000fe200078e02ff */
[----:B------:R-:W-:Y:S01]  /*0d50*/  LOP3.LUT R40, R58, 0x7f, RZ, 0xc0, !PT ;  /* 0x0000007f3a287812 */ /* 0x000fe200078ec0ff */
[----:B------:R-:W-:Y:S01]  /*0d60*/  IMAD.HI.U32 R72, R75, -0x2daee0ad, RZ ;  /* 0xd2511f534b487827 */ /* 0x000fe200078e00ff */
[----:B------:R-:W-:Y:S01]  /*0d70*/  SHF.R.U32.HI R58, RZ, 0x2, R58 ;  /* 0x00000002ff3a7819 */ /* 0x000fe2000001163a */
[----:B------:R-:W-:Y:S01]  /*0d80*/  UISETP.NE.U32.AND UP0, UPT, UR8, URZ, UPT ;  /* 0x0000003f0800728c */ /* 0x000fe2000bf05070 */
[----:B------:R-:W-:Y:S01]  /*0d90*/  VIADDMNMX R41, R40, -R41, RZ, !PT ;  /* 0x8000002928297246 */ /* 0x000fe200078001ff */
[----:B------:R-:W-:Y:S01]  /*0da0*/  IMAD.U32 R24, R16, 0x10000, RZ ;  /* 0x0001000010187824 */ /* 0x000fe200078e00ff */
[----:B------:R-:W-:Y:S01]  /*0db0*/  LOP3.LUT R58, R58, 0x3fffffe0, RZ, 0xc0, !PT ;  /* 0x3fffffe03a3a7812 */ /* 0x000fe200078ec0ff */
[----:B------:R-:W-:Y:S01]  /*0dc0*/  IMAD.U32 R27, R21, 0x10000, RZ ;  /* 0x00010000151b7824 */ /* 0x000fe200078e00ff */
[----:B------:R-:W-:Y:S01]  /*0dd0*/  VIMNMX R41, R41, 0x20, PT ;  /* 0x0000002029297848 */ /* 0x000fe20003fe0100 */
[----:B------:R-:W-:Y:S01]  /*0de0*/  IMAD.U32 R21, R19, 0x10000, RZ ;  /* 0x0001000013157824 */ /* 0x000fe200078e00ff */
[----:B------:R-:W-:Y:S01]  /*0df0*/  PRMT R91, R50, 0x7632, R91 ;  /* 0x00007632325b7816 */ /* 0x000fe2000000005b */
[C---:B------:R-:W-:Y:S01]  /*0e00*/  IMAD.U32 R50, R42.reuse, 0x10000, RZ ;  /* 0x000100002a327824 */ /* 0x040fe200078e00ff */
[----:B------:R-:W-:Y:S01]  /*0e10*/  PRMT R100, R42, 0x7632, R100 ;  /* 0x000076322a647816 */ /* 0x000fe20000000064 */
[----:B------:R-:W-:Y:S01]  /*0e20*/  IMAD.IADD R41, R41, 0x1, R58 ;  /* 0x0000000129297824 */ /* 0x000fe200078e023a */
[----:B------:R-:W-:Y:S01]  /*0e30*/  SHF.L.U32 R42, R34, 0x5, RZ ;  /* 0x00000005222a7819 */ /* 0x000fe200000006ff */
[----:B------:R-:W-:Y:S01]  /*0e40*/  IMAD.U32 R74, R47, 0x10000, RZ ;  /* 0x000100002f4a7824 */ /* 0x000fe200078e00ff */
[----:B------:R-:W-:Y:S01]  /*0e50*/  PRMT R92, R51, 0x7632, R92 ;  /* 0x00007632335c7816 */ /* 0x000fe2000000005c */
[----:B------:R-:W-:Y:S01]  /*0e60*/  IMAD.SHL.U32 R41, R41, 0x8, RZ ;  /* 0x0000000829297824 */ /* 0x000fe200078e00ff */
[----:B------:R-:W-:Y:S01]  /*0e70*/  SHF.L.U32 R0, R51, 0x10, RZ ;  /* 0x0000001033007819 */ /* 0x000fe200000006ff */
[C---:B------:R-:W-:Y:S01]  /*0e80*/  IMAD.U32 R51, R43.reuse, 0x10000, RZ ;  /* 0x000100002b337824 */ /* 0x040fe200078e00ff */
[----:B------:R-:W-:Y:S01]  /*0e90*/  PRMT R101, R43, 0x7632, R101 ;  /* 0x000076322b657816 */ /* 0x000fe20000000065 */
[----:B------:R-:W-:Y:S01]  /*0ea0*/  IMAD.U32 R70, R70, 0x10000, RZ ;  /* 0x0001000046467824 */ /* 0x000fe200078e00ff */
[----:B------:R-:W-:Y:S01]  /*0eb0*/  LOP3.LUT R43, R42, 0x3e0, RZ, 0xc0, !PT ;  /* 0x000003e02a2b7812 */ /* 0x000fe200078ec0ff */
[----:B------:R-:W-:Y:S01]  /*0ec0*/  IMAD.U32 R69, R69, 0x10000, RZ ;  /* 0x0001000045457824 */ /* 0x000fe200078e00ff */
[----:B------:R-:W-:Y:S01]  /*0ed0*/  I2FP.F32.U32 R41, R41 ;  /* 0x0000002900297245 */ /* 0x000fe20000201000 */
[----:B------:R-:W-:Y:S01]  /*0ee0*/  IMAD.U32 R67, R67, 0x10000, RZ ;  /* 0x0001000043437824 */ /* 0x000fe200078e00ff */
[----:B------:R-:W-:Y:S01]  /*0ef0*/  VIADDMNMX R43, R40, -R43, RZ, !PT ;  /* 0x8000002b282b7246 */ /* 0x000fe200078001ff */
[----:B------:R-:W-:Y:S01]  /*0f00*/  IMAD.U32 R66, R66, 0x10000, RZ ;  /* 0x0001000042427824 */ /* 0x000fe200078e00ff */
[----:B------:R-:W-:Y:S01]  /*0f10*/  SHF.L.U32 R25, R23, 0x10, RZ ;  /* 0x0000001017197819 */ /* 0x000fe200000006ff */
[----:B------:R-:W-:Y:S01]  /*0f20*/  IMAD.U32 R23, R17, 0x10000, RZ ;  /* 0x0001000011177824 */ /* 0x000fe200078e00ff */
[----:B------:R0:W1:Y:S01]  /*0f30*/  MUFU.RCP R108, R41 ;  /* 0x00000029006c7308 */ /* 0x0000620000001000 */
[----:B------:R-:W-:Y:S01]  /*0f40*/  SHF.L.U32 R22, R18, 0x10, RZ ;  /* 0x0000001012167819 */ /* 0x000fe200000006ff */
[----:B------:R-:W-:Y:S01]  /*0f50*/  IMAD.U32 R17, R15, 0x10000, RZ ;  /* 0x000100000f117824 */ /* 0x000fe200078e00ff */
[----:B------:R-:W-:Y:S01]  /*0f60*/  SHF.L.U32 R16, R8, 0x10, RZ ;  /* 0x0000001008107819 */ /* 0x000fe200000006ff */
[----:B------:R-:W-:Y:S01]  /*0f70*/  IMAD.U32 R18, R14, 0x10000, RZ ;  /* 0x000100000e127824 */ /* 0x000fe200078e00ff */
[----:B------:R-:W-:Y:S01]  /*0f80*/  PRMT R82, R5, 0x7632, R82 ;  /* 0x0000763205527816 */ /* 0x000fe20000000052 */
[----:B------:R-:W-:Y:S01]  /*0f90*/  IMAD.U32 R15, R9, 0x10000, RZ ;  /* 0x00010000090f7824 */ /* 0x000fe200078e00ff */
[----:B------:R-:W-:Y:S01]  /*0fa0*/  PRMT R85, R52, 0x7632, R85 ;  /* 0x0000763234557816 */ /* 0x000fe20000000055 */
[----:B------:R-:W-:Y:S01]  /*0fb0*/  IMAD.U32 R14, R10, 0x10000, RZ ;  /* 0x000100000a0e7824 */ /* 0x000fe200078e00ff */
[----:B------:R-:W-:Y:S01]  /*0fc0*/  VIMNMX R43, R43, 0x20, PT ;  /* 0x000000202b2b7848 */ /* 0x000fe20003fe0100 */
[C---:B------:R-:W-:Y:S01]  /*0fd0*/  IMAD.U32 R9, R7.reuse, 0x10000, RZ ;  /* 0x0001000007097824 */ /* 0x040fe200078e00ff */
[----:B------:R-:W-:Y:S01]  /*0fe0*/  PRMT R83, R6, 0x7632, R83 ;  /* 0x0000763206537816 */ /* 0x000fe20000000053 */
[----:B------:R-:W-:Y:S01]  /*0ff0*/  IMAD.U32 R8, R52, 0x10000, RZ ;  /* 0x0001000034087824 */ /* 0x000fe200078e00ff */
[----:B------:R-:W-:Y:S01]  /*1000*/  PRMT R84, R7, 0x7632, R84 ;  /* 0x0000763207547816 */ /* 0x000fe20000000054 */
[----:B------:R-:W-:Y:S01]  /*1010*/  IMAD.U32 R64, R64, 0x10000, RZ ;  /* 0x0001000040407824 */ /* 0x000fe200078e00ff */
[----:B------:R-:W-:Y:S01]  /*1020*/  PRMT R87, R54, 0x7632, R87 ;  /* 0x0000763236577816 */ /* 0x000fe20000000057 */
[----:B------:R-:W-:Y:S01]  /*1030*/  IMAD.U32 R63, R63, 0x10000, RZ ;  /* 0x000100003f3f7824 */ /* 0x000fe200078e00ff */
[----:B------:R-:W-:Y:S01]  /*1040*/  SHF.L.U32 R10, R6, 0x10, RZ ;  /* 0x00000010060a7819 */ /* 0x000fe200000006ff */
[----:B------:R-:W-:Y:S01]  /*1050*/  IMAD.U32 R6, R54, 0x10000, RZ ;  /* 0x0001000036067824 */ /* 0x000fe200078e00ff */
[C---:B------:R-:W-:Y:S01]  /*1060*/  PRMT R86, R53.reuse, 0x7632, R86 ;  /* 0x0000763235567816 */ /* 0x040fe20000000056 */
[----:B------:R-:W-:Y:S01]  /*1070*/  IMAD.U32 R54, R46, 0x10000, RZ ;  /* 0x000100002e367824 */ /* 0x000fe200078e00ff */
[----:B------:R-:W-:Y:S01]  /*1080*/  SHF.L.U32 R7, R53, 0x10, RZ ;  /* 0x0000001035077819 */ /* 0x000fe200000006ff */
[----:B------:R-:W-:Y:S01]  /*1090*/  IMAD.U32 R53, R45, 0x10000, RZ ;  /* 0x000100002d357824 */ /* 0x000fe200078e00ff */
[----:B------:R-:W-:Y:S01]  /*10a0*/  PRMT R88, R55, 0x7632, R88 ;  /* 0x0000763237587816 */ /* 0x000fe20000000058 */
[----:B------:R-:W-:Y:S01]  /*10b0*/  IMAD.U32 R61, R61, 0x10000, RZ ;  /* 0x000100003d3d7824 */ /* 0x000fe200078e00ff */
[C---:B------:R-:W-:Y:S01]  /*10c0*/  PRMT R93, R36.reuse, 0x7632, R93 ;  /* 0x00007632245d7816 */ /* 0x040fe2000000005d */
[----:B------:R-:W-:Y:S01]  /*10d0*/  IMAD.U32 R36, R36, 0x10000, RZ ;  /* 0x0001000024247824 */ /* 0x000fe200078e00ff */
[----:B------:R-:W-:Y:S01]  /*10e0*/  PRMT R98, R44, 0x7632, R98 ;  /* 0x000076322c627816 */ /* 0x000fe20000000062 */
[----:B------:R-:W-:Y:S01]  /*10f0*/  IMAD.U32 R60, R60, 0x10000, RZ ;  /* 0x000100003c3c7824 */ /* 0x000fe200078e00ff */
[----:B------:R-:W-:Y:S01]  /*1100*/  SHF.L.U32 R52, R44, 0x10, RZ ;  /* 0x000000102c347819 */ /* 0x000fe200000006ff */
[----:B------:R-:W-:Y:S01]  /*1110*/  IMAD R106, R106, -0x326172a9, RZ ;  /* 0xcd9e8d576a6a7824 */ /* 0x000fe200078e02ff */
[----:B------:R-:W-:Y:S01]  /*1120*/  LOP3.LUT R73, R73, UR35, R62, 0x96, !PT ;  /* 0x0000002349497c12 */ /* 0x000fe2000f8e963e */
[----:B------:R-:W-:Y:S01]  /*1130*/  IMAD R75, R75, -0x2daee0ad, RZ ;  /* 0xd2511f534b4b7824 */ /* 0x000fe200078e02ff */
[----:B------:R-:W-:Y:S01]  /*1140*/  SHF.L.U32 R19, R13, 0x10, RZ ;  /* 0x000000100d137819 */ /* 0x000fe200000006ff */
[----:B------:R-:W-:Y:S01]  /*1150*/  IMAD.MOV.U32 R145, RZ, RZ, 0x1 ;  /* 0x00000001ff917424 */ /* 0x000fe200078e00ff */
[----:B------:R-:W-:Y:S01]  /*1160*/  PRMT R95, R38, 0x7632, R95 ;  /* 0x00007632265f7816 */ /* 0x000fe2000000005f */
[----:B------:R-:W-:Y:S01]  /*1170*/  ULDC.U8 UR12, c[0x0][0x2a0] ;  /* 0x0000a800000c7ab9 */ /* 0x000fe20000000000 */
[----:B------:R-:W-:Y:S01]  /*1180*/  PRMT R44, R45, 0x7632, R44 ;  /* 0x000076322d2c7816 */ /* 0x000fe2000000002c */
[----:B------:R-:W-:Y:S01]  /*1190*/  UISETP.NE.AND.EX UP0, UPT, UR9, URZ, UPT, UP0 ;  /* 0x0000003f0900728c */ /* 0x000fe2000bf05300 */
[----:B------:R-:W-:Y:S01]  /*11a0*/  LOP3.LUT R72, R72, UR36, R57, 0x96, !PT ;  /* 0x0000002448487c12 */ /* 0x000fe2000f8e9639 */
[----:B------:R-:W-:Y:S01]  /*11b0*/  IMAD.U32 R57, R79, 0x10000, RZ ;  /* 0x000100004f397824 */ /* 0x000fe200078e00ff */
[----:B------:R-:W-:Y:S01]  /*11c0*/  LOP3.LUT R71, R56, 0x3, RZ, 0xc0, !PT ;  /* 0x0000000338477812 */ /* 0x000fe200078ec0ff */
[----:B------:R-:W-:Y:S01]  /*11d0*/  ULDC UR37, c[0x0][0x218] ;  /* 0x0000860000257ab9 */ /* 0x000fe20000000800 */
        /* <DEDUP_REMOVED lines=8> */
[----:B------:R-:W-:Y:S01]  /*1260*/  PRMT R45, R46, 0x7632, R45 ;  /* 0x000076322e2d7816 */ /* 0x000fe2000000002d */
[----:B------:R-:W-:Y:S01]  /*1270*/  IMAD.U32 R55, R76, 0x10000, RZ ;  /* 0x000100004c377824 */ /* 0x000fe200078e00ff */
[----:B------:R-:W-:Y:S01]  /*1280*/  IADD3 R43, R58, R43, RZ ;  /* 0x0000002b3a2b7210 */ /* 0x000fe20007ffe0ff */
[----:B------:R-:W-:Y:S01]  /*1290*/  IMAD.U32 R58, R80, 0x10000, RZ ;  /* 0x00010000503a7824 */ /* 0x000fe200078e00ff */
[----:B------:R-:W-:Y:S01]  /*12a0*/  SHF.L.U32 R56, R78, 0x10, RZ ;  /* 0x000000104e387819 */ /* 0x000fe200000006ff */
[----:B------:R-:W-:Y:S01]  /*12b0*/  IMAD.U32 R78, R82, 0x10000, RZ ;  /* 0x00010000524e7824 */ /* 0x000fe200078e00ff */
        /* <DEDUP_REMOVED lines=10> */
[----:B------:R-:W-:Y:S01]  /*1360*/  HFMA2.MMA R76, -RZ, RZ, 0, 0 ;  /* 0x00000000ff4c7435 */ /* 0x000fe200000001ff */
        /* <DEDUP_REMOVED lines=17> */
[----:B------:R-:W-:Y:S01]  /*1480*/  ULDC UR16, c[0x0][0x290] ;  /* 0x0000a40000107ab9 */ /* 0x000fe20000000800 */
[----:B------:R-:W-:Y:S01]  /*1490*/  IMAD.U32 R100, R46, 0x10000, RZ ;  /* 0x000100002e647824 */ /* 0x000fe200078e00ff */
[----:B------:R-:W-:Y:S01]  /*14a0*/  ULDC.64 UR8, c[0x0][0x230] ;  /* 0x00008c0000087ab9 */ /* 0x000fe20000000a00 */
[----:B------:R-:W-:Y:S01]  /*14b0*/  IMAD.SHL.U32 R107, R43, 0x8, RZ ;  /* 0x000000082b6b7824 */ /* 0x000fe200078e00ff */
[----:B------:R-:W-:Y:S01]  /*14c0*/  ULDC.64 UR10, c[0x0][0x238] ;  /* 0x00008e00000a7ab9 */ /* 0x000fe20000000a00 */
[----:B------:R-:W-:Y:S01]  /*14d0*/  UISETP.NE.AND UP1, UPT, UR12, URZ, UPT ;  /* 0x0000003f0c00728c */ /* 0x000fe2000bf25270 */
[----:B------:R-:W-:Y:S01]  /*14e0*/  ULDC.64 UR14, c[0x0][0x240] ;  /* 0x00009000000e7ab9 */ /* 0x000fe20000000a00 */
[----:B01----:R-:W-:-:S09]  /*14f0*/  ULDC.64 UR18, c[0x0][0x210] ;  /* 0x0000840000127ab9 */ /* 0x003fd20000000a00 */
.L_x_1267:
[----:B------:R-:W-:Y:S01]  /*1500*/  PLOP3.LUT P0, PT, PT, PT, UP0, 0x80, 0x0 ;  /* 0x000000000000781c */ /* 0x000fe20003f0f008 */
[----:B------:R-:W-:Y:S01]  /*1510*/  @UP0 ULDC.64 UR12, c[0x0][0x270] ;  /* 0x00009c00000c0ab9 */ /* 0x000fe20000000a00 */
[----:B------:R-:W-:Y:S02]  /*1520*/  PLOP3.LUT P1, PT, PT, PT, UP0, 0x80, 0x0 ;  /* 0x000000000000781c */ /* 0x000fe40003f2f008 */
[----:B--234-:R-:W-:Y:S02]  /*1530*/  MOV R44, 0x2 ;  /* 0x00000002002c7802 */ /* 0x01cfe40000000f00 */
[----:B------:R-:W-:-:S07]  /*1540*/  LOP3.LUT P2, RZ, R35, 0x8, RZ, 0xc0, !PT ;  /* 0x0000000823ff7812 */ /* 0x000fce000784c0ff */
[----:B------:R-:W-:-:S06]  /*1550*/  @P0 IMAD.WIDE R44, R29, R44, UR12 ;  /* 0x0000000c1d2c0e25 */ /* 0x000fcc000f8e022c */
[----:B------:R-:W2:Y:S01]  /*1560*/  @P1 LDG.E.U16 R44, desc[UR4][R44.64] ;  /* 0x000000042c2c1981 */ /* 0x000ea2000c1e1500 */
[----:B------:R-:W-:Y:S01]  /*1570*/  IMAD R46, R29, UR37, RZ ;  /* 0x000000251d2e7c24 */ /* 0x000fe2000f8e02ff */
[----:B------:R-:W-:Y:S01]  /*1580*/  PLOP3.LUT P0, PT, PT, PT, UP0, 0x80, 0x0 ;  /* 0x000000000000781c */ /* 0x000fe20003f0f008 */
[----:B------:R-:W-:Y:S01]  /*1590*/  BSSY B0, `(.L_x_966) ;  /* 0x00002e7000007945 */ /* 0x000fe20003800000 */
[----:B------:R-:W-:Y:S01]  /*15a0*/  LOP3.LUT R144, R34, 0x7f, RZ, 0xc0, !PT ;  /* 0x0000007f22907812 */ /* 0x000fe200078ec0ff */
[----:B------:R-:W-:Y:S01]  /*15b0*/  IMAD.MOV.U32 R146, RZ, RZ, 0x3f800000 ;  /* 0x3f800000ff927424 */ /* 0x000fe200078e00ff */
[----:B------:R-:W-:-:S04]  /*15c0*/  SHF.R.S32.HI R47, RZ, 0x1f, R46 ;  /* 0x0000001fff2f7819 */ /* 0x000fc8000001142e */
[----:B------:R-:W-:-:S04]  /*15d0*/  LEA.HI R47, R47, R46, RZ, 0x3 ;  /* 0x0000002e2f2f7211 */ /* 0x000fc800078f18ff */
[----:B------:R-:W-:-:S04]  /*15e0*/  LEA.HI.SX32 R144, R47, R144, 0x1d ;  /* 0x000000902f907211 */ /* 0x000fc800078feaff */
[----:B------:R-:W-:Y:S01]  /*15f0*/  MOV R147, R144 ;  /* 0x0000009000937202 */ /* 0x000fe20000000f00 */
[----:B--2---:R-:W-:Y:S01]  /*1600*/  @P0 IMAD.U32 R146, R44, 0x10000, RZ ;  /* 0x000100002c920824 */ /* 0x004fe200078e00ff */
[----:B------:R-:W-:Y:S06]  /*1610*/  @!P2 BRA `(.L_x_967) ;  /* 0x0000002c0078a947 */ /* 0x000fec0003800000 */
        /* <DEDUP_REMOVED lines=8> */
[C---:B------:R-:W-:Y:S01]  /*16a0*/  ISETP.NE.AND P1, PT, R71.reuse, 0x1, PT ;  /* 0x000000014700780c */ /* 0x040fe20003f25270 */
[----:B------:R-:W-:Y:S01]  /*16b0*/  BSSY B1, `(.L_x_968) ;  /* 0x000000c000017945 */ /* 0x000fe20003800000 */
[----:B------:R-:W-:-:S11]  /*16c0*/  VIADD R109, R71, 0x1 ;  /* 0x00000001476d7836 */ /* 0x000fd60000000000 */
[----:B0-----:R-:W-:Y:S05]  /*16d0*/  @!P1 BRA `(.L_x_969) ;  /* 0x0000000000209947 */ /* 0x001fea0003800000 */
[----:B------:R-:W-:Y:S01]  /*16e0*/  ISETP.NE.AND P1, PT, R71, 0x2, PT ;  /* 0x000000024700780c */ /* 0x000fe20003f25270 */
[----:B------:R-:W-:-:S12]  /*16f0*/  IMAD.MOV.U32 R101, RZ, RZ, R72 ;  /* 0x000000ffff657224 */ /* 0x000fd800078e0048 */
[----:B------:R-:W-:Y:S05]  /*1700*/  @!P1 BRA `(.L_x_970) ;  /* 0x0000000000189947 */ /* 0x000fea0003800000 */
[----:B------:R-:W-:Y:S02]  /*1710*/  ISETP.NE.AND P1, PT, R71, 0x3, PT ;  /* 0x000000034700780c */ /* 0x000fe40003f25270 */
[----:B------:R-:W-:-:S11]  /*1720*/  MOV R101, R73 ;  /* 0x0000004900657202 */ /* 0x000fd60000000f00 */
[----:B------:R-:W-:Y:S05]  /*1730*/  @P1 BRA `(.L_x_970) ;  /* 0x00000000000c1947 */ /* 0x000fea0003800000 */
[----:B------:R-:W-:Y:S01]  /*1740*/  IMAD.MOV.U32 R101, RZ, RZ, R75 ;  /* 0x000000ffff657224 */ /* 0x000fe200078e004b */
[----:B------:R-:W-:Y:S06]  /*1750*/  BRA `(.L_x_970) ;  /* 0x0000000000047947 */ /* 0x000fec0003800000 */
.L_x_969:
[----:B------:R-:W-:-:S07]  /*1760*/  IMAD.MOV.U32 R101, RZ, RZ, R106 ;  /* 0x000000ffff657224 */ /* 0x000fce00078e006a */
.L_x_970:
[----:B------:R-:W-:Y:S05]  /*1770*/  BSYNC B1 ;  /* 0x0000000000017941 */ /* 0x000fea0003800000 */
.L_x_968:
[----:B------:R-:W-:Y:S01]  /*1780*/  ISETP.NE.AND P1, PT, R109, 0x4, PT ;  /* 0x000000046d00780c */ /* 0x000fe20003f25270 */
[----:B------:R-:W-:-:S12]  /*1790*/  BSSY B1, `(.L_x_971) ;  /* 0x000003c000017945 */ /* 0x000fd80003800000 */
[----:B------:R-:W-:Y:S05]  /*17a0*/  @P1 BRA `(.L_x_972) ;  /* 0x0000000000e81947 */ /* 0x000fea0003800000 */
[----:B------:R-:W-:Y:S01]  /*17b0*/  IADD3 R32, R32, 0x1, RZ ;  /* 0x0000000120207810 */ /* 0x000fe20007ffe0ff */
[----:B------:R-:W-:Y:S03]  /*17c0*/  BSSY B2, `(.L_x_973) ;  /* 0x000000c000027945 */ /* 0x000fe60003800000 */
[C---:B------:R-:W-:Y:S01]  /*17d0*/  ISETP.NE.AND P1, PT, R32.reuse, RZ, PT ;  /* 0x000000ff2000720c */ /* 0x040fe20003f25270 */
[----:B------:R-:W-:-:S12]  /*17e0*/  IMAD.HI.U32 R71, R32, -0x2daee0ad, RZ ;  /* 0xd2511f5320477827 */ /* 0x000fd800078e00ff */
[----:B------:R-:W-:Y:S05]  /*17f0*/  @P1 BRA `(.L_x_974) ;  /* 0x0000000000201947 */ /* 0x000fea0003800000 */
[----:B------:R-:W-:-:S05]  /*1800*/  VIADD R31, R31, 0x1 ;  /* 0x000000011f1f7836 */ /* 0x000fca0000000000 */
[----:B------:R-:W-:-:S13]  /*1810*/  ISETP.NE.AND P1, PT, R31, RZ, PT ;  /* 0x000000ff1f00720c */ /* 0x000fda0003f25270 */
[----:B------:R-:W-:Y:S01]  /*1820*/  @!P1 VIADD R33, R33, 0x1 ;  /* 0x0000000121219836 */ /* 0x000fe20000000000 */
[----:B------:R-:W-:Y:S02]  /*1830*/  @!P1 IADD3 R72, R76, 0x1, RZ ;  /* 0x000000014c489810 */ /* 0x000fe40007ffe0ff */
[----:B------:R-:W-:Y:S02]  /*1840*/  @!P1 MOV R31, RZ ;  /* 0x000000ff001f9202 */ /* 0x000fe40000000f00 */
[----:B------:R-:W-:-:S13]  /*1850*/  ISETP.NE.AND P2, PT, R33, RZ, !P1 ;  /* 0x000000ff2100720c */ /* 0x000fda0004f45270 */
[----:B------:R-:W-:-:S04]  /*1860*/  @P2 IMAD.MOV R72, RZ, RZ, R76 ;  /* 0x000000ffff482224 */ /* 0x000fc800078e024c */
[----:B------:R-:W-:-:S07]  /*1870*/  @!P1 IMAD.MOV.U32 R76, RZ, RZ, R72 ;  /* 0x000000ffff4c9224 */ /* 0x000fce00078e0048 */
.L_x_974:
[----:B------:R-:W-:Y:S05]  /*1880*/  BSYNC B2 ;  /* 0x0000000000027941 */ /* 0x000fea0003800000 */
.L_x_973:
[----:B------:R-:W-:Y:S01]  /*1890*/  IMAD.HI.U32 R72, R33, -0x326172a9, RZ ;  /* 0xcd9e8d5721487827 */ /* 0x000fe200078e00ff */
[----:B------:R-:W-:Y:S01]  /*18a0*/  LOP3.LUT R71, R71, UR7, R76, 0x96, !PT ;  /* 0x0000000747477c12 */ /* 0x000fe2000f8e964c */
[----:B------:R-:W-:Y:S02]  /*18b0*/  HFMA2.MMA R109, -RZ, RZ, 0, 0 ;  /* 0x00000000ff6d7435 */ /* 0x000fe400000001ff */
[----:B------:R-:W-:Y:S01]  /*18c0*/  IMAD R73, R33, -0x326172a9, RZ ;  /* 0xcd9e8d5721497824 */ /* 0x000fe200078e02ff */
[----:B------:R-:W-:Y:S01]  /*18d0*/  LOP3.LUT R72, R72, UR6, R31, 0x96, !PT ;  /* 0x0000000648487c12 */ /* 0x000fe2000f8e961f */
[----:B------:R-:W-:-:S04]  /*18e0*/  IMAD.WIDE.U32 R148, R71, -0x326172a9, RZ ;  /* 0xcd9e8d5747947825 */ /* 0x000fc800078e00ff */
[----:B------:R-:W-:Y:S01]  /*18f0*/  IMAD R71, R32, -0x2daee0ad, RZ ;  /* 0xd2511f5320477824 */ /* 0x000fe200078e02ff */
[----:B------:R-:W-:Y:S01]  /*1900*/  LOP3.LUT R73, R149, UR17, R73, 0x96, !PT ;  /* 0x0000001195497c12 */ /* 0x000fe2000f8e9649 */
[----:B------:R-:W-:-:S04]  /*1910*/  IMAD.WIDE.U32 R150, R72, -0x2daee0ad, RZ ;  /* 0xd2511f5348967825 */ /* 0x000fc800078e00ff */
[----:B------:R-:W-:Y:S01]  /*1920*/  IMAD.WIDE.U32 R152, R73, -0x2daee0ad, RZ ;  /* 0xd2511f5349987825 */ /* 0x000fe200078e00ff */
[----:B------:R-:W-:-:S04]  /*1930*/  LOP3.LUT R71, R151, UR20, R71, 0x96, !PT ;  /* 0x0000001497477c12 */ /* 0x000fc8000f8e9647 */
[----:B------:R-:W-:Y:S01]  /*1940*/  LOP3.LUT R149, R153, UR22, R150, 0x96, !PT ;  /* 0x0000001699957c12 */ /* 0x000fe2000f8e9696 */
[----:B------:R-:W-:-:S05]  /*1950*/  IMAD.WIDE.U32 R72, R71, -0x326172a9, RZ ;  /* 0xcd9e8d5747487825 */ /* 0x000fca00078e00ff */
[----:B------:R-:W-:Y:S01]  /*1960*/  LOP3.LUT R150, R73, UR21, R148, 0x96, !PT ;  /* 0x0000001549967c12 */ /* 0x000fe2000f8e9694 */
[----:B------:R-:W-:-:S04]  /*1970*/  IMAD.WIDE.U32 R148, R149, -0x326172a9, RZ ;  /* 0xcd9e8d5795947825 */ /* 0x000fc800078e00ff */
[----:B------:R-:W-:Y:S01]  /*1980*/  IMAD.WIDE.U32 R150, R150, -0x2daee0ad, RZ ;  /* 0xd2511f5396967825 */ /* 0x000fe200078e00ff */
[----:B------:R-:W-:-:S04]  /*1990*/  LOP3.LUT R153, R149, UR23, R72, 0x96, !PT ;  /* 0x0000001795997c12 */ /* 0x000fc8000f8e9648 */
        /* <DEDUP_REMOVED lines=23> */
[----:B------:R-:W-:-:S03]  /*1b10*/  LOP3.LUT R73, R151, UR35, R152, 0x96, !PT ;  /* 0x0000002397497c12 */ /* 0x000fc6000f8e9698 */
[----:B------:R-:W-:Y:S01]  /*1b20*/  IMAD.MOV.U32 R106, RZ, RZ, R150 ;  /* 0x000000ffff6a7224 */ /* 0x000fe200078e0096 */
[----:B------:R-:W-:Y:S01]  /*1b30*/  LOP3.LUT R72, R149, UR36, R72, 0x96, !PT ;  /* 0x0000002495487c12 */ /* 0x000fe2000f8e9648 */
[----:B------:R-:W-:-:S07]  /*1b40*/  IMAD.MOV.U32 R75, RZ, RZ, R148 ;  /* 0x000000ffff4b7224 */ /* 0x000fce00078e0094 */
.L_x_972:
[----:B------:R-:W-:Y:S05]  /*1b50*/  BSYNC B1 ;  /* 0x0000000000017941 */ /* 0x000fea0003800000 */
.L_x_971:
[----:B------:R-:W0:Y:S01]  /*1b60*/  LDC R147, c[0x0][0x294] ;  /* 0x0000a500ff937b82 */ /* 0x000e220000000800 */
[----:B------:R-:W-:Y:S01]  /*1b70*/  I2FP.F32.U32 R71, R101 ;  /* 0x0000006500477245 */ /* 0x000fe20000201000 */
[----:B------:R-:W-:Y:S01]  /*1b80*/  IMAD.MOV.U32 R150, RZ, RZ, 0x2f800000 ;  /* 0x2f800000ff967424 */ /* 0x000fe200078e00ff */
[----:B------:R-:W-:Y:S01]  /*1b90*/  LOP3.LUT R35, R35, 0xfffffffb, RZ, 0xc0, !PT ;  /* 0xfffffffb23237812 */ /* 0x000fe200078ec0ff */
[C---:B-----5:R-:W-:Y:S01]  /*1ba0*/  IMAD.U32 R101, R44.reuse, 0x10000, RZ ;  /* 0x000100002c657824 */ /* 0x060fe200078e00ff */
[----:B------:R-:W-:Y:S01]  /*1bb0*/  BSSY B1, `(.L_x_975) ;  /* 0x0000017000017945 */ /* 0x000fe20003800000 */
[----:B------:R-:W-:Y:S01]  /*1bc0*/  FFMA.FTZ R110, R71, R150, 1.1641532182693481445e-10 ;  /* 0x2f000000476e7423 */ /* 0x000fe20000010096 */
[----:B------:R-:W-:Y:S01]  /*1bd0*/  PRMT R44, R44, 0x7632, R44 ;  /* 0x000076322c2c7816 */ /* 0x000fe2000000002c */
[----:B------:R-:W1:Y:S01]  /*1be0*/  LDC R139, c[0x0][0x298] ;  /* 0x0000a600ff8b7b82 */ /* 0x000e620000000800 */
[----:B------:R-:W-:Y:S01]  /*1bf0*/  FMUL.FTZ R120, R101, R146 ;  /* 0x0000009265787220 */ /* 0x000fe20000410000 */
[----:B------:R-:W-:Y:S01]  /*1c00*/  VIADD R129, R109, 0x1 ;  /* 0x000000016d817836 */ /* 0x000fe20000000000 */
[----:B0-----:R-:W-:-:S02]  /*1c10*/  FSETP.GTU.FTZ.AND P1, PT, R110, R147, PT ;  /* 0x000000936e00720b */ /* 0x001fc40003f3c000 */
[----:B------:R-:W-:Y:S01]  /*1c20*/  @P0 SHF.L.U32 R110, R40, 0x10, RZ ;  /* 0x00000010286e0819 */ /* 0x000fe200000006ff */
[----:B-1----:R-:W-:-:S10]  /*1c30*/  FMUL.FTZ R120, R120, R139 ;  /* 0x0000008b78787220 */ /* 0x002fd40000410000 */
[----:B------:R-:W-:Y:S02]  /*1c40*/  @P1 LOP3.LUT R35, R35, 0x4, RZ, 0xfc, !PT ;  /* 0x0000000423231812 */ /* 0x000fe400078efcff */
[----:B------:R-:W-:Y:S02]  /*1c50*/  FSEL R101, R120, RZ, !P1 ;  /* 0x000000ff78657208 */ /* 0x000fe40004800000 */
[----:B------:R-:W-:-:S03]  /*1c60*/  ISETP.NE.AND P1, PT, R109, 0x1, PT ;  /* 0x000000016d00780c */ /* 0x000fc60003f25270 */
[----:B------:R-:W-:-:S10]  /*1c70*/  @P0 FADD.FTZ R101, R110, R101 ;  /* 0x000000656e650221 */ /* 0x000fd40000010000 */
[----:B------:R-:W-:Y:S05]  /*1c80*/  @!P1 BRA `(.L_x_976) ;  /* 0x0000000000209947 */ /* 0x000fea0003800000 */
        /* <DEDUP_REMOVED lines=8> */
.L_x_976:
[----:B------:R-:W-:-:S07]  /*1d10*/  IMAD.MOV.U32 R71, RZ, RZ, R106 ;  /* 0x000000ffff477224 */ /* 0x000fce00078e006a */
.L_x_977:
[----:B------:R-:W-:Y:S05]  /*1d20*/  BSYNC B1 ;  /* 0x0000000000017941 */ /* 0x000fea0003800000 */
.L_x_975:
        /* <DEDUP_REMOVED lines=11> */
[----:B------:R-:W-:Y:S01]  /*1de0*/  @!P1 IADD3 R72, R76, 0x1, RZ ;  /* 0x000000014c489810 */ /* 0x000fe20007ffe0ff */
[----:B------:R-:W-:-:S03]  /*1df0*/  @!P1 IMAD.MOV.U32 R31, RZ, RZ, RZ ;  /* 0x000000ffff1f9224 */ /* 0x000fc600078e00ff */
[----:B------:R-:W-:-:S13]  /*1e00*/  ISETP.NE.AND P2, PT, R33, RZ, !P1 ;  /* 0x000000ff2100720c */ /* 0x000fda0004f45270 */
[----:B------:R-:W-:-:S05]  /*1e10*/  @P2 IMAD.MOV R72, RZ, RZ, R76 ;  /* 0x000000ffff482224 */ /* 0x000fca00078e024c */
[----:B------:R-:W-:-:S07]  /*1e20*/  @!P1 MOV R76, R72 ;  /* 0x00000048004c9202 */ /* 0x000fce0000000f00 */
.L_x_981:
[----:B------:R-:W-:Y:S05]  /*1e30*/  BSYNC B2 ;  /* 0x0000000000027941 */ /* 0x000fea0003800000 */
.L_x_980:
        /* <DEDUP_REMOVED lines=44> */
.L_x_979:
[----:B------:R-:W-:Y:S05]  /*2100*/  BSYNC B1 ;  /* 0x0000000000017941 */ /* 0x000fea0003800000 */
.L_x_978:
[----:B------:R-:W-:Y:S01]  /*2110*/  I2FP.F32.U32 R71, R71 ;  /* 0x0000004700477245 */ /* 0x000fe20000201000 */
[----:B------:R-:W-:Y:S01]  /*2120*/  IMAD.U32 R109, R44, 0x10000, RZ ;  /* 0x000100002c6d7824 */ /* 0x000fe200078e00ff */
[----:B------:R-:W-:Y:S01]  /*2130*/  LOP3.LUT R35, R35, 0xfffffffd, RZ, 0xc0, !PT ;  /* 0xfffffffd23237812 */ /* 0x000fe200078ec0ff */
[----:B------:R-:W-:Y:S01]  /*2140*/  BSSY B1, `(.L_x_982) ;  /* 0x0000016000017945 */ /* 0x000fe20003800000 */
[----:B------:R-:W-:Y:S01]  /*2150*/  @P0 PRMT R119, R40, 0x7632, R119 ;  /* 0x0000763228770816 */ /* 0x000fe20000000077 */
[----:B------:R-:W-:Y:S01]  /*2160*/  FFMA.FTZ R44, R71, R150, 1.1641532182693481445e-10 ;  /* 0x2f000000472c7423 */ /* 0x000fe20000010096 */
[----:B------:R-:W-:Y:S01]  /*2170*/  FMUL.FTZ R110, R109, R146 ;  /* 0x000000926d6e7220 */ /* 0x000fe20000410000 */
[----:B------:R-:W-:Y:S02]  /*2180*/  IADD3 R130, R129, 0x1, RZ ;  /* 0x0000000181827810 */ /* 0x000fe40007ffe0ff */
[----:B------:R-:W-:Y:S01]  /*2190*/  @P0 IMAD.U32 R120, R119, 0x10000, RZ ;  /* 0x0001000077780824 */ /* 0x000fe200078e00ff */
[----:B------:R-:W-:Y:S01]  /*21a0*/  FSETP.GTU.FTZ.AND P1, PT, R44, R147, PT ;  /* 0x000000932c00720b */ /* 0x000fe20003f3c000 */
[----:B------:R-:W-:-:S05]  /*21b0*/  FMUL.FTZ R110, R110, R139 ;  /* 0x0000008b6e6e7220 */ /* 0x000fca0000410000 */
[----:B------:R-:W-:-:S05]  /*21c0*/  FSEL R109, R110, RZ, !P1 ;  /* 0x000000ff6e6d7208 */ /* 0x000fca0004800000 */
[----:B------:R-:W-:Y:S02]  /*21d0*/  @P0 FADD.FTZ R109, R120, R109 ;  /* 0x0000006d786d0221 */ /* 0x000fe40000010000 */
[----:B------:R-:W-:Y:S02]  /*21e0*/  @P1 LOP3.LUT R35, R35, 0x2, RZ, 0xfc, !PT ;  /* 0x0000000223231812 */ /* 0x000fe400078efcff */
[----:B------:R-:W-:-:S13]  /*21f0*/  ISETP.NE.AND P1, PT, R129, 0x1, PT ;  /* 0x000000018100780c */ /* 0x000fda0003f25270 */
[----:B------:R-:W-:Y:S05]  /*2200*/  @!P1 BRA `(.L_x_983) ;  /* 0x0000000000209947 */ /* 0x000fea0003800000 */
[----:B------:R-:W-:Y:S01]  /*2210*/  ISETP.NE.AND P1, PT, R129, 0x2, PT ;  /* 0x000000028100780c */ /* 0x000fe20003f25270 */
[----:B------:R-:W-:-:S12]  /*2220*/  IMAD.MOV.U32 R44, RZ, RZ, R72 ;  /* 0x000000ffff2c7224 */ /* 0x000fd800078e0048 */
[----:B------:R-:W-:Y:S05]  /*2230*/  @!P1 BRA `(.L_x_984) ;  /* 0x0000000000189947 */ /* 0x000fea0003800000 */
[----:B------:R-:W-:Y:S01]  /*2240*/  ISETP.NE.AND P1, PT, R129, 0x3, PT ;  /* 0x000000038100780c */ /* 0x000fe20003f25270 */
[----:B------:R-:W-:-:S12]  /*2250*/  IMAD.MOV.U32 R44, RZ, RZ, R73 ;  /* 0x000000ffff2c7224 */ /* 0x000fd800078e0049 */
[----:B------:R-:W-:Y:S05]  /*2260*/  @P1 BRA `(.L_x_984) ;  /* 0x00000000000c1947 */ /* 0x000fea0003800000 */
[----:B------:R-:W-:Y:S01]  /*2270*/  MOV R44, R75 ;  /* 0x0000004b002c7202 */ /* 0x000fe20000000f00 */
[----:B------:R-:W-:Y:S06]  /*2280*/  BRA `(.L_x_984) ;  /* 0x0000000000047947 */ /* 0x000fec0003800000 */
.L_x_983:
[----:B------:R-:W-:-:S07]  /*2290*/  IMAD.MOV.U32 R44, RZ, RZ, R106 ;  /* 0x000000ffff2c7224 */ /* 0x000fce00078e006a */
.L_x_984:
[----:B------:R-:W-:Y:S05]  /*22a0*/  BSYNC B1 ;  /* 0x0000000000017941 */ /* 0x000fea0003800000 */
.L_x_982:
[----:B------:R-:W-:Y:S01]  /*22b0*/  ISETP.NE.AND P1, PT, R130, 0x4, PT ;  /* 0x000000048200780c */ /* 0x000fe20003f25270 */
[----:B------:R-:W-:-:S12]  /*22c0*/  BSSY B1, `(.L_x_985) ;  /* 0x000003c000017945 */ /* 0x000fd80003800000 */
[----:B------:R-:W-:Y:S05]  /*22d0*/  @P1 BRA `(.L_x_986) ;  /* 0x0000000000e81947 */ /* 0x000fea0003800000 */
[----:B------:R-:W-:Y:S01]  /*22e0*/  VIADD R32, R32, 0x1 ;  /* 0x0000000120207836 */ /* 0x000fe20000000000 */
[----:B------:R-:W-:Y:S03]  /*22f0*/  BSSY B2, `(.L_x_987) ;  /* 0x000000c000027945 */ /* 0x000fe60003800000 */
[C---:B------:R-:W-:Y:S01]  /*2300*/  IMAD.HI.U32 R71, R32.reuse, -0x2daee0ad, RZ ;  /* 0xd2511f5320477827 */ /* 0x040fe200078e00ff */
[----:B------:R-:W-:-:S13]  /*2310*/  ISETP.NE.AND P1, PT, R32, RZ, PT ;  /* 0x000000ff2000720c */ /* 0x000fda0003f25270 */
[----:B------:R-:W-:Y:S05]  /*2320*/  @P1 BRA `(.L_x_988) ;  /* 0x0000000000201947 */ /* 0x000fea0003800000 */
[----:B------:R-:W-:-:S04]  /*2330*/  IADD3 R31, R31, 0x1, RZ ;  /* 0x000000011f1f7810 */ /* 0x000fc80007ffe0ff */
[----:B------:R-:W-:-:S13]  /*2340*/  ISETP.NE.AND P1, PT, R31, RZ, PT ;  /* 0x000000ff1f00720c */ /* 0x000fda0003f25270 */
[----:B------:R-:W-:Y:S02]  /*2350*/  @!P1 VIADD R33, R33, 0x1 ;  /* 0x0000000121219836 */ /* 0x000fe40000000000 */
[----:B------:R-:W-:Y:S02]  /*2360*/  @!P1 VIADD R72, R76, 0x1 ;  /* 0x000000014c489836 */ /* 0x000fe40000000000 */
[----:B------:R-:W-:Y:S01]  /*2370*/  @!P1 IMAD.MOV.U32 R31, RZ, RZ, RZ ;  /* 0x000000ffff1f9224 */ /* 0x000fe200078e00ff */
[----:B------:R-:W-:-:S13]  /*2380*/  ISETP.NE.AND P2, PT, R33, RZ, !P1 ;  /* 0x000000ff2100720c */ /* 0x000fda0004f45270 */
[----:B------:R-:W-:-:S05]  /*2390*/  @P2 IADD3 R72, R76, RZ, RZ ;  /* 0x000000ff4c482210 */ /* 0x000fca0007ffe0ff */
[----:B------:R-:W-:-:S07]  /*23a0*/  @!P1 IMAD.MOV.U32 R76, RZ, RZ, R72 ;  /* 0x000000ffff4c9224 */ /* 0x000fce00078e0048 */
.L_x_988:
[----:B------:R-:W-:Y:S05]  /*23b0*/  BSYNC B2 ;  /* 0x0000000000027941 */ /* 0x000fea0003800000 */
.L_x_987:
[----:B------:R-:W-:Y:S01]  /*23c0*/  IMAD.HI.U32 R72, R33, -0x326172a9, RZ ;  /* 0xcd9e8d5721487827 */ /* 0x000fe200078e00ff */
[----:B------:R-:W-:-:S03]  /*23d0*/  LOP3.LUT R71, R71, UR7, R76, 0x96, !PT ;  /* 0x0000000747477c12 */ /* 0x000fc6000f8e964c */
[----:B------:R-:W-:Y:S01]  /*23e0*/  IMAD R73, R33, -0x326172a9, RZ ;  /* 0xcd9e8d5721497824 */ /* 0x000fe200078e02ff */
[----:B------:R-:W-:Y:S01]  /*23f0*/  LOP3.LUT R72, R72, UR6, R31, 0x96, !PT ;  /* 0x0000000648487c12 */ /* 0x000fe2000f8e961f */
[----:B------:R-:W-:-:S04]  /*2400*/  IMAD.WIDE.U32 R148, R71, -0x326172a9, RZ ;  /* 0xcd9e8d5747947825 */ /* 0x000fc800078e00ff */
[----:B------:R-:W-:Y:S01]  /*2410*/  IMAD R71, R32, -0x2daee0ad, RZ ;  /* 0xd2511f5320477824 */ /* 0x000fe200078e02ff */
[----:B------:R-:W-:Y:S01]  /*2420*/  LOP3.LUT R73, R149, UR17, R73, 0x96, !PT ;  /* 0x0000001195497c12 */ /* 0x000fe2000f8e9649 */
[----:B------:R-:W-:-:S04]  /*2430*/  IMAD.WIDE.U32 R152, R72, -0x2daee0ad, RZ ;  /* 0xd2511f5348987825 */ /* 0x000fc800078e00ff */
[----:B------:R-:W-:Y:S01]  /*2440*/  IMAD.WIDE.U32 R154, R73, -0x2daee0ad, RZ ;  /* 0xd2511f53499a7825 */ /* 0x000fe200078e00ff */
[----:B------:R-:W-:-:S03]  /*2450*/  LOP3.LUT R71, R153, UR20, R71, 0x96, !PT ;  /* 0x0000001499477c12 */ /* 0x000fc6000f8e9647 */
[----:B------:R-:W-:Y:S01]  /*2460*/  IMAD.MOV.U32 R130, RZ, RZ, RZ ;  /* 0x000000ffff827224 */ /* 0x000fe200078e00ff */
        /* <DEDUP_REMOVED lines=29> */
[----:B------:R-:W-:Y:S02]  /*2640*/  LOP3.LUT R73, R153, UR35, R154, 0x96, !PT ;  /* 0x0000002399497c12 */ /* 0x000fe4000f8e969a */
[----:B------:R-:W-:Y:S01]  /*2650*/  MOV R106, R152 ;  /* 0x00000098006a7202 */ /* 0x000fe20000000f00 */
[----:B------:R-:W-:Y:S01]  /*2660*/  IMAD.MOV.U32 R75, RZ, RZ, R148 ;  /* 0x000000ffff4b7224 */ /* 0x000fe200078e0094 */
[----:B------:R-:W-:-:S07]  /*2670*/  LOP3.LUT R72, R149, UR36, R72, 0x96, !PT ;  /* 0x0000002495487c12 */ /* 0x000fce000f8e9648 */
.L_x_986:
[----:B------:R-:W-:Y:S05]  /*2680*/  BSYNC B1 ;  /* 0x0000000000017941 */ /* 0x000fea0003800000 */
.L_x_985:
[----:B------:R-:W-:Y:S01]  /*2690*/  I2FP.F32.U32 R71, R44 ;  /* 0x0000002c00477245 */ /* 0x000fe20000201000 */
[----:B------:R-:W-:Y:S01]  /*26a0*/  BSSY B1, `(.L_x_989) ;  /* 0x0000016000017945 */ /* 0x000fe20003800000 */
[----:B------:R-:W-:Y:S01]  /*26b0*/  SHF.L.U32 R119, R45, 0x10, RZ ;  /* 0x000000102d777819 */ /* 0x000fe200000006ff */
[C---:B------:R-:W-:Y:S01]  /*26c0*/  VIADD R129, R130.reuse, 0x1 ;  /* 0x0000000182817836 */ /* 0x040fe20000000000 */
[----:B------:R-:W-:Y:S01]  /*26d0*/  ISETP.NE.AND P2, PT, R130, 0x1, PT ;  /* 0x000000018200780c */ /* 0x000fe20003f45270 */
[----:B------:R-:W-:Y:S01]  /*26e0*/  FFMA.FTZ R44, R71, R150, 1.1641532182693481445e-10 ;  /* 0x2f000000472c7423 */ /* 0x000fe20000010096 */
[----:B------:R-:W-:Y:S01]  /*26f0*/  PRMT R71, R45, 0x7632, R71 ;  /* 0x000076322d477816 */ /* 0x000fe20000000047 */
[----:B------:R-:W-:Y:S01]  /*2700*/  FMUL.FTZ R110, R119, R146 ;  /* 0x00000092776e7220 */ /* 0x000fe20000410000 */
[----:B------:R-:W-:Y:S02]  /*2710*/  @P0 IMAD.U32 R119, R41, 0x10000, RZ ;  /* 0x0001000029770824 */ /* 0x000fe400078e00ff */
[----:B------:R-:W-:Y:S01]  /*2720*/  FSETP.GTU.FTZ.AND P1, PT, R44, R147, PT ;  /* 0x000000932c00720b */ /* 0x000fe20003f3c000 */
[----:B------:R-:W-:-:S05]  /*2730*/  FMUL.FTZ R110, R110, R139 ;  /* 0x0000008b6e6e7220 */ /* 0x000fca0000410000 */
[----:B------:R-:W-:-:S05]  /*2740*/  FSEL R110, R110, RZ, !P1 ;  /* 0x000000ff6e6e7208 */ /* 0x000fca0004800000 */
[----:B------:R-:W-:Y:S01]  /*2750*/  @P0 FADD.FTZ R110, R119, R110 ;  /* 0x0000006e776e0221 */ /* 0x000fe20000010000 */
[----:B------:R-:W-:Y:S06]  /*2760*/  @!P2 BRA `(.L_x_990) ;  /* 0x000000000020a947 */ /* 0x000fec0003800000 */
[----:B------:R-:W-:Y:S02]  /*2770*/  ISETP.NE.AND P2, PT, R130, 0x2, PT ;  /* 0x000000028200780c */ /* 0x000fe40003f45270 */
[----:B------:R-:W-:-:S11]  /*2780*/  MOV R119, R72 ;  /* 0x0000004800777202 */ /* 0x000fd60000000f00 */
[----:B------:R-:W-:Y:S05]  /*2790*/  @!P2 BRA `(.L_x_991) ;  /* 0x000000000018a947 */ /* 0x000fea0003800000 */
[----:B------:R-:W-:Y:S01]  /*27a0*/  ISETP.NE.AND P2, PT, R130, 0x3, PT ;  /* 0x000000038200780c */ /* 0x000fe20003f45270 */
[----:B------:R-:W-:-:S12]  /*27b0*/  IMAD.MOV.U32 R119, RZ, RZ, R73 ;  /* 0x000000ffff777224 */ /* 0x000fd800078e0049 */
[----:B------:R-:W-:Y:S05]  /*27c0*/  @P2 BRA `(.L_x_991) ;  /* 0x00000000000c2947 */ /* 0x000fea0003800000 */
[----:B------:R-:W-:Y:S01]  /*27d0*/  IMAD.MOV.U32 R119, RZ, RZ, R75 ;  /* 0x000000ffff777224 */ /* 0x000fe200078e004b */
[----:B------:R-:W-:Y:S06]  /*27e0*/  BRA `(.L_x_991) ;  /* 0x0000000000047947 */ /* 0x000fec0003800000 */
.L_x_990:
[----:B------:R-:W-:-:S07]  /*27f0*/  MOV R119, R106 ;  /* 0x0000006a00777202 */ /* 0x000fce0000000f00 */
.L_x_991:
[----:B------:R-:W-:Y:S05]  /*2800*/  BSYNC B1 ;  /* 0x0000000000017941 */ /* 0x000fea0003800000 */
.L_x_989:
        /* <DEDUP_REMOVED lines=8> */
[----:B------:R-:W-:-:S05]  /*2890*/  VIADD R31, R31, 0x1 ;  /* 0x000000011f1f7836 */ /* 0x000fca0000000000 */
[----:B------:R-:W-:-:S13]  /*28a0*/  ISETP.NE.AND P2, PT, R31, RZ, PT ;  /* 0x000000ff1f00720c */ /* 0x000fda0003f45270 */
[----:B------:R-:W-:Y:S01]  /*28b0*/  @!P2 IADD3 R33, R33, 0x1, RZ ;  /* 0x000000012121a810 */ /* 0x000fe20007ffe0ff */
[----:B------:R-:W-:Y:S01]  /*28c0*/  @!P2 VIADD R44, R76, 0x1 ;  /* 0x000000014c2ca836 */ /* 0x000fe20000000000 */
[----:B------:R-:W-:Y:S02]  /*28d0*/  @!P2 MOV R31, RZ ;  /* 0x000000ff001fa202 */ /* 0x000fe40000000f00 */
[----:B------:R-:W-:-:S13]  /*28e0*/  ISETP.NE.AND P3, PT, R33, RZ, !P2 ;  /* 0x000000ff2100720c */ /* 0x000fda0005765270 */
[----:B------:R-:W-:-:S04]  /*28f0*/  @P3 IMAD.MOV R44, RZ, RZ, R76 ;  /* 0x000000ffff2c3224 */ /* 0x000fc800078e024c */
[----:B------:R-:W-:-:S07]  /*2900*/  @!P2 IMAD.MOV.U32 R76, RZ, RZ, R44 ;  /* 0x000000ffff4ca224 */ /* 0x000fce00078e002c */
.L_x_995:
[----:B------:R-:W-:Y:S05]  /*2910*/  BSYNC B2 ;  /* 0x0000000000027941 */ /* 0x000fea0003800000 */
.L_x_994:
        /* <DEDUP_REMOVED lines=42> */
[----:B------:R-:W-:Y:S02]  /*2bc0*/  LOP3.LUT R72, R45, UR36, R72, 0x96, !PT ;  /* 0x000000242d487c12 */ /* 0x000fe4000f8e9648 */
[----:B------:R-:W-:-:S07]  /*2bd0*/  MOV R75, R44 ;  /* 0x0000002c004b7202 */ /* 0x000fce0000000f00 */
.L_x_993:
[----:B------:R-:W-:Y:S05]  /*2be0*/  BSYNC B1 ;  /* 0x0000000000017941 */ /* 0x000fea0003800000 */
.L_x_992:
[----:B------:R-:W-:Y:S01]  /*2bf0*/  I2FP.F32.U32 R45, R119 ;  /* 0x00000077002d7245 */ /* 0x000fe20000201000 */
[----:B------:R-:W-:Y:S01]  /*2c00*/  IMAD.U32 R71, R71, 0x10000, RZ ;  /* 0x0001000047477824 */ /* 0x000fe200078e00ff */
[----:B------:R-:W-:Y:S01]  /*2c10*/  ISETP.NE.AND P3, PT, R129, 0x1, PT ;  /* 0x000000018100780c */ /* 0x000fe20003f65270 */
[----:B------:R-:W-:Y:S01]  /*2c20*/  BSSY B1, `(.L_x_996) ;  /* 0x0000014000017945 */ /* 0x000fe20003800000 */
[----:B------:R-:W-:Y:S01]  /*2c30*/  @P0 PRMT R119, R41, 0x7632, R119 ;  /* 0x0000763229770816 */ /* 0x000fe20000000077 */
[----:B------:R-:W-:Y:S01]  /*2c40*/  FFMA.FTZ R44, R45, R150, 1.1641532182693481445e-10 ;  /* 0x2f0000002d2c7423 */ /* 0x000fe20000010096 */
[----:B------:R-:W-:Y:S01]  /*2c50*/  FMUL.FTZ R120, R71, R146 ;  /* 0x0000009247787220 */ /* 0x000fe20000410000 */
[----:B------:R-:W-:Y:S01]  /*2c60*/  VIADD R148, R129, 0x1 ;  /* 0x0000000181947836 */ /* 0x000fe20000000000 */
[----:B------:R-:W-:Y:S02]  /*2c70*/  @P0 SHF.L.U32 R130, R119, 0x10, RZ ;  /* 0x0000001077820819 */ /* 0x000fe400000006ff */
[----:B------:R-:W-:Y:S01]  /*2c80*/  FMUL.FTZ R120, R120, R139 ;  /* 0x0000008b78787220 */ /* 0x000fe20000410000 */
[----:B------:R-:W-:-:S04]  /*2c90*/  FSETP.GTU.FTZ.AND P2, PT, R44, R147, PT ;  /* 0x000000932c00720b */ /* 0x000fc80003f5c000 */
[----:B------:R-:W-:-:S05]  /*2ca0*/  FSEL R119, R120, RZ, !P2 ;  /* 0x000000ff78777208 */ /* 0x000fca0005000000 */
[----:B------:R-:W-:Y:S01]  /*2cb0*/  @P0 FADD.FTZ R119, R130, R119 ;  /* 0x0000007782770221 */ /* 0x000fe20000010000 */
[----:B------:R-:W-:Y:S06]  /*2cc0*/  @!P3 BRA `(.L_x_997) ;  /* 0x000000000020b947 */ /* 0x000fec0003800000 */
        /* <DEDUP_REMOVED lines=8> */
.L_x_997:
[----:B------:R-:W-:-:S07]  /*2d50*/  IMAD.MOV.U32 R71, RZ, RZ, R106 ;  /* 0x000000ffff477224 */ /* 0x000fce00078e006a */
.L_x_998:
[----:B------:R-:W-:Y:S05]  /*2d60*/  BSYNC B1 ;  /* 0x0000000000017941 */ /* 0x000fea0003800000 */
.L_x_996:
        /* <DEDUP_REMOVED lines=16> */
.L_x_1002:
[----:B------:R-:W-:Y:S05]  /*2e70*/  BSYNC B2 ;  /* 0x0000000000027941 */ /* 0x000fea0003800000 */
.L_x_1001:
        /* <DEDUP_REMOVED lines=41> */
[----:B------:R-:W-:Y:S01]  /*3110*/  HFMA2.MMA R148, -RZ, RZ, 0, 0 ;  /* 0x00000000ff947435 */ /* 0x000fe200000001ff */
[----:B------:R-:W-:Y:S01]  /*3120*/  LOP3.LUT R72, R45, UR36, R72, 0x96, !PT ;  /* 0x000000242d487c12 */ /* 0x000fe2000f8e9648 */
[----:B------:R-:W-:-:S09]  /*3130*/  IMAD.MOV.U32 R75, RZ, RZ, R44 ;  /* 0x000000ffff4b7224 */ /* 0x000fd200078e002c */
.L_x_1000:
[----:B------:R-:W-:Y:S05]  /*3140*/  BSYNC B1 ;  /* 0x0000000000017941 */ /* 0x000fea0003800000 */
.L_x_999:
[----:B------:R-:W-:Y:S01]  /*3150*/  I2FP.F32.U32 R45, R71 ;  /* 0x00000047002d7245 */ /* 0x000fe20000201000 */
[----:B------:R-:W-:Y:S01]  /*3160*/  IMAD.U32 R71, R46, 0x10000, RZ ;  /* 0x000100002e477824 */ /* 0x000fe200078e00ff */
[----:B------:R-:W-:Y:S01]  /*3170*/  ISETP.NE.AND P4, PT, R148, 0x1, PT ;  /* 0x000000019400780c */ /* 0x000fe20003f85270 */
[----:B------:R-:W-:Y:S01]  /*3180*/  BSSY B1, `(.L_x_1003) ;  /* 0x0000014000017945 */ /* 0x000fe20003800000 */
[----:B------:R-:W-:Y:S01]  /*3190*/  PRMT R46, R46, 0x7632, R46 ;  /* 0x000076322e2e7816 */ /* 0x000fe2000000002e */
[----:B------:R-:W-:Y:S01]  /*31a0*/  FFMA.FTZ R44, R45, R150, 1.1641532182693481445e-10 ;  /* 0x2f0000002d2c7423 */ /* 0x000fe20000010096 */
[----:B------:R-:W-:Y:S01]  /*31b0*/  FMUL.FTZ R120, R71, R146 ;  /* 0x0000009247787220 */ /* 0x000fe20000410000 */
[----:B------:R-:W-:Y:S01]  /*31c0*/  @P0 IMAD.U32 R45, R42, 0x10000, RZ ;  /* 0x000100002a2d0824 */ /* 0x000fe200078e00ff */
[----:B------:R-:W-:Y:S02]  /*31d0*/  IADD3 R149, R148, 0x1, RZ ;  /* 0x0000000194957810 */ /* 0x000fe40007ffe0ff */
        /* <DEDUP_REMOVED lines=13> */
.L_x_1004:
[----:B------:R-:W-:-:S07]  /*32b0*/  IMAD.MOV.U32 R71, RZ, RZ, R106 ;  /* 0x000000ffff477224 */ /* 0x000fce00078e006a */
.L_x_1005:
[----:B------:R-:W-:Y:S05]  /*32c0*/  BSYNC B1 ;  /* 0x0000000000017941 */ /* 0x000fea0003800000 */
.L_x_1003:
        /* <DEDUP_REMOVED lines=16> */
.L_x_1009:
[----:B------:R-:W-:Y:S05]  /*33d0*/  BSYNC B2 ;  /* 0x0000000000027941 */ /* 0x000fea0003800000 */
.L_x_1008:
        /* <DEDUP_REMOVED lines=42> */
[----:B------:R-:W-:Y:S01]  /*3680*/  LOP3.LUT R72, R45, UR36, R72, 0x96, !PT ;  /* 0x000000242d487c12 */ /* 0x000fe2000f8e9648 */
[----:B------:R-:W-:-:S07]  /*3690*/  IMAD.MOV.U32 R149, RZ, RZ, RZ ;  /* 0x000000ffff957224 */ /* 0x000fce00078e00ff */
.L_x_1007:
[----:B------:R-:W-:Y:S05]  /*36a0*/  BSYNC B1 ;  /* 0x0000000000017941 */ /* 0x000fea0003800000 */
.L_x_1006:
[----:B------:R-:W-:Y:S01]  /*36b0*/  I2FP.F32.U32 R45, R71 ;  /* 0x00000047002d7245 */ /* 0x000fe20000201000 */
[----:B------:R-:W-:Y:S01]  /*36c0*/  BSSY B1, `(.L_x_1010) ;  /* 0x0000016000017945 */ /* 0x000fe20003800000 */
[----:B------:R-:W-:Y:S01]  /*36d0*/  SHF.L.U32 R71, R46, 0x10, RZ ;  /* 0x000000102e477819 */ /* 0x000fe200000006ff */
[C---:B------:R-:W-:Y:S01]  /*36e0*/  VIADD R148, R149.reuse, 0x1 ;  /* 0x0000000195947836 */ /* 0x040fe20000000000 */
[----:B------:R-:W-:Y:S01]  /*36f0*/  ISETP.NE.AND P5, PT, R149, 0x1, PT ;  /* 0x000000019500780c */ /* 0x000fe20003fa5270 */
[----:B------:R-:W-:Y:S01]  /*3700*/  FFMA.FTZ R44, R45, R150, 1.1641532182693481445e-10 ;  /* 0x2f0000002d2c7423 */ /* 0x000fe20000010096 */
[----:B------:R-:W-:Y:S01]  /*3710*/  @P0 PRMT R129, R42, 0x7632, R129 ;  /* 0x000076322a810816 */ /* 0x000fe20000000081 */
[----:B------:R-:W-:-:S03]  /*3720*/  FMUL.FTZ R46, R71, R146 ;  /* 0x00000092472e7220 */ /* 0x000fc60000410000 */
[----:B------:R-:W-:Y:S01]  /*3730*/  FSETP.GTU.FTZ.AND P4, PT, R44, R147, PT ;  /* 0x000000932c00720b */ /* 0x000fe20003f9c000 */
[----:B------:R-:W-:Y:S01]  /*3740*/  FMUL.FTZ R46, R46, R139 ;  /* 0x0000008b2e2e7220 */ /* 0x000fe20000410000 */
[----:B------:R-:W-:-:S04]  /*3750*/  @P0 IMAD.U32 R130, R129, 0x10000, RZ ;  /* 0x0001000081820824 */ /* 0x000fc800078e00ff */
        /* <DEDUP_REMOVED lines=11> */
.L_x_1011:
[----:B------:R-:W-:-:S07]  /*3810*/  MOV R46, R106 ;  /* 0x0000006a002e7202 */ /* 0x000fce0000000f00 */
.L_x_1012:
[----:B------:R-:W-:Y:S05]  /*3820*/  BSYNC B1 ;  /* 0x0000000000017941 */ /* 0x000fea0003800000 */
.L_x_1010:
        /* <DEDUP_REMOVED lines=16> */
.L_x_1016:
[----:B------:R-:W-:Y:S05]  /*3930*/  BSYNC B2 ;  /* 0x0000000000027941 */ /* 0x000fea0003800000 */
.L_x_1015:
        /* <DEDUP_REMOVED lines=42> */
[----:B------:R-:W-:Y:S01]  /*3be0*/  IMAD.MOV.U32 R148, RZ, RZ, RZ ;  /* 0x000000ffff947224 */ /* 0x000fe200078e00ff */
[----:B------:R-:W-:-:S07]  /*3bf0*/  MOV R75, R44 ;  /* 0x0000002c004b7202 */ /* 0x000fce0000000f00 */
.L_x_1014:
[----:B------:R-:W-:Y:S05]  /*3c00*/  BSYNC B1 ;  /* 0x0000000000017941 */ /* 0x000fea0003800000 */
.L_x_1013:
[----:B------:R-:W-:Y:S01]  /*3c10*/  I2FP.F32.U32 R45, R46 ;  /* 0x0000002e002d7245 */ /* 0x000fe20000201000 */
[C---:B------:R-:W-:Y:S01]  /*3c20*/  IMAD.U32 R71, R47.reuse, 0x10000, RZ ;  /* 0x000100002f477824 */ /* 0x040fe200078e00ff */
[C---:B------:R-:W-:Y:S01]  /*3c30*/  ISETP.NE.AND P6, PT, R148.reuse, 0x1, PT ;  /* 0x000000019400780c */ /* 0x040fe20003fc5270 */
[----:B------:R-:W-:Y:S01]  /*3c40*/  BSSY B1, `(.L_x_1017) ;  /* 0x0000014000017945 */ /* 0x000fe20003800000 */
[----:B------:R-:W-:Y:S01]  /*3c50*/  PRMT R151, R47, 0x7632, R151 ;  /* 0x000076322f977816 */ /* 0x000fe20000000097 */
[----:B------:R-:W-:Y:S01]  /*3c60*/  FFMA.FTZ R44, R45, R150, 1.1641532182693481445e-10 ;  /* 0x2f0000002d2c7423 */ /* 0x000fe20000010096 */
[----:B------:R-:W-:Y:S01]  /*3c70*/  FMUL.FTZ R46, R71, R146 ;  /* 0x00000092472e7220 */ /* 0x000fe20000410000 */
[----:B------:R-:W-:Y:S01]  /*3c80*/  @P0 SHF.L.U32 R45, R43, 0x10, RZ ;  /* 0x000000102b2d0819 */ /* 0x000fe200000006ff */
[----:B------:R-:W-:Y:S02]  /*3c90*/  VIADD R71, R148, 0x1 ;  /* 0x0000000194477836 */ /* 0x000fe40000000000 */
        /* <DEDUP_REMOVED lines=13> */
.L_x_1018:
[----:B------:R-:W-:-:S07]  /*3d70*/  IMAD.MOV.U32 R152, RZ, RZ, R106 ;  /* 0x000000ffff987224 */ /* 0x000fce00078e006a */
.L_x_1019:
[----:B------:R-:W-:Y:S05]  /*3d80*/  BSYNC B1 ;  /* 0x0000000000017941 */ /* 0x000fea0003800000 */
.L_x_1017:
        /* <DEDUP_REMOVED lines=8> */
[----:B------:R-:W-:Y:S01]  /*3e10*/  VIADD R31, R31, 0x1 ;  /* 0x000000011f1f7836 */ /* 0x000fe20000000000 */
[----:B------:R-:W-:-:S04]  /*3e20*/  P2R R44, PR, RZ, 0x1 ;  /* 0x00000001ff2c7803 */ /* 0x000fc80000000000 */
[----:B------:R-:W-:-:S13]  /*3e30*/  ISETP.NE.AND P6, PT, R31, RZ, PT ;  /* 0x000000ff1f00720c */ /* 0x000fda0003fc5270 */
[----:B------:R-:W-:Y:S01]  /*3e40*/  @!P6 VIADD R33, R33, 0x1 ;  /* 0x000000012121e836 */ /* 0x000fe20000000000 */
[----:B------:R-:W-:Y:S01]  /*3e50*/  @!P6 IADD3 R46, R76, 0x1, RZ ;  /* 0x000000014c2ee810 */ /* 0x000fe20007ffe0ff */
[----:B------:R-:W-:-:S03]  /*3e60*/  @!P6 IMAD.MOV.U32 R31, RZ, RZ, RZ ;  /* 0x000000ffff1fe224 */ /* 0x000fc600078e00ff */
[----:B------:R-:W-:-:S13]  /*3e70*/  ISETP.NE.AND P0, PT, R33, RZ, !P6 ;  /* 0x000000ff2100720c */ /* 0x000fda0007705270 */
[----:B------:R-:W-:Y:S01]  /*3e80*/  @P0 IMAD.MOV R46, RZ, RZ, R76 ;  /* 0x000000ffff2e0224 */ /* 0x000fe200078e024c */
[----:B------:R-:W-:-:S04]  /*3e90*/  ISETP.NE.AND P0, PT, R44, RZ, PT ;  /* 0x000000ff2c00720c */ /* 0x000fc80003f05270 */
[----:B------:R-:W-:-:S09]  /*3ea0*/  @!P6 MOV R76, R46 ;  /* 0x0000002e004ce202 */ /* 0x000fd20000000f00 */
.L_x_1023:
[----:B------:R-:W-:Y:S05]  /*3eb0*/  BSYNC B2 ;  /* 0x0000000000027941 */ /* 0x000fea0003800000 */
.L_x_1022:
        /* <DEDUP_REMOVED lines=9> */
[----:B------:R-:W-:Y:S01]  /*3f50*/  LOP3.LUT R73, R47, UR20, R73, 0x96, !PT ;  /* 0x000000142f497c12 */ /* 0x000fe2000f8e9649 */
[----:B------:R-:W-:-:S03]  /*3f60*/  HFMA2.MMA R71, -RZ, RZ, 0, 0 ;  /* 0x00000000ff477435 */ /* 0x000fc600000001ff */
        /* <DEDUP_REMOVED lines=33> */
.L_x_1021:
[----:B------:R-:W-:Y:S05]  /*4180*/  BSYNC B1 ;  /* 0x0000000000017941 */ /* 0x000fea0003800000 */
.L_x_1020:
[----:B------:R-:W-:Y:S01]  /*4190*/  I2FP.F32.U32 R45, R152 ;  /* 0x00000098002d7245 */ /* 0x000fe20000201000 */
[----:B------:R-:W-:Y:S01]  /*41a0*/  IMAD.U32 R151, R151, 0x10000, RZ ;  /* 0x0001000097977824 */ /* 0x000fe200078e00ff */
[----:B------:R-:W-:Y:S02]  /*41b0*/  SEL R154, RZ, 0x100, P4 ;  /* 0x00000100ff9a7807 */ /* 0x000fe40002000000 */
[----:B------:R-:W-:Y:S01]  /*41c0*/  SEL R153, RZ, 0x10000, P5 ;  /* 0x00010000ff997807 */ /* 0x000fe20002800000 */
[----:B------:R-:W-:Y:S01]  /*41d0*/  FFMA.FTZ R150, R45, R150, 1.1641532182693481445e-10 ;  /* 0x2f0000002d967423 */ /* 0x000fe20000010096 */
[----:B------:R-:W-:Y:S01]  /*41e0*/  FMUL.FTZ R44, R151, R146 ;  /* 0x00000092972c7220 */ /* 0x000fe20000410000 */
[----:B------:R-:W-:Y:S02]  /*41f0*/  @P0 PRMT R45, R43, 0x7632, R45 ;  /* 0x000076322b2d0816 */ /* 0x000fe4000000002d */
[----:B------:R-:W-:Y:S01]  /*4200*/  LOP3.LUT P5, RZ, R35, 0x2, RZ, 0xc0, !PT ;  /* 0x0000000223ff7812 */ /* 0x000fe200078ac0ff */
[----:B------:R-:W-:Y:S01]  /*4210*/  FMUL.FTZ R44, R44, R139 ;  /* 0x0000008b2c2c7220 */ /* 0x000fe20000410000 */
[----:B------:R-:W-:Y:S01]  /*4220*/  FSETP.GTU.FTZ.AND P4, PT, R150, R147, PT ;  /* 0x000000939600720b */ /* 0x000fe20003f9c000 */
[----:B------:R-:W-:Y:S01]  /*4230*/  @P0 IMAD.U32 R46, R45, 0x10000, RZ ;  /* 0x000100002d2e0824 */ /* 0x000fe200078e00ff */
[----:B------:R-:W-:-:S02]  /*4240*/  F2FP.BF16.F32.PACK_AB R45, R119, R110 ;  /* 0x0000006e772d723e */ /* 0x000fc400000010ff */
[----:B------:R-:W-:Y:S02]  /*4250*/  FSEL R139, R44, RZ, !P4 ;  /* 0x000000ff2c8b7208 */ /* 0x000fe40006000000 */
[----:B------:R-:W-:Y:S02]  /*4260*/  F2FP.BF16.F32.PACK_AB R44, R109, R101 ;  /* 0x000000656d2c723e */ /* 0x000fe400000010ff */
[----:B------:R-:W-:Y:S01]  /*4270*/  SEL R147, RZ, 0x1, P2 ;  /* 0x00000001ff937807 */ /* 0x000fe20001000000 */
[----:B------:R-:W-:Y:S01]  /*4280*/  @P0 FADD.FTZ R139, R46, R139 ;  /* 0x0000008b2e8b0221 */ /* 0x000fe20000010000 */
[C---:B------:R-:W-:Y:S02]  /*4290*/  LEA R148, P0, R144.reuse, UR10, 0x4 ;  /* 0x0000000a90947c11 */ /* 0x040fe4000f8020ff */
[----:B------:R-:W-:Y:S02]  /*42a0*/  F2FP.BF16.F32.PACK_AB R46, R129, R120 ;  /* 0x00000078812e723e */ /* 0x000fe400000010ff */
[----:B------:R-:W-:-:S02]  /*42b0*/  LEA.HI.X R149, R144, UR11, RZ, 0x4, P0 ;  /* 0x0000000b90957c11 */ /* 0x000fc400080f24ff */
[----:B------:R-:W-:Y:S02]  /*42c0*/  F2FP.BF16.F32.PACK_AB R47, R139, R130 ;  /* 0x000000828b2f723e */ /* 0x000fe400000010ff */
[----:B------:R-:W-:Y:S02]  /*42d0*/  SEL R150, RZ, 0x1, P1 ;  /* 0x00000001ff967807 */ /* 0x000fe40000800000 */
[----:B------:R-:W-:Y:S01]  /*42e0*/  SEL R151, RZ, 0x1, P5 ;  /* 0x00000001ff977807 */ /* 0x000fe20002800000 */
[----:B------:R0:W-:Y:S01]  /*42f0*/  STG.E.128 desc[UR4][R148.64], R44 ;  /* 0x0000002c94007986 */ /* 0x0001e2000c101d04 */
[----:B------:R-:W-:Y:S02]  /*4300*/  SEL R152, RZ, 0x1000000, P4 ;  /* 0x01000000ff987807 */ /* 0x000fe40002000000 */
[----:B------:R-:W-:Y:S02]  /*4310*/  LOP3.LUT P6, RZ, R35, 0x4, RZ, 0xc0, !PT ;  /* 0x0000000423ff7812 */ /* 0x000fe400078cc0ff */
[----:B------:R-:W-:-:S02]  /*4320*/  SEL R155, RZ, 0x1, P3 ;  /* 0x00000001ff9b7807 */ /* 0x000fc40001800000 */
[----:B------:R-:W-:Y:S01]  /*4330*/  LOP3.LUT R153, R154, R152, R153, 0xfe, !PT ;  /* 0x000000989a997212 */ /* 0x000fe200078efe99 */
[----:B0-----:R-:W-:-:S04]  /*4340*/  IMAD.WIDE.U32 R44, R147, 0x1000000, RZ ;  /* 0x01000000932c7825 */ /* 0x001fc800078e00ff */
[----:B------:R-:W-:Y:S01]  /*4350*/  IMAD.WIDE.U32 R148, R150, 0x10000, RZ ;  /* 0x0001000096947825 */ /* 0x000fe200078e00ff */
[----:B------:R-:W-:-:S03]  /*4360*/  SEL R150, RZ, 0x1, P6 ;  /* 0x00000001ff967807 */ /* 0x000fc60003000000 */
[----:B------:R-:W-:Y:S01]  /*4370*/  IMAD.WIDE.U32 R46, R151, 0x100, RZ ;  /* 0x00000100972e7825 */ /* 0x000fe200078e00ff */
[----:B------:R-:W-:Y:S02]  /*4380*/  LOP3.LUT R151, R45, R153, R155, 0xfe, !PT ;  /* 0x000000992d977212 */ /* 0x000fe400078efe9b */
[----:B------:R-:W-:Y:S02]  /*4390*/  LOP3.LUT R147, R46, R44, R148, 0xfe, !PT ;  /* 0x0000002c2e937212 */ /* 0x000fe400078efe94 */
[C---:B------:R-:W-:Y:S02]  /*43a0*/  LEA R44, P0, R144.reuse, UR14, 0x3 ;  /* 0x0000000e902c7c11 */ /* 0x040fe4000f8018ff */
[----:B------:R-:W-:Y:S02]  /*43b0*/  LOP3.LUT R46, R147, R150, RZ, 0xfc, !PT ;  /* 0x00000096932e7212 */ /* 0x000fe400078efcff */
[----:B------:R-:W-:Y:S02]  /*43c0*/  LEA.HI.X R45, R144, UR15, RZ, 0x3, P0 ;  /* 0x0000000f902d7c11 */ /* 0x000fe400080f1cff */
[----:B------:R-:W-:-:S02]  /*43d0*/  LOP3.LUT R47, R47, R151, R149, 0xfe, !PT ;  /* 0x000000972f2f7212 */ /* 0x000fc400078efe95 */
[----:B------:R-:W-:-:S03]  /*43e0*/  IADD3 R147, R144, 0x80, RZ ;  /* 0x0000008090937810 */ /* 0x000fc60007ffe0ff */
[----:B------:R0:W-:Y:S04]  /*43f0*/  STG.E.64 desc[UR4][R44.64], R46 ;  /* 0x0000002e2c007986 */ /* 0x0001e8000c101b04 */
.L_x_967:
[----:B------:R-:W-:Y:S05]  /*4400*/  BSYNC B0 ;  /* 0x0000000000007941 */ /* 0x000fea0003800000 */
.L_x_966:
[----:B------:R-:W-:Y:S01]  /*4410*/  LOP3.LUT P0, RZ, R35, 0x80, RZ, 0xc0, !PT ;  /* 0x0000008023ff7812 */ /* 0x000fe2000780c0ff */
        /* <DEDUP_REMOVED lines=22> */
.L_x_1027:
[----:B------:R-:W-:-:S07]  /*4580*/  IMAD.MOV.U32 R102, RZ, RZ, R106 ;  /* 0x000000ffff667224 */ /* 0x000fce00078e006a */
.L_x_1028:
[----:B------:R-:W-:Y:S05]  /*4590*/  BSYNC B1 ;  /* 0x0000000000017941 */ /* 0x000fea0003800000 */
.L_x_1026:
        /* <DEDUP_REMOVED lines=16> */
.L_x_1032:
[----:B------:R-:W-:Y:S05]  /*46a0*/  BSYNC B2 ;  /* 0x0000000000027941 */ /* 0x000fea0003800000 */
.L_x_1031:
        /* <DEDUP_REMOVED lines=44> */
.L_x_1030:
[----:B------:R-:W-:Y:S05]  /*4970*/  BSYNC B1 ;  /* 0x0000000000017941 */ /* 0x000fea0003800000 */
.L_x_1029:
[----:B------:R-:W0:Y:S01]  /*4980*/  LDC R150, c[0x0][0x294] ;  /* 0x0000a500ff967b82 */ /* 0x000e220000000800 */
[----:B------:R-:W-:Y:S01]  /*4990*/  I2FP.F32.U32 R102, R102 ;  /* 0x0000006600667245 */ /* 0x000fe20000201000 */
[----:B------:R-:W-:Y:S01]  /*49a0*/  IMAD.MOV.U32 R151, RZ, RZ, 0x2f800000 ;  /* 0x2f800000ff977424 */ /* 0x000fe200078e00ff */
[----:B------:R-:W-:Y:S01]  /*49b0*/  LOP3.LUT R35, R35, 0xfffffffb, RZ, 0xc0, !PT ;  /* 0xfffffffb23237812 */ /* 0x000fe200078ec0ff */
[----:B-----5:R-:W-:Y:S01]  /*49c0*/  IMAD.U32 R121, R44, 0x10000, RZ ;  /* 0x000100002c797824 */ /* 0x020fe200078e00ff */
[----:B------:R-:W-:Y:S01]  /*49d0*/  BSSY B1, `(.L_x_1033) ;  /* 0x0000017000017945 */ /* 0x000fe20003800000 */
[----:B------:R-:W-:Y:S01]  /*49e0*/  FFMA.FTZ R71, R102, R151, 1.1641532182693481445e-10 ;  /* 0x2f00000066477423 */ /* 0x000fe20000010097 */
[----:B------:R-:W-:Y:S01]  /*49f0*/  PRMT R44, R44, 0x7632, R44 ;  /* 0x000076322c2c7816 */ /* 0x000fe2000000002c */
[----:B------:R-:W1:Y:S01]  /*4a00*/  LDC R140, c[0x0][0x298] ;  /* 0x0000a600ff8c7b82 */ /* 0x000e620000000800 */
[----:B------:R-:W-:Y:S02]  /*4a10*/  FMUL.FTZ R121, R121, R146 ;  /* 0x0000009279797220 */ /* 0x000fe40000410000 */
[----:B0-----:R-:W-:-:S02]  /*4a20*/  FSETP.GTU.FTZ.AND P1, PT, R71, R150, PT ;  /* 0x000000964700720b */ /* 0x001fc40003f3c000 */
[----:B------:R-:W-:Y:S01]  /*4a30*/  @P0 SHF.L.U32 R71, R40, 0x10, RZ ;  /* 0x0000001028470819 */ /* 0x000fe200000006ff */
[----:B-1----:R-:W-:-:S10]  /*4a40*/  FMUL.FTZ R121, R121, R140 ;  /* 0x0000008c79797220 */ /* 0x002fd40000410000 */
[----:B------:R-:W-:Y:S02]  /*4a50*/  @P1 LOP3.LUT R35, R35, 0x4, RZ, 0xfc, !PT ;  /* 0x0000000423231812 */ /* 0x000fe400078efcff */
[----:B------:R-:W-:Y:S01]  /*4a60*/  FSEL R102, R121, RZ, !P1 ;  /* 0x000000ff79667208 */ /* 0x000fe20004800000 */
[C---:B------:R-:W-:Y:S01]  /*4a70*/  VIADD R121, R111.reuse, 0x1 ;  /* 0x000000016f797836 */ /* 0x040fe20000000000 */
        /* <DEDUP_REMOVED lines=11> */
.L_x_1034:
[----:B------:R-:W-:-:S07]  /*4b30*/  IMAD.MOV.U32 R71, RZ, RZ, R106 ;  /* 0x000000ffff477224 */ /* 0x000fce00078e006a */
.L_x_1035:
[----:B------:R-:W-:Y:S05]  /*4b40*/  BSYNC B1 ;  /* 0x0000000000017941 */ /* 0x000fea0003800000 */
.L_x_1033:
        /* <DEDUP_REMOVED lines=16> */
.L_x_1039:
[----:B------:R-:W-:Y:S05]  /*4c50*/  BSYNC B2 ;  /* 0x0000000000027941 */ /* 0x000fea0003800000 */
.L_x_1038:
        /* <DEDUP_REMOVED lines=44> */
.L_x_1037:
[----:B------:R-:W-:Y:S05]  /*4f20*/  BSYNC B1 ;  /* 0x0000000000017941 */ /* 0x000fea0003800000 */
.L_x_1036:
        /* <DEDUP_REMOVED lines=24> */
.L_x_1041:
[----:B------:R-:W-:-:S07]  /*50b0*/  IMAD.MOV.U32 R44, RZ, RZ, R106 ;  /* 0x000000ffff2c7224 */ /* 0x000fce00078e006a */
.L_x_1042:
[----:B------:R-:W-:Y:S05]  /*50c0*/  BSYNC B1 ;  /* 0x0000000000017941 */ /* 0x000fea0003800000 */
.L_x_1040:
        /* <DEDUP_REMOVED lines=16> */
.L_x_1046:
[----:B------:R-:W-:Y:S05]  /*51d0*/  BSYNC B2 ;  /* 0x0000000000027941 */ /* 0x000fea0003800000 */
.L_x_1045:
        /* <DEDUP_REMOVED lines=44> */
.L_x_1044:
[----:B------:R-:W-:Y:S05]  /*54a0*/  BSYNC B1 ;  /* 0x0000000000017941 */ /* 0x000fea0003800000 */
.L_x_1043:
[----:B------:R-:W-:Y:S01]  /*54b0*/  I2FP.F32.U32 R44, R44 ;  /* 0x0000002c002c7245 */ /* 0x000fe20000201000 */
[----:B------:R-:W-:Y:S01]  /*54c0*/  @P0 IMAD.U32 R131, R41, 0x10000, RZ ;  /* 0x0001000029830824 */ /* 0x000fe200078e00ff */
[----:B------:R-:W-:Y:S01]  /*54d0*/  SHF.L.U32 R121, R45, 0x10, RZ ;  /* 0x000000102d797819 */ /* 0x000fe200000006ff */
[----:B------:R-:W-:Y:S01]  /*54e0*/  BSSY B1, `(.L_x_1047) ;  /* 0x0000014000017945 */ /* 0x000fe20003800000 */
[----:B------:R-:W-:Y:S01]  /*54f0*/  ISETP.NE.AND P2, PT, R122, 0x1, PT ;  /* 0x000000017a00780c */ /* 0x000fe20003f45270 */
[----:B------:R-:W-:Y:S01]  /*5500*/  FFMA.FTZ R71, R44, R151, 1.1641532182693481445e-10 ;  /* 0x2f0000002c477423 */ /* 0x000fe20000010097 */
[----:B------:R-:W-:Y:S02]  /*5510*/  VIADD R132, R122, 0x1 ;  /* 0x000000017a847836 */ /* 0x000fe40000000000 */
[----:B------:R-:W-:Y:S02]  /*5520*/  FMUL.FTZ R121, R121, R146 ;  /* 0x0000009279797220 */ /* 0x000fe40000410000 */
[----:B------:R-:W-:-:S02]  /*5530*/  FSETP.GTU.FTZ.AND P1, PT, R71, R150, PT ;  /* 0x000000964700720b */ /* 0x000fc40003f3c000 */
[----:B------:R-:W-:Y:S01]  /*5540*/  FMUL.FTZ R121, R121, R140 ;  /* 0x0000008c79797220 */ /* 0x000fe20000410000 */
[----:B------:R-:W-:-:S04]  /*5550*/  PRMT R71, R45, 0x7632, R71 ;  /* 0x000076322d477816 */ /* 0x000fc80000000047 */
        /* <DEDUP_REMOVED lines=11> */
.L_x_1048:
[----:B------:R-:W-:-:S07]  /*5610*/  MOV R121, R106 ;  /* 0x0000006a00797202 */ /* 0x000fce0000000f00 */
.L_x_1049:
[----:B------:R-:W-:Y:S05]  /*5620*/  BSYNC B1 ;  /* 0x0000000000017941 */ /* 0x000fea0003800000 */
.L_x_1047:
        /* <DEDUP_REMOVED lines=16> */
.L_x_1053:
[----:B------:R-:W-:Y:S05]  /*5730*/  BSYNC B2 ;  /* 0x0000000000027941 */ /* 0x000fea0003800000 */
.L_x_1052:
        /* <DEDUP_REMOVED lines=44> */
.L_x_1051:
[----:B------:R-:W-:Y:S05]  /*5a00*/  BSYNC B1 ;  /* 0x0000000000017941 */ /* 0x000fea0003800000 */
.L_x_1050:
        /* <DEDUP_REMOVED lines=22> */
.L_x_1055:
[----:B------:R-:W-:-:S07]  /*5b70*/  IMAD.MOV.U32 R71, RZ, RZ, R106 ;  /* 0x000000ffff477224 */ /* 0x000fce00078e006a */
.L_x_1056:
[----:B------:R-:W-:Y:S05]  /*5b80*/  BSYNC B1 ;  /* 0x0000000000017941 */ /* 0x000fea0003800000 */
.L_x_1054:
        /* <DEDUP_REMOVED lines=16> */
.L_x_1060:
[----:B------:R-:W-:Y:S05]  /*5c90*/  BSYNC B2 ;  /* 0x0000000000027941 */ /* 0x000fea0003800000 */
.L_x_1059:
        /* <DEDUP_REMOVED lines=44> */
.L_x_1058:
[----:B------:R-:W-:Y:S05]  /*5f60*/  BSYNC B1 ;  /* 0x0000000000017941 */ /* 0x000fea0003800000 */
.L_x_1057:
[----:B------:R-:W-:Y:S01]  /*5f70*/  I2FP.F32.U32 R44, R71 ;  /* 0x00000047002c7245 */ /* 0x000fe20000201000 */
[----:B------:R-:W-:Y:S01]  /*5f80*/  IMAD.U32 R71, R46, 0x10000, RZ ;  /* 0x000100002e477824 */ /* 0x000fe200078e00ff */
[----:B------:R-:W-:Y:S01]  /*5f90*/  ISETP.NE.AND P4, PT, R148, 0x1, PT ;  /* 0x000000019400780c */ /* 0x000fe20003f85270 */
[----:B------:R-:W-:Y:S01]  /*5fa0*/  @P0 IMAD.U32 R131, R42, 0x10000, RZ ;  /* 0x000100002a830824 */ /* 0x000fe200078e00ff */
[----:B------:R-:W-:Y:S01]  /*5fb0*/  BSSY B1, `(.L_x_1061) ;  /* 0x0000013000017945 */ /* 0x000fe20003800000 */
[----:B------:R-:W-:Y:S01]  /*5fc0*/  FFMA.FTZ R45, R44, R151, 1.1641532182693481445e-10 ;  /* 0x2f0000002c2d7423 */ /* 0x000fe20000010097 */
[----:B------:R-:W-:Y:S01]  /*5fd0*/  FMUL.FTZ R71, R71, R146 ;  /* 0x0000009247477220 */ /* 0x000fe20000410000 */
[----:B------:R-:W-:Y:S02]  /*5fe0*/  PRMT R46, R46, 0x7632, R46 ;  /* 0x000076322e2e7816 */ /* 0x000fe4000000002e */
[----:B------:R-:W-:Y:S01]  /*5ff0*/  IADD3 R132, R148, 0x1, RZ ;  /* 0x0000000194847810 */ /* 0x000fe20007ffe0ff */
        /* <DEDUP_REMOVED lines=13> */
.L_x_1062:
[----:B------:R-:W-:-:S07]  /*60d0*/  IMAD.MOV.U32 R71, RZ, RZ, R106 ;  /* 0x000000ffff477224 */ /* 0x000fce00078e006a */
.L_x_1063:
[----:B------:R-:W-:Y:S05]  /*60e0*/  BSYNC B1 ;  /* 0x0000000000017941 */ /* 0x000fea0003800000 */
.L_x_1061:
        /* <DEDUP_REMOVED lines=16> */
.L_x_1067:
[----:B------:R-:W-:Y:S05]  /*61f0*/  BSYNC B2 ;  /* 0x0000000000027941 */ /* 0x000fea0003800000 */
.L_x_1066:
        /* <DEDUP_REMOVED lines=44> */
.L_x_1065:
[----:B------:R-:W-:Y:S05]  /*64c0*/  BSYNC B1 ;  /* 0x0000000000017941 */ /* 0x000fea0003800000 */
.L_x_1064:
        /* <DEDUP_REMOVED lines=22> */
.L_x_1069:
[----:B------:R-:W-:-:S07]  /*6630*/  MOV R46, R106 ;  /* 0x0000006a002e7202 */ /* 0x000fce0000000f00 */
.L_x_1070:
[----:B------:R-:W-:Y:S05]  /*6640*/  BSYNC B1 ;  /* 0x0000000000017941 */ /* 0x000fea0003800000 */
.L_x_1068:
        /* <DEDUP_REMOVED lines=16> */
.L_x_1074:
[----:B------:R-:W-:Y:S05]  /*6750*/  BSYNC B2 ;  /* 0x0000000000027941 */ /* 0x000fea0003800000 */
.L_x_1073:
        /* <DEDUP_REMOVED lines=44> */
.L_x_1072:
[----:B------:R-:W-:Y:S05]  /*6a20*/  BSYNC B1 ;  /* 0x0000000000017941 */ /* 0x000fea0003800000 */
.L_x_1071:
[----:B------:R-:W-:Y:S01]  /*6a30*/  I2FP.F32.U32 R44, R46 ;  /* 0x0000002e002c7245 */ /* 0x000fe20000201000 */
[----:B------:R-:W-:Y:S01]  /*6a40*/  IMAD.U32 R71, R47, 0x10000, RZ ;  /* 0x000100002f477824 */ /* 0x000fe200078e00ff */
[----:B------:R-:W-:Y:S01]  /*6a50*/  ISETP.NE.AND P6, PT, R148, 0x1, PT ;  /* 0x000000019400780c */ /* 0x000fe20003fc5270 */
[----:B------:R-:W-:Y:S01]  /*6a60*/  BSSY B1, `(.L_x_1075) ;  /* 0x0000014000017945 */ /* 0x000fe20003800000 */
[----:B------:R-:W-:Y:S01]  /*6a70*/  @P0 SHF.L.U32 R149, R43, 0x10, RZ ;  /* 0x000000102b950819 */ /* 0x000fe200000006ff */
[----:B------:R-:W-:Y:S01]  /*6a80*/  FFMA.FTZ R45, R44, R151, 1.1641532182693481445e-10 ;  /* 0x2f0000002c2d7423 */ /* 0x000fe20000010097 */
[----:B------:R-:W-:Y:S01]  /*6a90*/  FMUL.FTZ R71, R71, R146 ;  /* 0x0000009247477220 */ /* 0x000fe20000410000 */
[----:B------:R-:W-:-:S03]  /*6aa0*/  PRMT R152, R47, 0x7632, R152 ;  /* 0x000076322f987816 */ /* 0x000fc60000000098 */
[----:B------:R-:W-:Y:S01]  /*6ab0*/  FMUL.FTZ R71, R71, R140 ;  /* 0x0000008c47477220 */ /* 0x000fe20000410000 */
[----:B------:R-:W-:-:S04]  /*6ac0*/  FSETP.GTU.FTZ.AND P5, PT, R45, R150, PT ;  /* 0x000000962d00720b */ /* 0x000fc80003fbc000 */
[----:B------:R-:W-:Y:S01]  /*6ad0*/  FSEL R132, R71, RZ, !P5 ;  /* 0x000000ff47847208 */ /* 0x000fe20006800000 */
[----:B------:R-:W-:-:S04]  /*6ae0*/  VIADD R71, R148, 0x1 ;  /* 0x0000000194477836 */ /* 0x000fc80000000000 */
        /* <DEDUP_REMOVED lines=10> */
.L_x_1076:
[----:B------:R-:W-:-:S07]  /*6b90*/  IMAD.MOV.U32 R153, RZ, RZ, R106 ;  /* 0x000000ffff997224 */ /* 0x000fce00078e006a */
.L_x_1077:
[----:B------:R-:W-:Y:S05]  /*6ba0*/  BSYNC B1 ;  /* 0x0000000000017941 */ /* 0x000fea0003800000 */
.L_x_1075:
        /* <DEDUP_REMOVED lines=18> */
.L_x_1081:
[----:B------:R-:W-:Y:S05]  /*6cd0*/  BSYNC B2 ;  /* 0x0000000000027941 */ /* 0x000fea0003800000 */
.L_x_1080:
        /* <DEDUP_REMOVED lines=44> */
.L_x_1079:
[----:B------:R-:W-:Y:S05]  /*6fa0*/  BSYNC B1 ;  /* 0x0000000000017941 */ /* 0x000fea0003800000 */
.L_x_1078:
        /* <DEDUP_REMOVED lines=14> */
[----:B------:R-:W-:Y:S01]  /*7090*/  F2FP.BF16.F32.PACK_AB R44, R111, R102 ;  /* 0x000000666f2c723e */ /* 0x000fe200000010ff */
[----:B------:R-:W-:Y:S01]  /*70a0*/  @P0 FADD.FTZ R140, R47, R140 ;  /* 0x0000008c2f8c0221 */ /* 0x000fe20000010000 */
[C---:B------:R-:W-:Y:S02]  /*70b0*/  LEA R148, P0, R147.reuse, UR10, 0x4 ;  /* 0x0000000a93947c11 */ /* 0x040fe4000f8020ff */
[----:B------:R-:W-:Y:S02]  /*70c0*/  SEL R150, RZ, 0x1, P2 ;  /* 0x00000001ff967807 */ /* 0x000fe40001000000 */
[----:B------:R-:W-:-:S02]  /*70d0*/  LEA.HI.X R149, R147, UR11, RZ, 0x4, P0 ;  /* 0x0000000b93957c11 */ /* 0x000fc400080f24ff */
[----:B------:R-:W-:Y:S02]  /*70e0*/  F2FP.BF16.F32.PACK_AB R47, R140, R132 ;  /* 0x000000848c2f723e */ /* 0x000fe400000010ff */
[----:B------:R-:W-:Y:S02]  /*70f0*/  SEL R151, RZ, 0x1, P1 ;  /* 0x00000001ff977807 */ /* 0x000fe40000800000 */
[----:B------:R-:W-:Y:S01]  /*7100*/  SEL R152, RZ, 0x1, P5 ;  /* 0x00000001ff987807 */ /* 0x000fe20002800000 */
[----:B------:R0:W-:Y:S01]  /*7110*/  STG.E.128 desc[UR4][R148.64], R44 ;  /* 0x0000002c94007986 */ /* 0x0001e2000c101d04 */
[----:B------:R-:W-:Y:S02]  /*7120*/  SEL R156, RZ, 0x1000000, P4 ;  /* 0x01000000ff9c7807 */ /* 0x000fe40002000000 */
[----:B------:R-:W-:Y:S02]  /*7130*/  SEL R153, RZ, 0x1, P3 ;  /* 0x00000001ff997807 */ /* 0x000fe40001800000 */
[----:B------:R-:W-:-:S02]  /*7140*/  LOP3.LUT R154, R154, R156, R155, 0xfe, !PT ;  /* 0x0000009c9a9a7212 */ /* 0x000fc400078efe9b */
[----:B------:R-:W-:Y:S01]  /*7150*/  LOP3.LUT P6, RZ, R35, 0x4, RZ, 0xc0, !PT ;  /* 0x0000000423ff7812 */ /* 0x000fe200078cc0ff */
[----:B0-----:R-:W-:-:S04]  /*7160*/  IMAD.WIDE.U32 R148, R150, 0x1000000, RZ ;  /* 0x0100000096947825 */ /* 0x001fc800078e00ff */
[----:B------:R-:W-:Y:S01]  /*7170*/  IMAD.WIDE.U32 R46, R151, 0x10000, RZ ;  /* 0x00010000972e7825 */ /* 0x000fe200078e00ff */
[----:B------:R-:W-:Y:S02]  /*7180*/  LOP3.LUT R153, R149, R154, R153, 0xfe, !PT ;  /* 0x0000009a95997212 */ /* 0x000fe400078efe99 */
[----:B------:R-:W-:Y:S01]  /*7190*/  SEL R151, RZ, 0x1, P6 ;  /* 0x00000001ff977807 */ /* 0x000fe20003000000 */
[----:B------:R-:W-:-:S03]  /*71a0*/  IMAD.WIDE.U32 R44, R152, 0x100, RZ ;  /* 0x00000100982c7825 */ /* 0x000fc600078e00ff */
[----:B------:R-:W-:Y:S02]  /*71b0*/  LOP3.LUT R150, R44, R148, R46, 0xfe, !PT ;  /* 0x000000942c967212 */ /* 0x000fe400078efe2e */
[----:B------:R-:W-:Y:S02]  /*71c0*/  LEA R44, P0, R147, UR14, 0x3 ;  /* 0x0000000e932c7c11 */ /* 0x000fe4000f8018ff */
[----:B------:R-:W-:Y:S02]  /*71d0*/  LOP3.LUT R47, R45, R153, R47, 0xfe, !PT ;  /* 0x000000992d2f7212 */ /* 0x000fe400078efe2f */
[C---:B------:R-:W-:Y:S02]  /*71e0*/  LEA.HI.X R45, R147.reuse, UR15, RZ, 0x3, P0 ;  /* 0x0000000f932d7c11 */ /* 0x040fe400080f1cff */
[----:B------:R-:W-:Y:S02]  /*71f0*/  LOP3.LUT R46, R150, R151, RZ, 0xfc, !PT ;  /* 0x00000097962e7212 */ /* 0x000fe400078efcff */
[----:B------:R-:W-:-:S03]  /*7200*/  IADD3 R147, R147, 0x80, RZ ;  /* 0x0000008093937810 */ /* 0x000fc60007ffe0ff */
[----:B------:R1:W-:Y:S04]  /*7210*/  STG.E.64 desc[UR4][R44.64], R46 ;  /* 0x0000002e2c007986 */ /* 0x0003e8000c101b04 */
.L_x_1025:
[----:B------:R-:W-:Y:S05]  /*7220*/  BSYNC B0 ;  /* 0x0000000000007941 */ /* 0x000fea0003800000 */
.L_x_1024:
[----:B------:R-:W-:Y:S01]  /*7230*/  LOP3.LUT P0, RZ, R35, 0x40, RZ, 0xc0, !PT ;  /* 0x0000004023ff7812 */ /* 0x000fe2000780c0ff */
        /* <DEDUP_REMOVED lines=22> */
.L_x_1085:
[----:B------:R-:W-:-:S07]  /*73a0*/  IMAD.MOV.U32 R103, RZ, RZ, R106 ;  /* 0x000000ffff677224 */ /* 0x000fce00078e006a */
.L_x_1086:
[----:B------:R-:W-:Y:S05]  /*73b0*/  BSYNC B1 ;  /* 0x0000000000017941 */ /* 0x000fea0003800000 */
.L_x_1084:
        /* <DEDUP_REMOVED lines=16> */
.L_x_1090:
[----:B------:R-:W-:Y:S05]  /*74c0*/  BSYNC B2 ;  /* 0x0000000000027941 */ /* 0x000fea0003800000 */
.L_x_1089:
        /* <DEDUP_REMOVED lines=44> */
.L_x_1088:
[----:B------:R-:W-:Y:S05]  /*7790*/  BSYNC B1 ;  /* 0x0000000000017941 */ /* 0x000fea0003800000 */
.L_x_1087:
[----:B------:R-:W0:Y:S01]  /*77a0*/  LDC R150, c[0x0][0x294] ;  /* 0x0000a500ff967b82 */ /* 0x000e220000000800 */
[----:B------:R-:W-:Y:S01]  /*77b0*/  I2FP.F32.U32 R114, R103 ;  /* 0x0000006700727245 */ /* 0x000fe20000201000 */
[----:B------:R-:W-:Y:S01]  /*77c0*/  IMAD.MOV.U32 R151, RZ, RZ, 0x2f800000 ;  /* 0x2f800000ff977424 */ /* 0x000fe200078e00ff */
[----:B------:R-:W-:Y:S01]  /*77d0*/  LOP3.LUT R35, R35, 0xfffffffb, RZ, 0xc0, !PT ;  /* 0xfffffffb23237812 */ /* 0x000fe200078ec0ff */
[----:B-----5:R-:W-:Y:S01]  /*77e0*/  IMAD.U32 R103, R44, 0x10000, RZ ;  /* 0x000100002c677824 */ /* 0x020fe200078e00ff */
[----:B------:R-:W-:Y:S01]  /*77f0*/  @P0 SHF.L.U32 R124, R40, 0x10, RZ ;  /* 0x00000010287c0819 */ /* 0x000fe200000006ff */
[----:B------:R-:W-:Y:S01]  /*7800*/  FFMA.FTZ R71, R114, R151, 1.1641532182693481445e-10 ;  /* 0x2f00000072477423 */ /* 0x000fe20000010097 */
[----:B------:R-:W-:Y:S01]  /*7810*/  BSSY B1, `(.L_x_1091) ;  /* 0x0000015000017945 */ /* 0x000fe20003800000 */
[----:B------:R-:W1:Y:S01]  /*7820*/  LDC R141, c[0x0][0x298] ;  /* 0x0000a600ff8d7b82 */ /* 0x000e620000000800 */
[----:B------:R-:W-:Y:S01]  /*7830*/  FMUL.FTZ R114, R103, R146 ;  /* 0x0000009267727220 */ /* 0x000fe20000410000 */
[----:B------:R-:W-:Y:S01]  /*7840*/  PRMT R44, R44, 0x7632, R44 ;  /* 0x000076322c2c7816 */ /* 0x000fe2000000002c */
[----:B------:R-:W-:Y:S01]  /*7850*/  VIADD R133, R113, 0x1 ;  /* 0x0000000171857836 */ /* 0x000fe20000000000 */
[----:B0-----:R-:W-:Y:S01]  /*7860*/  FSETP.GTU.FTZ.AND P1, PT, R71, R150, PT ;  /* 0x000000964700720b */ /* 0x001fe20003f3c000 */
[----:B-1----:R-:W-:-:S12]  /*7870*/  FMUL.FTZ R114, R114, R141 ;  /* 0x0000008d72727220 */ /* 0x002fd80000410000 */
        /* <DEDUP_REMOVED lines=13> */
.L_x_1092:
[----:B------:R-:W-:-:S07]  /*7950*/  IMAD.MOV.U32 R71, RZ, RZ, R106 ;  /* 0x000000ffff477224 */ /* 0x000fce00078e006a */
.L_x_1093:
[----:B------:R-:W-:Y:S05]  /*7960*/  BSYNC B1 ;  /* 0x0000000000017941 */ /* 0x000fea0003800000 */
.L_x_1091:
        /* <DEDUP_REMOVED lines=16> */
.L_x_1097:
[----:B------:R-:W-:Y:S05]  /*7a70*/  BSYNC B2 ;  /* 0x0000000000027941 */ /* 0x000fea0003800000 */
.L_x_1096:
        /* <DEDUP_REMOVED lines=44> */
.L_x_1095:
[----:B------:R-:W-:Y:S05]  /*7d40*/  BSYNC B1 ;  /* 0x0000000000017941 */ /* 0x000fea0003800000 */
.L_x_1094:
        /* <DEDUP_REMOVED lines=24> */
.L_x_1099:
[----:B------:R-:W-:-:S07]  /*7ed0*/  IMAD.MOV.U32 R44, RZ, RZ, R106 ;  /* 0x000000ffff2c7224 */ /* 0x000fce00078e006a */
.L_x_1100:
[----:B------:R-:W-:Y:S05]  /*7ee0*/  BSYNC B1 ;  /* 0x0000000000017941 */ /* 0x000fea0003800000 */
.L_x_1098:
        /* <DEDUP_REMOVED lines=16> */
.L_x_1104:
[----:B------:R-:W-:Y:S05]  /*7ff0*/  BSYNC B2 ;  /* 0x0000000000027941 */ /* 0x000fea0003800000 */
.L_x_1103:
        /* <DEDUP_REMOVED lines=44> */
.L_x_1102:
[----:B------:R-:W-:Y:S05]  /*82c0*/  BSYNC B1 ;  /* 0x0000000000017941 */ /* 0x000fea0003800000 */
.L_x_1101:
[----:B------:R-:W-:Y:S01]  /*82d0*/  I2FP.F32.U32 R44, R44 ;  /* 0x0000002c002c7245 */ /* 0x000fe20000201000 */
[----:B------:R-:W-:Y:S01]  /*82e0*/  BSSY B1, `(.L_x_1105) ;  /* 0x0000016000017945 */ /* 0x000fe20003800000 */
[----:B------:R-:W-:Y:S01]  /*82f0*/  SHF.L.U32 R123, R45, 0x10, RZ ;  /* 0x000000102d7b7819 */ /* 0x000fe200000006ff */
[C---:B------:R-:W-:Y:S01]  /*8300*/  VIADD R133, R124.reuse, 0x1 ;  /* 0x000000017c857836 */ /* 0x040fe20000000000 */
[----:B------:R-:W-:Y:S01]  /*8310*/  ISETP.NE.AND P2, PT, R124, 0x1, PT ;  /* 0x000000017c00780c */ /* 0x000fe20003f45270 */
[----:B------:R-:W-:Y:S02]  /*8320*/  FFMA.FTZ R71, R44, R151, 1.1641532182693481445e-10 ;  /* 0x2f0000002c477423 */ /* 0x000fe40000010097 */
[----:B------:R-:W-:Y:S01]  /*8330*/  FMUL.FTZ R44, R123, R146 ;  /* 0x000000927b2c7220 */ /* 0x000fe20000410000 */
[----:B------:R-:W-:Y:S02]  /*8340*/  @P0 IMAD.U32 R123, R41, 0x10000, RZ ;  /* 0x00010000297b0824 */ /* 0x000fe400078e00ff */
[----:B------:R-:W-:Y:S01]  /*8350*/  FSETP.GTU.FTZ.AND P1, PT, R71, R150, PT ;  /* 0x000000964700720b */ /* 0x000fe20003f3c000 */
        /* <DEDUP_REMOVED lines=11> */
[----:B------:R-:W-:Y:S01]  /*8410*/  MOV R123, R75 ;  /* 0x0000004b007b7202 */ /* 0x000fe20000000f00 */
[----:B------:R-:W-:Y:S06]  /*8420*/  BRA `(.L_x_1107) ;  /* 0x0000000000047947 */ /* 0x000fec0003800000 */
.L_x_1106:
[----:B------:R-:W-:-:S07]  /*8430*/  IMAD.MOV.U32 R123, RZ, RZ, R106 ;  /* 0x000000ffff7b7224 */ /* 0x000fce00078e006a */
.L_x_1107:
[----:B------:R-:W-:Y:S05]  /*8440*/  BSYNC B1 ;  /* 0x0000000000017941 */ /* 0x000fea0003800000 */
.L_x_1105:
        /* <DEDUP_REMOVED lines=10> */
[----:B------:R-:W-:Y:S01]  /*84f0*/  @!P2 IADD3 R33, R33, 0x1, RZ ;  /* 0x000000012121a810 */ /* 0x000fe20007ffe0ff */
[----:B------:R-:W-:Y:S02]  /*8500*/  @!P2 VIADD R44, R76, 0x1 ;  /* 0x000000014c2ca836 */ /* 0x000fe40000000000 */
[----:B------:R-:W-:Y:S01]  /*8510*/  @!P2 IMAD.MOV.U32 R31, RZ, RZ, RZ ;  /* 0x000000ffff1fa224 */ /* 0x000fe200078e00ff */
[----:B------:R-:W-:-:S13]  /*8520*/  ISETP.NE.AND P3, PT, R33, RZ, !P2 ;  /* 0x000000ff2100720c */ /* 0x000fda0005765270 */
[----:B------:R-:W-:-:S04]  /*8530*/  @P3 IADD3 R44, R76, RZ, RZ ;  /* 0x000000ff4c2c3210 */ /* 0x000fc80007ffe0ff */
[----:B------:R-:W-:-:S07]  /*8540*/  @!P2 MOV R76, R44 ;  /* 0x0000002c004ca202 */ /* 0x000fce0000000f00 */
.L_x_1111:
[----:B------:R-:W-:Y:S05]  /*8550*/  BSYNC B2 ;  /* 0x0000000000027941 */ /* 0x000fea0003800000 */
.L_x_1110:
        /* <DEDUP_REMOVED lines=44> */
.L_x_1109:
[----:B------:R-:W-:Y:S05]  /*8820*/  BSYNC B1 ;  /* 0x0000000000017941 */ /* 0x000fea0003800000 */
.L_x_1108:
[----:B------:R-:W-:Y:S01]  /*8830*/  I2FP.F32.U32 R44, R123 ;  /* 0x0000007b002c7245 */ /* 0x000fe20000201000 */
[----:B------:R-:W-:Y:S01]  /*8840*/  BSSY B1, `(.L_x_1112) ;  /* 0x0000016000017945 */ /* 0x000fe20003800000 */
[----:B------:R-:W-:Y:S02]  /*8850*/  SHF.L.U32 R71, R71, 0x10, RZ ;  /* 0x0000001047477819 */ /* 0x000fe400000006ff */
[----:B------:R-:W-:Y:S01]  /*8860*/  ISETP.NE.AND P3, PT, R133, 0x1, PT ;  /* 0x000000018500780c */ /* 0x000fe20003f65270 */
[----:B------:R-:W-:Y:S01]  /*8870*/  FFMA.FTZ R45, R44, R151, 1.1641532182693481445e-10 ;  /* 0x2f0000002c2d7423 */ /* 0x000fe20000010097 */
[----:B------:R-:W-:Y:S01]  /*8880*/  @P0 PRMT R123, R41, 0x7632, R123 ;  /* 0x00007632297b0816 */ /* 0x000fe2000000007b */
[----:B------:R-:W-:Y:S01]  /*8890*/  FMUL.FTZ R44, R71, R146 ;  /* 0x00000092472c7220 */ /* 0x000fe20000410000 */
[----:B------:R-:W-:Y:S02]  /*88a0*/  IADD3 R134, R133, 0x1, RZ ;  /* 0x0000000185867810 */ /* 0x000fe40007ffe0ff */
[----:B------:R-:W-:Y:S01]  /*88b0*/  FSETP.GTU.FTZ.AND P2, PT, R45, R150, PT ;  /* 0x000000962d00720b */ /* 0x000fe20003f5c000 */
[----:B------:R-:W-:Y:S01]  /*88c0*/  FMUL.FTZ R44, R44, R141 ;  /* 0x0000008d2c2c7220 */ /* 0x000fe20000410000 */
[----:B------:R-:W-:-:S04]  /*88d0*/  @P0 IMAD.U32 R124, R123, 0x10000, RZ ;  /* 0x000100007b7c0824 */ /* 0x000fc800078e00ff */
        /* <DEDUP_REMOVED lines=11> */
.L_x_1113:
[----:B------:R-:W-:-:S07]  /*8990*/  MOV R71, R106 ;  /* 0x0000006a00477202 */ /* 0x000fce0000000f00 */
.L_x_1114:
[----:B------:R-:W-:Y:S05]  /*89a0*/  BSYNC B1 ;  /* 0x0000000000017941 */ /* 0x000fea0003800000 */
.L_x_1112:
        /* <DEDUP_REMOVED lines=10> */
[----:B------:R-:W-:Y:S01]  /*8a50*/  @!P3 VIADD R33, R33, 0x1 ;  /* 0x000000012121b836 */ /* 0x000fe20000000000 */
[----:B------:R-:W-:Y:S02]  /*8a60*/  @!P3 IADD3 R44, R76, 0x1, RZ ;  /* 0x000000014c2cb810 */ /* 0x000fe40007ffe0ff */
[----:B------:R-:W-:Y:S02]  /*8a70*/  @!P3 MOV R31, RZ ;  /* 0x000000ff001fb202 */ /* 0x000fe40000000f00 */
[----:B------:R-:W-:-:S13]  /*8a80*/  ISETP.NE.AND P4, PT, R33, RZ, !P3 ;  /* 0x000000ff2100720c */ /* 0x000fda0005f85270 */
[----:B------:R-:W-:-:S04]  /*8a90*/  @P4 IMAD.MOV R44, RZ, RZ, R76 ;  /* 0x000000ffff2c4224 */ /* 0x000fc800078e024c */
[----:B------:R-:W-:-:S07]  /*8aa0*/  @!P3 IMAD.MOV.U32 R76, RZ, RZ, R44 ;  /* 0x000000ffff4cb224 */ /* 0x000fce00078e002c */
.L_x_1118:
[----:B------:R-:W-:Y:S05]  /*8ab0*/  BSYNC B2 ;  /* 0x0000000000027941 */ /* 0x000fea0003800000 */
.L_x_1117:
        /* <DEDUP_REMOVED lines=44> */
.L_x_1116:
[----:B------:R-:W-:Y:S05]  /*8d80*/  BSYNC B1 ;  /* 0x0000000000017941 */ /* 0x000fea0003800000 */
.L_x_1115:
[----:B------:R-:W-:Y:S01]  /*8d90*/  I2FP.F32.U32 R44, R71 ;  /* 0x00000047002c7245 */ /* 0x000fe20000201000 */
[----:B------:R-:W-:Y:S01]  /*8da0*/  IMAD.U32 R71, R46, 0x10000, RZ ;  /* 0x000100002e477824 */ /* 0x000fe200078e00ff */
[----:B------:R-:W-:Y:S01]  /*8db0*/  ISETP.NE.AND P4, PT, R134, 0x1, PT ;  /* 0x000000018600780c */ /* 0x000fe20003f85270 */
        /* <DEDUP_REMOVED lines=19> */
.L_x_1120:
[----:B------:R-:W-:-:S07]  /*8ef0*/  IMAD.MOV.U32 R71, RZ, RZ, R106 ;  /* 0x000000ffff477224 */ /* 0x000fce00078e006a */
.L_x_1121:
[----:B------:R-:W-:Y:S05]  /*8f00*/  BSYNC B1 ;  /* 0x0000000000017941 */ /* 0x000fea0003800000 */
.L_x_1119:
        /* <DEDUP_REMOVED lines=16> */
.L_x_1125:
[----:B------:R-:W-:Y:S05]  /*9010*/  BSYNC B2 ;  /* 0x0000000000027941 */ /* 0x000fea0003800000 */
.L_x_1124:
        /* <DEDUP_REMOVED lines=44> */
.L_x_1123:
[----:B------:R-:W-:Y:S05]  /*92e0*/  BSYNC B1 ;  /* 0x0000000000017941 */ /* 0x000fea0003800000 */
.L_x_1122:
        /* <DEDUP_REMOVED lines=22> */
.L_x_1127:
[----:B------:R-:W-:-:S07]  /*9450*/  MOV R46, R106 ;  /* 0x0000006a002e7202 */ /* 0x000fce0000000f00 */
.L_x_1128:
[----:B------:R-:W-:Y:S05]  /*9460*/  BSYNC B1 ;  /* 0x0000000000017941 */ /* 0x000fea0003800000 */
.L_x_1126:
        /* <DEDUP_REMOVED lines=16> */
.L_x_1132:
[----:B------:R-:W-:Y:S05]  /*9570*/  BSYNC B2 ;  /* 0x0000000000027941 */ /* 0x000fea0003800000 */
.L_x_1131:
        /* <DEDUP_REMOVED lines=44> */
.L_x_1130:
[----:B------:R-:W-:Y:S05]  /*9840*/  BSYNC B1 ;  /* 0x0000000000017941 */ /* 0x000fea0003800000 */
.L_x_1129:
[----:B------:R-:W-:Y:S01]  /*9850*/  I2FP.F32.U32 R44, R46 ;  /* 0x0000002e002c7245 */ /* 0x000fe20000201000 */
[----:B------:R-:W-:Y:S01]  /*9860*/  IMAD.U32 R71, R47, 0x10000, RZ ;  /* 0x000100002f477824 */ /* 0x000fe200078e00ff */
[----:B------:R-:W-:Y:S01]  /*9870*/  ISETP.NE.AND P6, PT, R154, 0x1, PT ;  /* 0x000000019a00780c */ /* 0x000fe20003fc5270 */
[----:B------:R-:W-:Y:S01]  /*9880*/  BSSY B1, `(.L_x_1133) ;  /* 0x0000014000017945 */ /* 0x000fe20003800000 */
[----:B------:R-:W-:Y:S01]  /*9890*/  @P0 SHF.L.U32 R149, R43, 0x10, RZ ;  /* 0x000000102b950819 */ /* 0x000fe200000006ff */
[----:B------:R-:W-:Y:S01]  /*98a0*/  FFMA.FTZ R45, R44, R151, 1.1641532182693481445e-10 ;  /* 0x2f0000002c2d7423 */ /* 0x000fe20000010097 */
[----:B------:R-:W-:Y:S01]  /*98b0*/  FMUL.FTZ R44, R71, R146 ;  /* 0x00000092472c7220 */ /* 0x000fe20000410000 */
[----:B------:R-:W-:Y:S01]  /*98c0*/  PRMT R152, R47, 0x7632, R152 ;  /* 0x000076322f987816 */ /* 0x000fe20000000098 */
        /* <DEDUP_REMOVED lines=14> */
.L_x_1134:
[----:B------:R-:W-:-:S07]  /*99b0*/  IMAD.MOV.U32 R153, RZ, RZ, R106 ;  /* 0x000000ffff997224 */ /* 0x000fce00078e006a */
.L_x_1135:
[----:B------:R-:W-:Y:S05]  /*99c0*/  BSYNC B1 ;  /* 0x0000000000017941 */ /* 0x000fea0003800000 */
.L_x_1133:
        /* <DEDUP_REMOVED lines=11> */
[----:B------:R-:W-:Y:S01]  /*9a80*/  @!P6 IADD3 R33, R33, 0x1, RZ ;  /* 0x000000012121e810 */ /* 0x000fe20007ffe0ff */
[----:B------:R-:W-:Y:S02]  /*9a90*/  @!P6 VIADD R46, R76, 0x1 ;  /* 0x000000014c2ee836 */ /* 0x000fe40000000000 */
[----:B------:R-:W-:Y:S01]  /*9aa0*/  @!P6 IMAD.MOV.U32 R31, RZ, RZ, RZ ;  /* 0x000000ffff1fe224 */ /* 0x000fe200078e00ff */
[----:B------:R-:W-:-:S13]  /*9ab0*/  ISETP.NE.AND P0, PT, R33, RZ, !P6 ;  /* 0x000000ff2100720c */ /* 0x000fda0007705270 */
[----:B------:R-:W-:Y:S02]  /*9ac0*/  @P0 IADD3 R46, R76, RZ, RZ ;  /* 0x000000ff4c2e0210 */ /* 0x000fe40007ffe0ff */
[----:B------:R-:W-:Y:S02]  /*9ad0*/  ISETP.NE.AND P0, PT, R44, RZ, PT ;  /* 0x000000ff2c00720c */ /* 0x000fe40003f05270 */
[----:B------:R-:W-:-:S11]  /*9ae0*/  @!P6 MOV R76, R46 ;  /* 0x0000002e004ce202 */ /* 0x000fd60000000f00 */
.L_x_1139:
[----:B------:R-:W-:Y:S05]  /*9af0*/  BSYNC B2 ;  /* 0x0000000000027941 */ /* 0x000fea0003800000 */
.L_x_1138:
        /* <DEDUP_REMOVED lines=44> */
.L_x_1137:
[----:B------:R-:W-:Y:S05]  /*9dc0*/  BSYNC B1 ;  /* 0x0000000000017941 */ /* 0x000fea0003800000 */
.L_x_1136:
[----:B------:R-:W-:Y:S02]  /*9dd0*/  I2FP.F32.U32 R44, R153 ;  /* 0x00000099002c7245 */ /* 0x000fe40000201000 */
[----:B------:R-:W-:Y:S02]  /*9de0*/  SHF.L.U32 R45, R152, 0x10, RZ ;  /* 0x00000010982d7819 */ /* 0x000fe400000006ff */
[----:B------:R-:W-:Y:S01]  /*9df0*/  SEL R154, RZ, 0x100, P4 ;  /* 0x00000100ff9a7807 */ /* 0x000fe20002000000 */
[----:B------:R-:W-:Y:S01]  /*9e00*/  FFMA.FTZ R151, R44, R151, 1.1641532182693481445e-10 ;  /* 0x2f0000002c977423 */ /* 0x000fe20000010097 */
[----:B------:R-:W-:Y:S01]  /*9e10*/  SEL R155, RZ, 0x10000, P5 ;  /* 0x00010000ff9b7807 */ /* 0x000fe20002800000 */
[----:B------:R-:W-:Y:S01]  /*9e20*/  FMUL.FTZ R44, R45, R146 ;  /* 0x000000922d2c7220 */ /* 0x000fe20000410000 */
[----:B------:R-:W-:Y:S02]  /*9e30*/  @P0 PRMT R45, R43, 0x7632, R45 ;  /* 0x000076322b2d0816 */ /* 0x000fe4000000002d */
[----:B------:R-:W-:Y:S01]  /*9e40*/  FSETP.GTU.FTZ.AND P4, PT, R151, R150, PT ;  /* 0x000000969700720b */ /* 0x000fe20003f9c000 */
[----:B------:R-:W-:Y:S01]  /*9e50*/  FMUL.FTZ R44, R44, R141 ;  /* 0x0000008d2c2c7220 */ /* 0x000fe20000410000 */
[----:B------:R-:W-:Y:S01]  /*9e60*/  LOP3.LUT P5, RZ, R35, 0x2, RZ, 0xc0, !PT ;  /* 0x0000000223ff7812 */ /* 0x000fe200078ac0ff */
[----:B------:R-:W-:Y:S01]  /*9e70*/  @P0 IMAD.U32 R46, R45, 0x10000, RZ ;  /* 0x000100002d2e0824 */ /* 0x000fe200078e00ff */
[----:B------:R-:W-:-:S02]  /*9e80*/  F2FP.BF16.F32.PACK_AB R45, R123, R114 ;  /* 0x000000727b2d723e */ /* 0x000fc400000010ff */
[----:B------:R-:W-:Y:S02]  /*9e90*/  FSEL R141, R44, RZ, !P4 ;  /* 0x000000ff2c8d7208 */ /* 0x000fe40006000000 */
[----:B------:R-:W-:Y:S02]  /*9ea0*/  F2FP.BF16.F32.PACK_AB R44, R113, R103 ;  /* 0x00000067712c723e */ /* 0x000fe400000010ff */
[----:B------:R-:W-:Y:S01]  /*9eb0*/  SEL R150, RZ, 0x1, P2 ;  /* 0x00000001ff967807 */ /* 0x000fe20001000000 */
[----:B------:R-:W-:Y:S01]  /*9ec0*/  @P0 FADD.FTZ R141, R46, R141 ;  /* 0x0000008d2e8d0221 */ /* 0x000fe20000010000 */
[----:B------:R-:W-:Y:S02]  /*9ed0*/  LEA R148, P0, R147, UR10, 0x4 ;  /* 0x0000000a93947c11 */ /* 0x000fe4000f8020ff */
[----:B------:R-:W-:Y:S02]  /*9ee0*/  F2FP.BF16.F32.PACK_AB R46, R133, R124 ;  /* 0x0000007c852e723e */ /* 0x000fe400000010ff */
        /* <DEDUP_REMOVED lines=21> */
.L_x_1083:
[----:B------:R-:W-:Y:S05]  /*a040*/  BSYNC B0 ;  /* 0x0000000000007941 */ /* 0x000fea0003800000 */
.L_x_1082:
[----:B------:R-:W-:Y:S01]  /*a050*/  LOP3.LUT P0, RZ, R35, 0x20, RZ, 0xc0, !PT ;  /* 0x0000002023ff7812 */ /* 0x000fe2000780c0ff */
        /* <DEDUP_REMOVED lines=22> */
.L_x_1143:
[----:B------:R-:W-:-:S07]  /*a1c0*/  IMAD.MOV.U32 R104, RZ, RZ, R106 ;  /* 0x000000ffff687224 */ /* 0x000fce00078e006a */
.L_x_1144:
[----:B------:R-:W-:Y:S05]  /*a1d0*/  BSYNC B1 ;  /* 0x0000000000017941 */ /* 0x000fea0003800000 */
.L_x_1142:
        /* <DEDUP_REMOVED lines=11> */
[----:B------:R-:W-:Y:S01]  /*a290*/  @!P1 VIADD R72, R76, 0x1 ;  /* 0x000000014c489836 */ /* 0x000fe20000000000 */
[----:B------:R-:W-:Y:S02]  /*a2a0*/  @!P1 MOV R31, RZ ;  /* 0x000000ff001f9202 */ /* 0x000fe40000000f00 */
[----:B------:R-:W-:-:S13]  /*a2b0*/  ISETP.NE.AND P2, PT, R33, RZ, !P1 ;  /* 0x000000ff2100720c */ /* 0x000fda0004f45270 */
[----:B------:R-:W-:-:S05]  /*a2c0*/  @P2 IADD3 R72, R76, RZ, RZ ;  /* 0x000000ff4c482210 */ /* 0x000fca0007ffe0ff */
[----:B------:R-:W-:-:S07]  /*a2d0*/  @!P1 IMAD.MOV.U32 R76, RZ, RZ, R72 ;  /* 0x000000ffff4c9224 */ /* 0x000fce00078e0048 */
.L_x_1148:
[----:B------:R-:W-:Y:S05]  /*a2e0*/  BSYNC B2 ;  /* 0x0000000000027941 */ /* 0x000fea0003800000 */
.L_x_1147:
        /* <DEDUP_REMOVED lines=44> */
.L_x_1146:
[----:B------:R-:W-:Y:S05]  /*a5b0*/  BSYNC B1 ;  /* 0x0000000000017941 */ /* 0x000fea0003800000 */
.L_x_1145:
[----:B------:R-:W0:Y:S01]  /*a5c0*/  LDC R150, c[0x0][0x294] ;  /* 0x0000a500ff967b82 */ /* 0x000e220000000800 */
[----:B------:R-:W-:Y:S01]  /*a5d0*/  HFMA2.MMA R151, -RZ, RZ, 0.1171875, 0 ;  /* 0x2f800000ff977435 */ /* 0x000fe200000001ff */
[----:B------:R-:W-:Y:S01]  /*a5e0*/  I2FP.F32.U32 R104, R104 ;  /* 0x0000006800687245 */ /* 0x000fe20000201000 */
[C---:B-----5:R-:W-:Y:S01]  /*a5f0*/  IMAD.U32 R125, R44.reuse, 0x10000, RZ ;  /* 0x000100002c7d7824 */ /* 0x060fe200078e00ff */
[----:B------:R-:W-:Y:S01]  /*a600*/  LOP3.LUT R35, R35, 0xfffffffb, RZ, 0xc0, !PT ;  /* 0xfffffffb23237812 */ /* 0x000fe200078ec0ff */
[----:B------:R-:W-:Y:S01]  /*a610*/  BSSY B1, `(.L_x_1149) ;  /* 0x0000017000017945 */ /* 0x000fe20003800000 */
[----:B------:R-:W-:Y:S01]  /*a620*/  PRMT R44, R44, 0x7632, R44 ;  /* 0x000076322c2c7816 */ /* 0x000fe2000000002c */
[----:B------:R-:W-:Y:S01]  /*a630*/  FMUL.FTZ R125, R125, R146 ;  /* 0x000000927d7d7220 */ /* 0x000fe20000410000 */
[----:B------:R-:W1:Y:S03]  /*a640*/  LDC R142, c[0x0][0x298] ;  /* 0x0000a600ff8e7b82 */ /* 0x000e660000000800 */
[----:B------:R-:W-:-:S05]  /*a650*/  FFMA.FTZ R71, R104, R151, 1.1641532182693481445e-10 ;  /* 0x2f00000068477423 */ /* 0x000fca0000010097 */
[----:B0-----:R-:W-:Y:S02]  /*a660*/  FSETP.GTU.FTZ.AND P1, PT, R71, R150, PT ;  /* 0x000000964700720b */ /* 0x001fe40003f3c000 */
        /* <DEDUP_REMOVED lines=16> */
.L_x_1150:
[----:B------:R-:W-:-:S07]  /*a770*/  IMAD.MOV.U32 R71, RZ, RZ, R106 ;  /* 0x000000ffff477224 */ /* 0x000fce00078e006a */
.L_x_1151:
[----:B------:R-:W-:Y:S05]  /*a780*/  BSYNC B1 ;  /* 0x0000000000017941 */ /* 0x000fea0003800000 */
.L_x_1149:
        /* <DEDUP_REMOVED lines=16> */
.L_x_1155:
[----:B------:R-:W-:Y:S05]  /*a890*/  BSYNC B2 ;  /* 0x0000000000027941 */ /* 0x000fea0003800000 */
.L_x_1154:
        /* <DEDUP_REMOVED lines=44> */
.L_x_1153:
[----:B------:R-:W-:Y:S05]  /*ab60*/  BSYNC B1 ;  /* 0x0000000000017941 */ /* 0x000fea0003800000 */
.L_x_1152:
[----:B------:R-:W-:Y:S01]  /*ab70*/  I2FP.F32.U32 R116, R71 ;  /* 0x0000004700747245 */ /* 0x000fe20000201000 */
[----:B------:R-:W-:Y:S01]  /*ab80*/  BSSY B1, `(.L_x_1156) ;  /* 0x0000018000017945 */ /* 0x000fe20003800000 */
[----:B------:R-:W-:Y:S02]  /*ab90*/  SHF.L.U32 R115, R44, 0x10, RZ ;  /* 0x000000102c737819 */ /* 0x000fe400000006ff */
[----:B------:R-:W-:Y:S01]  /*aba0*/  LOP3.LUT R35, R35, 0xfffffffd, RZ, 0xc0, !PT ;  /* 0xfffffffd23237812 */ /* 0x000fe200078ec0ff */
        /* <DEDUP_REMOVED lines=20> */
.L_x_1157:
[----:B------:R-:W-:-:S07]  /*acf0*/  MOV R44, R106 ;  /* 0x0000006a002c7202 */ /* 0x000fce0000000f00 */
.L_x_1158:
[----:B------:R-:W-:Y:S05]  /*ad00*/  BSYNC B1 ;  /* 0x0000000000017941 */ /* 0x000fea0003800000 */
.L_x_1156:
        /* <DEDUP_REMOVED lines=16> */
.L_x_1162:
[----:B------:R-:W-:Y:S05]  /*ae10*/  BSYNC B2 ;  /* 0x0000000000027941 */ /* 0x000fea0003800000 */
.L_x_1161:
        /* <DEDUP_REMOVED lines=44> */
.L_x_1160:
[----:B------:R-:W-:Y:S05]  /*b0e0*/  BSYNC B1 ;  /* 0x0000000000017941 */ /* 0x000fea0003800000 */
.L_x_1159:
[----:B------:R-:W-:Y:S01]  /*b0f0*/  I2FP.F32.U32 R44, R44 ;  /* 0x0000002c002c7245 */ /* 0x000fe20000201000 */
[----:B------:R-:W-:Y:S01]  /*b100*/  IMAD.U32 R125, R45, 0x10000, RZ ;  /* 0x000100002d7d7824 */ /* 0x000fe200078e00ff */
[----:B------:R-:W-:Y:S01]  /*b110*/  ISETP.NE.AND P2, PT, R126, 0x1, PT ;  /* 0x000000017e00780c */ /* 0x000fe20003f45270 */
[----:B------:R-:W-:Y:S01]  /*b120*/  BSSY B1, `(.L_x_1163) ;  /* 0x0000014000017945 */ /* 0x000fe20003800000 */
[----:B------:R-:W-:Y:S01]  /*b130*/  @P0 SHF.L.U32 R135, R41, 0x10, RZ ;  /* 0x0000001029870819 */ /* 0x000fe200000006ff */
[----:B------:R-:W-:Y:S01]  /*b140*/  FFMA.FTZ R71, R44, R151, 1.1641532182693481445e-10 ;  /* 0x2f0000002c477423 */ /* 0x000fe20000010097 */
[----:B------:R-:W-:Y:S01]  /*b150*/  FMUL.FTZ R125, R125, R146 ;  /* 0x000000927d7d7220 */ /* 0x000fe20000410000 */
[----:B------:R-:W-:-:S03]  /*b160*/  VIADD R136, R126, 0x1 ;  /* 0x000000017e887836 */ /* 0x000fc60000000000 */
[----:B------:R-:W-:Y:S01]  /*b170*/  FMUL.FTZ R125, R125, R142 ;  /* 0x0000008e7d7d7220 */ /* 0x000fe20000410000 */
[----:B------:R-:W-:Y:S02]  /*b180*/  FSETP.GTU.FTZ.AND P1, PT, R71, R150, PT ;  /* 0x000000964700720b */ /* 0x000fe40003f3c000 */
[----:B------:R-:W-:Y:S02]  /*b190*/  PRMT R71, R45, 0x7632, R71 ;  /* 0x000076322d477816 */ /* 0x000fe40000000047 */
        /* <DEDUP_REMOVED lines=11> */
.L_x_1164:
[----:B------:R-:W-:-:S07]  /*b250*/  IMAD.MOV.U32 R125, RZ, RZ, R106 ;  /* 0x000000ffff7d7224 */ /* 0x000fce00078e006a */
.L_x_1165:
[----:B------:R-:W-:Y:S05]  /*b260*/  BSYNC B1 ;  /* 0x0000000000017941 */ /* 0x000fea0003800000 */
.L_x_1163:
        /* <DEDUP_REMOVED lines=16> */
.L_x_1169:
[----:B------:R-:W-:Y:S05]  /*b370*/  BSYNC B2 ;  /* 0x0000000000027941 */ /* 0x000fea0003800000 */
.L_x_1168:
        /* <DEDUP_REMOVED lines=44> */
.L_x_1167:
[----:B------:R-:W-:Y:S05]  /*b640*/  BSYNC B1 ;  /* 0x0000000000017941 */ /* 0x000fea0003800000 */
.L_x_1166:
        /* <DEDUP_REMOVED lines=22> */
.L_x_1171:
[----:B------:R-:W-:-:S07]  /*b7b0*/  MOV R71, R106 ;  /* 0x0000006a00477202 */ /* 0x000fce0000000f00 */
.L_x_1172:
[----:B------:R-:W-:Y:S05]  /*b7c0*/  BSYNC B1 ;  /* 0x0000000000017941 */ /* 0x000fea0003800000 */
.L_x_1170:
        /* <DEDUP_REMOVED lines=16> */
.L_x_1176:
[----:B------:R-:W-:Y:S05]  /*b8d0*/  BSYNC B2 ;  /* 0x0000000000027941 */ /* 0x000fea0003800000 */
.L_x_1175:
        /* <DEDUP_REMOVED lines=39> */
[----:B------:R-:W-:Y:S01]  /*bb50*/  MOV R106, R148 ;  /* 0x00000094006a7202 */ /* 0x000fe20000000f00 */
[----:B------:R-:W-:Y:S01]  /*bb60*/  HFMA2.MMA R148, -RZ, RZ, 0, 0 ;  /* 0x00000000ff947435 */ /* 0x000fe200000001ff */
[----:B------:R-:W-:Y:S01]  /*bb70*/  LOP3.LUT R73, R149, UR35, R152, 0x96, !PT ;  /* 0x0000002395497c12 */ /* 0x000fe2000f8e9698 */
[----:B------:R-:W-:Y:S01]  /*bb80*/  IMAD.MOV.U32 R75, RZ, RZ, R44 ;  /* 0x000000ffff4b7224 */ /* 0x000fe200078e002c */
[----:B------:R-:W-:-:S08]  /*bb90*/  LOP3.LUT R72, R45, UR36, R72, 0x96, !PT ;  /* 0x000000242d487c12 */ /* 0x000fd0000f8e9648 */
.L_x_1174:
[----:B------:R-:W-:Y:S05]  /*bba0*/  BSYNC B1 ;  /* 0x0000000000017941 */ /* 0x000fea0003800000 */
.L_x_1173:
        /* <DEDUP_REMOVED lines=22> */
.L_x_1178:
[----:B------:R-:W-:-:S07]  /*bd10*/  IMAD.MOV.U32 R71, RZ, RZ, R106 ;  /* 0x000000ffff477224 */ /* 0x000fce00078e006a */
.L_x_1179:
[----:B------:R-:W-:Y:S05]  /*bd20*/  BSYNC B1 ;  /* 0x0000000000017941 */ /* 0x000fea0003800000 */
.L_x_1177:
        /* <DEDUP_REMOVED lines=16> */
.L_x_1183:
[----:B------:R-:W-:Y:S05]  /*be30*/  BSYNC B2 ;  /* 0x0000000000027941 */ /* 0x000fea0003800000 */
.L_x_1182:
        /* <DEDUP_REMOVED lines=44> */
.L_x_1181:
[----:B------:R-:W-:Y:S05]  /*c100*/  BSYNC B1 ;  /* 0x0000000000017941 */ /* 0x000fea0003800000 */
.L_x_1180:
        /* <DEDUP_REMOVED lines=22> */
.L_x_1185:
[----:B------:R-:W-:-:S07]  /*c270*/  MOV R46, R106 ;  /* 0x0000006a002e7202 */ /* 0x000fce0000000f00 */
.L_x_1186:
[----:B------:R-:W-:Y:S05]  /*c280*/  BSYNC B1 ;  /* 0x0000000000017941 */ /* 0x000fea0003800000 */
.L_x_1184:
        /* <DEDUP_REMOVED lines=16> */
.L_x_1190:
[----:B------:R-:W-:Y:S05]  /*c390*/  BSYNC B2 ;  /* 0x0000000000027941 */ /* 0x000fea0003800000 */
.L_x_1189:
        /* <DEDUP_REMOVED lines=44> */
.L_x_1188:
[----:B------:R-:W-:Y:S05]  /*c660*/  BSYNC B1 ;  /* 0x0000000000017941 */ /* 0x000fea0003800000 */
.L_x_1187:
        /* <DEDUP_REMOVED lines=22> */
.L_x_1192:
[----:B------:R-:W-:-:S07]  /*c7d0*/  IMAD.MOV.U32 R153, RZ, RZ, R106 ;  /* 0x000000ffff997224 */ /* 0x000fce00078e006a */
.L_x_1193:
[----:B------:R-:W-:Y:S05]  /*c7e0*/  BSYNC B1 ;  /* 0x0000000000017941 */ /* 0x000fea0003800000 */
.L_x_1191:
        /* <DEDUP_REMOVED lines=18> */
.L_x_1197:
[----:B------:R-:W-:Y:S05]  /*c910*/  BSYNC B2 ;  /* 0x0000000000027941 */ /* 0x000fea0003800000 */
.L_x_1196:
        /* <DEDUP_REMOVED lines=44> */
.L_x_1195:
[----:B------:R-:W-:Y:S05]  /*cbe0*/  BSYNC B1 ;  /* 0x0000000000017941 */ /* 0x000fea0003800000 */
.L_x_1194:
[----:B------:R-:W-:Y:S02]  /*cbf0*/  I2FP.F32.U32 R44, R153 ;  /* 0x00000099002c7245 */ /* 0x000fe40000201000 */
[----:B------:R-:W-:Y:S02]  /*cc00*/  SHF.L.U32 R45, R152, 0x10, RZ ;  /* 0x00000010982d7819 */ /* 0x000fe400000006ff */
[----:B------:R-:W-:Y:S01]  /*cc10*/  SEL R154, RZ, 0x100, P4 ;  /* 0x00000100ff9a7807 */ /* 0x000fe20002000000 */
[----:B------:R-:W-:Y:S01]  /*cc20*/  FFMA.FTZ R151, R44, R151, 1.1641532182693481445e-10 ;  /* 0x2f0000002c977423 */ /* 0x000fe20000010097 */
[----:B------:R-:W-:Y:S01]  /*cc30*/  @P0 PRMT R44, R43, 0x7632, R44 ;  /* 0x000076322b2c0816 */ /* 0x000fe2000000002c */
[----:B------:R-:W-:Y:S01]  /*cc40*/  FMUL.FTZ R45, R45, R146 ;  /* 0x000000922d2d7220 */ /* 0x000fe20000410000 */
[----:B------:R-:W-:Y:S02]  /*cc50*/  SEL R155, RZ, 0x10000, P5 ;  /* 0x00010000ff9b7807 */ /* 0x000fe40002800000 */
[----:B------:R-:W-:Y:S01]  /*cc60*/  FSETP.GTU.FTZ.AND P4, PT, R151, R150, PT ;  /* 0x000000969700720b */ /* 0x000fe20003f9c000 */
[----:B------:R-:W-:Y:S01]  /*cc70*/  FMUL.FTZ R45, R45, R142 ;  /* 0x0000008e2d2d7220 */ /* 0x000fe20000410000 */
[----:B------:R-:W-:Y:S01]  /*cc80*/  @P0 IMAD.U32 R47, R44, 0x10000, RZ ;  /* 0x000100002c2f0824 */ /* 0x000fe200078e00ff */
[----:B------:R-:W-:-:S02]  /*cc90*/  LOP3.LUT P5, RZ, R35, 0x2, RZ, 0xc0, !PT ;  /* 0x0000000223ff7812 */ /* 0x000fc400078ac0ff */
[----:B------:R-:W-:Y:S02]  /*cca0*/  F2FP.BF16.F32.PACK_AB R46, R135, R126 ;  /* 0x0000007e872e723e */ /* 0x000fe400000010ff */
[----:B------:R-:W-:Y:S02]  /*ccb0*/  FSEL R142, R45, RZ, !P4 ;  /* 0x000000ff2d8e7208 */ /* 0x000fe40006000000 */
[----:B------:R-:W-:Y:S02]  /*ccc0*/  F2FP.BF16.F32.PACK_AB R45, R125, R116 ;  /* 0x000000747d2d723e */ /* 0x000fe400000010ff */
[----:B------:R-:W-:Y:S01]  /*ccd0*/  F2FP.BF16.F32.PACK_AB R44, R115, R104 ;  /* 0x00000068732c723e */ /* 0x000fe200000010ff */
[----:B------:R-:W-:Y:S01]  /*cce0*/  @P0 FADD.FTZ R142, R47, R142 ;  /* 0x0000008e2f8e0221 */ /* 0x000fe20000010000 */
[----:B------:R-:W-:Y:S02]  /*ccf0*/  LEA R148, P0, R147, UR10, 0x4 ;  /* 0x0000000a93947c11 */ /* 0x000fe4000f8020ff */
[----:B------:R-:W-:-:S02]  /*cd00*/  SEL R150, RZ, 0x1, P2 ;  /* 0x00000001ff967807 */ /* 0x000fc40001000000 */
[----:B------:R-:W-:Y:S02]  /*cd10*/  LEA.HI.X R149, R147, UR11, RZ, 0x4, P0 ;  /* 0x0000000b93957c11 */ /* 0x000fe400080f24ff */
[----:B------:R-:W-:Y:S02]  /*cd20*/  F2FP.BF16.F32.PACK_AB R47, R142, R136 ;  /* 0x000000888e2f723e */ /* 0x000fe400000010ff */
[----:B------:R-:W-:Y:S02]  /*cd30*/  SEL R151, RZ, 0x1, P1 ;  /* 0x00000001ff977807 */ /* 0x000fe40000800000 */
[----:B------:R-:W-:Y:S01]  /*cd40*/  SEL R152, RZ, 0x1, P5 ;  /* 0x00000001ff987807 */ /* 0x000fe20002800000 */
[----:B------:R0:W-:Y:S01]  /*cd50*/  STG.E.128 desc[UR4][R148.64], R44 ;  /* 0x0000002c94007986 */ /* 0x0001e2000c101d04 */
[----:B------:R-:W-:Y:S02]  /*cd60*/  SEL R156, RZ, 0x1000000, P4 ;  /* 0x01000000ff9c7807 */ /* 0x000fe40002000000 */
[----:B------:R-:W-:-:S02]  /*cd70*/  SEL R153, RZ, 0x1, P3 ;  /* 0x00000001ff997807 */ /* 0x000fc40001800000 */
[----:B------:R-:W-:Y:S02]  /*cd80*/  LOP3.LUT R154, R154, R156, R155, 0xfe, !PT ;  /* 0x0000009c9a9a7212 */ /* 0x000fe400078efe9b */
        /* <DEDUP_REMOVED lines=13> */
.L_x_1141:
[----:B------:R-:W-:Y:S05]  /*ce60*/  BSYNC B0 ;  /* 0x0000000000007941 */ /* 0x000fea0003800000 */
.L_x_1140:
[----:B------:R-:W-:Y:S01]  /*ce70*/  LOP3.LUT P0, RZ, R35, 0x10, RZ, 0xc0, !PT ;  /* 0x0000001023ff7812 */ /* 0x000fe2000780c0ff */
        /* <DEDUP_REMOVED lines=22> */
.L_x_1201:
[----:B------:R-:W-:-:S07]  /*cfe0*/  IMAD.MOV.U32 R105, RZ, RZ, R106 ;  /* 0x000000ffff697224 */ /* 0x000fce00078e006a */
.L_x_1202:
[----:B------:R-:W-:Y:S05]  /*cff0*/  BSYNC B1 ;  /* 0x0000000000017941 */ /* 0x000fea0003800000 */
.L_x_1200:
        /* <DEDUP_REMOVED lines=16> */
.L_x_1206:
[----:B------:R-:W-:Y:S05]  /*d100*/  BSYNC B2 ;  /* 0x0000000000027941 */ /* 0x000fea0003800000 */
.L_x_1205:
        /* <DEDUP_REMOVED lines=44> */
.L_x_1204:
[----:B------:R-:W-:Y:S05]  /*d3d0*/  BSYNC B1 ;  /* 0x0000000000017941 */ /* 0x000fea0003800000 */
.L_x_1203:
[----:B------:R-:W0:Y:S01]  /*d3e0*/  LDC R150, c[0x0][0x294] ;  /* 0x0000a500ff967b82 */ /* 0x000e220000000800 */
[----:B------:R-:W-:Y:S01]  /*d3f0*/  HFMA2.MMA R151, -RZ, RZ, 0.1171875, 0 ;  /* 0x2f800000ff977435 */ /* 0x000fe200000001ff */
[----:B------:R-:W-:Y:S01]  /*d400*/  I2FP.F32.U32 R118, R105 ;  /* 0x0000006900767245 */ /* 0x000fe20000201000 */
[----:B-----5:R-:W-:Y:S01]  /*d410*/  IMAD.U32 R105, R44, 0x10000, RZ ;  /* 0x000100002c697824 */ /* 0x020fe200078e00ff */
[----:B------:R-:W-:Y:S01]  /*d420*/  LOP3.LUT R35, R35, 0xfffffffb, RZ, 0xc0, !PT ;  /* 0xfffffffb23237812 */ /* 0x000fe200078ec0ff */
[----:B------:R-:W-:Y:S01]  /*d430*/  BSSY B1, `(.L_x_1207) ;  /* 0x0000017000017945 */ /* 0x000fe20003800000 */
[----:B------:R-:W-:Y:S01]  /*d440*/  @P0 SHF.L.U32 R128, R40, 0x10, RZ ;  /* 0x0000001028800819 */ /* 0x000fe200000006ff */
[----:B------:R-:W-:Y:S01]  /*d450*/  VIADD R127, R117, 0x1 ;  /* 0x00000001757f7836 */ /* 0x000fe20000000000 */
[----:B------:R-:W1:Y:S03]  /*d460*/  LDC R143, c[0x0][0x298] ;  /* 0x0000a600ff8f7b82 */ /* 0x000e660000000800 */
[----:B------:R-:W-:Y:S01]  /*d470*/  FFMA.FTZ R71, R118, R151, 1.1641532182693481445e-10 ;  /* 0x2f00000076477423 */ /* 0x000fe20000010097 */
[----:B------:R-:W-:-:S04]  /*d480*/  FMUL.FTZ R118, R105, R146 ;  /* 0x0000009269767220 */ /* 0x000fc80000410000 */
[----:B0-----:R-:W-:Y:S02]  /*d490*/  FSETP.GTU.FTZ.AND P1, PT, R71, R150, PT ;  /* 0x000000964700720b */ /* 0x001fe40003f3c000 */
[----:B------:R-:W-:Y:S01]  /*d4a0*/  PRMT R71, R44, 0x7632, R71 ;  /* 0x000076322c477816 */ /* 0x000fe20000000047 */
[----:B-1----:R-:W-:-:S10]  /*d4b0*/  FMUL.FTZ R118, R118, R143 ;  /* 0x0000008f76767220 */ /* 0x002fd40000410000 */
[----:B------:R-:W-:Y:S02]  /*d4c0*/  @P1 LOP3.LUT R35, R35, 0x4, RZ, 0xfc, !PT ;  /* 0x0000000423231812 */ /* 0x000fe400078efcff */
[----:B------:R-:W-:Y:S02]  /*d4d0*/  FSEL R105, R118, RZ, !P1 ;  /* 0x000000ff76697208 */ /* 0x000fe40004800000 */
        /* <DEDUP_REMOVED lines=11> */
.L_x_1208:
[----:B------:R-:W-:-:S07]  /*d590*/  IMAD.MOV.U32 R44, RZ, RZ, R106 ;  /* 0x000000ffff2c7224 */ /* 0x000fce00078e006a */
.L_x_1209:
[----:B------:R-:W-:Y:S05]  /*d5a0*/  BSYNC B1 ;  /* 0x0000000000017941 */ /* 0x000fea0003800000 */
.L_x_1207:
        /* <DEDUP_REMOVED lines=16> */
.L_x_1213:
[----:B------:R-:W-:Y:S05]  /*d6b0*/  BSYNC B2 ;  /* 0x0000000000027941 */ /* 0x000fea0003800000 */
.L_x_1212:
        /* <DEDUP_REMOVED lines=44> */
.L_x_1211:
[----:B------:R-:W-:Y:S05]  /*d980*/  BSYNC B1 ;  /* 0x0000000000017941 */ /* 0x000fea0003800000 */
.L_x_1210:
        /* <DEDUP_REMOVED lines=24> */
.L_x_1215:
[----:B------:R-:W-:-:S07]  /*db10*/  MOV R44, R106 ;  /* 0x0000006a002c7202 */ /* 0x000fce0000000f00 */
.L_x_1216:
[----:B------:R-:W-:Y:S05]  /*db20*/  BSYNC B1 ;  /* 0x0000000000017941 */ /* 0x000fea0003800000 */
.L_x_1214:
        /* <DEDUP_REMOVED lines=16> */
.L_x_1220:
[----:B------:R-:W-:Y:S05]  /*dc30*/  BSYNC B2 ;  /* 0x0000000000027941 */ /* 0x000fea0003800000 */
.L_x_1219:
        /* <DEDUP_REMOVED lines=44> */
.L_x_1218:
[----:B------:R-:W-:Y:S05]  /*df00*/  BSYNC B1 ;  /* 0x0000000000017941 */ /* 0x000fea0003800000 */
.L_x_1217:
        /* <DEDUP_REMOVED lines=22> */
.L_x_1222:
[----:B------:R-:W-:-:S07]  /*e070*/  IMAD.MOV.U32 R71, RZ, RZ, R106 ;  /* 0x000000ffff477224 */ /* 0x000fce00078e006a */
.L_x_1223:
[----:B------:R-:W-:Y:S05]  /*e080*/  BSYNC B1 ;  /* 0x0000000000017941 */ /* 0x000fea0003800000 */
.L_x_1221:
        /* <DEDUP_REMOVED lines=16> */
.L_x_1227:
[----:B------:R-:W-:Y:S05]  /*e190*/  BSYNC B2 ;  /* 0x0000000000027941 */ /* 0x000fea0003800000 */
.L_x_1226:
        /* <DEDUP_REMOVED lines=44> */
.L_x_1225:
[----:B------:R-:W-:Y:S05]  /*e460*/  BSYNC B1 ;  /* 0x0000000000017941 */ /* 0x000fea0003800000 */
.L_x_1224:
        /* <DEDUP_REMOVED lines=22> */
.L_x_1229:
[----:B------:R-:W-:-:S07]  /*e5d0*/  MOV R71, R106 ;  /* 0x0000006a00477202 */ /* 0x000fce0000000f00 */
.L_x_1230:
[----:B------:R-:W-:Y:S05]  /*e5e0*/  BSYNC B1 ;  /* 0x0000000000017941 */ /* 0x000fea0003800000 */
.L_x_1228:
        /* <DEDUP_REMOVED lines=16> */
.L_x_1234:
[----:B------:R-:W-:Y:S05]  /*e6f0*/  BSYNC B2 ;  /* 0x0000000000027941 */ /* 0x000fea0003800000 */
.L_x_1233:
        /* <DEDUP_REMOVED lines=44> */
.L_x_1232:
[----:B------:R-:W-:Y:S05]  /*e9c0*/  BSYNC B1 ;  /* 0x0000000000017941 */ /* 0x000fea0003800000 */
.L_x_1231:
        /* <DEDUP_REMOVED lines=22> */
.L_x_1236:
[----:B------:R-:W-:-:S07]  /*eb30*/  IMAD.MOV.U32 R46, RZ, RZ, R106 ;  /* 0x000000ffff2e7224 */ /* 0x000fce00078e006a */
.L_x_1237:
[----:B------:R-:W-:Y:S05]  /*eb40*/  BSYNC B1 ;  /* 0x0000000000017941 */ /* 0x000fea0003800000 */
.L_x_1235:
        /* <DEDUP_REMOVED lines=16> */
.L_x_1241:
[----:B------:R-:W-:Y:S05]  /*ec50*/  BSYNC B2 ;  /* 0x0000000000027941 */ /* 0x000fea0003800000 */
.L_x_1240:
        /* <DEDUP_REMOVED lines=44> */
.L_x_1239:
[----:B------:R-:W-:Y:S05]  /*ef20*/  BSYNC B1 ;  /* 0x0000000000017941 */ /* 0x000fea0003800000 */
.L_x_1238:
        /* <DEDUP_REMOVED lines=22> */
.L_x_1243:
[----:B------:R-:W-:-:S07]  /*f090*/  MOV R46, R106 ;  /* 0x0000006a002e7202 */ /* 0x000fce0000000f00 */
.L_x_1244:
[----:B------:R-:W-:Y:S05]  /*f0a0*/  BSYNC B1 ;  /* 0x0000000000017941 */ /* 0x000fea0003800000 */
.L_x_1242:
        /* <DEDUP_REMOVED lines=16> */
.L_x_1248:
[----:B------:R-:W-:Y:S05]  /*f1b0*/  BSYNC B2 ;  /* 0x0000000000027941 */ /* 0x000fea0003800000 */
.L_x_1247:
        /* <DEDUP_REMOVED lines=44> */
.L_x_1246:
[----:B------:R-:W-:Y:S05]  /*f480*/  BSYNC B1 ;  /* 0x0000000000017941 */ /* 0x000fea0003800000 */
.L_x_1245:
        /* <DEDUP_REMOVED lines=22> */
.L_x_1250:
[----:B------:R-:W-:-:S07]  /*f5f0*/  IMAD.MOV.U32 R152, RZ, RZ, R106 ;  /* 0x000000ffff987224 */ /* 0x000fce00078e006a */
.L_x_1251:
[----:B------:R-:W-:Y:S05]  /*f600*/  BSYNC B1 ;  /* 0x0000000000017941 */ /* 0x000fea0003800000 */
.L_x_1249:
        /* <DEDUP_REMOVED lines=18> */
.L_x_1255:
[----:B------:R-:W-:Y:S05]  /*f730*/  BSYNC B2 ;  /* 0x0000000000027941 */ /* 0x000fea0003800000 */
.L_x_1254:
        /* <DEDUP_REMOVED lines=44> */
.L_x_1253:
[----:B------:R-:W-:Y:S05]  /*fa00*/  BSYNC B1 ;  /* 0x0000000000017941 */ /* 0x000fea0003800000 */
.L_x_1252:
[----:B------:R-:W-:Y:S02]  /*fa10*/  I2FP.F32.U32 R44, R152 ;  /* 0x00000098002c7245 */ /* 0x000fe40000201000 */
[----:B------:R-:W-:Y:S02]  /*fa20*/  SHF.L.U32 R153, R153, 0x10, RZ ;  /* 0x0000001099997819 */ /* 0x000fe400000006ff */
[----:B------:R-:W-:Y:S01]  /*fa30*/  SEL R154, RZ, 0x10000, P5 ;  /* 0x00010000ff9a7807 */ /* 0x000fe20002800000 */
[----:B------:R-:W-:Y:S01]  /*fa40*/  FFMA.FTZ R151, R44, R151, 1.1641532182693481445e-10 ;  /* 0x2f0000002c977423 */ /* 0x000fe20000010097 */
[----:B------:R-:W-:Y:S01]  /*fa50*/  SEL R46, RZ, 0x1, P1 ;  /* 0x00000001ff2e7807 */ /* 0x000fe20000800000 */
[----:B------:R-:W-:Y:S01]  /*fa60*/  FMUL.FTZ R146, R153, R146 ;  /* 0x0000009299927220 */ /* 0x000fe20000410000 */
[----:B------:R-:W-:Y:S02]  /*fa70*/  LOP3.LUT P5, RZ, R35, 0x2, RZ, 0xc0, !PT ;  /* 0x0000000223ff7812 */ /* 0x000fe400078ac0ff */
[----:B------:R-:W-:Y:S01]  /*fa80*/  FSETP.GTU.FTZ.AND P1, PT, R151, R150, PT ;  /* 0x000000969700720b */ /* 0x000fe20003f3c000 */
[----:B------:R-:W-:Y:S01]  /*fa90*/  FMUL.FTZ R143, R146, R143 ;  /* 0x0000008f928f7220 */ /* 0x000fe20000410000 */
[----:B------:R-:W-:-:S02]  /*faa0*/  SEL R148, RZ, 0x1, P2 ;  /* 0x00000001ff947807 */ /* 0x000fc40001000000 */
[----:B------:R-:W-:Y:S02]  /*fab0*/  SEL R47, RZ, 0x100, P4 ;  /* 0x00000100ff2f7807 */ /* 0x000fe40002000000 */
[----:B------:R-:W-:Y:S01]  /*fac0*/  SEL R45, RZ, 0x1, P5 ;  /* 0x00000001ff2d7807 */ /* 0x000fe20002800000 */
[----:B------:R-:W-:Y:S01]  /*fad0*/  IMAD.WIDE.U32 R148, R148, 0x1000000, RZ ;  /* 0x0100000094947825 */ /* 0x000fe200078e00ff */
[----:B------:R-:W-:Y:S02]  /*fae0*/  SEL R150, RZ, 0x1000000, P1 ;  /* 0x01000000ff967807 */ /* 0x000fe40000800000 */
[----:B------:R-:W-:Y:S01]  /*faf0*/  @P0 PRMT R146, R43, 0x7632, R146 ;  /* 0x000076322b920816 */ /* 0x000fe20000000092 */
[----:B------:R-:W-:Y:S01]  /*fb00*/  IMAD.WIDE.U32 R44, R45, 0x100, RZ ;  /* 0x000001002d2c7825 */ /* 0x000fe200078e00ff */
[----:B------:R-:W-:Y:S02]  /*fb10*/  LOP3.LUT R150, R47, R150, R154, 0xfe, !PT ;  /* 0x000000962f967212 */ /* 0x000fe400078efe9a */
[----:B------:R-:W-:Y:S01]  /*fb20*/  SEL R155, RZ, 0x1, P3 ;  /* 0x00000001ff9b7807 */ /* 0x000fe20001800000 */
[----:B------:R-:W-:Y:S01]  /*fb30*/  IMAD.WIDE.U32 R46, R46, 0x10000, RZ ;  /* 0x000100002e2e7825 */ /* 0x000fe200078e00ff */
[----:B------:R-:W-:-:S02]  /*fb40*/  LOP3.LUT P6, RZ, R35, 0x4, RZ, 0xc0, !PT ;  /* 0x0000000423ff7812 */ /* 0x000fc400078cc0ff */
[----:B------:R-:W-:Y:S01]  /*fb50*/  FSEL R143, R143, RZ, !P1 ;  /* 0x000000ff8f8f7208 */ /* 0x000fe20004800000 */
[----:B------:R-:W-:Y:S01]  /*fb60*/  @P0 IMAD.U32 R146, R146, 0x10000, RZ ;  /* 0x0001000092920824 */ /* 0x000fe200078e00ff */
[----:B------:R-:W-:Y:S02]  /*fb70*/  LOP3.LUT R155, R149, R150, R155, 0xfe, !PT ;  /* 0x00000096959b7212 */ /* 0x000fe400078efe9b */
[----:B------:R-:W-:Y:S01]  /*fb80*/  LOP3.LUT R148, R44, R148, R46, 0xfe, !PT ;  /* 0x000000942c947212 */ /* 0x000fe200078efe2e */
[----:B------:R-:W-:Y:S01]  /*fb90*/  @P0 FADD.FTZ R143, R146, R143 ;  /* 0x0000008f928f0221 */ /* 0x000fe20000010000 */
[----:B------:R-:W-:Y:S02]  /*fba0*/  SEL R149, RZ, 0x1, P6 ;  /* 0x00000001ff957807 */ /* 0x000fe40003000000 */
[C---:B------:R-:W-:Y:S02]  /*fbb0*/  LEA R150, P0, R147.reuse, UR10, 0x4 ;  /* 0x0000000a93967c11 */ /* 0x040fe4000f8020ff */
[----:B------:R-:W-:-:S02]  /*fbc0*/  LEA R146, P1, R147, UR14, 0x3 ;  /* 0x0000000e93927c11 */ /* 0x000fc4000f8218ff */
[----:B------:R-:W-:Y:S02]  /*fbd0*/  LOP3.LUT R148, R148, R149, RZ, 0xfc, !PT ;  /* 0x0000009594947212 */ /* 0x000fe400078efcff */
[----:B------:R-:W-:Y:S02]  /*fbe0*/  LOP3.LUT R149, R45, R155, R47, 0xfe, !PT ;  /* 0x0000009b2d957212 */ /* 0x000fe400078efe2f */
[----:B------:R-:W-:Y:S02]  /*fbf0*/  F2FP.BF16.F32.PACK_AB R46, R137, R128 ;  /* 0x00000080892e723e */ /* 0x000fe400000010ff */
[----:B------:R-:W-:Y:S02]  /*fc00*/  F2FP.BF16.F32.PACK_AB R45, R127, R118 ;  /* 0x000000767f2d723e */ /* 0x000fe400000010ff */
[----:B------:R-:W-:Y:S02]  /*fc10*/  F2FP.BF16.F32.PACK_AB R44, R117, R105 ;  /* 0x00000069752c723e */ /* 0x000fe400000010ff */
[----:B------:R-:W-:-:S02]  /*fc20*/  LEA.HI.X R151, R147, UR11, RZ, 0x4, P0 ;  /* 0x0000000b93977c11 */ /* 0x000fc400080f24ff */
[----:B------:R-:W-:Y:S02]  /*fc30*/  F2FP.BF16.F32.PACK_AB R47, R143, R138 ;  /* 0x0000008a8f2f723e */ /* 0x000fe400000010ff */
[----:B------:R-:W-:-:S03]  /*fc40*/  LEA.HI.X R147, R147, UR15, RZ, 0x3, P1 ;  /* 0x0000000f93937c11 */ /* 0x000fc600088f1cff */
[----:B------:R4:W-:Y:S04]  /*fc50*/  STG.E.128 desc[UR4][R150.64], R44 ;  /* 0x0000002c96007986 */ /* 0x0009e8000c101d04 */
[----:B------:R4:W-:Y:S02]  /*fc60*/  STG.E.64 desc[UR4][R146.64], R148 ;  /* 0x0000009492007986 */ /* 0x0009e4000c101b04 */
.L_x_1199:
[----:B------:R-:W-:Y:S05]  /*fc70*/  BSYNC B0 ;  /* 0x0000000000007941 */ /* 0x000fea0003800000 */
.L_x_1198:
[----:B01234-:R-:W-:Y:S01]  /*fc80*/  FADD.FTZ R44, RZ, R101 ;  /* 0x00000065ff2c7221 */ /* 0x01ffe20000010000 */
[----:B------:R-:W-:Y:S01]  /*fc90*/  LOP3.LUT P0, RZ, R35, 0x8, RZ, 0xc0, !PT ;  /* 0x0000000823ff7812 */ /* 0x000fe2000780c0ff */
[----:B------:R-:W-:Y:S01]  /*fca0*/  UMOV UR12, 0xffffffff ;  /* 0xffffffff000c7882 */ /* 0x000fe20000000000 */
[C---:B------:R-:W-:Y:S01]  /*fcb0*/  ISETP.GT.U32.AND P1, PT, R30.reuse, 0x17f, PT ;  /* 0x0000017f1e00780c */ /* 0x040fe20003f24070 */
[----:B------:R-:W-:Y:S01]  /*fcc0*/  FADD.FTZ R45, R109, R44 ;  /* 0x0000002c6d2d7221 */ /* 0x000fe20000010000 */
[----:B------:R-:W-:Y:S02]  /*fcd0*/  ISETP.GT.U32.AND P2, PT, R30, 0x1ff, PT ;  /* 0x000001ff1e00780c */ /* 0x000fe40003f44070 */
[----:B------:R-:W-:Y:S01]  /*fce0*/  LOP3.LUT P3, RZ, R145, 0xff, RZ, 0xc0, !PT ;  /* 0x000000ff91ff7812 */ /* 0x000fe2000786c0ff */
[----:B------:R-:W-:Y:S01]  /*fcf0*/  FADD.FTZ R44, R110, R45 ;  /* 0x0000002d6e2c7221 */ /* 0x000fe20000010000 */
[----:B------:R-:W-:Y:S02]  /*fd00*/  ISETP.GT.U32.AND P4, PT, R30, 0x27f, PT ;  /* 0x0000027f1e00780c */ /* 0x000fe40003f84070 */
[----:B------:R-:W-:Y:S01]  /*fd10*/  LOP3.LUT P5, RZ, R34, 0x1f, RZ, 0xc0, !PT ;  /* 0x0000001f22ff7812 */ /* 0x000fe200078ac0ff */
[----:B------:R-:W-:-:S04]  /*fd20*/  FADD.FTZ R45, R119, R44 ;  /* 0x0000002c772d7221 */ /* 0x000fc80000010000 */
[----:B------:R-:W-:-:S04]  /*fd30*/  FADD.FTZ R44, R120, R45 ;  /* 0x0000002d782c7221 */ /* 0x000fc80000010000 */
[----:B------:R-:W-:-:S04]  /*fd40*/  FADD.FTZ R45, R129, R44 ;  /* 0x0000002c812d7221 */ /* 0x000fc80000010000 */
[----:B------:R-:W-:-:S04]  /*fd50*/  FADD.FTZ R44, R130, R45 ;  /* 0x0000002d822c7221 */ /* 0x000fc80000010000 */
[----:B------:R-:W-:-:S05]  /*fd60*/  FADD.FTZ R44, R139, R44 ;  /* 0x0000002c8b2c7221 */ /* 0x000fca0000010000 */
[----:B------:R-:W-:Y:S02]  /*fd70*/  FSEL R45, R44, RZ, P0 ;  /* 0x000000ff2c2d7208 */ /* 0x000fe40000000000 */
        /* <DEDUP_REMOVED lines=36> */
[----:B------:R-:W-:Y:S06]  /*ffc0*/  BRA.DIV UR12, `(.L_x_1256) ;  /* 0x000000160c987947 */ /* 0x000fec000b800000 */
[----:B------:R-:W0:Y:S01]  /*ffd0*/  SHFL.BFLY PT, R44, R45, 0x1, 0x1f ;  /* 0x0c201f002d2c7f89 */ /* 0x000e2200000e0000 */
[----:B------:R-:W-:Y:S01]  /*ffe0*/  LOP3.LUT P6, RZ, R35, 0x8, RZ, 0xc0, !PT ;  /* 0x0000000823ff7812 */ /* 0x000fe200078cc0ff */
        /* <DEDUP_REMOVED lines=100> */
.L_x_1278:
[----:B------:R-:W2:Y:S01]  /*10630*/  @!P5 S2R R146, SR_CgaCtaId ;  /* 0x000000000092d919 */ /* 0x000ea20000008800 */
[----:B------:R-:W-:Y:S01]  /*10640*/  LOP3.LUT R47, R47, 0x3, RZ, 0xc0, !PT ;  /* 0x000000032f2f7812 */ /* 0x000fe200078ec0ff */
[----:B------:R-:W-:Y:S05]  /*10650*/  WARPSYNC.ALL ;  /* 0x0000000000007948 */ /* 0x000fea0003800000 */
[----:B------:R-:W-:Y:S01]  /*10660*/  @!P5 MOV R45, 0x400 ;  /* 0x00000400002dd802 */ /* 0x000fe20000000f00 */
[----:B------:R-:W-:-:S03]  /*10670*/  @!P5 IMAD.IADD R145, R46, 0x1, R47 ;  /* 0x000000012e91d824 */ /* 0x000fc600078e022f */
[----:B--2---:R-:W-:Y:S01]  /*10680*/  @!P5 LEA R146, R146, R45, 0x18 ;  /* 0x0000002d9292d211 */ /* 0x004fe200078ec0ff */
[----:B-1----:R-:W-:Y:S01]  /*10690*/  FADD.FTZ R45, R147, R150 ;  /* 0x00000096932d7221 */ /* 0x002fe20000010000 */
[----:B0-----:R-:W-:Y:S02]  /*106a0*/  LOP3.LUT R147, R34, 0x1f, RZ, 0xc0, !PT ;  /* 0x0000001f22937812 */ /* 0x001fe400078ec0ff */
[----:B------:R-:W-:Y:S02]  /*106b0*/  @!P5 LEA R145, R145, R146, 0x3 ;  /* 0x000000929191d211 */ /* 0x000fe400078e18ff */
[----:B------:R-:W-:-:S03]  /*106c0*/  ISETP.GT.U32.AND P0, PT, R147, 0x3, PT ;  /* 0x000000039300780c */ /* 0x000fc60003f04070 */
[----:B------:R0:W-:Y:S10]  /*106d0*/  @!P5 STS.64 [R145], R44 ;  /* 0x0000002c9100d388 */ /* 0x0001f40000000a00 */
[----:B0-----:R-:W0:Y:S01]  /*106e0*/  @!P0 S2R R45, SR_CgaCtaId ;  /* 0x00000000002d8919 */ /* 0x001e220000008800 */
[----:B------:R-:W-:Y:S01]  /*106f0*/  @!P0 MOV R44, 0x400 ;  /* 0x00000400002c8802 */ /* 0x000fe20000000f00 */
[----:B------:R-:W-:Y:S01]  /*10700*/  @!P0 IMAD.IADD R46, R46, 0x1, R147 ;  /* 0x000000012e2e8824 */ /* 0x000fe200078e0293 */
[----:B------:R-:W-:Y:S01]  /*10710*/  BAR.SYNC.DEFER_BLOCKING 0x0 ;  /* 0x0000000000007b1d */ /* 0x000fe20000010000 */
[----:B------:R-:W-:Y:S01]  /*10720*/  IMAD.MOV.U32 R146, RZ, RZ, RZ ;  /* 0x000000ffff927224 */ /* 0x000fe200078e00ff */
[----:B------:R-:W-:-:S02]  /*10730*/  @!P0 MOV R146, R107 ;  /* 0x0000006b00928202 */ /* 0x000fc40000000f00 */
[----:B------:R-:W-:Y:S02]  /*10740*/  LOP3.LUT P1, RZ, R35, 0x8, RZ, 0xc0, !PT ;  /* 0x0000000823ff7812 */ /* 0x000fe4000782c0ff */
[----:B------:R-:W-:Y:S01]  /*10750*/  I2FP.F32.S32 R152, R146 ;  /* 0x0000009200987245 */ /* 0x000fe20000201400 */
[----:B------:R-:W-:Y:S01]  /*10760*/  BSSY B0, `(.L_x_1257) ;  /* 0x0000058000007945 */ /* 0x000fe20003800000 */
[----:B------:R-:W1:Y:S01]  /*10770*/  SHFL.DOWN PT, R149, R146, 0x2, 0x1f ;  /* 0x08401f0092957f89 */ /* 0x000e6200000e0000 */
[----:B0-----:R-:W-:Y:S02]  /*10780*/  @!P0 LEA R147, R45, R44, 0x18 ;  /* 0x0000002c2d938211 */ /* 0x001fe400078ec0ff */
[----:B------:R-:W-:Y:S02]  /*10790*/  CS2R R44, SRZ ;  /* 0x00000000002c7805 */ /* 0x000fe4000001ff00 */
[----:B------:R-:W-:Y:S01]  /*107a0*/  @!P0 LEA R147, R46, R147, 0x3 ;  /* 0x000000932e938211 */ /* 0x000fe200078e18ff */
[----:B-1----:R-:W-:Y:S01]  /*107b0*/  IMAD.IADD R150, R149, 0x1, R146 ;  /* 0x0000000195967824 */ /* 0x002fe200078e0292 */
[----:B------:R-:W-:-:S03]  /*107c0*/  I2FP.F32.S32 R154, R149 ;  /* 0x00000095009a7245 */ /* 0x000fc60000201400 */
[----:B------:R-:W-:Y:S01]  /*107d0*/  @!P0 LDS.64 R44, [R147] ;  /* 0x00000000932c8984 */ /* 0x000fe20000000a00 */
[----:B------:R-:W-:Y:S02]  /*107e0*/  I2FP.F32.S32 R46, R150 ;  /* 0x00000096002e7245 */ /* 0x000fe40000201400 */
[----:B------:R-:W-:Y:S01]  /*107f0*/  PLOP3.LUT P0, PT, PT, PT, UP1, 0x40, 0x0 ;  /* 0x000000000000781c */ /* 0x000fe20003f0e818 */
[----:B------:R-:W0:Y:S01]  /*10800*/  SHFL.DOWN PT, R153, R150, 0x1, 0x1f ;  /* 0x08201f0096997f89 */ /* 0x000e2200000e0000 */
[----:B------:R-:W1:Y:S01]  /*10810*/  MUFU.RCP R145, R46 ;  /* 0x0000002e00917308 */ /* 0x000e620000001000 */
[-C--:B0-----:R-:W-:Y:S02]  /*10820*/  IADD3 R149, R150, R153.reuse, RZ ;  /* 0x0000009996957210 */ /* 0x081fe40007ffe0ff */
[----:B------:R-:W-:Y:S01]  /*10830*/  I2FP.F32.S32 R153, R153 ;  /* 0x0000009900997245 */ /* 0x000fe20000201400 */
[----:B------:R-:W0:Y:S02]  /*10840*/  SHFL.DOWN PT, R151, R44, 0x2, 0x1f ;  /* 0x08401f002c977f89 */ /* 0x000e2400000e0000 */
[----:B0-----:R-:W-:-:S04]  /*10850*/  FMUL.FTZ R147, R151, R154 ;  /* 0x0000009a97937220 */ /* 0x001fc80000410000 */
[----:B------:R-:W-:Y:S01]  /*10860*/  FFMA.FTZ R148, R152, R44, R147 ;  /* 0x0000002c98947223 */ /* 0x000fe20000010093 */
[----:B------:R-:W-:Y:S01]  /*10870*/  FADD.FTZ R44, -R151, R44 ;  /* 0x0000002c972c7221 */ /* 0x000fe20000010100 */
[----:B------:R-:W-:Y:S02]  /*10880*/  I2FP.F32.S32 R151, R149 ;  /* 0x0000009500977245 */ /* 0x000fe40000201400 */
[----:B-1----:R-:W-:Y:S01]  /*10890*/  FMUL.FTZ R147, R145, R148 ;  /* 0x0000009491937220 */ /* 0x002fe20000410000 */
[----:B------:R-:W-:Y:S01]  /*108a0*/  FMUL.FTZ R149, R44, R44 ;  /* 0x0000002c2c957220 */ /* 0x000fe20000410000 */
[----:B------:R-:W0:Y:S01]  /*108b0*/  SHFL.DOWN PT, R148, R45, 0x2, 0x1f ;  /* 0x08401f002d947f89 */ /* 0x000e2200000e0000 */
[----:B------:R-:W1:Y:S02]  /*108c0*/  MUFU.RCP R44, R151 ;  /* 0x00000097002c7308 */ /* 0x000e640000001000 */
[----:B------:R-:W-:Y:S01]  /*108d0*/  FMUL.FTZ R149, R149, R152 ;  /* 0x0000009895957220 */ /* 0x000fe20000410000 */
[----:B------:R-:W2:Y:S03]  /*108e0*/  SHFL.DOWN PT, R146, R147, 0x1, 0x1f ;  /* 0x08201f0093927f89 */ /* 0x000ea600000e0000 */
[----:B------:R-:W-:Y:S01]  /*108f0*/  FMUL.FTZ R149, R149, R154 ;  /* 0x0000009a95957220 */ /* 0x000fe20000410000 */
[----:B0-----:R-:W-:Y:S01]  /*10900*/  FADD.FTZ R148, R148, R45 ;  /* 0x0000002d94947221 */ /* 0x001fe20000010000 */
[----:B--2---:R-:W-:-:S03]  /*10910*/  FMUL.FTZ R45, R146, R153 ;  /* 0x00000099922d7220 */ /* 0x004fc60000410000 */
[----:B------:R-:W-:Y:S01]  /*10920*/  FFMA.FTZ R148, R145, R149, R148 ;  /* 0x0000009591947223 */ /* 0x000fe20000010094 */
[----:B------:R-:W-:Y:S01]  /*10930*/  FADD.FTZ R146, R147, -R146 ;  /* 0x8000009293927221 */ /* 0x000fe20000010000 */
[----:B------:R-:W-:-:S03]  /*10940*/  FFMA.FTZ R145, R46, R147, R45 ;  /* 0x000000932e917223 */ /* 0x000fc6000001002d */
[----:B------:R-:W0:Y:S01]  /*10950*/  SHFL.DOWN PT, R45, R148, 0x1, 0x1f ;  /* 0x08201f00942d7f89 */ /* 0x000e2200000e0000 */
[----:B-1----:R-:W-:Y:S01]  /*10960*/  FMUL.FTZ R149, R44, R145 ;  /* 0x000000912c957220 */ /* 0x002fe20000410000 */
[----:B------:R-:W-:-:S04]  /*10970*/  FMUL.FTZ R145, R146, R146 ;  /* 0x0000009292917220 */ /* 0x000fc80000410000 */
[----:B------:R-:W-:Y:S01]  /*10980*/  FMUL.FTZ R145, R46, R145 ;  /* 0x000000912e917220 */ /* 0x000fe20000410000 */
[----:B------:R-:W1:Y:S03]  /*10990*/  SHFL.IDX PT, R149, R149, RZ, 0x1f ;  /* 0x00001fff95957589 */ /* 0x000e6600000e0000 */
[----:B------:R-:W-:Y:S01]  /*109a0*/  FMUL.FTZ R145, R145, R153 ;  /* 0x0000009991917220 */ /* 0x000fe20000410000 */
[----:B0-----:R-:W-:-:S04]  /*109b0*/  FADD.FTZ R45, R148, R45 ;  /* 0x0000002d942d7221 */ /* 0x001fc80000010000 */
[----:B------:R-:W-:Y:S02]  /*109c0*/  FFMA.FTZ R146, R44, R145, R45 ;  /* 0x000000912c927223 */ /* 0x000fe4000001002d */
[----:B------:R-:W0:Y:S01]  /*109d0*/  LDC R145, c[0x0][0x2d8] ;  /* 0x0000b600ff917b82 */ /* 0x000e220000000800 */
[----:B-1----:R-:W-:-:S03]  /*109e0*/  FMUL.FTZ R44, R149, R149 ;  /* 0x00000095952c7220 */ /* 0x002fc60000410000 */
[----:B------:R-:W0:Y:S02]  /*109f0*/  SHFL.IDX PT, R146, R146, RZ, 0x1f ;  /* 0x00001fff92927589 */ /* 0x000e2400000e0000 */
[----:B------:R-:W-:Y:S02]  /*10a00*/  FSEL R150, R44, RZ, !P0 ;  /* 0x000000ff2c967208 */ /* 0x000fe40004000000 */
[----:B------:R-:W-:-:S04]  /*10a10*/  PLOP3.LUT P0, PT, PT, PT, UP1, 0x40, 0x0 ;  /* 0x000000000000781c */ /* 0x000fc80003f0e818 */
[----:B------:R-:W-:Y:S02]  /*10a20*/  FSEL R148, R149, RZ, P0 ;  /* 0x000000ff95947208 */ /* 0x000fe40000000000 */
[----:B------:R-:W-:-:S13]  /*10a30*/  LOP3.LUT P0, RZ, R47, 0x1f, R34, 0xf8, !PT ;  /* 0x0000001f2fff7812 */ /* 0x000fda000780f822 */
[----:B------:R-:W1:Y:S01]  /*10a40*/  @!P0 LDC.64 R46, c[0x0][0x250] ;  /* 0x00009400ff2e8b82 */ /* 0x000e620000000a00 */
[----:B0-----:R-:W-:-:S04]  /*10a50*/  FFMA.FTZ R145, R146, UR16, R145 ;  /* 0x0000001092917c23 */ /* 0x001fc80008010091 */
[----:B------:R-:W-:-:S03]  /*10a60*/  FADD.FTZ R145, R145, R150 ;  /* 0x0000009691917221 */ /* 0x000fc60000010000 */
[----:B------:R-:W0:Y:S03]  /*10a70*/  @!P0 LDC.64 R44, c[0x0][0x258] ;  /* 0x00009600ff2c8b82 */ /* 0x000e260000000a00 */
[----:B------:R-:W2:Y:S01]  /*10a80*/  MUFU.RSQ R145, R145 ;  /* 0x0000009100917308 */ /* 0x000ea20000001400 */
[----:B-1----:R-:W-:-:S05]  /*10a90*/  @!P0 IMAD.WIDE R46, R29, 0x4, R46 ;  /* 0x000000041d2e8825 */ /* 0x002fca00078e022e */
[----:B------:R1:W-:Y:S01]  /*10aa0*/  @!P0 STG.E desc[UR4][R46.64], R149 ;  /* 0x000000952e008986 */ /* 0x0003e2000c101904 */
[----:B0-----:R-:W-:-:S05]  /*10ab0*/  @!P0 IMAD.WIDE R44, R29, 0x4, R44 ;  /* 0x000000041d2c8825 */ /* 0x001fca00078e022c */
[----:B--2---:R1:W-:Y:S01]  /*10ac0*/  @!P0 STG.E desc[UR4][R44.64], R145 ;  /* 0x000000912c008986 */ /* 0x0043e2000c101904 */
[----:B------:R-:W-:Y:S05]  /*10ad0*/  @!P1 BRA `(.L_x_1258) ;  /* 0x0000000000809947 */ /* 0x000fea0003800000 */
[--C-:B-1----:R-:W-:Y:S01]  /*10ae0*/  FADD.FTZ R44, R101, -R148.reuse ;  /* 0x80000094652c7221 */ /* 0x102fe20000010000 */
[--C-:B------:R-:W-:Y:S01]  /*10af0*/  FADD.FTZ R46, R109, -R148.reuse ;  /* 0x800000946d2e7221 */ /* 0x100fe20000010000 */
[----:B------:R-:W0:Y:S01]  /*10b00*/  LDC.64 R146, c[0x0][0x2b8] ;  /* 0x0000ae00ff927b82 */ /* 0x000e220000000a00 */
[--C-:B------:R-:W-:Y:S01]  /*10b10*/  FADD.FTZ R152, R120, -R148.reuse ;  /* 0x8000009478987221 */ /* 0x100fe20000010000 */
[C---:B------:R-:W-:Y:S01]  /*10b20*/  FMUL.FTZ R45, R145.reuse, R44 ;  /* 0x0000002c912d7220 */ /* 0x040fe20000410000 */
[----:B------:R-:W-:Y:S01]  /*10b30*/  FMUL.FTZ R46, R145, R46 ;  /* 0x0000002e912e7220 */ /* 0x000fe20000410000 */
[--C-:B------:R-:W-:Y:S01]  /*10b40*/  FADD.FTZ R154, R129, -R148.reuse ;  /* 0x80000094819a7221 */ /* 0x100fe20000010000 */
[----:B------:R-:W-:Y:S01]  /*10b50*/  FADD.FTZ R150, R119, -R148 ;  /* 0x8000009477967221 */ /* 0x000fe20000010000 */
[----:B------:R-:W-:Y:S01]  /*10b60*/  FFMA.FTZ R44, R28, R45, R12 ;  /* 0x0000002d1c2c7223 */ /* 0x000fe2000001000c */
[----:B------:R-:W-:Y:S01]  /*10b70*/  FFMA.FTZ R45, R70, R46, R77 ;  /* 0x0000002e462d7223 */ /* 0x000fe2000001004d */
[--C-:B------:R-:W-:Y:S01]  /*10b80*/  FADD.FTZ R46, R110, -R148.reuse ;  /* 0x800000946e2e7221 */ /* 0x100fe20000010000 */
[--C-:B------:R-:W-:Y:S01]  /*10b90*/  FADD.FTZ R156, R130, -R148.reuse ;  /* 0x80000094829c7221 */ /* 0x100fe20000010000 */
[----:B------:R-:W-:Y:S01]  /*10ba0*/  FADD.FTZ R158, R139, -R148 ;  /* 0x800000948b9e7221 */ /* 0x000fe20000010000 */
[C---:B------:R-:W-:Y:S01]  /*10bb0*/  FMUL.FTZ R47, R145.reuse, R152 ;  /* 0x00000098912f7220 */ /* 0x040fe20000410000 */
[C---:B------:R-:W-:Y:S01]  /*10bc0*/  FMUL.FTZ R46, R145.reuse, R46 ;  /* 0x0000002e912e7220 */ /* 0x040fe20000410000 */
[----:B------:R-:W-:Y:S01]  /*10bd0*/  FMUL.FTZ R154, R145, R154 ;  /* 0x0000009a919a7220 */ /* 0x000fe20000410000 */
[----:B------:R-:W-:Y:S01]  /*10be0*/  F2FP.BF16.F32.PACK_AB R44, R45, R44 ;  /* 0x0000002c2d2c723e */ /* 0x000fe200000010ff */
        /* <DEDUP_REMOVED lines=11> */
[----:B------:R-:W-:Y:S01]  /*10ca0*/  F2FP.BF16.F32.PACK_AB R45, R150, R45 ;  /* 0x0000002d962d723e */ /* 0x000fe200000010ff */
[----:B------:R-:W-:Y:S01]  /*10cb0*/  VIADD R144, R144, 0x80 ;  /* 0x0000008090907836 */ /* 0x000fe20000000000 */
[----:B------:R-:W-:-:S05]  /*10cc0*/  F2FP.BF16.F32.PACK_AB R47, R149, R156 ;  /* 0x0000009c952f723e */ /* 0x000fca00000010ff */
[----:B------:R0:W-:Y:S02]  /*10cd0*/  STG.E.128 desc[UR4][R146.64], R44 ;  /* 0x0000002c92007986 */ /* 0x0001e4000c101d04 */
.L_x_1258:
[----:B------:R-:W-:Y:S05]  /*10ce0*/  BSYNC B0 ;  /* 0x0000000000007941 */ /* 0x000fea0003800000 */
.L_x_1257:
[----:B------:R-:W-:Y:S01]  /*10cf0*/  LOP3.LUT P0, RZ, R35, 0x80, RZ, 0xc0, !PT ;  /* 0x0000008023ff7812 */ /* 0x000fe2000780c0ff */
[----:B------:R-:W-:-:S12]  /*10d00*/  BSSY B0, `(.L_x_1259) ;  /* 0x0000022000007945 */ /* 0x000fd80003800000 */
[----:B------:R-:W-:Y:S05]  /*10d10*/  @!P0 BRA `(.L_x_1260) ;  /* 0x0000000000808947 */ /* 0x000fea0003800000 */
[--C-:B01----:R-:W-:Y:S01]  /*10d20*/  FADD.FTZ R44, R102, -R148.reuse ;  /* 0x80000094662c7221 */ /* 0x103fe20000010000 */
        /* <DEDUP_REMOVED lines=29> */
[----:B------:R-:W-:-:S03]  /*10f00*/  IADD3 R144, R144, 0x80, RZ ;  /* 0x0000008090907810 */ /* 0x000fc60007ffe0ff */
[----:B------:R2:W-:Y:S04]  /*10f10*/  STG.E.128 desc[UR4][R146.64], R44 ;  /* 0x0000002c92007986 */ /* 0x0005e8000c101d04 */
.L_x_1260:
[----:B------:R-:W-:Y:S05]  /*10f20*/  BSYNC B0 ;  /* 0x0000000000007941 */ /* 0x000fea0003800000 */
.L_x_1259:
[----:B------:R-:W-:Y:S01]  /*10f30*/  LOP3.LUT P0, RZ, R35, 0x40, RZ, 0xc0, !PT ;  /* 0x0000004023ff7812 */ /* 0x000fe2000780c0ff */
[----:B------:R-:W-:-:S12]  /*10f40*/  BSSY B0, `(.L_x_1261) ;  /* 0x0000022000007945 */ /* 0x000fd80003800000 */
[----:B------:R-:W-:Y:S05]  /*10f50*/  @!P0 BRA `(.L_x_1262) ;  /* 0x0000000000808947 */ /* 0x000fea0003800000 */
[--C-:B012---:R-:W-:Y:S01]  /*10f60*/  FADD.FTZ R44, R103, -R148.reuse ;  /* 0x80000094672c7221 */ /* 0x107fe20000010000 */
        /* <DEDUP_REMOVED lines=31> */
.L_x_1262:
[----:B------:R-:W-:Y:S05]  /*11160*/  BSYNC B0 ;  /* 0x0000000000007941 */ /* 0x000fea0003800000 */
.L_x_1261:
[----:B------:R-:W-:Y:S01]  /*11170*/  LOP3.LUT P0, RZ, R35, 0x20, RZ, 0xc0, !PT ;  /* 0x0000002023ff7812 */ /* 0x000fe2000780c0ff */
[----:B------:R-:W-:-:S12]  /*11180*/  BSSY B0, `(.L_x_1263) ;  /* 0x0000022000007945 */ /* 0x000fd80003800000 */
[----:B------:R-:W-:Y:S05]  /*11190*/  @!P0 BRA `(.L_x_1264) ;  /* 0x0000000000808947 */ /* 0x000fea0003800000 */
[--C-:B0123--:R-:W-:Y:S01]  /*111a0*/  FADD.FTZ R44, R104, -R148.reuse ;  /* 0x80000094682c7221 */ /* 0x10ffe20000010000 */
        /* <DEDUP_REMOVED lines=31> */
.L_x_1264:
[----:B------:R-:W-:Y:S05]  /*113a0*/  BSYNC B0 ;  /* 0x0000000000007941 */ /* 0x000fea0003800000 */
.L_x_1263:
[----:B------:R-:W-:Y:S01]  /*113b0*/  LOP3.LUT P0, RZ, R35, 0x10, RZ, 0xc0, !PT ;  /* 0x0000001023ff7812 */ /* 0x000fe2000780c0ff */
        /* <DEDUP_REMOVED lines=33> */
.L_x_1266:
[----:B------:R-:W-:Y:S05]  /*115d0*/  BSYNC B0 ;  /* 0x0000000000007941 */ /* 0x000fea0003800000 */
.L_x_1265:
[----:B------:R-:W-:Y:S01]  /*115e0*/  VIADD R29, R29, UR18 ;  /* 0x000000121d1d7c36 */ /* 0x000fe20008000000 */
[----:B01----:R-:W-:-:S04]  /*115f0*/  SEL R145, RZ, 0x1, P3 ;  /* 0x00000001ff917807 */ /* 0x003fc80001800000 */
[----:B------:R-:W-:-:S13]  /*11600*/  ISETP.GE.AND P0, PT, R29, UR19, PT ;  /* 0x000000131d007c0c */ /* 0x000fda000bf06270 */
[----:B------:R-:W-:Y:S05]  /*11610*/  @!P0 BRA `(.L_x_1267) ;  /* 0xfffffefc00b88947 */ /* 0x000fea000383ffff */
[----:B------:R-:W-:Y:S05]  /*11620*/  EXIT ;  /* 0x000000000000794d */ /* 0x000fea0003800000 */
.L_x_1256:
[----:B------:R-:W-:Y:S01]  /*11630*/  HFMA2.MMA R154, -RZ, RZ, 0, 1.847743988037109375e-06 ;  /* 0x0000001fff9a7435 */ /* 0x000fe200000001ff */
[----:B------:R-:W-:Y:S01]  /*11640*/  MOV R152, R45 ;  /* 0x0000002d00987202 */ /* 0x000fe20000000f00 */
[----:B------:R-:W-:Y:S02]  /*11650*/  IMAD.MOV.U32 R153, RZ, RZ, 0x1 ;  /* 0x00000001ff997424 */ /* 0x000fe400078e00ff */
[----:B------:R-:W-:-:S07]  /*11660*/  IMAD.MOV.U32 R151, RZ, RZ, -0x1 ;  /* 0xffffffffff977424 */ /* 0x000fce00078e00ff */
[----:B------:R-:W-:Y:S05]  /*11670*/  WARPSYNC.COLLECTIVE R151, `(.L_x_1268) ;  /* 0x0000000097087348 */ /* 0x000fea0003c00000 */
[----:B------:R0:W1:Y:S02]  /*11680*/  SHFL.BFLY P6, R149, R152, R153, R154 ;  /* 0x0c00009998957389 */ /* 0x00006400000c009a */
[----:B01----:R-:W-:Y:S01]  /*11690*/  ENDCOLLECTIVE ;  /* 0x000000000000791b */ /* 0x003fe20003800000 */
.L_x_1268:
[----:B------:R-:W-:Y:S01]  /*116a0*/  HFMA2.MMA R153, -RZ, RZ, 0, 1.1920928955078125e-07 ;  /* 0x00000002ff997435 */ /* 0x000fe200000001ff */
[----:B------:R-:W-:-:S05]  /*116b0*/  MOV R44, R149 ;  /* 0x00000095002c7202 */ /* 0x000fca0000000f00 */
[----:B------:R-:W-:-:S04]  /*116c0*/  FADD.FTZ R145, R45, R44 ;  /* 0x0000002c2d917221 */ /* 0x000fc80000010000 */
[----:B------:R-:W-:-:S07]  /*116d0*/  IMAD.MOV.U32 R152, RZ, RZ, R145 ;  /* 0x000000ffff987224 */ /* 0x000fce00078e0091 */
[----:B------:R-:W-:Y:S05]  /*116e0*/  WARPSYNC.COLLECTIVE R151, `(.L_x_1269) ;  /* 0x0000000097087348 */ /* 0x000fea0003c00000 */
[----:B------:R0:W1:Y:S02]  /*116f0*/  SHFL.BFLY P6, R149, R152, R153, R154 ;  /* 0x0c00009998957389 */ /* 0x00006400000c009a */
[----:B01----:R-:W-:Y:S01]  /*11700*/  ENDCOLLECTIVE ;  /* 0x000000000000791b */ /* 0x003fe20003800000 */
.L_x_1269:
[----:B------:R-:W-:Y:S02]  /*11710*/  IMAD.MOV.U32 R153, RZ, RZ, 0x4 ;  /* 0x00000004ff997424 */ /* 0x000fe400078e00ff */
[----:B------:R-:W-:-:S04]  /*11720*/  IMAD.MOV.U32 R44, RZ, RZ, R149 ;  /* 0x000000ffff2c7224 */ /* 0x000fc800078e0095 */
[----:B------:R-:W-:-:S05]  /*11730*/  FADD.FTZ R146, R145, R44 ;  /* 0x0000002c91927221 */ /* 0x000fca0000010000 */
[----:B------:R-:W-:-:S07]  /*11740*/  MOV R152, R146 ;  /* 0x0000009200987202 */ /* 0x000fce0000000f00 */
[----:B------:R-:W-:Y:S05]  /*11750*/  WARPSYNC.COLLECTIVE R151, `(.L_x_1270) ;  /* 0x0000000097087348 */ /* 0x000fea0003c00000 */
[----:B------:R0:W1:Y:S02]  /*11760*/  SHFL.BFLY P6, R149, R152, R153, R154 ;  /* 0x0c00009998957389 */ /* 0x00006400000c009a */
[----:B01----:R-:W-:Y:S01]  /*11770*/  ENDCOLLECTIVE ;  /* 0x000000000000791b */ /* 0x003fe20003800000 */
.L_x_1270:
[----:B------:R-:W-:Y:S01]  /*11780*/  HFMA2.MMA R153, -RZ, RZ, 0, 4.76837158203125e-07 ;  /* 0x00000008ff997435 */ /* 0x000fe200000001ff */
[----:B------:R-:W-:-:S05]  /*11790*/  MOV R147, R149 ;  /* 0x0000009500937202 */ /* 0x000fca0000000f00 */
[----:B------:R-:W-:-:S04]  /*117a0*/  FADD.FTZ R147, R146, R147 ;  /* 0x0000009392937221 */ /* 0x000fc80000010000 */
[----:B------:R-:W-:-:S07]  /*117b0*/  IMAD.MOV.U32 R152, RZ, RZ, R147 ;  /* 0x000000ffff987224 */ /* 0x000fce00078e0093 */
[----:B------:R-:W-:Y:S05]  /*117c0*/  WARPSYNC.COLLECTIVE R151, `(.L_x_1271) ;  /* 0x0000000097087348 */ /* 0x000fea0003c00000 */
[----:B------:R0:W1:Y:S02]  /*117d0*/  SHFL.BFLY P6, R149, R152, R153, R154 ;  /* 0x0c00009998957389 */ /* 0x00006400000c009a */
[----:B01----:R-:W-:Y:S01]  /*117e0*/  ENDCOLLECTIVE ;  /* 0x000000000000791b */ /* 0x003fe20003800000 */
.L_x_1271:
[----:B------:R-:W-:Y:S02]  /*117f0*/  IMAD.MOV.U32 R153, RZ, RZ, 0x10 ;  /* 0x00000010ff997424 */ /* 0x000fe400078e00ff */
[----:B------:R-:W-:-:S04]  /*11800*/  IMAD.MOV.U32 R44, RZ, RZ, R149 ;  /* 0x000000ffff2c7224 */ /* 0x000fc800078e0095 */
[----:B------:R-:W-:-:S05]  /*11810*/  FADD.FTZ R148, R147, R44 ;  /* 0x0000002c93947221 */ /* 0x000fca0000010000 */
[----:B------:R-:W-:-:S07]  /*11820*/  MOV R152, R148 ;  /* 0x0000009400987202 */ /* 0x000fce0000000f00 */
[----:B------:R-:W-:Y:S05]  /*11830*/  WARPSYNC.COLLECTIVE R151, `(.L_x_1272) ;  /* 0x0000000097087348 */ /* 0x000fea0003c00000 */
[----:B------:R0:W1:Y:S02]  /*11840*/  SHFL.BFLY P6, R149, R152, R153, R154 ;  /* 0x0c00009998957389 */ /* 0x00006400000c009a */
[----:B01----:R-:W-:Y:S01]  /*11850*/  ENDCOLLECTIVE ;  /* 0x000000000000791b */ /* 0x003fe20003800000 */
.L_x_1272:
[----:B------:R-:W-:Y:S02]  /*11860*/  IMAD.MOV.U32 R153, RZ, RZ, 0x1 ;  /* 0x00000001ff997424 */ /* 0x000fe400078e00ff */
[----:B------:R-:W-:Y:S01]  /*11870*/  FADD.FTZ R149, R148, R149 ;  /* 0x0000009594957221 */ /* 0x000fe20000010000 */
[----:B------:R-:W-:-:S03]  /*11880*/  LOP3.LUT P6, RZ, R35, 0x8, RZ, 0xc0, !PT ;  /* 0x0000000823ff7812 */ /* 0x000fc600078cc0ff */
        /* <DEDUP_REMOVED lines=86> */
.L_x_1273:
[----:B------:R-:W-:Y:S01]  /*11df0*/  HFMA2.MMA R153, -RZ, RZ, 0, 1.1920928955078125e-07 ;  /* 0x00000002ff997435 */ /* 0x000fe200000001ff */
[----:B------:R-:W-:-:S05]  /*11e00*/  MOV R146, R149 ;  /* 0x0000009500927202 */ /* 0x000fca0000000f00 */
[----:B------:R-:W-:-:S04]  /*11e10*/  FADD.FTZ R146, R45, R146 ;  /* 0x000000922d927221 */ /* 0x000fc80000010000 */
[----:B------:R-:W-:-:S07]  /*11e20*/  IMAD.MOV.U32 R152, RZ, RZ, R146 ;  /* 0x000000ffff987224 */ /* 0x000fce00078e0092 */
[----:B------:R-:W-:Y:S05]  /*11e30*/  WARPSYNC.COLLECTIVE R151, `(.L_x_1274) ;  /* 0x0000000097087348 */ /* 0x000fea0003c00000 */
[----:B------:R0:W1:Y:S02]  /*11e40*/  SHFL.BFLY P6, R149, R152, R153, R154 ;  /* 0x0c00009998957389 */ /* 0x00006400000c009a */
[----:B01----:R-:W-:Y:S01]  /*11e50*/  ENDCOLLECTIVE ;  /* 0x000000000000791b */ /* 0x003fe20003800000 */
.L_x_1274:
[----:B------:R-:W-:Y:S02]  /*11e60*/  IMAD.MOV.U32 R153, RZ, RZ, 0x4 ;  /* 0x00000004ff997424 */ /* 0x000fe400078e00ff */
[----:B------:R-:W-:-:S04]  /*11e70*/  IMAD.MOV.U32 R145, RZ, RZ, R149 ;  /* 0x000000ffff917224 */ /* 0x000fc800078e0095 */
[----:B------:R-:W-:-:S05]  /*11e80*/  FADD.FTZ R145, R146, R145 ;  /* 0x0000009192917221 */ /* 0x000fca0000010000 */
[----:B------:R-:W-:-:S07]  /*11e90*/  MOV R152, R145 ;  /* 0x0000009100987202 */ /* 0x000fce0000000f00 */
[----:B------:R-:W-:Y:S05]  /*11ea0*/  WARPSYNC.COLLECTIVE R151, `(.L_x_1275) ;  /* 0x0000000097087348 */ /* 0x000fea0003c00000 */
[----:B------:R0:W1:Y:S02]  /*11eb0*/  SHFL.BFLY P6, R149, R152, R153, R154 ;  /* 0x0c00009998957389 */ /* 0x00006400000c009a */
[----:B01----:R-:W-:Y:S01]  /*11ec0*/  ENDCOLLECTIVE ;  /* 0x000000000000791b */ /* 0x003fe20003800000 */
.L_x_1275:
[----:B------:R-:W-:Y:S01]  /*11ed0*/  HFMA2.MMA R153, -RZ, RZ, 0, 4.76837158203125e-07 ;  /* 0x00000008ff997435 */ /* 0x000fe200000001ff */
[----:B------:R-:W-:-:S05]  /*11ee0*/  MOV R148, R149 ;  /* 0x0000009500947202 */ /* 0x000fca0000000f00 */
[----:B------:R-:W-:-:S04]  /*11ef0*/  FADD.FTZ R148, R145, R148 ;  /* 0x0000009491947221 */ /* 0x000fc80000010000 */
[----:B------:R-:W-:-:S07]  /*11f00*/  IMAD.MOV.U32 R152, RZ, RZ, R148 ;  /* 0x000000ffff987224 */ /* 0x000fce00078e0094 */
[----:B------:R-:W-:Y:S05]  /*11f10*/  WARPSYNC.COLLECTIVE R151, `(.L_x_1276) ;  /* 0x0000000097087348 */ /* 0x000fea0003c00000 */
[----:B------:R0:W1:Y:S02]  /*11f20*/  SHFL.BFLY P6, R149, R152, R153, R154 ;  /* 0x0c00009998957389 */ /* 0x00006400000c009a */
[----:B01----:R-:W-:Y:S01]  /*11f30*/  ENDCOLLECTIVE ;  /* 0x000000000000791b */ /* 0x003fe20003800000 */
.L_x_1276:
[----:B------:R-:W-:Y:S02]  /*11f40*/  IMAD.MOV.U32 R153, RZ, RZ, 0x10 ;  /* 0x00000010ff997424 */ /* 0x000fe400078e00ff */
[----:B------:R-:W-:-:S04]  /*11f50*/  IMAD.MOV.U32 R147, RZ, RZ, R149 ;  /* 0x000000ffff937224 */ /* 0x000fc800078e0095 */
[----:B------:R-:W-:-:S05]  /*11f60*/  FADD.FTZ R147, R148, R147 ;  /* 0x0000009394937221 */ /* 0x000fca0000010000 */
[----:B------:R-:W-:-:S07]  /*11f70*/  MOV R152, R147 ;  /* 0x0000009300987202 */ /* 0x000fce0000000f00 */
[----:B------:R-:W-:Y:S05]  /*11f80*/  WARPSYNC.COLLECTIVE R151, `(.L_x_1277) ;  /* 0x0000000097087348 */ /* 0x000fea0003c00000 */
[----:B------:R0:W1:Y:S02]  /*11f90*/  SHFL.BFLY P6, R149, R152, R153, R154 ;  /* 0x0c00009998957389 */ /* 0x00006400000c009a */
[----:B01----:R-:W-:Y:S01]  /*11fa0*/  ENDCOLLECTIVE ;  /* 0x000000000000791b */ /* 0x003fe20003800000 */
.L_x_1277:
[----:B------:R-:W-:Y:S01]  /*11fb0*/  MOV R150, R149 ;  /* 0x0000009500967202 */ /* 0x000fe20000000f00 */
[----:B------:R-:W-:Y:S06]  /*11fc0*/  BRA `(.L_x_1278) ;  /* 0xffffffe400987947 */ /* 0x000fec000383ffff */
.L_x_1279:
        /* <DEDUP_REMOVED lines=11> */
.L_x_37168:


//--------------------- .text._ZN10layer_norm13ln_fwd_kernelINS_13Kernel_traitsI13__nv_bfloat16S2_S2_S2_fjLj5120ELj1ELj1ELj4ELj16ENS_18Kernel_traits_baseILj5120ES2_S2_S2_S2_fjLj128EEEEELb1ELb0ELb0ELb1EEEvNS_9FwdParamsE --------------------------
	.section	.text._ZN10layer_norm13ln_fwd_kernelINS_13Kernel_traitsI13__nv_bfloat16S2_S2_S2_fjLj5120ELj1ELj1ELj4ELj16ENS_18Kernel_traits_baseILj5120ES2_S2_S2_S2_fjLj128EEEEELb1ELb0ELb0ELb1EEEvNS_9FwdParamsE,"ax",@progbits
	.align	128
        .global         _ZN10layer_norm13ln_fwd_kernelINS_13Kernel_traitsI13__nv_bfloat16S2_S2_S2_fjLj5120ELj1ELj1ELj4ELj16ENS_18Kernel_traits_baseILj5120ES2_S2_S2_S2_fjLj128EEEEELb1ELb0ELb0ELb1EEEvNS_9FwdParamsE
        .type           _ZN10layer_norm13ln_fwd_kernelINS_13Kernel_traitsI13__nv_bfloat16S2_S2_S2_fjLj5120ELj1ELj1ELj4ELj16ENS_18Kernel_traits_baseILj5120ES2_S2_S2_S2_fjLj128EEEEELb1ELb0ELb0ELb1EEEvNS_9FwdParamsE,@function
        .size           _ZN10layer_norm13ln_fwd_kernelINS_13Kernel_traitsI13__nv_bfloat16S2_S2_S2_fjLj5120ELj1ELj1ELj4ELj16ENS_18Kernel_traits_baseILj5120ES2_S2_S2_S2_fjLj128EEEEELb1ELb0ELb0ELb1EEEvNS_9FwdParamsE,(.L_x_37169 - _ZN10layer_norm13ln_fwd_kernelINS_13Kernel_traitsI13__nv_bfloat16S2_S2_S2_fjLj5120ELj1ELj1ELj4ELj16ENS_18Kernel_traits_baseILj5120ES2_S2_S2_S2_fjLj128EEEEELb1ELb0ELb0ELb1EEEvNS_9FwdParamsE)
        .other          _ZN10layer_norm13ln_fwd_kernelINS_13Kernel_traitsI13__nv_bfloat16S2_S2_S2_fjLj5120ELj1ELj1ELj4ELj16ENS_18Kernel_traits_baseILj5120ES2_S2_S2_S2_fjLj128EEEEELb1ELb0ELb0ELb1EEEvNS_9FwdParamsE,@"STO_CUDA_ENTRY STV_DEFAULT"
_ZN10layer_norm13ln_fwd_kernelINS_13Kernel_traitsI13__nv_bfloat16S2_S2_S2_fjLj5120ELj1ELj1ELj4ELj16ENS_18Kernel_traits_baseILj5120ES2_S2_S2_S2_fjLj128EEEEELb1ELb0ELb0ELb1EEEvNS_9FwdParamsE:
.text._ZN10layer_norm13ln_fwd_kernelINS_13Kernel_traitsI13__nv_bfloat16S2_S2_S2_fjLj5120ELj1ELj1ELj4ELj16ENS_18Kernel_traits_baseILj5120ES2_S2_S2_S2_fjLj128EEEEELb1ELb0ELb0ELb1EEEvNS_9FwdParamsE:
        /* <DEDUP_REMOVED lines=8> */
[----:B------:R-:W1:Y:S01]  /*0080*/  LDC R137, c[0x0][0x2ec] ;  /* 0x0000bb00ff897b82 */ /* 0x000e620000000800 */
[----:B------:R-:W2:Y:S01]  /*0090*/  S2R R57, SR_TID.X ;  /* 0x0000000000397919 */ /* 0x000ea20000002100 */
[----:B------:R-:W-:-:S06]  /*00a0*/  ULDC.64 UR10, c[0x0][0x2c8] ;  /* 0x0000b200000a7ab9 */ /* 0x000fcc0000000a00 */
[----:B------:R-:W3:Y:S01]  /*00b0*/  @P0 LDG.E.64 R2, desc[UR4][R2.64] ;  /* 0x0000000402020981 */ /* 0x000ee2000c1e1b00 */
[----:B------:R-:W4:Y:S01]  /*00c0*/  @P0 LDC R7, c[0x0][0x2f0] ;  /* 0x0000bc00ff070b82 */ /* 0x000f220000000800 */
[----:B0-----:R-:W-:Y:S01]  /*00d0*/  @P0 MOV R4, R136 ;  /* 0x0000008800040202 */ /* 0x001fe20000000f00 */
[----:B-1----:R-:W-:-:S06]  /*00e0*/  @P0 IMAD.MOV.U32 R5, RZ, RZ, R137 ;  /* 0x000000ffff050224 */ /* 0x002fcc00078e0089 */
[----:B------:R-:W4:Y:S01]  /*00f0*/  @P0 LDG.E.64 R4, desc[UR4][R4.64] ;  /* 0x0000000404040981 */ /* 0x000f22000c1e1b00 */
[----:B------:R-:W2:Y:S08]  /*0100*/  S2UR UR8, SR_CTAID.X ;  /* 0x00000000000879c3 */ /* 0x000eb00000002500 */
[----:B------:R-:W2:Y:S02]  /*0110*/  LDC R66, c[0x0][RZ] ;  /* 0x00000000ff427b82 */ /* 0x000ea40000000800 */
[----:B--2---:R-:W-:Y:S01]  /*0120*/  IMAD R66, R66, UR8, R57 ;  /* 0x0000000842427c24 */ /* 0x004fe2000f8e0239 */
[----:B------:R-:W-:-:S04]  /*0130*/  SHF.L.U32 R0, R57, 0x4, RZ ;  /* 0x0000000439007819 */ /* 0x000fc800000006ff */
[----:B------:R-:W-:Y:S02]  /*0140*/  LOP3.LUT R0, R0, 0x7f0, RZ, 0xc0, !PT ;  /* 0x000007f000007812 */ /* 0x000fe400078ec0ff */
[----:B---3--:R-:W-:Y:S02]  /*0150*/  @P0 R2UR UR6, R2 ;  /* 0x00000000020602ca */ /* 0x008fe400000e0000 */
[----:B------:R-:W-:Y:S02]  /*0160*/  @P0 R2UR UR7, R3 ;  /* 0x00000000030702ca */ /* 0x000fe400000e0000 */
[----:B----4-:R-:W-:-:S05]  /*0170*/  @P0 IADD3 R136, P1, R4, R7, RZ ;  /* 0x0000000704880210 */ /* 0x010fca0007f3e0ff */
        /* <DEDUP_REMOVED lines=18> */
[----:B------:R-:W-:Y:S01]  /*02a0*/  UIADD3 UR23, UR7, 0x32370b8f, URZ ;  /* 0x32370b8f07177890 */ /* 0x000fe2000fffe03f */
[----:B------:R-:W-:Y:S02]  /*02b0*/  ISETP.NE.U32.AND P0, PT, RZ, UR10, PT ;  /* 0x0000000aff007c0c */ /* 0x000fe4000bf05070 */
[----:B------:R-:W-:Y:S01]  /*02c0*/  LOP3.LUT R16, R3, UR21, R6, 0x96, !PT ;  /* 0x0000001503107c12 */ /* 0x000fe2000f8e9606 */
[----:B------:R-:W-:Y:S01]  /*02d0*/  IMAD.WIDE.U32 R6, R7, -0x2daee0ad, RZ ;  /* 0xd2511f5307067825 */ /* 0x000fe200078e00ff */
[----:B------:R-:W-:Y:S02]  /*02e0*/  ISETP.NE.AND.EX P0, PT, RZ, UR11, PT, P0 ;  /* 0x0000000bff007c0c */ /* 0x000fe4000bf05300 */
[----:B------:R-:W-:Y:S01]  /*02f0*/  IADD3 R4, P1, R0, UR10, RZ ;  /* 0x0000000a00047c10 */ /* 0x000fe2000ff3e0ff */
[----:B------:R-:W-:Y:S01]  /*0300*/  UIADD3 UR22, UR6, -0x255992d5, URZ ;  /* 0xdaa66d2b06167890 */ /* 0x000fe2000fffe03f */
[----:B------:R-:W-:Y:S01]  /*0310*/  LOP3.LUT R20, R7, UR23, R2, 0x96, !PT ;  /* 0x0000001707147c12 */ /* 0x000fe2000f8e9602 */
[----:B------:R-:W-:Y:S01]  /*0320*/  UIADD3 UR24, UR6, 0x78dde6e4, URZ ;  /* 0x78dde6e406187890 */ /* 0x000fe2000fffe03f */
[----:B------:R-:W-:Y:S01]  /*0330*/  IMAD.WIDE.U32 R16, R16, -0x326172a9, RZ ;  /* 0xcd9e8d5710107825 */ /* 0x000fe200078e00ff */
[----:B------:R-:W-:-:S02]  /*0340*/  UIADD3 UR25, UR7, -0x126145ec, URZ ;  /* 0xed9eba1407197890 */ /* 0x000fc4000fffe03f */
[----:B------:R-:W-:Y:S01]  /*0350*/  UIADD3 UR27, UR7, -0x56f99767, URZ ;  /* 0xa9066899071b7890 */ /* 0x000fe2000fffe03f */
[----:B------:R-:W-:Y:S01]  /*0360*/  IMAD.WIDE.U32 R20, R20, -0x326172a9, RZ ;  /* 0xcd9e8d5714147825 */ /* 0x000fe200078e00ff */
[----:B------:R-:W-:Y:S02]  /*0370*/  UIADD3 UR26, UR6, 0x1715609d, URZ ;  /* 0x1715609d061a7890 */ /* 0x000fe4000fffe03f */
[----:B------:R-:W-:Y:S01]  /*0380*/  UIADD3 UR28, UR6, -0x4ab325aa, URZ ;  /* 0xb54cda56061c7890 */ /* 0x000fe2000fffe03f */
[----:B------:R-:W-:Y:S01]  /*0390*/  IMAD.X R5, RZ, RZ, UR11, P1 ;  /* 0x0000000bff057e24 */ /* 0x000fe200088e06ff */
[----:B------:R-:W-:Y:S01]  /*03a0*/  LOP3.LUT R2, R17, UR22, R12, 0x96, !PT ;  /* 0x0000001611027c12 */ /* 0x000fe2000f8e960c */
[----:B------:R-:W-:Y:S01]  /*03b0*/  UIADD3 UR29, UR7, 0x646e171e, URZ ;  /* 0x646e171e071d7890 */ /* 0x000fe2000fffe03f */
[----:B------:R-:W-:Y:S01]  /*03c0*/  LOP3.LUT R7, R21, UR24, R16, 0x96, !PT ;  /* 0x0000001815077c12 */ /* 0x000fe2000f8e9610 */
[----:B------:R-:W-:Y:S01]  /*03d0*/  ULDC UR10, c[0x0][0x214] ;  /* 0x00008500000a7ab9 */ /* 0x000fe20000000800 */
[----:B------:R0:W5:Y:S04]  /*03e0*/  @P0 LDG.E.128 R8, desc[UR4][R4.64] ;  /* 0x0000000404080981 */ /* 0x000168000c1e1d00 */
[----:B------:R0:W5:Y:S04]  /*03f0*/  @P0 LDG.E.128 R12, desc[UR4][R4.64+0x800] ;  /* 0x00080004040c0981 */ /* 0x000168000c1e1d00 */
[----:B------:R0:W5:Y:S04]  /*0400*/  @P0 LDG.E.128 R16, desc[UR4][R4.64+0x1000] ;  /* 0x0010000404100981 */ /* 0x000168000c1e1d00 */
[----:B------:R0:W5:Y:S04]  /*0410*/  @P0 LDG.E.128 R52, desc[UR4][R4.64+0x1800] ;  /* 0x0018000404340981 */ /* 0x000168000c1e1d00 */
[----:B------:R0:W5:Y:S01]  /*0420*/  @P0 LDG.E.128 R60, desc[UR4][R4.64+0x2000] ;  /* 0x00200004043c0981 */ /* 0x000162000c1e1d00 */
        /* <DEDUP_REMOVED lines=9> */
[----:B------:R-:W-:Y:S01]  /*04c0*/  LEA.HI R56, R57, UR8, RZ, 0x19 ;  /* 0x0000000839387c11 */ /* 0x000fe2000f8fc8ff */
[----:B------:R-:W-:Y:S01]  /*04d0*/  UIADD3 UR30, UR6, 0x5384540f, URZ ;  /* 0x5384540f061e7890 */ /* 0x000fe2000fffe03f */
[----:B------:R-:W-:Y:S01]  /*04e0*/  LOP3.LUT R22, R3, UR29, R6, 0x96, !PT ;  /* 0x0000001d03167c12 */ /* 0x000fe2000f8e9606 */
[----:B------:R-:W-:Y:S01]  /*04f0*/  UIADD3 UR31, UR7, 0x1fd5c5a3, URZ ;  /* 0x1fd5c5a3071f7890 */ /* 0x000fe2000fffe03f */
[----:B------:R-:W-:Y:S01]  /*0500*/  IMAD.WIDE.U32 R6, R7, -0x2daee0ad, RZ ;  /* 0xd2511f5307067825 */ /* 0x000fe200078e00ff */
[----:B------:R-:W-:Y:S01]  /*0510*/  ISETP.GE.AND P1, PT, R56, UR10, PT ;  /* 0x0000000a38007c0c */ /* 0x000fe2000bf26270 */
[----:B------:R-:W-:Y:S02]  /*0520*/  ULDC.64 UR8, c[0x0][0x260] ;  /* 0x0000980000087ab9 */ /* 0x000fe40000000a00 */
[----:B------:R-:W-:Y:S01]  /*0530*/  IMAD.WIDE.U32 R22, R22, -0x326172a9, RZ ;  /* 0xcd9e8d5716167825 */ /* 0x000fe200078e00ff */
[----:B------:R-:W-:-:S02]  /*0540*/  LOP3.LUT R59, R7, UR31, R2, 0x96, !PT ;  /* 0x0000001f073b7c12 */ /* 0x000fc4000f8e9602 */
[----:B------:R-:W-:Y:S02]  /*0550*/  IADD3 R2, P2, R0, UR8, RZ ;  /* 0x0000000800027c10 */ /* 0x000fe4000ff5e0ff */
[----:B------:R-:W-:Y:S01]  /*0560*/  LOP3.LUT R58, R23, UR30, R20, 0x96, !PT ;  /* 0x0000001e173a7c12 */ /* 0x000fe2000f8e9614 */
[----:B------:R-:W-:Y:S01]  /*0570*/  UIADD3 UR32, UR6, -0xe443238, URZ ;  /* 0xf1bbcdc806207890 */ /* 0x000fe2000fffe03f */
[----:B------:R-:W-:Y:S01]  /*0580*/  IMAD.HI.U32 R21, R59, -0x326172a9, RZ ;  /* 0xcd9e8d573b157827 */ /* 0x000fe200078e00ff */
[----:B------:R-:W-:-:S03]  /*0590*/  UIADD3 UR33, UR7, -0x24c28bd8, URZ ;  /* 0xdb3d742807217890 */ /* 0x000fc6000fffe03f */
[----:B------:R-:W-:Y:S01]  /*05a0*/  IMAD.HI.U32 R7, R58, -0x2daee0ad, RZ ;  /* 0xd2511f533a077827 */ /* 0x000fe200078e00ff */
[----:B------:R-:W-:-:S03]  /*05b0*/  LOP3.LUT R64, R21, UR32, R22, 0x96, !PT ;  /* 0x0000002015407c12 */ /* 0x000fc6000f8e9616 */
[----:B------:R-:W-:Y:S01]  /*05c0*/  IMAD.X R3, RZ, RZ, UR9, P2 ;  /* 0x00000009ff037e24 */ /* 0x000fe200090e06ff */
[----:B------:R-:W-:Y:S01]  /*05d0*/  LOP3.LUT R69, R7, UR33, R6, 0x96, !PT ;  /* 0x0000002107457c12 */ /* 0x000fe2000f8e9606 */
[----:B0-----:R-:W-:Y:S06]  /*05e0*/  @P1 EXIT ;  /* 0x000000000000194d */ /* 0x001fec0003800000 */
[----:B------:R-:W2:Y:S04]  /*05f0*/  LDG.E.128 R4, desc[UR4][R2.64] ;  /* 0x0000000402047981 */ /* 0x000ea8000c1e1d00 */
[----:B------:R-:W3:Y:S04]  /*0600*/  LDG.E.128 R48, desc[UR4][R2.64+0x800] ;  /* 0x0008000402307981 */ /* 0x000ee8000c1e1d00 */
[----:B------:R-:W4:Y:S04]  /*0610*/  LDG.E.128 R44, desc[UR4][R2.64+0x1000] ;  /* 0x00100004022c7981 */ /* 0x000f28000c1e1d00 */
[----:B------:R-:W4:Y:S04]  /*0620*/  LDG.E.128 R36, desc[UR4][R2.64+0x1800] ;  /* 0x0018000402247981 */ /* 0x000f28000c1e1d00 */
[----:B------:R0:W4:Y:S01]  /*0630*/  LDG.E.128 R40, desc[UR4][R2.64+0x2000] ;  /* 0x0020000402287981 */ /* 0x000122000c1e1d00 */
        /* <DEDUP_REMOVED lines=11> */
[----:B------:R-:W-:Y:S01]  /*06f0*/  IMAD.U32 R34, R9, 0x10000, RZ ;  /* 0x0001000009227824 */ /* 0x000fe200078e00ff */
[----:B------:R-:W-:Y:S01]  /*0700*/  UIADD3 UR35, UR7, -0x695add53, URZ ;  /* 0x96a522ad07237890 */ /* 0x000fe2000fffe03f */
[C---:B------:R-:W-:Y:S01]  /*0710*/  PRMT R78, R15.reuse, 0x7632, R78 ;  /* 0x000076320f4e7816 */ /* 0x040fe2000000004e */
[----:B------:R-:W-:Y:S01]  /*0720*/  IMAD.U32 R28, R15, 0x10000, RZ ;  /* 0x000100000f1c7824 */ /* 0x000fe200078e00ff */
[----:B------:R-:W-:Y:S01]  /*0730*/  UIADD3 UR34, UR6, -0x700cb87f, URZ ;  /* 0x8ff3478106227890 */ /* 0x000fe2000fffe03f */
[----:B------:R-:W-:Y:S01]  /*0740*/  IMAD R9, R58, -0x2daee0ad, RZ ;  /* 0xd2511f533a097824 */ /* 0x000fe200078e02ff */
[----:B------:R-:W-:Y:S01]  /*0750*/  PRMT R71, R8, 0x7632, R71 ;  /* 0x0000763208477816 */ /* 0x000fe20000000047 */
[----:B0-----:R-:W-:Y:S01]  /*0760*/  IMAD.WIDE.U32 R2, R64, -0x2daee0ad, RZ ;  /* 0xd2511f5340027825 */ /* 0x001fe200078e00ff */
[----:B------:R-:W-:Y:S01]  /*0770*/  PRMT R74, R11, 0x7632, R74 ;  /* 0x000076320b4a7816 */ /* 0x000fe2000000004a */
[----:B------:R-:W-:Y:S01]  /*0780*/  ULDC.64 UR8, c[0x0][0x270] ;  /* 0x00009c0000087ab9 */ /* 0x000fe20000000a00 */
[----:B------:R-:W-:Y:S01]  /*0790*/  PRMT R75, R12, 0x7632, R75 ;  /* 0x000076320c4b7816 */ /* 0x000fe2000000004b */
[----:B------:R-:W-:Y:S01]  /*07a0*/  IMAD R0, R59, -0x326172a9, RZ ;  /* 0xcd9e8d573b007824 */ /* 0x000fe200078e02ff */
[----:B------:R-:W-:Y:S01]  /*07b0*/  PRMT R77, R14, 0x7632, R77 ;  /* 0x000076320e4d7816 */ /* 0x000fe2000000004d */
[----:B------:R-:W-:Y:S01]  /*07c0*/  IMAD.HI.U32 R15, R69, -0x326172a9, RZ ;  /* 0xcd9e8d57450f7827 */ /* 0x000fe200078e00ff */
[----:B------:R-:W-:Y:S01]  /*07d0*/  PRMT R80, R17, 0x7632, R80 ;  /* 0x0000763211507816 */ /* 0x000fe20000000050 */
[----:B------:R-:W-:Y:S01]  /*07e0*/  HFMA2.MMA R70, -RZ, RZ, 0, 0 ;  /* 0x00000000ff467435 */ /* 0x000fe200000001ff */
[----:B------:R-:W-:Y:S01]  /*07f0*/  PRMT R81, R18, 0x7632, R81 ;  /* 0x0000763212517816 */ /* 0x000fe20000000051 */
[----:B------:R-:W-:Y:S01]  /*0800*/  IMAD.U32 R33, R10, 0x10000, RZ ;  /* 0x000100000a217824 */ /* 0x000fe200078e00ff */
        /* <DEDUP_REMOVED lines=13> */
[----:B------:R-:W-:Y:S01]  /*08e0*/  UISETP.NE.U32.AND UP0, UPT, UR8, URZ, UPT ;  /* 0x0000003f0800728c */ /* 0x000fe2000bf05070 */
[----:B------:R-:W-:Y:S01]  /*08f0*/  PRMT R76, R13, 0x7632, R76 ;  /* 0x000076320d4c7816 */ /* 0x000fe2000000004c */
[----:B------:R-:W-:Y:S01]  /*0900*/  IMAD.MOV.U32 R13, RZ, RZ, R2 ;  /* 0x000000ffff0d7224 */ /* 0x000fe200078e0002 */
[----:B------:R-:W-:Y:S01]  /*0910*/  PRMT R79, R16, 0x7632, R79 ;  /* 0x00007632104f7816 */ /* 0x000fe2000000004f */
        /* <DEDUP_REMOVED lines=9> */
[----:B------:R-:W-:Y:S01]  /*09b0*/  SHF.L.U32 R32, R11, 0x10, RZ ;  /* 0x000000100b207819 */ /* 0x000fe200000006ff */
[----:B------:R-:W-:Y:S01]  /*09c0*/  IMAD.MOV.U32 R115, RZ, RZ, 0x1 ;  /* 0x00000001ff737424 */ /* 0x000fe200078e00ff */
[----:B------:R-:W-:Y:S01]  /*09d0*/  SHF.L.U32 R26, R17, 0x10, RZ ;  /* 0x00000010111a7819 */ /* 0x000fe200000006ff */
[----:B------:R-:W-:Y:S01]  /*09e0*/  IMAD.U32 R71, R71, 0x10000, RZ ;  /* 0x0001000047477824 */ /* 0x000fe200078e00ff */
[----:B------:R-:W-:Y:S01]  /*09f0*/  LOP3.LUT R14, R3, UR35, R9, 0x96, !PT ;  /* 0x00000023030e7c12 */ /* 0x000fe2000f8e9609 */
[----:B------:R-:W-:Y:S01]  /*0a00*/  IMAD.U32 R72, R72, 0x10000, RZ ;  /* 0x0001000048487824 */ /* 0x000fe200078e00ff */
[----:B------:R-:W-:Y:S01]  /*0a10*/  SHF.L.U32 R35, R8, 0x10, RZ ;  /* 0x0000001008237819 */ /* 0x000fe200000006ff */
[----:B------:R-:W-:Y:S01]  /*0a20*/  IMAD.U32 R74, R74, 0x10000, RZ ;  /* 0x000100004a4a7824 */ /* 0x000fe200078e00ff */
        /* <DEDUP_REMOVED lines=8> */
[----:B------:R-:W-:Y:S01]  /*0ab0*/  LOP3.LUT R136, R136, 0x3, RZ, 0xc0, !PT ;  /* 0x0000000388887812 */ /* 0x000fe200078ec0ff */
        /* <DEDUP_REMOVED lines=13> */
[----:B------:R-:W-:Y:S01]  /*0b90*/  ULDC.U8 UR8, c[0x0][0x2a0] ;  /* 0x0000a80000087ab9 */ /* 0x000fe20000000000 */
[----:B------:R-:W-:Y:S01]  /*0ba0*/  UISETP.NE.AND.EX UP0, UPT, UR9, URZ, UPT, UP0 ;  /* 0x0000003f0900728c */ /* 0x000fe2000bf05300 */
[----:B------:R-:W-:Y:S01]  /*0bb0*/  ULDC UR10, c[0x0][0x218] ;  /* 0x00008600000a7ab9 */ /* 0x000fe20000000800 */
[----:B------:R-:W-:Y:S01]  /*0bc0*/  ULDC UR11, c[0x0][0x290] ;  /* 0x0000a400000b7ab9 */ /* 0x000fe20000000800 */
[----:B------:R-:W-:Y:S01]  /*0bd0*/  ULDC.64 UR12, c[0x0][0x230] ;  /* 0x00008c00000c7ab9 */ /* 0x000fe20000000a00 */
[----:B------:R-:W-:Y:S01]  /*0be0*/  UISETP.NE.AND UP1, UPT, UR8, URZ, UPT ;  /* 0x0000003f0800728c */ /* 0x000fe2000bf25270 */
[----:B------:R-:W-:Y:S01]  /*0bf0*/  ULDC.64 UR14, c[0x0][0x2b8] ;  /* 0x0000ae00000e7ab9 */ /* 0x000fe20000000a00 */
[----:B------:R-:W-:Y:S01]  /*0c00*/  ULDC.64 UR16, c[0x0][0x210] ;  /* 0x0000840000107ab9 */ /* 0x000fe20000000a00 */
[C---:B--2---:R-:W-:Y:S01]  /*0c10*/  PRMT R92, R5.reuse, 0x7632, R92 ;  /* 0x00007632055c7816 */ /* 0x044fe2000000005c */
[----:B------:R-:W-:Y:S01]  /*0c20*/  IMAD.U32 R11, R5, 0x10000, RZ ;  /* 0x00010000050b7824 */ /* 0x000fe200078e00ff */
[C---:B------:R-:W-:Y:S01]  /*0c30*/  PRMT R93, R6.reuse, 0x7632, R93 ;  /* 0x00007632065d7816 */ /* 0x040fe2000000005d */
[----:B------:R-:W-:Y:S01]  /*0c40*/  IMAD.U32 R10, R6, 0x10000, RZ ;  /* 0x00010000060a7824 */ /* 0x000fe200078e00ff */
[C---:B---3--:R-:W-:Y:S01]  /*0c50*/  PRMT R95, R48.reuse, 0x7632, R95 ;  /* 0x00007632305f7816 */ /* 0x048fe2000000005f */
[----:B------:R-:W-:Y:S01]  /*0c60*/  IMAD.U32 R8, R48, 0x10000, RZ ;  /* 0x0001000030087824 */ /* 0x000fe200078e00ff */
[----:B------:R-:W-:Y:S01]  /*0c70*/  PRMT R96, R49, 0x7632, R96 ;  /* 0x0000763231607816 */ /* 0x000fe20000000060 */
[C---:B------:R-:W-:Y:S01]  /*0c80*/  IMAD.U32 R5, R51.reuse, 0x10000, RZ ;  /* 0x0001000033057824 */ /* 0x040fe200078e00ff */
[----:B------:R-:W-:Y:S01]  /*0c90*/  PRMT R98, R51, 0x7632, R98 ;  /* 0x0000763233627816 */ /* 0x000fe20000000062 */
[----:B----4-:R-:W-:Y:S01]  /*0ca0*/  IMAD.U32 R2, R46, 0x10000, RZ ;  /* 0x000100002e027824 */ /* 0x010fe200078e00ff */
[----:B------:R-:W-:Y:S01]  /*0cb0*/  PRMT R99, R44, 0x7632, R99 ;  /* 0x000076322c637816 */ /* 0x000fe20000000063 */
[----:B------:R-:W-:Y:S01]  /*0cc0*/  IMAD.U32 R0, R47, 0x10000, RZ ;  /* 0x000100002f007824 */ /* 0x000fe200078e00ff */
[----:B------:R-:W-:Y:S01]  /*0cd0*/  PRMT R101, R46, 0x7632, R101 ;  /* 0x000076322e657816 */ /* 0x000fe20000000065 */
[----:B------:R-:W-:Y:S01]  /*0ce0*/  IMAD.U32 R59, R37, 0x10000, RZ ;  /* 0x00010000253b7824 */ /* 0x000fe200078e00ff */
[----:B------:R-:W-:Y:S01]  /*0cf0*/  PRMT R103, R36, 0x7632, R103 ;  /* 0x0000763224677816 */ /* 0x000fe20000000067 */
[C---:B------:R-:W-:Y:S01]  /*0d00*/  IMAD.U32 R60, R38.reuse, 0x10000, RZ ;  /* 0x00010000263c7824 */ /* 0x040fe200078e00ff */
[----:B------:R-:W-:Y:S01]  /*0d10*/  PRMT R105, R38, 0x7632, R105 ;  /* 0x0000763226697816 */ /* 0x000fe20000000069 */
[C---:B------:R-:W-:Y:S01]  /*0d20*/  IMAD.U32 R62, R40.reuse, 0x10000, RZ ;  /* 0x00010000283e7824 */ /* 0x040fe200078e00ff */
        /* <DEDUP_REMOVED lines=41> */
[----:B------:R-:W-:-:S07]  /*0fc0*/  SHF.L.U32 R110, R110, 0x10, RZ ;  /* 0x000000106e6e7819 */ /* 0x000fce00000006ff */
.L_x_1561:
[----:B------:R-:W-:Y:S01]  /*0fd0*/  ISETP.NE.U32.AND P0, PT, RZ, UR12, PT ;  /* 0x0000000cff007c0c */ /* 0x000fe2000bf05070 */
[----:B------:R-:W0:Y:S01]  /*0fe0*/  LDC.64 R46, c[0x0][0x220] ;  /* 0x00008800ff2e7b82 */ /* 0x000e220000000a00 */
[----:B------:R-:W-:Y:S01]  /*0ff0*/  PLOP3.LUT P1, PT, PT, PT, UP0, 0x80, 0x0 ;  /* 0x000000000000781c */ /* 0x000fe20003f2f008 */
[----:B------:R-:W-:Y:S01]  /*1000*/  IMAD R44, R56, UR10, RZ ;  /* 0x0000000a382c7c24 */ /* 0x000fe2000f8e02ff */
[----:B------:R-:W-:Y:S01]  /*1010*/  ISETP.NE.AND.EX P0, PT, RZ, UR13, PT, P0 ;  /* 0x0000000dff007c0c */ /* 0x000fe2000bf05300 */
[----:B------:R-:W-:Y:S01]  /*1020*/  @UP0 ULDC.64 UR8, c[0x0][0x270] ;  /* 0x00009c0000080ab9 */ /* 0x000fe20000000a00 */
[----:B------:R-:W-:Y:S01]  /*1030*/  PLOP3.LUT P2, PT, PT, PT, UP0, 0x80, 0x0 ;  /* 0x000000000000781c */ /* 0x000fe20003f4f008 */
[----:B------:R-:W-:Y:S01]  /*1040*/  IMAD.U32 R42, RZ, RZ, UR8 ;  /* 0x00000008ff2a7e24 */ /* 0x000fe2000f8e00ff */
[----:B------:R-:W-:Y:S02]  /*1050*/  SHF.R.S32.HI R45, RZ, 0x1f, R44 ;  /* 0x0000001fff2d7819 */ /* 0x000fe4000001142c */
[----:B------:R-:W-:-:S02]  /*1060*/  MOV R43, UR9 ;  /* 0x00000009002b7c02 */ /* 0x000fc40008000f00 */
[----:B------:R-:W-:Y:S02]  /*1070*/  LEA.HI R45, R45, R44, RZ, 0x3 ;  /* 0x0000002c2d2d7211 */ /* 0x000fe400078f18ff */
[----:B-1----:R-:W-:Y:S01]  /*1080*/  LOP3.LUT R50, R57, 0x7f, RZ, 0xc0, !PT ;  /* 0x0000007f39327812 */ /* 0x002fe200078ec0ff */
[----:B------:R-:W-:Y:S02]  /*1090*/  @P1 IMAD.WIDE R42, R56, 0x2, R42 ;  /* 0x00000002382a1825 */ /* 0x000fe400078e022a */
[----:B------:R-:W1:Y:S01]  /*10a0*/  @P0 LDC.64 R40, c[0x0][0x230] ;  /* 0x00008c00ff280b82 */ /* 0x000e620000000a00 */
[----:B------:R-:W-:Y:S02]  /*10b0*/  LEA.HI.SX32 R50, R45, R50, 0x1d ;  /* 0x000000322d327211 */ /* 0x000fe400078feaff */
[----:B------:R0:W2:Y:S03]  /*10c0*/  @P2 LDG.E.U16 R44, desc[UR4][R42.64] ;  /* 0x000000042a2c2981 */ /* 0x0000a6000c1e1500 */
[----:B0-----:R-:W-:-:S04]  /*10d0*/  IMAD.WIDE.U32 R42, R50, 0x10, R46 ;  /* 0x00000010322a7825 */ /* 0x001fc800078e002e */
[----:B-1----:R-:W-:-:S05]  /*10e0*/  @P0 IMAD.WIDE.U32 R40, R50, 0x10, R40 ;  /* 0x0000001032280825 */ /* 0x002fca00078e0028 */
[----:B------:R0:W5:Y:S04]  /*10f0*/  @P0 LDG.E.128 R36, desc[UR4][R40.64] ;  /* 0x0000000428240981 */ /* 0x000168000c1e1d00 */
[----:B------:R-:W5:Y:S01]  /*1100*/  LDG.E.128 R40, desc[UR4][R42.64] ;  /* 0x000000042a287981 */ /* 0x000f62000c1e1d00 */
[----:B------:R-:W-:Y:S01]  /*1110*/  ISETP.NE.AND P1, PT, R136, 0x1, PT ;  /* 0x000000018800780c */ /* 0x000fe20003f25270 */
[----:B------:R-:W-:Y:S01]  /*1120*/  BSSY B0, `(.L_x_1280) ;  /* 0x000000f000007945 */ /* 0x000fe20003800000 */
[----:B------:R-:W-:Y:S01]  /*1130*/  PLOP3.LUT P2, PT, PT, PT, UP0, 0x80, 0x0 ;  /* 0x000000000000781c */ /* 0x000fe20003f4f008 */
[----:B------:R-:W-:-:S12]  /*1140*/  IMAD.MOV.U32 R120, RZ, RZ, 0x3f800000 ;  /* 0x3f800000ff787424 */ /* 0x000fd800078e00ff */
[----:B--2---:R-:W-:Y:S01]  /*1150*/  @P2 SHF.L.U32 R120, R44, 0x10, RZ ;  /* 0x000000102c782819 */ /* 0x004fe200000006ff */
[----:B------:R-:W-:Y:S01]  /*1160*/  VIADD R44, R136, 0x1 ;  /* 0x00000001882c7836 */ /* 0x000fe20000000000 */
[----:B0-----:R-:W-:Y:S06]  /*1170*/  @!P1 BRA `(.L_x_1281) ;  /* 0x0000000000209947 */ /* 0x001fec0003800000 */
        /* <DEDUP_REMOVED lines=8> */
.L_x_1281:
[----:B------:R-:W-:-:S07]  /*1200*/  IMAD.MOV.U32 R51, RZ, RZ, R69 ;  /* 0x000000ffff337224 */ /* 0x000fce00078e0045 */
.L_x_1282:
[----:B------:R-:W-:Y:S05]  /*1210*/  BSYNC B0 ;  /* 0x0000000000007941 */ /* 0x000fea0003800000 */
.L_x_1280:
        /* <DEDUP_REMOVED lines=16> */
.L_x_1286:
[----:B------:R-:W-:Y:S05]  /*1320*/  BSYNC B1 ;  /* 0x0000000000017941 */ /* 0x000fea0003800000 */
.L_x_1285:
        /* <DEDUP_REMOVED lines=41> */
[----:B------:R-:W-:Y:S01]  /*15c0*/  MOV R13, R44 ;  /* 0x0000002c000d7202 */ /* 0x000fe20000000f00 */
[----:B------:R-:W-:Y:S01]  /*15d0*/  IMAD.MOV.U32 R44, RZ, RZ, RZ ;  /* 0x000000ffff2c7224 */ /* 0x000fe200078e00ff */
[----:B------:R-:W-:-:S07]  /*15e0*/  LOP3.LUT R14, R45, UR35, R14, 0x96, !PT ;  /* 0x000000232d0e7c12 */ /* 0x000fce000f8e960e */
.L_x_1284:
[----:B------:R-:W-:Y:S05]  /*15f0*/  BSYNC B0 ;  /* 0x0000000000007941 */ /* 0x000fea0003800000 */
.L_x_1283:
[----:B------:R-:W0:Y:S01]  /*1600*/  LDC R119, c[0x0][0x298] ;  /* 0x0000a600ff777b82 */ /* 0x000e220000000800 */
[----:B------:R-:W-:Y:S01]  /*1610*/  HFMA2.MMA R117, -RZ, RZ, 0.1171875, 0 ;  /* 0x2f800000ff757435 */ /* 0x000fe200000001ff */
[----:B------:R-:W-:Y:S01]  /*1620*/  I2FP.F32.U32 R48, R51 ;  /* 0x0000003300307245 */ /* 0x000fe20000201000 */
[----:B-----5:R-:W-:Y:S01]  /*1630*/  IMAD.U32 R49, R40, 0x10000, RZ ;  /* 0x0001000028317824 */ /* 0x020fe200078e00ff */
[----:B------:R-:W-:Y:S01]  /*1640*/  ISETP.NE.AND P1, PT, R44, 0x1, PT ;  /* 0x000000012c00780c */ /* 0x000fe20003f25270 */
[----:B------:R-:W-:Y:S01]  /*1650*/  BSSY B0, `(.L_x_1287) ;  /* 0x0000016000007945 */ /* 0x000fe20003800000 */
[----:B------:R-:W-:Y:S02]  /*1660*/  @P0 SHF.L.U32 R54, R36, 0x10, RZ ;  /* 0x0000001024360819 */ /* 0x000fe400000006ff */
[----:B------:R-:W1:Y:S01]  /*1670*/  LDC R118, c[0x0][0x294] ;  /* 0x0000a500ff767b82 */ /* 0x000e620000000800 */
[----:B------:R-:W-:Y:S02]  /*1680*/  PRMT R40, R40, 0x7632, R40 ;  /* 0x0000763228287816 */ /* 0x000fe40000000028 */
[----:B------:R-:W-:Y:S01]  /*1690*/  FFMA.FTZ R45, R48, R117, 1.1641532182693481445e-10 ;  /* 0x2f000000302d7423 */ /* 0x000fe20000010075 */
[----:B------:R-:W-:-:S04]  /*16a0*/  FMUL.FTZ R48, R49, R120 ;  /* 0x0000007831307220 */ /* 0x000fc80000410000 */
[----:B0-----:R-:W-:Y:S01]  /*16b0*/  FMUL.FTZ R48, R48, R119 ;  /* 0x0000007730307220 */ /* 0x001fe20000410000 */
[----:B-1----:R-:W-:-:S04]  /*16c0*/  FSETP.GTU.FTZ.AND P2, PT, R45, R118, PT ;  /* 0x000000762d00720b */ /* 0x002fc80003f5c000 */
[----:B------:R-:W-:Y:S01]  /*16d0*/  FSEL R51, R48, RZ, !P2 ;  /* 0x000000ff30337208 */ /* 0x000fe20005000000 */
[----:B------:R-:W-:Y:S01]  /*16e0*/  VIADD R48, R44, 0x1 ;  /* 0x000000012c307836 */ /* 0x000fe20000000000 */
[----:B------:R-:W-:-:S03]  /*16f0*/  P2R R52, PR, RZ, 0x4 ;  /* 0x00000004ff347803 */ /* 0x000fc60000000000 */
        /* <DEDUP_REMOVED lines=10> */
.L_x_1288:
[----:B------:R-:W-:-:S07]  /*17a0*/  IMAD.MOV.U32 R53, RZ, RZ, R69 ;  /* 0x000000ffff357224 */ /* 0x000fce00078e0045 */
.L_x_1289:
[----:B------:R-:W-:Y:S05]  /*17b0*/  BSYNC B0 ;  /* 0x0000000000007941 */ /* 0x000fea0003800000 */
.L_x_1287:
        /* <DEDUP_REMOVED lines=16> */
.L_x_1293:
[----:B------:R-:W-:Y:S05]  /*18c0*/  BSYNC B1 ;  /* 0x0000000000017941 */ /* 0x000fea0003800000 */
.L_x_1292:
        /* <DEDUP_REMOVED lines=44> */
.L_x_1291:
[----:B------:R-:W-:Y:S05]  /*1b90*/  BSYNC B0 ;  /* 0x0000000000007941 */ /* 0x000fea0003800000 */
.L_x_1290:
        /* <DEDUP_REMOVED lines=10> */
[----:B------:R-:W-:-:S02]  /*1c40*/  @P0 IMAD.U32 R45, R44, 0x10000, RZ ;  /* 0x000100002c2d0824 */ /* 0x000fc400078e00ff */
[----:B------:R-:W-:Y:S02]  /*1c50*/  P2R R114, PR, RZ, 0x4 ;  /* 0x00000004ff727803 */ /* 0x000fe40000000000 */
        /* <DEDUP_REMOVED lines=11> */
.L_x_1295:
[----:B------:R-:W-:-:S07]  /*1d10*/  MOV R40, R69 ;  /* 0x0000004500287202 */ /* 0x000fce0000000f00 */
.L_x_1296:
[----:B------:R-:W-:Y:S05]  /*1d20*/  BSYNC B0 ;  /* 0x0000000000007941 */ /* 0x000fea0003800000 */
.L_x_1294:
        /* <DEDUP_REMOVED lines=16> */
.L_x_1300:
[----:B------:R-:W-:Y:S05]  /*1e30*/  BSYNC B1 ;  /* 0x0000000000017941 */ /* 0x000fea0003800000 */
.L_x_1299:
        /* <DEDUP_REMOVED lines=39> */
[----:B------:R-:W-:Y:S01]  /*20b0*/  LOP3.LUT R15, R49, UR34, R112, 0x96, !PT ;  /* 0x00000022310f7c12 */ /* 0x000fe2000f8e9670 */
[----:B------:R-:W-:Y:S01]  /*20c0*/  HFMA2.MMA R112, -RZ, RZ, 0, 0 ;  /* 0x00000000ff707435 */ /* 0x000fe200000001ff */
[----:B------:R-:W-:Y:S01]  /*20d0*/  MOV R69, R48 ;  /* 0x0000003000457202 */ /* 0x000fe20000000f00 */
[----:B------:R-:W-:Y:S01]  /*20e0*/  IMAD.MOV.U32 R13, RZ, RZ, R44 ;  /* 0x000000ffff0d7224 */ /* 0x000fe200078e002c */
[----:B------:R-:W-:-:S08]  /*20f0*/  LOP3.LUT R14, R45, UR35, R14, 0x96, !PT ;  /* 0x000000232d0e7c12 */ /* 0x000fd0000f8e960e */
.L_x_1298:
[----:B------:R-:W-:Y:S05]  /*2100*/  BSYNC B0 ;  /* 0x0000000000007941 */ /* 0x000fea0003800000 */
.L_x_1297:
        /* <DEDUP_REMOVED lines=9> */
[----:B------:R-:W-:Y:S01]  /*21a0*/  FSETP.GTU.FTZ.AND P1, PT, R45, R118, PT ;  /* 0x000000762d00720b */ /* 0x000fe20003f3c000 */
[----:B------:R-:W-:-:S03]  /*21b0*/  VIADD R45, R112, 0x1 ;  /* 0x00000001702d7836 */ /* 0x000fc60000000000 */
        /* <DEDUP_REMOVED lines=11> */
.L_x_1302:
[----:B------:R-:W-:-:S07]  /*2270*/  IMAD.MOV.U32 R111, RZ, RZ, R69 ;  /* 0x000000ffff6f7224 */ /* 0x000fce00078e0045 */
.L_x_1303:
[----:B------:R-:W-:Y:S05]  /*2280*/  BSYNC B0 ;  /* 0x0000000000007941 */ /* 0x000fea0003800000 */
.L_x_1301:
        /* <DEDUP_REMOVED lines=16> */
.L_x_1307:
[----:B------:R-:W-:Y:S05]  /*2390*/  BSYNC B1 ;  /* 0x0000000000017941 */ /* 0x000fea0003800000 */
.L_x_1306:
        /* <DEDUP_REMOVED lines=44> */
.L_x_1305:
[----:B------:R-:W-:Y:S05]  /*2660*/  BSYNC B0 ;  /* 0x0000000000007941 */ /* 0x000fea0003800000 */
.L_x_1304:
        /* <DEDUP_REMOVED lines=22> */
.L_x_1309:
[----:B------:R-:W-:-:S07]  /*27d0*/  MOV R55, R69 ;  /* 0x0000004500377202 */ /* 0x000fce0000000f00 */
.L_x_1310:
[----:B------:R-:W-:Y:S05]  /*27e0*/  BSYNC B0 ;  /* 0x0000000000007941 */ /* 0x000fea0003800000 */
.L_x_1308:
        /* <DEDUP_REMOVED lines=16> */
.L_x_1314:
[----:B------:R-:W-:Y:S05]  /*28f0*/  BSYNC B1 ;  /* 0x0000000000017941 */ /* 0x000fea0003800000 */
.L_x_1313:
        /* <DEDUP_REMOVED lines=44> */
.L_x_1312:
[----:B------:R-:W-:Y:S05]  /*2bc0*/  BSYNC B0 ;  /* 0x0000000000007941 */ /* 0x000fea0003800000 */
.L_x_1311:
        /* <DEDUP_REMOVED lines=10> */
[----:B------:R-:W-:-:S05]  /*2c70*/  FSEL R55, R40, RZ, !P3 ;  /* 0x000000ff28377208 */ /* 0x000fca0005800000 */
[----:B------:R-:W-:Y:S01]  /*2c80*/  @P0 FADD.FTZ R55, R55, R44 ;  /* 0x0000002c37370221 */ /* 0x000fe20000010000 */
[----:B------:R-:W-:Y:S01]  /*2c90*/  VIADD R44, R48, 0x1 ;  /* 0x00000001302c7836 */ /* 0x000fe20000000000 */
        /* <DEDUP_REMOVED lines=9> */
.L_x_1316:
[----:B------:R-:W-:-:S07]  /*2d30*/  IMAD.MOV.U32 R112, RZ, RZ, R69 ;  /* 0x000000ffff707224 */ /* 0x000fce00078e0045 */
.L_x_1317:
[----:B------:R-:W-:Y:S05]  /*2d40*/  BSYNC B0 ;  /* 0x0000000000007941 */ /* 0x000fea0003800000 */
.L_x_1315:
        /* <DEDUP_REMOVED lines=16> */
.L_x_1321:
[----:B------:R-:W-:Y:S05]  /*2e50*/  BSYNC B1 ;  /* 0x0000000000017941 */ /* 0x000fea0003800000 */
.L_x_1320:
        /* <DEDUP_REMOVED lines=44> */
.L_x_1319:
[----:B------:R-:W-:Y:S05]  /*3120*/  BSYNC B0 ;  /* 0x0000000000007941 */ /* 0x000fea0003800000 */
.L_x_1318:
        /* <DEDUP_REMOVED lines=22> */
.L_x_1323:
[----:B------:R-:W-:-:S07]  /*3290*/  MOV R42, R69 ;  /* 0x00000045002a7202 */ /* 0x000fce0000000f00 */
.L_x_1324:
[----:B------:R-:W-:Y:S05]  /*32a0*/  BSYNC B0 ;  /* 0x0000000000007941 */ /* 0x000fea0003800000 */
.L_x_1322:
        /* <DEDUP_REMOVED lines=16> */
.L_x_1328:
[----:B------:R-:W-:Y:S05]  /*33b0*/  BSYNC B1 ;  /* 0x0000000000017941 */ /* 0x000fea0003800000 */
.L_x_1327:
[C---:B------:R-:W-:Y:S01]  /*33c0*/  IMAD.HI.U32 R13, R66.reuse, -0x326172a9, RZ ;  /* 0xcd9e8d57420d7827 */ /* 0x040fe200078e00ff */
        /* <DEDUP_REMOVED lines=43> */
.L_x_1326:
[----:B------:R-:W-:Y:S05]  /*3680*/  BSYNC B0 ;  /* 0x0000000000007941 */ /* 0x000fea0003800000 */
.L_x_1325:
[----:B------:R-:W-:Y:S01]  /*3690*/  I2FP.F32.U32 R40, R42 ;  /* 0x0000002a00287245 */ /* 0x000fe20000201000 */
[C---:B------:R-:W-:Y:S01]  /*36a0*/  IMAD.U32 R45, R43.reuse, 0x10000, RZ ;  /* 0x000100002b2d7824 */ /* 0x040fe200078e00ff */
        /* <DEDUP_REMOVED lines=20> */
.L_x_1330:
[----:B------:R-:W-:-:S07]  /*37f0*/  IMAD.MOV.U32 R49, RZ, RZ, R69 ;  /* 0x000000ffff317224 */ /* 0x000fce00078e0045 */
.L_x_1331:
[----:B------:R-:W-:Y:S05]  /*3800*/  BSYNC B0 ;  /* 0x0000000000007941 */ /* 0x000fea0003800000 */
.L_x_1329:
        /* <DEDUP_REMOVED lines=18> */
.L_x_1335:
[----:B------:R-:W-:Y:S05]  /*3930*/  BSYNC B1 ;  /* 0x0000000000017941 */ /* 0x000fea0003800000 */
.L_x_1334:
        /* <DEDUP_REMOVED lines=44> */
.L_x_1333:
[----:B------:R-:W-:Y:S05]  /*3c00*/  BSYNC B0 ;  /* 0x0000000000007941 */ /* 0x000fea0003800000 */
.L_x_1332:
[----:B------:R-:W-:Y:S01]  /*3c10*/  I2FP.F32.U32 R40, R49 ;  /* 0x0000003100287245 */ /* 0x000fe20000201000 */
[----:B------:R-:W0:Y:S01]  /*3c20*/  LDC.64 R44, c[0x0][0x240] ;  /* 0x00009000ff2c7b82 */ /* 0x000e220000000a00 */
[----:B------:R-:W-:Y:S02]  /*3c30*/  SEL R129, RZ, 0x100, P4 ;  /* 0x00000100ff817807 */ /* 0x000fe40002000000 */
[----:B------:R-:W-:Y:S01]  /*3c40*/  ISETP.NE.AND P6, PT, R52, RZ, PT ;  /* 0x000000ff3400720c */ /* 0x000fe20003fc5270 */
[----:B------:R-:W-:Y:S01]  /*3c50*/  FFMA.FTZ R41, R40, R117, 1.1641532182693481445e-10 ;  /* 0x2f00000028297423 */ /* 0x000fe20000010075 */
[----:B------:R-:W-:Y:S02]  /*3c60*/  SEL R52, RZ, 0x10000, P5 ;  /* 0x00010000ff347807 */ /* 0x000fe40002800000 */
[----:B------:R-:W-:Y:S01]  /*3c70*/  ISETP.NE.AND P5, PT, R114, RZ, PT ;  /* 0x000000ff7200720c */ /* 0x000fe20003fa5270 */
[----:B------:R-:W1:Y:S01]  /*3c80*/  @P0 LDC.64 R124, c[0x0][0x230] ;  /* 0x00008c00ff7c0b82 */ /* 0x000e620000000a00 */
[----:B------:R-:W-:-:S02]  /*3c90*/  FSETP.GTU.FTZ.AND P4, PT, R41, R118, PT ;  /* 0x000000762900720b */ /* 0x000fc40003f9c000 */
[----:B------:R-:W-:Y:S02]  /*3ca0*/  SHF.L.U32 R41, R48, 0x10, RZ ;  /* 0x0000001030297819 */ /* 0x000fe400000006ff */
[----:B------:R-:W-:Y:S02]  /*3cb0*/  SEL R40, RZ, 0x1, P2 ;  /* 0x00000001ff287807 */ /* 0x000fe40001000000 */
[----:B------:R-:W-:Y:S01]  /*3cc0*/  SEL R126, RZ, 0x1, P1 ;  /* 0x00000001ff7e7807 */ /* 0x000fe20000800000 */
[----:B------:R-:W2:Y:S01]  /*3cd0*/  LDC.64 R48, c[0x0][0x238] ;  /* 0x00008e00ff307b82 */ /* 0x000ea20000000a00 */
[----:B------:R-:W-:Y:S01]  /*3ce0*/  FMUL.FTZ R42, R41, R120 ;  /* 0x00000078292a7220 */ /* 0x000fe20000410000 */
[----:B------:R-:W-:Y:S01]  /*3cf0*/  SEL R122, RZ, 0x1, P5 ;  /* 0x00000001ff7a7807 */ /* 0x000fe20002800000 */
[----:B------:R-:W-:Y:S01]  /*3d00*/  IMAD.WIDE.U32 R40, R40, 0x1000000, RZ ;  /* 0x0100000028287825 */ /* 0x000fe200078e00ff */
[----:B------:R-:W-:-:S03]  /*3d10*/  @P0 PRMT R43, R39, 0x7632, R43 ;  /* 0x00007632272b0816 */ /* 0x000fc6000000002b */
[----:B------:R-:W-:Y:S01]  /*3d20*/  FMUL.FTZ R42, R42, R119 ;  /* 0x000000772a2a7220 */ /* 0x000fe20000410000 */
[----:B------:R-:W-:Y:S01]  /*3d30*/  SEL R116, RZ, 0x1000000, P4 ;  /* 0x01000000ff747807 */ /* 0x000fe20002000000 */
[----:B------:R-:W-:Y:S01]  /*3d40*/  IMAD.WIDE.U32 R126, R126, 0x10000, RZ ;  /* 0x000100007e7e7825 */ /* 0x000fe200078e00ff */
[----:B------:R-:W-:Y:S02]  /*3d50*/  SEL R121, RZ, 0x1, P6 ;  /* 0x00000001ff797807 */ /* 0x000fe40003000000 */
[----:B------:R-:W-:Y:S01]  /*3d60*/  FSEL R114, R42, RZ, !P4 ;  /* 0x000000ff2a727208 */ /* 0x000fe20006000000 */
[----:B------:R-:W-:Y:S01]  /*3d70*/  IMAD.WIDE.U32 R122, R122, 0x100, RZ ;  /* 0x000001007a7a7825 */ /* 0x000fe200078e00ff */
[----:B------:R-:W-:Y:S02]  /*3d80*/  LOP3.LUT R129, R129, R116, R52, 0xfe, !PT ;  /* 0x0000007481817212 */ /* 0x000fe400078efe34 */
[----:B------:R-:W-:Y:S01]  /*3d90*/  IADD3 R52, R50, 0x80, RZ ;  /* 0x0000008032347810 */ /* 0x000fe20007ffe0ff */
[----:B------:R-:W-:Y:S01]  /*3da0*/  @P0 IMAD.U32 R43, R43, 0x10000, RZ ;  /* 0x000100002b2b0824 */ /* 0x000fe200078e00ff */
[----:B------:R-:W-:-:S02]  /*3db0*/  LOP3.LUT R122, R122, R40, R126, 0xfe, !PT ;  /* 0x000000287a7a7212 */ /* 0x000fc400078efe7e */
[----:B------:R-:W-:Y:S01]  /*3dc0*/  SEL R40, RZ, 0x1, P3 ;  /* 0x00000001ff287807 */ /* 0x000fe20001800000 */
[----:B------:R-:W-:Y:S01]  /*3dd0*/  @P0 FADD.FTZ R114, R114, R43 ;  /* 0x0000002b72720221 */ /* 0x000fe20000010000 */
[----:B------:R-:W-:Y:S01]  /*3de0*/  LOP3.LUT R122, R122, R121, RZ, 0xfc, !PT ;  /* 0x000000797a7a7212 */ /* 0x000fe200078efcff */
[----:B-1----:R-:W-:Y:S01]  /*3df0*/  @P0 IMAD.WIDE.U32 R124, R52, 0x10, R124 ;  /* 0x00000010347c0825 */ /* 0x002fe200078e007c */
[----:B------:R-:W-:Y:S02]  /*3e00*/  LOP3.LUT R121, R41, R129, R40, 0xfe, !PT ;  /* 0x0000008129797212 */ /* 0x000fe400078efe28 */
[----:B------:R-:W-:Y:S01]  /*3e10*/  F2FP.BF16.F32.PACK_AB R42, R113, R55 ;  /* 0x00000037712a723e */ /* 0x000fe200000010ff */
[----:B--2---:R-:W-:Y:S01]  /*3e20*/  IMAD.WIDE.U32 R130, R50, 0x10, R48 ;  /* 0x0000001032827825 */ /* 0x004fe200078e0030 */
[----:B------:R-:W-:Y:S02]  /*3e30*/  F2FP.BF16.F32.PACK_AB R41, R111, R53 ;  /* 0x000000356f29723e */ /* 0x000fe400000010ff */
[----:B------:R-:W-:Y:S01]  /*3e40*/  F2FP.BF16.F32.PACK_AB R40, R54, R51 ;  /* 0x000000333628723e */ /* 0x000fe200000010ff */
[----:B0-----:R-:W-:Y:S01]  /*3e50*/  IMAD.WIDE.U32 R128, R50, 0x8, R44 ;  /* 0x0000000832807825 */ /* 0x001fe200078e002c */
[----:B------:R-:W-:-:S02]  /*3e60*/  F2FP.BF16.F32.PACK_AB R43, R114, R112 ;  /* 0x00000070722b723e */ /* 0x000fc400000010ff */
[----:B------:R-:W-:Y:S01]  /*3e70*/  LOP3.LUT R123, R123, R121, R127, 0xfe, !PT ;  /* 0x000000797b7b7212 */ /* 0x000fe200078efe7f */
[----:B------:R-:W-:Y:S02]  /*3e80*/  IMAD.WIDE.U32 R126, R52, 0x10, R46 ;  /* 0x00000010347e7825 */ /* 0x000fe400078e002e */
[----:B------:R0:W-:Y:S04]  /*3e90*/  STG.E.128 desc[UR4][R130.64], R40 ;  /* 0x0000002882007986 */ /* 0x0001e8000c101d04 */
[----:B------:R1:W-:Y:S04]  /*3ea0*/  STG.E.64 desc[UR4][R128.64], R122 ;  /* 0x0000007a80007986 */ /* 0x0003e8000c101b04 */
[----:B------:R1:W5:Y:S04]  /*3eb0*/  @P0 LDG.E.128 R36, desc[UR4][R124.64] ;  /* 0x000000047c240981 */ /* 0x000368000c1e1d00 */
[----:B0-----:R1:W5:Y:S01]  /*3ec0*/  LDG.E.128 R40, desc[UR4][R126.64] ;  /* 0x000000047e287981 */ /* 0x001362000c1e1d00 */
[C---:B------:R-:W-:Y:S01]  /*3ed0*/  ISETP.NE.AND P1, PT, R133.reuse, 0x1, PT ;  /* 0x000000018500780c */ /* 0x040fe20003f25270 */
[----:B------:R-:W-:Y:S01]  /*3ee0*/  BSSY B0, `(.L_x_1336) ;  /* 0x000000c000007945 */ /* 0x000fe20003800000 */
[----:B------:R-:W-:-:S11]  /*3ef0*/  VIADD R132, R133, 0x1 ;  /* 0x0000000185847836 */ /* 0x000fd60000000000 */
[----:B-1----:R-:W-:Y:S05]  /*3f00*/  @!P1 BRA `(.L_x_1337) ;  /* 0x0000000000209947 */ /* 0x002fea0003800000 */
        /* <DEDUP_REMOVED lines=8> */
.L_x_1337:
[----:B------:R-:W-:-:S07]  /*3f90*/  IMAD.MOV.U32 R116, RZ, RZ, R69 ;  /* 0x000000ffff747224 */ /* 0x000fce00078e0045 */
.L_x_1338:
[----:B------:R-:W-:Y:S05]  /*3fa0*/  BSYNC B0 ;  /* 0x0000000000007941 */ /* 0x000fea0003800000 */
.L_x_1336:
        /* <DEDUP_REMOVED lines=16> */
.L_x_1342:
[----:B------:R-:W-:Y:S05]  /*40b0*/  BSYNC B1 ;  /* 0x0000000000017941 */ /* 0x000fea0003800000 */
.L_x_1341:
        /* <DEDUP_REMOVED lines=44> */
.L_x_1340:
[----:B------:R-:W-:Y:S05]  /*4380*/  BSYNC B0 ;  /* 0x0000000000007941 */ /* 0x000fea0003800000 */
.L_x_1339:
[----:B------:R-:W-:Y:S01]  /*4390*/  I2FP.F32.U32 R116, R116 ;  /* 0x0000007400747245 */ /* 0x000fe20000201000 */
[----:B------:R-:W-:Y:S01]  /*43a0*/  BSSY B0, `(.L_x_1343) ;  /* 0x0000017000007945 */ /* 0x000fe20003800000 */
[----:B-----5:R-:W-:Y:S02]  /*43b0*/  SHF.L.U32 R123, R40, 0x10, RZ ;  /* 0x00000010287b7819 */ /* 0x020fe400000006ff */
[----:B------:R-:W-:Y:S01]  /*43c0*/  ISETP.NE.AND P1, PT, R132, 0x1, PT ;  /* 0x000000018400780c */ /* 0x000fe20003f25270 */
[----:B------:R-:W-:Y:S01]  /*43d0*/  FFMA.FTZ R121, R116, R117, 1.1641532182693481445e-10 ;  /* 0x2f00000074797423 */ /* 0x000fe20000010075 */
[----:B------:R-:W-:Y:S01]  /*43e0*/  PRMT R40, R40, 0x7632, R40 ;  /* 0x0000763228287816 */ /* 0x000fe20000000028 */
[----:B------:R-:W-:Y:S01]  /*43f0*/  FMUL.FTZ R116, R123, R120 ;  /* 0x000000787b747220 */ /* 0x000fe20000410000 */
[----:B------:R-:W-:Y:S01]  /*4400*/  @P0 IMAD.U32 R123, R36, 0x10000, RZ ;  /* 0x00010000247b0824 */ /* 0x000fe200078e00ff */
[----:B------:R-:W-:Y:S02]  /*4410*/  IADD3 R124, R132, 0x1, RZ ;  /* 0x00000001847c7810 */ /* 0x000fe40007ffe0ff */
[----:B------:R-:W-:Y:S01]  /*4420*/  FMUL.FTZ R116, R116, R119 ;  /* 0x0000007774747220 */ /* 0x000fe20000410000 */
[----:B------:R-:W-:-:S04]  /*4430*/  FSETP.GTU.FTZ.AND P2, PT, R121, R118, PT ;  /* 0x000000767900720b */ /* 0x000fc80003f5c000 */
[----:B------:R-:W-:Y:S02]  /*4440*/  FSEL R116, R116, RZ, !P2 ;  /* 0x000000ff74747208 */ /* 0x000fe40005000000 */
[----:B------:R-:W-:-:S03]  /*4450*/  P2R R121, PR, RZ, 0x4 ;  /* 0x00000004ff797803 */ /* 0x000fc60000000000 */
        /* <DEDUP_REMOVED lines=10> */
.L_x_1344:
[----:B------:R-:W-:-:S07]  /*4500*/  MOV R128, R69 ;  /* 0x0000004500807202 */ /* 0x000fce0000000f00 */
.L_x_1345:
[----:B------:R-:W-:Y:S05]  /*4510*/  BSYNC B0 ;  /* 0x0000000000007941 */ /* 0x000fea0003800000 */
.L_x_1343:
        /* <DEDUP_REMOVED lines=16> */
.L_x_1349:
[----:B------:R-:W-:Y:S05]  /*4620*/  BSYNC B1 ;  /* 0x0000000000017941 */ /* 0x000fea0003800000 */
.L_x_1348:
        /* <DEDUP_REMOVED lines=44> */
.L_x_1347:
[----:B------:R-:W-:Y:S05]  /*48f0*/  BSYNC B0 ;  /* 0x0000000000007941 */ /* 0x000fea0003800000 */
.L_x_1346:
[----:B------:R-:W-:Y:S01]  /*4900*/  I2FP.F32.U32 R122, R128 ;  /* 0x00000080007a7245 */ /* 0x000fe20000201000 */
[----:B------:R-:W-:Y:S01]  /*4910*/  IMAD.U32 R125, R40, 0x10000, RZ ;  /* 0x00010000287d7824 */ /* 0x000fe200078e00ff */
[C---:B------:R-:W-:Y:S01]  /*4920*/  ISETP.NE.AND P1, PT, R124.reuse, 0x1, PT ;  /* 0x000000017c00780c */ /* 0x040fe20003f25270 */
[----:B------:R-:W-:Y:S01]  /*4930*/  BSSY B0, `(.L_x_1350) ;  /* 0x0000015000007945 */ /* 0x000fe20003800000 */
[----:B------:R-:W-:Y:S02]  /*4940*/  VIADD R126, R124, 0x1 ;  /* 0x000000017c7e7836 */ /* 0x000fe40000000000 */
[----:B------:R-:W-:Y:S01]  /*4950*/  FFMA.FTZ R123, R122, R117, 1.1641532182693481445e-10 ;  /* 0x2f0000007a7b7423 */ /* 0x000fe20000010075 */
[----:B------:R-:W-:Y:S01]  /*4960*/  FMUL.FTZ R40, R125, R120 ;  /* 0x000000787d287220 */ /* 0x000fe20000410000 */
[----:B------:R-:W-:-:S03]  /*4970*/  @P0 PRMT R122, R36, 0x7632, R122 ;  /* 0x00007632247a0816 */ /* 0x000fc6000000007a */
[----:B------:R-:W-:Y:S01]  /*4980*/  FMUL.FTZ R40, R40, R119 ;  /* 0x0000007728287220 */ /* 0x000fe20000410000 */
[----:B------:R-:W-:Y:S02]  /*4990*/  FSETP.GTU.FTZ.AND P2, PT, R123, R118, PT ;  /* 0x000000767b00720b */ /* 0x000fe40003f5c000 */
[----:B------:R-:W-:Y:S02]  /*49a0*/  @P0 SHF.L.U32 R122, R122, 0x10, RZ ;  /* 0x000000107a7a0819 */ /* 0x000fe400000006ff */
[----:B------:R-:W-:Y:S02]  /*49b0*/  FSEL R123, R40, RZ, !P2 ;  /* 0x000000ff287b7208 */ /* 0x000fe40005000000 */
        /* <DEDUP_REMOVED lines=11> */
.L_x_1351:
[----:B------:R-:W-:-:S07]  /*4a70*/  IMAD.MOV.U32 R40, RZ, RZ, R69 ;  /* 0x000000ffff287224 */ /* 0x000fce00078e0045 */
.L_x_1352:
[----:B------:R-:W-:Y:S05]  /*4a80*/  BSYNC B0 ;  /* 0x0000000000007941 */ /* 0x000fea0003800000 */
.L_x_1350:
        /* <DEDUP_REMOVED lines=16> */
.L_x_1356:
[----:B------:R-:W-:Y:S05]  /*4b90*/  BSYNC B1 ;  /* 0x0000000000017941 */ /* 0x000fea0003800000 */
.L_x_1355:
        /* <DEDUP_REMOVED lines=44> */
.L_x_1354:
[----:B------:R-:W-:Y:S05]  /*4e60*/  BSYNC B0 ;  /* 0x0000000000007941 */ /* 0x000fea0003800000 */
.L_x_1353:
[----:B------:R-:W-:Y:S01]  /*4e70*/  I2FP.F32.U32 R40, R40 ;  /* 0x0000002800287245 */ /* 0x000fe20000201000 */
[----:B------:R-:W-:Y:S01]  /*4e80*/  BSSY B0, `(.L_x_1357) ;  /* 0x0000016000007945 */ /* 0x000fe20003800000 */
[C---:B------:R-:W-:Y:S02]  /*4e90*/  SHF.L.U32 R127, R41.reuse, 0x10, RZ ;  /* 0x00000010297f7819 */ /* 0x040fe400000006ff */
[----:B------:R-:W-:Y:S01]  /*4ea0*/  ISETP.NE.AND P2, PT, R126, 0x1, PT ;  /* 0x000000017e00780c */ /* 0x000fe20003f45270 */
[----:B------:R-:W-:Y:S01]  /*4eb0*/  FFMA.FTZ R125, R40, R117, 1.1641532182693481445e-10 ;  /* 0x2f000000287d7423 */ /* 0x000fe20000010075 */
[----:B------:R-:W-:Y:S01]  /*4ec0*/  PRMT R128, R41, 0x7632, R128 ;  /* 0x0000763229807816 */ /* 0x000fe20000000080 */
        /* <DEDUP_REMOVED lines=16> */
.L_x_1358:
[----:B------:R-:W-:-:S07]  /*4fd0*/  MOV R129, R69 ;  /* 0x0000004500817202 */ /* 0x000fce0000000f00 */
.L_x_1359:
[----:B------:R-:W-:Y:S05]  /*4fe0*/  BSYNC B0 ;  /* 0x0000000000007941 */ /* 0x000fea0003800000 */
.L_x_1357:
        /* <DEDUP_REMOVED lines=16> */
.L_x_1363:
[----:B------:R-:W-:Y:S05]  /*50f0*/  BSYNC B1 ;  /* 0x0000000000017941 */ /* 0x000fea0003800000 */
.L_x_1362:
        /* <DEDUP_REMOVED lines=37> */
[----:B------:R-:W-:Y:S01]  /*5350*/  IMAD.WIDE.U32 R124, R124, -0x326172a9, RZ ;  /* 0xcd9e8d577c7c7825 */ /* 0x000fe200078e00ff */
[----:B------:R-:W-:-:S03]  /*5360*/  HFMA2.MMA R127, -RZ, RZ, 0, 0 ;  /* 0x00000000ff7f7435 */ /* 0x000fc600000001ff */
[----:B------:R-:W-:Y:S01]  /*5370*/  IMAD.WIDE.U32 R40, R40, -0x2daee0ad, RZ ;  /* 0xd2511f5328287825 */ /* 0x000fe200078e00ff */
[----:B------:R-:W-:Y:S02]  /*5380*/  LOP3.LUT R15, R125, UR34, R126, 0x96, !PT ;  /* 0x000000227d0f7c12 */ /* 0x000fe4000f8e967e */
[----:B------:R-:W-:Y:S01]  /*5390*/  MOV R69, R124 ;  /* 0x0000007c00457202 */ /* 0x000fe20000000f00 */
[----:B------:R-:W-:Y:S01]  /*53a0*/  IMAD.MOV.U32 R13, RZ, RZ, R40 ;  /* 0x000000ffff0d7224 */ /* 0x000fe200078e0028 */
[----:B------:R-:W-:-:S07]  /*53b0*/  LOP3.LUT R14, R41, UR35, R14, 0x96, !PT ;  /* 0x00000023290e7c12 */ /* 0x000fce000f8e960e */
.L_x_1361:
[----:B------:R-:W-:Y:S05]  /*53c0*/  BSYNC B0 ;  /* 0x0000000000007941 */ /* 0x000fea0003800000 */
.L_x_1360:
        /* <DEDUP_REMOVED lines=22> */
.L_x_1365:
[----:B------:R-:W-:-:S07]  /*5530*/  IMAD.MOV.U32 R124, RZ, RZ, R69 ;  /* 0x000000ffff7c7224 */ /* 0x000fce00078e0045 */
.L_x_1366:
[----:B------:R-:W-:Y:S05]  /*5540*/  BSYNC B0 ;  /* 0x0000000000007941 */ /* 0x000fea0003800000 */
.L_x_1364:
        /* <DEDUP_REMOVED lines=16> */
.L_x_1370:
[----:B------:R-:W-:Y:S05]  /*5650*/  BSYNC B1 ;  /* 0x0000000000017941 */ /* 0x000fea0003800000 */
.L_x_1369:
        /* <DEDUP_REMOVED lines=44> */
.L_x_1368:
[----:B------:R-:W-:Y:S05]  /*5920*/  BSYNC B0 ;  /* 0x0000000000007941 */ /* 0x000fea0003800000 */
.L_x_1367:
[----:B------:R-:W-:Y:S01]  /*5930*/  I2FP.F32.U32 R40, R124 ;  /* 0x0000007c00287245 */ /* 0x000fe20000201000 */
[----:B------:R-:W-:Y:S01]  /*5940*/  BSSY B0, `(.L_x_1371) ;  /* 0x0000016000007945 */ /* 0x000fe20003800000 */
[----:B------:R-:W-:Y:S02]  /*5950*/  SHF.L.U32 R127, R42, 0x10, RZ ;  /* 0x000000102a7f7819 */ /* 0x000fe400000006ff */
        /* <DEDUP_REMOVED lines=19> */
.L_x_1372:
[----:B------:R-:W-:-:S07]  /*5a90*/  MOV R131, R69 ;  /* 0x0000004500837202 */ /* 0x000fce0000000f00 */
.L_x_1373:
[----:B------:R-:W-:Y:S05]  /*5aa0*/  BSYNC B0 ;  /* 0x0000000000007941 */ /* 0x000fea0003800000 */
.L_x_1371:
        /* <DEDUP_REMOVED lines=11> */
[----:B------:R-:W-:Y:S01]  /*5b60*/  @!P4 IADD3 R13, R70, 0x1, RZ ;  /* 0x00000001460dc810 */ /* 0x000fe20007ffe0ff */
[----:B------:R-:W-:-:S03]  /*5b70*/  @!P4 IMAD.MOV.U32 R68, RZ, RZ, RZ ;  /* 0x000000ffff44c224 */ /* 0x000fc600078e00ff */
[----:B------:R-:W-:-:S13]  /*5b80*/  ISETP.NE.AND P5, PT, R66, RZ, !P4 ;  /* 0x000000ff4200720c */ /* 0x000fda00067a5270 */
[----:B------:R-:W-:-:S05]  /*5b90*/  @P5 IMAD.MOV R13, RZ, RZ, R70 ;  /* 0x000000ffff0d5224 */ /* 0x000fca00078e0246 */
[----:B------:R-:W-:-:S07]  /*5ba0*/  @!P4 MOV R70, R13 ;  /* 0x0000000d0046c202 */ /* 0x000fce0000000f00 */
.L_x_1377:
[----:B------:R-:W-:Y:S05]  /*5bb0*/  BSYNC B1 ;  /* 0x0000000000017941 */ /* 0x000fea0003800000 */
.L_x_1376:
        /* <DEDUP_REMOVED lines=44> */
.L_x_1375:
[----:B------:R-:W-:Y:S05]  /*5e80*/  BSYNC B0 ;  /* 0x0000000000007941 */ /* 0x000fea0003800000 */
.L_x_1374:
        /* <DEDUP_REMOVED lines=22> */
.L_x_1379:
[----:B------:R-:W-:-:S07]  /*5ff0*/  IMAD.MOV.U32 R42, RZ, RZ, R69 ;  /* 0x000000ffff2a7224 */ /* 0x000fce00078e0045 */
.L_x_1380:
[----:B------:R-:W-:Y:S05]  /*6000*/  BSYNC B0 ;  /* 0x0000000000007941 */ /* 0x000fea0003800000 */
.L_x_1378:
        /* <DEDUP_REMOVED lines=16> */
.L_x_1384:
[----:B------:R-:W-:Y:S05]  /*6110*/  BSYNC B1 ;  /* 0x0000000000017941 */ /* 0x000fea0003800000 */
.L_x_1383:
        /* <DEDUP_REMOVED lines=44> */
.L_x_1382:
[----:B------:R-:W-:Y:S05]  /*63e0*/  BSYNC B0 ;  /* 0x0000000000007941 */ /* 0x000fea0003800000 */
.L_x_1381:
[----:B------:R-:W-:Y:S01]  /*63f0*/  I2FP.F32.U32 R40, R42 ;  /* 0x0000002a00287245 */ /* 0x000fe20000201000 */
[----:B------:R-:W-:Y:S01]  /*6400*/  BSSY B0, `(.L_x_1385) ;  /* 0x0000016000007945 */ /* 0x000fe20003800000 */
[----:B------:R-:W-:Y:S02]  /*6410*/  SHF.L.U32 R129, R43, 0x10, RZ ;  /* 0x000000102b817819 */ /* 0x000fe400000006ff */
        /* <DEDUP_REMOVED lines=19> */
.L_x_1386:
[----:B------:R-:W-:-:S07]  /*6550*/  MOV R132, R69 ;  /* 0x0000004500847202 */ /* 0x000fce0000000f00 */
.L_x_1387:
[----:B------:R-:W-:Y:S05]  /*6560*/  BSYNC B0 ;  /* 0x0000000000007941 */ /* 0x000fea0003800000 */
.L_x_1385:
        /* <DEDUP_REMOVED lines=8> */
[----:B------:R-:W-:Y:S02]  /*65f0*/  IADD3 R68, R68, 0x1, RZ ;  /* 0x0000000144447810 */ /* 0x000fe40007ffe0ff */
[----:B------:R-:W-:Y:S02]  /*6600*/  P2R R13, PR, RZ, 0x1 ;  /* 0x00000001ff0d7803 */ /* 0x000fe40000000000 */
[----:B------:R-:W-:-:S13]  /*6610*/  ISETP.NE.AND P6, PT, R68, RZ, PT ;  /* 0x000000ff4400720c */ /* 0x000fda0003fc5270 */
[----:B------:R-:W-:Y:S01]  /*6620*/  @!P6 VIADD R66, R66, 0x1 ;  /* 0x000000014242e836 */ /* 0x000fe20000000000 */
[----:B------:R-:W-:Y:S02]  /*6630*/  @!P6 IADD3 R14, R70, 0x1, RZ ;  /* 0x00000001460ee810 */ /* 0x000fe40007ffe0ff */
[----:B------:R-:W-:Y:S02]  /*6640*/  @!P6 MOV R68, RZ ;  /* 0x000000ff0044e202 */ /* 0x000fe40000000f00 */
[----:B------:R-:W-:-:S13]  /*6650*/  ISETP.NE.AND P0, PT, R66, RZ, !P6 ;  /* 0x000000ff4200720c */ /* 0x000fda0007705270 */
[----:B------:R-:W-:Y:S01]  /*6660*/  @P0 IMAD.MOV R14, RZ, RZ, R70 ;  /* 0x000000ffff0e0224 */ /* 0x000fe200078e0246 */
[----:B------:R-:W-:-:S03]  /*6670*/  ISETP.NE.AND P0, PT, R13, RZ, PT ;  /* 0x000000ff0d00720c */ /* 0x000fc60003f05270 */
[----:B------:R-:W-:-:S10]  /*6680*/  @!P6 IMAD.MOV.U32 R70, RZ, RZ, R14 ;  /* 0x000000ffff46e224 */ /* 0x000fd400078e000e */
.L_x_1391:
[----:B------:R-:W-:Y:S05]  /*6690*/  BSYNC B1 ;  /* 0x0000000000017941 */ /* 0x000fea0003800000 */
.L_x_1390:
        /* <DEDUP_REMOVED lines=44> */
.L_x_1389:
[----:B------:R-:W-:Y:S05]  /*6960*/  BSYNC B0 ;  /* 0x0000000000007941 */ /* 0x000fea0003800000 */
.L_x_1388:
[----:B------:R-:W-:Y:S01]  /*6970*/  I2FP.F32.U32 R40, R132 ;  /* 0x0000008400287245 */ /* 0x000fe20000201000 */
[----:B------:R-:W-:Y:S01]  /*6980*/  IMAD.U32 R131, R131, 0x10000, RZ ;  /* 0x0001000083837824 */ /* 0x000fe200078e00ff */
[----:B------:R-:W-:Y:S01]  /*6990*/  SEL R135, RZ, 0x10000, P5 ;  /* 0x00010000ff877807 */ /* 0x000fe20002800000 */
[----:B------:R-:W0:Y:S01]  /*69a0*/  @P0 LDC.64 R132, c[0x0][0x230] ;  /* 0x00008c00ff840b82 */ /* 0x000e220000000a00 */
[----:B------:R-:W-:Y:S01]  /*69b0*/  ISETP.NE.AND P5, PT, R130, RZ, PT ;  /* 0x000000ff8200720c */ /* 0x000fe20003fa5270 */
[----:B------:R-:W-:Y:S01]  /*69c0*/  FFMA.FTZ R41, R40, R117, 1.1641532182693481445e-10 ;  /* 0x2f00000028297423 */ /* 0x000fe20000010075 */
[----:B------:R-:W-:Y:S01]  /*69d0*/  SEL R40, RZ, 0x1, P2 ;  /* 0x00000001ff287807 */ /* 0x000fe20001000000 */
[----:B------:R-:W-:Y:S01]  /*69e0*/  FMUL.FTZ R42, R131, R120 ;  /* 0x00000078832a7220 */ /* 0x000fe20000410000 */
[----:B------:R-:W-:Y:S01]  /*69f0*/  SEL R130, RZ, 0x1, P1 ;  /* 0x00000001ff827807 */ /* 0x000fe20000800000 */
[----:B------:R-:W-:Y:S01]  /*6a00*/  IMAD.WIDE.U32 R138, R52, 0x10, R48 ;  /* 0x00000010348a7825 */ /* 0x000fe200078e0030 */
[----:B------:R-:W-:-:S03]  /*6a10*/  SEL R128, RZ, 0x1, P5 ;  /* 0x00000001ff807807 */ /* 0x000fc60002800000 */
[----:B------:R-:W-:Y:S01]  /*6a20*/  FMUL.FTZ R42, R42, R119 ;  /* 0x000000772a2a7220 */ /* 0x000fe20000410000 */
[----:B------:R-:W-:Y:S01]  /*6a30*/  SEL R134, RZ, 0x100, P4 ;  /* 0x00000100ff867807 */ /* 0x000fe20002000000 */
[----:B------:R-:W-:Y:S01]  /*6a40*/  IMAD.WIDE.U32 R130, R130, 0x10000, RZ ;  /* 0x0001000082827825 */ /* 0x000fe200078e00ff */
[----:B------:R-:W-:Y:S02]  /*6a50*/  FSETP.GTU.FTZ.AND P4, PT, R41, R118, PT ;  /* 0x000000762900720b */ /* 0x000fe40003f9c000 */
[----:B------:R-:W-:Y:S01]  /*6a60*/  @P0 PRMT R43, R39, 0x7632, R43 ;  /* 0x00007632272b0816 */ /* 0x000fe2000000002b */
[----:B------:R-:W-:Y:S01]  /*6a70*/  IMAD.WIDE.U32 R40, R40, 0x1000000, RZ ;  /* 0x0100000028287825 */ /* 0x000fe200078e00ff */
[----:B------:R-:W-:Y:S02]  /*6a80*/  SEL R136, RZ, 0x1000000, P4 ;  /* 0x01000000ff887807 */ /* 0x000fe40002000000 */
[----:B------:R-:W-:Y:S01]  /*6a90*/  ISETP.NE.AND P6, PT, R121, RZ, PT ;  /* 0x000000ff7900720c */ /* 0x000fe20003fc5270 */
[----:B------:R-:W-:Y:S01]  /*6aa0*/  IMAD.WIDE.U32 R128, R128, 0x100, RZ ;  /* 0x0000010080807825 */ /* 0x000fe200078e00ff */
[----:B------:R-:W-:-:S02]  /*6ab0*/  @P0 SHF.L.U32 R43, R43, 0x10, RZ ;  /* 0x000000102b2b0819 */ /* 0x000fc400000006ff */
[----:B------:R-:W-:Y:S02]  /*6ac0*/  SEL R121, RZ, 0x1, P6 ;  /* 0x00000001ff797807 */ /* 0x000fe40003000000 */
[----:B------:R-:W-:Y:S02]  /*6ad0*/  LOP3.LUT R130, R128, R40, R130, 0xfe, !PT ;  /* 0x0000002880827212 */ /* 0x000fe400078efe82 */
[----:B------:R-:W-:Y:S02]  /*6ae0*/  FSEL R128, R42, RZ, !P4 ;  /* 0x000000ff2a807208 */ /* 0x000fe40006000000 */
[----:B------:R-:W-:Y:S01]  /*6af0*/  LOP3.LUT R40, R134, R136, R135, 0xfe, !PT ;  /* 0x0000008886287212 */ /* 0x000fe200078efe87 */
[----:B------:R-:W-:Y:S01]  /*6b00*/  IMAD.WIDE.U32 R136, R52, 0x8, R44 ;  /* 0x0000000834887825 */ /* 0x000fe200078e002c */
[----:B------:R-:W-:-:S03]  /*6b10*/  SEL R135, RZ, 0x1, P3 ;  /* 0x00000001ff877807 */ /* 0x000fc60001800000 */
[----:B------:R-:W-:Y:S01]  /*6b20*/  @P0 FADD.FTZ R128, R128, R43 ;  /* 0x0000002b80800221 */ /* 0x000fe20000010000 */
[----:B------:R-:W-:Y:S01]  /*6b30*/  LOP3.LUT R130, R130, R121, RZ, 0xfc, !PT ;  /* 0x0000007982827212 */ /* 0x000fe200078efcff */
[----:B------:R-:W-:Y:S01]  /*6b40*/  VIADD R121, R50, 0x100 ;  /* 0x0000010032797836 */ /* 0x000fe20000000000 */
[----:B------:R-:W-:Y:S02]  /*6b50*/  LOP3.LUT R135, R41, R40, R135, 0xfe, !PT ;  /* 0x0000002829877212 */ /* 0x000fe400078efe87 */
[----:B------:R-:W-:Y:S01]  /*6b60*/  F2FP.BF16.F32.PACK_AB R42, R127, R124 ;  /* 0x0000007c7f2a723e */ /* 0x000fe200000010ff */
[----:B0-----:R-:W-:Y:S01]  /*6b70*/  @P0 IMAD.WIDE.U32 R132, R121, 0x10, R132 ;  /* 0x0000001079840825 */ /* 0x001fe200078e0084 */
[----:B------:R-:W-:Y:S02]  /*6b80*/  F2FP.BF16.F32.PACK_AB R41, R125, R122 ;  /* 0x0000007a7d29723e */ /* 0x000fe400000010ff */
[----:B------:R-:W-:Y:S02]  /*6b90*/  F2FP.BF16.F32.PACK_AB R40, R123, R116 ;  /* 0x000000747b28723e */ /* 0x000fe400000010ff */
        /* <DEDUP_REMOVED lines=9> */
[----:B------:R-:W-:-:S11]  /*6c30*/  IADD3 R141, R140, 0x1, RZ ;  /* 0x000000018c8d7810 */ /* 0x000fd60007ffe0ff */
[----:B-1----:R-:W-:Y:S05]  /*6c40*/  @!P1 BRA `(.L_x_1393) ;  /* 0x0000000000209947 */ /* 0x002fea0003800000 */
        /* <DEDUP_REMOVED lines=8> */
.L_x_1393:
[----:B------:R-:W-:-:S07]  /*6cd0*/  MOV R129, R69 ;  /* 0x0000004500817202 */ /* 0x000fce0000000f00 */
.L_x_1394:
[----:B------:R-:W-:Y:S05]  /*6ce0*/  BSYNC B0 ;  /* 0x0000000000007941 */ /* 0x000fea0003800000 */
.L_x_1392:
        /* <DEDUP_REMOVED lines=16> */
.L_x_1398:
[----:B------:R-:W-:Y:S05]  /*6df0*/  BSYNC B1 ;  /* 0x0000000000017941 */ /* 0x000fea0003800000 */
.L_x_1397:
        /* <DEDUP_REMOVED lines=44> */
.L_x_1396:
[----:B------:R-:W-:Y:S05]  /*70c0*/  BSYNC B0 ;  /* 0x0000000000007941 */ /* 0x000fea0003800000 */
.L_x_1395:
[----:B------:R-:W-:Y:S01]  /*70d0*/  I2FP.F32.U32 R130, R129 ;  /* 0x0000008100827245 */ /* 0x000fe20000201000 */
[----:B-----5:R-:W-:Y:S01]  /*70e0*/  IMAD.U32 R131, R40, 0x10000, RZ ;  /* 0x0001000028837824 */ /* 0x020fe200078e00ff */
        /* <DEDUP_REMOVED lines=21> */
.L_x_1400:
[----:B------:R-:W-:-:S07]  /*7240*/  IMAD.MOV.U32 R40, RZ, RZ, R69 ;  /* 0x000000ffff287224 */ /* 0x000fce00078e0045 */
.L_x_1401:
[----:B------:R-:W-:Y:S05]  /*7250*/  BSYNC B0 ;  /* 0x0000000000007941 */ /* 0x000fea0003800000 */
.L_x_1399:
        /* <DEDUP_REMOVED lines=16> */
.L_x_1405:
[----:B------:R-:W-:Y:S05]  /*7360*/  BSYNC B1 ;  /* 0x0000000000017941 */ /* 0x000fea0003800000 */
.L_x_1404:
        /* <DEDUP_REMOVED lines=44> */
.L_x_1403:
[----:B------:R-:W-:Y:S05]  /*7630*/  BSYNC B0 ;  /* 0x0000000000007941 */ /* 0x000fea0003800000 */
.L_x_1402:
        /* <DEDUP_REMOVED lines=23> */
.L_x_1407:
[----:B------:R-:W-:-:S07]  /*77b0*/  MOV R40, R69 ;  /* 0x0000004500287202 */ /* 0x000fce0000000f00 */
.L_x_1408:
[----:B------:R-:W-:Y:S05]  /*77c0*/  BSYNC B0 ;  /* 0x0000000000007941 */ /* 0x000fea0003800000 */
.L_x_1406:
        /* <DEDUP_REMOVED lines=16> */
.L_x_1412:
[----:B------:R-:W-:Y:S05]  /*78d0*/  BSYNC B1 ;  /* 0x0000000000017941 */ /* 0x000fea0003800000 */
.L_x_1411:
        /* <DEDUP_REMOVED lines=44> */
.L_x_1410:
[----:B------:R-:W-:Y:S05]  /*7ba0*/  BSYNC B0 ;  /* 0x0000000000007941 */ /* 0x000fea0003800000 */
.L_x_1409:
[----:B------:R-:W-:Y:S01]  /*7bb0*/  I2FP.F32.U32 R40, R40 ;  /* 0x0000002800287245 */ /* 0x000fe20000201000 */
[C---:B------:R-:W-:Y:S01]  /*7bc0*/  IMAD.U32 R137, R41.reuse, 0x10000, RZ ;  /* 0x0001000029897824 */ /* 0x040fe200078e00ff */
[----:B------:R-:W-:Y:S01]  /*7bd0*/  ISETP.NE.AND P2, PT, R136, 0x1, PT ;  /* 0x000000018800780c */ /* 0x000fe20003f45270 */
[----:B------:R-:W-:Y:S01]  /*7be0*/  BSSY B0, `(.L_x_1413) ;  /* 0x0000014000007945 */ /* 0x000fe20003800000 */
[----:B------:R-:W-:Y:S01]  /*7bf0*/  PRMT R138, R41, 0x7632, R138 ;  /* 0x00007632298a7816 */ /* 0x000fe2000000008a */
[----:B------:R-:W-:Y:S01]  /*7c00*/  FFMA.FTZ R135, R40, R117, 1.1641532182693481445e-10 ;  /* 0x2f00000028877423 */ /* 0x000fe20000010075 */
[----:B------:R-:W-:Y:S01]  /*7c10*/  FMUL.FTZ R40, R137, R120 ;  /* 0x0000007889287220 */ /* 0x000fe20000410000 */
[----:B------:R-:W-:-:S03]  /*7c20*/  VIADD R137, R136, 0x1 ;  /* 0x0000000188897836 */ /* 0x000fc60000000000 */
[----:B------:R-:W-:Y:S01]  /*7c30*/  FMUL.FTZ R40, R40, R119 ;  /* 0x0000007728287220 */ /* 0x000fe20000410000 */
[----:B------:R-:W-:Y:S02]  /*7c40*/  FSETP.GTU.FTZ.AND P1, PT, R135, R118, PT ;  /* 0x000000768700720b */ /* 0x000fe40003f3c000 */
[----:B------:R-:W-:Y:S02]  /*7c50*/  @P0 SHF.L.U32 R135, R37, 0x10, RZ ;  /* 0x0000001025870819 */ /* 0x000fe400000006ff */
        /* <DEDUP_REMOVED lines=11> */
.L_x_1414:
[----:B------:R-:W-:-:S07]  /*7d10*/  IMAD.MOV.U32 R139, RZ, RZ, R69 ;  /* 0x000000ffff8b7224 */ /* 0x000fce00078e0045 */
.L_x_1415:
[----:B------:R-:W-:Y:S05]  /*7d20*/  BSYNC B0 ;  /* 0x0000000000007941 */ /* 0x000fea0003800000 */
.L_x_1413:
        /* <DEDUP_REMOVED lines=16> */
.L_x_1419:
[----:B------:R-:W-:Y:S05]  /*7e30*/  BSYNC B1 ;  /* 0x0000000000017941 */ /* 0x000fea0003800000 */
.L_x_1418:
        /* <DEDUP_REMOVED lines=44> */
.L_x_1417:
[----:B------:R-:W-:Y:S05]  /*8100*/  BSYNC B0 ;  /* 0x0000000000007941 */ /* 0x000fea0003800000 */
.L_x_1416:
        /* <DEDUP_REMOVED lines=22> */
.L_x_1421:
[----:B------:R-:W-:-:S07]  /*8270*/  MOV R134, R69 ;  /* 0x0000004500867202 */ /* 0x000fce0000000f00 */
.L_x_1422:
[----:B------:R-:W-:Y:S05]  /*8280*/  BSYNC B0 ;  /* 0x0000000000007941 */ /* 0x000fea0003800000 */
.L_x_1420:
        /* <DEDUP_REMOVED lines=16> */
.L_x_1426:
[----:B------:R-:W-:Y:S05]  /*8390*/  BSYNC B1 ;  /* 0x0000000000017941 */ /* 0x000fea0003800000 */
.L_x_1425:
        /* <DEDUP_REMOVED lines=44> */
.L_x_1424:
[----:B------:R-:W-:Y:S05]  /*8660*/  BSYNC B0 ;  /* 0x0000000000007941 */ /* 0x000fea0003800000 */
.L_x_1423:
[----:B------:R-:W-:Y:S01]  /*8670*/  I2FP.F32.U32 R40, R134 ;  /* 0x0000008600287245 */ /* 0x000fe20000201000 */
[----:B------:R-:W-:Y:S01]  /*8680*/  IMAD.U32 R137, R42, 0x10000, RZ ;  /* 0x000100002a897824 */ /* 0x000fe200078e00ff */
        /* <DEDUP_REMOVED lines=20> */
.L_x_1428:
[----:B------:R-:W-:-:S07]  /*87d0*/  IMAD.MOV.U32 R140, RZ, RZ, R69 ;  /* 0x000000ffff8c7224 */ /* 0x000fce00078e0045 */
.L_x_1429:
[----:B------:R-:W-:Y:S05]  /*87e0*/  BSYNC B0 ;  /* 0x0000000000007941 */ /* 0x000fea0003800000 */
.L_x_1427:
        /* <DEDUP_REMOVED lines=16> */
.L_x_1433:
[----:B------:R-:W-:Y:S05]  /*88f0*/  BSYNC B1 ;  /* 0x0000000000017941 */ /* 0x000fea0003800000 */
.L_x_1432:
        /* <DEDUP_REMOVED lines=44> */
.L_x_1431:
[----:B------:R-:W-:Y:S05]  /*8bc0*/  BSYNC B0 ;  /* 0x0000000000007941 */ /* 0x000fea0003800000 */
.L_x_1430:
        /* <DEDUP_REMOVED lines=22> */
.L_x_1435:
[----:B------:R-:W-:-:S07]  /*8d30*/  MOV R42, R69 ;  /* 0x00000045002a7202 */ /* 0x000fce0000000f00 */
.L_x_1436:
[----:B------:R-:W-:Y:S05]  /*8d40*/  BSYNC B0 ;  /* 0x0000000000007941 */ /* 0x000fea0003800000 */
.L_x_1434:
        /* <DEDUP_REMOVED lines=16> */
.L_x_1440:
[----:B------:R-:W-:Y:S05]  /*8e50*/  BSYNC B1 ;  /* 0x0000000000017941 */ /* 0x000fea0003800000 */
.L_x_1439:
        /* <DEDUP_REMOVED lines=44> */
.L_x_1438:
[----:B------:R-:W-:Y:S05]  /*9120*/  BSYNC B0 ;  /* 0x0000000000007941 */ /* 0x000fea0003800000 */
.L_x_1437:
        /* <DEDUP_REMOVED lines=22> */
.L_x_1442:
[----:B------:R-:W-:-:S07]  /*9290*/  IMAD.MOV.U32 R139, RZ, RZ, R69 ;  /* 0x000000ffff8b7224 */ /* 0x000fce00078e0045 */
.L_x_1443:
[----:B------:R-:W-:Y:S05]  /*92a0*/  BSYNC B0 ;  /* 0x0000000000007941 */ /* 0x000fea0003800000 */
.L_x_1441:
        /* <DEDUP_REMOVED lines=18> */
.L_x_1447:
[----:B------:R-:W-:Y:S05]  /*93d0*/  BSYNC B1 ;  /* 0x0000000000017941 */ /* 0x000fea0003800000 */
.L_x_1446:
        /* <DEDUP_REMOVED lines=44> */
.L_x_1445:
[----:B------:R-:W-:Y:S05]  /*96a0*/  BSYNC B0 ;  /* 0x0000000000007941 */ /* 0x000fea0003800000 */
.L_x_1444:
[----:B------:R-:W-:Y:S01]  /*96b0*/  I2FP.F32.U32 R40, R139 ;  /* 0x0000008b00287245 */ /* 0x000fe20000201000 */
[----:B------:R-:W0:Y:S01]  /*96c0*/  @P0 LDC.64 R142, c[0x0][0x230] ;  /* 0x00008c00ff8e0b82 */ /* 0x000e220000000a00 */
[----:B------:R-:W-:Y:S01]  /*96d0*/  SEL R146, RZ, 0x10000, P5 ;  /* 0x00010000ff927807 */ /* 0x000fe20002800000 */
[----:B------:R-:W-:Y:S01]  /*96e0*/  IMAD.WIDE.U32 R148, R121, 0x10, R48 ;  /* 0x0000001079947825 */ /* 0x000fe200078e0030 */
[----:B------:R-:W-:-:S03]  /*96f0*/  ISETP.NE.AND P5, PT, R131, RZ, PT ;  /* 0x000000ff8300720c */ /* 0x000fc60003fa5270 */
[----:B------:R-:W-:Y:S01]  /*9700*/  FFMA.FTZ R41, R40, R117, 1.1641532182693481445e-10 ;  /* 0x2f00000028297423 */ /* 0x000fe20000010075 */
[----:B------:R-:W-:Y:S02]  /*9710*/  SEL R131, RZ, 0x100, P4 ;  /* 0x00000100ff837807 */ /* 0x000fe40002000000 */
[----:B------:R-:W-:Y:S02]  /*9720*/  SEL R40, RZ, 0x1, P2 ;  /* 0x00000001ff287807 */ /* 0x000fe40001000000 */
[----:B------:R-:W-:Y:S02]  /*9730*/  FSETP.GTU.FTZ.AND P4, PT, R41, R118, PT ;  /* 0x000000762900720b */ /* 0x000fe40003f9c000 */
[----:B------:R-:W-:Y:S02]  /*9740*/  SHF.L.U32 R41, R136, 0x10, RZ ;  /* 0x0000001088297819 */ /* 0x000fe400000006ff */
[----:B------:R-:W-:Y:S02]  /*9750*/  SEL R144, RZ, 0x1, P1 ;  /* 0x00000001ff907807 */ /* 0x000fe40000800000 */
[----:B------:R-:W-:Y:S01]  /*9760*/  SEL R140, RZ, 0x1, P5 ;  /* 0x00000001ff8c7807 */ /* 0x000fe20002800000 */
[----:B------:R-:W-:Y:S01]  /*9770*/  FMUL.FTZ R42, R41, R120 ;  /* 0x00000078292a7220 */ /* 0x000fe20000410000 */
[----:B------:R-:W-:Y:S01]  /*9780*/  @P0 PRMT R43, R39, 0x7632, R43 ;  /* 0x00007632272b0816 */ /* 0x000fe2000000002b */
[----:B------:R-:W-:Y:S01]  /*9790*/  IMAD.WIDE.U32 R40, R40, 0x1000000, RZ ;  /* 0x0100000028287825 */ /* 0x000fe200078e00ff */
[----:B------:R-:W-:-:S03]  /*97a0*/  ISETP.NE.AND P6, PT, R129, RZ, PT ;  /* 0x000000ff8100720c */ /* 0x000fc60003fc5270 */
[----:B------:R-:W-:Y:S01]  /*97b0*/  FMUL.FTZ R42, R42, R119 ;  /* 0x000000772a2a7220 */ /* 0x000fe20000410000 */
[----:B------:R-:W-:Y:S01]  /*97c0*/  SEL R147, RZ, 0x1000000, P4 ;  /* 0x01000000ff937807 */ /* 0x000fe20002000000 */
[----:B------:R-:W-:Y:S01]  /*97d0*/  IMAD.WIDE.U32 R144, R144, 0x10000, RZ ;  /* 0x0001000090907825 */ /* 0x000fe200078e00ff */
[----:B------:R-:W-:Y:S02]  /*97e0*/  SEL R129, RZ, 0x1, P6 ;  /* 0x00000001ff817807 */ /* 0x000fe40003000000 */
[----:B------:R-:W-:Y:S01]  /*97f0*/  FSEL R139, R42, RZ, !P4 ;  /* 0x000000ff2a8b7208 */ /* 0x000fe20006000000 */
[----:B------:R-:W-:Y:S01]  /*9800*/  IMAD.WIDE.U32 R140, R140, 0x100, RZ ;  /* 0x000001008c8c7825 */ /* 0x000fe200078e00ff */
[----:B------:R-:W-:-:S03]  /*9810*/  F2FP.BF16.F32.PACK_AB R42, R138, R134 ;  /* 0x000000868a2a723e */ /* 0x000fc600000010ff */
[----:B------:R-:W-:Y:S01]  /*9820*/  @P0 IMAD.U32 R136, R43, 0x10000, RZ ;  /* 0x000100002b880824 */ /* 0x000fe200078e00ff */
[----:B------:R-:W-:Y:S02]  /*9830*/  LOP3.LUT R140, R140, R40, R144, 0xfe, !PT ;  /* 0x000000288c8c7212 */ /* 0x000fe400078efe90 */
[----:B------:R-:W-:Y:S01]  /*9840*/  LOP3.LUT R43, R131, R147, R146, 0xfe, !PT ;  /* 0x00000093832b7212 */ /* 0x000fe200078efe92 */
[----:B------:R-:W-:Y:S01]  /*9850*/  @P0 FADD.FTZ R139, R139, R136 ;  /* 0x000000888b8b0221 */ /* 0x000fe20000010000 */
[----:B------:R-:W-:Y:S01]  /*9860*/  SEL R40, RZ, 0x1, P3 ;  /* 0x00000001ff287807 */ /* 0x000fe20001800000 */
[----:B------:R-:W-:Y:S01]  /*9870*/  IMAD.WIDE.U32 R146, R121, 0x8, R44 ;  /* 0x0000000879927825 */ /* 0x000fe200078e002c */
[----:B------:R-:W-:Y:S02]  /*9880*/  LOP3.LUT R140, R140, R129, RZ, 0xfc, !PT ;  /* 0x000000818c8c7212 */ /* 0x000fe400078efcff */
[----:B------:R-:W-:Y:S02]  /*9890*/  LOP3.LUT R129, R41, R43, R40, 0xfe, !PT ;  /* 0x0000002b29817212 */ /* 0x000fe400078efe28 */
[----:B------:R-:W-:-:S02]  /*98a0*/  IADD3 R131, R50, 0x180, RZ ;  /* 0x0000018032837810 */ /* 0x000fc40007ffe0ff */
[----:B------:R-:W-:Y:S02]  /*98b0*/  F2FP.BF16.F32.PACK_AB R41, R135, R132 ;  /* 0x000000848729723e */ /* 0x000fe400000010ff */
[----:B------:R-:W-:Y:S01]  /*98c0*/  F2FP.BF16.F32.PACK_AB R40, R133, R130 ;  /* 0x000000828528723e */ /* 0x000fe200000010ff */
[----:B0-----:R-:W-:Y:S01]  /*98d0*/  @P0 IMAD.WIDE.U32 R142, R131, 0x10, R142 ;  /* 0x00000010838e0825 */ /* 0x001fe200078e008e */
[----:B------:R-:W-:Y:S02]  /*98e0*/  F2FP.BF16.F32.PACK_AB R43, R139, R137 ;  /* 0x000000898b2b723e */ /* 0x000fe400000010ff */
        /* <DEDUP_REMOVED lines=18> */
.L_x_1449:
[----:B------:R-:W-:-:S07]  /*9a10*/  IMAD.MOV.U32 R129, RZ, RZ, R69 ;  /* 0x000000ffff817224 */ /* 0x000fce00078e0045 */
.L_x_1450:
[----:B------:R-:W-:Y:S05]  /*9a20*/  BSYNC B0 ;  /* 0x0000000000007941 */ /* 0x000fea0003800000 */
.L_x_1448:
        /* <DEDUP_REMOVED lines=16> */
.L_x_1454:
[----:B------:R-:W-:Y:S05]  /*9b30*/  BSYNC B1 ;  /* 0x0000000000017941 */ /* 0x000fea0003800000 */
.L_x_1453:
        /* <DEDUP_REMOVED lines=44> */
.L_x_1452:
[----:B------:R-:W-:Y:S05]  /*9e00*/  BSYNC B0 ;  /* 0x0000000000007941 */ /* 0x000fea0003800000 */
.L_x_1451:
[----:B------:R-:W-:Y:S01]  /*9e10*/  I2FP.F32.U32 R136, R129 ;  /* 0x0000008100887245 */ /* 0x000fe20000201000 */
[----:B------:R-:W-:Y:S01]  /*9e20*/  BSSY B0, `(.L_x_1455) ;  /* 0x0000017000007945 */ /* 0x000fe20003800000 */
[----:B-----5:R-:W-:Y:S02]  /*9e30*/  SHF.L.U32 R141, R40, 0x10, RZ ;  /* 0x00000010288d7819 */ /* 0x020fe400000006ff */
[C---:B------:R-:W-:Y:S01]  /*9e40*/  ISETP.NE.AND P1, PT, R151.reuse, 0x1, PT ;  /* 0x000000019700780c */ /* 0x040fe20003f25270 */
[----:B------:R-:W-:Y:S01]  /*9e50*/  FFMA.FTZ R129, R136, R117, 1.1641532182693481445e-10 ;  /* 0x2f00000088817423 */ /* 0x000fe20000010075 */
[----:B------:R-:W-:Y:S01]  /*9e60*/  IADD3 R144, R151, 0x1, RZ ;  /* 0x0000000197907810 */ /* 0x000fe20007ffe0ff */
[----:B------:R-:W-:Y:S01]  /*9e70*/  FMUL.FTZ R136, R141, R120 ;  /* 0x000000788d887220 */ /* 0x000fe20000410000 */
[----:B------:R-:W-:Y:S02]  /*9e80*/  @P0 IMAD.U32 R141, R36, 0x10000, RZ ;  /* 0x00010000248d0824 */ /* 0x000fe400078e00ff */
[----:B------:R-:W-:Y:S01]  /*9e90*/  FSETP.GTU.FTZ.AND P2, PT, R129, R118, PT ;  /* 0x000000768100720b */ /* 0x000fe20003f5c000 */
[----:B------:R-:W-:-:S03]  /*9ea0*/  FMUL.FTZ R136, R136, R119 ;  /* 0x0000007788887220 */ /* 0x000fc60000410000 */
[----:B------:R-:W-:Y:S02]  /*9eb0*/  P2R R129, PR, RZ, 0x4 ;  /* 0x00000004ff817803 */ /* 0x000fe40000000000 */
[----:B------:R-:W-:Y:S02]  /*9ec0*/  FSEL R140, R136, RZ, !P2 ;  /* 0x000000ff888c7208 */ /* 0x000fe40005000000 */
[----:B------:R-:W-:-:S03]  /*9ed0*/  PRMT R136, R40, 0x7632, R136 ;  /* 0x0000763228887816 */ /* 0x000fc60000000088 */
        /* <DEDUP_REMOVED lines=10> */
.L_x_1456:
[----:B------:R-:W-:-:S07]  /*9f80*/  MOV R40, R69 ;  /* 0x0000004500287202 */ /* 0x000fce0000000f00 */
.L_x_1457:
[----:B------:R-:W-:Y:S05]  /*9f90*/  BSYNC B0 ;  /* 0x0000000000007941 */ /* 0x000fea0003800000 */
.L_x_1455:
        /* <DEDUP_REMOVED lines=16> */
.L_x_1461:
[----:B------:R-:W-:Y:S05]  /*a0a0*/  BSYNC B1 ;  /* 0x0000000000017941 */ /* 0x000fea0003800000 */
.L_x_1460:
        /* <DEDUP_REMOVED lines=44> */
.L_x_1459:
[----:B------:R-:W-:Y:S05]  /*a370*/  BSYNC B0 ;  /* 0x0000000000007941 */ /* 0x000fea0003800000 */
.L_x_1458:
[----:B------:R-:W-:Y:S01]  /*a380*/  I2FP.F32.U32 R40, R40 ;  /* 0x0000002800287245 */ /* 0x000fe20000201000 */
[----:B------:R-:W-:Y:S01]  /*a390*/  IMAD.U32 R143, R136, 0x10000, RZ ;  /* 0x00010000888f7824 */ /* 0x000fe200078e00ff */
[----:B------:R-:W-:Y:S01]  /*a3a0*/  ISETP.NE.AND P1, PT, R144, 0x1, PT ;  /* 0x000000019000780c */ /* 0x000fe20003f25270 */
[----:B------:R-:W-:Y:S01]  /*a3b0*/  BSSY B0, `(.L_x_1462) ;  /* 0x0000015000007945 */ /* 0x000fe20003800000 */
[----:B------:R-:W-:Y:S01]  /*a3c0*/  @P0 PRMT R136, R36, 0x7632, R136 ;  /* 0x0000763224880816 */ /* 0x000fe20000000088 */
[----:B------:R-:W-:Y:S01]  /*a3d0*/  FFMA.FTZ R141, R40, R117, 1.1641532182693481445e-10 ;  /* 0x2f000000288d7423 */ /* 0x000fe20000010075 */
[----:B------:R-:W-:Y:S01]  /*a3e0*/  FMUL.FTZ R40, R143, R120 ;  /* 0x000000788f287220 */ /* 0x000fe20000410000 */
[----:B------:R-:W-:-:S03]  /*a3f0*/  VIADD R145, R144, 0x1 ;  /* 0x0000000190917836 */ /* 0x000fc60000000000 */
        /* <DEDUP_REMOVED lines=15> */
.L_x_1463:
[----:B------:R-:W-:-:S07]  /*a4f0*/  IMAD.MOV.U32 R40, RZ, RZ, R69 ;  /* 0x000000ffff287224 */ /* 0x000fce00078e0045 */
.L_x_1464:
[----:B------:R-:W-:Y:S05]  /*a500*/  BSYNC B0 ;  /* 0x0000000000007941 */ /* 0x000fea0003800000 */
.L_x_1462:
        /* <DEDUP_REMOVED lines=16> */
.L_x_1468:
[----:B------:R-:W-:Y:S05]  /*a610*/  BSYNC B1 ;  /* 0x0000000000017941 */ /* 0x000fea0003800000 */
.L_x_1467:
        /* <DEDUP_REMOVED lines=44> */
.L_x_1466:
[----:B------:R-:W-:Y:S05]  /*a8e0*/  BSYNC B0 ;  /* 0x0000000000007941 */ /* 0x000fea0003800000 */
.L_x_1465:
[----:B------:R-:W-:Y:S01]  /*a8f0*/  I2FP.F32.U32 R40, R40 ;  /* 0x0000002800287245 */ /* 0x000fe20000201000 */
[----:B------:R-:W-:Y:S01]  /*a900*/  @P0 IMAD.U32 R144, R37, 0x10000, RZ ;  /* 0x0001000025900824 */ /* 0x000fe200078e00ff */
[----:B------:R-:W-:Y:S01]  /*a910*/  SHF.L.U32 R143, R41, 0x10, RZ ;  /* 0x00000010298f7819 */ /* 0x000fe200000006ff */
[----:B------:R-:W-:Y:S01]  /*a920*/  BSSY B0, `(.L_x_1469) ;  /* 0x0000014000007945 */ /* 0x000fe20003800000 */
[----:B------:R-:W-:Y:S01]  /*a930*/  ISETP.NE.AND P2, PT, R145, 0x1, PT ;  /* 0x000000019100780c */ /* 0x000fe20003f45270 */
[----:B------:R-:W-:Y:S01]  /*a940*/  FFMA.FTZ R141, R40, R117, 1.1641532182693481445e-10 ;  /* 0x2f000000288d7423 */ /* 0x000fe20000010075 */
[----:B------:R-:W-:Y:S01]  /*a950*/  PRMT R136, R41, 0x7632, R136 ;  /* 0x0000763229887816 */ /* 0x000fe20000000088 */
[----:B------:R-:W-:Y:S01]  /*a960*/  FMUL.FTZ R40, R143, R120 ;  /* 0x000000788f287220 */ /* 0x000fe20000410000 */
[----:B------:R-:W-:Y:S02]  /*a970*/  IADD3 R146, R145, 0x1, RZ ;  /* 0x0000000191927810 */ /* 0x000fe40007ffe0ff */
[----:B------:R-:W-:Y:S01]  /*a980*/  FSETP.GTU.FTZ.AND P1, PT, R141, R118, PT ;  /* 0x000000768d00720b */ /* 0x000fe20003f3c000 */
[----:B------:R-:W-:-:S05]  /*a990*/  FMUL.FTZ R40, R40, R119 ;  /* 0x0000007728287220 */ /* 0x000fca0000410000 */
        /* <DEDUP_REMOVED lines=11> */
.L_x_1470:
[----:B------:R-:W-:-:S07]  /*aa50*/  MOV R143, R69 ;  /* 0x00000045008f7202 */ /* 0x000fce0000000f00 */
.L_x_1471:
[----:B------:R-:W-:Y:S05]  /*aa60*/  BSYNC B0 ;  /* 0x0000000000007941 */ /* 0x000fea0003800000 */
.L_x_1469:
        /* <DEDUP_REMOVED lines=16> */
.L_x_1475:
[----:B------:R-:W-:Y:S05]  /*ab70*/  BSYNC B1 ;  /* 0x0000000000017941 */ /* 0x000fea0003800000 */
.L_x_1474:
        /* <DEDUP_REMOVED lines=44> */
.L_x_1473:
[----:B------:R-:W-:Y:S05]  /*ae40*/  BSYNC B0 ;  /* 0x0000000000007941 */ /* 0x000fea0003800000 */
.L_x_1472:
        /* <DEDUP_REMOVED lines=22> */
.L_x_1477:
[----:B------:R-:W-:-:S07]  /*afb0*/  IMAD.MOV.U32 R136, RZ, RZ, R69 ;  /* 0x000000ffff887224 */ /* 0x000fce00078e0045 */
.L_x_1478:
[----:B------:R-:W-:Y:S05]  /*afc0*/  BSYNC B0 ;  /* 0x0000000000007941 */ /* 0x000fea0003800000 */
.L_x_1476:
        /* <DEDUP_REMOVED lines=16> */
.L_x_1482:
[----:B------:R-:W-:Y:S05]  /*b0d0*/  BSYNC B1 ;  /* 0x0000000000017941 */ /* 0x000fea0003800000 */
.L_x_1481:
        /* <DEDUP_REMOVED lines=44> */
.L_x_1480:
[----:B------:R-:W-:Y:S05]  /*b3a0*/  BSYNC B0 ;  /* 0x0000000000007941 */ /* 0x000fea0003800000 */
.L_x_1479:
        /* <DEDUP_REMOVED lines=22> */
.L_x_1484:
[----:B------:R-:W-:-:S07]  /*b510*/  MOV R136, R69 ;  /* 0x0000004500887202 */ /* 0x000fce0000000f00 */
.L_x_1485:
[----:B------:R-:W-:Y:S05]  /*b520*/  BSYNC B0 ;  /* 0x0000000000007941 */ /* 0x000fea0003800000 */
.L_x_1483:
        /* <DEDUP_REMOVED lines=16> */
.L_x_1489:
[----:B------:R-:W-:Y:S05]  /*b630*/  BSYNC B1 ;  /* 0x0000000000017941 */ /* 0x000fea0003800000 */
.L_x_1488:
        /* <DEDUP_REMOVED lines=44> */
.L_x_1487:
[----:B------:R-:W-:Y:S05]  /*b900*/  BSYNC B0 ;  /* 0x0000000000007941 */ /* 0x000fea0003800000 */
.L_x_1486:
        /* <DEDUP_REMOVED lines=22> */
.L_x_1491:
[----:B------:R-:W-:-:S07]  /*ba70*/  IMAD.MOV.U32 R42, RZ, RZ, R69 ;  /* 0x000000ffff2a7224 */ /* 0x000fce00078e0045 */
.L_x_1492:
[----:B------:R-:W-:Y:S05]  /*ba80*/  BSYNC B0 ;  /* 0x0000000000007941 */ /* 0x000fea0003800000 */
.L_x_1490:
        /* <DEDUP_REMOVED lines=16> */
.L_x_1496:
[----:B------:R-:W-:Y:S05]  /*bb90*/  BSYNC B1 ;  /* 0x0000000000017941 */ /* 0x000fea0003800000 */
.L_x_1495:
        /* <DEDUP_REMOVED lines=44> */
.L_x_1494:
[----:B------:R-:W-:Y:S05]  /*be60*/  BSYNC B0 ;  /* 0x0000000000007941 */ /* 0x000fea0003800000 */
.L_x_1493:
[----:B------:R-:W-:Y:S01]  /*be70*/  I2FP.F32.U32 R40, R42 ;  /* 0x0000002a00287245 */ /* 0x000fe20000201000 */
[----:B------:R-:W-:Y:S01]  /*be80*/  @P0 IMAD.U32 R42, R39, 0x10000, RZ ;  /* 0x00010000272a0824 */ /* 0x000fe200078e00ff */
[C---:B------:R-:W-:Y:S01]  /*be90*/  SHF.L.U32 R145, R43.reuse, 0x10, RZ ;  /* 0x000000102b917819 */ /* 0x040fe200000006ff */
        /* <DEDUP_REMOVED lines=19> */
.L_x_1498:
[----:B------:R-:W-:-:S07]  /*bfd0*/  MOV R151, R69 ;  /* 0x0000004500977202 */ /* 0x000fce0000000f00 */
.L_x_1499:
[----:B------:R-:W-:Y:S05]  /*bfe0*/  BSYNC B0 ;  /* 0x0000000000007941 */ /* 0x000fea0003800000 */
.L_x_1497:
        /* <DEDUP_REMOVED lines=18> */
.L_x_1503:
[----:B------:R-:W-:Y:S05]  /*c110*/  BSYNC B1 ;  /* 0x0000000000017941 */ /* 0x000fea0003800000 */
.L_x_1502:
        /* <DEDUP_REMOVED lines=44> */
.L_x_1501:
[----:B------:R-:W-:Y:S05]  /*c3e0*/  BSYNC B0 ;  /* 0x0000000000007941 */ /* 0x000fea0003800000 */
.L_x_1500:
[----:B------:R-:W-:Y:S01]  /*c3f0*/  I2FP.F32.U32 R40, R151 ;  /* 0x0000009700287245 */ /* 0x000fe20000201000 */
[----:B------:R-:W-:Y:S01]  /*c400*/  IMAD.U32 R147, R147, 0x10000, RZ ;  /* 0x0001000093937824 */ /* 0x000fe200078e00ff */
[----:B------:R-:W-:Y:S01]  /*c410*/  ISETP.NE.AND P6, PT, R129, RZ, PT ;  /* 0x000000ff8100720c */ /* 0x000fe20003fc5270 */
[----:B------:R-:W-:Y:S01]  /*c420*/  IMAD.WIDE.U32 R148, R131, 0x10, R48 ;  /* 0x0000001083947825 */ /* 0x000fe200078e0030 */
[----:B------:R-:W-:-:S03]  /*c430*/  SEL R129, RZ, 0x10000, P5 ;  /* 0x00010000ff817807 */ /* 0x000fc60002800000 */
[----:B------:R-:W-:Y:S01]  /*c440*/  FFMA.FTZ R41, R40, R117, 1.1641532182693481445e-10 ;  /* 0x2f00000028297423 */ /* 0x000fe20000010075 */
[----:B------:R-:W-:Y:S01]  /*c450*/  FMUL.FTZ R40, R147, R120 ;  /* 0x0000007893287220 */ /* 0x000fe20000410000 */
[----:B------:R-:W-:Y:S02]  /*c460*/  F2FP.BF16.F32.PACK_AB R42, R146, R143 ;  /* 0x0000008f922a723e */ /* 0x000fe400000010ff */
[----:B------:R-:W-:Y:S01]  /*c470*/  SEL R154, RZ, 0x100, P4 ;  /* 0x00000100ff9a7807 */ /* 0x000fe20002000000 */
[----:B------:R-:W-:Y:S01]  /*c480*/  FMUL.FTZ R40, R40, R119 ;  /* 0x0000007728287220 */ /* 0x000fe20000410000 */
[----:B------:R-:W-:Y:S02]  /*c490*/  FSETP.GTU.FTZ.AND P5, PT, R41, R118, PT ;  /* 0x000000762900720b */ /* 0x000fe40003fbc000 */
[----:B------:R-:W-:Y:S02]  /*c4a0*/  F2FP.BF16.F32.PACK_AB R41, R144, R141 ;  /* 0x0000008d9029723e */ /* 0x000fe400000010ff */
[----:B------:R-:W-:-:S02]  /*c4b0*/  FSEL R147, R40, RZ, !P5 ;  /* 0x000000ff28937208 */ /* 0x000fc40006800000 */
[----:B------:R-:W-:Y:S02]  /*c4c0*/  @P0 PRMT R40, R39, 0x7632, R40 ;  /* 0x0000763227280816 */ /* 0x000fe40000000028 */
[----:B------:R-:W-:Y:S02]  /*c4d0*/  SEL R151, RZ, 0x1000000, P5 ;  /* 0x01000000ff977807 */ /* 0x000fe40002800000 */
[----:B------:R-:W-:Y:S02]  /*c4e0*/  @P0 SHF.L.U32 R40, R40, 0x10, RZ ;  /* 0x0000001028280819 */ /* 0x000fe400000006ff */
[----:B------:R-:W-:Y:S02]  /*c4f0*/  ISETP.NE.AND P5, PT, R150, RZ, PT ;  /* 0x000000ff9600720c */ /* 0x000fe40003fa5270 */
[----:B------:R-:W-:Y:S01]  /*c500*/  SEL R150, RZ, 0x1, P2 ;  /* 0x00000001ff967807 */ /* 0x000fe20001000000 */
[----:B------:R-:W-:Y:S01]  /*c510*/  @P0 FADD.FTZ R147, R147, R40 ;  /* 0x0000002893930221 */ /* 0x000fe20000010000 */
[----:B------:R-:W-:-:S02]  /*c520*/  F2FP.BF16.F32.PACK_AB R40, R142, R140 ;  /* 0x0000008c8e28723e */ /* 0x000fc400000010ff */
[----:B------:R-:W-:Y:S01]  /*c530*/  LOP3.LUT R154, R154, R151, R129, 0xfe, !PT ;  /* 0x000000979a9a7212 */ /* 0x000fe200078efe81 */
[----:B------:R-:W-:Y:S01]  /*c540*/  IMAD.WIDE.U32 R150, R150, 0x1000000, RZ ;  /* 0x0100000096967825 */ /* 0x000fe200078e00ff */
[----:B------:R-:W-:Y:S02]  /*c550*/  F2FP.BF16.F32.PACK_AB R43, R147, R145 ;  /* 0x00000091932b723e */ /* 0x000fe400000010ff */
[----:B------:R-:W-:Y:S02]  /*c560*/  SEL R129, RZ, 0x1, P1 ;  /* 0x00000001ff817807 */ /* 0x000fe40000800000 */
[----:B------:R-:W-:Y:S01]  /*c570*/  SEL R152, RZ, 0x1, P5 ;  /* 0x00000001ff987807 */ /* 0x000fe20002800000 */
[----:B------:R0:W-:Y:S01]  /*c580*/  STG.E.128 desc[UR4][R148.64], R40 ;  /* 0x0000002894007986 */ /* 0x0001e2000c101d04 */
[----:B------:R-:W-:-:S04]  /*c590*/  SEL R153, RZ, 0x1, P3 ;  /* 0x00000001ff997807 */ /* 0x000fc80001800000 */
[----:B------:R-:W-:Y:S01]  /*c5a0*/  LOP3.LUT R151, R151, R154, R153, 0xfe, !PT ;  /* 0x0000009a97977212 */ /* 0x000fe200078efe99 */
[----:B0-----:R-:W0:Y:S01]  /*c5b0*/  @P0 LDC.64 R40, c[0x0][0x230] ;  /* 0x00008c00ff280b82 */ /* 0x001e220000000a00 */
[----:B------:R-:W-:-:S04]  /*c5c0*/  IMAD.WIDE.U32 R148, R129, 0x10000, RZ ;  /* 0x0001000081947825 */ /* 0x000fc800078e00ff */
[----:B------:R-:W-:-:S04]  /*c5d0*/  IMAD.WIDE.U32 R42, R152, 0x100, RZ ;  /* 0x00000100982a7825 */ /* 0x000fc800078e00ff */
[----:B------:R-:W-:Y:S01]  /*c5e0*/  VIADD R129, R50, 0x200 ;  /* 0x0000020032817836 */ /* 0x000fe20000000000 */
[----:B------:R-:W-:Y:S02]  /*c5f0*/  LOP3.LUT R43, R43, R151, R149, 0xfe, !PT ;  /* 0x000000972b2b7212 */ /* 0x000fe400078efe95 */
[----:B------:R-:W-:Y:S01]  /*c600*/  LOP3.LUT R150, R42, R150, R148, 0xfe, !PT ;  /* 0x000000962a967212 */ /* 0x000fe200078efe94 */
[----:B------:R-:W-:Y:S01]  /*c610*/  IMAD.WIDE.U32 R46, R129, 0x10, R46 ;  /* 0x00000010812e7825 */ /* 0x000fe200078e002e */
[----:B------:R-:W-:-:S04]  /*c620*/  SEL R149, RZ, 0x1, P6 ;  /* 0x00000001ff957807 */ /* 0x000fc80003000000 */
[----:B------:R-:W-:Y:S01]  /*c630*/  LOP3.LUT R42, R150, R149, RZ, 0xfc, !PT ;  /* 0x00000095962a7212 */ /* 0x000fe200078efcff */
[----:B------:R-:W-:-:S04]  /*c640*/  IMAD.WIDE.U32 R148, R131, 0x8, R44 ;  /* 0x0000000883947825 */ /* 0x000fc800078e002c */
[----:B0-----:R-:W-:Y:S01]  /*c650*/  @P0 IMAD.WIDE.U32 R40, R129, 0x10, R40 ;  /* 0x0000001081280825 */ /* 0x001fe200078e0028 */
        /* <DEDUP_REMOVED lines=15> */
.L_x_1505:
[----:B------:R-:W-:-:S07]  /*c750*/  MOV R152, R69 ;  /* 0x0000004500987202 */ /* 0x000fce0000000f00 */
.L_x_1506:
[----:B------:R-:W-:Y:S05]  /*c760*/  BSYNC B0 ;  /* 0x0000000000007941 */ /* 0x000fea0003800000 */
.L_x_1504:
        /* <DEDUP_REMOVED lines=16> */
.L_x_1510:
[----:B------:R-:W-:Y:S05]  /*c870*/  BSYNC B1 ;  /* 0x0000000000017941 */ /* 0x000fea0003800000 */
.L_x_1509:
        /* <DEDUP_REMOVED lines=44> */
.L_x_1508:
[----:B------:R-:W-:Y:S05]  /*cb40*/  BSYNC B0 ;  /* 0x0000000000007941 */ /* 0x000fea0003800000 */
.L_x_1507:
[----:B------:R-:W-:Y:S01]  /*cb50*/  I2FP.F32.U32 R46, R152 ;  /* 0x00000098002e7245 */ /* 0x000fe20000201000 */
[----:B-----5:R-:W-:Y:S01]  /*cb60*/  IMAD.U32 R149, R40, 0x10000, RZ ;  /* 0x0001000028957824 */ /* 0x020fe200078e00ff */
[C---:B------:R-:W-:Y:S01]  /*cb70*/  ISETP.NE.AND P1, PT, R150.reuse, 0x1, PT ;  /* 0x000000019600780c */ /* 0x040fe20003f25270 */
[----:B------:R-:W-:Y:S01]  /*cb80*/  BSSY B0, `(.L_x_1511) ;  /* 0x0000015000007945 */ /* 0x000fe20003800000 */
[----:B------:R-:W-:Y:S02]  /*cb90*/  VIADD R151, R150, 0x1 ;  /* 0x0000000196977836 */ /* 0x000fe40000000000 */
[----:B------:R-:W-:Y:S01]  /*cba0*/  FFMA.FTZ R47, R46, R117, 1.1641532182693481445e-10 ;  /* 0x2f0000002e2f7423 */ /* 0x000fe20000010075 */
[----:B------:R-:W-:Y:S01]  /*cbb0*/  FMUL.FTZ R46, R149, R120 ;  /* 0x00000078952e7220 */ /* 0x000fe20000410000 */
[----:B------:R-:W-:-:S03]  /*cbc0*/  @P0 SHF.L.U32 R149, R36, 0x10, RZ ;  /* 0x0000001024950819 */ /* 0x000fc600000006ff */
[----:B------:R-:W-:Y:S01]  /*cbd0*/  FMUL.FTZ R46, R46, R119 ;  /* 0x000000772e2e7220 */ /* 0x000fe20000410000 */
[----:B------:R-:W-:Y:S02]  /*cbe0*/  FSETP.GTU.FTZ.AND P2, PT, R47, R118, PT ;  /* 0x000000762f00720b */ /* 0x000fe40003f5c000 */
[----:B------:R-:W-:Y:S02]  /*cbf0*/  PRMT R47, R40, 0x7632, R47 ;  /* 0x00007632282f7816 */ /* 0x000fe4000000002f */
        /* <DEDUP_REMOVED lines=12> */
.L_x_1512:
[----:B------:R-:W-:-:S07]  /*ccc0*/  IMAD.MOV.U32 R40, RZ, RZ, R69 ;  /* 0x000000ffff287224 */ /* 0x000fce00078e0045 */
.L_x_1513:
[----:B------:R-:W-:Y:S05]  /*ccd0*/  BSYNC B0 ;  /* 0x0000000000007941 */ /* 0x000fea0003800000 */
.L_x_1511:
        /* <DEDUP_REMOVED lines=16> */
.L_x_1517:
[----:B------:R-:W-:Y:S05]  /*cde0*/  BSYNC B1 ;  /* 0x0000000000017941 */ /* 0x000fea0003800000 */
.L_x_1516:
        /* <DEDUP_REMOVED lines=44> */
.L_x_1515:
[----:B------:R-:W-:Y:S05]  /*d0b0*/  BSYNC B0 ;  /* 0x0000000000007941 */ /* 0x000fea0003800000 */
.L_x_1514:
        /* <DEDUP_REMOVED lines=23> */
.L_x_1519:
[----:B------:R-:W-:-:S07]  /*d230*/  MOV R40, R69 ;  /* 0x0000004500287202 */ /* 0x000fce0000000f00 */
.L_x_1520:
[----:B------:R-:W-:Y:S05]  /*d240*/  BSYNC B0 ;  /* 0x0000000000007941 */ /* 0x000fea0003800000 */
.L_x_1518:
        /* <DEDUP_REMOVED lines=16> */
.L_x_1524:
[----:B------:R-:W-:Y:S05]  /*d350*/  BSYNC B1 ;  /* 0x0000000000017941 */ /* 0x000fea0003800000 */
.L_x_1523:
        /* <DEDUP_REMOVED lines=44> */
.L_x_1522:
[----:B------:R-:W-:Y:S05]  /*d620*/  BSYNC B0 ;  /* 0x0000000000007941 */ /* 0x000fea0003800000 */
.L_x_1521:
        /* <DEDUP_REMOVED lines=22> */
.L_x_1526:
[----:B------:R-:W-:-:S07]  /*d790*/  IMAD.MOV.U32 R149, RZ, RZ, R69 ;  /* 0x000000ffff957224 */ /* 0x000fce00078e0045 */
.L_x_1527:
[----:B------:R-:W-:Y:S05]  /*d7a0*/  BSYNC B0 ;  /* 0x0000000000007941 */ /* 0x000fea0003800000 */
.L_x_1525:
        /* <DEDUP_REMOVED lines=16> */
.L_x_1531:
[----:B------:R-:W-:Y:S05]  /*d8b0*/  BSYNC B1 ;  /* 0x0000000000017941 */ /* 0x000fea0003800000 */
.L_x_1530:
        /* <DEDUP_REMOVED lines=44> */
.L_x_1529:
[----:B------:R-:W-:Y:S05]  /*db80*/  BSYNC B0 ;  /* 0x0000000000007941 */ /* 0x000fea0003800000 */
.L_x_1528:
        /* <DEDUP_REMOVED lines=22> */
.L_x_1533:
[----:B------:R-:W-:-:S07]  /*dcf0*/  MOV R136, R69 ;  /* 0x0000004500887202 */ /* 0x000fce0000000f00 */
.L_x_1534:
[----:B------:R-:W-:Y:S05]  /*dd00*/  BSYNC B0 ;  /* 0x0000000000007941 */ /* 0x000fea0003800000 */
.L_x_1532:
        /* <DEDUP_REMOVED lines=16> */
.L_x_1538:
[----:B------:R-:W-:Y:S05]  /*de10*/  BSYNC B1 ;  /* 0x0000000000017941 */ /* 0x000fea0003800000 */
.L_x_1537:
        /* <DEDUP_REMOVED lines=44> */
.L_x_1536:
[----:B------:R-:W-:Y:S05]  /*e0e0*/  BSYNC B0 ;  /* 0x0000000000007941 */ /* 0x000fea0003800000 */
.L_x_1535:
        /* <DEDUP_REMOVED lines=22> */
.L_x_1540:
[----:B------:R-:W-:-:S07]  /*e250*/  IMAD.MOV.U32 R136, RZ, RZ, R69 ;  /* 0x000000ffff887224 */ /* 0x000fce00078e0045 */
.L_x_1541:
[----:B------:R-:W-:Y:S05]  /*e260*/  BSYNC B0 ;  /* 0x0000000000007941 */ /* 0x000fea0003800000 */
.L_x_1539:
        /* <DEDUP_REMOVED lines=16> */
.L_x_1545:
[----:B------:R-:W-:Y:S05]  /*e370*/  BSYNC B1 ;  /* 0x0000000000017941 */ /* 0x000fea0003800000 */
.L_x_1544:
        /* <DEDUP_REMOVED lines=8> */
[----:B------:R-:W-:Y:S01]  /*e400*/  IMAD.MOV.U32 R155, RZ, RZ, RZ ;  /* 0x000000ffff9b7224 */ /* 0x000fe200078e00ff */
[----:B------:R-:W-:Y:S01]  /*e410*/  LOP3.LUT R41, R41, UR19, R15, 0x96, !PT ;  /* 0x0000001329297c12 */ /* 0x000fe2000f8e960f */
[----:B------:R-:W-:-:S05]  /*e420*/  IMAD.WIDE.U32 R14, R14, -0x2daee0ad, RZ ;  /* 0xd2511f530e0e7825 */ /* 0x000fca00078e00ff */
        /* <DEDUP_REMOVED lines=27> */
[----:B------:R-:W-:-:S04]  /*e5e0*/  IMAD.WIDE.U32 R156, R157, -0x326172a9, RZ ;  /* 0xcd9e8d579d9c7825 */ /* 0x000fc800078e00ff */
[----:B------:R-:W-:Y:S01]  /*e5f0*/  IMAD.MOV.U32 R69, RZ, RZ, R156 ;  /* 0x000000ffff457224 */ /* 0x000fe200078e009c */
[----:B------:R-:W-:Y:S01]  /*e600*/  LOP3.LUT R15, R157, UR34, R40, 0x96, !PT ;  /* 0x000000229d0f7c12 */ /* 0x000fe2000f8e9628 */
[----:B------:R-:W-:-:S05]  /*e610*/  IMAD.WIDE.U32 R40, R41, -0x2daee0ad, RZ ;  /* 0xd2511f5329287825 */ /* 0x000fca00078e00ff */
[----:B------:R-:W-:Y:S02]  /*e620*/  LOP3.LUT R14, R41, UR35, R14, 0x96, !PT ;  /* 0x00000023290e7c12 */ /* 0x000fe4000f8e960e */
[----:B------:R-:W-:-:S07]  /*e630*/  MOV R13, R40 ;  /* 0x00000028000d7202 */ /* 0x000fce0000000f00 */
.L_x_1543:
[----:B------:R-:W-:Y:S05]  /*e640*/  BSYNC B0 ;  /* 0x0000000000007941 */ /* 0x000fea0003800000 */
.L_x_1542:
[----:B------:R-:W-:Y:S01]  /*e650*/  I2FP.F32.U32 R40, R136 ;  /* 0x0000008800287245 */ /* 0x000fe20000201000 */
[----:B------:R-:W-:Y:S01]  /*e660*/  BSSY B0, `(.L_x_1546) ;  /* 0x0000016000007945 */ /* 0x000fe20003800000 */
[----:B------:R-:W-:Y:S02]  /*e670*/  SHF.L.U32 R151, R42, 0x10, RZ ;  /* 0x000000102a977819 */ /* 0x000fe400000006ff */
[C---:B------:R-:W-:Y:S01]  /*e680*/  ISETP.NE.AND P5, PT, R155.reuse, 0x1, PT ;  /* 0x000000019b00780c */ /* 0x040fe20003fa5270 */
[----:B------:R-:W-:Y:S01]  /*e690*/  FFMA.FTZ R41, R40, R117, 1.1641532182693481445e-10 ;  /* 0x2f00000028297423 */ /* 0x000fe20000010075 */
[----:B------:R-:W-:Y:S01]  /*e6a0*/  IADD3 R157, R155, 0x1, RZ ;  /* 0x000000019b9d7810 */ /* 0x000fe20007ffe0ff */
[----:B------:R-:W-:-:S03]  /*e6b0*/  FMUL.FTZ R40, R151, R120 ;  /* 0x0000007897287220 */ /* 0x000fc60000410000 */
[----:B------:R-:W-:Y:S01]  /*e6c0*/  FSETP.GTU.FTZ.AND P4, PT, R41, R118, PT ;  /* 0x000000762900720b */ /* 0x000fe20003f9c000 */
[----:B------:R-:W-:Y:S01]  /*e6d0*/  FMUL.FTZ R40, R40, R119 ;  /* 0x0000007728287220 */ /* 0x000fe20000410000 */
[----:B------:R-:W-:-:S04]  /*e6e0*/  @P0 PRMT R41, R38, 0x7632, R41 ;  /* 0x0000763226290816 */ /* 0x000fc80000000029 */
[----:B------:R-:W-:Y:S01]  /*e6f0*/  FSEL R151, R40, RZ, !P4 ;  /* 0x000000ff28977208 */ /* 0x000fe20006000000 */
[----:B------:R-:W-:-:S04]  /*e700*/  @P0 IMAD.U32 R42, R41, 0x10000, RZ ;  /* 0x00010000292a0824 */ /* 0x000fc800078e00ff */
        /* <DEDUP_REMOVED lines=10> */
.L_x_1547:
[----:B------:R-:W-:-:S07]  /*e7b0*/  MOV R42, R69 ;  /* 0x00000045002a7202 */ /* 0x000fce0000000f00 */
.L_x_1548:
[----:B------:R-:W-:Y:S05]  /*e7c0*/  BSYNC B0 ;  /* 0x0000000000007941 */ /* 0x000fea0003800000 */
.L_x_1546:
        /* <DEDUP_REMOVED lines=16> */
.L_x_1552:
[----:B------:R-:W-:Y:S05]  /*e8d0*/  BSYNC B1 ;  /* 0x0000000000017941 */ /* 0x000fea0003800000 */
.L_x_1551:
[----:B------:R-:W-:Y:S01]  /*e8e0*/  IMAD.HI.U32 R13, R66, -0x326172a9, RZ ;  /* 0xcd9e8d57420d7827 */ /* 0x000fe200078e00ff */
[----:B------:R-:W-:-:S03]  /*e8f0*/  LOP3.LUT R15, R15, UR7, R70, 0x96, !PT ;  /* 0x000000070f0f7c12 */ /* 0x000fc6000f8e9646 */
[----:B------:R-:W-:Y:S01]  /*e900*/  IMAD R69, R66, -0x326172a9, RZ ;  /* 0xcd9e8d5742457824 */ /* 0x000fe200078e02ff */
[----:B------:R-:W-:Y:S01]  /*e910*/  LOP3.LUT R13, R13, UR6, R68, 0x96, !PT ;  /* 0x000000060d0d7c12 */ /* 0x000fe2000f8e9644 */
[----:B------:R-:W-:-:S04]  /*e920*/  IMAD.WIDE.U32 R156, R15, -0x326172a9, RZ ;  /* 0xcd9e8d570f9c7825 */ /* 0x000fc800078e00ff */
[----:B------:R-:W-:Y:S01]  /*e930*/  IMAD R15, R67, -0x2daee0ad, RZ ;  /* 0xd2511f53430f7824 */ /* 0x000fe200078e02ff */
        /* <DEDUP_REMOVED lines=33> */
[----:B------:R-:W-:Y:S01]  /*eb50*/  IMAD.WIDE.U32 R40, R41, -0x2daee0ad, RZ ;  /* 0xd2511f5329287825 */ /* 0x000fe200078e00ff */
[----:B------:R-:W-:Y:S01]  /*eb60*/  HFMA2.MMA R157, -RZ, RZ, 0, 0 ;  /* 0x00000000ff9d7435 */ /* 0x000fe200000001ff */
[----:B------:R-:W-:Y:S02]  /*eb70*/  MOV R69, R156 ;  /* 0x0000009c00457202 */ /* 0x000fe40000000f00 */
[----:B------:R-:W-:Y:S01]  /*eb80*/  IMAD.MOV.U32 R13, RZ, RZ, R40 ;  /* 0x000000ffff0d7224 */ /* 0x000fe200078e0028 */
[----:B------:R-:W-:-:S07]  /*eb90*/  LOP3.LUT R14, R41, UR35, R14, 0x96, !PT ;  /* 0x00000023290e7c12 */ /* 0x000fce000f8e960e */
.L_x_1550:
[----:B------:R-:W-:Y:S05]  /*eba0*/  BSYNC B0 ;  /* 0x0000000000007941 */ /* 0x000fea0003800000 */
.L_x_1549:
[----:B------:R-:W-:Y:S01]  /*ebb0*/  I2FP.F32.U32 R40, R42 ;  /* 0x0000002a00287245 */ /* 0x000fe20000201000 */
[----:B------:R-:W-:Y:S01]  /*ebc0*/  IMAD.U32 R155, R43, 0x10000, RZ ;  /* 0x000100002b9b7824 */ /* 0x000fe200078e00ff */
[C---:B------:R-:W-:Y:S01]  /*ebd0*/  ISETP.NE.AND P6, PT, R157.reuse, 0x1, PT ;  /* 0x000000019d00780c */ /* 0x040fe20003fc5270 */
[----:B------:R-:W-:Y:S01]  /*ebe0*/  BSSY B0, `(.L_x_1553) ;  /* 0x0000014000007945 */ /* 0x000fe20003800000 */
[----:B------:R-:W-:Y:S02]  /*ebf0*/  VIADD R136, R157, 0x1 ;  /* 0x000000019d887836 */ /* 0x000fe40000000000 */
[----:B------:R-:W-:Y:S01]  /*ec00*/  FFMA.FTZ R41, R40, R117, 1.1641532182693481445e-10 ;  /* 0x2f00000028297423 */ /* 0x000fe20000010075 */
[----:B------:R-:W-:Y:S01]  /*ec10*/  FMUL.FTZ R40, R155, R120 ;  /* 0x000000789b287220 */ /* 0x000fe20000410000 */
[----:B------:R-:W-:-:S03]  /*ec20*/  PRMT R155, R43, 0x7632, R155 ;  /* 0x000076322b9b7816 */ /* 0x000fc6000000009b */
        /* <DEDUP_REMOVED lines=14> */
.L_x_1554:
[----:B------:R-:W-:-:S07]  /*ed10*/  IMAD.MOV.U32 R156, RZ, RZ, R69 ;  /* 0x000000ffff9c7224 */ /* 0x000fce00078e0045 */
.L_x_1555:
[----:B------:R-:W-:Y:S05]  /*ed20*/  BSYNC B0 ;  /* 0x0000000000007941 */ /* 0x000fea0003800000 */
.L_x_1553:
        /* <DEDUP_REMOVED lines=18> */
.L_x_1559:
[----:B------:R-:W-:Y:S05]  /*ee50*/  BSYNC B1 ;  /* 0x0000000000017941 */ /* 0x000fea0003800000 */
.L_x_1558:
[----:B------:R-:W-:Y:S01]  /*ee60*/  LOP3.LUT R40, R13, UR7, R70, 0x96, !PT ;  /* 0x000000070d287c12 */ /* 0x000fe2000f8e9646 */
[----:B------:R-:W-:-:S04]  /*ee70*/  IMAD.HI.U32 R13, R66, -0x326172a9, RZ ;  /* 0xcd9e8d57420d7827 */ /* 0x000fc800078e00ff */
[----:B------:R-:W-:Y:S01]  /*ee80*/  IMAD R15, R66, -0x326172a9, RZ ;  /* 0xcd9e8d57420f7824 */ /* 0x000fe200078e02ff */
[----:B------:R-:W-:Y:S01]  /*ee90*/  LOP3.LUT R13, R13, UR6, R68, 0x96, !PT ;  /* 0x000000060d0d7c12 */ /* 0x000fe2000f8e9644 */
[----:B------:R-:W-:-:S04]  /*eea0*/  IMAD.WIDE.U32 R40, R40, -0x326172a9, RZ ;  /* 0xcd9e8d5728287825 */ /* 0x000fc800078e00ff */
[----:B------:R-:W-:Y:S01]  /*eeb0*/  IMAD.WIDE.U32 R42, R13, -0x2daee0ad, RZ ;  /* 0xd2511f530d2a7825 */ /* 0x000fe200078e00ff */
[----:B------:R-:W-:-:S03]  /*eec0*/  LOP3.LUT R15, R41, UR18, R15, 0x96, !PT ;  /* 0x00000012290f7c12 */ /* 0x000fc6000f8e960f */
[----:B------:R-:W-:Y:S02]  /*eed0*/  IMAD R41, R67, -0x2daee0ad, RZ ;  /* 0xd2511f5343297824 */ /* 0x000fe400078e02ff */
[----:B------:R-:W-:-:S03]  /*eee0*/  IMAD.WIDE.U32 R14, R15, -0x2daee0ad, RZ ;  /* 0xd2511f530f0e7825 */ /* 0x000fc600078e00ff */
[----:B------:R-:W-:Y:S01]  /*eef0*/  LOP3.LUT R41, R43, UR19, R41, 0x96, !PT ;  /* 0x000000132b297c12 */ /* 0x000fe2000f8e9629 */
[----:B------:R-:W-:Y:S01]  /*ef00*/  IMAD.MOV.U32 R136, RZ, RZ, RZ ;  /* 0x000000ffff887224 */ /* 0x000fe200078e00ff */
[----:B------:R-:W-:-:S03]  /*ef10*/  LOP3.LUT R13, R15, UR21, R42, 0x96, !PT ;  /* 0x000000150f0d7c12 */ /* 0x000fc6000f8e962a */
        /* <DEDUP_REMOVED lines=32> */
.L_x_1557:
[----:B------:R-:W-:Y:S05]  /*f120*/  BSYNC B0 ;  /* 0x0000000000007941 */ /* 0x000fea0003800000 */
.L_x_1556:
[----:B------:R-:W-:Y:S01]  /*f130*/  SHF.L.U32 R155, R155, 0x10, RZ ;  /* 0x000000109b9b7819 */ /* 0x000fe200000006ff */
[----:B------:R-:W-:Y:S01]  /*f140*/  IMAD.WIDE.U32 R48, R129, 0x10, R48 ;  /* 0x0000001081307825 */ /* 0x000fe200078e0030 */
[----:B------:R-:W-:Y:S01]  /*f150*/  I2FP.F32.U32 R40, R156 ;  /* 0x0000009c00287245 */ /* 0x000fe20000201000 */
[----:B------:R-:W-:Y:S01]  /*f160*/  UMOV UR8, 0xffffffff ;  /* 0xffffffff00087882 */ /* 0x000fe20000000000 */
[----:B------:R-:W-:Y:S01]  /*f170*/  ISETP.NE.AND P6, PT, R153, RZ, PT ;  /* 0x000000ff9900720c */ /* 0x000fe20003fc5270 */
[----:B------:R-:W-:Y:S01]  /*f180*/  FMUL.FTZ R120, R155, R120 ;  /* 0x000000789b787220 */ /* 0x000fe20000410000 */
[----:B------:R-:W-:Y:S01]  /*f190*/  SEL R153, RZ, 0x10000, P5 ;  /* 0x00010000ff997807 */ /* 0x000fe20002800000 */
[----:B------:R-:W-:Y:S01]  /*f1a0*/  FFMA.FTZ R117, R40, R117, 1.1641532182693481445e-10 ;  /* 0x2f00000028757423 */ /* 0x000fe20000010075 */
[----:B------:R-:W-:Y:S01]  /*f1b0*/  @P0 PRMT R40, R39, 0x7632, R40 ;  /* 0x0000763227280816 */ /* 0x000fe20000000028 */
[----:B------:R-:W-:Y:S01]  /*f1c0*/  FMUL.FTZ R120, R120, R119 ;  /* 0x0000007778787220 */ /* 0x000fe20000410000 */
[----:B------:R-:W-:Y:S01]  /*f1d0*/  FADD.FTZ R119, RZ, R51 ;  /* 0x00000033ff777221 */ /* 0x000fe20000010000 */
[----:B------:R-:W-:Y:S01]  /*f1e0*/  F2FP.BF16.F32.PACK_AB R42, R151, R149 ;  /* 0x00000095972a723e */ /* 0x000fe200000010ff */
[----:B------:R-:W-:Y:S01]  /*f1f0*/  IMAD.WIDE.U32 R44, R129, 0x8, R44 ;  /* 0x00000008812c7825 */ /* 0x000fe200078e002c */
[----:B------:R-:W-:-:S03]  /*f200*/  FSETP.GTU.FTZ.AND P5, PT, R117, R118, PT ;  /* 0x000000767500720b */ /* 0x000fc60003fbc000 */
[----:B------:R-:W-:Y:S01]  /*f210*/  FADD.FTZ R118, R119, R54 ;  /* 0x0000003677767221 */ /* 0x000fe20000010000 */
[----:B------:R-:W-:Y:S01]  /*f220*/  F2FP.BF16.F32.PACK_AB R41, R150, R47 ;  /* 0x0000002f9629723e */ /* 0x000fe200000010ff */
[----:B------:R-:W-:Y:S01]  /*f230*/  @P0 IMAD.U32 R40, R40, 0x10000, RZ ;  /* 0x0001000028280824 */ /* 0x000fe200078e00ff */
[----:B------:R-:W-:Y:S01]  /*f240*/  FSEL R117, R120, RZ, !P5 ;  /* 0x000000ff78757208 */ /* 0x000fe20006800000 */
[----:B------:R-:W-:-:S04]  /*f250*/  FADD.FTZ R118, R118, R53 ;  /* 0x0000003576767221 */ /* 0x000fc80000010000 */
[----:B------:R-:W-:Y:S01]  /*f260*/  FADD.FTZ R118, R118, R111 ;  /* 0x0000006f76767221 */ /* 0x000fe20000010000 */
[----:B------:R-:W-:Y:S01]  /*f270*/  @P0 FADD.FTZ R117, R117, R40 ;  /* 0x0000002875750221 */ /* 0x000fe20000010000 */
[----:B------:R-:W-:Y:S02]  /*f280*/  F2FP.BF16.F32.PACK_AB R40, R148, R46 ;  /* 0x0000002e9428723e */ /* 0x000fe400000010ff */
[----:B------:R-:W-:Y:S01]  /*f290*/  FADD.FTZ R118, R118, R55 ;  /* 0x0000003776767221 */ /* 0x000fe20000010000 */
[----:B------:R-:W-:Y:S02]  /*f2a0*/  ISETP.NE.AND P0, PT, R154, RZ, PT ;  /* 0x000000ff9a00720c */ /* 0x000fe40003f05270 */
[----:B------:R-:W-:Y:S01]  /*f2b0*/  F2FP.BF16.F32.PACK_AB R43, R117, R152 ;  /* 0x00000098752b723e */ /* 0x000fe200000010ff */
[----:B------:R-:W-:-:S04]  /*f2c0*/  FADD.FTZ R119, R118, R113 ;  /* 0x0000007176777221 */ /* 0x000fc80000010000 */
[----:B------:R-:W-:Y:S01]  /*f2d0*/  FADD.FTZ R119, R119, R112 ;  /* 0x0000007077777221 */ /* 0x000fe20000010000 */
[----:B------:R0:W-:Y:S03]  /*f2e0*/  STG.E.128 desc[UR4][R48.64], R40 ;  /* 0x0000002830007986 */ /* 0x0001e6000c101d04 */
[----:B------:R-:W-:-:S04]  /*f2f0*/  FADD.FTZ R119, R119, R114 ;  /* 0x0000007277777221 */ /* 0x000fc80000010000 */
[----:B------:R-:W-:-:S04]  /*f300*/  FADD.FTZ R118, R119, R116 ;  /* 0x0000007477767221 */ /* 0x000fc80000010000 */
[----:B------:R-:W-:-:S04]  /*f310*/  FADD.FTZ R119, R118, R123 ;  /* 0x0000007b76777221 */ /* 0x000fc80000010000 */
[----:B0-----:R-:W-:Y:S01]  /*f320*/  FADD.FTZ R40, R119, R122 ;  /* 0x0000007a77287221 */ /* 0x001fe20000010000 */
[----:B------:R-:W-:Y:S02]  /*f330*/  SEL R42, RZ, 0x100, P4 ;  /* 0x00000100ff2a7807 */ /* 0x000fe40002000000 */
[----:B------:R-:W-:Y:S01]  /*f340*/  SEL R43, RZ, 0x1000000, P5 ;  /* 0x01000000ff2b7807 */ /* 0x000fe20002800000 */
[----:B------:R-:W-:Y:S01]  /*f350*/  FADD.FTZ R41, R40, R125 ;  /* 0x0000007d28297221 */ /* 0x000fe20000010000 */
[----:B------:R-:W-:Y:S02]  /*f360*/  SEL R48, RZ, 0x1, P2 ;  /* 0x00000001ff307807 */ /* 0x000fe40001000000 */
[----:B------:R-:W-:Y:S01]  /*f370*/  LOP3.LUT R153, R42, R43, R153, 0xfe, !PT ;  /* 0x0000002b2a997212 */ /* 0x000fe200078efe99 */
[----:B------:R-:W-:Y:S01]  /*f380*/  FADD.FTZ R40, R41, R124 ;  /* 0x0000007c29287221 */ /* 0x000fe20000010000 */
[----:B------:R-:W-:Y:S01]  /*f390*/  SEL R42, RZ, 0x1, P1 ;  /* 0x00000001ff2a7807 */ /* 0x000fe20000800000 */
[----:B------:R-:W-:Y:S01]  /*f3a0*/  IMAD.WIDE.U32 R48, R48, 0x1000000, RZ ;  /* 0x0100000030307825 */ /* 0x000fe200078e00ff */
[----:B------:R-:W-:-:S03]  /*f3b0*/  SEL R119, RZ, 0x1, P3 ;  /* 0x00000001ff777807 */ /* 0x000fc60001800000 */
[----:B------:R-:W-:Y:S01]  /*f3c0*/  FADD.FTZ R41, R40, R127 ;  /* 0x0000007f28297221 */ /* 0x000fe20000010000 */
[----:B------:R-:W-:Y:S01]  /*f3d0*/  LOP3.LUT P1, RZ, R57, 0x1f, RZ, 0xc0, !PT ;  /* 0x0000001f39ff7812 */ /* 0x000fe2000782c0ff */
[----:B------:R-:W-:Y:S01]  /*f3e0*/  IMAD.WIDE.U32 R42, R42, 0x10000, RZ ;  /* 0x000100002a2a7825 */ /* 0x000fe200078e00ff */
[----:B------:R-:W-:-:S03]  /*f3f0*/  LOP3.LUT R119, R49, R153, R119, 0xfe, !PT ;  /* 0x0000009931777212 */ /* 0x000fc600078efe77 */
        /* <DEDUP_REMOVED lines=15> */
[----:B------:R-:W-:Y:S02]  /*f4f0*/  SEL R40, RZ, 0x1, P0 ;  /* 0x00000001ff287807 */ /* 0x000fe40000000000 */
[----:B------:R-:W-:Y:S01]  /*f500*/  LOP3.LUT P0, RZ, R115, 0xff, RZ, 0xc0, !PT ;  /* 0x000000ff73ff7812 */ /* 0x000fe2000780c0ff */
[----:B------:R-:W-:Y:S02]  /*f510*/  FADD.FTZ R118, R41, R146 ;  /* 0x0000009229767221 */ /* 0x000fe40000010000 */
[----:B------:R-:W-:-:S04]  /*f520*/  IMAD.WIDE.U32 R40, R40, 0x100, RZ ;  /* 0x0000010028287825 */ /* 0x000fc800078e00ff */
[----:B------:R-:W-:Y:S01]  /*f530*/  FADD.FTZ R118, R118, R145 ;  /* 0x0000009176767221 */ /* 0x000fe20000010000 */
[----:B------:R-:W-:-:S03]  /*f540*/  LOP3.LUT R41, R41, R119, R43, 0xfe, !PT ;  /* 0x0000007729297212 */ /* 0x000fc600078efe2b */
[----:B------:R-:W-:Y:S01]  /*f550*/  FADD.FTZ R49, R118, R147 ;  /* 0x0000009376317221 */ /* 0x000fe20000010000 */
[----:B------:R-:W-:Y:S02]  /*f560*/  LOP3.LUT R48, R40, R48, R42, 0xfe, !PT ;  /* 0x0000003028307212 */ /* 0x000fe400078efe2a */
[----:B------:R-:W-:Y:S01]  /*f570*/  SEL R43, RZ, 0x1, P6 ;  /* 0x00000001ff2b7807 */ /* 0x000fe20003000000 */
[----:B------:R-:W-:-:S03]  /*f580*/  FADD.FTZ R49, R49, R46 ;  /* 0x0000002e31317221 */ /* 0x000fc60000010000 */
[----:B------:R-:W-:Y:S01]  /*f590*/  LOP3.LUT R40, R48, R43, RZ, 0xfc, !PT ;  /* 0x0000002b30287212 */ /* 0x000fe200078efcff */
[----:B------:R-:W-:-:S04]  /*f5a0*/  FADD.FTZ R42, R49, R148 ;  /* 0x00000094312a7221 */ /* 0x000fc80000010000 */
[----:B------:R-:W-:Y:S01]  /*f5b0*/  FADD.FTZ R43, R42, R47 ;  /* 0x0000002f2a2b7221 */ /* 0x000fe20000010000 */
[----:B------:R0:W-:Y:S03]  /*f5c0*/  STG.E.64 desc[UR4][R44.64], R40 ;  /* 0x000000282c007986 */ /* 0x0001e6000c101b04 */
[----:B------:R-:W-:Y:S01]  /*f5d0*/  FADD.FTZ R42, R43, R150 ;  /* 0x000000962b2a7221 */ /* 0x000fe20000010000 */
[----:B------:R-:W-:-:S03]  /*f5e0*/  SHF.R.U32.HI R43, RZ, 0x5, R57 ;  /* 0x00000005ff2b7819 */ /* 0x000fc60000011639 */
[----:B------:R-:W-:-:S04]  /*f5f0*/  FADD.FTZ R42, R42, R149 ;  /* 0x000000952a2a7221 */ /* 0x000fc80000010000 */
[----:B------:R-:W-:Y:S01]  /*f600*/  FADD.FTZ R49, R42, R151 ;  /* 0x000000972a317221 */ /* 0x000fe20000010000 */
[----:B------:R-:W-:-:S03]  /*f610*/  LOP3.LUT R42, R43, 0x7fffffc, RZ, 0xc0, !PT ;  /* 0x07fffffc2b2a7812 */ /* 0x000fc600078ec0ff */
[----:B------:R-:W-:Y:S01]  /*f620*/  FADD.FTZ R48, R49, R152 ;  /* 0x0000009831307221 */ /* 0x000fe20000010000 */
[----:B------:R-:W-:-:S03]  /*f630*/  @!P0 IADD3 R42, R42, 0x4, RZ ;  /* 0x000000042a2a8810 */ /* 0x000fc60007ffe0ff */
        /* <DEDUP_REMOVED lines=102> */
.L_x_1572:
[----:B------:R-:W2:Y:S01]  /*fca0*/  @!P1 S2R R44, SR_CgaCtaId ;  /* 0x00000000002c9919 */ /* 0x000ea20000008800 */
[----:B------:R-:W-:Y:S01]  /*fcb0*/  LOP3.LUT R45, R57, 0x1f, RZ, 0xc0, !PT ;  /* 0x0000001f392d7812 */ /* 0x000fe200078ec0ff */
[----:B------:R-:W-:Y:S05]  /*fcc0*/  WARPSYNC.ALL ;  /* 0x0000000000007948 */ /* 0x000fea0003800000 */
[----:B------:R-:W-:Y:S02]  /*fcd0*/  ISETP.GT.U32.AND P2, PT, R45, 0x3, PT ;  /* 0x000000032d00780c */ /* 0x000fe40003f44070 */
[----:B------:R-:W-:Y:S02]  /*fce0*/  @!P1 MOV R41, 0x400 ;  /* 0x0000040000299802 */ /* 0x000fe40000000f00 */
[----:B------:R-:W-:-:S02]  /*fcf0*/  LOP3.LUT R43, R43, 0x3, RZ, 0xc0, !PT ;  /* 0x000000032b2b7812 */ /* 0x000fc400078ec0ff */
[----:B------:R-:W-:-:S07]  /*fd00*/  PLOP3.LUT P3, PT, PT, PT, UP1, 0x40, 0x0 ;  /* 0x000000000000781c */ /* 0x000fce0003f6e818 */
[----:B------:R-:W3:Y:S01]  /*fd10*/  @!P2 S2R R115, SR_CgaCtaId ;  /* 0x000000000073a919 */ /* 0x000ee20000008800 */
[----:B------:R-:W-:Y:S02]  /*fd20*/  @!P2 MOV R48, 0x400 ;  /* 0x000004000030a802 */ /* 0x000fe40000000f00 */
[----:B--2---:R-:W-:Y:S01]  /*fd30*/  @!P1 LEA R44, R44, R41, 0x18 ;  /* 0x000000292c2c9211 */ /* 0x004fe200078ec0ff */
[C---:B------:R-:W-:Y:S02]  /*fd40*/  @!P1 IMAD.IADD R41, R42.reuse, 0x1, R43 ;  /* 0x000000012a299824 */ /* 0x040fe400078e022b */
[----:B------:R-:W-:Y:S02]  /*fd50*/  @!P2 IMAD.IADD R42, R42, 0x1, R45 ;  /* 0x000000012a2aa824 */ /* 0x000fe400078e022d */
[----:B------:R-:W-:Y:S01]  /*fd60*/  IMAD.MOV.U32 R45, RZ, RZ, RZ ;  /* 0x000000ffff2d7224 */ /* 0x000fe200078e00ff */
[----:B------:R-:W-:Y:S01]  /*fd70*/  @!P1 LEA R44, R41, R44, 0x3 ;  /* 0x0000002c292c9211 */ /* 0x000fe200078e18ff */
[----:B-1----:R-:W-:Y:S01]  /*fd80*/  FADD.FTZ R41, R49, R118 ;  /* 0x0000007631297221 */ /* 0x002fe20000010000 */
[----:B------:R-:W-:-:S04]  /*fd90*/  @!P2 MOV R45, 0x500 ;  /* 0x00000500002da802 */ /* 0x000fc80000000f00 */
[----:B------:R1:W-:Y:S01]  /*fda0*/  @!P1 STS.64 [R44], R40 ;  /* 0x000000282c009388 */ /* 0x0003e20000000a00 */
[----:B------:R-:W-:Y:S01]  /*fdb0*/  I2FP.F32.S32 R119, R45 ;  /* 0x0000002d00777245 */ /* 0x000fe20000201400 */
[----:B------:R-:W-:Y:S01]  /*fdc0*/  BAR.SYNC.DEFER_BLOCKING 0x0 ;  /* 0x0000000000007b1d */ /* 0x000fe20000010000 */
[----:B------:R-:W-:Y:S02]  /*fdd0*/  LOP3.LUT P1, RZ, R43, 0x1f, R57, 0xf8, !PT ;  /* 0x0000001f2bff7812 */ /* 0x000fe4000782f839 */
[----:B---3--:R-:W-:Y:S02]  /*fde0*/  @!P2 LEA R115, R115, R48, 0x18 ;  /* 0x000000307373a211 */ /* 0x008fe400078ec0ff */
[----:B-1----:R-:W-:Y:S02]  /*fdf0*/  CS2R R40, SRZ ;  /* 0x0000000000287805 */ /* 0x002fe4000001ff00 */
[----:B------:R-:W-:Y:S01]  /*fe00*/  @!P2 LEA R48, R42, R115, 0x3 ;  /* 0x000000732a30a211 */ /* 0x000fe200078e18ff */
[----:B------:R-:W1:Y:S04]  /*fe10*/  SHFL.DOWN PT, R118, R45, 0x2, 0x1f ;  /* 0x08401f002d767f89 */ /* 0x000e6800000e0000 */
[----:B------:R-:W0:Y:S01]  /*fe20*/  @!P2 LDS.64 R40, [R48] ;  /* 0x000000003028a984 */ /* 0x000e220000000a00 */
[----:B------:R-:W-:Y:S01]  /*fe30*/  PLOP3.LUT P2, PT, PT, PT, UP1, 0x40, 0x0 ;  /* 0x000000000000781c */ /* 0x000fe20003f4e818 */
[----:B-1----:R-:W-:Y:S01]  /*fe40*/  IMAD.IADD R115, R118, 0x1, R45 ;  /* 0x0000000176737824 */ /* 0x002fe200078e022d */
[----:B------:R-:W-:-:S04]  /*fe50*/  I2FP.F32.S32 R120, R118 ;  /* 0x0000007600787245 */ /* 0x000fc80000201400 */
[----:B------:R-:W-:-:S04]  /*fe60*/  I2FP.F32.S32 R42, R115 ;  /* 0x00000073002a7245 */ /* 0x000fc80000201400 */
[----:B------:R-:W1:Y:S01]  /*fe70*/  MUFU.RCP R118, R42 ;  /* 0x0000002a00767308 */ /* 0x000e620000001000 */
[----:B0-----:R-:W0:Y:S04]  /*fe80*/  SHFL.DOWN PT, R49, R40, 0x2, 0x1f ;  /* 0x08401f0028317f89 */ /* 0x001e2800000e0000 */
[----:B------:R-:W2:Y:S01]  /*fe90*/  SHFL.DOWN PT, R44, R41, 0x2, 0x1f ;  /* 0x08401f00292c7f89 */ /* 0x000ea200000e0000 */
[C---:B0-----:R-:W-:Y:S01]  /*fea0*/  FMUL.FTZ R48, R49.reuse, R120 ;  /* 0x0000007831307220 */ /* 0x041fe20000410000 */
[----:B------:R-:W-:-:S03]  /*feb0*/  FADD.FTZ R49, -R49, R40 ;  /* 0x0000002831317221 */ /* 0x000fc60000010100 */
[----:B------:R-:W-:Y:S01]  /*fec0*/  FFMA.FTZ R153, R119, R40, R48 ;  /* 0x0000002877997223 */ /* 0x000fe20000010030 */
[----:B------:R-:W-:Y:S01]  /*fed0*/  FMUL.FTZ R49, R49, R49 ;  /* 0x0000003131317220 */ /* 0x000fe20000410000 */
[----:B------:R-:W0:Y:S01]  /*fee0*/  SHFL.DOWN PT, R48, R115, 0x1, 0x1f ;  /* 0x08201f0073307f89 */ /* 0x000e2200000e0000 */
[----:B--2---:R-:W-:Y:S01]  /*fef0*/  FADD.FTZ R41, R44, R41 ;  /* 0x000000292c297221 */ /* 0x004fe20000010000 */
[----:B-1----:R-:W-:Y:S01]  /*ff00*/  FMUL.FTZ R153, R118, R153 ;  /* 0x0000009976997220 */ /* 0x002fe20000410000 */
[----:B------:R-:W-:-:S04]  /*ff10*/  FMUL.FTZ R49, R49, R119 ;  /* 0x0000007731317220 */ /* 0x000fc80000410000 */
[----:B------:R-:W1:Y:S01]  /*ff20*/  SHFL.DOWN PT, R40, R153, 0x1, 0x1f ;  /* 0x08201f0099287f89 */ /* 0x000e6200000e0000 */
[----:B------:R-:W-:-:S04]  /*ff30*/  FMUL.FTZ R49, R49, R120 ;  /* 0x0000007831317220 */ /* 0x000fc80000410000 */
[----:B------:R-:W-:-:S05]  /*ff40*/  FFMA.FTZ R41, R118, R49, R41 ;  /* 0x0000003176297223 */ /* 0x000fca0000010029 */
[----:B------:R-:W2:Y:S01]  /*ff50*/  SHFL.DOWN PT, R44, R41, 0x1, 0x1f ;  /* 0x08201f00292c7f89 */ /* 0x000ea200000e0000 */
[-C--:B0-----:R-:W-:Y:S02]  /*ff60*/  IADD3 R45, R115, R48.reuse, RZ ;  /* 0x00000030732d7210 */ /* 0x081fe40007ffe0ff */
[----:B------:R-:W-:Y:S02]  /*ff70*/  I2FP.F32.S32 R115, R48 ;  /* 0x0000003000737245 */ /* 0x000fe40000201400 */
[----:B------:R-:W-:Y:S01]  /*ff80*/  I2FP.F32.S32 R45, R45 ;  /* 0x0000002d002d7245 */ /* 0x000fe20000201400 */
[----:B-1----:R-:W-:Y:S02]  /*ff90*/  FADD.FTZ R48, R153, -R40 ;  /* 0x8000002899307221 */ /* 0x002fe40000010000 */
[----:B------:R-:W-:-:S03]  /*ffa0*/  FMUL.FTZ R119, R40, R115 ;  /* 0x0000007328777220 */ /* 0x000fc60000410000 */
[----:B------:R-:W0:Y:S01]  /*ffb0*/  MUFU.RCP R45, R45 ;  /* 0x0000002d002d7308 */ /* 0x000e220000001000 */
[----:B------:R-:W-:Y:S01]  /*ffc0*/  FMUL.FTZ R49, R48, R48 ;  /* 0x0000003030317220 */ /* 0x000fe20000410000 */
[C---:B------:R-:W-:Y:S01]  /*ffd0*/  FFMA.FTZ R40, R42.reuse, R153, R119 ;  /* 0x000000992a287223 */ /* 0x040fe20000010077 */
[----:B------:R-:W1:Y:S02]  /*ffe0*/  LDC R48, c[0x0][0x2d8] ;  /* 0x0000b600ff307b82 */ /* 0x000e640000000800 */
[----:B------:R-:W-:Y:S01]  /*fff0*/  FMUL.FTZ R49, R42, R49 ;  /* 0x000000312a317220 */ /* 0x000fe20000410000 */
[----:B--2---:R-:W-:-:S03]  /*10000*/  FADD.FTZ R44, R41, R44 ;  /* 0x0000002c292c7221 */ /* 0x004fc60000010000 */
[----:B------:R-:W-:Y:S01]  /*10010*/  FMUL.FTZ R49, R49, R115 ;  /* 0x0000007331317220 */ /* 0x000fe20000410000 */
[----:B0-----:R-:W-:-:S03]  /*10020*/  FMUL.FTZ R43, R45, R40 ;  /* 0x000000282d2b7220 */ /* 0x001fc60000410000 */
[----:B------:R-:W-:Y:S01]  /*10030*/  FFMA.FTZ R49, R45, R49, R44 ;  /* 0x000000312d317223 */ /* 0x000fe2000001002c */
[----:B------:R-:W0:Y:S02]  /*10040*/  @!P1 LDC.64 R40, c[0x0][0x250] ;  /* 0x00009400ff289b82 */ /* 0x000e240000000a00 */
[----:B------:R-:W2:Y:S04]  /*10050*/  SHFL.IDX PT, R43, R43, RZ, 0x1f ;  /* 0x00001fff2b2b7589 */ /* 0x000ea800000e0000 */
[----:B------:R-:W1:Y:S01]  /*10060*/  SHFL.IDX PT, R49, R49, RZ, 0x1f ;  /* 0x00001fff31317589 */ /* 0x000e6200000e0000 */
[----:B0-----:R-:W-:-:S04]  /*10070*/  @!P1 IMAD.WIDE R40, R56, 0x4, R40 ;  /* 0x0000000438289825 */ /* 0x001fc800078e0228 */
[C---:B--2---:R-:W-:Y:S01]  /*10080*/  FMUL.FTZ R44, R43.reuse, R43 ;  /* 0x0000002b2b2c7220 */ /* 0x044fe20000410000 */
[----:B------:R-:W-:Y:S01]  /*10090*/  FSEL R42, R43, RZ, P3 ;  /* 0x000000ff2b2a7208 */ /* 0x000fe20001800000 */
[----:B------:R0:W-:Y:S03]  /*100a0*/  @!P1 STG.E desc[UR4][R40.64], R43 ;  /* 0x0000002b28009986 */ /* 0x0001e6000c101904 */
[----:B------:R-:W-:Y:S01]  /*100b0*/  FSEL R45, R44, RZ, !P2 ;  /* 0x000000ff2c2d7208 */ /* 0x000fe20005000000 */
[----:B-1----:R-:W-:Y:S01]  /*100c0*/  FFMA.FTZ R44, R49, UR11, R48 ;  /* 0x0000000b312c7c23 */ /* 0x002fe20008010030 */
[C---:B------:R-:W-:Y:S01]  /*100d0*/  FADD.FTZ R51, -R42.reuse, R51 ;  /* 0x000000332a337221 */ /* 0x040fe20000010100 */
[C---:B------:R-:W-:Y:S01]  /*100e0*/  FADD.FTZ R113, -R42.reuse, R113 ;  /* 0x000000712a717221 */ /* 0x040fe20000010100 */
[----:B------:R-:W-:Y:S01]  /*100f0*/  FADD.FTZ R112, -R42, R112 ;  /* 0x000000702a707221 */ /* 0x000fe20000010100 */
[----:B------:R-:W-:Y:S01]  /*10100*/  FADD.FTZ R44, R44, R45 ;  /* 0x0000002d2c2c7221 */ /* 0x000fe20000010000 */
[C---:B------:R-:W-:Y:S01]  /*10110*/  FADD.FTZ R55, -R42.reuse, R55 ;  /* 0x000000372a377221 */ /* 0x040fe20000010100 */
[C---:B------:R-:W-:Y:S01]  /*10120*/  FADD.FTZ R54, -R42.reuse, R54 ;  /* 0x000000362a367221 */ /* 0x040fe20000010100 */
[C---:B------:R-:W-:Y:S01]  /*10130*/  FADD.FTZ R53, -R42.reuse, R53 ;  /* 0x000000352a357221 */ /* 0x040fe20000010100 */
[----:B------:R1:W2:Y:S01]  /*10140*/  MUFU.RSQ R49, R44 ;  /* 0x0000002c00317308 */ /* 0x0002a20000001400 */
        /* <DEDUP_REMOVED lines=8> */
[----:B-1----:R-:W1:Y:S01]  /*101d0*/  @!P1 LDC.64 R44, c[0x0][0x258] ;  /* 0x00009600ff2c9b82 */ /* 0x002e620000000a00 */
        /* <DEDUP_REMOVED lines=26> */
[C---:B--2---:R-:W-:Y:S01]  /*10380*/  FMUL.FTZ R42, R49.reuse, R51 ;  /* 0x00000033312a7220 */ /* 0x044fe20000410000 */
[C---:B------:R-:W-:Y:S01]  /*10390*/  FMUL.FTZ R118, R49.reuse, R113 ;  /* 0x0000007131767220 */ /* 0x040fe20000410000 */
[C---:B------:R-:W-:Y:S01]  /*103a0*/  FMUL.FTZ R51, R49.reuse, R112 ;  /* 0x0000007031337220 */ /* 0x040fe20000410000 */
[C---:B------:R-:W-:Y:S01]  /*103b0*/  FMUL.FTZ R46, R49.reuse, R55 ;  /* 0x00000037312e7220 */ /* 0x040fe20000410000 */
[----:B------:R-:W-:Y:S01]  /*103c0*/  FMUL.FTZ R55, R49, R114 ;  /* 0x0000007231377220 */ /* 0x000fe20000410000 */
[----:B------:R-:W-:Y:S01]  /*103d0*/  FFMA.FTZ R47, R42, R12, R35 ;  /* 0x0000000c2a2f7223 */ /* 0x000fe20000010023 */
[----:B0-----:R-:W-:Y:S01]  /*103e0*/  FFMA.FTZ R43, R51, R9, R32 ;  /* 0x00000009332b7223 */ /* 0x001fe20000010020 */
[----:B------:R-:W-:Y:S01]  /*103f0*/  FFMA.FTZ R42, R46, R10, R33 ;  /* 0x0000000a2e2a7223 */ /* 0x000fe20000010021 */
[----:B------:R-:W-:Y:S01]  /*10400*/  FFMA.FTZ R51, R118, R93, R73 ;  /* 0x0000005d76337223 */ /* 0x000fe20000010049 */
[----:B------:R-:W-:Y:S01]  /*10410*/  FMUL.FTZ R54, R49, R54 ;  /* 0x0000003631367220 */ /* 0x000fe20000410000 */
[----:B------:R-:W-:Y:S01]  /*10420*/  FFMA.FTZ R46, R55, R94, R74 ;  /* 0x0000005e372e7223 */ /* 0x000fe2000001004a */
[----:B------:R-:W0:Y:S01]  /*10430*/  LDC.64 R118, c[0x0][0x2b8] ;  /* 0x0000ae00ff767b82 */ /* 0x000e220000000a00 */
[C---:B------:R-:W-:Y:S01]  /*10440*/  FMUL.FTZ R53, R49.reuse, R53 ;  /* 0x0000003531357220 */ /* 0x040fe20000410000 */
[----:B------:R-:W-:Y:S01]  /*10450*/  FMUL.FTZ R111, R49, R111 ;  /* 0x0000006f316f7220 */ /* 0x000fe20000410000 */
[----:B------:R-:W-:Y:S01]  /*10460*/  FFMA.FTZ R40, R54, R91, R71 ;  /* 0x0000005b36287223 */ /* 0x000fe20000010047 */
[----:B------:R-:W-:Y:S01]  /*10470*/  F2FP.BF16.F32.PACK_AB R43, R46, R43 ;  /* 0x0000002b2e2b723e */ /* 0x000fe200000010ff */
[----:B------:R-:W-:Y:S01]  /*10480*/  FFMA.FTZ R41, R53, R11, R34 ;  /* 0x0000000b35297223 */ /* 0x000fe20000010022 */
[----:B------:R-:W-:Y:S01]  /*10490*/  FFMA.FTZ R112, R111, R92, R72 ;  /* 0x0000005c6f707223 */ /* 0x000fe20000010048 */
[----:B------:R-:W-:Y:S01]  /*104a0*/  LEA R46, P2, R50, UR14, 0x4 ;  /* 0x0000000e322e7c11 */ /* 0x000fe2000f8420ff */
[----:B-1----:R-:W-:Y:S01]  /*104b0*/  @!P1 IMAD.WIDE R44, R56, 0x4, R44 ;  /* 0x00000004382c9825 */ /* 0x002fe200078e022c */
[----:B------:R-:W-:-:S03]  /*104c0*/  F2FP.BF16.F32.PACK_AB R40, R40, R47 ;  /* 0x0000002f2828723e */ /* 0x000fc600000010ff */
[C---:B------:R-:W-:Y:S01]  /*104d0*/  FMUL.FTZ R113, R49.reuse, R126 ;  /* 0x0000007e31717220 */ /* 0x040fe20000410000 */
[----:B------:R-:W-:Y:S01]  /*104e0*/  FMUL.FTZ R115, R49, R128 ;  /* 0x0000008031737220 */ /* 0x000fe20000410000 */
[----:B------:R-:W-:Y:S01]  /*104f0*/  F2FP.BF16.F32.PACK_AB R42, R51, R42 ;  /* 0x0000002a332a723e */ /* 0x000fe200000010ff */
[C---:B------:R-:W-:Y:S01]  /*10500*/  FMUL.FTZ R51, R49.reuse, R122 ;  /* 0x0000007a31337220 */ /* 0x040fe20000410000 */
[----:B------:R-:W-:Y:S01]  /*10510*/  F2FP.BF16.F32.PACK_AB R41, R112, R41 ;  /* 0x000000297029723e */ /* 0x000fe200000010ff */
[C---:B------:R-:W-:Y:S01]  /*10520*/  FMUL.FTZ R125, R49.reuse, R125 ;  /* 0x0000007d317d7220 */ /* 0x040fe20000410000 */
[----:B------:R-:W-:Y:S01]  /*10530*/  LEA.HI.X R47, R50, UR15, RZ, 0x4, P2 ;  /* 0x0000000f322f7c11 */ /* 0x000fe200090f24ff */
[C---:B------:R-:W-:Y:S01]  /*10540*/  FMUL.FTZ R55, R49.reuse, R48 ;  /* 0x0000003031377220 */ /* 0x040fe20000410000 */
[C---:B------:R-:W-:Y:S01]  /*10550*/  FMUL.FTZ R116, R49.reuse, R116 ;  /* 0x0000007431747220 */ /* 0x040fe20000410000 */
[C---:B------:R-:W-:Y:S01]  /*10560*/  FMUL.FTZ R50, R49.reuse, R123 ;  /* 0x0000007b31327220 */ /* 0x040fe20000410000 */
[C---:B------:R-:W-:Y:S01]  /*10570*/  FMUL.FTZ R134, R49.reuse, R134 ;  /* 0x0000008631867220 */ /* 0x040fe20000410000 */
[----:B------:R-:W-:Y:S01]  /*10580*/  FMUL.FTZ R138, R49, R138 ;  /* 0x0000008a318a7220 */ /* 0x000fe20000410000 */
[----:B------:R-:W-:Y:S01]  /*10590*/  FFMA.FTZ R48, R113, R5, R28 ;  /* 0x0000000571307223 */ /* 0x000fe2000001001c */
[----:B------:R-:W-:Y:S01]  /*105a0*/  FFMA.FTZ R147, R115, R98, R78 ;  /* 0x0000006273937223 */ /* 0x000fe2000001004e */
[C---:B------:R-:W-:Y:S01]  /*105b0*/  FMUL.FTZ R53, R49.reuse, R132 ;  /* 0x0000008431357220 */ /* 0x040fe20000410000 */
[C---:B------:R-:W-:Y:S01]  /*105c0*/  FMUL.FTZ R135, R49.reuse, R135 ;  /* 0x0000008731877220 */ /* 0x040fe20000410000 */
[----:B------:R-:W-:Y:S01]  /*105d0*/  @!P1 STG.E desc[UR4][R44.64], R49 ;  /* 0x000000312c009986 */ /* 0x000fe2000c101904 */
[C---:B------:R-:W-:Y:S01]  /*105e0*/  FMUL.FTZ R112, R49.reuse, R127 ;  /* 0x0000007f31707220 */ /* 0x040fe20000410000 */
        /* <DEDUP_REMOVED lines=21> */
[----:B-1----:R-:W-:Y:S01]  /*10740*/  FFMA.FTZ R41, R51, R7, R30 ;  /* 0x0000000733297223 */ /* 0x002fe2000001001e */
[----:B------:R-:W-:Y:S01]  /*10750*/  FFMA.FTZ R40, R125, R96, R76 ;  /* 0x000000607d287223 */ /* 0x000fe2000001004c */
[----:B------:R-:W-:Y:S01]  /*10760*/  FFMA.FTZ R116, R116, R8, R31 ;  /* 0x0000000874747223 */ /* 0x000fe2000001001f */
[----:B------:R-:W-:Y:S01]  /*10770*/  FFMA.FTZ R45, R50, R95, R75 ;  /* 0x0000005f322d7223 */ /* 0x000fe2000001004b */
[----:B------:R-:W-:Y:S01]  /*10780*/  FFMA.FTZ R46, R134, R2, R25 ;  /* 0x00000002862e7223 */ /* 0x000fe20000010019 */
[----:B------:R-:W-:Y:S01]  /*10790*/  FFMA.FTZ R49, R138, R101, R81 ;  /* 0x000000658a317223 */ /* 0x000fe20000010051 */
[----:B------:R-:W-:Y:S01]  /*107a0*/  F2FP.BF16.F32.PACK_AB R43, R147, R48 ;  /* 0x00000030932b723e */ /* 0x000fe200000010ff */
[----:B------:R-:W-:Y:S01]  /*107b0*/  FFMA.FTZ R53, R53, R3, R26 ;  /* 0x0000000335357223 */ /* 0x000fe2000001001a */
[----:B------:R-:W-:Y:S01]  /*107c0*/  FFMA.FTZ R44, R135, R100, R80 ;  /* 0x00000064872c7223 */ /* 0x000fe20000010050 */
[----:B------:R-:W-:Y:S01]  /*107d0*/  FFMA.FTZ R47, R137, R0, R24 ;  /* 0x00000000892f7223 */ /* 0x000fe20000010018 */
[----:B------:R-:W-:Y:S01]  /*107e0*/  FFMA.FTZ R48, R139, R102, R82 ;  /* 0x000000668b307223 */ /* 0x000fe20000010052 */
[----:B------:R-:W-:Y:S01]  /*107f0*/  F2FP.BF16.F32.PACK_AB R41, R40, R41 ;  /* 0x000000292829723e */ /* 0x000fe200000010ff */
[----:B------:R-:W-:Y:S01]  /*10800*/  FFMA.FTZ R145, R112, R97, R77 ;  /* 0x0000006170917223 */ /* 0x000fe2000001004d */
[----:B------:R-:W-:Y:S01]  /*10810*/  F2FP.BF16.F32.PACK_AB R40, R45, R116 ;  /* 0x000000742d28723e */ /* 0x000fe200000010ff */
[----:B0-----:R-:W-:Y:S01]  /*10820*/  IMAD.WIDE.U32 R112, R52, 0x10, R118 ;  /* 0x0000001034707825 */ /* 0x001fe200078e0076 */
[----:B------:R-:W-:-:S03]  /*10830*/  F2FP.BF16.F32.PACK_AB R46, R49, R46 ;  /* 0x0000002e312e723e */ /* 0x000fc600000010ff */
        /* <DEDUP_REMOVED lines=11> */
[----:B------:R-:W-:Y:S01]  /*108f0*/  IMAD.WIDE.U32 R114, R121, 0x10, R118 ;  /* 0x0000001079727825 */ /* 0x000fe200078e0076 */
[----:B------:R-:W-:-:S03]  /*10900*/  F2FP.BF16.F32.PACK_AB R44, R49, R44 ;  /* 0x0000002c312c723e */ /* 0x000fc600000010ff */
[----:B------:R-:W-:Y:S01]  /*10910*/  FFMA.FTZ R122, R117, R110, R90 ;  /* 0x0000006e757a7223 */ /* 0x000fe2000001005a */
[----:B------:R-:W-:Y:S01]  /*10920*/  F2FP.BF16.F32.PACK_AB R51, R54, R51 ;  /* 0x000000333633723e */ /* 0x000fe200000010ff */
        /* <DEDUP_REMOVED lines=11> */
[----:B------:R-:W-:Y:S01]  /*109e0*/  LEA R116, P1, R129, UR14, 0x4 ;  /* 0x0000000e81747c11 */ /* 0x000fe2000f8220ff */
[----:B------:R-:W-:Y:S01]  /*109f0*/  IMAD.WIDE.U32 R118, R131, 0x10, R118 ;  /* 0x0000001083767825 */ /* 0x000fe200078e0076 */
[----:B------:R-:W-:-:S02]  /*10a00*/  F2FP.BF16.F32.PACK_AB R42, R145, R124 ;  /* 0x0000007c912a723e */ /* 0x000fc400000010ff */
[----:B------:R-:W-:Y:S01]  /*10a10*/  F2FP.BF16.F32.PACK_AB R50, R121, R50 ;  /* 0x000000327932723e */ /* 0x000fe200000010ff */
[----:B------:R-:W-:Y:S01]  /*10a20*/  VIADD R56, R56, UR16 ;  /* 0x0000001038387c36 */ /* 0x000fe20008000000 */
[----:B------:R-:W-:Y:S01]  /*10a30*/  F2FP.BF16.F32.PACK_AB R54, R117, R54 ;  /* 0x000000367536723e */ /* 0x000fe200000010ff */
[----:B------:R-:W-:Y:S01]  /*10a40*/  STG.E.128 desc[UR4][R112.64], R40 ;  /* 0x0000002870007986 */ /* 0x000fe2000c101d04 */
[----:B------:R-:W-:Y:S02]  /*10a50*/  F2FP.BF16.F32.PACK_AB R55, R122, R55 ;  /* 0x000000377a37723e */ /* 0x000fe400000010ff */
[----:B------:R-:W-:Y:S01]  /*10a60*/  F2FP.BF16.F32.PACK_AB R53, R120, R53 ;  /* 0x000000357835723e */ /* 0x000fe200000010ff */
[----:B------:R0:W-:Y:S01]  /*10a70*/  STG.E.128 desc[UR4][R114.64], R44 ;  /* 0x0000002c72007986 */ /* 0x0001e2000c101d04 */
[----:B------:R-:W-:Y:S02]  /*10a80*/  LEA.HI.X R117, R129, UR15, RZ, 0x4, P1 ;  /* 0x0000000f81757c11 */ /* 0x000fe400088f24ff */
[----:B------:R-:W-:Y:S01]  /*10a90*/  F2FP.BF16.F32.PACK_AB R52, R111, R52 ;  /* 0x000000346f34723e */ /* 0x000fe200000010ff */
[----:B------:R1:W-:Y:S01]  /*10aa0*/  STG.E.128 desc[UR4][R118.64], R48 ;  /* 0x0000003076007986 */ /* 0x0003e2000c101d04 */
[----:B------:R-:W-:-:S02]  /*10ab0*/  ISETP.GE.AND P1, PT, R56, UR17, PT ;  /* 0x0000001138007c0c */ /* 0x000fc4000bf26270 */
[----:B------:R-:W-:Y:S01]  /*10ac0*/  SEL R111, RZ, 0x1, P0 ;  /* 0x00000001ff6f7807 */ /* 0x000fe20000000000 */
[----:B------:R1:W-:Y:S03]  /*10ad0*/  STG.E.128 desc[UR4][R116.64], R52 ;  /* 0x0000003474007986 */ /* 0x0003e6000c101d04 */
[----:B0-----:R-:W-:-:S07]  /*10ae0*/  PRMT R115, R111, 0x7610, R115 ;  /* 0x000076106f737816 */ /* 0x001fce0000000073 */
[----:B------:R-:W-:Y:S05]  /*10af0*/  @!P1 BRA `(.L_x_1561) ;  /* 0xffffff0400349947 */ /* 0x000fea000383ffff */
[----:B------:R-:W-:Y:S05]  /*10b00*/  EXIT ;  /* 0x000000000000794d */ /* 0x000fea0003800000 */
.L_x_1560:
[----:B------:R-:W-:Y:S01]  /*10b10*/  HFMA2.MMA R154, -RZ, RZ, 0, 1.847743988037109375e-06 ;  /* 0x0000001fff9a7435 */ /* 0x000fe200000001ff */
[----:B------:R-:W-:Y:S01]  /*10b20*/  MOV R120, R48 ;  /* 0x0000003000787202 */ /* 0x000fe20000000f00 */
[----:B------:R-:W-:Y:S02]  /*10b30*/  IMAD.MOV.U32 R153, RZ, RZ, 0x1 ;  /* 0x00000001ff997424 */ /* 0x000fe400078e00ff */
[----:B------:R-:W-:-:S07]  /*10b40*/  IMAD.MOV.U32 R119, RZ, RZ, -0x1 ;  /* 0xffffffffff777424 */ /* 0x000fce00078e00ff */
[----:B------:R-:W-:Y:S05]  /*10b50*/  WARPSYNC.COLLECTIVE R119, `(.L_x_1562) ;  /* 0x0000000077087348 */ /* 0x000fea0003c00000 */
[----:B------:R0:W1:Y:S02]  /*10b60*/  SHFL.BFLY P2, R118, R120, R153, R154 ;  /* 0x0c00009978767389 */ /* 0x000064000004009a */
[----:B01----:R-:W-:Y:S01]  /*10b70*/  ENDCOLLECTIVE ;  /* 0x000000000000791b */ /* 0x003fe20003800000 */
.L_x_1562:
[----:B------:R-:W-:Y:S01]  /*10b80*/  HFMA2.MMA R153, -RZ, RZ, 0, 1.1920928955078125e-07 ;  /* 0x00000002ff997435 */ /* 0x000fe200000001ff */
[----:B------:R-:W-:-:S05]  /*10b90*/  MOV R41, R118 ;  /* 0x0000007600297202 */ /* 0x000fca0000000f00 */
[----:B------:R-:W-:-:S04]  /*10ba0*/  FADD.FTZ R44, R48, R41 ;  /* 0x00000029302c7221 */ /* 0x000fc80000010000 */
[----:B------:R-:W-:-:S07]  /*10bb0*/  IMAD.MOV.U32 R120, RZ, RZ, R44 ;  /* 0x000000ffff787224 */ /* 0x000fce00078e002c */
[----:B------:R-:W-:Y:S05]  /*10bc0*/  WARPSYNC.COLLECTIVE R119, `(.L_x_1563) ;  /* 0x0000000077087348 */ /* 0x000fea0003c00000 */
[----:B------:R0:W1:Y:S02]  /*10bd0*/  SHFL.BFLY P2, R118, R120, R153, R154 ;  /* 0x0c00009978767389 */ /* 0x000064000004009a */
[----:B01----:R-:W-:Y:S01]  /*10be0*/  ENDCOLLECTIVE ;  /* 0x000000000000791b */ /* 0x003fe20003800000 */
.L_x_1563:
[----:B------:R-:W-:Y:S02]  /*10bf0*/  IMAD.MOV.U32 R153, RZ, RZ, 0x4 ;  /* 0x00000004ff997424 */ /* 0x000fe400078e00ff */
[----:B------:R-:W-:-:S04]  /*10c00*/  IMAD.MOV.U32 R41, RZ, RZ, R118 ;  /* 0x000000ffff297224 */ /* 0x000fc800078e0076 */
[----:B------:R-:W-:-:S05]  /*10c10*/  FADD.FTZ R45, R44, R41 ;  /* 0x000000292c2d7221 */ /* 0x000fca0000010000 */
[----:B------:R-:W-:-:S07]  /*10c20*/  MOV R120, R45 ;  /* 0x0000002d00787202 */ /* 0x000fce0000000f00 */
[----:B------:R-:W-:Y:S05]  /*10c30*/  WARPSYNC.COLLECTIVE R119, `(.L_x_1564) ;  /* 0x0000000077087348 */ /* 0x000fea0003c00000 */
[----:B------:R0:W1:Y:S02]  /*10c40*/  SHFL.BFLY P2, R118, R120, R153, R154 ;  /* 0x0c00009978767389 */ /* 0x000064000004009a */
[----:B01----:R-:W-:Y:S01]  /*10c50*/  ENDCOLLECTIVE ;  /* 0x000000000000791b */ /* 0x003fe20003800000 */
.L_x_1564:
[----:B------:R-:W-:Y:S01]  /*10c60*/  HFMA2.MMA R153, -RZ, RZ, 0, 4.76837158203125e-07 ;  /* 0x00000008ff997435 */ /* 0x000fe200000001ff */
[----:B------:R-:W-:-:S05]  /*10c70*/  MOV R40, R118 ;  /* 0x0000007600287202 */ /* 0x000fca0000000f00 */
[----:B------:R-:W-:-:S04]  /*10c80*/  FADD.FTZ R49, R45, R40 ;  /* 0x000000282d317221 */ /* 0x000fc80000010000 */
[----:B------:R-:W-:-:S07]  /*10c90*/  IMAD.MOV.U32 R120, RZ, RZ, R49 ;  /* 0x000000ffff787224 */ /* 0x000fce00078e0031 */
[----:B------:R-:W-:Y:S05]  /*10ca0*/  WARPSYNC.COLLECTIVE R119, `(.L_x_1565) ;  /* 0x0000000077087348 */ /* 0x000fea0003c00000 */
[----:B------:R0:W1:Y:S02]  /*10cb0*/  SHFL.BFLY P2, R118, R120, R153, R154 ;  /* 0x0c00009978767389 */ /* 0x000064000004009a */
[----:B01----:R-:W-:Y:S01]  /*10cc0*/  ENDCOLLECTIVE ;  /* 0x000000000000791b */ /* 0x003fe20003800000 */
.L_x_1565:
[----:B------:R-:W-:Y:S02]  /*10cd0*/  IMAD.MOV.U32 R153, RZ, RZ, 0x10 ;  /* 0x00000010ff997424 */ /* 0x000fe400078e00ff */
[----:B------:R-:W-:-:S04]  /*10ce0*/  IMAD.MOV.U32 R40, RZ, RZ, R118 ;  /* 0x000000ffff287224 */ /* 0x000fc800078e0076 */
[----:B------:R-:W-:-:S05]  /*10cf0*/  FADD.FTZ R115, R49, R40 ;  /* 0x0000002831737221 */ /* 0x000fca0000010000 */
[----:B------:R-:W-:-:S07]  /*10d00*/  MOV R120, R115 ;  /* 0x0000007300787202 */ /* 0x000fce0000000f00 */
[----:B------:R-:W-:Y:S05]  /*10d10*/  WARPSYNC.COLLECTIVE R119, `(.L_x_1566) ;  /* 0x0000000077087348 */ /* 0x000fea0003c00000 */
[----:B------:R0:W1:Y:S02]  /*10d20*/  SHFL.BFLY P2, R118, R120, R153, R154 ;  /* 0x0c00009978767389 */ /* 0x000064000004009a */
[----:B01----:R-:W-:Y:S01]  /*10d30*/  ENDCOLLECTIVE ;  /* 0x000000000000791b */ /* 0x003fe20003800000 */
.L_x_1566:
[----:B------:R-:W-:Y:S01]  /*10d40*/  HFMA2.MMA R153, -RZ, RZ, 0, 5.9604644775390625e-08 ;  /* 0x00000001ff997435 */ /* 0x000fe200000001ff */
[----:B------:R-:W-:-:S05]  /*10d50*/  MOV R40, R118 ;  /* 0x0000007600287202 */ /* 0x000fca0000000f00 */
        /* <DEDUP_REMOVED lines=81> */
[----:B------:R-:W-:-:S04]  /*11270*/  FFMA.FTZ R41, R44, R44, R41 ;  /* 0x0000002c2c297223 */ /* 0x000fc80000010029 */
[----:B------:R-:W-:-:S07]  /*11280*/  IMAD.MOV.U32 R120, RZ, RZ, R41 ;  /* 0x000000ffff787224 */ /* 0x000fce00078e0029 */
[----:B------:R-:W-:Y:S05]  /*11290*/  WARPSYNC.COLLECTIVE R119, `(.L_x_1567) ;  /* 0x0000000077087348 */ /* 0x000fea0003c00000 */
[----:B------:R0:W1:Y:S02]  /*112a0*/  SHFL.BFLY P2, R118, R120, R153, R154 ;  /* 0x0c00009978767389 */ /* 0x000064000004009a */
[----:B01----:R-:W-:Y:S01]  /*112b0*/  ENDCOLLECTIVE ;  /* 0x000000000000791b */ /* 0x003fe20003800000 */
.L_x_1567:
[----:B------:R-:W-:Y:S02]  /*112c0*/  IMAD.MOV.U32 R153, RZ, RZ, 0x2 ;  /* 0x00000002ff997424 */ /* 0x000fe400078e00ff */
[----:B------:R-:W-:-:S04]  /*112d0*/  IMAD.MOV.U32 R44, RZ, RZ, R118 ;  /* 0x000000ffff2c7224 */ /* 0x000fc800078e0076 */
[----:B------:R-:W-:-:S05]  /*112e0*/  FADD.FTZ R44, R41, R44 ;  /* 0x0000002c292c7221 */ /* 0x000fca0000010000 */
[----:B------:R-:W-:-:S07]  /*112f0*/  MOV R120, R44 ;  /* 0x0000002c00787202 */ /* 0x000fce0000000f00 */
[----:B------:R-:W-:Y:S05]  /*11300*/  WARPSYNC.COLLECTIVE R119, `(.L_x_1568) ;  /* 0x0000000077087348 */ /* 0x000fea0003c00000 */
[----:B------:R0:W1:Y:S02]  /*11310*/  SHFL.BFLY P2, R118, R120, R153, R154 ;  /* 0x0c00009978767389 */ /* 0x000064000004009a */
[----:B01----:R-:W-:Y:S01]  /*11320*/  ENDCOLLECTIVE ;  /* 0x000000000000791b */ /* 0x003fe20003800000 */
.L_x_1568:
[----:B------:R-:W-:Y:S01]  /*11330*/  HFMA2.MMA R153, -RZ, RZ, 0, 2.384185791015625e-07 ;  /* 0x00000004ff997435 */ /* 0x000fe200000001ff */
[----:B------:R-:W-:-:S05]  /*11340*/  MOV R45, R118 ;  /* 0x00000076002d7202 */ /* 0x000fca0000000f00 */
[----:B------:R-:W-:-:S04]  /*11350*/  FADD.FTZ R45, R44, R45 ;  /* 0x0000002d2c2d7221 */ /* 0x000fc80000010000 */
[----:B------:R-:W-:-:S07]  /*11360*/  IMAD.MOV.U32 R120, RZ, RZ, R45 ;  /* 0x000000ffff787224 */ /* 0x000fce00078e002d */
[----:B------:R-:W-:Y:S05]  /*11370*/  WARPSYNC.COLLECTIVE R119, `(.L_x_1569) ;  /* 0x0000000077087348 */ /* 0x000fea0003c00000 */
[----:B------:R0:W1:Y:S02]  /*11380*/  SHFL.BFLY P2, R118, R120, R153, R154 ;  /* 0x0c00009978767389 */ /* 0x000064000004009a */
[----:B01----:R-:W-:Y:S01]  /*11390*/  ENDCOLLECTIVE ;  /* 0x000000000000791b */ /* 0x003fe20003800000 */
.L_x_1569:
[----:B------:R-:W-:Y:S02]  /*113a0*/  IMAD.MOV.U32 R153, RZ, RZ, 0x8 ;  /* 0x00000008ff997424 */ /* 0x000fe400078e00ff */
[----:B------:R-:W-:-:S04]  /*113b0*/  IMAD.MOV.U32 R48, RZ, RZ, R118 ;  /* 0x000000ffff307224 */ /* 0x000fc800078e0076 */
[----:B------:R-:W-:-:S05]  /*113c0*/  FADD.FTZ R48, R45, R48 ;  /* 0x000000302d307221 */ /* 0x000fca0000010000 */
[----:B------:R-:W-:-:S07]  /*113d0*/  MOV R120, R48 ;  /* 0x0000003000787202 */ /* 0x000fce0000000f00 */
[----:B------:R-:W-:Y:S05]  /*113e0*/  WARPSYNC.COLLECTIVE R119, `(.L_x_1570) ;  /* 0x0000000077087348 */ /* 0x000fea0003c00000 */
[----:B------:R0:W1:Y:S02]  /*113f0*/  SHFL.BFLY P2, R118, R120, R153, R154 ;  /* 0x0c00009978767389 */ /* 0x000064000004009a */
[----:B01----:R-:W-:Y:S01]  /*11400*/  ENDCOLLECTIVE ;  /* 0x000000000000791b */ /* 0x003fe20003800000 */
.L_x_1570:
[----:B------:R-:W-:Y:S01]  /*11410*/  HFMA2.MMA R153, -RZ, RZ, 0, 9.5367431640625e-07 ;  /* 0x00000010ff997435 */ /* 0x000fe200000001ff */
[----:B------:R-:W-:-:S05]  /*11420*/  MOV R49, R118 ;  /* 0x0000007600317202 */ /* 0x000fca0000000f00 */
[----:B------:R-:W-:-:S04]  /*11430*/  FADD.FTZ R49, R48, R49 ;  /* 0x0000003130317221 */ /* 0x000fc80000010000 */
[----:B------:R-:W-:-:S07]  /*11440*/  IMAD.MOV.U32 R120, RZ, RZ, R49 ;  /* 0x000000ffff787224 */ /* 0x000fce00078e0031 */
[----:B------:R-:W-:Y:S05]  /*11450*/  WARPSYNC.COLLECTIVE R119, `(.L_x_1571) ;  /* 0x0000000077087348 */ /* 0x000fea0003c00000 */
[----:B------:R0:W1:Y:S02]  /*11460*/  SHFL.BFLY P2, R118, R120, R153, R154 ;  /* 0x0c00009978767389 */ /* 0x000064000004009a */
[----:B01----:R-:W-:Y:S01]  /*11470*/  ENDCOLLECTIVE ;  /* 0x000000000000791b */ /* 0x003fe20003800000 */
.L_x_1571:
[----:B------:R-:W-:Y:S05]  /*11480*/  BRA `(.L_x_1572) ;  /* 0xffffffe800047947 */ /* 0x000fea000383ffff */
.L_x_1573:
        /* <DEDUP_REMOVED lines=15> */
.L_x_37169:


//--------------------- .text._ZN10layer_norm13ln_fwd_kernelINS_13Kernel_traitsI13__nv_bfloat16S2_S2_S2_fjLj5120ELj1ELj1ELj4ELj16ENS_18Kernel_traits_baseILj5120ES2_S2_S2_S2_fjLj128EEEEELb1ELb0ELb1ELb0EEEvNS_9FwdParamsE --------------------------
	.section	.text._ZN10layer_norm13ln_fwd_kernelINS_13Kernel_traitsI13__nv_bfloat16S2_S2_S2_fjLj5120ELj1ELj1ELj4ELj16ENS_18Kernel_traits_baseILj5120ES2_S2_S2_S2_fjLj128EEEEELb1ELb0ELb1ELb0EEEvNS_9FwdParamsE,"ax",@progbits
	.align	128
        .global         _ZN10layer_norm13ln_fwd_kernelINS_13Kernel_traitsI13__nv_bfloat16S2_S2_S2_fjLj5120ELj1ELj1ELj4ELj16ENS_18Kernel_traits_baseILj5120ES2_S2_S2_S2_fjLj128EEEEELb1ELb0ELb1ELb0EEEvNS_9FwdParamsE
        .type           _ZN10layer_norm13ln_fwd_kernelINS_13Kernel_traitsI13__nv_bfloat16S2_S2_S2_fjLj5120ELj1ELj1ELj4ELj16ENS_18Kernel_traits_baseILj5120ES2_S2_S2_S2_fjLj128EEEEELb1ELb0ELb1ELb0EEEvNS_9FwdParamsE,@function
        .size           _ZN10layer_norm13ln_fwd_kernelINS_13Kernel_traitsI13__nv_bfloat16S2_S2_S2_fjLj5120ELj1ELj1ELj4ELj16ENS_18Kernel_traits_baseILj5120ES2_S2_S2_S2_fjLj128EEEEELb1ELb0ELb1ELb0EEEvNS_9FwdParamsE,(.L_x_37170 - _ZN10layer_norm13ln_fwd_kernelINS_13Kernel_traitsI13__nv_bfloat16S2_S2_S2_fjLj5120ELj1ELj1ELj4ELj16ENS_18Kernel_traits_baseILj5120ES2_S2_S2_S2_fjLj128EEEEELb1ELb0ELb1ELb0EEEvNS_9FwdParamsE)
        .other          _ZN10layer_norm13ln_fwd_kernelINS_13Kernel_traitsI13__nv_bfloat16S2_S2_S2_fjLj5120ELj1ELj1ELj4ELj16ENS_18Kernel_traits_baseILj5120ES2_S2_S2_S2_fjLj128EEEEELb1ELb0ELb1ELb0EEEvNS_9FwdParamsE,@"STO_CUDA_ENTRY STV_DEFAULT"
_ZN10layer_norm13ln_fwd_kernelINS_13Kernel_traitsI13__nv_bfloat16S2_S2_S2_fjLj5120ELj1ELj1ELj4ELj16ENS_18Kernel_traits_baseILj5120ES2_S2_S2_S2_fjLj128EEEEELb1ELb0ELb1ELb0EEEvNS_9FwdParamsE:
.text._ZN10layer_norm13ln_fwd_kernelINS_13Kernel_traitsI13__nv_bfloat16S2_S2_S2_fjLj5120ELj1ELj1ELj4ELj16ENS_18Kernel_traits_baseILj5120ES2_S2_S2_S2_fjLj128EEEEELb1ELb0ELb1ELb0EEEvNS_9FwdParamsE:
[----:B------:R-:W0:Y:S08]  /*0000*/  LDC R1, c[0x0][0x28] ;  /* 0x00000a00ff017b82 */ /* 0x000e300000000800 */
[----:B------:R-:W1:Y:S01]  /*0010*/  LDC R32, c[0x0][0x2e8] ;  /* 0x0000ba00ff207b82 */ /* 0x000e620000000800 */
[----:B------:R-:W-:Y:S01]  /*0020*/  ULDC.U8 UR4, c[0x0][0x2f4] ;  /* 0x0000bd0000047ab9 */ /* 0x000fe20000000000 */
[----:B------:R-:W-:Y:S01]  /*0030*/  ULDC.64 UR6, c[0x0][0x208] ;  /* 0x0000820000067ab9 */ /* 0x000fe20000000a00 */
[----:B------:R-:W-:Y:S01]  /*0040*/  ISETP.NE.AND P0, PT, RZ, UR4, PT ;  /* 0x00000004ff007c0c */ /* 0x000fe2000bf05270 */
[----:B------:R-:W-:Y:S01]  /*0050*/  ULDC.64 UR4, c[0x0][0x2e0] ;  /* 0x0000b80000047ab9 */ /* 0x000fe20000000a00 */
[----:B0-----:R-:W-:Y:S01]  /*0060*/  VIADD R1, R1, 0xfffffff8 ;  /* 0xfffffff801017836 */ /* 0x001fe20000000000 */
[----:B------:R-:W-:Y:S01]  /*0070*/  MOV R7, UR5 ;  /* 0x0000000500077c02 */ /* 0x000fe20008000f00 */
[----:B------:R-:W-:Y:S01]  /*0080*/  IMAD.U32 R6, RZ, RZ, UR4 ;  /* 0x00000004ff067e24 */ /* 0x000fe2000f8e00ff */
[----:B------:R-:W0:Y:S08]  /*0090*/  LDC R33, c[0x0][0x2ec] ;  /* 0x0000bb00ff217b82 */ /* 0x000e300000000800 */
[----:B------:R-:W2:Y:S01]  /*00a0*/  @P0 LDG.E.64 R2, desc[UR6][R6.64] ;  /* 0x0000000606020981 */ /* 0x000ea2000c1e1b00 */
[----:B------:R-:W3:Y:S01]  /*00b0*/  @P0 LDC R11, c[0x0][0x2f0] ;  /* 0x0000bc00ff0b0b82 */ /* 0x000ee20000000800 */
[----:B-1----:R-:W-:Y:S01]  /*00c0*/  @P0 IMAD.MOV.U32 R4, RZ, RZ, R32 ;  /* 0x000000ffff040224 */ /* 0x002fe200078e0020 */
[----:B------:R-:W1:Y:S06]  /*00d0*/  S2R R0, SR_TID.X ;  /* 0x0000000000007919 */ /* 0x000e6c0000002100 */
[----:B------:R-:W1:Y:S01]  /*00e0*/  S2UR UR8, SR_CTAID.X ;  /* 0x00000000000879c3 */ /* 0x000e620000002500 */
[----:B0-----:R-:W-:-:S07]  /*00f0*/  @P0 IMAD.MOV.U32 R5, RZ, RZ, R33 ;  /* 0x000000ffff050224 */ /* 0x001fce00078e0021 */
[----:B------:R-:W1:Y:S01]  /*0100*/  LDC R9, c[0x0][RZ] ;  /* 0x00000000ff097b82 */ /* 0x000e620000000800 */
[----:B------:R-:W3:Y:S07]  /*0110*/  @P0 LDG.E.64 R4, desc[UR6][R4.64] ;  /* 0x0000000604040981 */ /* 0x000eee000c1e1b00 */
[----:B------:R-:W0:Y:S02]  /*0120*/  LDC R14, c[0x0][0x218] ;  /* 0x00008600ff0e7b82 */ /* 0x000e240000000800 */
[----:B0-----:R-:W-:-:S04]  /*0130*/  SHF.R.S32.HI R41, RZ, 0x1f, R14 ;  /* 0x0000001fff297819 */ /* 0x001fc8000001140e */
[----:B------:R-:W-:Y:S01]  /*0140*/  LEA.HI R41, R41, R14, RZ, 0x3 ;  /* 0x0000000e29297211 */ /* 0x000fe200078f18ff */
[----:B------:R-:W-:Y:S01]  /*0150*/  BSSY B0, `(.L_x_1574) ;  /* 0x000005c000007945 */ /* 0x000fe20003800000 */
[----:B--2---:R-:W-:Y:S01]  /*0160*/  @P0 R2UR UR4, R2 ;  /* 0x00000000020402ca */ /* 0x004fe200000e0000 */
[----:B-1----:R-:W-:Y:S01]  /*0170*/  IMAD R2, R9, UR8, R0 ;  /* 0x0000000809027c24 */ /* 0x002fe2000f8e0200 */
[----:B------:R-:W-:-:S03]  /*0180*/  @P0 R2UR UR5, R3 ;  /* 0x00000000030502ca */ /* 0x000fc600000e0000 */
[----:B------:R-:W-:Y:S01]  /*0190*/  IMAD.WIDE.U32 R8, R2, -0x326172a9, RZ ;  /* 0xcd9e8d5702087825 */ /* 0x000fe200078e00ff */
[----:B---3--:R-:W-:-:S04]  /*01a0*/  @P0 IADD3 R32, P1, R4, R11, RZ ;  /* 0x0000000b04200210 */ /* 0x008fc80007f3e0ff */
[----:B------:R-:W-:-:S04]  /*01b0*/  @P0 IADD3.X R33, RZ, R5, RZ, P1, !PT ;  /* 0x00000005ff210210 */ /* 0x000fc80000ffe4ff */
        /* <DEDUP_REMOVED lines=31> */
[----:B------:R-:W-:Y:S01]  /*03b0*/  LOP3.LUT R5, R0, 0x7f, RZ, 0xc0, !PT ;  /* 0x0000007f00057812 */ /* 0x000fe200078ec0ff */
[----:B------:R-:W-:Y:S02]  /*03c0*/  UIADD3 UR24, UR4, 0x1715609d, URZ ;  /* 0x1715609d04187890 */ /* 0x000fe4000fffe03f */
[----:B------:R-:W-:Y:S01]  /*03d0*/  IMAD.WIDE.U32 R12, R12, -0x326172a9, RZ ;  /* 0xcd9e8d570c0c7825 */ /* 0x000fe200078e00ff */
[----:B------:R-:W-:Y:S01]  /*03e0*/  LOP3.LUT R9, R11, UR25, R6, 0x96, !PT ;  /* 0x000000190b097c12 */ /* 0x000fe2000f8e9606 */
[----:B------:R-:W-:Y:S02]  /*03f0*/  UIADD3 UR26, UR4, -0x4ab325aa, URZ ;  /* 0xb54cda56041a7890 */ /* 0x000fe4000fffe03f */
[----:B------:R-:W-:Y:S01]  /*0400*/  IMAD.MOV.U32 R43, RZ, RZ, R5 ;  /* 0x000000ffff2b7224 */ /* 0x000fe200078e0005 */
[----:B------:R-:W-:Y:S01]  /*0410*/  LOP3.LUT R34, R13, UR24, R8, 0x96, !PT ;  /* 0x000000180d227c12 */ /* 0x000fe2000f8e9608 */
[----:B------:R-:W-:Y:S01]  /*0420*/  IMAD.WIDE.U32 R8, R9, -0x326172a9, RZ ;  /* 0xcd9e8d5709087825 */ /* 0x000fe200078e00ff */
[----:B------:R-:W-:-:S02]  /*0430*/  UIADD3 UR27, UR5, 0x646e171e, URZ ;  /* 0x646e171e051b7890 */ /* 0x000fc4000fffe03f */
[----:B------:R-:W-:Y:S01]  /*0440*/  LOP3.LUT R6, R43, 0x7f, RZ, 0x3c, !PT ;  /* 0x0000007f2b067812 */ /* 0x000fe200078e3cff */
[----:B------:R-:W-:Y:S01]  /*0450*/  IMAD.WIDE.U32 R34, R34, -0x2daee0ad, RZ ;  /* 0xd2511f5322227825 */ /* 0x000fe200078e00ff */
[----:B------:R-:W-:Y:S02]  /*0460*/  LOP3.LUT R44, R9, UR26, R12, 0x96, !PT ;  /* 0x0000001a092c7c12 */ /* 0x000fe4000f8e960c */
[----:B------:R-:W-:Y:S01]  /*0470*/  LEA.HI.SX32 R6, R41, R6, 0x1d ;  /* 0x0000000629067211 */ /* 0x000fe200078feaff */
[----:B------:R-:W-:Y:S01]  /*0480*/  UIADD3 UR29, UR5, 0x1fd5c5a3, URZ ;  /* 0x1fd5c5a3051d7890 */ /* 0x000fe2000fffe03f */
[----:B------:R-:W-:Y:S01]  /*0490*/  LOP3.LUT R10, R35, UR27, R10, 0x96, !PT ;  /* 0x0000001b230a7c12 */ /* 0x000fe2000f8e960a */
[----:B------:R-:W-:Y:S01]  /*04a0*/  IMAD.WIDE.U32 R44, R44, -0x2daee0ad, RZ ;  /* 0xd2511f532c2c7825 */ /* 0x000fe200078e00ff */
[----:B------:R-:W-:Y:S01]  /*04b0*/  LOP3.LUT P0, RZ, R6, 0xffffff80, RZ, 0xc0, !PT ;  /* 0xffffff8006ff7812 */ /* 0x000fe2000780c0ff */
[----:B------:R-:W-:Y:S02]  /*04c0*/  UIADD3 UR28, UR4, 0x5384540f, URZ ;  /* 0x5384540f041c7890 */ /* 0x000fe4000fffe03f */
[----:B------:R-:W-:Y:S01]  /*04d0*/  IMAD.WIDE.U32 R10, R10, -0x326172a9, RZ ;  /* 0xcd9e8d570a0a7825 */ /* 0x000fe200078e00ff */
[----:B------:R-:W-:Y:S01]  /*04e0*/  LOP3.LUT R34, R45, UR29, R34, 0x96, !PT ;  /* 0x0000001d2d227c12 */ /* 0x000fe2000f8e9622 */
[----:B------:R-:W-:Y:S01]  /*04f0*/  UIADD3 UR30, UR4, -0xe443238, URZ ;  /* 0xf1bbcdc8041e7890 */ /* 0x000fe2000fffe03f */
[----:B------:R-:W-:-:S02]  /*0500*/  ISETP.GE.U32.AND P6, PT, R6, 0x100, PT ;  /* 0x000001000600780c */ /* 0x000fc40003fc6070 */
[----:B------:R-:W-:Y:S01]  /*0510*/  LOP3.LUT R35, R11, UR28, R8, 0x96, !PT ;  /* 0x0000001c0b237c12 */ /* 0x000fe2000f8e9608 */
[----:B------:R-:W-:Y:S01]  /*0520*/  IMAD.HI.U32 R33, R34, -0x326172a9, RZ ;  /* 0xcd9e8d5722217827 */ /* 0x000fe200078e00ff */
[C---:B------:R-:W-:Y:S01]  /*0530*/  ISETP.GE.U32.AND P5, PT, R6.reuse, 0x180, PT ;  /* 0x000001800600780c */ /* 0x040fe20003fa6070 */
[----:B------:R-:W-:Y:S01]  /*0540*/  UIADD3 UR31, UR5, -0x24c28bd8, URZ ;  /* 0xdb3d7428051f7890 */ /* 0x000fe2000fffe03f */
[C---:B------:R-:W-:Y:S01]  /*0550*/  ISETP.GE.U32.AND P4, PT, R6.reuse, 0x200, PT ;  /* 0x000002000600780c */ /* 0x040fe20003f86070 */
[----:B------:R-:W-:Y:S01]  /*0560*/  UIADD3 UR32, UR4, -0x700cb87f, URZ ;  /* 0x8ff3478104207890 */ /* 0x000fe2000fffe03f */
[----:B------:R-:W-:Y:S01]  /*0570*/  ISETP.GE.U32.AND P3, PT, R6, 0x280, PT ;  /* 0x000002800600780c */ /* 0x000fe20003f66070 */
[----:B------:R-:W-:Y:S01]  /*0580*/  UIADD3 UR33, UR5, -0x695add53, URZ ;  /* 0x96a522ad05217890 */ /* 0x000fe2000fffe03f */
[----:B------:R-:W-:Y:S01]  /*0590*/  LEA.HI R7, R0, UR8, RZ, 0x19 ;  /* 0x0000000800077c11 */ /* 0x000fe2000f8fc8ff */
[----:B------:R-:W-:Y:S01]  /*05a0*/  IMAD.HI.U32 R49, R35, -0x2daee0ad, RZ ;  /* 0xd2511f5323317827 */ /* 0x000fe200078e00ff */
[----:B------:R-:W-:-:S02]  /*05b0*/  P2R R39, PR, RZ, 0x40 ;  /* 0x00000040ff277803 */ /* 0x000fc40000000000 */
[----:B------:R-:W-:Y:S02]  /*05c0*/  P2R R60, PR, RZ, 0x20 ;  /* 0x00000020ff3c7803 */ /* 0x000fe40000000000 */
[----:B------:R-:W-:Y:S02]  /*05d0*/  P2R R69, PR, RZ, 0x10 ;  /* 0x00000010ff457803 */ /* 0x000fe40000000000 */
[----:B------:R-:W-:Y:S02]  /*05e0*/  LOP3.LUT R33, R33, UR30, R10, 0x96, !PT ;  /* 0x0000001e21217c12 */ /* 0x000fe4000f8e960a */
        /* <DEDUP_REMOVED lines=18> */
.L_x_1575:
[----:B------:R-:W-:Y:S05]  /*0710*/  BSYNC B0 ;  /* 0x0000000000007941 */ /* 0x000fea0003800000 */
.L_x_1574:
        /* <DEDUP_REMOVED lines=18> */
.L_x_1577:
[----:B------:R-:W-:Y:S05]  /*0840*/  BSYNC B0 ;  /* 0x0000000000007941 */ /* 0x000fea0003800000 */
.L_x_1576:
        /* <DEDUP_REMOVED lines=18> */
.L_x_1579:
[----:B------:R-:W-:Y:S05]  /*0970*/  BSYNC B0 ;  /* 0x0000000000007941 */ /* 0x000fea0003800000 */
.L_x_1578:
        /* <DEDUP_REMOVED lines=18> */
.L_x_1581:
[----:B------:R-:W-:Y:S05]  /*0aa0*/  BSYNC B0 ;  /* 0x0000000000007941 */ /* 0x000fea0003800000 */
.L_x_1580:
        /* <DEDUP_REMOVED lines=13> */
.L_x_1583:
[----:B------:R-:W-:Y:S05]  /*0b80*/  BSYNC B0 ;  /* 0x0000000000007941 */ /* 0x000fea0003800000 */
.L_x_1582:
[----:B------:R-:W-:Y:S01]  /*0b90*/  ULDC UR8, c[0x0][0x214] ;  /* 0x0000850000087ab9 */ /* 0x000fe20000000800 */
[----:B------:R-:W-:Y:S02]  /*0ba0*/  LOP3.LUT R43, R49, UR31, R44, 0x96, !PT ;  /* 0x0000001f312b7c12 */ /* 0x000fe4000f8e962c */
[----:B------:R-:W-:-:S13]  /*0bb0*/  ISETP.GE.AND P1, PT, R7, UR8, PT ;  /* 0x0000000807007c0c */ /* 0x000fda000bf26270 */
[----:B------:R-:W-:Y:S05]  /*0bc0*/  @P1 EXIT ;  /* 0x000000000000194d */ /* 0x000fea0003800000 */
[----:B------:R-:W-:Y:S01]  /*0bd0*/  SHF.R.S32.HI R41, RZ, 0x3, R41 ;  /* 0x00000003ff297819 */ /* 0x000fe20000011429 */
[----:B------:R-:W-:Y:S01]  /*0be0*/  IMAD.U32 R122, R127, 0x10000, RZ ;  /* 0x000100007f7a7824 */ /* 0x000fe200078e00ff */
[----:B-----5:R-:W-:Y:S01]  /*0bf0*/  PRMT R127, R21, 0x7632, R127 ;  /* 0x00007632157f7816 */ /* 0x020fe2000000007f */
[----:B------:R-:W-:Y:S01]  /*0c00*/  IMAD.U32 R98, R9, 0x10000, RZ ;  /* 0x0001000009627824 */ /* 0x000fe200078e00ff */
[----:B------:R-:W-:Y:S01]  /*0c10*/  SHF.L.U32 R129, R21, 0x10, RZ ;  /* 0x0000001015817819 */ /* 0x000fe200000006ff */
[----:B------:R-:W-:Y:S01]  /*0c20*/  IMAD.U32 R101, R12, 0x10000, RZ ;  /* 0x000100000c657824 */ /* 0x000fe200078e00ff */
[----:B------:R-:W-:Y:S01]  /*0c30*/  PRMT R96, R9, 0x7632, R96 ;  /* 0x0000763209607816 */ /* 0x000fe20000000060 */
[C---:B------:R-:W-:Y:S01]  /*0c40*/  IMAD.U32 R9, R11.reuse, 0x10000, RZ ;  /* 0x000100000b097824 */ /* 0x040fe200078e00ff */
[----:B------:R-:W-:Y:S01]  /*0c50*/  PRMT R21, R11, 0x7632, R21 ;  /* 0x000076320b157816 */ /* 0x000fe20000000015 */
[----:B------:R-:W-:Y:S01]  /*0c60*/  IMAD.SHL.U32 R11, R0, 0x20, RZ ;  /* 0x00000020000b7824 */ /* 0x000fe200078e00ff */
[----:B------:R-:W-:Y:S01]  /*0c70*/  PRMT R99, R12, 0x7632, R99 ;  /* 0x000076320c637816 */ /* 0x000fe20000000063 */
[----:B------:R-:W-:Y:S01]  /*0c80*/  IMAD.U32 R106, R111, 0x10000, RZ ;  /* 0x000100006f6a7824 */ /* 0x000fe200078e00ff */
[----:B------:R-:W-:Y:S01]  /*0c90*/  PRMT R92, R13, 0x7632, R92 ;  /* 0x000076320d5c7816 */ /* 0x000fe2000000005c */
[----:B------:R-:W-:Y:S01]  /*0ca0*/  IMAD.U32 R130, R125, 0x10000, RZ ;  /* 0x000100007d827824 */ /* 0x000fe200078e00ff */
[----:B------:R-:W-:Y:S01]  /*0cb0*/  SHF.L.U32 R97, R13, 0x10, RZ ;  /* 0x000000100d617819 */ /* 0x000fe200000006ff */
[----:B------:R-:W-:Y:S01]  /*0cc0*/  IMAD.U32 R113, R17, 0x10000, RZ ;  /* 0x0001000011717824 */ /* 0x000fe200078e00ff */
[----:B------:R-:W-:Y:S01]  /*0cd0*/  LOP3.LUT R13, R0, 0x60, RZ, 0xc0, !PT ;  /* 0x00000060000d7812 */ /* 0x000fe200078ec0ff */
[----:B------:R-:W-:Y:S01]  /*0ce0*/  IMAD.U32 R125, R22, 0x10000, RZ ;  /* 0x00010000167d7824 */ /* 0x000fe200078e00ff */
[----:B------:R-:W-:Y:S01]  /*0cf0*/  LOP3.LUT R12, R41, 0x7f, RZ, 0xc0, !PT ;  /* 0x0000007f290c7812 */ /* 0x000fe200078ec0ff */
[----:B------:R-:W-:Y:S01]  /*0d00*/  IMAD.U32 R102, R8, 0x10000, RZ ;  /* 0x0001000008667824 */ /* 0x000fe200078e00ff */
[----:B------:R-:W-:Y:S01]  /*0d10*/  PRMT R111, R17, 0x7632, R111 ;  /* 0x00007632116f7816 */ /* 0x000fe2000000006f */
[----:B------:R-:W-:Y:S01]  /*0d20*/  IMAD.U32 R133, R20, 0x10000, RZ ;  /* 0x0001000014857824 */ /* 0x000fe200078e00ff */
[----:B------:R-:W-:Y:S01]  /*0d30*/  VIADDMNMX R13, R12, -R13, RZ, !PT ;  /* 0x8000000d0c0d7246 */ /* 0x000fe200078001ff */
[----:B------:R-:W-:Y:S01]  /*0d40*/  IMAD.U32 R28, R28, 0x10000, RZ ;  /* 0x000100001c1c7824 */ /* 0x000fe200078e00ff */
[----:B------:R-:W-:Y:S01]  /*0d50*/  SHF.R.U32.HI R41, RZ, 0x2, R41 ;  /* 0x00000002ff297819 */ /* 0x000fe20000011629 */
[----:B------:R-:W-:Y:S01]  /*0d60*/  IMAD.U32 R121, R23, 0x10000, RZ ;  /* 0x0001000017797824 */ /* 0x000fe200078e00ff */
[----:B------:R-:W-:Y:S01]  /*0d70*/  SHF.L.U32 R114, R109, 0x10, RZ ;  /* 0x000000106d727819 */ /* 0x000fe200000006ff */
[----:B------:R-:W-:Y:S01]  /*0d80*/  IMAD.U32 R109, R18, 0x10000, RZ ;  /* 0x00010000126d7824 */ /* 0x000fe200078e00ff */
[----:B------:R-:W-:Y:S01]  /*0d90*/  PRMT R123, R22, 0x7632, R123 ;  /* 0x00007632167b7816 */ /* 0x000fe2000000007b */
[----:B------:R0:W-:Y:S01]  /*0da0*/  STL [R1+0x4], R28 ;  /* 0x0000041c01007387 */ /* 0x0001e20000100800 */
[----:B------:R-:W-:Y:S01]  /*0db0*/  PRMT R103, R19, 0x7632, R103 ;  /* 0x0000763213677816 */ /* 0x000fe20000000067 */
[----:B------:R-:W-:Y:S01]  /*0dc0*/  IMAD.U32 R157, R141, 0x10000, RZ ;  /* 0x000100008d9d7824 */ /* 0x000fe200078e00ff */
[----:B------:R-:W-:Y:S01]  /*0dd0*/  SHF.L.U32 R105, R19, 0x10, RZ ;  /* 0x0000001013697819 */ /* 0x000fe200000006ff */
[----:B------:R-:W-:Y:S01]  /*0de0*/  IMAD.U32 R134, R124, 0x10000, RZ ;  /* 0x000100007c867824 */ /* 0x000fe200078e00ff */
[----:B------:R-:W-:Y:S01]  /*0df0*/  PRMT R100, R8, 0x7632, R100 ;  /* 0x0000763208647816 */ /* 0x000fe20000000064 */
[----:B------:R-:W-:Y:S01]  /*0e00*/  IMAD.U32 R118, R108, 0x10000, RZ ;  /* 0x000100006c767824 */ /* 0x000fe200078e00ff */
[----:B------:R-:W-:Y:S01]  /*0e10*/  LOP3.LUT R17, R11, 0x3e0, RZ, 0xc0, !PT ;  /* 0x000003e00b117812 */ /* 0x000fe200078ec0ff */
[----:B------:R-:W-:Y:S01]  /*0e20*/  IMAD.U32 R158, R144, 0x10000, RZ ;  /* 0x00010000909e7824 */ /* 0x000fe200078e00ff */
[----:B------:R-:W-:Y:S01]  /*0e30*/  PRMT R131, R20, 0x7632, R131 ;  /* 0x0000763214837816 */ /* 0x000fe20000000083 */
[----:B------:R-:W-:Y:S01]  /*0e40*/  IMAD.U32 R137, R147, 0x10000, RZ ;  /* 0x0001000093897824 */ /* 0x000fe200078e00ff */
[----:B------:R-:W-:Y:S01]  /*0e50*/  PRMT R107, R18, 0x7632, R107 ;  /* 0x00007632126b7816 */ /* 0x000fe2000000006b */
[----:B------:R-:W-:Y:S01]  /*0e60*/  IMAD R18, R35, -0x2daee0ad, RZ ;  /* 0xd2511f5323127824 */ /* 0x000fe200078e02ff */
[----:B------:R-:W-:Y:S01]  /*0e70*/  PRMT R19, R10, 0x7632, R19 ;  /* 0x000076320a137816 */ /* 0x000fe20000000013 */
[----:B------:R-:W-:Y:S01]  /*0e80*/  IMAD.U32 R163, R30, 0x10000, RZ ;  /* 0x000100001ea37824 */ /* 0x000fe200078e00ff */
[----:B------:R-:W-:Y:S01]  /*0e90*/  SHF.L.U32 R8, R10, 0x10, RZ ;  /* 0x000000100a087819 */ /* 0x000fe200000006ff */
[C---:B------:R-:W-:Y:S01]  /*0ea0*/  IMAD.U32 R10, R14.reuse, 0x10000, RZ ;  /* 0x000100000e0a7824 */ /* 0x040fe200078e00ff */
[----:B------:R-:W-:Y:S01]  /*0eb0*/  PRMT R22, R15, 0x7632, R22 ;  /* 0x000076320f167816 */ /* 0x000fe20000000016 */
[----:B------:R-:W-:Y:S01]  /*0ec0*/  IMAD.U32 R161, R31, 0x10000, RZ ;  /* 0x000100001fa17824 */ /* 0x000fe200078e00ff */
[----:B------:R-:W-:Y:S01]  /*0ed0*/  SHF.L.U32 R11, R15, 0x10, RZ ;  /* 0x000000100f0b7819 */ /* 0x000fe200000006ff */
[----:B------:R-:W-:Y:S01]  /*0ee0*/  IMAD.HI.U32 R15, R33, -0x2daee0ad, RZ ;  /* 0xd2511f53210f7827 */ /* 0x000fe200078e00ff */
[----:B------:R-:W-:Y:S01]  /*0ef0*/  PRMT R20, R14, 0x7632, R20 ;  /* 0x000076320e147816 */ /* 0x000fe20000000014 */
[----:B------:R-:W-:Y:S01]  /*0f00*/  ULDC.U8 UR8, c[0x0][0x2a0] ;  /* 0x0000a80000087ab9 */ /* 0x000fe20000000000 */
[----:B------:R-:W-:Y:S01]  /*0f10*/  LOP3.LUT R41, R41, 0x3fffffe0, RZ, 0xc0, !PT ;  /* 0x3fffffe029297812 */ /* 0x000fe200078ec0ff */
[----:B------:R-:W-:Y:S01]  /*0f20*/  IMAD.U32 R142, R142, 0x10000, RZ ;  /* 0x000100008e8e7824 */ /* 0x000fe200078e00ff */
[----:B------:R-:W-:Y:S01]  /*0f30*/  VIMNMX R14, R13, 0x20, PT ;  /* 0x000000200d0e7848 */ /* 0x000fe20003fe0100 */
[----:B------:R-:W-:Y:S01]  /*0f40*/  IMAD.U32 R110, R110, 0x10000, RZ ;  /* 0x000100006e6e7824 */ /* 0x000fe200078e00ff */
[----:B------:R-:W-:Y:S01]  /*0f50*/  LOP3.LUT R13, R15, UR33, R18, 0x96, !PT ;  /* 0x000000210f0d7c12 */ /* 0x000fe2000f8e9612 */
[----:B------:R-:W-:Y:S01]  /*0f60*/  IMAD.U32 R164, R25, 0x10000, RZ ;  /* 0x0001000019a47824 */ /* 0x000fe200078e00ff */
[----:B0-----:R-:W-:Y:S01]  /*0f70*/  SHF.L.U32 R28, R24, 0x10, RZ ;  /* 0x00000010181c7819 */ /* 0x001fe200000006ff */
[----:B------:R-:W-:Y:S01]  /*0f80*/  IMAD.IADD R18, R14, 0x1, R41 ;  /* 0x000000010e127824 */ /* 0x000fe200078e0229 */
[----:B------:R-:W-:Y:S01]  /*0f90*/  VIADDMNMX R17, R12, -R17, RZ, !PT ;  /* 0x800000110c117246 */ /* 0x000fe200078001ff */
[----:B------:R-:W-:Y:S01]  /*0fa0*/  IMAD.HI.U32 R12, R43, -0x326172a9, RZ ;  /* 0xcd9e8d572b0c7827 */ /* 0x000fe200078e00ff */
[C---:B------:R-:W-:Y:S01]  /*0fb0*/  PRMT R115, R16.reuse, 0x7632, R115 ;  /* 0x0000763210737816 */ /* 0x040fe20000000073 */
[----:B------:R0:W-:Y:S01]  /*0fc0*/  STL [R1], R28 ;  /* 0x0000001c01007387 */ /* 0x0001e20000100800 */
[----:B------:R-:W-:Y:S01]  /*0fd0*/  SHF.L.U32 R117, R16, 0x10, RZ ;  /* 0x0000001010757819 */ /* 0x000fe200000006ff */
[----:B------:R-:W-:Y:S01]  /*0fe0*/  IMAD.SHL.U32 R18, R18, 0x8, RZ ;  /* 0x0000000812127824 */ /* 0x000fe200078e00ff */
[----:B------:R-:W-:Y:S01]  /*0ff0*/  VIMNMX R16, R17, 0x20, PT ;  /* 0x0000002011107848 */ /* 0x000fe20003fe0100 */
[----:B------:R-:W-:Y:S01]  /*1000*/  IMAD.U32 R162, R26, 0x10000, RZ ;  /* 0x000100001aa27824 */ /* 0x000fe200078e00ff */
[----:B------:R-:W-:Y:S01]  /*1010*/  SHF.L.U32 R138, R143, 0x10, RZ ;  /* 0x000000108f8a7819 */ /* 0x000fe200000006ff */
[----:B------:R-:W-:Y:S01]  /*1020*/  IMAD.U32 R153, R153, 0x10000, RZ ;  /* 0x0001000099997824 */ /* 0x000fe200078e00ff */
[----:B------:R-:W-:Y:S01]  /*1030*/  I2FP.F32.U32 R18, R18 ;  /* 0x0000001200127245 */ /* 0x000fe20000201000 */
[----:B------:R-:W-:Y:S01]  /*1040*/  IMAD.IADD R156, R41, 0x1, R16 ;  /* 0x00000001299c7824 */ /* 0x000fe200078e0210 */
[----:B------:R-:W-:Y:S01]  /*1050*/  PRMT R154, R24, 0x7632, R154 ;  /* 0x00007632189a7816 */ /* 0x000fe2000000009a */
[----:B------:R-:W-:Y:S01]  /*1060*/  IMAD.U32 R151, R151, 0x10000, RZ ;  /* 0x0001000097977824 */ /* 0x000fe200078e00ff */
[----:B------:R-:W-:Y:S01]  /*1070*/  PRMT R119, R23, 0x7632, R119 ;  /* 0x0000763217777816 */ /* 0x000fe20000000077 */
[----:B------:R-:W-:Y:S01]  /*1080*/  IMAD R23, R34, -0x326172a9, RZ ;  /* 0xcd9e8d5722177824 */ /* 0x000fe200078e02ff */
[----:B------:R-:W1:Y:S01]  /*1090*/  MUFU.RCP R18, R18 ;  /* 0x0000001200127308 */ /* 0x000e620000001000 */
[----:B------:R-:W-:Y:S01]  /*10a0*/  PRMT R152, R25, 0x7632, R152 ;  /* 0x0000763219987816 */ /* 0x000fe20000000098 */
[----:B------:R-:W-:Y:S01]  /*10b0*/  IMAD.U32 R136, R136, 0x10000, RZ ;  /* 0x0001000088887824 */ /* 0x000fe200078e00ff */
        /* <DEDUP_REMOVED lines=17> */
[----:B------:R-:W-:Y:S01]  /*11d0*/  IMAD R15, R43, -0x326172a9, RZ ;  /* 0xcd9e8d572b0f7824 */ /* 0x000fe200078e02ff */
[----:B------:R-:W-:Y:S01]  /*11e0*/  SHF.L.U32 R126, R126, 0x10, RZ ;  /* 0x000000107e7e7819 */ /* 0x000fe200000006ff */
[----:B------:R-:W-:Y:S01]  /*11f0*/  IMAD R16, R33, -0x2daee0ad, RZ ;  /* 0xd2511f5321107824 */ /* 0x000fe200078e02ff */
[----:B------:R-:W-:Y:S01]  /*1200*/  SHF.L.U32 R160, R27, 0x10, RZ ;  /* 0x000000101ba07819 */ /* 0x000fe200000006ff */
[----:B------:R-:W-:Y:S01]  /*1210*/  IMAD.MOV.U32 R91, RZ, RZ, 0x1 ;  /* 0x00000001ff5b7424 */ /* 0x000fe200078e00ff */
[----:B------:R-:W-:Y:S01]  /*1220*/  LOP3.LUT R12, R12, UR32, R23, 0x96, !PT ;  /* 0x000000200c0c7c12 */ /* 0x000fe2000f8e9617 */
[----:B------:R-:W-:Y:S01]  /*1230*/  IMAD.MOV.U32 R17, RZ, RZ, RZ ;  /* 0x000000ffff117224 */ /* 0x000fe200078e00ff */
        /* <DEDUP_REMOVED lines=31> */
[----:B------:R-:W-:Y:S01]  /*1430*/  IMAD.SHL.U32 R156, R156, 0x8, RZ ;  /* 0x000000089c9c7824 */ /* 0x000fe200078e00ff */
[----:B------:R-:W-:Y:S01]  /*1440*/  UISETP.NE.AND UP0, UPT, UR8, URZ, UPT ;  /* 0x0000003f0800728c */ /* 0x000fe2000bf05270 */
[----:B------:R-:W-:Y:S01]  /*1450*/  ULDC UR10, c[0x0][0x294] ;  /* 0x0000a500000a7ab9 */ /* 0x000fe20000000800 */
[----:B------:R-:W-:Y:S01]  /*1460*/  ULDC UR11, c[0x0][0x290] ;  /* 0x0000a400000b7ab9 */ /* 0x000fe20000000800 */
[----:B------:R-:W-:Y:S01]  /*1470*/  ULDC.64 UR12, c[0x0][0x298] ;  /* 0x0000a600000c7ab9 */ /* 0x000fe20000000a00 */
[----:B------:R-:W-:Y:S01]  /*1480*/  ULDC.64 UR8, c[0x0][0x230] ;  /* 0x00008c0000087ab9 */ /* 0x000fe20000000a00 */
[----:B01----:R-:W-:-:S06]  /*1490*/  ULDC.64 UR14, c[0x0][0x210] ;  /* 0x00008400000e7ab9 */ /* 0x003fcc0000000a00 */
.L_x_2013:
[----:B0-----:R-:W0:Y:S08]  /*14a0*/  LDC.64 R94, c[0x0][0x280] ;  /* 0x0000a000ff5e7b82 */ /* 0x001e300000000a00 */
[----:B-1234-:R-:W1:Y:S08]  /*14b0*/  LDC.64 R48, c[0x0][0x288] ;  /* 0x0000a200ff307b82 */ /* 0x01ee700000000a00 */
[----:B------:R-:W2:Y:S01]  /*14c0*/  LDC R88, c[0x0][0x218] ;  /* 0x00008600ff587b82 */ /* 0x000ea20000000800 */
[----:B0-----:R-:W-:-:S06]  /*14d0*/  IMAD.WIDE R94, R7, 0x4, R94 ;  /* 0x00000004075e7825 */ /* 0x001fcc00078e025e */
[----:B------:R-:W3:Y:S01]  /*14e0*/  LDG.E R94, desc[UR6][R94.64] ;  /* 0x000000065e5e7981 */ /* 0x000ee2000c1e1900 */
[----:B-1----:R-:W-:-:S05]  /*14f0*/  IMAD.WIDE R48, R7, 0x4, R48 ;  /* 0x0000000407307825 */ /* 0x002fca00078e0230 */
[----:B------:R0:W5:Y:S01]  /*1500*/  LDG.E R87, desc[UR6][R48.64] ;  /* 0x0000000630577981 */ /* 0x000162000c1e1900 */
[----:B------:R-:W-:Y:S01]  /*1510*/  HFMA2.MMA R93, -RZ, RZ, 0, 0 ;  /* 0x00000000ff5d7435 */ /* 0x000fe200000001ff */
[----:B------:R-:W-:Y:S01]  /*1520*/  BSSY B0, `(.L_x_1584) ;  /* 0x0000343000007945 */ /* 0x000fe20003800000 */
[----:B--2---:R-:W-:Y:S01]  /*1530*/  IMAD R50, R7, R88, RZ ;  /* 0x0000005807327224 */ /* 0x004fe200078e02ff */
[----:B------:R-:W-:Y:S02]  /*1540*/  SHF.R.S32.HI R90, RZ, 0x1f, R7 ;  /* 0x0000001fff5a7819 */ /* 0x000fe40000011407 */
[----:B---3--:R-:W-:-:S13]  /*1550*/  ISETP.GE.AND P1, PT, R94, 0x1, PT ;  /* 0x000000015e00780c */ /* 0x008fda0003f26270 */
[----:B------:R-:W-:-:S04]  /*1560*/  @P1 VIADD R51, R94, 0xffffffff ;  /* 0xffffffff5e331836 */ /* 0x000fc80000000000 */
[----:B------:R-:W-:Y:S01]  /*1570*/  @P1 IMAD R88, R51, R88, RZ ;  /* 0x0000005833581224 */ /* 0x000fe200078e02ff */
[----:B------:R-:W-:-:S04]  /*1580*/  SHF.R.S32.HI R51, RZ, 0x1f, R50 ;  /* 0x0000001fff337819 */ /* 0x000fc80000011432 */
[----:B------:R-:W-:Y:S02]  /*1590*/  LEA.HI R50, R51, R50, RZ, 0x3 ;  /* 0x0000003233327211 */ /* 0x000fe400078f18ff */
[----:B------:R-:W-:Y:S02]  /*15a0*/  @P1 SHF.R.S32.HI R51, RZ, 0x1f, R88 ;  /* 0x0000001fff331819 */ /* 0x000fe40000011458 */
[----:B------:R-:W-:Y:S02]  /*15b0*/  LEA.HI.SX32 R95, R50, R5, 0x1d ;  /* 0x00000005325f7211 */ /* 0x000fe400078feaff */
[----:B------:R-:W-:Y:S02]  /*15c0*/  @P1 LEA.HI R88, R51, R88, RZ, 0x3 ;  /* 0x0000005833581211 */ /* 0x000fe400078f18ff */
[----:B------:R-:W-:-:S04]  /*15d0*/  @P1 LOP3.LUT R5, R0, 0x7f, RZ, 0xc0, !PT ;  /* 0x0000007f00051812 */ /* 0x000fc800078ec0ff */
[----:B------:R-:W-:Y:S01]  /*15e0*/  @P1 LEA.HI.SX32 R93, R88, R5, 0x1d ;  /* 0x00000005585d1211 */ /* 0x000fe200078feaff */
        /* <DEDUP_REMOVED lines=12> */
[----:B------:R-:W-:Y:S02]  /*16b0*/  IMAD.MOV.U32 R23, RZ, RZ, RZ ;  /* 0x000000ffff177224 */ /* 0x000fe400078e00ff */
[----:B------:R-:W-:Y:S01]  /*16c0*/  IMAD.MOV.U32 R27, RZ, RZ, R14 ;  /* 0x000000ffff1b7224 */ /* 0x000fe200078e000e */
[----:B------:R-:W-:Y:S06]  /*16d0*/  @!P2 BRA `(.L_x_1588) ;  /* 0x000000040068a947 */ /* 0x000fec0003800000 */
[----:B------:R-:W-:Y:S01]  /*16e0*/  MOV R27, R14 ;  /* 0x0000000e001b7202 */ /* 0x000fe20000000f00 */
[----:B-----5:R-:W-:Y:S01]  /*16f0*/  IMAD.U32 R23, R44, 0x10000, RZ ;  /* 0x000100002c177824 */ /* 0x020fe200078e00ff */
[----:B------:R-:W-:Y:S06]  /*1700*/  BRA `(.L_x_1588) ;  /* 0x00000004005c7947 */ /* 0x000fec0003800000 */
.L_x_1587:
[C---:B------:R-:W-:Y:S01]  /*1710*/  ISETP.NE.AND P4, PT, R14.reuse, 0x1, PT ;  /* 0x000000010e00780c */ /* 0x040fe20003f85270 */
[----:B------:R-:W-:Y:S01]  /*1720*/  BSSY B2, `(.L_x_1589) ;  /* 0x000000c000027945 */ /* 0x000fe20003800000 */
[----:B------:R-:W-:-:S11]  /*1730*/  VIADD R27, R14, 0x1 ;  /* 0x000000010e1b7836 */ /* 0x000fd60000000000 */
[----:B------:R-:W-:Y:S05]  /*1740*/  @!P4 BRA `(.L_x_1590) ;  /* 0x000000000020c947 */ /* 0x000fea0003800000 */
        /* <DEDUP_REMOVED lines=8> */
.L_x_1590:
[----:B------:R-:W-:-:S07]  /*17d0*/  MOV R23, R15 ;  /* 0x0000000f00177202 */ /* 0x000fce0000000f00 */
.L_x_1591:
[----:B------:R-:W-:Y:S05]  /*17e0*/  BSYNC B2 ;  /* 0x0000000000027941 */ /* 0x000fea0003800000 */
.L_x_1589:
        /* <DEDUP_REMOVED lines=16> */
.L_x_1595:
[----:B------:R-:W-:Y:S05]  /*18f0*/  BSYNC B3 ;  /* 0x0000000000037941 */ /* 0x000fea0003800000 */
.L_x_1594:
        /* <DEDUP_REMOVED lines=44> */
.L_x_1593:
[----:B------:R-:W-:Y:S05]  /*1bc0*/  BSYNC B2 ;  /* 0x0000000000027941 */ /* 0x000fea0003800000 */
.L_x_1592:
[----:B------:R-:W-:Y:S01]  /*1bd0*/  I2FP.F32.U32 R14, R23 ;  /* 0x00000017000e7245 */ /* 0x000fe20000201000 */
[----:B------:R-:W-:Y:S01]  /*1be0*/  IMAD.MOV.U32 R25, RZ, RZ, 0x2f800000 ;  /* 0x2f800000ff197424 */ /* 0x000fe200078e00ff */
[----:B-----5:R-:W-:-:S03]  /*1bf0*/  SHF.L.U32 R23, R40, 0x10, RZ ;  /* 0x0000001028177819 */ /* 0x020fc600000006ff */
[----:B------:R-:W-:Y:S02]  /*1c00*/  FFMA.FTZ R14, R14, R25, 1.1641532182693481445e-10 ;  /* 0x2f0000000e0e7423 */ /* 0x000fe40000010019 */
[----:B------:R-:W-:-:S03]  /*1c10*/  FMUL.FTZ R23, R23, UR13 ;  /* 0x0000000d17177c20 */ /* 0x000fc60008410000 */
[----:B------:R-:W-:Y:S01]  /*1c20*/  FSETP.GTU.FTZ.AND P4, PT, R14, UR10, PT ;  /* 0x0000000a0e007c0b */ /* 0x000fe2000bf9c000 */
[----:B------:R-:W-:Y:S01]  /*1c30*/  FMUL.FTZ R23, R23, UR12 ;  /* 0x0000000c17177c20 */ /* 0x000fe20008410000 */
[----:B------:R-:W-:Y:S02]  /*1c40*/  @P2 IMAD.U32 R14, R44, 0x10000, RZ ;  /* 0x000100002c0e2824 */ /* 0x000fe400078e00ff */
[----:B------:R-:W-:Y:S02]  /*1c50*/  SEL R24, RZ, 0x1, P4 ;  /* 0x00000001ff187807 */ /* 0x000fe40002000000 */
[----:B------:R-:W-:-:S05]  /*1c60*/  FSEL R23, R23, RZ, !P4 ;  /* 0x000000ff17177208 */ /* 0x000fca0006000000 */
[----:B------:R-:W-:-:S07]  /*1c70*/  @P2 FADD.FTZ R23, R14, R23 ;  /* 0x000000170e172221 */ /* 0x000fce0000010000 */
.L_x_1588:
[----:B------:R-:W-:Y:S05]  /*1c80*/  BSYNC B1 ;  /* 0x0000000000017941 */ /* 0x000fea0003800000 */
.L_x_1586:
[----:B------:R-:W-:Y:S04]  /*1c90*/  BSSY B1, `(.L_x_1596) ;  /* 0x0000062000017945 */ /* 0x000fe80003800000 */
[----:B------:R-:W-:Y:S05]  /*1ca0*/  @P3 BRA `(.L_x_1597) ;  /* 0x00000000001c3947 */ /* 0x000fea0003800000 */
[----:B------:R-:W-:Y:S01]  /*1cb0*/  IMAD.MOV.U32 R25, RZ, RZ, RZ ;  /* 0x000000ffff197224 */ /* 0x000fe200078e00ff */
[----:B------:R-:W-:Y:S01]  /*1cc0*/  MOV R14, R27 ;  /* 0x0000001b000e7202 */ /* 0x000fe20000000f00 */
[----:B------:R-:W-:Y:S06]  /*1cd0*/  @!P2 BRA `(.L_x_1598) ;  /* 0x000000040074a947 */ /* 0x000fec0003800000 */
[----:B-----5:R-:W-:Y:S01]  /*1ce0*/  PRMT R25, R44, 0x7632, R25 ;  /* 0x000076322c197816 */ /* 0x020fe20000000019 */
[----:B------:R-:W-:-:S04]  /*1cf0*/  IMAD.MOV.U32 R14, RZ, RZ, R27 ;  /* 0x000000ffff0e7224 */ /* 0x000fc800078e001b */
[----:B------:R-:W-:Y:S01]  /*1d00*/  IMAD.U32 R25, R25, 0x10000, RZ ;  /* 0x0001000019197824 */ /* 0x000fe200078e00ff */
[----:B------:R-:W-:Y:S06]  /*1d10*/  BRA `(.L_x_1598) ;  /* 0x0000000400647947 */ /* 0x000fec0003800000 */
.L_x_1597:
[C---:B------:R-:W-:Y:S01]  /*1d20*/  ISETP.NE.AND P4, PT, R27.reuse, 0x1, PT ;  /* 0x000000011b00780c */ /* 0x040fe20003f85270 */
[----:B------:R-:W-:Y:S01]  /*1d30*/  BSSY B2, `(.L_x_1599) ;  /* 0x000000c000027945 */ /* 0x000fe20003800000 */
[----:B------:R-:W-:-:S11]  /*1d40*/  IADD3 R14, R27, 0x1, RZ ;  /* 0x000000011b0e7810 */ /* 0x000fd60007ffe0ff */
        /* <DEDUP_REMOVED lines=9> */
.L_x_1600:
[----:B------:R-:W-:-:S07]  /*1de0*/  IMAD.MOV.U32 R25, RZ, RZ, R15 ;  /* 0x000000ffff197224 */ /* 0x000fce00078e000f */
.L_x_1601:
[----:B------:R-:W-:Y:S05]  /*1df0*/  BSYNC B2 ;  /* 0x0000000000027941 */ /* 0x000fea0003800000 */
.L_x_1599:
        /* <DEDUP_REMOVED lines=16> */
.L_x_1605:
[----:B------:R-:W-:Y:S05]  /*1f00*/  BSYNC B3 ;  /* 0x0000000000037941 */ /* 0x000fea0003800000 */
.L_x_1604:
        /* <DEDUP_REMOVED lines=9> */
[----:B------:R-:W-:Y:S02]  /*1fa0*/  LOP3.LUT R13, R13, UR17, R27, 0x96, !PT ;  /* 0x000000110d0d7c12 */ /* 0x000fe4000f8e961b */
        /* <DEDUP_REMOVED lines=28> */
[----:B------:R-:W-:Y:S02]  /*2170*/  LOP3.LUT R12, R27, UR32, R12, 0x96, !PT ;  /* 0x000000201b0c7c12 */ /* 0x000fe4000f8e960c */
[----:B------:R-:W-:Y:S01]  /*2180*/  MOV R15, R26 ;  /* 0x0000001a000f7202 */ /* 0x000fe20000000f00 */
[----:B------:R-:W-:-:S04]  /*2190*/  IMAD.WIDE.U32 R26, R13, -0x2daee0ad, RZ ;  /* 0xd2511f530d1a7825 */ /* 0x000fc800078e00ff */
[----:B------:R-:W-:Y:S01]  /*21a0*/  IMAD.MOV.U32 R16, RZ, RZ, R26 ;  /* 0x000000ffff107224 */ /* 0x000fe200078e001a */
[----:B------:R-:W-:Y:S01]  /*21b0*/  LOP3.LUT R13, R27, UR33, R14, 0x96, !PT ;  /* 0x000000211b0d7c12 */ /* 0x000fe2000f8e960e */
[----:B------:R-:W-:-:S07]  /*21c0*/  IMAD.MOV.U32 R14, RZ, RZ, RZ ;  /* 0x000000ffff0e7224 */ /* 0x000fce00078e00ff */
.L_x_1603:
[----:B------:R-:W-:Y:S05]  /*21d0*/  BSYNC B2 ;  /* 0x0000000000027941 */ /* 0x000fea0003800000 */
.L_x_1602:
[----:B-----5:R-:W-:Y:S01]  /*21e0*/  PRMT R26, R40, 0x7632, R26 ;  /* 0x00007632281a7816 */ /* 0x020fe2000000001a */
[----:B------:R-:W-:Y:S01]  /*21f0*/  IMAD.MOV.U32 R48, RZ, RZ, 0x2f800000 ;  /* 0x2f800000ff307424 */ /* 0x000fe200078e00ff */
[----:B------:R-:W-:Y:S02]  /*2200*/  I2FP.F32.U32 R25, R25 ;  /* 0x0000001900197245 */ /* 0x000fe40000201000 */
[----:B------:R-:W-:Y:S02]  /*2210*/  SHF.L.U32 R26, R26, 0x10, RZ ;  /* 0x000000101a1a7819 */ /* 0x000fe400000006ff */
[----:B------:R-:W-:Y:S01]  /*2220*/  @P2 PRMT R27, R44, 0x7632, R27 ;  /* 0x000076322c1b2816 */ /* 0x000fe2000000001b */
[----:B------:R-:W-:Y:S02]  /*2230*/  FFMA.FTZ R25, R25, R48, 1.1641532182693481445e-10 ;  /* 0x2f00000019197423 */ /* 0x000fe40000010030 */
[----:B------:R-:W-:Y:S02]  /*2240*/  FMUL.FTZ R26, R26, UR13 ;  /* 0x0000000d1a1a7c20 */ /* 0x000fe40008410000 */
[----:B------:R-:W-:Y:S01]  /*2250*/  @P2 IMAD.U32 R48, R27, 0x10000, RZ ;  /* 0x000100001b302824 */ /* 0x000fe200078e00ff */
[----:B------:R-:W-:Y:S01]  /*2260*/  FSETP.GTU.FTZ.AND P4, PT, R25, UR10, PT ;  /* 0x0000000a19007c0b */ /* 0x000fe2000bf9c000 */
[----:B------:R-:W-:-:S05]  /*2270*/  FMUL.FTZ R26, R26, UR12 ;  /* 0x0000000c1a1a7c20 */ /* 0x000fca0008410000 */
[----:B------:R-:W-:Y:S02]  /*2280*/  FSEL R25, R26, RZ, !P4 ;  /* 0x000000ff1a197208 */ /* 0x000fe40006000000 */
[----:B------:R-:W-:-:S03]  /*2290*/  SEL R26, RZ, 0x1, P4 ;  /* 0x00000001ff1a7807 */ /* 0x000fc60002000000 */
[----:B------:R-:W-:-:S07]  /*22a0*/  @P2 FADD.FTZ R25, R48, R25 ;  /* 0x0000001930192221 */ /* 0x000fce0000010000 */
.L_x_1598:
[----:B------:R-:W-:Y:S05]  /*22b0*/  BSYNC B1 ;  /* 0x0000000000017941 */ /* 0x000fea0003800000 */
.L_x_1596:
[----:B------:R-:W-:Y:S04]  /*22c0*/  BSSY B1, `(.L_x_1606) ;  /* 0x000005f000017945 */ /* 0x000fe80003800000 */
[----:B------:R-:W-:Y:S05]  /*22d0*/  @P3 BRA `(.L_x_1607) ;  /* 0x0000000000183947 */ /* 0x000fea0003800000 */
[----:B------:R-:W-:Y:S01]  /*22e0*/  HFMA2.MMA R27, -RZ, RZ, 0, 0 ;  /* 0x00000000ff1b7435 */ /* 0x000fe200000001ff */
[----:B------:R-:W-:Y:S01]  /*22f0*/  IMAD.MOV.U32 R31, RZ, RZ, R14 ;  /* 0x000000ffff1f7224 */ /* 0x000fe200078e000e */
[----:B------:R-:W-:Y:S09]  /*2300*/  @!P2 BRA `(.L_x_1608) ;  /* 0x000000040068a947 */ /* 0x000ff20003800000 */
[----:B------:R-:W-:Y:S01]  /*2310*/  IMAD.MOV.U32 R31, RZ, RZ, R14 ;  /* 0x000000ffff1f7224 */ /* 0x000fe200078e000e */
[----:B-----5:R-:W-:Y:S01]  /*2320*/  SHF.L.U32 R27, R45, 0x10, RZ ;  /* 0x000000102d1b7819 */ /* 0x020fe200000006ff */
[----:B------:R-:W-:Y:S06]  /*2330*/  BRA `(.L_x_1608) ;  /* 0x00000004005c7947 */ /* 0x000fec0003800000 */
.L_x_1607:
[C---:B------:R-:W-:Y:S01]  /*2340*/  ISETP.NE.AND P4, PT, R14.reuse, 0x1, PT ;  /* 0x000000010e00780c */ /* 0x040fe20003f85270 */
[----:B------:R-:W-:Y:S01]  /*2350*/  BSSY B2, `(.L_x_1609) ;  /* 0x000000c000027945 */ /* 0x000fe20003800000 */
[----:B------:R-:W-:-:S11]  /*2360*/  VIADD R31, R14, 0x1 ;  /* 0x000000010e1f7836 */ /* 0x000fd60000000000 */
        /* <DEDUP_REMOVED lines=9> */
.L_x_1610:
[----:B------:R-:W-:-:S07]  /*2400*/  IMAD.MOV.U32 R27, RZ, RZ, R15 ;  /* 0x000000ffff1b7224 */ /* 0x000fce00078e000f */
.L_x_1611:
[----:B------:R-:W-:Y:S05]  /*2410*/  BSYNC B2 ;  /* 0x0000000000027941 */ /* 0x000fea0003800000 */
.L_x_1609:
        /* <DEDUP_REMOVED lines=16> */
.L_x_1615:
[----:B------:R-:W-:Y:S05]  /*2520*/  BSYNC B3 ;  /* 0x0000000000037941 */ /* 0x000fea0003800000 */
.L_x_1614:
[----:B------:R-:W-:Y:S01]  /*2530*/  LOP3.LUT R12, R12, UR5, R17, 0x96, !PT ;  /* 0x000000050c0c7c12 */ /* 0x000fe2000f8e9611 */
[----:B------:R-:W-:Y:S01]  /*2540*/  IMAD.HI.U32 R13, R2, -0x326172a9, RZ ;  /* 0xcd9e8d57020d7827 */ /* 0x000fe200078e00ff */
[----:B------:R-:W-:-:S03]  /*2550*/  HFMA2.MMA R31, -RZ, RZ, 0, 0 ;  /* 0x00000000ff1f7435 */ /* 0x000fc600000001ff */
        /* <DEDUP_REMOVED lines=38> */
[----:B------:R-:W-:-:S04]  /*27c0*/  IMAD.WIDE.U32 R28, R13, -0x2daee0ad, RZ ;  /* 0xd2511f530d1c7825 */ /* 0x000fc800078e00ff */
[----:B------:R-:W-:Y:S01]  /*27d0*/  IMAD.MOV.U32 R16, RZ, RZ, R28 ;  /* 0x000000ffff107224 */ /* 0x000fe200078e001c */
[----:B------:R-:W-:-:S07]  /*27e0*/  LOP3.LUT R13, R29, UR33, R14, 0x96, !PT ;  /* 0x000000211d0d7c12 */ /* 0x000fce000f8e960e */
.L_x_1613:
[----:B------:R-:W-:Y:S05]  /*27f0*/  BSYNC B2 ;  /* 0x0000000000027941 */ /* 0x000fea0003800000 */
.L_x_1612:
[----:B------:R-:W-:Y:S01]  /*2800*/  I2FP.F32.U32 R14, R27 ;  /* 0x0000001b000e7245 */ /* 0x000fe20000201000 */
[----:B------:R-:W-:Y:S02]  /*2810*/  IMAD.MOV.U32 R29, RZ, RZ, 0x2f800000 ;  /* 0x2f800000ff1d7424 */ /* 0x000fe400078e00ff */
[----:B-----5:R-:W-:Y:S02]  /*2820*/  IMAD.U32 R27, R41, 0x10000, RZ ;  /* 0x00010000291b7824 */ /* 0x020fe400078e00ff */
[----:B------:R-:W-:Y:S02]  /*2830*/  FFMA.FTZ R14, R14, R29, 1.1641532182693481445e-10 ;  /* 0x2f0000000e0e7423 */ /* 0x000fe4000001001d */
[----:B------:R-:W-:-:S03]  /*2840*/  FMUL.FTZ R27, R27, UR13 ;  /* 0x0000000d1b1b7c20 */ /* 0x000fc60008410000 */
[----:B------:R-:W-:Y:S01]  /*2850*/  FSETP.GTU.FTZ.AND P4, PT, R14, UR10, PT ;  /* 0x0000000a0e007c0b */ /* 0x000fe2000bf9c000 */
[----:B------:R-:W-:Y:S01]  /*2860*/  FMUL.FTZ R27, R27, UR12 ;  /* 0x0000000c1b1b7c20 */ /* 0x000fe20008410000 */
[----:B------:R-:W-:Y:S02]  /*2870*/  @P2 SHF.L.U32 R14, R45, 0x10, RZ ;  /* 0x000000102d0e2819 */ /* 0x000fe400000006ff */
[----:B------:R-:W-:Y:S02]  /*2880*/  SEL R28, RZ, 0x1, P4 ;  /* 0x00000001ff1c7807 */ /* 0x000fe40002000000 */
[----:B------:R-:W-:-:S05]  /*2890*/  FSEL R27, R27, RZ, !P4 ;  /* 0x000000ff1b1b7208 */ /* 0x000fca0006000000 */
[----:B------:R-:W-:-:S07]  /*28a0*/  @P2 FADD.FTZ R27, R14, R27 ;  /* 0x0000001b0e1b2221 */ /* 0x000fce0000010000 */
.L_x_1608:
[----:B------:R-:W-:Y:S05]  /*28b0*/  BSYNC B1 ;  /* 0x0000000000017941 */ /* 0x000fea0003800000 */
.L_x_1606:
[----:B------:R-:W-:Y:S04]  /*28c0*/  BSSY B1, `(.L_x_1616) ;  /* 0x0000062000017945 */ /* 0x000fe80003800000 */
[----:B------:R-:W-:Y:S05]  /*28d0*/  @P3 BRA `(.L_x_1617) ;  /* 0x00000000001c3947 */ /* 0x000fea0003800000 */
[----:B------:R-:W-:Y:S02]  /*28e0*/  IMAD.MOV.U32 R29, RZ, RZ, RZ ;  /* 0x000000ffff1d7224 */ /* 0x000fe400078e00ff */
[----:B------:R-:W-:Y:S01]  /*28f0*/  IMAD.MOV.U32 R14, RZ, RZ, R31 ;  /* 0x000000ffff0e7224 */ /* 0x000fe200078e001f */
[----:B------:R-:W-:Y:S06]  /*2900*/  @!P2 BRA `(.L_x_1618) ;  /* 0x000000040074a947 */ /* 0x000fec0003800000 */
[----:B-----5:R-:W-:Y:S02]  /*2910*/  PRMT R29, R45, 0x7632, R29 ;  /* 0x000076322d1d7816 */ /* 0x020fe4000000001d */
[----:B------:R-:W-:-:S03]  /*2920*/  MOV R14, R31 ;  /* 0x0000001f000e7202 */ /* 0x000fc60000000f00 */
[----:B------:R-:W-:Y:S01]  /*2930*/  IMAD.U32 R29, R29, 0x10000, RZ ;  /* 0x000100001d1d7824 */ /* 0x000fe200078e00ff */
[----:B------:R-:W-:Y:S06]  /*2940*/  BRA `(.L_x_1618) ;  /* 0x0000000400647947 */ /* 0x000fec0003800000 */
.L_x_1617:
        /* <DEDUP_REMOVED lines=12> */
.L_x_1620:
[----:B------:R-:W-:-:S07]  /*2a10*/  MOV R29, R15 ;  /* 0x0000000f001d7202 */ /* 0x000fce0000000f00 */
.L_x_1621:
[----:B------:R-:W-:Y:S05]  /*2a20*/  BSYNC B2 ;  /* 0x0000000000027941 */ /* 0x000fea0003800000 */
.L_x_1619:
        /* <DEDUP_REMOVED lines=11> */
[----:B------:R-:W-:Y:S02]  /*2ae0*/  @!P4 VIADD R13, R17, 0x1 ;  /* 0x00000001110dc836 */ /* 0x000fe40000000000 */
[----:B------:R-:W-:Y:S01]  /*2af0*/  @!P4 IMAD.MOV.U32 R4, RZ, RZ, RZ ;  /* 0x000000ffff04c224 */ /* 0x000fe200078e00ff */
[----:B------:R-:W-:-:S13]  /*2b00*/  ISETP.NE.AND P5, PT, R2, RZ, !P4 ;  /* 0x000000ff0200720c */ /* 0x000fda00067a5270 */
[----:B------:R-:W-:-:S05]  /*2b10*/  @P5 IMAD.MOV R13, RZ, RZ, R17 ;  /* 0x000000ffff0d5224 */ /* 0x000fca00078e0211 */
[----:B------:R-:W-:-:S07]  /*2b20*/  @!P4 MOV R17, R13 ;  /* 0x0000000d0011c202 */ /* 0x000fce0000000f00 */
.L_x_1625:
[----:B------:R-:W-:Y:S05]  /*2b30*/  BSYNC B3 ;  /* 0x0000000000037941 */ /* 0x000fea0003800000 */
.L_x_1624:
        /* <DEDUP_REMOVED lines=41> */
[----:B------:R-:W-:Y:S01]  /*2dd0*/  LOP3.LUT R13, R31, UR33, R14, 0x96, !PT ;  /* 0x000000211f0d7c12 */ /* 0x000fe2000f8e960e */
[----:B------:R-:W-:Y:S01]  /*2de0*/  IMAD.MOV.U32 R14, RZ, RZ, RZ ;  /* 0x000000ffff0e7224 */ /* 0x000fe200078e00ff */
[----:B------:R-:W-:-:S07]  /*2df0*/  MOV R16, R30 ;  /* 0x0000001e00107202 */ /* 0x000fce0000000f00 */
.L_x_1623:
[----:B------:R-:W-:Y:S05]  /*2e00*/  BSYNC B2 ;  /* 0x0000000000027941 */ /* 0x000fea0003800000 */
.L_x_1622:
[----:B------:R-:W-:Y:S01]  /*2e10*/  HFMA2.MMA R48, -RZ, RZ, 0.1171875, 0 ;  /* 0x2f800000ff307435 */ /* 0x000fe200000001ff */
[----:B-----5:R-:W-:Y:S02]  /*2e20*/  PRMT R30, R41, 0x7632, R30 ;  /* 0x00007632291e7816 */ /* 0x020fe4000000001e */
[----:B------:R-:W-:Y:S02]  /*2e30*/  I2FP.F32.U32 R29, R29 ;  /* 0x0000001d001d7245 */ /* 0x000fe40000201000 */
[----:B------:R-:W-:Y:S01]  /*2e40*/  @P2 PRMT R31, R45, 0x7632, R31 ;  /* 0x000076322d1f2816 */ /* 0x000fe2000000001f */
[----:B------:R-:W-:-:S04]  /*2e50*/  IMAD.U32 R30, R30, 0x10000, RZ ;  /* 0x000100001e1e7824 */ /* 0x000fc800078e00ff */
[----:B------:R-:W-:Y:S01]  /*2e60*/  FFMA.FTZ R29, R29, R48, 1.1641532182693481445e-10 ;  /* 0x2f0000001d1d7423 */ /* 0x000fe20000010030 */
[----:B------:R-:W-:Y:S01]  /*2e70*/  FMUL.FTZ R30, R30, UR13 ;  /* 0x0000000d1e1e7c20 */ /* 0x000fe20008410000 */
[----:B------:R-:W-:-:S03]  /*2e80*/  @P2 IMAD.U32 R48, R31, 0x10000, RZ ;  /* 0x000100001f302824 */ /* 0x000fc600078e00ff */
[----:B------:R-:W-:Y:S01]  /*2e90*/  FMUL.FTZ R30, R30, UR12 ;  /* 0x0000000c1e1e7c20 */ /* 0x000fe20008410000 */
[----:B------:R-:W-:-:S04]  /*2ea0*/  FSETP.GTU.FTZ.AND P4, PT, R29, UR10, PT ;  /* 0x0000000a1d007c0b */ /* 0x000fc8000bf9c000 */
[----:B------:R-:W-:Y:S02]  /*2eb0*/  FSEL R29, R30, RZ, !P4 ;  /* 0x000000ff1e1d7208 */ /* 0x000fe40006000000 */
[----:B------:R-:W-:-:S03]  /*2ec0*/  SEL R30, RZ, 0x1, P4 ;  /* 0x00000001ff1e7807 */ /* 0x000fc60002000000 */
[----:B------:R-:W-:-:S07]  /*2ed0*/  @P2 FADD.FTZ R29, R48, R29 ;  /* 0x0000001d301d2221 */ /* 0x000fce0000010000 */
.L_x_1618:
[----:B------:R-:W-:Y:S05]  /*2ee0*/  BSYNC B1 ;  /* 0x0000000000017941 */ /* 0x000fea0003800000 */
.L_x_1616:
[----:B------:R-:W-:Y:S04]  /*2ef0*/  BSSY B1, `(.L_x_1626) ;  /* 0x000005f000017945 */ /* 0x000fe80003800000 */
[----:B------:R-:W-:Y:S05]  /*2f00*/  @P3 BRA `(.L_x_1627) ;  /* 0x0000000000183947 */ /* 0x000fea0003800000 */
[----:B------:R-:W-:Y:S01]  /*2f10*/  IMAD.MOV.U32 R31, RZ, RZ, RZ ;  /* 0x000000ffff1f7224 */ /* 0x000fe200078e00ff */
[----:B------:R-:W-:Y:S01]  /*2f20*/  MOV R35, R14 ;  /* 0x0000000e00237202 */ /* 0x000fe20000000f00 */
[----:B------:R-:W-:Y:S06]  /*2f30*/  @!P2 BRA `(.L_x_1628) ;  /* 0x000000040068a947 */ /* 0x000fec0003800000 */
[----:B------:R-:W-:Y:S02]  /*2f40*/  IMAD.MOV.U32 R35, RZ, RZ, R14 ;  /* 0x000000ffff237224 */ /* 0x000fe400078e000e */
[----:B-----5:R-:W-:Y:S01]  /*2f50*/  IMAD.U32 R31, R46, 0x10000, RZ ;  /* 0x000100002e1f7824 */ /* 0x020fe200078e00ff */
[----:B------:R-:W-:Y:S06]  /*2f60*/  BRA `(.L_x_1628) ;  /* 0x00000004005c7947 */ /* 0x000fec0003800000 */
.L_x_1627:
        /* <DEDUP_REMOVED lines=12> */
.L_x_1630:
[----:B------:R-:W-:-:S07]  /*3030*/  IMAD.MOV.U32 R31, RZ, RZ, R15 ;  /* 0x000000ffff1f7224 */ /* 0x000fce00078e000f */
.L_x_1631:
[----:B------:R-:W-:Y:S05]  /*3040*/  BSYNC B2 ;  /* 0x0000000000027941 */ /* 0x000fea0003800000 */
.L_x_1629:
        /* <DEDUP_REMOVED lines=16> */
.L_x_1635:
[----:B------:R-:W-:Y:S05]  /*3150*/  BSYNC B3 ;  /* 0x0000000000037941 */ /* 0x000fea0003800000 */
.L_x_1634:
        /* <DEDUP_REMOVED lines=43> */
[----:B------:R-:W-:-:S07]  /*3410*/  LOP3.LUT R13, R33, UR33, R14, 0x96, !PT ;  /* 0x00000021210d7c12 */ /* 0x000fce000f8e960e */
.L_x_1633:
[----:B------:R-:W-:Y:S05]  /*3420*/  BSYNC B2 ;  /* 0x0000000000027941 */ /* 0x000fea0003800000 */
.L_x_1632:
[----:B------:R-:W-:Y:S01]  /*3430*/  HFMA2.MMA R33, -RZ, RZ, 0.1171875, 0 ;  /* 0x2f800000ff217435 */ /* 0x000fe200000001ff */
[----:B------:R-:W-:Y:S01]  /*3440*/  I2FP.F32.U32 R14, R31 ;  /* 0x0000001f000e7245 */ /* 0x000fe20000201000 */
[----:B-----5:R-:W-:-:S04]  /*3450*/  IMAD.U32 R31, R42, 0x10000, RZ ;  /* 0x000100002a1f7824 */ /* 0x020fc800078e00ff */
[----:B------:R-:W-:-:S04]  /*3460*/  FMUL.FTZ R31, R31, UR13 ;  /* 0x0000000d1f1f7c20 */ /* 0x000fc80008410000 */
[----:B------:R-:W-:Y:S01]  /*3470*/  FFMA.FTZ R14, R14, R33, 1.1641532182693481445e-10 ;  /* 0x2f0000000e0e7423 */ /* 0x000fe20000010021 */
[----:B------:R-:W-:-:S04]  /*3480*/  FMUL.FTZ R31, R31, UR12 ;  /* 0x0000000c1f1f7c20 */ /* 0x000fc80008410000 */
[----:B------:R-:W-:Y:S01]  /*3490*/  FSETP.GTU.FTZ.AND P4, PT, R14, UR10, PT ;  /* 0x0000000a0e007c0b */ /* 0x000fe2000bf9c000 */
[----:B------:R-:W-:-:S03]  /*34a0*/  @P2 IMAD.U32 R14, R46, 0x10000, RZ ;  /* 0x000100002e0e2824 */ /* 0x000fc600078e00ff */
[----:B------:R-:W-:Y:S02]  /*34b0*/  FSEL R31, R31, RZ, !P4 ;  /* 0x000000ff1f1f7208 */ /* 0x000fe40006000000 */
[----:B------:R-:W-:-:S03]  /*34c0*/  SEL R32, RZ, 0x1, P4 ;  /* 0x00000001ff207807 */ /* 0x000fc60002000000 */
[----:B------:R-:W-:-:S07]  /*34d0*/  @P2 FADD.FTZ R31, R14, R31 ;  /* 0x0000001f0e1f2221 */ /* 0x000fce0000010000 */
.L_x_1628:
[----:B------:R-:W-:Y:S05]  /*34e0*/  BSYNC B1 ;  /* 0x0000000000017941 */ /* 0x000fea0003800000 */
.L_x_1626:
[----:B------:R-:W-:Y:S04]  /*34f0*/  BSSY B1, `(.L_x_1636) ;  /* 0x0000062000017945 */ /* 0x000fe80003800000 */
[----:B------:R-:W-:Y:S05]  /*3500*/  @P3 BRA `(.L_x_1637) ;  /* 0x00000000001c3947 */ /* 0x000fea0003800000 */
[----:B------:R-:W-:Y:S01]  /*3510*/  MOV R33, RZ ;  /* 0x000000ff00217202 */ /* 0x000fe20000000f00 */
[----:B------:R-:W-:Y:S01]  /*3520*/  IMAD.MOV.U32 R14, RZ, RZ, R35 ;  /* 0x000000ffff0e7224 */ /* 0x000fe200078e0023 */
[----:B------:R-:W-:Y:S06]  /*3530*/  @!P2 BRA `(.L_x_1638) ;  /* 0x000000040074a947 */ /* 0x000fec0003800000 */
[----:B-----5:R-:W-:Y:S01]  /*3540*/  PRMT R33, R46, 0x7632, R33 ;  /* 0x000076322e217816 */ /* 0x020fe20000000021 */
[----:B------:R-:W-:-:S03]  /*3550*/  IMAD.MOV.U32 R14, RZ, RZ, R35 ;  /* 0x000000ffff0e7224 */ /* 0x000fc600078e0023 */
[----:B------:R-:W-:Y:S01]  /*3560*/  SHF.L.U32 R33, R33, 0x10, RZ ;  /* 0x0000001021217819 */ /* 0x000fe200000006ff */
[----:B------:R-:W-:Y:S06]  /*3570*/  BRA `(.L_x_1638) ;  /* 0x0000000400647947 */ /* 0x000fec0003800000 */
.L_x_1637:
        /* <DEDUP_REMOVED lines=12> */
.L_x_1640:
[----:B------:R-:W-:-:S07]  /*3640*/  IMAD.MOV.U32 R33, RZ, RZ, R15 ;  /* 0x000000ffff217224 */ /* 0x000fce00078e000f */
.L_x_1641:
[----:B------:R-:W-:Y:S05]  /*3650*/  BSYNC B2 ;  /* 0x0000000000027941 */ /* 0x000fea0003800000 */
.L_x_1639:
        /* <DEDUP_REMOVED lines=16> */
.L_x_1645:
[----:B------:R-:W-:Y:S05]  /*3760*/  BSYNC B3 ;  /* 0x0000000000037941 */ /* 0x000fea0003800000 */
.L_x_1644:
        /* <DEDUP_REMOVED lines=42> */
[----:B------:R-:W-:Y:S01]  /*3a10*/  LOP3.LUT R13, R35, UR33, R14, 0x96, !PT ;  /* 0x00000021230d7c12 */ /* 0x000fe2000f8e960e */
[----:B------:R-:W-:-:S11]  /*3a20*/  HFMA2.MMA R14, -RZ, RZ, 0, 0 ;  /* 0x00000000ff0e7435 */ /* 0x000fd600000001ff */
.L_x_1643:
[----:B------:R-:W-:Y:S05]  /*3a30*/  BSYNC B2 ;  /* 0x0000000000027941 */ /* 0x000fea0003800000 */
.L_x_1642:
[----:B-----5:R-:W-:Y:S01]  /*3a40*/  PRMT R34, R42, 0x7632, R34 ;  /* 0x000076322a227816 */ /* 0x020fe20000000022 */
[----:B------:R-:W-:Y:S01]  /*3a50*/  IMAD.MOV.U32 R48, RZ, RZ, 0x2f800000 ;  /* 0x2f800000ff307424 */ /* 0x000fe200078e00ff */
[----:B------:R-:W-:Y:S02]  /*3a60*/  I2FP.F32.U32 R33, R33 ;  /* 0x0000002100217245 */ /* 0x000fe40000201000 */
[----:B------:R-:W-:Y:S01]  /*3a70*/  @P2 PRMT R35, R46, 0x7632, R35 ;  /* 0x000076322e232816 */ /* 0x000fe20000000023 */
[----:B------:R-:W-:Y:S02]  /*3a80*/  IMAD.U32 R34, R34, 0x10000, RZ ;  /* 0x0001000022227824 */ /* 0x000fe400078e00ff */
[----:B------:R-:W-:Y:S01]  /*3a90*/  FFMA.FTZ R33, R33, R48, 1.1641532182693481445e-10 ;  /* 0x2f00000021217423 */ /* 0x000fe20000010030 */
[----:B------:R-:W-:Y:S01]  /*3aa0*/  @P2 SHF.L.U32 R48, R35, 0x10, RZ ;  /* 0x0000001023302819 */ /* 0x000fe200000006ff */
[----:B------:R-:W-:-:S03]  /*3ab0*/  FMUL.FTZ R34, R34, UR13 ;  /* 0x0000000d22227c20 */ /* 0x000fc60008410000 */
[----:B------:R-:W-:Y:S01]  /*3ac0*/  FSETP.GTU.FTZ.AND P4, PT, R33, UR10, PT ;  /* 0x0000000a21007c0b */ /* 0x000fe2000bf9c000 */
[----:B------:R-:W-:-:S05]  /*3ad0*/  FMUL.FTZ R34, R34, UR12 ;  /* 0x0000000c22227c20 */ /* 0x000fca0008410000 */
[----:B------:R-:W-:Y:S02]  /*3ae0*/  FSEL R33, R34, RZ, !P4 ;  /* 0x000000ff22217208 */ /* 0x000fe40006000000 */
[----:B------:R-:W-:-:S03]  /*3af0*/  SEL R34, RZ, 0x1, P4 ;  /* 0x00000001ff227807 */ /* 0x000fc60002000000 */
[----:B------:R-:W-:-:S07]  /*3b00*/  @P2 FADD.FTZ R33, R48, R33 ;  /* 0x0000002130212221 */ /* 0x000fce0000010000 */
.L_x_1638:
[----:B------:R-:W-:Y:S05]  /*3b10*/  BSYNC B1 ;  /* 0x0000000000017941 */ /* 0x000fea0003800000 */
.L_x_1636:
[----:B------:R-:W-:Y:S04]  /*3b20*/  BSSY B1, `(.L_x_1646) ;  /* 0x000005f000017945 */ /* 0x000fe80003800000 */
[----:B------:R-:W-:Y:S05]  /*3b30*/  @P3 BRA `(.L_x_1647) ;  /* 0x0000000000183947 */ /* 0x000fea0003800000 */
[----:B------:R-:W-:Y:S02]  /*3b40*/  IMAD.MOV.U32 R35, RZ, RZ, RZ ;  /* 0x000000ffff237224 */ /* 0x000fe400078e00ff */
[----:B------:R-:W-:Y:S01]  /*3b50*/  IMAD.MOV.U32 R48, RZ, RZ, R14 ;  /* 0x000000ffff307224 */ /* 0x000fe200078e000e */
[----:B------:R-:W-:Y:S06]  /*3b60*/  @!P2 BRA `(.L_x_1648) ;  /* 0x000000040068a947 */ /* 0x000fec0003800000 */
[----:B------:R-:W-:Y:S01]  /*3b70*/  MOV R48, R14 ;  /* 0x0000000e00307202 */ /* 0x000fe20000000f00 */
[----:B-----5:R-:W-:Y:S01]  /*3b80*/  IMAD.U32 R35, R47, 0x10000, RZ ;  /* 0x000100002f237824 */ /* 0x020fe200078e00ff */
[----:B------:R-:W-:Y:S06]  /*3b90*/  BRA `(.L_x_1648) ;  /* 0x00000004005c7947 */ /* 0x000fec0003800000 */
.L_x_1647:
        /* <DEDUP_REMOVED lines=12> */
.L_x_1650:
[----:B------:R-:W-:-:S07]  /*3c60*/  MOV R35, R15 ;  /* 0x0000000f00237202 */ /* 0x000fce0000000f00 */
.L_x_1651:
[----:B------:R-:W-:Y:S05]  /*3c70*/  BSYNC B2 ;  /* 0x0000000000027941 */ /* 0x000fea0003800000 */
.L_x_1649:
        /* <DEDUP_REMOVED lines=16> */
.L_x_1655:
[----:B------:R-:W-:Y:S05]  /*3d80*/  BSYNC B3 ;  /* 0x0000000000037941 */ /* 0x000fea0003800000 */
.L_x_1654:
        /* <DEDUP_REMOVED lines=44> */
.L_x_1653:
[----:B------:R-:W-:Y:S05]  /*4050*/  BSYNC B2 ;  /* 0x0000000000027941 */ /* 0x000fea0003800000 */
.L_x_1652:
        /* <DEDUP_REMOVED lines=11> */
.L_x_1648:
[----:B------:R-:W-:Y:S05]  /*4110*/  BSYNC B1 ;  /* 0x0000000000017941 */ /* 0x000fea0003800000 */
.L_x_1646:
        /* <DEDUP_REMOVED lines=9> */
.L_x_1657:
        /* <DEDUP_REMOVED lines=12> */
.L_x_1660:
[----:B------:R-:W-:-:S07]  /*4270*/  IMAD.MOV.U32 R37, RZ, RZ, R15 ;  /* 0x000000ffff257224 */ /* 0x000fce00078e000f */
.L_x_1661:
[----:B------:R-:W-:Y:S05]  /*4280*/  BSYNC B2 ;  /* 0x0000000000027941 */ /* 0x000fea0003800000 */
.L_x_1659:
        /* <DEDUP_REMOVED lines=16> */
.L_x_1665:
[----:B------:R-:W-:Y:S05]  /*4390*/  BSYNC B3 ;  /* 0x0000000000037941 */ /* 0x000fea0003800000 */
.L_x_1664:
        /* <DEDUP_REMOVED lines=44> */
.L_x_1663:
[----:B------:R-:W-:Y:S05]  /*4660*/  BSYNC B2 ;  /* 0x0000000000027941 */ /* 0x000fea0003800000 */
.L_x_1662:
[----:B-----5:R-:W-:Y:S01]  /*4670*/  PRMT R38, R43, 0x7632, R38 ;  /* 0x000076322b267816 */ /* 0x020fe20000000026 */
[----:B------:R-:W-:Y:S01]  /*4680*/  IMAD.MOV.U32 R48, RZ, RZ, 0x2f800000 ;  /* 0x2f800000ff307424 */ /* 0x000fe200078e00ff */
[----:B------:R-:W-:Y:S02]  /*4690*/  I2FP.F32.U32 R37, R37 ;  /* 0x0000002500257245 */ /* 0x000fe40000201000 */
[----:B------:R-:W-:-:S03]  /*46a0*/  SHF.L.U32 R38, R38, 0x10, RZ ;  /* 0x0000001026267819 */ /* 0x000fc600000006ff */
[----:B------:R-:W-:Y:S01]  /*46b0*/  FFMA.FTZ R37, R37, R48, 1.1641532182693481445e-10 ;  /* 0x2f00000025257423 */ /* 0x000fe20000010030 */
[----:B------:R-:W-:Y:S01]  /*46c0*/  @P2 PRMT R48, R47, 0x7632, R48 ;  /* 0x000076322f302816 */ /* 0x000fe20000000030 */
[----:B------:R-:W-:-:S03]  /*46d0*/  FMUL.FTZ R38, R38, UR13 ;  /* 0x0000000d26267c20 */ /* 0x000fc60008410000 */
[----:B------:R-:W-:Y:S01]  /*46e0*/  FSETP.GTU.FTZ.AND P3, PT, R37, UR10, PT ;  /* 0x0000000a25007c0b */ /* 0x000fe2000bf7c000 */
[----:B------:R-:W-:Y:S01]  /*46f0*/  FMUL.FTZ R38, R38, UR12 ;  /* 0x0000000c26267c20 */ /* 0x000fe20008410000 */
[----:B------:R-:W-:-:S04]  /*4700*/  @P2 IMAD.U32 R48, R48, 0x10000, RZ ;  /* 0x0001000030302824 */ /* 0x000fc800078e00ff */
[----:B------:R-:W-:Y:S02]  /*4710*/  FSEL R37, R38, RZ, !P3 ;  /* 0x000000ff26257208 */ /* 0x000fe40005800000 */
[----:B------:R-:W-:-:S03]  /*4720*/  SEL R38, RZ, 0x1, P3 ;  /* 0x00000001ff267807 */ /* 0x000fc60001800000 */
[----:B------:R-:W-:-:S07]  /*4730*/  @P2 FADD.FTZ R37, R48, R37 ;  /* 0x0000002530252221 */ /* 0x000fce0000010000 */
.L_x_1658:
[----:B------:R-:W-:Y:S05]  /*4740*/  BSYNC B1 ;  /* 0x0000000000017941 */ /* 0x000fea0003800000 */
.L_x_1656:
[----:B------:R-:W0:Y:S01]  /*4750*/  LDC.64 R88, c[0x0][0x238] ;  /* 0x00008e00ff587b82 */ /* 0x000e220000000a00 */
[----:B------:R-:W-:Y:S01]  /*4760*/  F2FP.BF16.F32.PACK_AB R51, R37, R35 ;  /* 0x000000232533723e */ /* 0x000fe200000010ff */
[----:B------:R-:W-:Y:S01]  /*4770*/  BSSY B1, `(.L_x_1666) ;  /* 0x000001b000017945 */ /* 0x000fe20003800000 */
[----:B------:R-:W-:Y:S02]  /*4780*/  F2FP.BF16.F32.PACK_AB R50, R33, R31 ;  /* 0x0000001f2132723e */ /* 0x000fe400000010ff */
[----:B------:R-:W-:Y:S02]  /*4790*/  F2FP.BF16.F32.PACK_AB R49, R29, R27 ;  /* 0x0000001b1d31723e */ /* 0x000fe400000010ff */
[----:B------:R-:W-:Y:S01]  /*47a0*/  F2FP.BF16.F32.PACK_AB R48, R25, R23 ;  /* 0x000000171930723e */ /* 0x000fe200000010ff */
[----:B0-----:R-:W-:-:S05]  /*47b0*/  IMAD.WIDE.U32 R88, R95, 0x10, R88 ;  /* 0x000000105f587825 */ /* 0x001fca00078e0058 */
[----:B------:R0:W-:Y:S01]  /*47c0*/  STG.E.128 desc[UR6][R88.64], R48 ;  /* 0x0000003058007986 */ /* 0x0001e2000c101d06 */
[----:B------:R-:W-:Y:S05]  /*47d0*/  @!P1 BRA `(.L_x_1667) ;  /* 0x0000000000509947 */ /* 0x000fea0003800000 */
[----:B0-----:R-:W-:Y:S02]  /*47e0*/  SHF.L.U32 R48, R36, 0x10, RZ ;  /* 0x0000001024307819 */ /* 0x001fe400000006ff */
[----:B------:R-:W-:Y:S02]  /*47f0*/  LOP3.LUT R50, R28, 0xff, RZ, 0xc0, !PT ;  /* 0x000000ff1c327812 */ /* 0x000fe400078ec0ff */
[----:B------:R-:W-:Y:S02]  /*4800*/  LOP3.LUT R49, R48, 0xff0000, RZ, 0xc0, !PT ;  /* 0x00ff000030317812 */ /* 0x000fe400078ec0ff */
[----:B------:R-:W-:Y:S01]  /*4810*/  LOP3.LUT R48, R38, 0xffff, RZ, 0xc0, !PT ;  /* 0x0000ffff26307812 */ /* 0x000fe200078ec0ff */
[----:B------:R-:W-:-:S03]  /*4820*/  IMAD.WIDE.U32 R50, R50, 0x10000, RZ ;  /* 0x0001000032327825 */ /* 0x000fc600078e00ff */
[----:B------:R-:W-:Y:S02]  /*4830*/  PRMT R49, R49, 0x4210, R48 ;  /* 0x0000421031317816 */ /* 0x000fe40000000030 */
[----:B------:R-:W-:-:S04]  /*4840*/  PRMT R48, R34, 0x7104, RZ ;  /* 0x0000710422307816 */ /* 0x000fc800000000ff */
[----:B------:R-:W-:Y:S02]  /*4850*/  LOP3.LUT R49, R49, 0xff00, R48, 0xf8, !PT ;  /* 0x0000ff0031317812 */ /* 0x000fe400078ef830 */
[----:B------:R-:W-:Y:S02]  /*4860*/  LOP3.LUT R48, R30, 0xff, RZ, 0xc0, !PT ;  /* 0x000000ff1e307812 */ /* 0x000fe400078ec0ff */
[----:B------:R-:W-:-:S03]  /*4870*/  LOP3.LUT R88, R49, 0xff, R32, 0xf8, !PT ;  /* 0x000000ff31587812 */ /* 0x000fc600078ef820 */
[----:B------:R-:W-:-:S05]  /*4880*/  IMAD.WIDE.U32 R48, R48, 0x1000000, RZ ;  /* 0x0100000030307825 */ /* 0x000fca00078e00ff */
[----:B------:R-:W-:Y:S02]  /*4890*/  LOP3.LUT R49, R51, R88, R49, 0xfe, !PT ;  /* 0x0000005833317212 */ /* 0x000fe400078efe31 */
[----:B------:R-:W-:-:S05]  /*48a0*/  LOP3.LUT R88, R26, 0xff, RZ, 0xc0, !PT ;  /* 0x000000ff1a587812 */ /* 0x000fca00078ec0ff */
[----:B------:R-:W-:-:S03]  /*48b0*/  IMAD.WIDE.U32 R88, R88, 0x100, RZ ;  /* 0x0000010058587825 */ /* 0x000fc600078e00ff */
[----:B------:R-:W-:Y:S02]  /*48c0*/  LOP3.LUT R48, R88, R48, R50, 0xfe, !PT ;  /* 0x0000003058307212 */ /* 0x000fe400078efe32 */
[----:B------:R-:W0:Y:S01]  /*48d0*/  LDC.64 R50, c[0x0][0x240] ;  /* 0x00009000ff327b82 */ /* 0x000e220000000a00 */
[----:B------:R-:W-:Y:S02]  /*48e0*/  LOP3.LUT R89, R49, R89, RZ, 0xfc, !PT ;  /* 0x0000005931597212 */ /* 0x000fe400078efcff */
[----:B------:R-:W-:Y:S01]  /*48f0*/  LOP3.LUT R88, R48, 0xff, R24, 0xf8, !PT ;  /* 0x000000ff30587812 */ /* 0x000fe200078ef818 */
[----:B0-----:R-:W-:-:S05]  /*4900*/  IMAD.WIDE.U32 R48, R93, 0x8, R50 ;  /* 0x000000085d307825 */ /* 0x001fca00078e0032 */
[----:B------:R1:W-:Y:S02]  /*4910*/  STG.E.64 desc[UR6][R48.64], R88 ;  /* 0x0000005830007986 */ /* 0x0003e4000c101b06 */
.L_x_1667:
[----:B------:R-:W-:Y:S05]  /*4920*/  BSYNC B1 ;  /* 0x0000000000017941 */ /* 0x000fea0003800000 */
.L_x_1666:
[----:B------:R-:W-:Y:S02]  /*4930*/  VIADD R95, R95, 0x80 ;  /* 0x000000805f5f7836 */ /* 0x000fe40000000000 */
[----:B------:R-:W-:-:S07]  /*4940*/  VIADD R93, R93, 0x80 ;  /* 0x000000805d5d7836 */ /* 0x000fce0000000000 */
.L_x_1585:
[----:B------:R-:W-:Y:S05]  /*4950*/  BSYNC B0 ;  /* 0x0000000000007941 */ /* 0x000fea0003800000 */
.L_x_1584:
[----:B------:R-:W-:Y:S01]  /*4960*/  ISETP.NE.AND P2, PT, R39, RZ, PT ;  /* 0x000000ff2700720c */ /* 0x000fe20003f45270 */
[----:B------:R-:W-:-:S12]  /*4970*/  BSSY B0, `(.L_x_1668) ;  /* 0x0000337000007945 */ /* 0x000fd80003800000 */
[----:B------:R-:W-:Y:S05]  /*4980*/  @!P2 BRA `(.L_x_1669) ;  /* 0x0000003000d4a947 */ /* 0x000fea0003800000 */
[----:B------:R-:W-:Y:S01]  /*4990*/  ISETP.NE.U32.AND P2, PT, RZ, UR8, PT ;  /* 0x00000008ff007c0c */ /* 0x000fe2000bf45070 */
[----:B0-----:R-:W0:Y:S03]  /*49a0*/  @P1 LDC.64 R50, c[0x0][0x220] ;  /* 0x00008800ff321b82 */ /* 0x001e260000000a00 */
[----:B------:R-:W-:-:S13]  /*49b0*/  ISETP.NE.AND.EX P2, PT, RZ, UR9, PT, P2 ;  /* 0x00000009ff007c0c */ /* 0x000fda000bf45320 */
[----:B-1----:R-:W1:Y:S01]  /*49c0*/  @P2 LDC.64 R48, c[0x0][0x230] ;  /* 0x00008c00ff302b82 */ /* 0x002e620000000a00 */
        /* <DEDUP_REMOVED lines=8> */
[----:B------:R-:W-:Y:S01]  /*4a50*/  IMAD.MOV.U32 R48, RZ, RZ, R14 ;  /* 0x000000ffff307224 */ /* 0x000fe200078e000e */
[----:B------:R-:W-:Y:S09]  /*4a60*/  @!P2 BRA `(.L_x_1672) ;  /* 0x000000040068a947 */ /* 0x000ff20003800000 */
[----:B------:R-:W-:Y:S01]  /*4a70*/  IMAD.MOV.U32 R48, RZ, RZ, R14 ;  /* 0x000000ffff307224 */ /* 0x000fe200078e000e */
[----:B-----5:R-:W-:Y:S01]  /*4a80*/  SHF.L.U32 R52, R44, 0x10, RZ ;  /* 0x000000102c347819 */ /* 0x020fe200000006ff */
[----:B------:R-:W-:Y:S06]  /*4a90*/  BRA `(.L_x_1672) ;  /* 0x00000004005c7947 */ /* 0x000fec0003800000 */
.L_x_1671:
        /* <DEDUP_REMOVED lines=12> */
.L_x_1674:
[----:B------:R-:W-:-:S07]  /*4b60*/  IMAD.MOV.U32 R24, RZ, RZ, R15 ;  /* 0x000000ffff187224 */ /* 0x000fce00078e000f */
.L_x_1675:
[----:B------:R-:W-:Y:S05]  /*4b70*/  BSYNC B2 ;  /* 0x0000000000027941 */ /* 0x000fea0003800000 */
.L_x_1673:
        /* <DEDUP_REMOVED lines=16> */
.L_x_1679:
[----:B------:R-:W-:Y:S05]  /*4c80*/  BSYNC B3 ;  /* 0x0000000000037941 */ /* 0x000fea0003800000 */
.L_x_1678:
        /* <DEDUP_REMOVED lines=42> */
[----:B------:R-:W-:Y:S01]  /*4f30*/  HFMA2.MMA R48, -RZ, RZ, 0, 0 ;  /* 0x00000000ff307435 */ /* 0x000fe200000001ff */
[----:B------:R-:W-:-:S10]  /*4f40*/  LOP3.LUT R13, R49, UR33, R14, 0x96, !PT ;  /* 0x00000021310d7c12 */ /* 0x000fd4000f8e960e */
.L_x_1677:
[----:B------:R-:W-:Y:S05]  /*4f50*/  BSYNC B2 ;  /* 0x0000000000027941 */ /* 0x000fea0003800000 */
.L_x_1676:
[----:B------:R-:W-:Y:S01]  /*4f60*/  I2FP.F32.U32 R14, R24 ;  /* 0x00000018000e7245 */ /* 0x000fe20000201000 */
[----:B------:R-:W-:Y:S02]  /*4f70*/  IMAD.MOV.U32 R49, RZ, RZ, 0x2f800000 ;  /* 0x2f800000ff317424 */ /* 0x000fe400078e00ff */
[----:B-----5:R-:W-:Y:S02]  /*4f80*/  IMAD.U32 R24, R40, 0x10000, RZ ;  /* 0x0001000028187824 */ /* 0x020fe400078e00ff */
        /* <DEDUP_REMOVED lines=8> */
.L_x_1672:
[----:B------:R-:W-:Y:S05]  /*5010*/  BSYNC B1 ;  /* 0x0000000000017941 */ /* 0x000fea0003800000 */
.L_x_1670:
        /* <DEDUP_REMOVED lines=9> */
.L_x_1681:
        /* <DEDUP_REMOVED lines=12> */
.L_x_1684:
[----:B------:R-:W-:-:S07]  /*5170*/  MOV R26, R15 ;  /* 0x0000000f001a7202 */ /* 0x000fce0000000f00 */
.L_x_1685:
[----:B------:R-:W-:Y:S05]  /*5180*/  BSYNC B2 ;  /* 0x0000000000027941 */ /* 0x000fea0003800000 */
.L_x_1683:
        /* <DEDUP_REMOVED lines=16> */
.L_x_1689:
[----:B------:R-:W-:Y:S05]  /*5290*/  BSYNC B3 ;  /* 0x0000000000037941 */ /* 0x000fea0003800000 */
.L_x_1688:
        /* <DEDUP_REMOVED lines=44> */
.L_x_1687:
[----:B------:R-:W-:Y:S05]  /*5560*/  BSYNC B2 ;  /* 0x0000000000027941 */ /* 0x000fea0003800000 */
.L_x_1686:
[----:B------:R-:W-:Y:S01]  /*5570*/  HFMA2.MMA R49, -RZ, RZ, 0.1171875, 0 ;  /* 0x2f800000ff317435 */ /* 0x000fe200000001ff */
[----:B-----5:R-:W-:Y:S02]  /*5580*/  PRMT R48, R40, 0x7632, R48 ;  /* 0x0000763228307816 */ /* 0x020fe40000000030 */
[----:B------:R-:W-:-:S03]  /*5590*/  I2FP.F32.U32 R26, R26 ;  /* 0x0000001a001a7245 */ /* 0x000fc60000201000 */
[----:B------:R-:W-:-:S04]  /*55a0*/  IMAD.U32 R48, R48, 0x10000, RZ ;  /* 0x0001000030307824 */ /* 0x000fc800078e00ff */
[----:B------:R-:W-:Y:S01]  /*55b0*/  FFMA.FTZ R26, R26, R49, 1.1641532182693481445e-10 ;  /* 0x2f0000001a1a7423 */ /* 0x000fe20000010031 */
[----:B------:R-:W-:-:S04]  /*55c0*/  FMUL.FTZ R48, R48, UR13 ;  /* 0x0000000d30307c20 */ /* 0x000fc80008410000 */
[----:B------:R-:W-:Y:S01]  /*55d0*/  FMUL.FTZ R48, R48, UR12 ;  /* 0x0000000c30307c20 */ /* 0x000fe20008410000 */
[----:B------:R-:W-:-:S04]  /*55e0*/  FSETP.GTU.FTZ.AND P4, PT, R26, UR10, PT ;  /* 0x0000000a1a007c0b */ /* 0x000fc8000bf9c000 */
[----:B------:R-:W-:Y:S02]  /*55f0*/  FSEL R53, R48, RZ, !P4 ;  /* 0x000000ff30357208 */ /* 0x000fe40006000000 */
[----:B------:R-:W-:Y:S02]  /*5600*/  @P2 PRMT R48, R44, 0x7632, R48 ;  /* 0x000076322c302816 */ /* 0x000fe40000000030 */
[----:B------:R-:W-:-:S03]  /*5610*/  SEL R26, RZ, 0x1, P4 ;  /* 0x00000001ff1a7807 */ /* 0x000fc60002000000 */
[----:B------:R-:W-:-:S04]  /*5620*/  @P2 IMAD.U32 R48, R48, 0x10000, RZ ;  /* 0x0001000030302824 */ /* 0x000fc800078e00ff */
[----:B------:R-:W-:-:S07]  /*5630*/  @P2 FADD.FTZ R53, R48, R53 ;  /* 0x0000003530352221 */ /* 0x000fce0000010000 */
.L_x_1682:
[----:B------:R-:W-:Y:S05]  /*5640*/  BSYNC B1 ;  /* 0x0000000000017941 */ /* 0x000fea0003800000 */
.L_x_1680:
        /* <DEDUP_REMOVED lines=8> */
.L_x_1691:
        /* <DEDUP_REMOVED lines=12> */
.L_x_1694:
[----:B------:R-:W-:-:S07]  /*5790*/  IMAD.MOV.U32 R28, RZ, RZ, R15 ;  /* 0x000000ffff1c7224 */ /* 0x000fce00078e000f */
.L_x_1695:
[----:B------:R-:W-:Y:S05]  /*57a0*/  BSYNC B2 ;  /* 0x0000000000027941 */ /* 0x000fea0003800000 */
.L_x_1693:
        /* <DEDUP_REMOVED lines=16> */
.L_x_1699:
[----:B------:R-:W-:Y:S05]  /*58b0*/  BSYNC B3 ;  /* 0x0000000000037941 */ /* 0x000fea0003800000 */
.L_x_1698:
        /* <DEDUP_REMOVED lines=44> */
.L_x_1697:
[----:B------:R-:W-:Y:S05]  /*5b80*/  BSYNC B2 ;  /* 0x0000000000027941 */ /* 0x000fea0003800000 */
.L_x_1696:
[----:B------:R-:W-:Y:S01]  /*5b90*/  HFMA2.MMA R49, -RZ, RZ, 0.1171875, 0 ;  /* 0x2f800000ff317435 */ /* 0x000fe200000001ff */
[----:B------:R-:W-:Y:S01]  /*5ba0*/  I2FP.F32.U32 R14, R28 ;  /* 0x0000001c000e7245 */ /* 0x000fe20000201000 */
[----:B-----5:R-:W-:-:S04]  /*5bb0*/  IMAD.U32 R28, R41, 0x10000, RZ ;  /* 0x00010000291c7824 */ /* 0x020fc800078e00ff */
[----:B------:R-:W-:-:S04]  /*5bc0*/  FMUL.FTZ R28, R28, UR13 ;  /* 0x0000000d1c1c7c20 */ /* 0x000fc80008410000 */
[----:B------:R-:W-:Y:S01]  /*5bd0*/  FFMA.FTZ R14, R14, R49, 1.1641532182693481445e-10 ;  /* 0x2f0000000e0e7423 */ /* 0x000fe20000010031 */
[----:B------:R-:W-:Y:S01]  /*5be0*/  FMUL.FTZ R28, R28, UR12 ;  /* 0x0000000c1c1c7c20 */ /* 0x000fe20008410000 */
[----:B------:R-:W-:-:S03]  /*5bf0*/  @P2 IMAD.U32 R49, R45, 0x10000, RZ ;  /* 0x000100002d312824 */ /* 0x000fc600078e00ff */
[----:B------:R-:W-:-:S04]  /*5c00*/  FSETP.GTU.FTZ.AND P4, PT, R14, UR10, PT ;  /* 0x0000000a0e007c0b */ /* 0x000fc8000bf9c000 */
[----:B------:R-:W-:Y:S02]  /*5c10*/  FSEL R54, R28, RZ, !P4 ;  /* 0x000000ff1c367208 */ /* 0x000fe40006000000 */
[----:B------:R-:W-:-:S03]  /*5c20*/  SEL R28, RZ, 0x1, P4 ;  /* 0x00000001ff1c7807 */ /* 0x000fc60002000000 */
[----:B------:R-:W-:-:S07]  /*5c30*/  @P2 FADD.FTZ R54, R49, R54 ;  /* 0x0000003631362221 */ /* 0x000fce0000010000 */
.L_x_1692:
[----:B------:R-:W-:Y:S05]  /*5c40*/  BSYNC B1 ;  /* 0x0000000000017941 */ /* 0x000fea0003800000 */
.L_x_1690:
        /* <DEDUP_REMOVED lines=9> */
.L_x_1701:
        /* <DEDUP_REMOVED lines=12> */
.L_x_1704:
[----:B------:R-:W-:-:S07]  /*5da0*/  IMAD.MOV.U32 R30, RZ, RZ, R15 ;  /* 0x000000ffff1e7224 */ /* 0x000fce00078e000f */
.L_x_1705:
[----:B------:R-:W-:Y:S05]  /*5db0*/  BSYNC B2 ;  /* 0x0000000000027941 */ /* 0x000fea0003800000 */
.L_x_1703:
        /* <DEDUP_REMOVED lines=16> */
.L_x_1709:
[----:B------:R-:W-:Y:S05]  /*5ec0*/  BSYNC B3 ;  /* 0x0000000000037941 */ /* 0x000fea0003800000 */
.L_x_1708:
        /* <DEDUP_REMOVED lines=44> */
.L_x_1707:
[----:B------:R-:W-:Y:S05]  /*6190*/  BSYNC B2 ;  /* 0x0000000000027941 */ /* 0x000fea0003800000 */
.L_x_1706:
[----:B-----5:R-:W-:Y:S01]  /*61a0*/  PRMT R48, R41, 0x7632, R48 ;  /* 0x0000763229307816 */ /* 0x020fe20000000030 */
[----:B------:R-:W-:Y:S01]  /*61b0*/  IMAD.MOV.U32 R49, RZ, RZ, 0x2f800000 ;  /* 0x2f800000ff317424 */ /* 0x000fe200078e00ff */
[----:B------:R-:W-:-:S03]  /*61c0*/  I2FP.F32.U32 R30, R30 ;  /* 0x0000001e001e7245 */ /* 0x000fc60000201000 */
[----:B------:R-:W-:Y:S02]  /*61d0*/  IMAD.U32 R48, R48, 0x10000, RZ ;  /* 0x0001000030307824 */ /* 0x000fe400078e00ff */
[----:B------:R-:W-:Y:S02]  /*61e0*/  FFMA.FTZ R30, R30, R49, 1.1641532182693481445e-10 ;  /* 0x2f0000001e1e7423 */ /* 0x000fe40000010031 */
[----:B------:R-:W-:-:S03]  /*61f0*/  FMUL.FTZ R48, R48, UR13 ;  /* 0x0000000d30307c20 */ /* 0x000fc60008410000 */
[----:B------:R-:W-:Y:S01]  /*6200*/  FSETP.GTU.FTZ.AND P4, PT, R30, UR10, PT ;  /* 0x0000000a1e007c0b */ /* 0x000fe2000bf9c000 */
[----:B------:R-:W-:-:S03]  /*6210*/  FMUL.FTZ R48, R48, UR12 ;  /* 0x0000000c30307c20 */ /* 0x000fc60008410000 */
[----:B------:R-:W-:Y:S02]  /*6220*/  SEL R30, RZ, 0x1, P4 ;  /* 0x00000001ff1e7807 */ /* 0x000fe40002000000 */
[----:B------:R-:W-:Y:S02]  /*6230*/  FSEL R55, R48, RZ, !P4 ;  /* 0x000000ff30377208 */ /* 0x000fe40006000000 */
[----:B------:R-:W-:-:S04]  /*6240*/  @P2 PRMT R48, R45, 0x7632, R48 ;  /* 0x000076322d302816 */ /* 0x000fc80000000030 */
[----:B------:R-:W-:-:S05]  /*6250*/  @P2 SHF.L.U32 R48, R48, 0x10, RZ ;  /* 0x0000001030302819 */ /* 0x000fca00000006ff */
[----:B------:R-:W-:-:S07]  /*6260*/  @P2 FADD.FTZ R55, R48, R55 ;  /* 0x0000003730372221 */ /* 0x000fce0000010000 */
.L_x_1702:
[----:B------:R-:W-:Y:S05]  /*6270*/  BSYNC B1 ;  /* 0x0000000000017941 */ /* 0x000fea0003800000 */
.L_x_1700:
        /* <DEDUP_REMOVED lines=8> */
.L_x_1711:
[C---:B------:R-:W-:Y:S01]  /*6300*/  ISETP.NE.AND P4, PT, R14.reuse, 0x1, PT ;  /* 0x000000010e00780c */ /* 0x040fe20003f85270 */
[----:B------:R-:W-:Y:S01]  /*6310*/  BSSY B2, `(.L_x_1713) ;  /* 0x000000c000027945 */ /* 0x000fe20003800000 */
[----:B------:R-:W-:-:S11]  /*6320*/  IADD3 R48, R14, 0x1, RZ ;  /* 0x000000010e307810 */ /* 0x000fd60007ffe0ff */
        /* <DEDUP_REMOVED lines=9> */
.L_x_1714:
[----:B------:R-:W-:-:S07]  /*63c0*/  MOV R32, R15 ;  /* 0x0000000f00207202 */ /* 0x000fce0000000f00 */
.L_x_1715:
[----:B------:R-:W-:Y:S05]  /*63d0*/  BSYNC B2 ;  /* 0x0000000000027941 */ /* 0x000fea0003800000 */
.L_x_1713:
        /* <DEDUP_REMOVED lines=16> */
.L_x_1719:
[----:B------:R-:W-:Y:S05]  /*64e0*/  BSYNC B3 ;  /* 0x0000000000037941 */ /* 0x000fea0003800000 */
.L_x_1718:
        /* <DEDUP_REMOVED lines=42> */
[----:B------:R-:W-:Y:S01]  /*6790*/  HFMA2.MMA R48, -RZ, RZ, 0, 0 ;  /* 0x00000000ff307435 */ /* 0x000fe200000001ff */
[----:B------:R-:W-:-:S10]  /*67a0*/  LOP3.LUT R13, R49, UR33, R14, 0x96, !PT ;  /* 0x00000021310d7c12 */ /* 0x000fd4000f8e960e */
.L_x_1717:
[----:B------:R-:W-:Y:S05]  /*67b0*/  BSYNC B2 ;  /* 0x0000000000027941 */ /* 0x000fea0003800000 */
.L_x_1716:
[----:B------:R-:W-:Y:S01]  /*67c0*/  I2FP.F32.U32 R14, R32 ;  /* 0x00000020000e7245 */ /* 0x000fe20000201000 */
[----:B------:R-:W-:Y:S01]  /*67d0*/  IMAD.MOV.U32 R49, RZ, RZ, 0x2f800000 ;  /* 0x2f800000ff317424 */ /* 0x000fe200078e00ff */
[----:B-----5:R-:W-:-:S03]  /*67e0*/  SHF.L.U32 R32, R42, 0x10, RZ ;  /* 0x000000102a207819 */ /* 0x020fc600000006ff */
[----:B------:R-:W-:Y:S01]  /*67f0*/  FFMA.FTZ R14, R14, R49, 1.1641532182693481445e-10 ;  /* 0x2f0000000e0e7423 */ /* 0x000fe20000010031 */
[----:B------:R-:W-:Y:S02]  /*6800*/  @P2 IMAD.U32 R49, R46, 0x10000, RZ ;  /* 0x000100002e312824 */ /* 0x000fe400078e00ff */
[----:B------:R-:W-:Y:S02]  /*6810*/  FMUL.FTZ R32, R32, UR13 ;  /* 0x0000000d20207c20 */ /* 0x000fe40008410000 */
[----:B------:R-:W-:Y:S02]  /*6820*/  FSETP.GTU.FTZ.AND P4, PT, R14, UR10, PT ;  /* 0x0000000a0e007c0b */ /* 0x000fe4000bf9c000 */
[----:B------:R-:W-:-:S05]  /*6830*/  FMUL.FTZ R32, R32, UR12 ;  /* 0x0000000c20207c20 */ /* 0x000fca0008410000 */
[----:B------:R-:W-:Y:S02]  /*6840*/  FSEL R56, R32, RZ, !P4 ;  /* 0x000000ff20387208 */ /* 0x000fe40006000000 */
[----:B------:R-:W-:-:S03]  /*6850*/  SEL R32, RZ, 0x1, P4 ;  /* 0x00000001ff207807 */ /* 0x000fc60002000000 */
[----:B------:R-:W-:-:S07]  /*6860*/  @P2 FADD.FTZ R56, R49, R56 ;  /* 0x0000003831382221 */ /* 0x000fce0000010000 */
.L_x_1712:
[----:B------:R-:W-:Y:S05]  /*6870*/  BSYNC B1 ;  /* 0x0000000000017941 */ /* 0x000fea0003800000 */
.L_x_1710:
[----:B------:R-:W-:Y:S04]  /*6880*/  BSSY B1, `(.L_x_1720) ;  /* 0x0000062000017945 */ /* 0x000fe80003800000 */
[----:B------:R-:W-:Y:S05]  /*6890*/  @P3 BRA `(.L_x_1721) ;  /* 0x00000000001c3947 */ /* 0x000fea0003800000 */
[----:B------:R-:W-:Y:S01]  /*68a0*/  MOV R57, RZ ;  /* 0x000000ff00397202 */ /* 0x000fe20000000f00 */
[----:B------:R-:W-:Y:S01]  /*68b0*/  IMAD.MOV.U32 R14, RZ, RZ, R48 ;  /* 0x000000ffff0e7224 */ /* 0x000fe200078e0030 */
[----:B------:R-:W-:Y:S06]  /*68c0*/  @!P2 BRA `(.L_x_1722) ;  /* 0x000000040074a947 */ /* 0x000fec0003800000 */
[----:B-----5:R-:W-:Y:S02]  /*68d0*/  PRMT R57, R46, 0x7632, R57 ;  /* 0x000076322e397816 */ /* 0x020fe40000000039 */
[----:B------:R-:W-:-:S03]  /*68e0*/  MOV R14, R48 ;  /* 0x00000030000e7202 */ /* 0x000fc60000000f00 */
[----:B------:R-:W-:Y:S01]  /*68f0*/  IMAD.U32 R57, R57, 0x10000, RZ ;  /* 0x0001000039397824 */ /* 0x000fe200078e00ff */
[----:B------:R-:W-:Y:S06]  /*6900*/  BRA `(.L_x_1722) ;  /* 0x0000000400647947 */ /* 0x000fec0003800000 */
.L_x_1721:
        /* <DEDUP_REMOVED lines=12> */
.L_x_1724:
[----:B------:R-:W-:-:S07]  /*69d0*/  MOV R34, R15 ;  /* 0x0000000f00227202 */ /* 0x000fce0000000f00 */
.L_x_1725:
[----:B------:R-:W-:Y:S05]  /*69e0*/  BSYNC B2 ;  /* 0x0000000000027941 */ /* 0x000fea0003800000 */
.L_x_1723:
        /* <DEDUP_REMOVED lines=16> */
.L_x_1729:
[----:B------:R-:W-:Y:S05]  /*6af0*/  BSYNC B3 ;  /* 0x0000000000037941 */ /* 0x000fea0003800000 */
.L_x_1728:
        /* <DEDUP_REMOVED lines=43> */
[----:B------:R-:W-:-:S11]  /*6db0*/  HFMA2.MMA R14, -RZ, RZ, 0, 0 ;  /* 0x00000000ff0e7435 */ /* 0x000fd600000001ff */
.L_x_1727:
[----:B------:R-:W-:Y:S05]  /*6dc0*/  BSYNC B2 ;  /* 0x0000000000027941 */ /* 0x000fea0003800000 */
.L_x_1726:
[----:B-----5:R-:W-:Y:S02]  /*6dd0*/  PRMT R48, R42, 0x7632, R48 ;  /* 0x000076322a307816 */ /* 0x020fe40000000030 */
[----:B------:R-:W-:Y:S02]  /*6de0*/  I2FP.F32.U32 R34, R34 ;  /* 0x0000002200227245 */ /* 0x000fe40000201000 */
[----:B------:R-:W-:Y:S01]  /*6df0*/  MOV R49, 0x2f800000 ;  /* 0x2f80000000317802 */ /* 0x000fe20000000f00 */
        /* <DEDUP_REMOVED lines=10> */
.L_x_1722:
[----:B------:R-:W-:Y:S05]  /*6ea0*/  BSYNC B1 ;  /* 0x0000000000017941 */ /* 0x000fea0003800000 */
.L_x_1720:
[----:B------:R-:W-:Y:S04]  /*6eb0*/  BSSY B1, `(.L_x_1730) ;  /* 0x000005f000017945 */ /* 0x000fe80003800000 */
[----:B------:R-:W-:Y:S05]  /*6ec0*/  @P3 BRA `(.L_x_1731) ;  /* 0x0000000000183947 */ /* 0x000fea0003800000 */
[----:B------:R-:W-:Y:S01]  /*6ed0*/  HFMA2.MMA R58, -RZ, RZ, 0, 0 ;  /* 0x00000000ff3a7435 */ /* 0x000fe200000001ff */
[----:B------:R-:W-:Y:S01]  /*6ee0*/  IMAD.MOV.U32 R48, RZ, RZ, R14 ;  /* 0x000000ffff307224 */ /* 0x000fe200078e000e */
[----:B------:R-:W-:Y:S09]  /*6ef0*/  @!P2 BRA `(.L_x_1732) ;  /* 0x000000040068a947 */ /* 0x000ff20003800000 */
[----:B------:R-:W-:Y:S01]  /*6f00*/  MOV R48, R14 ;  /* 0x0000000e00307202 */ /* 0x000fe20000000f00 */
[----:B-----5:R-:W-:Y:S01]  /*6f10*/  IMAD.U32 R58, R47, 0x10000, RZ ;  /* 0x000100002f3a7824 */ /* 0x020fe200078e00ff */
[----:B------:R-:W-:Y:S06]  /*6f20*/  BRA `(.L_x_1732) ;  /* 0x00000004005c7947 */ /* 0x000fec0003800000 */
.L_x_1731:
        /* <DEDUP_REMOVED lines=12> */
.L_x_1734:
[----:B------:R-:W-:-:S07]  /*6ff0*/  MOV R36, R15 ;  /* 0x0000000f00247202 */ /* 0x000fce0000000f00 */
.L_x_1735:
[----:B------:R-:W-:Y:S05]  /*7000*/  BSYNC B2 ;  /* 0x0000000000027941 */ /* 0x000fea0003800000 */
.L_x_1733:
        /* <DEDUP_REMOVED lines=16> */
.L_x_1739:
[----:B------:R-:W-:Y:S05]  /*7110*/  BSYNC B3 ;  /* 0x0000000000037941 */ /* 0x000fea0003800000 */
.L_x_1738:
        /* <DEDUP_REMOVED lines=44> */
.L_x_1737:
[----:B------:R-:W-:Y:S05]  /*73e0*/  BSYNC B2 ;  /* 0x0000000000027941 */ /* 0x000fea0003800000 */
.L_x_1736:
        /* <DEDUP_REMOVED lines=11> */
.L_x_1732:
[----:B------:R-:W-:Y:S05]  /*74a0*/  BSYNC B1 ;  /* 0x0000000000017941 */ /* 0x000fea0003800000 */
.L_x_1730:
        /* <DEDUP_REMOVED lines=9> */
.L_x_1741:
        /* <DEDUP_REMOVED lines=12> */
.L_x_1744:
[----:B------:R-:W-:-:S07]  /*7600*/  MOV R38, R15 ;  /* 0x0000000f00267202 */ /* 0x000fce0000000f00 */
.L_x_1745:
[----:B------:R-:W-:Y:S05]  /*7610*/  BSYNC B2 ;  /* 0x0000000000027941 */ /* 0x000fea0003800000 */
.L_x_1743:
        /* <DEDUP_REMOVED lines=16> */
.L_x_1749:
[----:B------:R-:W-:Y:S05]  /*7720*/  BSYNC B3 ;  /* 0x0000000000037941 */ /* 0x000fea0003800000 */
.L_x_1748:
        /* <DEDUP_REMOVED lines=44> */
.L_x_1747:
[----:B------:R-:W-:Y:S05]  /*79f0*/  BSYNC B2 ;  /* 0x0000000000027941 */ /* 0x000fea0003800000 */
.L_x_1746:
[----:B-----5:R-:W-:Y:S02]  /*7a00*/  PRMT R48, R43, 0x7632, R48 ;  /* 0x000076322b307816 */ /* 0x020fe40000000030 */
[----:B------:R-:W-:Y:S02]  /*7a10*/  I2FP.F32.U32 R38, R38 ;  /* 0x0000002600267245 */ /* 0x000fe40000201000 */
[----:B------:R-:W-:Y:S01]  /*7a20*/  MOV R49, 0x2f800000 ;  /* 0x2f80000000317802 */ /* 0x000fe20000000f00 */
[----:B------:R-:W-:-:S04]  /*7a30*/  IMAD.U32 R48, R48, 0x10000, RZ ;  /* 0x0001000030307824 */ /* 0x000fc800078e00ff */
[----:B------:R-:W-:Y:S01]  /*7a40*/  FFMA.FTZ R38, R38, R49, 1.1641532182693481445e-10 ;  /* 0x2f00000026267423 */ /* 0x000fe20000010031 */
[----:B------:R-:W-:Y:S01]  /*7a50*/  FMUL.FTZ R48, R48, UR13 ;  /* 0x0000000d30307c20 */ /* 0x000fe20008410000 */
[----:B------:R-:W-:-:S03]  /*7a60*/  @P2 PRMT R49, R47, 0x7632, R49 ;  /* 0x000076322f312816 */ /* 0x000fc60000000031 */
[----:B------:R-:W-:Y:S01]  /*7a70*/  FMUL.FTZ R48, R48, UR12 ;  /* 0x0000000c30307c20 */ /* 0x000fe20008410000 */
[----:B------:R-:W-:Y:S01]  /*7a80*/  FSETP.GTU.FTZ.AND P3, PT, R38, UR10, PT ;  /* 0x0000000a26007c0b */ /* 0x000fe2000bf7c000 */
[----:B------:R-:W-:-:S03]  /*7a90*/  @P2 IMAD.U32 R50, R49, 0x10000, RZ ;  /* 0x0001000031322824 */ /* 0x000fc600078e00ff */
[----:B------:R-:W-:Y:S02]  /*7aa0*/  FSEL R59, R48, RZ, !P3 ;  /* 0x000000ff303b7208 */ /* 0x000fe40005800000 */
[----:B------:R-:W-:-:S03]  /*7ab0*/  SEL R38, RZ, 0x1, P3 ;  /* 0x00000001ff267807 */ /* 0x000fc60001800000 */
[----:B------:R-:W-:-:S07]  /*7ac0*/  @P2 FADD.FTZ R59, R50, R59 ;  /* 0x0000003b323b2221 */ /* 0x000fce0000010000 */
.L_x_1742:
[----:B------:R-:W-:Y:S05]  /*7ad0*/  BSYNC B1 ;  /* 0x0000000000017941 */ /* 0x000fea0003800000 */
.L_x_1740:
        /* <DEDUP_REMOVED lines=29> */
.L_x_1751:
[----:B------:R-:W-:Y:S05]  /*7cb0*/  BSYNC B1 ;  /* 0x0000000000017941 */ /* 0x000fea0003800000 */
.L_x_1750:
[----:B------:R-:W-:Y:S01]  /*7cc0*/  VIADD R95, R95, 0x80 ;  /* 0x000000805f5f7836 */ /* 0x000fe20000000000 */
[----:B------:R-:W-:-:S07]  /*7cd0*/  IADD3 R93, R93, 0x80, RZ ;  /* 0x000000805d5d7810 */ /* 0x000fce0007ffe0ff */
.L_x_1669:
[----:B------:R-:W-:Y:S05]  /*7ce0*/  BSYNC B0 ;  /* 0x0000000000007941 */ /* 0x000fea0003800000 */
.L_x_1668:
        /* <DEDUP_REMOVED lines=15> */
[----:B------:R-:W-:Y:S01]  /*7de0*/  MOV R48, R14 ;  /* 0x0000000e00307202 */ /* 0x000fe20000000f00 */
[----:B------:R-:W-:Y:S06]  /*7df0*/  @!P2 BRA `(.L_x_1756) ;  /* 0x000000040068a947 */ /* 0x000fec0003800000 */
[----:B------:R-:W-:Y:S01]  /*7e00*/  IMAD.MOV.U32 R48, RZ, RZ, R14 ;  /* 0x000000ffff307224 */ /* 0x000fe200078e000e */
[----:B-----5:R-:W-:Y:S01]  /*7e10*/  SHF.L.U32 R61, R44, 0x10, RZ ;  /* 0x000000102c3d7819 */ /* 0x020fe200000006ff */
[----:B------:R-:W-:Y:S06]  /*7e20*/  BRA `(.L_x_1756) ;  /* 0x00000004005c7947 */ /* 0x000fec0003800000 */
.L_x_1755:
        /* <DEDUP_REMOVED lines=12> */
.L_x_1758:
[----:B------:R-:W-:-:S07]  /*7ef0*/  IMAD.MOV.U32 R24, RZ, RZ, R15 ;  /* 0x000000ffff187224 */ /* 0x000fce00078e000f */
.L_x_1759:
[----:B------:R-:W-:Y:S05]  /*7f00*/  BSYNC B2 ;  /* 0x0000000000027941 */ /* 0x000fea0003800000 */
.L_x_1757:
        /* <DEDUP_REMOVED lines=16> */
.L_x_1763:
[----:B------:R-:W-:Y:S05]  /*8010*/  BSYNC B3 ;  /* 0x0000000000037941 */ /* 0x000fea0003800000 */
.L_x_1762:
        /* <DEDUP_REMOVED lines=40> */
[----:B------:R-:W-:-:S03]  /*82a0*/  IMAD.WIDE.U32 R48, R13, -0x2daee0ad, RZ ;  /* 0xd2511f530d307825 */ /* 0x000fc600078e00ff */
[----:B------:R-:W-:Y:S01]  /*82b0*/  MOV R16, R48 ;  /* 0x0000003000107202 */ /* 0x000fe20000000f00 */
[----:B------:R-:W-:Y:S01]  /*82c0*/  IMAD.MOV.U32 R48, RZ, RZ, RZ ;  /* 0x000000ffff307224 */ /* 0x000fe200078e00ff */
[----:B------:R-:W-:-:S07]  /*82d0*/  LOP3.LUT R13, R49, UR33, R14, 0x96, !PT ;  /* 0x00000021310d7c12 */ /* 0x000fce000f8e960e */
.L_x_1761:
[----:B------:R-:W-:Y:S05]  /*82e0*/  BSYNC B2 ;  /* 0x0000000000027941 */ /* 0x000fea0003800000 */
.L_x_1760:
[----:B------:R-:W-:Y:S01]  /*82f0*/  HFMA2.MMA R49, -RZ, RZ, 0.1171875, 0 ;  /* 0x2f800000ff317435 */ /* 0x000fe200000001ff */
[----:B------:R-:W-:Y:S01]  /*8300*/  I2FP.F32.U32 R14, R24 ;  /* 0x00000018000e7245 */ /* 0x000fe20000201000 */
[----:B-----5:R-:W-:-:S04]  /*8310*/  IMAD.U32 R24, R40, 0x10000, RZ ;  /* 0x0001000028187824 */ /* 0x020fc800078e00ff */
[----:B------:R-:W-:-:S04]  /*8320*/  FMUL.FTZ R24, R24, UR13 ;  /* 0x0000000d18187c20 */ /* 0x000fc80008410000 */
[----:B------:R-:W-:Y:S01]  /*8330*/  FFMA.FTZ R14, R14, R49, 1.1641532182693481445e-10 ;  /* 0x2f0000000e0e7423 */ /* 0x000fe20000010031 */
[----:B------:R-:W-:-:S04]  /*8340*/  FMUL.FTZ R24, R24, UR12 ;  /* 0x0000000c18187c20 */ /* 0x000fc80008410000 */
[----:B------:R-:W-:Y:S02]  /*8350*/  FSETP.GTU.FTZ.AND P4, PT, R14, UR10, PT ;  /* 0x0000000a0e007c0b */ /* 0x000fe4000bf9c000 */
[----:B------:R-:W-:Y:S02]  /*8360*/  @P2 SHF.L.U32 R14, R44, 0x10, RZ ;  /* 0x000000102c0e2819 */ /* 0x000fe400000006ff */
[----:B------:R-:W-:Y:S02]  /*8370*/  FSEL R61, R24, RZ, !P4 ;  /* 0x000000ff183d7208 */ /* 0x000fe40006000000 */
[----:B------:R-:W-:-:S03]  /*8380*/  SEL R24, RZ, 0x1, P4 ;  /* 0x00000001ff187807 */ /* 0x000fc60002000000 */
[----:B------:R-:W-:-:S07]  /*8390*/  @P2 FADD.FTZ R61, R14, R61 ;  /* 0x0000003d0e3d2221 */ /* 0x000fce0000010000 */
.L_x_1756:
[----:B------:R-:W-:Y:S05]  /*83a0*/  BSYNC B1 ;  /* 0x0000000000017941 */ /* 0x000fea0003800000 */
.L_x_1754:
[----:B------:R-:W-:Y:S04]  /*83b0*/  BSSY B1, `(.L_x_1764) ;  /* 0x0000062000017945 */ /* 0x000fe80003800000 */
[----:B------:R-:W-:Y:S05]  /*83c0*/  @P3 BRA `(.L_x_1765) ;  /* 0x00000000001c3947 */ /* 0x000fea0003800000 */
[----:B------:R-:W-:Y:S01]  /*83d0*/  IMAD.MOV.U32 R62, RZ, RZ, RZ ;  /* 0x000000ffff3e7224 */ /* 0x000fe200078e00ff */
[----:B------:R-:W-:Y:S01]  /*83e0*/  MOV R14, R48 ;  /* 0x00000030000e7202 */ /* 0x000fe20000000f00 */
[----:B------:R-:W-:Y:S06]  /*83f0*/  @!P2 BRA `(.L_x_1766) ;  /* 0x000000040074a947 */ /* 0x000fec0003800000 */
[----:B-----5:R-:W-:Y:S01]  /*8400*/  PRMT R62, R44, 0x7632, R62 ;  /* 0x000076322c3e7816 */ /* 0x020fe2000000003e */
[----:B------:R-:W-:-:S03]  /*8410*/  IMAD.MOV.U32 R14, RZ, RZ, R48 ;  /* 0x000000ffff0e7224 */ /* 0x000fc600078e0030 */
[----:B------:R-:W-:Y:S01]  /*8420*/  SHF.L.U32 R62, R62, 0x10, RZ ;  /* 0x000000103e3e7819 */ /* 0x000fe200000006ff */
[----:B------:R-:W-:Y:S06]  /*8430*/  BRA `(.L_x_1766) ;  /* 0x0000000400647947 */ /* 0x000fec0003800000 */
.L_x_1765:
        /* <DEDUP_REMOVED lines=12> */
.L_x_1768:
[----:B------:R-:W-:-:S07]  /*8500*/  IMAD.MOV.U32 R26, RZ, RZ, R15 ;  /* 0x000000ffff1a7224 */ /* 0x000fce00078e000f */
.L_x_1769:
[----:B------:R-:W-:Y:S05]  /*8510*/  BSYNC B2 ;  /* 0x0000000000027941 */ /* 0x000fea0003800000 */
.L_x_1767:
        /* <DEDUP_REMOVED lines=16> */
.L_x_1773:
[----:B------:R-:W-:Y:S05]  /*8620*/  BSYNC B3 ;  /* 0x0000000000037941 */ /* 0x000fea0003800000 */
.L_x_1772:
        /* <DEDUP_REMOVED lines=44> */
.L_x_1771:
[----:B------:R-:W-:Y:S05]  /*88f0*/  BSYNC B2 ;  /* 0x0000000000027941 */ /* 0x000fea0003800000 */
.L_x_1770:
[----:B-----5:R-:W-:Y:S01]  /*8900*/  PRMT R48, R40, 0x7632, R48 ;  /* 0x0000763228307816 */ /* 0x020fe20000000030 */
[----:B------:R-:W-:Y:S01]  /*8910*/  IMAD.MOV.U32 R49, RZ, RZ, 0x2f800000 ;  /* 0x2f800000ff317424 */ /* 0x000fe200078e00ff */
[----:B------:R-:W-:Y:S02]  /*8920*/  I2FP.F32.U32 R26, R26 ;  /* 0x0000001a001a7245 */ /* 0x000fe40000201000 */
[----:B------:R-:W-:-:S03]  /*8930*/  SHF.L.U32 R48, R48, 0x10, RZ ;  /* 0x0000001030307819 */ /* 0x000fc600000006ff */
        /* <DEDUP_REMOVED lines=9> */
.L_x_1766:
[----:B------:R-:W-:Y:S05]  /*89d0*/  BSYNC B1 ;  /* 0x0000000000017941 */ /* 0x000fea0003800000 */
.L_x_1764:
[----:B------:R-:W-:Y:S04]  /*89e0*/  BSSY B1, `(.L_x_1774) ;  /* 0x000005f000017945 */ /* 0x000fe80003800000 */
[----:B------:R-:W-:Y:S05]  /*89f0*/  @P3 BRA `(.L_x_1775) ;  /* 0x0000000000183947 */ /* 0x000fea0003800000 */
[----:B------:R-:W-:Y:S01]  /*8a00*/  IMAD.MOV.U32 R63, RZ, RZ, RZ ;  /* 0x000000ffff3f7224 */ /* 0x000fe200078e00ff */
[----:B------:R-:W-:Y:S01]  /*8a10*/  MOV R48, R14 ;  /* 0x0000000e00307202 */ /* 0x000fe20000000f00 */
[----:B------:R-:W-:Y:S06]  /*8a20*/  @!P2 BRA `(.L_x_1776) ;  /* 0x000000040068a947 */ /* 0x000fec0003800000 */
[----:B------:R-:W-:Y:S01]  /*8a30*/  IMAD.MOV.U32 R48, RZ, RZ, R14 ;  /* 0x000000ffff307224 */ /* 0x000fe200078e000e */
[----:B-----5:R-:W-:Y:S01]  /*8a40*/  SHF.L.U32 R63, R45, 0x10, RZ ;  /* 0x000000102d3f7819 */ /* 0x020fe200000006ff */
[----:B------:R-:W-:Y:S06]  /*8a50*/  BRA `(.L_x_1776) ;  /* 0x00000004005c7947 */ /* 0x000fec0003800000 */
.L_x_1775:
        /* <DEDUP_REMOVED lines=12> */
.L_x_1778:
[----:B------:R-:W-:-:S07]  /*8b20*/  IMAD.MOV.U32 R28, RZ, RZ, R15 ;  /* 0x000000ffff1c7224 */ /* 0x000fce00078e000f */
.L_x_1779:
[----:B------:R-:W-:Y:S05]  /*8b30*/  BSYNC B2 ;  /* 0x0000000000027941 */ /* 0x000fea0003800000 */
.L_x_1777:
        /* <DEDUP_REMOVED lines=16> */
.L_x_1783:
[----:B------:R-:W-:Y:S05]  /*8c40*/  BSYNC B3 ;  /* 0x0000000000037941 */ /* 0x000fea0003800000 */
.L_x_1782:
        /* <DEDUP_REMOVED lines=44> */
.L_x_1781:
[----:B------:R-:W-:Y:S05]  /*8f10*/  BSYNC B2 ;  /* 0x0000000000027941 */ /* 0x000fea0003800000 */
.L_x_1780:
        /* <DEDUP_REMOVED lines=11> */
.L_x_1776:
[----:B------:R-:W-:Y:S05]  /*8fd0*/  BSYNC B1 ;  /* 0x0000000000017941 */ /* 0x000fea0003800000 */
.L_x_1774:
        /* <DEDUP_REMOVED lines=9> */
.L_x_1785:
        /* <DEDUP_REMOVED lines=12> */
.L_x_1788:
[----:B------:R-:W-:-:S07]  /*9130*/  IMAD.MOV.U32 R30, RZ, RZ, R15 ;  /* 0x000000ffff1e7224 */ /* 0x000fce00078e000f */
.L_x_1789:
[----:B------:R-:W-:Y:S05]  /*9140*/  BSYNC B2 ;  /* 0x0000000000027941 */ /* 0x000fea0003800000 */
.L_x_1787:
        /* <DEDUP_REMOVED lines=16> */
.L_x_1793:
[----:B------:R-:W-:Y:S05]  /*9250*/  BSYNC B3 ;  /* 0x0000000000037941 */ /* 0x000fea0003800000 */
.L_x_1792:
        /* <DEDUP_REMOVED lines=44> */
.L_x_1791:
[----:B------:R-:W-:Y:S05]  /*9520*/  BSYNC B2 ;  /* 0x0000000000027941 */ /* 0x000fea0003800000 */
.L_x_1790:
        /* <DEDUP_REMOVED lines=13> */
.L_x_1786:
[----:B------:R-:W-:Y:S05]  /*9600*/  BSYNC B1 ;  /* 0x0000000000017941 */ /* 0x000fea0003800000 */
.L_x_1784:
        /* <DEDUP_REMOVED lines=8> */
.L_x_1795:
        /* <DEDUP_REMOVED lines=12> */
.L_x_1798:
[----:B------:R-:W-:-:S07]  /*9750*/  IMAD.MOV.U32 R32, RZ, RZ, R15 ;  /* 0x000000ffff207224 */ /* 0x000fce00078e000f */
.L_x_1799:
[----:B------:R-:W-:Y:S05]  /*9760*/  BSYNC B2 ;  /* 0x0000000000027941 */ /* 0x000fea0003800000 */
.L_x_1797:
        /* <DEDUP_REMOVED lines=16> */
.L_x_1803:
[----:B------:R-:W-:Y:S05]  /*9870*/  BSYNC B3 ;  /* 0x0000000000037941 */ /* 0x000fea0003800000 */
.L_x_1802:
        /* <DEDUP_REMOVED lines=44> */
.L_x_1801:
[----:B------:R-:W-:Y:S05]  /*9b40*/  BSYNC B2 ;  /* 0x0000000000027941 */ /* 0x000fea0003800000 */
.L_x_1800:
        /* <DEDUP_REMOVED lines=11> */
.L_x_1796:
[----:B------:R-:W-:Y:S05]  /*9c00*/  BSYNC B1 ;  /* 0x0000000000017941 */ /* 0x000fea0003800000 */
.L_x_1794:
        /* <DEDUP_REMOVED lines=9> */
.L_x_1805:
        /* <DEDUP_REMOVED lines=12> */
.L_x_1808:
[----:B------:R-:W-:-:S07]  /*9d60*/  IMAD.MOV.U32 R34, RZ, RZ, R15 ;  /* 0x000000ffff227224 */ /* 0x000fce00078e000f */
.L_x_1809:
[----:B------:R-:W-:Y:S05]  /*9d70*/  BSYNC B2 ;  /* 0x0000000000027941 */ /* 0x000fea0003800000 */
.L_x_1807:
        /* <DEDUP_REMOVED lines=16> */
.L_x_1813:
[----:B------:R-:W-:Y:S05]  /*9e80*/  BSYNC B3 ;  /* 0x0000000000037941 */ /* 0x000fea0003800000 */
.L_x_1812:
        /* <DEDUP_REMOVED lines=44> */
.L_x_1811:
[----:B------:R-:W-:Y:S05]  /*a150*/  BSYNC B2 ;  /* 0x0000000000027941 */ /* 0x000fea0003800000 */
.L_x_1810:
        /* <DEDUP_REMOVED lines=13> */
.L_x_1806:
[----:B------:R-:W-:Y:S05]  /*a230*/  BSYNC B1 ;  /* 0x0000000000017941 */ /* 0x000fea0003800000 */
.L_x_1804:
        /* <DEDUP_REMOVED lines=8> */
.L_x_1815:
        /* <DEDUP_REMOVED lines=12> */
.L_x_1818:
[----:B------:R-:W-:-:S07]  /*a380*/  IMAD.MOV.U32 R36, RZ, RZ, R15 ;  /* 0x000000ffff247224 */ /* 0x000fce00078e000f */
.L_x_1819:
[----:B------:R-:W-:Y:S05]  /*a390*/  BSYNC B2 ;  /* 0x0000000000027941 */ /* 0x000fea0003800000 */
.L_x_1817:
        /* <DEDUP_REMOVED lines=16> */
.L_x_1823:
[----:B------:R-:W-:Y:S05]  /*a4a0*/  BSYNC B3 ;  /* 0x0000000000037941 */ /* 0x000fea0003800000 */
.L_x_1822:
        /* <DEDUP_REMOVED lines=44> */
.L_x_1821:
[----:B------:R-:W-:Y:S05]  /*a770*/  BSYNC B2 ;  /* 0x0000000000027941 */ /* 0x000fea0003800000 */
.L_x_1820:
        /* <DEDUP_REMOVED lines=11> */
.L_x_1816:
[----:B------:R-:W-:Y:S05]  /*a830*/  BSYNC B1 ;  /* 0x0000000000017941 */ /* 0x000fea0003800000 */
.L_x_1814:
        /* <DEDUP_REMOVED lines=9> */
.L_x_1825:
        /* <DEDUP_REMOVED lines=12> */
.L_x_1828:
[----:B------:R-:W-:-:S07]  /*a990*/  IMAD.MOV.U32 R38, RZ, RZ, R15 ;  /* 0x000000ffff267224 */ /* 0x000fce00078e000f */
.L_x_1829:
[----:B------:R-:W-:Y:S05]  /*a9a0*/  BSYNC B2 ;  /* 0x0000000000027941 */ /* 0x000fea0003800000 */
.L_x_1827:
        /* <DEDUP_REMOVED lines=16> */
.L_x_1833:
[----:B------:R-:W-:Y:S05]  /*aab0*/  BSYNC B3 ;  /* 0x0000000000037941 */ /* 0x000fea0003800000 */
.L_x_1832:
        /* <DEDUP_REMOVED lines=44> */
.L_x_1831:
[----:B------:R-:W-:Y:S05]  /*ad80*/  BSYNC B2 ;  /* 0x0000000000027941 */ /* 0x000fea0003800000 */
.L_x_1830:
        /* <DEDUP_REMOVED lines=9> */
[----:B------:R-:W-:Y:S02]  /*ae20*/  @P2 SHF.L.U32 R49, R49, 0x10, RZ ;  /* 0x0000001031312819 */ /* 0x000fe400000006ff */
[----:B------:R-:W-:Y:S02]  /*ae30*/  SEL R38, RZ, 0x1, P3 ;  /* 0x00000001ff267807 */ /* 0x000fe40001800000 */
[----:B------:R-:W-:-:S05]  /*ae40*/  FSEL R68, R48, RZ, !P3 ;  /* 0x000000ff30447208 */ /* 0x000fca0005800000 */
[----:B------:R-:W-:-:S07]  /*ae50*/  @P2 FADD.FTZ R68, R49, R68 ;  /* 0x0000004431442221 */ /* 0x000fce0000010000 */
.L_x_1826:
[----:B------:R-:W-:Y:S05]  /*ae60*/  BSYNC B1 ;  /* 0x0000000000017941 */ /* 0x000fea0003800000 */
.L_x_1824:
        /* <DEDUP_REMOVED lines=9> */
[----:B0-----:R-:W-:Y:S01]  /*af00*/  IMAD.U32 R48, R36, 0x10000, RZ ;  /* 0x0001000024307824 */ /* 0x001fe200078e00ff */
[----:B------:R-:W-:-:S04]  /*af10*/  LOP3.LUT R50, R28, 0xff, RZ, 0xc0, !PT ;  /* 0x000000ff1c327812 */ /* 0x000fc800078ec0ff */
[----:B------:R-:W-:Y:S01]  /*af20*/  LOP3.LUT R49, R48, 0xff0000, RZ, 0xc0, !PT ;  /* 0x00ff000030317812 */ /* 0x000fe200078ec0ff */
[----:B------:R-:W-:Y:S01]  /*af30*/  IMAD.WIDE.U32 R50, R50, 0x10000, RZ ;  /* 0x0001000032327825 */ /* 0x000fe200078e00ff */
[----:B------:R-:W-:-:S04]  /*af40*/  LOP3.LUT R48, R38, 0xffff, RZ, 0xc0, !PT ;  /* 0x0000ffff26307812 */ /* 0x000fc800078ec0ff */
        /* <DEDUP_REMOVED lines=15> */
.L_x_1835:
[----:B------:R-:W-:Y:S05]  /*b040*/  BSYNC B1 ;  /* 0x0000000000017941 */ /* 0x000fea0003800000 */
.L_x_1834:
[----:B------:R-:W-:Y:S01]  /*b050*/  IADD3 R95, R95, 0x80, RZ ;  /* 0x000000805f5f7810 */ /* 0x000fe20007ffe0ff */
[----:B------:R-:W-:-:S07]  /*b060*/  VIADD R93, R93, 0x80 ;  /* 0x000000805d5d7836 */ /* 0x000fce0000000000 */
.L_x_1753:
[----:B------:R-:W-:Y:S05]  /*b070*/  BSYNC B0 ;  /* 0x0000000000007941 */ /* 0x000fea0003800000 */
.L_x_1752:
        /* <DEDUP_REMOVED lines=17> */
[----:B------:R-:W-:Y:S01]  /*b190*/  MOV R48, R14 ;  /* 0x0000000e00307202 */ /* 0x000fe20000000f00 */
[----:B-----5:R-:W-:Y:S01]  /*b1a0*/  IMAD.U32 R70, R44, 0x10000, RZ ;  /* 0x000100002c467824 */ /* 0x020fe200078e00ff */
[----:B------:R-:W-:Y:S06]  /*b1b0*/  BRA `(.L_x_1840) ;  /* 0x00000004005c7947 */ /* 0x000fec0003800000 */
.L_x_1839:
        /* <DEDUP_REMOVED lines=12> */
.L_x_1842:
[----:B------:R-:W-:-:S07]  /*b280*/  MOV R24, R15 ;  /* 0x0000000f00187202 */ /* 0x000fce0000000f00 */
.L_x_1843:
[----:B------:R-:W-:Y:S05]  /*b290*/  BSYNC B2 ;  /* 0x0000000000027941 */ /* 0x000fea0003800000 */
.L_x_1841:
        /* <DEDUP_REMOVED lines=16> */
.L_x_1847:
[----:B------:R-:W-:Y:S05]  /*b3a0*/  BSYNC B3 ;  /* 0x0000000000037941 */ /* 0x000fea0003800000 */
.L_x_1846:
        /* <DEDUP_REMOVED lines=44> */
.L_x_1845:
[----:B------:R-:W-:Y:S05]  /*b670*/  BSYNC B2 ;  /* 0x0000000000027941 */ /* 0x000fea0003800000 */
.L_x_1844:
        /* <DEDUP_REMOVED lines=11> */
.L_x_1840:
[----:B------:R-:W-:Y:S05]  /*b730*/  BSYNC B1 ;  /* 0x0000000000017941 */ /* 0x000fea0003800000 */
.L_x_1838:
        /* <DEDUP_REMOVED lines=9> */
.L_x_1849:
        /* <DEDUP_REMOVED lines=12> */
.L_x_1852:
[----:B------:R-:W-:-:S07]  /*b890*/  MOV R26, R15 ;  /* 0x0000000f001a7202 */ /* 0x000fce0000000f00 */
.L_x_1853:
[----:B------:R-:W-:Y:S05]  /*b8a0*/  BSYNC B2 ;  /* 0x0000000000027941 */ /* 0x000fea0003800000 */
.L_x_1851:
        /* <DEDUP_REMOVED lines=16> */
.L_x_1857:
[----:B------:R-:W-:Y:S05]  /*b9b0*/  BSYNC B3 ;  /* 0x0000000000037941 */ /* 0x000fea0003800000 */
.L_x_1856:
        /* <DEDUP_REMOVED lines=44> */
.L_x_1855:
[----:B------:R-:W-:Y:S05]  /*bc80*/  BSYNC B2 ;  /* 0x0000000000027941 */ /* 0x000fea0003800000 */
.L_x_1854:
        /* <DEDUP_REMOVED lines=13> */
.L_x_1850:
[----:B------:R-:W-:Y:S05]  /*bd60*/  BSYNC B1 ;  /* 0x0000000000017941 */ /* 0x000fea0003800000 */
.L_x_1848:
        /* <DEDUP_REMOVED lines=8> */
.L_x_1859:
        /* <DEDUP_REMOVED lines=12> */
.L_x_1862:
[----:B------:R-:W-:-:S07]  /*beb0*/  MOV R28, R15 ;  /* 0x0000000f001c7202 */ /* 0x000fce0000000f00 */
.L_x_1863:
[----:B------:R-:W-:Y:S05]  /*bec0*/  BSYNC B2 ;  /* 0x0000000000027941 */ /* 0x000fea0003800000 */
.L_x_1861:
        /* <DEDUP_REMOVED lines=16> */
.L_x_1867:
[----:B------:R-:W-:Y:S05]  /*bfd0*/  BSYNC B3 ;  /* 0x0000000000037941 */ /* 0x000fea0003800000 */
.L_x_1866:
        /* <DEDUP_REMOVED lines=44> */
.L_x_1865:
[----:B------:R-:W-:Y:S05]  /*c2a0*/  BSYNC B2 ;  /* 0x0000000000027941 */ /* 0x000fea0003800000 */
.L_x_1864:
        /* <DEDUP_REMOVED lines=11> */
.L_x_1860:
[----:B------:R-:W-:Y:S05]  /*c360*/  BSYNC B1 ;  /* 0x0000000000017941 */ /* 0x000fea0003800000 */
.L_x_1858:
        /* <DEDUP_REMOVED lines=9> */
.L_x_1869:
        /* <DEDUP_REMOVED lines=12> */
.L_x_1872:
[----:B------:R-:W-:-:S07]  /*c4c0*/  MOV R30, R15 ;  /* 0x0000000f001e7202 */ /* 0x000fce0000000f00 */
.L_x_1873:
[----:B------:R-:W-:Y:S05]  /*c4d0*/  BSYNC B2 ;  /* 0x0000000000027941 */ /* 0x000fea0003800000 */
.L_x_1871:
        /* <DEDUP_REMOVED lines=16> */
.L_x_1877:
[----:B------:R-:W-:Y:S05]  /*c5e0*/  BSYNC B3 ;  /* 0x0000000000037941 */ /* 0x000fea0003800000 */
.L_x_1876:
        /* <DEDUP_REMOVED lines=44> */
.L_x_1875:
[----:B------:R-:W-:Y:S05]  /*c8b0*/  BSYNC B2 ;  /* 0x0000000000027941 */ /* 0x000fea0003800000 */
.L_x_1874:
        /* <DEDUP_REMOVED lines=13> */
.L_x_1870:
[----:B------:R-:W-:Y:S05]  /*c990*/  BSYNC B1 ;  /* 0x0000000000017941 */ /* 0x000fea0003800000 */
.L_x_1868:
        /* <DEDUP_REMOVED lines=8> */
.L_x_1879:
        /* <DEDUP_REMOVED lines=12> */
.L_x_1882:
[----:B------:R-:W-:-:S07]  /*cae0*/  MOV R32, R15 ;  /* 0x0000000f00207202 */ /* 0x000fce0000000f00 */
.L_x_1883:
[----:B------:R-:W-:Y:S05]  /*caf0*/  BSYNC B2 ;  /* 0x0000000000027941 */ /* 0x000fea0003800000 */
.L_x_1881:
        /* <DEDUP_REMOVED lines=16> */
.L_x_1887:
[----:B------:R-:W-:Y:S05]  /*cc00*/  BSYNC B3 ;  /* 0x0000000000037941 */ /* 0x000fea0003800000 */
.L_x_1886:
        /* <DEDUP_REMOVED lines=44> */
.L_x_1885:
[----:B------:R-:W-:Y:S05]  /*ced0*/  BSYNC B2 ;  /* 0x0000000000027941 */ /* 0x000fea0003800000 */
.L_x_1884:
        /* <DEDUP_REMOVED lines=11> */
.L_x_1880:
[----:B------:R-:W-:Y:S05]  /*cf90*/  BSYNC B1 ;  /* 0x0000000000017941 */ /* 0x000fea0003800000 */
.L_x_1878:
        /* <DEDUP_REMOVED lines=9> */
.L_x_1889:
        /* <DEDUP_REMOVED lines=12> */
.L_x_1892:
[----:B------:R-:W-:-:S07]  /*d0f0*/  MOV R34, R15 ;  /* 0x0000000f00227202 */ /* 0x000fce0000000f00 */
.L_x_1893:
[----:B------:R-:W-:Y:S05]  /*d100*/  BSYNC B2 ;  /* 0x0000000000027941 */ /* 0x000fea0003800000 */
.L_x_1891:
        /* <DEDUP_REMOVED lines=16> */
.L_x_1897:
[----:B------:R-:W-:Y:S05]  /*d210*/  BSYNC B3 ;  /* 0x0000000000037941 */ /* 0x000fea0003800000 */
.L_x_1896:
        /* <DEDUP_REMOVED lines=44> */
.L_x_1895:
[----:B------:R-:W-:Y:S05]  /*d4e0*/  BSYNC B2 ;  /* 0x0000000000027941 */ /* 0x000fea0003800000 */
.L_x_1894:
        /* <DEDUP_REMOVED lines=13> */
.L_x_1890:
[----:B------:R-:W-:Y:S05]  /*d5c0*/  BSYNC B1 ;  /* 0x0000000000017941 */ /* 0x000fea0003800000 */
.L_x_1888:
        /* <DEDUP_REMOVED lines=8> */
.L_x_1899:
        /* <DEDUP_REMOVED lines=12> */
.L_x_1902:
[----:B------:R-:W-:-:S07]  /*d710*/  MOV R36, R15 ;  /* 0x0000000f00247202 */ /* 0x000fce0000000f00 */
.L_x_1903:
[----:B------:R-:W-:Y:S05]  /*d720*/  BSYNC B2 ;  /* 0x0000000000027941 */ /* 0x000fea0003800000 */
.L_x_1901:
        /* <DEDUP_REMOVED lines=16> */
.L_x_1907:
[----:B------:R-:W-:Y:S05]  /*d830*/  BSYNC B3 ;  /* 0x0000000000037941 */ /* 0x000fea0003800000 */
.L_x_1906:
        /* <DEDUP_REMOVED lines=44> */
.L_x_1905:
[----:B------:R-:W-:Y:S05]  /*db00*/  BSYNC B2 ;  /* 0x0000000000027941 */ /* 0x000fea0003800000 */
.L_x_1904:
        /* <DEDUP_REMOVED lines=11> */
.L_x_1900:
[----:B------:R-:W-:Y:S05]  /*dbc0*/  BSYNC B1 ;  /* 0x0000000000017941 */ /* 0x000fea0003800000 */
.L_x_1898:
        /* <DEDUP_REMOVED lines=9> */
.L_x_1909:
        /* <DEDUP_REMOVED lines=12> */
.L_x_1912:
[----:B------:R-:W-:-:S07]  /*dd20*/  MOV R38, R15 ;  /* 0x0000000f00267202 */ /* 0x000fce0000000f00 */
.L_x_1913:
[----:B------:R-:W-:Y:S05]  /*dd30*/  BSYNC B2 ;  /* 0x0000000000027941 */ /* 0x000fea0003800000 */
.L_x_1911:
        /* <DEDUP_REMOVED lines=16> */
.L_x_1917:
[----:B------:R-:W-:Y:S05]  /*de40*/  BSYNC B3 ;  /* 0x0000000000037941 */ /* 0x000fea0003800000 */
.L_x_1916:
        /* <DEDUP_REMOVED lines=44> */
.L_x_1915:
[----:B------:R-:W-:Y:S05]  /*e110*/  BSYNC B2 ;  /* 0x0000000000027941 */ /* 0x000fea0003800000 */
.L_x_1914:
        /* <DEDUP_REMOVED lines=13> */
.L_x_1910:
[----:B------:R-:W-:Y:S05]  /*e1f0*/  BSYNC B1 ;  /* 0x0000000000017941 */ /* 0x000fea0003800000 */
.L_x_1908:
        /* <DEDUP_REMOVED lines=29> */
.L_x_1919:
[----:B------:R-:W-:Y:S05]  /*e3d0*/  BSYNC B1 ;  /* 0x0000000000017941 */ /* 0x000fea0003800000 */
.L_x_1918:
[----:B------:R-:W-:Y:S01]  /*e3e0*/  VIADD R95, R95, 0x80 ;  /* 0x000000805f5f7836 */ /* 0x000fe20000000000 */
[----:B------:R-:W-:-:S07]  /*e3f0*/  IADD3 R93, R93, 0x80, RZ ;  /* 0x000000805d5d7810 */ /* 0x000fce0007ffe0ff */
.L_x_1837:
[----:B------:R-:W-:Y:S05]  /*e400*/  BSYNC B0 ;  /* 0x0000000000007941 */ /* 0x000fea0003800000 */
.L_x_1836:
        /* <DEDUP_REMOVED lines=20> */
.L_x_1923:
        /* <DEDUP_REMOVED lines=12> */
.L_x_1926:
[----:B------:R-:W-:-:S07]  /*e610*/  IMAD.MOV.U32 R24, RZ, RZ, R15 ;  /* 0x000000ffff187224 */ /* 0x000fce00078e000f */
.L_x_1927:
[----:B------:R-:W-:Y:S05]  /*e620*/  BSYNC B2 ;  /* 0x0000000000027941 */ /* 0x000fea0003800000 */
.L_x_1925:
        /* <DEDUP_REMOVED lines=16> */
.L_x_1931:
[----:B------:R-:W-:Y:S05]  /*e730*/  BSYNC B3 ;  /* 0x0000000000037941 */ /* 0x000fea0003800000 */
.L_x_1930:
[----:B------:R-:W-:Y:S01]  /*e740*/  LOP3.LUT R12, R12, UR5, R17, 0x96, !PT ;  /* 0x000000050c0c7c12 */ /* 0x000fe2000f8e9611 */
[----:B------:R-:W-:-:S04]  /*e750*/  IMAD.HI.U32 R13, R2, -0x326172a9, RZ ;  /* 0xcd9e8d57020d7827 */ /* 0x000fc800078e00ff */
        /* <DEDUP_REMOVED lines=34> */
[----:B------:R-:W-:Y:S01]  /*e980*/  IMAD.WIDE.U32 R50, R50, -0x326172a9, RZ ;  /* 0xcd9e8d5732327825 */ /* 0x000fe200078e00ff */
[----:B------:R-:W-:-:S03]  /*e990*/  LOP3.LUT R48, R13, UR30, R48, 0x96, !PT ;  /* 0x0000001e0d307c12 */ /* 0x000fc6000f8e9630 */
[----:B------:R-:W-:Y:S01]  /*e9a0*/  IMAD.MOV.U32 R15, RZ, RZ, R50 ;  /* 0x000000ffff0f7224 */ /* 0x000fe200078e0032 */
[----:B------:R-:W-:Y:S01]  /*e9b0*/  LOP3.LUT R12, R51, UR32, R12, 0x96, !PT ;  /* 0x00000020330c7c12 */ /* 0x000fe2000f8e960c */
[----:B------:R-:W-:-:S03]  /*e9c0*/  IMAD.WIDE.U32 R48, R48, -0x2daee0ad, RZ ;  /* 0xd2511f5330307825 */ /* 0x000fc600078e00ff */
[----:B------:R-:W-:Y:S01]  /*e9d0*/  MOV R16, R48 ;  /* 0x0000003000107202 */ /* 0x000fe20000000f00 */
[----:B------:R-:W-:Y:S01]  /*e9e0*/  IMAD.MOV.U32 R48, RZ, RZ, RZ ;  /* 0x000000ffff307224 */ /* 0x000fe200078e00ff */
[----:B------:R-:W-:-:S07]  /*e9f0*/  LOP3.LUT R13, R49, UR33, R14, 0x96, !PT ;  /* 0x00000021310d7c12 */ /* 0x000fce000f8e960e */
.L_x_1929:
[----:B------:R-:W-:Y:S05]  /*ea00*/  BSYNC B2 ;  /* 0x0000000000027941 */ /* 0x000fea0003800000 */
.L_x_1928:
        /* <DEDUP_REMOVED lines=11> */
.L_x_1924:
[----:B------:R-:W-:Y:S05]  /*eac0*/  BSYNC B1 ;  /* 0x0000000000017941 */ /* 0x000fea0003800000 */
.L_x_1922:
        /* <DEDUP_REMOVED lines=9> */
.L_x_1933:
        /* <DEDUP_REMOVED lines=12> */
.L_x_1936:
[----:B------:R-:W-:-:S07]  /*ec20*/  IMAD.MOV.U32 R26, RZ, RZ, R15 ;  /* 0x000000ffff1a7224 */ /* 0x000fce00078e000f */
.L_x_1937:
[----:B------:R-:W-:Y:S05]  /*ec30*/  BSYNC B2 ;  /* 0x0000000000027941 */ /* 0x000fea0003800000 */
.L_x_1935:
        /* <DEDUP_REMOVED lines=16> */
.L_x_1941:
[----:B------:R-:W-:Y:S05]  /*ed40*/  BSYNC B3 ;  /* 0x0000000000037941 */ /* 0x000fea0003800000 */
.L_x_1940:
        /* <DEDUP_REMOVED lines=44> */
.L_x_1939:
[----:B------:R-:W-:Y:S05]  /*f010*/  BSYNC B2 ;  /* 0x0000000000027941 */ /* 0x000fea0003800000 */
.L_x_1938:
        /* <DEDUP_REMOVED lines=13> */
.L_x_1934:
[----:B------:R-:W-:Y:S05]  /*f0f0*/  BSYNC B1 ;  /* 0x0000000000017941 */ /* 0x000fea0003800000 */
.L_x_1932:
        /* <DEDUP_REMOVED lines=8> */
.L_x_1943:
        /* <DEDUP_REMOVED lines=12> */
.L_x_1946:
[----:B------:R-:W-:-:S07]  /*f240*/  IMAD.MOV.U32 R28, RZ, RZ, R15 ;  /* 0x000000ffff1c7224 */ /* 0x000fce00078e000f */
.L_x_1947:
[----:B------:R-:W-:Y:S05]  /*f250*/  BSYNC B2 ;  /* 0x0000000000027941 */ /* 0x000fea0003800000 */
.L_x_1945:
        /* <DEDUP_REMOVED lines=16> */
.L_x_1951:
[----:B------:R-:W-:Y:S05]  /*f360*/  BSYNC B3 ;  /* 0x0000000000037941 */ /* 0x000fea0003800000 */
.L_x_1950:
        /* <DEDUP_REMOVED lines=44> */
.L_x_1949:
[----:B------:R-:W-:Y:S05]  /*f630*/  BSYNC B2 ;  /* 0x0000000000027941 */ /* 0x000fea0003800000 */
.L_x_1948:
        /* <DEDUP_REMOVED lines=11> */
.L_x_1944:
[----:B------:R-:W-:Y:S05]  /*f6f0*/  BSYNC B1 ;  /* 0x0000000000017941 */ /* 0x000fea0003800000 */
.L_x_1942:
        /* <DEDUP_REMOVED lines=9> */
.L_x_1953:
        /* <DEDUP_REMOVED lines=12> */
.L_x_1956:
[----:B------:R-:W-:-:S07]  /*f850*/  IMAD.MOV.U32 R30, RZ, RZ, R15 ;  /* 0x000000ffff1e7224 */ /* 0x000fce00078e000f */
.L_x_1957:
[----:B------:R-:W-:Y:S05]  /*f860*/  BSYNC B2 ;  /* 0x0000000000027941 */ /* 0x000fea0003800000 */
.L_x_1955:
        /* <DEDUP_REMOVED lines=16> */
.L_x_1961:
[----:B------:R-:W-:Y:S05]  /*f970*/  BSYNC B3 ;  /* 0x0000000000037941 */ /* 0x000fea0003800000 */
.L_x_1960:
        /* <DEDUP_REMOVED lines=44> */
.L_x_1959:
[----:B------:R-:W-:Y:S05]  /*fc40*/  BSYNC B2 ;  /* 0x0000000000027941 */ /* 0x000fea0003800000 */
.L_x_1958:
        /* <DEDUP_REMOVED lines=13> */
.L_x_1954:
[----:B------:R-:W-:Y:S05]  /*fd20*/  BSYNC B1 ;  /* 0x0000000000017941 */ /* 0x000fea0003800000 */
.L_x_1952:
        /* <DEDUP_REMOVED lines=8> */
.L_x_1963:
        /* <DEDUP_REMOVED lines=12> */
.L_x_1966:
[----:B------:R-:W-:-:S07]  /*fe70*/  IMAD.MOV.U32 R32, RZ, RZ, R15 ;  /* 0x000000ffff207224 */ /* 0x000fce00078e000f */
.L_x_1967:
[----:B------:R-:W-:Y:S05]  /*fe80*/  BSYNC B2 ;  /* 0x0000000000027941 */ /* 0x000fea0003800000 */
.L_x_1965:
        /* <DEDUP_REMOVED lines=16> */
.L_x_1971:
[----:B------:R-:W-:Y:S05]  /*ff90*/  BSYNC B3 ;  /* 0x0000000000037941 */ /* 0x000fea0003800000 */
.L_x_1970:
        /* <DEDUP_REMOVED lines=44> */
.L_x_1969:
[----:B------:R-:W-:Y:S05]  /*10260*/  BSYNC B2 ;  /* 0x0000000000027941 */ /* 0x000fea0003800000 */
.L_x_1968:
        /* <DEDUP_REMOVED lines=11> */
.L_x_1964:
[----:B------:R-:W-:Y:S05]  /*10320*/  BSYNC B1 ;  /* 0x0000000000017941 */ /* 0x000fea0003800000 */
.L_x_1962:
        /* <DEDUP_REMOVED lines=9> */
.L_x_1973:
        /* <DEDUP_REMOVED lines=12> */
.L_x_1976:
[----:B------:R-:W-:-:S07]  /*10480*/  IMAD.MOV.U32 R34, RZ, RZ, R15 ;  /* 0x000000ffff227224 */ /* 0x000fce00078e000f */
.L_x_1977:
[----:B------:R-:W-:Y:S05]  /*10490*/  BSYNC B2 ;  /* 0x0000000000027941 */ /* 0x000fea0003800000 */
.L_x_1975:
        /* <DEDUP_REMOVED lines=16> */
.L_x_1981:
[----:B------:R-:W-:Y:S05]  /*105a0*/  BSYNC B3 ;  /* 0x0000000000037941 */ /* 0x000fea0003800000 */
.L_x_1980:
        /* <DEDUP_REMOVED lines=44> */
.L_x_1979:
[----:B------:R-:W-:Y:S05]  /*10870*/  BSYNC B2 ;  /* 0x0000000000027941 */ /* 0x000fea0003800000 */
.L_x_1978:
        /* <DEDUP_REMOVED lines=13> */
.L_x_1974:
[----:B------:R-:W-:Y:S05]  /*10950*/  BSYNC B1 ;  /* 0x0000000000017941 */ /* 0x000fea0003800000 */
.L_x_1972:
        /* <DEDUP_REMOVED lines=8> */
.L_x_1983:
        /* <DEDUP_REMOVED lines=12> */
.L_x_1986:
[----:B------:R-:W-:-:S07]  /*10aa0*/  IMAD.MOV.U32 R36, RZ, RZ, R15 ;  /* 0x000000ffff247224 */ /* 0x000fce00078e000f */
.L_x_1987:
[----:B------:R-:W-:Y:S05]  /*10ab0*/  BSYNC B2 ;  /* 0x0000000000027941 */ /* 0x000fea0003800000 */
.L_x_1985:
        /* <DEDUP_REMOVED lines=16> */
.L_x_1991:
[----:B------:R-:W-:Y:S05]  /*10bc0*/  BSYNC B3 ;  /* 0x0000000000037941 */ /* 0x000fea0003800000 */
.L_x_1990:
        /* <DEDUP_REMOVED lines=44> */
.L_x_1989:
[----:B------:R-:W-:Y:S05]  /*10e90*/  BSYNC B2 ;  /* 0x0000000000027941 */ /* 0x000fea0003800000 */
.L_x_1988:
        /* <DEDUP_REMOVED lines=11> */
.L_x_1984:
[----:B------:R-:W-:Y:S05]  /*10f50*/  BSYNC B1 ;  /* 0x0000000000017941 */ /* 0x000fea0003800000 */
.L_x_1982:
        /* <DEDUP_REMOVED lines=9> */
.L_x_1993:
        /* <DEDUP_REMOVED lines=12> */
.L_x_1996:
[----:B------:R-:W-:-:S07]  /*110b0*/  IMAD.MOV.U32 R38, RZ, RZ, R15 ;  /* 0x000000ffff267224 */ /* 0x000fce00078e000f */
.L_x_1997:
[----:B------:R-:W-:Y:S05]  /*110c0*/  BSYNC B2 ;  /* 0x0000000000027941 */ /* 0x000fea0003800000 */
.L_x_1995:
        /* <DEDUP_REMOVED lines=16> */
.L_x_2001:
[----:B------:R-:W-:Y:S05]  /*111d0*/  BSYNC B3 ;  /* 0x0000000000037941 */ /* 0x000fea0003800000 */
.L_x_2000:
        /* <DEDUP_REMOVED lines=44> */
.L_x_1999:
[----:B------:R-:W-:Y:S05]  /*114a0*/  BSYNC B2 ;  /* 0x0000000000027941 */ /* 0x000fea0003800000 */
.L_x_1998:
        /* <DEDUP_REMOVED lines=13> */
.L_x_1994:
[----:B------:R-:W-:Y:S05]  /*11580*/  BSYNC B1 ;  /* 0x0000000000017941 */ /* 0x000fea0003800000 */
.L_x_1992:
[----:B------:R-:W0:Y:S01]  /*11590*/  LDC.64 R88, c[0x0][0x238] ;  /* 0x00008e00ff587b82 */ /* 0x000e220000000a00 */
[----:B------:R-:W-:Y:S02]  /*115a0*/  F2FP.BF16.F32.PACK_AB R51, R86, R85 ;  /* 0x000000555633723e */ /* 0x000fe400000010ff */
[----:B------:R-:W-:Y:S02]  /*115b0*/  F2FP.BF16.F32.PACK_AB R50, R84, R83 ;  /* 0x000000535432723e */ /* 0x000fe400000010ff */
[----:B------:R-:W-:Y:S02]  /*115c0*/  F2FP.BF16.F32.PACK_AB R49, R82, R81 ;  /* 0x000000515231723e */ /* 0x000fe400000010ff */
[----:B------:R-:W-:Y:S01]  /*115d0*/  F2FP.BF16.F32.PACK_AB R48, R80, R79 ;  /* 0x0000004f5030723e */ /* 0x000fe200000010ff */
[----:B0-----:R-:W-:-:S05]  /*115e0*/  IMAD.WIDE.U32 R88, R95, 0x10, R88 ;  /* 0x000000105f587825 */ /* 0x001fca00078e0058 */
[----:B------:R2:W-:Y:S01]  /*115f0*/  STG.E.128 desc[UR6][R88.64], R48 ;  /* 0x0000003058007986 */ /* 0x0005e2000c101d06 */
[----:B------:R-:W-:Y:S05]  /*11600*/  @!P1 BRA `(.L_x_1921) ;  /* 0x0000000000509947 */ /* 0x000fea0003800000 */
[----:B--2---:R-:W-:Y:S01]  /*11610*/  IMAD.U32 R48, R36, 0x10000, RZ ;  /* 0x0001000024307824 */ /* 0x004fe200078e00ff */
[----:B------:R-:W-:Y:S02]  /*11620*/  LOP3.LUT R50, R28, 0xff, RZ, 0xc0, !PT ;  /* 0x000000ff1c327812 */ /* 0x000fe400078ec0ff */
[----:B------:R-:W-:Y:S02]  /*11630*/  LOP3.LUT R88, R26, 0xff, RZ, 0xc0, !PT ;  /* 0x000000ff1a587812 */ /* 0x000fe400078ec0ff */
[----:B------:R-:W-:Y:S01]  /*11640*/  LOP3.LUT R49, R48, 0xff0000, RZ, 0xc0, !PT ;  /* 0x00ff000030317812 */ /* 0x000fe200078ec0ff */
[----:B------:R-:W-:Y:S01]  /*11650*/  IMAD.WIDE.U32 R50, R50, 0x10000, RZ ;  /* 0x0001000032327825 */ /* 0x000fe200078e00ff */
[----:B------:R-:W-:-:S03]  /*11660*/  LOP3.LUT R48, R38, 0xffff, RZ, 0xc0, !PT ;  /* 0x0000ffff26307812 */ /* 0x000fc600078ec0ff */
[----:B------:R-:W-:Y:S01]  /*11670*/  IMAD.WIDE.U32 R88, R88, 0x100, RZ ;  /* 0x0000010058587825 */ /* 0x000fe200078e00ff */
[----:B------:R-:W-:Y:S02]  /*11680*/  PRMT R48, R49, 0x4210, R48 ;  /* 0x0000421031307816 */ /* 0x000fe40000000030 */
[----:B------:R-:W-:-:S04]  /*11690*/  PRMT R49, R34, 0x7104, RZ ;  /* 0x0000710422317816 */ /* 0x000fc800000000ff */
[----:B------:R-:W-:Y:S02]  /*116a0*/  LOP3.LUT R49, R48, 0xff00, R49, 0xf8, !PT ;  /* 0x0000ff0030317812 */ /* 0x000fe400078ef831 */
[----:B------:R-:W-:Y:S02]  /*116b0*/  LOP3.LUT R48, R30, 0xff, RZ, 0xc0, !PT ;  /* 0x000000ff1e307812 */ /* 0x000fe400078ec0ff */
[----:B------:R-:W-:-:S03]  /*116c0*/  LOP3.LUT R94, R49, 0xff, R32, 0xf8, !PT ;  /* 0x000000ff315e7812 */ /* 0x000fc600078ef820 */
[----:B------:R-:W-:-:S05]  /*116d0*/  IMAD.WIDE.U32 R48, R48, 0x1000000, RZ ;  /* 0x0100000030307825 */ /* 0x000fca00078e00ff */
[----:B------:R-:W-:Y:S02]  /*116e0*/  LOP3.LUT R49, R51, R94, R49, 0xfe, !PT ;  /* 0x0000005e33317212 */ /* 0x000fe400078efe31 */
[----:B------:R-:W-:Y:S02]  /*116f0*/  LOP3.LUT R50, R88, R48, R50, 0xfe, !PT ;  /* 0x0000003058327212 */ /* 0x000fe400078efe32 */
[----:B------:R-:W-:Y:S02]  /*11700*/  LOP3.LUT R89, R49, R89, RZ, 0xfc, !PT ;  /* 0x0000005931597212 */ /* 0x000fe400078efcff */
[----:B------:R-:W0:Y:S01]  /*11710*/  LDC.64 R48, c[0x0][0x240] ;  /* 0x00009000ff307b82 */ /* 0x000e220000000a00 */
[----:B------:R-:W-:Y:S01]  /*11720*/  LOP3.LUT R88, R50, 0xff, R24, 0xf8, !PT ;  /* 0x000000ff32587812 */ /* 0x000fe200078ef818 */
[----:B0-----:R-:W-:-:S05]  /*11730*/  IMAD.WIDE.U32 R48, R93, 0x8, R48 ;  /* 0x000000085d307825 */ /* 0x001fca00078e0030 */
[----:B------:R3:W-:Y:S02]  /*11740*/  STG.E.64 desc[UR6][R48.64], R88 ;  /* 0x0000005830007986 */ /* 0x0007e4000c101b06 */
.L_x_1921:
[----:B------:R-:W-:Y:S05]  /*11750*/  BSYNC B0 ;  /* 0x0000000000007941 */ /* 0x000fea0003800000 */
.L_x_1920:
[----:B0123--:R-:W-:Y:S01]  /*11760*/  FADD.FTZ R48, RZ, R23 ;  /* 0x00000017ff307221 */ /* 0x00ffe20000010000 */
[C---:B------:R-:W-:Y:S01]  /*11770*/  ISETP.GT.U32.AND P1, PT, R6.reuse, 0xff, PT ;  /* 0x000000ff0600780c */ /* 0x040fe20003f24070 */
[----:B------:R-:W-:Y:S01]  /*11780*/  UMOV UR34, 0xffffffff ;  /* 0xffffffff00227882 */ /* 0x000fe20000000000 */
[C---:B------:R-:W-:Y:S01]  /*11790*/  ISETP.GT.U32.AND P2, PT, R6.reuse, 0x17f, PT ;  /* 0x0000017f0600780c */ /* 0x040fe20003f44070 */
        /* <DEDUP_REMOVED lines=43> */
[----:B------:R-:W-:-:S03]  /*11a50*/  SHF.R.U32.HI R50, RZ, 0x5, R0 ;  /* 0x00000005ff327819 */ /* 0x000fc60000011600 */
[----:B------:R-:W-:Y:S01]  /*11a60*/  @P4 FADD.FTZ R48, R86, R49 ;  /* 0x0000003156304221 */ /* 0x000fe20000010000 */
[----:B------:R-:W-:-:S04]  /*11a70*/  LOP3.LUT R51, R50, 0x7fffffc, RZ, 0xc0, !PT ;  /* 0x07fffffc32337812 */ /* 0x000fc800078ec0ff */
[----:B------:R-:W-:Y:S01]  /*11a80*/  @!P5 IADD3 R51, R51, 0x4, RZ ;  /* 0x000000043333d810 */ /* 0x000fe20007ffe0ff */
        /* <DEDUP_REMOVED lines=13> */
[----:B------:R-:W-:-:S03]  /*11b60*/  FADD.FTZ R89, R25, -R48 ;  /* 0x8000003019597221 */ /* 0x000fc60000010000 */
[----:B------:R-:W-:Y:S01]  /*11b70*/  FFMA.FTZ R88, R49, R49, RZ ;  /* 0x0000003131587223 */ /* 0x000fe200000100ff */
[----:B------:R-:W-:-:S03]  /*11b80*/  FADD.FTZ R49, R31, -R48 ;  /* 0x800000301f317221 */ /* 0x000fc60000010000 */
[----:B------:R-:W-:Y:S01]  /*11b90*/  FFMA.FTZ R88, R89, R89, R88 ;  /* 0x0000005959587223 */ /* 0x000fe20000010058 */
[----:B------:R-:W-:-:S04]  /*11ba0*/  FADD.FTZ R89, R27, -R48 ;  /* 0x800000301b597221 */ /* 0x000fc80000010000 */
[----:B------:R-:W-:Y:S01]  /*11bb0*/  FFMA.FTZ R88, R89, R89, R88 ;  /* 0x0000005959587223 */ /* 0x000fe20000010058 */
[----:B------:R-:W-:-:S04]  /*11bc0*/  FADD.FTZ R89, R29, -R48 ;  /* 0x800000301d597221 */ /* 0x000fc80000010000 */
[----:B------:R-:W-:Y:S01]  /*11bd0*/  FFMA.FTZ R88, R89, R89, R88 ;  /* 0x0000005959587223 */ /* 0x000fe20000010058 */
[----:B------:R-:W-:-:S03]  /*11be0*/  FADD.FTZ R89, R53, -R48 ;  /* 0x8000003035597221 */ /* 0x000fc60000010000 */
        /* <DEDUP_REMOVED lines=80> */
.L_x_2024:
[----:B------:R-:W-:Y:S01]  /*120f0*/  LOP3.LUT P1, RZ, R0, 0x1f, RZ, 0xc0, !PT ;  /* 0x0000001f00ff7812 */ /* 0x000fe2000782c0ff */
[----:B01----:R-:W-:Y:S01]  /*12100*/  FADD.FTZ R49, R49, R93 ;  /* 0x0000005d31317221 */ /* 0x003fe20000010000 */
[----:B------:R-:W-:Y:S01]  /*12110*/  LOP3.LUT R88, R50, 0x3, RZ, 0xc0, !PT ;  /* 0x0000000332587812 */ /* 0x000fe200078ec0ff */
[----:B------:R-:W-:Y:S05]  /*12120*/  WARPSYNC.ALL ;  /* 0x0000000000007948 */ /* 0x000fea0003800000 */
[----:B------:R-:W-:-:S05]  /*12130*/  LOP3.LUT R94, R0, 0x1f, RZ, 0xc0, !PT ;  /* 0x0000001f005e7812 */ /* 0x000fca00078ec0ff */
[----:B------:R-:W0:Y:S01]  /*12140*/  @!P1 S2R R89, SR_CgaCtaId ;  /* 0x0000000000599919 */ /* 0x000e220000008800 */
[----:B------:R-:W-:-:S04]  /*12150*/  @!P1 MOV R50, 0x400 ;  /* 0x0000040000329802 */ /* 0x000fc80000000f00 */
[----:B0-----:R-:W-:Y:S01]  /*12160*/  @!P1 LEA R89, R89, R50, 0x18 ;  /* 0x0000003259599211 */ /* 0x001fe200078ec0ff */
[----:B------:R-:W-:-:S05]  /*12170*/  @!P1 IMAD.IADD R50, R51, 0x1, R88 ;  /* 0x0000000133329824 */ /* 0x000fca00078e0258 */
[----:B------:R-:W-:-:S05]  /*12180*/  @!P1 LEA R50, R50, R89, 0x3 ;  /* 0x0000005932329211 */ /* 0x000fca00078e18ff */
[----:B------:R0:W-:Y:S01]  /*12190*/  @!P1 STS.64 [R50], R48 ;  /* 0x0000003032009388 */ /* 0x0001e20000000a00 */
[----:B------:R-:W-:-:S13]  /*121a0*/  ISETP.GT.U32.AND P1, PT, R94, 0x3, PT ;  /* 0x000000035e00780c */ /* 0x000fda0003f24070 */
[----:B0-----:R-:W0:Y:S01]  /*121b0*/  @!P1 S2R R49, SR_CgaCtaId ;  /* 0x0000000000319919 */ /* 0x001e220000008800 */
[----:B------:R-:W-:Y:S01]  /*121c0*/  @!P1 MOV R48, 0x400 ;  /* 0x0000040000309802 */ /* 0x000fe20000000f00 */
[----:B------:R-:W-:Y:S01]  /*121d0*/  @!P1 IMAD.IADD R51, R51, 0x1, R94 ;  /* 0x0000000133339824 */ /* 0x000fe200078e025e */
[----:B------:R-:W-:Y:S01]  /*121e0*/  BSSY B0, `(.L_x_2003) ;  /* 0x00000f8000007945 */ /* 0x000fe20003800000 */
[----:B------:R-:W-:Y:S01]  /*121f0*/  BAR.SYNC.DEFER_BLOCKING 0x0 ;  /* 0x0000000000007b1d */ /* 0x000fe20000010000 */
[----:B------:R-:W-:Y:S01]  /*12200*/  IMAD.MOV.U32 R50, RZ, RZ, RZ ;  /* 0x000000ffff327224 */ /* 0x000fe200078e00ff */
[----:B------:R-:W-:-:S04]  /*12210*/  @!P1 MOV R50, R156 ;  /* 0x0000009c00329202 */ /* 0x000fc80000000f00 */
[----:B------:R-:W-:Y:S01]  /*12220*/  I2FP.F32.S32 R89, R50 ;  /* 0x0000003200597245 */ /* 0x000fe20000201400 */
[----:B------:R-:W1:Y:S01]  /*12230*/  SHFL.DOWN PT, R91, R50, 0x2, 0x1f ;  /* 0x08401f00325b7f89 */ /* 0x000e6200000e0000 */
[----:B0-----:R-:W-:-:S04]  /*12240*/  @!P1 LEA R48, R49, R48, 0x18 ;  /* 0x0000003031309211 */ /* 0x001fc800078ec0ff */
[----:B------:R-:W-:Y:S02]  /*12250*/  @!P1 LEA R94, R51, R48, 0x3 ;  /* 0x00000030335e9211 */ /* 0x000fe400078e18ff */
[----:B------:R-:W-:Y:S01]  /*12260*/  CS2R R48, SRZ ;  /* 0x0000000000307805 */ /* 0x000fe2000001ff00 */
[----:B-1----:R-:W-:Y:S01]  /*12270*/  IMAD.IADD R93, R91, 0x1, R50 ;  /* 0x000000015b5d7824 */ /* 0x002fe200078e0232 */
[----:B------:R-:W-:-:S04]  /*12280*/  I2FP.F32.S32 R50, R91 ;  /* 0x0000005b00327245 */ /* 0x000fc80000201400 */
[----:B------:R-:W0:Y:S01]  /*12290*/  @!P1 LDS.64 R48, [R94] ;  /* 0x000000005e309984 */ /* 0x000e220000000a00 */
[----:B------:R-:W-:-:S03]  /*122a0*/  LOP3.LUT P1, RZ, R88, 0x1f, R0, 0xf8, !PT ;  /* 0x0000001f58ff7812 */ /* 0x000fc6000782f800 */
[----:B0-----:R-:W0:Y:S02]  /*122b0*/  SHFL.DOWN PT, R51, R48, 0x2, 0x1f ;  /* 0x08401f0030337f89 */ /* 0x001e2400000e0000 */
[C---:B0-----:R-:W-:Y:S01]  /*122c0*/  FADD.FTZ R88, -R51.reuse, R48 ;  /* 0x0000003033587221 */ /* 0x041fe20000010100 */
[----:B------:R-:W-:-:S03]  /*122d0*/  FMUL.FTZ R94, R51, R50 ;  /* 0x00000032335e7220 */ /* 0x000fc60000410000 */
[----:B------:R-:W-:-:S04]  /*122e0*/  FMUL.FTZ R88, R88, R88 ;  /* 0x0000005858587220 */ /* 0x000fc80000410000 */
[----:B------:R-:W-:Y:S01]  /*122f0*/  FMUL.FTZ R91, R88, R89 ;  /* 0x00000059585b7220 */ /* 0x000fe20000410000 */
[----:B------:R-:W-:Y:S02]  /*12300*/  FFMA.FTZ R89, R89, R48, R94 ;  /* 0x0000003059597223 */ /* 0x000fe4000001005e */
[----:B------:R-:W0:Y:S01]  /*12310*/  SHFL.DOWN PT, R48, R49, 0x2, 0x1f ;  /* 0x08401f0031307f89 */ /* 0x000e2200000e0000 */
[----:B------:R-:W-:Y:S01]  /*12320*/  FMUL.FTZ R88, R91, R50 ;  /* 0x000000325b587220 */ /* 0x000fe20000410000 */
[----:B0-----:R-:W-:Y:S01]  /*12330*/  FADD.FTZ R48, R48, R49 ;  /* 0x0000003130307221 */ /* 0x001fe20000010000 */
[----:B------:R-:W-:-:S04]  /*12340*/  I2FP.F32.S32 R49, R93 ;  /* 0x0000005d00317245 */ /* 0x000fc80000201400 */
[----:B------:R-:W0:Y:S02]  /*12350*/  MUFU.RCP R51, R49 ;  /* 0x0000003100337308 */ /* 0x000e240000001000 */
[C---:B0-----:R-:W-:Y:S01]  /*12360*/  FMUL.FTZ R89, R51.reuse, R89 ;  /* 0x0000005933597220 */ /* 0x041fe20000410000 */
[----:B------:R-:W-:Y:S02]  /*12370*/  FFMA.FTZ R51, R51, R88, R48 ;  /* 0x0000005833337223 */ /* 0x000fe40000010030 */
[----:B------:R-:W0:Y:S04]  /*12380*/  SHFL.DOWN PT, R48, R93, 0x1, 0x1f ;  /* 0x08201f005d307f89 */ /* 0x000e2800000e0000 */
[----:B------:R-:W1:Y:S01]  /*12390*/  SHFL.DOWN PT, R88, R89, 0x1, 0x1f ;  /* 0x08201f0059587f89 */ /* 0x000e6200000e0000 */
[----:B0-----:R-:W-:-:S02]  /*123a0*/  IADD3 R93, R93, R48, RZ ;  /* 0x000000305d5d7210 */ /* 0x001fc40007ffe0ff */
[----:B------:R-:W-:Y:S01]  /*123b0*/  I2FP.F32.S32 R48, R48 ;  /* 0x0000003000307245 */ /* 0x000fe20000201400 */
[----:B-1----:R-:W-:Y:S01]  /*123c0*/  FADD.FTZ R50, R89, -R88 ;  /* 0x8000005859327221 */ /* 0x002fe20000010000 */
[----:B------:R-:W-:-:S03]  /*123d0*/  I2FP.F32.S32 R93, R93 ;  /* 0x0000005d005d7245 */ /* 0x000fc60000201400 */
[----:B------:R-:W-:Y:S01]  /*123e0*/  FMUL.FTZ R88, R88, R48 ;  /* 0x0000003058587220 */ /* 0x000fe20000410000 */
[----:B------:R-:W-:Y:S01]  /*123f0*/  FMUL.FTZ R50, R50, R50 ;  /* 0x0000003232327220 */ /* 0x000fe20000410000 */
[----:B------:R-:W0:Y:S02]  /*12400*/  MUFU.RCP R94, R93 ;  /* 0x0000005d005e7308 */ /* 0x000e240000001000 */
[C---:B------:R-:W-:Y:S01]  /*12410*/  FFMA.FTZ R88, R49.reuse, R89, R88 ;  /* 0x0000005931587223 */ /* 0x040fe20000010058 */
[----:B------:R-:W-:Y:S01]  /*12420*/  FMUL.FTZ R91, R49, R50 ;  /* 0x00000032315b7220 */ /* 0x000fe20000410000 */
[----:B------:R-:W1:Y:S03]  /*12430*/  LDC R89, c[0x0][0x2d8] ;  /* 0x0000b600ff597b82 */ /* 0x000e660000000800 */
[----:B------:R-:W-:Y:S02]  /*12440*/  FMUL.FTZ R50, R91, R48 ;  /* 0x000000305b327220 */ /* 0x000fe40000410000 */
[----:B------:R-:W2:Y:S01]  /*12450*/  SHFL.DOWN PT, R48, R51, 0x1, 0x1f ;  /* 0x08201f0033307f89 */ /* 0x000ea200000e0000 */
[----:B0-----:R-:W-:-:S06]  /*12460*/  FMUL.FTZ R91, R94, R88 ;  /* 0x000000585e5b7220 */ /* 0x001fcc0000410000 */
[----:B------:R-:W0:Y:S01]  /*12470*/  SHFL.IDX PT, R91, R91, RZ, 0x1f ;  /* 0x00001fff5b5b7589 */ /* 0x000e2200000e0000 */
[----:B--2---:R-:W-:Y:S02]  /*12480*/  FADD.FTZ R51, R51, R48 ;  /* 0x0000003033337221 */ /* 0x004fe40000010000 */
[----:B------:R-:W2:Y:S02]  /*12490*/  @!P1 LDC.64 R48, c[0x0][0x250] ;  /* 0x00009400ff309b82 */ /* 0x000ea40000000a00 */
[----:B------:R-:W-:-:S06]  /*124a0*/  FFMA.FTZ R94, R94, R50, R51 ;  /* 0x000000325e5e7223 */ /* 0x000fcc0000010033 */
[----:B------:R-:W1:Y:S01]  /*124b0*/  SHFL.IDX PT, R94, R94, RZ, 0x1f ;  /* 0x00001fff5e5e7589 */ /* 0x000e6200000e0000 */
[----:B------:R-:W3:Y:S01]  /*124c0*/  @!P1 LDC.64 R50, c[0x0][0x258] ;  /* 0x00009600ff329b82 */ /* 0x000ee20000000a00 */
[----:B0-----:R-:W-:Y:S01]  /*124d0*/  FMUL.FTZ R88, R91, R91 ;  /* 0x0000005b5b587220 */ /* 0x001fe20000410000 */
[----:B--2---:R-:W-:-:S04]  /*124e0*/  @!P1 LEA R48, P2, R7, R48, 0x2 ;  /* 0x0000003007309211 */ /* 0x004fc800078410ff */
[C---:B------:R-:W-:Y:S02]  /*124f0*/  @!P1 LEA.HI.X R49, R7.reuse, R49, R90, 0x2, P2 ;  /* 0x0000003107319211 */ /* 0x040fe400010f145a */
[----:B------:R-:W-:Y:S01]  /*12500*/  PLOP3.LUT P2, PT, PT, PT, UP0, 0x40, 0x0 ;  /* 0x000000000000781c */ /* 0x000fe20003f4e808 */
[----:B-1----:R-:W-:Y:S02]  /*12510*/  FFMA.FTZ R89, R94, UR11, R89 ;  /* 0x0000000b5e597c23 */ /* 0x002fe40008010059 */
[----:B------:R0:W-:Y:S01]  /*12520*/  @!P1 STG.E desc[UR6][R48.64], R91 ;  /* 0x0000005b30009986 */ /* 0x0001e2000c101906 */
[----:B------:R-:W-:Y:S02]  /*12530*/  FSEL R88, R88, RZ, !P2 ;  /* 0x000000ff58587208 */ /* 0x000fe40005000000 */
[----:B---3--:R-:W-:-:S03]  /*12540*/  @!P1 LEA R50, P2, R7, R50, 0x2 ;  /* 0x0000003207329211 */ /* 0x008fc600078410ff */
[----:B------:R-:W-:Y:S01]  /*12550*/  FADD.FTZ R88, R89, R88 ;  /* 0x0000005859587221 */ /* 0x000fe20000010000 */
[----:B------:R-:W-:-:S03]  /*12560*/  @!P1 LEA.HI.X R51, R7, R51, R90, 0x2, P2 ;  /* 0x0000003307339211 */ /* 0x000fc600010f145a */
[----:B------:R-:W1:Y:S02]  /*12570*/  MUFU.RSQ R90, R88 ;  /* 0x00000058005a7308 */ /* 0x000e640000001400 */
[----:B-1----:R0:W-:Y:S01]  /*12580*/  @!P1 STG.E desc[UR6][R50.64], R90 ;  /* 0x0000005a32009986 */ /* 0x0021e2000c101906 */
[----:B-----5:R-:W-:-:S13]  /*12590*/  ISETP.GE.AND P1, PT, R87, 0x1, PT ;  /* 0x000000015700780c */ /* 0x020fda0003f26270 */
[----:B0-----:R-:W-:Y:S05]  /*125a0*/  @!P1 BRA `(.L_x_2004) ;  /* 0x0000000800ec9947 */ /* 0x001fea0003800000 */
[----:B------:R-:W0:Y:S01]  /*125b0*/  LDC R95, c[0x0][0x218] ;  /* 0x00008600ff5f7b82 */ /* 0x000e220000000800 */
[----:B------:R-:W-:Y:S01]  /*125c0*/  VIADD R87, R87, 0xffffffff ;  /* 0xffffffff57577836 */ /* 0x000fe20000000000 */
[----:B------:R-:W-:Y:S01]  /*125d0*/  PLOP3.LUT P1, PT, PT, PT, UP0, 0x40, 0x0 ;  /* 0x000000000000781c */ /* 0x000fe20003f2e808 */
[----:B------:R-:W-:Y:S01]  /*125e0*/  BSSY B1, `(.L_x_2005) ;  /* 0x000002a000017945 */ /* 0x000fe20003800000 */
[----:B------:R-:W-:Y:S02]  /*125f0*/  LOP3.LUT R5, R0, 0x7f, RZ, 0xc0, !PT ;  /* 0x0000007f00057812 */ /* 0x000fe400078ec0ff */
[----:B------:R-:W-:Y:S01]  /*12600*/  FSEL R91, R91, RZ, P1 ;  /* 0x000000ff5b5b7208 */ /* 0x000fe20000800000 */
[----:B0-----:R-:W-:-:S05]  /*12610*/  IMAD R87, R87, R95, RZ ;  /* 0x0000005f57577224 */ /* 0x001fca00078e02ff */
[----:B------:R-:W-:-:S04]  /*12620*/  SHF.R.S32.HI R48, RZ, 0x1f, R87 ;  /* 0x0000001fff307819 */ /* 0x000fc80000011457 */
[----:B------:R-:W-:-:S04]  /*12630*/  LEA.HI R48, R48, R87, RZ, 0x3 ;  /* 0x0000005730307211 */ /* 0x000fc800078f18ff */
[----:B------:R-:W-:Y:S01]  /*12640*/  LEA.HI.SX32 R87, R48, R5, 0x1d ;  /* 0x0000000530577211 */ /* 0x000fe200078feaff */
[----:B------:R-:W-:Y:S06]  /*12650*/  @!P0 BRA `(.L_x_2006) ;  /* 0x0000000000888947 */ /* 0x000fec0003800000 */
[----:B------:R-:W2:Y:S04]  /*12660*/  LDL R94, [R1] ;  /* 0x00000000015e7983 */ /* 0x000ea80000100800 */
[----:B------:R-:W2:Y:S01]  /*12670*/  LDL R95, [R1+0x4] ;  /* 0x00000400015f7983 */ /* 0x000ea20000100800 */
[--C-:B------:R-:W-:Y:S01]  /*12680*/  FADD.FTZ R49, R23, -R91.reuse ;  /* 0x8000005b17317221 */ /* 0x100fe20000010000 */
[--C-:B------:R-:W-:Y:S01]  /*12690*/  FADD.FTZ R51, R25, -R91.reuse ;  /* 0x8000005b19337221 */ /* 0x100fe20000010000 */
[--C-:B------:R-:W-:Y:S01]  /*126a0*/  FADD.FTZ R89, R27, -R91.reuse ;  /* 0x8000005b1b597221 */ /* 0x100fe20000010000 */
[----:B------:R-:W-:Y:S01]  /*126b0*/  FADD.FTZ R93, R29, -R91 ;  /* 0x8000005b1d5d7221 */ /* 0x000fe20000010000 */
[C---:B------:R-:W-:Y:S01]  /*126c0*/  FMUL.FTZ R49, R90.reuse, R49 ;  /* 0x000000315a317220 */ /* 0x040fe20000410000 */
[C---:B------:R-:W-:Y:S01]  /*126d0*/  FMUL.FTZ R51, R90.reuse, R51 ;  /* 0x000000335a337220 */ /* 0x040fe20000410000 */
[C---:B------:R-:W-:Y:S01]  /*126e0*/  FMUL.FTZ R89, R90.reuse, R89 ;  /* 0x000000595a597220 */ /* 0x040fe20000410000 */
[----:B------:R-:W-:-:S02]  /*126f0*/  FMUL.FTZ R93, R90, R93 ;  /* 0x0000005d5a5d7220 */ /* 0x000fc40000410000 */
[----:B------:R-:W-:Y:S02]  /*12700*/  FFMA.FTZ R51, R155, R51, R154 ;  /* 0x000000339b337223 */ /* 0x000fe4000001009a */
[----:B------:R-:W-:Y:S01]  /*12710*/  FFMA.FTZ R50, R153, R93, R152 ;  /* 0x0000005d99327223 */ /* 0x000fe20000010098 */
[----:B------:R-:W-:-:S04]  /*12720*/  FADD.FTZ R93, R37, -R91 ;  /* 0x8000005b255d7221 */ /* 0x000fc80000010000 */
[----:B------:R-:W-:-:S04]  /*12730*/  FMUL.FTZ R88, R90, R93 ;  /* 0x0000005d5a587220 */ /* 0x000fc80000410000 */
[----:B------:R-:W-:Y:S01]  /*12740*/  FFMA.FTZ R88, R149, R88, R148 ;  /* 0x0000005895587223 */ /* 0x000fe20000010094 */
[----:B--2---:R-:W-:Y:S01]  /*12750*/  FFMA.FTZ R48, R95, R49, R94 ;  /* 0x000000315f307223 */ /* 0x004fe2000001005e */
[----:B------:R-:W-:Y:S01]  /*12760*/  FFMA.FTZ R49, R165, R89, R164 ;  /* 0x00000059a5317223 */ /* 0x000fe200000100a4 */
[--C-:B------:R-:W-:Y:S01]  /*12770*/  FADD.FTZ R89, R31, -R91.reuse ;  /* 0x8000005b1f597221 */ /* 0x100fe20000010000 */
[--C-:B------:R-:W-:Y:S02]  /*12780*/  FADD.FTZ R95, R35, -R91.reuse ;  /* 0x8000005b235f7221 */ /* 0x100fe40000010000 */
[----:B------:R-:W-:Y:S01]  /*12790*/  F2FP.BF16.F32.PACK_AB R48, R51, R48 ;  /* 0x000000303330723e */ /* 0x000fe200000010ff */
[----:B------:R-:W-:Y:S01]  /*127a0*/  FADD.FTZ R51, R33, -R91 ;  /* 0x8000005b21337221 */ /* 0x000fe20000010000 */
[----:B------:R-:W-:Y:S01]  /*127b0*/  F2FP.BF16.F32.PACK_AB R49, R50, R49 ;  /* 0x000000313231723e */ /* 0x000fe200000010ff */
[C---:B------:R-:W-:Y:S02]  /*127c0*/  FMUL.FTZ R89, R90.reuse, R89 ;  /* 0x000000595a597220 */ /* 0x040fe40000410000 */
[C---:B------:R-:W-:Y:S01]  /*127d0*/  FMUL.FTZ R50, R90.reuse, R51 ;  /* 0x000000335a327220 */ /* 0x040fe20000410000 */
[----:B------:R-:W-:Y:S01]  /*127e0*/  FMUL.FTZ R51, R90, R95 ;  /* 0x0000005f5a337220 */ /* 0x000fe20000410000 */
[----:B------:R-:W-:-:S02]  /*127f0*/  FFMA.FTZ R89, R163, R89, R162 ;  /* 0x00000059a3597223 */ /* 0x000fc400000100a2 */
[----:B------:R-:W-:Y:S01]  /*12800*/  FFMA.FTZ R50, R151, R50, R150 ;  /* 0x0000003297327223 */ /* 0x000fe20000010096 */
[----:B------:R-:W-:-:S04]  /*12810*/  FFMA.FTZ R51, R161, R51, R160 ;  /* 0x00000033a1337223 */ /* 0x000fc800000100a0 */
[----:B------:R-:W-:Y:S02]  /*12820*/  F2FP.BF16.F32.PACK_AB R50, R50, R89 ;  /* 0x000000593232723e */ /* 0x000fe400000010ff */
[----:B------:R-:W-:Y:S02]  /*12830*/  F2FP.BF16.F32.PACK_AB R51, R88, R51 ;  /* 0x000000335833723e */ /* 0x000fe400000010ff */
[----:B------:R-:W0:Y:S02]  /*12840*/  LDC.64 R88, c[0x0][0x2b8] ;  /* 0x0000ae00ff587b82 */ /* 0x000e240000000a00 */
[C---:B0-----:R-:W-:Y:S01]  /*12850*/  IMAD.WIDE.U32 R88, R87.reuse, 0x10, R88 ;  /* 0x0000001057587825 */ /* 0x041fe200078e0058 */
[----:B------:R-:W-:-:S04]  /*12860*/  IADD3 R87, R87, 0x80, RZ ;  /* 0x0000008057577810 */ /* 0x000fc80007ffe0ff */
[----:B------:R0:W-:Y:S03]  /*12870*/  STG.E.128 desc[UR6][R88.64], R48 ;  /* 0x0000003058007986 */ /* 0x0001e6000c101d06 */
.L_x_2006:
[----:B------:R-:W-:Y:S05]  /*12880*/  BSYNC B1 ;  /* 0x0000000000017941 */ /* 0x000fea0003800000 */
.L_x_2005:
[----:B------:R-:W-:Y:S01]  /*12890*/  ISETP.NE.AND P1, PT, R39, RZ, PT ;  /* 0x000000ff2700720c */ /* 0x000fe20003f25270 */
[----:B------:R-:W-:-:S12]  /*128a0*/  BSSY B1, `(.L_x_2007) ;  /* 0x0000022000017945 */ /* 0x000fd80003800000 */
[----:B------:R-:W-:Y:S05]  /*128b0*/  @!P1 BRA `(.L_x_2008) ;  /* 0x0000000000809947 */ /* 0x000fea0003800000 */
[--C-:B0-----:R-:W-:Y:S01]  /*128c0*/  FADD.FTZ R49, R52, -R91.reuse ;  /* 0x8000005b34317221 */ /* 0x101fe20000010000 */
[--C-:B------:R-:W-:Y:S01]  /*128d0*/  FADD.FTZ R51, R53, -R91.reuse ;  /* 0x8000005b35337221 */ /* 0x100fe20000010000 */
[--C-:B------:R-:W-:Y:S01]  /*128e0*/  FADD.FTZ R89, R54, -R91.reuse ;  /* 0x8000005b36597221 */ /* 0x100fe20000010000 */
[----:B------:R-:W-:Y:S01]  /*128f0*/  FADD.FTZ R93, R55, -R91 ;  /* 0x8000005b375d7221 */ /* 0x000fe20000010000 */
        /* <DEDUP_REMOVED lines=8> */
[--C-:B------:R-:W-:Y:S01]  /*12980*/  FADD.FTZ R89, R56, -R91.reuse ;  /* 0x8000005b38597221 */ /* 0x100fe20000010000 */
[--C-:B------:R-:W-:Y:S01]  /*12990*/  FADD.FTZ R95, R58, -R91.reuse ;  /* 0x8000005b3a5f7221 */ /* 0x100fe20000010000 */
[----:B------:R-:W-:Y:S01]  /*129a0*/  F2FP.BF16.F32.PACK_AB R48, R51, R48 ;  /* 0x000000303330723e */ /* 0x000fe200000010ff */
[--C-:B------:R-:W-:Y:S01]  /*129b0*/  FADD.FTZ R51, R57, -R91.reuse ;  /* 0x8000005b39337221 */ /* 0x100fe20000010000 */
[----:B------:R-:W-:Y:S01]  /*129c0*/  FADD.FTZ R93, R59, -R91 ;  /* 0x8000005b3b5d7221 */ /* 0x000fe20000010000 */
[----:B------:R-:W-:Y:S01]  /*129d0*/  F2FP.BF16.F32.PACK_AB R49, R50, R49 ;  /* 0x000000313231723e */ /* 0x000fe200000010ff */
[C---:B------:R-:W-:Y:S01]  /*129e0*/  FMUL.FTZ R89, R90.reuse, R89 ;  /* 0x000000595a597220 */ /* 0x040fe20000410000 */
[C---:B------:R-:W-:Y:S01]  /*129f0*/  FMUL.FTZ R50, R90.reuse, R51 ;  /* 0x000000335a327220 */ /* 0x040fe20000410000 */
[C---:B------:R-:W-:Y:S01]  /*12a00*/  FMUL.FTZ R51, R90.reuse, R95 ;  /* 0x0000005f5a337220 */ /* 0x040fe20000410000 */
[----:B------:R-:W-:Y:S01]  /*12a10*/  FMUL.FTZ R88, R90, R93 ;  /* 0x0000005d5a587220 */ /* 0x000fe20000410000 */
[----:B------:R-:W-:Y:S01]  /*12a20*/  FFMA.FTZ R89, R142, R89, R141 ;  /* 0x000000598e597223 */ /* 0x000fe2000001008d */
[----:B------:R-:W-:Y:S01]  /*12a30*/  FFMA.FTZ R50, R140, R50, R139 ;  /* 0x000000328c327223 */ /* 0x000fe2000001008b */
[----:B------:R-:W-:Y:S01]  /*12a40*/  FFMA.FTZ R51, R138, R51, R137 ;  /* 0x000000338a337223 */ /* 0x000fe20000010089 */
[----:B------:R-:W-:-:S03]  /*12a50*/  FFMA.FTZ R88, R136, R88, R135 ;  /* 0x0000005888587223 */ /* 0x000fc60000010087 */
[----:B------:R-:W-:Y:S02]  /*12a60*/  F2FP.BF16.F32.PACK_AB R50, R50, R89 ;  /* 0x000000593232723e */ /* 0x000fe400000010ff */
[----:B------:R-:W-:Y:S02]  /*12a70*/  F2FP.BF16.F32.PACK_AB R51, R88, R51 ;  /* 0x000000335833723e */ /* 0x000fe400000010ff */
[----:B------:R-:W0:Y:S02]  /*12a80*/  LDC.64 R88, c[0x0][0x2b8] ;  /* 0x0000ae00ff587b82 */ /* 0x000e240000000a00 */
[----:B0-----:R-:W-:-:S04]  /*12a90*/  IMAD.WIDE.U32 R88, R87, 0x10, R88 ;  /* 0x0000001057587825 */ /* 0x001fc800078e0058 */
[----:B------:R-:W-:Y:S01]  /*12aa0*/  VIADD R87, R87, 0x80 ;  /* 0x0000008057577836 */ /* 0x000fe20000000000 */
[----:B------:R1:W-:Y:S06]  /*12ab0*/  STG.E.128 desc[UR6][R88.64], R48 ;  /* 0x0000003058007986 */ /* 0x0003ec000c101d06 */
.L_x_2008:
[----:B------:R-:W-:Y:S05]  /*12ac0*/  BSYNC B1 ;  /* 0x0000000000017941 */ /* 0x000fea0003800000 */
.L_x_2007:
[----:B------:R-:W-:Y:S01]  /*12ad0*/  ISETP.NE.AND P1, PT, R60, RZ, PT ;  /* 0x000000ff3c00720c */ /* 0x000fe20003f25270 */
[----:B------:R-:W-:-:S12]  /*12ae0*/  BSSY B1, `(.L_x_2009) ;  /* 0x0000022000017945 */ /* 0x000fd80003800000 */
[----:B------:R-:W-:Y:S05]  /*12af0*/  @!P1 BRA `(.L_x_2010) ;  /* 0x0000000000809947 */ /* 0x000fea0003800000 */
[--C-:B01----:R-:W-:Y:S01]  /*12b00*/  FADD.FTZ R49, R61, -R91.reuse ;  /* 0x8000005b3d317221 */ /* 0x103fe20000010000 */
        /* <DEDUP_REMOVED lines=28> */
[C---:B0-----:R-:W-:Y:S01]  /*12cd0*/  IMAD.WIDE.U32 R88, R87.reuse, 0x10, R88 ;  /* 0x0000001057587825 */ /* 0x041fe200078e0058 */
[----:B------:R-:W-:-:S04]  /*12ce0*/  IADD3 R87, R87, 0x80, RZ ;  /* 0x0000008057577810 */ /* 0x000fc80007ffe0ff */
[----:B------:R2:W-:Y:S03]  /*12cf0*/  STG.E.128 desc[UR6][R88.64], R48 ;  /* 0x0000003058007986 */ /* 0x0005e6000c101d06 */
.L_x_2010:
[----:B------:R-:W-:Y:S05]  /*12d00*/  BSYNC B1 ;  /* 0x0000000000017941 */ /* 0x000fea0003800000 */
.L_x_2009:
[----:B------:R-:W-:Y:S01]  /*12d10*/  ISETP.NE.AND P1, PT, R69, RZ, PT ;  /* 0x000000ff4500720c */ /* 0x000fe20003f25270 */
[----:B------:R-:W-:-:S12]  /*12d20*/  BSSY B1, `(.L_x_2011) ;  /* 0x0000022000017945 */ /* 0x000fd80003800000 */
[----:B------:R-:W-:Y:S05]  /*12d30*/  @!P1 BRA `(.L_x_2012) ;  /* 0x0000000000809947 */ /* 0x000fea0003800000 */
[--C-:B012---:R-:W-:Y:S01]  /*12d40*/  FADD.FTZ R49, R70, -R91.reuse ;  /* 0x8000005b46317221 */ /* 0x107fe20000010000 */
        /* <DEDUP_REMOVED lines=31> */
.L_x_2012:
[----:B------:R-:W-:Y:S05]  /*12f40*/  BSYNC B1 ;  /* 0x0000000000017941 */ /* 0x000fea0003800000 */
.L_x_2011:
[----:B------:R-:W-:-:S13]  /*12f50*/  ISETP.NE.AND P1, PT, R78, RZ, PT ;  /* 0x000000ff4e00720c */ /* 0x000fda0003f25270 */
[----:B------:R-:W-:Y:S05]  /*12f60*/  @!P1 BRA `(.L_x_2004) ;  /* 0x00000000007c9947 */ /* 0x000fea0003800000 */
[--C-:B0123--:R-:W-:Y:S01]  /*12f70*/  FADD.FTZ R48, R79, -R91.reuse ;  /* 0x8000005b4f307221 */ /* 0x10ffe20000010000 */
        /* <DEDUP_REMOVED lines=25> */
[----:B------:R-:W0:Y:S02]  /*13110*/  LDC.64 R90, c[0x0][0x2b8] ;  /* 0x0000ae00ff5a7b82 */ /* 0x000e240000000a00 */
[----:B------:R-:W-:-:S02]  /*13120*/  F2FP.BF16.F32.PACK_AB R49, R93, R88 ;  /* 0x000000585d31723e */ /* 0x000fc400000010ff */
[----:B------:R-:W-:Y:S01]  /*13130*/  F2FP.BF16.F32.PACK_AB R48, R89, R48 ;  /* 0x000000305930723e */ /* 0x000fe200000010ff */
[----:B0-----:R-:W-:-:S05]  /*13140*/  IMAD.WIDE.U32 R88, R87, 0x10, R90 ;  /* 0x0000001057587825 */ /* 0x001fca00078e005a */
[----:B------:R4:W-:Y:S02]  /*13150*/  STG.E.128 desc[UR6][R88.64], R48 ;  /* 0x0000003058007986 */ /* 0x0009e4000c101d06 */
.L_x_2004:
[----:B------:R-:W-:Y:S05]  /*13160*/  BSYNC B0 ;  /* 0x0000000000007941 */ /* 0x000fea0003800000 */
.L_x_2003:
[----:B------:R-:W-:Y:S02]  /*13170*/  IADD3 R7, R7, UR14, RZ ;  /* 0x0000000e07077c10 */ /* 0x000fe4000fffe0ff */
[----:B------:R-:W-:Y:S02]  /*13180*/  SEL R91, RZ, 0x1, P5 ;  /* 0x00000001ff5b7807 */ /* 0x000fe40002800000 */
[----:B------:R-:W-:-:S13]  /*13190*/  ISETP.GE.AND P1, PT, R7, UR15, PT ;  /* 0x0000000f07007c0c */ /* 0x000fda000bf26270 */
[----:B------:R-:W-:Y:S05]  /*131a0*/  @!P1 BRA `(.L_x_2013) ;  /* 0xfffffee000bc9947 */ /* 0x000fea000383ffff */
[----:B------:R-:W-:Y:S05]  /*131b0*/  EXIT ;  /* 0x000000000000794d */ /* 0x000fea0003800000 */
.L_x_2002:
[----:B------:R-:W-:Y:S01]  /*131c0*/  HFMA2.MMA R88, -RZ, RZ, 0, 5.9604644775390625e-08 ;  /* 0x00000001ff587435 */ /* 0x000fe200000001ff */
[----:B------:R-:W-:Y:S01]  /*131d0*/  IMAD.MOV.U32 R94, RZ, RZ, R48 ;  /* 0x000000ffff5e7224 */ /* 0x000fe200078e0030 */
[----:B------:R-:W-:Y:S01]  /*131e0*/  MOV R91, 0xffffffff ;  /* 0xffffffff005b7802 */ /* 0x000fe20000000f00 */
[----:B------:R-:W-:-:S08]  /*131f0*/  IMAD.MOV.U32 R89, RZ, RZ, 0x1f ;  /* 0x0000001fff597424 */ /* 0x000fd000078e00ff */
[----:B-----5:R-:W-:Y:S05]  /*13200*/  WARPSYNC.COLLECTIVE R91, `(.L_x_2014) ;  /* 0x000000005b087348 */ /* 0x020fea0003c00000 */
[----:B------:R0:W1:Y:S02]  /*13210*/  SHFL.BFLY P6, R93, R94, R88, R89 ;  /* 0x0c0000585e5d7389 */ /* 0x00006400000c0059 */
[----:B01---5:R-:W-:Y:S01]  /*13220*/  ENDCOLLECTIVE ;  /* 0x000000000000791b */ /* 0x023fe20003800000 */
.L_x_2014:
[----:B------:R-:W-:Y:S02]  /*13230*/  IMAD.MOV.U32 R88, RZ, RZ, 0x2 ;  /* 0x00000002ff587424 */ /* 0x000fe400078e00ff */
[----:B------:R-:W-:-:S07]  /*13240*/  FADD.FTZ R94, R48, R93 ;  /* 0x0000005d305e7221 */ /* 0x000fce0000010000 */
[----:B------:R-:W-:Y:S05]  /*13250*/  WARPSYNC.COLLECTIVE R91, `(.L_x_2015) ;  /* 0x000000005b087348 */ /* 0x000fea0003c00000 */
[----:B------:R0:W1:Y:S02]  /*13260*/  SHFL.BFLY P6, R93, R94, R88, R89 ;  /* 0x0c0000585e5d7389 */ /* 0x00006400000c0059 */
[----:B01----:R-:W-:Y:S01]  /*13270*/  ENDCOLLECTIVE ;  /* 0x000000000000791b */ /* 0x003fe20003800000 */
.L_x_2015:
[----:B------:R-:W-:Y:S02]  /*13280*/  IMAD.MOV.U32 R88, RZ, RZ, 0x4 ;  /* 0x00000004ff587424 */ /* 0x000fe400078e00ff */
[----:B------:R-:W-:-:S05]  /*13290*/  FADD.FTZ R95, R94, R93 ;  /* 0x0000005d5e5f7221 */ /* 0x000fca0000010000 */
[----:B------:R-:W-:-:S07]  /*132a0*/  MOV R94, R95 ;  /* 0x0000005f005e7202 */ /* 0x000fce0000000f00 */
[----:B------:R-:W-:Y:S05]  /*132b0*/  WARPSYNC.COLLECTIVE R91, `(.L_x_2016) ;  /* 0x000000005b087348 */ /* 0x000fea0003c00000 */
[----:B------:R0:W1:Y:S02]  /*132c0*/  SHFL.BFLY P6, R93, R94, R88, R89 ;  /* 0x0c0000585e5d7389 */ /* 0x00006400000c0059 */
[----:B01----:R-:W-:Y:S01]  /*132d0*/  ENDCOLLECTIVE ;  /* 0x000000000000791b */ /* 0x003fe20003800000 */
.L_x_2016:
[----:B------:R-:W-:Y:S02]  /*132e0*/  IMAD.MOV.U32 R88, RZ, RZ, 0x8 ;  /* 0x00000008ff587424 */ /* 0x000fe400078e00ff */
[----:B------:R-:W-:-:S05]  /*132f0*/  FADD.FTZ R95, R95, R93 ;  /* 0x0000005d5f5f7221 */ /* 0x000fca0000010000 */
[----:B------:R-:W-:-:S07]  /*13300*/  MOV R94, R95 ;  /* 0x0000005f005e7202 */ /* 0x000fce0000000f00 */
[----:B------:R-:W-:Y:S05]  /*13310*/  WARPSYNC.COLLECTIVE R91, `(.L_x_2017) ;  /* 0x000000005b087348 */ /* 0x000fea0003c00000 */
[----:B------:R0:W1:Y:S02]  /*13320*/  SHFL.BFLY P6, R93, R94, R88, R89 ;  /* 0x0c0000585e5d7389 */ /* 0x00006400000c0059 */
[----:B01----:R-:W-:Y:S01]  /*13330*/  ENDCOLLECTIVE ;  /* 0x000000000000791b */ /* 0x003fe20003800000 */
.L_x_2017:
[----:B------:R-:W-:Y:S02]  /*13340*/  IMAD.MOV.U32 R88, RZ, RZ, 0x10 ;  /* 0x00000010ff587424 */ /* 0x000fe400078e00ff */
[----:B------:R-:W-:-:S05]  /*13350*/  FADD.FTZ R49, R95, R93 ;  /* 0x0000005d5f317221 */ /* 0x000fca0000010000 */
[----:B------:R-:W-:-:S07]  /*13360*/  MOV R94, R49 ;  /* 0x00000031005e7202 */ /* 0x000fce0000000f00 */
[----:B------:R-:W-:Y:S05]  /*13370*/  WARPSYNC.COLLECTIVE R91, `(.L_x_2018) ;  /* 0x000000005b087348 */ /* 0x000fea0003c00000 */
[----:B------:R0:W1:Y:S02]  /*13380*/  SHFL.BFLY P6, R93, R94, R88, R89 ;  /* 0x0c0000585e5d7389 */ /* 0x00006400000c0059 */
[----:B01----:R-:W-:Y:S01]  /*13390*/  ENDCOLLECTIVE ;  /* 0x000000000000791b */ /* 0x003fe20003800000 */
.L_x_2018:
[----:B------:R-:W-:-:S04]  /*133a0*/  FADD.FTZ R49, R49, R93 ;  /* 0x0000005d31317221 */ /* 0x000fc80000010000 */
[----:B------:R-:W-:-:S04]  /*133b0*/  FMUL.FTZ R48, R18, R49 ;  /* 0x0000003112307220 */ /* 0x000fc80000410000 */
[--C-:B------:R-:W-:Y:S01]  /*133c0*/  FADD.FTZ R49, R23, -R48.reuse ;  /* 0x8000003017317221 */ /* 0x100fe20000010000 */
[--C-:B------:R-:W-:Y:S01]  /*133d0*/  FADD.FTZ R94, R25, -R48.reuse ;  /* 0x80000030195e7221 */ /* 0x100fe20000010000 */
[--C-:B------:R-:W-:Y:S01]  /*133e0*/  FADD.FTZ R88, R31, -R48.reuse ;  /* 0x800000301f587221 */ /* 0x100fe20000010000 */
[----:B------:R-:W-:Y:S01]  /*133f0*/  FADD.FTZ R89, R53, -R48 ;  /* 0x8000003035597221 */ /* 0x000fe20000010000 */
[----:B------:R-:W-:-:S04]  /*13400*/  FFMA.FTZ R49, R49, R49, RZ ;  /* 0x0000003131317223 */ /* 0x000fc800000100ff */
[----:B------:R-:W-:Y:S01]  /*13410*/  FFMA.FTZ R49, R94, R94, R49 ;  /* 0x0000005e5e317223 */ /* 0x000fe20000010031 */
[----:B------:R-:W-:-:S04]  /*13420*/  FADD.FTZ R94, R27, -R48 ;  /* 0x800000301b5e7221 */ /* 0x000fc80000010000 */
[----:B------:R-:W-:Y:S01]  /*13430*/  FFMA.FTZ R49, R94, R94, R49 ;  /* 0x0000005e5e317223 */ /* 0x000fe20000010031 */
[----:B------:R-:W-:-:S04]  /*13440*/  FADD.FTZ R94, R29, -R48 ;  /* 0x800000301d5e7221 */ /* 0x000fc80000010000 */
        /* <DEDUP_REMOVED lines=72> */
[----:B------:R-:W-:Y:S01]  /*138d0*/  HFMA2.MMA R89, -RZ, RZ, 0, 1.847743988037109375e-06 ;  /* 0x0000001fff597435 */ /* 0x000fe200000001ff */
[----:B------:R-:W-:-:S03]  /*138e0*/  IMAD.MOV.U32 R88, RZ, RZ, 0x1 ;  /* 0x00000001ff587424 */ /* 0x000fc600078e00ff */
[----:B------:R-:W-:-:S07]  /*138f0*/  MOV R94, R49 ;  /* 0x00000031005e7202 */ /* 0x000fce0000000f00 */
[----:B------:R-:W-:Y:S05]  /*13900*/  WARPSYNC.COLLECTIVE R91, `(.L_x_2019) ;  /* 0x000000005b087348 */ /* 0x000fea0003c00000 */
[----:B------:R0:W1:Y:S02]  /*13910*/  SHFL.BFLY P6, R93, R94, R88, R89 ;  /* 0x0c0000585e5d7389 */ /* 0x00006400000c0059 */
[----:B01----:R-:W-:Y:S01]  /*13920*/  ENDCOLLECTIVE ;  /* 0x000000000000791b */ /* 0x003fe20003800000 */
.L_x_2019:
[----:B------:R-:W-:Y:S01]  /*13930*/  MOV R88, 0x2 ;  /* 0x0000000200587802 */ /* 0x000fe20000000f00 */
[----:B------:R-:W-:-:S04]  /*13940*/  FADD.FTZ R49, R49, R93 ;  /* 0x0000005d31317221 */ /* 0x000fc80000010000 */
[----:B------:R-:W-:-:S07]  /*13950*/  IMAD.MOV.U32 R94, RZ, RZ, R49 ;  /* 0x000000ffff5e7224 */ /* 0x000fce00078e0031 */
[----:B------:R-:W-:Y:S05]  /*13960*/  WARPSYNC.COLLECTIVE R91, `(.L_x_2020) ;  /* 0x000000005b087348 */ /* 0x000fea0003c00000 */
[----:B------:R0:W1:Y:S02]  /*13970*/  SHFL.BFLY P6, R93, R94, R88, R89 ;  /* 0x0c0000585e5d7389 */ /* 0x00006400000c0059 */
[----:B01----:R-:W-:Y:S01]  /*13980*/  ENDCOLLECTIVE ;  /* 0x000000000000791b */ /* 0x003fe20003800000 */
.L_x_2020:
[----:B------:R-:W-:Y:S01]  /*13990*/  HFMA2.MMA R88, -RZ, RZ, 0, 2.384185791015625e-07 ;  /* 0x00000004ff587435 */ /* 0x000fe200000001ff */
[----:B------:R-:W-:-:S04]  /*139a0*/  FADD.FTZ R49, R49, R93 ;  /* 0x0000005d31317221 */ /* 0x000fc80000010000 */
[----:B------:R-:W-:-:S07]  /*139b0*/  IMAD.MOV.U32 R94, RZ, RZ, R49 ;  /* 0x000000ffff5e7224 */ /* 0x000fce00078e0031 */
[----:B------:R-:W-:Y:S05]  /*139c0*/  WARPSYNC.COLLECTIVE R91, `(.L_x_2021) ;  /* 0x000000005b087348 */ /* 0x000fea0003c00000 */
[----:B------:R0:W1:Y:S02]  /*139d0*/  SHFL.BFLY P6, R93, R94, R88, R89 ;  /* 0x0c0000585e5d7389 */ /* 0x00006400000c0059 */
[----:B01----:R-:W-:Y:S01]  /*139e0*/  ENDCOLLECTIVE ;  /* 0x000000000000791b */ /* 0x003fe20003800000 */
.L_x_2021:
[----:B------:R-:W-:Y:S01]  /*139f0*/  MOV R88, 0x8 ;  /* 0x0000000800587802 */ /* 0x000fe20000000f00 */
[----:B------:R-:W-:-:S04]  /*13a00*/  FADD.FTZ R49, R49, R93 ;  /* 0x0000005d31317221 */ /* 0x000fc80000010000 */
[----:B------:R-:W-:-:S07]  /*13a10*/  IMAD.MOV.U32 R94, RZ, RZ, R49 ;  /* 0x000000ffff5e7224 */ /* 0x000fce00078e0031 */
[----:B------:R-:W-:Y:S05]  /*13a20*/  WARPSYNC.COLLECTIVE R91, `(.L_x_2022) ;  /* 0x000000005b087348 */ /* 0x000fea0003c00000 */
[----:B------:R0:W1:Y:S02]  /*13a30*/  SHFL.BFLY P6, R93, R94, R88, R89 ;  /* 0x0c0000585e5d7389 */ /* 0x00006400000c0059 */
[----:B01----:R-:W-:Y:S01]  /*13a40*/  ENDCOLLECTIVE ;  /* 0x000000000000791b */ /* 0x003fe20003800000 */
.L_x_2022:
[----:B------:R-:W-:Y:S01]  /*13a50*/  HFMA2.MMA R88, -RZ, RZ, 0, 9.5367431640625e-07 ;  /* 0x00000010ff587435 */ /* 0x000fe200000001ff */
[----:B------:R-:W-:-:S04]  /*13a60*/  FADD.FTZ R49, R49, R93 ;  /* 0x0000005d31317221 */ /* 0x000fc80000010000 */
[----:B------:R-:W-:-:S07]  /*13a70*/  IMAD.MOV.U32 R94, RZ, RZ, R49 ;  /* 0x000000ffff5e7224 */ /* 0x000fce00078e0031 */
[----:B------:R-:W-:Y:S05]  /*13a80*/  WARPSYNC.COLLECTIVE R91, `(.L_x_2023) ;  /* 0x000000005b087348 */ /* 0x000fea0003c00000 */
[----:B------:R0:W1:Y:S02]  /*13a90*/  SHFL.BFLY P6, R93, R94, R88, R89 ;  /* 0x0c0000585e5d7389 */ /* 0x00006400000c0059 */
[----:B01----:R-:W-:Y:S01]  /*13aa0*/  ENDCOLLECTIVE ;  /* 0x000000000000791b */ /* 0x003fe20003800000 */
.L_x_2023:
[----:B------:R-:W-:Y:S05]  /*13ab0*/  BRA `(.L_x_2024) ;  /* 0xffffffe4008c7947 */ /* 0x000fea000383ffff */
.L_x_2025:
        /* <DEDUP_REMOVED lines=12> */
.L_x_37170:


//--------------------- .text._ZN10layer_norm13ln_fwd_kernelINS_13Kernel_traitsI13__nv_bfloat16S2_S2_S2_fjLj5120ELj1ELj1ELj4ELj16ENS_18Kernel_traits_baseILj5120ES2_S2_S2_S2_fjLj128EEEEELb1ELb0ELb1ELb1EEEvNS_9FwdParamsE --------------------------
	.section	.text._ZN10layer_norm13ln_fwd_kernelINS_13Kernel_traitsI13__nv_bfloat16S2_S2_S2_fjLj5120ELj1ELj1ELj4ELj16ENS_18Kernel_traits_baseILj5120ES2_S2_S2_S2_fjLj128EEEEELb1ELb0ELb1ELb1EEEvNS_9FwdParamsE,"ax",@progbits
	.align	128
        .global         _ZN10layer_norm13ln_fwd_kernelINS_13Kernel_traitsI13__nv_bfloat16S2_S2_S2_fjLj5120ELj1ELj1ELj4ELj16ENS_18Kernel_traits_baseILj5120ES2_S2_S2_S2_fjLj128EEEEELb1ELb0ELb1ELb1EEEvNS_9FwdParamsE
        .type           _ZN10layer_norm13ln_fwd_kernelINS_13Kernel_traitsI13__nv_bfloat16S2_S2_S2_fjLj5120ELj1ELj1ELj4ELj16ENS_18Kernel_traits_baseILj5120ES2_S2_S2_S2_fjLj128EEEEELb1ELb0ELb1ELb1EEEvNS_9FwdParamsE,@function
        .size           _ZN10layer_norm13ln_fwd_kernelINS_13Kernel_traitsI13__nv_bfloat16S2_S2_S2_fjLj5120ELj1ELj1ELj4ELj16ENS_18Kernel_traits_baseILj5120ES2_S2_S2_S2_fjLj128EEEEELb1ELb0ELb1ELb1EEEvNS_9FwdParamsE,(.L_x_37171 - _ZN10layer_norm13ln_fwd_kernelINS_13Kernel_traitsI13__nv_bfloat16S2_S2_S2_fjLj5120ELj1ELj1ELj4ELj16ENS_18Kernel_traits_baseILj5120ES2_S2_S2_S2_fjLj128EEEEELb1ELb0ELb1ELb1EEEvNS_9FwdParamsE)
        .other          _ZN10layer_norm13ln_fwd_kernelINS_13Kernel_traitsI13__nv_bfloat16S2_S2_S2_fjLj5120ELj1ELj1ELj4ELj16ENS_18Kernel_traits_baseILj5120ES2_S2_S2_S2_fjLj128EEEEELb1ELb0ELb1ELb1EEEvNS_9FwdParamsE,@"STO_CUDA_ENTRY STV_DEFAULT"
_ZN10layer_norm13ln_fwd_kernelINS_13Kernel_traitsI13__nv_bfloat16S2_S2_S2_fjLj5120ELj1ELj1ELj4ELj16ENS_18Kernel_traits_baseILj5120ES2_S2_S2_S2_fjLj128EEEEELb1ELb0ELb1ELb1EEEvNS_9FwdParamsE:
.text._ZN10layer_norm13ln_fwd_kernelINS_13Kernel_traitsI13__nv_bfloat16S2_S2_S2_fjLj5120ELj1ELj1ELj4ELj16ENS_18Kernel_traits_baseILj5120ES2_S2_S2_S2_fjLj128EEEEELb1ELb0ELb1ELb1EEEvNS_9FwdParamsE:
        /* <DEDUP_REMOVED lines=8> */
[----:B------:R-:W0:Y:S01]  /*0080*/  LDC R109, c[0x0][0x2ec] ;  /* 0x0000bb00ff6d7b82 */ /* 0x000e220000000800 */
[----:B------:R-:W1:Y:S01]  /*0090*/  S2R R3, SR_TID.X ;  /* 0x0000000000037919 */ /* 0x000e620000002100 */
[----:B------:R-:W-:-:S06]  /*00a0*/  ULDC.64 UR10, c[0x0][0x2c8] ;  /* 0x0000b200000a7ab9 */ /* 0x000fcc0000000a00 */
[----:B------:R-:W2:Y:S01]  /*00b0*/  @P1 LDG.E.64 R4, desc[UR4][R4.64] ;  /* 0x0000000404041981 */ /* 0x000ea2000c1e1b00 */
[----:B------:R-:W3:Y:S03]  /*00c0*/  @P1 LDC R9, c[0x0][0x2f0] ;  /* 0x0000bc00ff091b82 */ /* 0x000ee60000000800 */
[----:B0-----:R-:W3:Y:S05]  /*00d0*/  @P1 LDG.E.64 R6, desc[UR4][R108.64] ;  /* 0x000000046c061981 */ /* 0x001eea000c1e1b00 */
[----:B------:R-:W0:Y:S08]  /*00e0*/  S2UR UR8, SR_CTAID.X ;  /* 0x00000000000879c3 */ /* 0x000e300000002500 */
[----:B------:R-:W0:Y:S01]  /*00f0*/  LDC R2, c[0x0][RZ] ;  /* 0x00000000ff027b82 */ /* 0x000e220000000800 */
[----:B-1----:R-:W-:-:S04]  /*0100*/  SHF.L.U32 R0, R3, 0x4, RZ ;  /* 0x0000000403007819 */ /* 0x002fc800000006ff */
[----:B------:R-:W-:Y:S01]  /*0110*/  LOP3.LUT R34, R0, 0x7f0, RZ, 0xc0, !PT ;  /* 0x000007f000227812 */ /* 0x000fe200078ec0ff */
[----:B0-----:R-:W-:Y:S01]  /*0120*/  IMAD R0, R2, UR8, R3 ;  /* 0x0000000802007c24 */ /* 0x001fe2000f8e0203 */
[----:B------:R-:W-:-:S04]  /*0130*/  ISETP.NE.U32.AND P0, PT, RZ, UR10, PT ;  /* 0x0000000aff007c0c */ /* 0x000fc8000bf05070 */
[----:B------:R-:W-:Y:S02]  /*0140*/  ISETP.NE.AND.EX P0, PT, RZ, UR11, PT, P0 ;  /* 0x0000000bff007c0c */ /* 0x000fe4000bf05300 */
[----:B------:R-:W-:Y:S01]  /*0150*/  IADD3 R28, P3, R34, UR10, RZ ;  /* 0x0000000a221c7c10 */ /* 0x000fe2000ff7e0ff */
[----:B------:R-:W-:-:S04]  /*0160*/  ULDC UR10, c[0x0][0x214] ;  /* 0x00008500000a7ab9 */ /* 0x000fc80000000800 */
[----:B------:R-:W-:-:S06]  /*0170*/  IMAD.X R29, RZ, RZ, UR11, P3 ;  /* 0x0000000bff1d7e24 */ /* 0x000fcc00098e06ff */
[----:B------:R-:W5:Y:S04]  /*0180*/  @P0 LDG.E.128 R12, desc[UR4][R28.64+0x800] ;  /* 0x000800041c0c0981 */ /* 0x000f68000c1e1d00 */
[----:B------:R-:W5:Y:S04]  /*0190*/  @P0 LDG.E.128 R16, desc[UR4][R28.64+0x1000] ;  /* 0x001000041c100981 */ /* 0x000f68000c1e1d00 */
[----:B------:R-:W5:Y:S01]  /*01a0*/  @P0 LDG.E.128 R24, desc[UR4][R28.64+0x2000] ;  /* 0x002000041c180981 */ /* 0x000f62000c1e1d00 */
[----:B--2---:R-:W-:Y:S02]  /*01b0*/  @P1 R2UR UR6, R4 ;  /* 0x00000000040612ca */ /* 0x004fe400000e0000 */
[----:B------:R-:W-:-:S02]  /*01c0*/  @P1 R2UR UR7, R5 ;  /* 0x00000000050712ca */ /* 0x000fc400000e0000 */
[----:B---3--:R-:W-:-:S11]  /*01d0*/  @P1 IADD3 R108, P2, R6, R9, RZ ;  /* 0x00000009066c1210 */ /* 0x008fd60007f5e0ff */
[----:B------:R-:W-:Y:S01]  /*01e0*/  UIADD3 UR17, UR7, -0x4498517b, URZ ;  /* 0xbb67ae8507117890 */ /* 0x000fe2000fffe03f */
[----:B------:R-:W5:Y:S01]  /*01f0*/  @P0 LDG.E.128 R8, desc[UR4][R28.64] ;  /* 0x000000041c080981 */ /* 0x000f62000c1e1d00 */
[----:B------:R-:W-:Y:S02]  /*0200*/  @P1 IMAD.X R109, RZ, RZ, R7, P2 ;  /* 0x000000ffff6d1224 */ /* 0x000fe400010e0607 */
[----:B------:R-:W-:-:S03]  /*0210*/  IMAD.WIDE.U32 R6, R0, -0x326172a9, RZ ;  /* 0xcd9e8d5700067825 */ /* 0x000fc600078e00ff */
[--C-:B------:R-:W-:Y:S02]  /*0220*/  SHF.R.U64 R52, R108, 0x2, R109.reuse ;  /* 0x000000026c347819 */ /* 0x100fe4000000126d */
[----:B------:R-:W-:-:S03]  /*0230*/  SHF.R.U32.HI R53, RZ, 0x2, R109 ;  /* 0x00000002ff357819 */ /* 0x000fc6000001166d */
[----:B------:R-:W-:Y:S01]  /*0240*/  IMAD.WIDE.U32 R4, R52, -0x2daee0ad, RZ ;  /* 0xd2511f5334047825 */ /* 0x000fe200078e00ff */
[----:B------:R-:W-:-:S04]  /*0250*/  LOP3.LUT R20, R7, UR6, R53, 0x96, !PT ;  /* 0x0000000607147c12 */ /* 0x000fc8000f8e9635 */
        /* <DEDUP_REMOVED lines=14> */
[----:B------:R-:W-:Y:S01]  /*0340*/  UIADD3 UR20, UR6, -0x255992d5, URZ ;  /* 0xdaa66d2b06147890 */ /* 0x000fe2000fffe03f */
[----:B------:R0:W5:Y:S02]  /*0350*/  @P0 LDG.E.128 R20, desc[UR4][R28.64+0x1800] ;  /* 0x001800041c140981 */ /* 0x000164000c1e1d00 */
        /* <DEDUP_REMOVED lines=11> */
[----:B------:R-:W-:-:S03]  /*0410*/  UIADD3 UR24, UR6, 0x1715609d, URZ ;  /* 0x1715609d06187890 */ /* 0x000fc6000fffe03f */
        /* <DEDUP_REMOVED lines=11> */
[----:B------:R-:W-:-:S04]  /*04d0*/  UIADD3 UR28, UR6, 0x5384540f, URZ ;  /* 0x5384540f061c7890 */ /* 0x000fc8000fffe03f */
[----:B------:R-:W-:Y:S02]  /*04e0*/  LOP3.LUT R2, R31, UR29, R4, 0x96, !PT ;  /* 0x0000001d1f027c12 */ /* 0x000fe4000f8e9604 */
[----:B------:R-:W-:Y:S01]  /*04f0*/  LEA.HI R4, R3, UR8, RZ, 0x19 ;  /* 0x0000000803047c11 */ /* 0x000fe2000f8fc8ff */
[----:B------:R-:W-:Y:S01]  /*0500*/  IMAD.WIDE.U32 R32, R32, -0x326172a9, RZ ;  /* 0xcd9e8d5720207825 */ /* 0x000fe200078e00ff */
[----:B------:R-:W-:Y:S02]  /*0510*/  ULDC.64 UR8, c[0x0][0x260] ;  /* 0x0000980000087ab9 */ /* 0x000fe40000000a00 */
[----:B------:R-:W-:Y:S02]  /*0520*/  ISETP.GE.AND P1, PT, R4, UR10, PT ;  /* 0x0000000a04007c0c */ /* 0x000fe4000bf26270 */
[----:B------:R-:W-:Y:S01]  /*0530*/  LOP3.LUT R105, R33, UR28, R6, 0x96, !PT ;  /* 0x0000001c21697c12 */ /* 0x000fe2000f8e9606 */
[----:B------:R-:W-:Y:S01]  /*0540*/  UIADD3 UR30, UR6, -0xe443238, URZ ;  /* 0xf1bbcdc8061e7890 */ /* 0x000fe2000fffe03f */
[----:B0-----:R-:W-:Y:S01]  /*0550*/  IADD3 R28, P2, R34, UR8, RZ ;  /* 0x00000008221c7c10 */ /* 0x001fe2000ff5e0ff */
[----:B------:R-:W-:Y:S01]  /*0560*/  UIADD3 UR31, UR7, -0x24c28bd8, URZ ;  /* 0xdb3d7428071f7890 */ /* 0x000fe2000fffe03f */
[----:B------:R-:W-:-:S02]  /*0570*/  IMAD.HI.U32 R7, R2, -0x326172a9, RZ ;  /* 0xcd9e8d5702077827 */ /* 0x000fc400078e00ff */
[----:B------:R-:W-:Y:S02]  /*0580*/  IADD3.X R29, RZ, UR9, RZ, P2, !PT ;  /* 0x00000009ff1d7c10 */ /* 0x000fe400097fe4ff */
[----:B------:R-:W-:Y:S01]  /*0590*/  IMAD.HI.U32 R5, R105, -0x2daee0ad, RZ ;  /* 0xd2511f5369057827 */ /* 0x000fe200078e00ff */
[----:B------:R-:W-:-:S04]  /*05a0*/  LOP3.LUT R54, R7, UR30, R32, 0x96, !PT ;  /* 0x0000001e07367c12 */ /* 0x000fc8000f8e9620 */
[----:B------:R-:W-:Y:S01]  /*05b0*/  LOP3.LUT R55, R5, UR31, R30, 0x96, !PT ;  /* 0x0000001f05377c12 */ /* 0x000fe2000f8e961e */
[----:B------:R-:W-:Y:S06]  /*05c0*/  @P1 EXIT ;  /* 0x000000000000194d */ /* 0x000fec0003800000 */
[----:B-----5:R-:W-:Y:S02]  /*05d0*/  @!P0 CS2R R10, SRZ ;  /* 0x00000000000a8805 */ /* 0x020fe4000001ff00 */
[----:B------:R-:W-:Y:S02]  /*05e0*/  @!P0 CS2R R12, SRZ ;  /* 0x00000000000c8805 */ /* 0x000fe4000001ff00 */
[----:B------:R-:W-:Y:S02]  /*05f0*/  @!P0 CS2R R16, SRZ ;  /* 0x0000000000108805 */ /* 0x000fe4000001ff00 */
[----:B------:R-:W-:Y:S02]  /*0600*/  @!P0 CS2R R18, SRZ ;  /* 0x0000000000128805 */ /* 0x000fe4000001ff00 */
[----:B------:R-:W-:Y:S02]  /*0610*/  @!P0 CS2R R22, SRZ ;  /* 0x0000000000168805 */ /* 0x000fe4000001ff00 */
[----:B------:R-:W-:-:S02]  /*0620*/  @!P0 CS2R R24, SRZ ;  /* 0x0000000000188805 */ /* 0x000fc4000001ff00 */
[C---:B------:R-:W-:Y:S02]  /*0630*/  PRMT R80, R10.reuse, 0x7632, R80 ;  /* 0x000076320a507816 */ /* 0x040fe40000000050 */
[----:B------:R-:W-:Y:S02]  /*0640*/  @!P0 CS2R R8, SRZ ;  /* 0x0000000000088805 */ /* 0x000fe4000001ff00 */
[----:B------:R-:W-:Y:S02]  /*0650*/  SHF.L.U32 R7, R10, 0x10, RZ ;  /* 0x000000100a077819 */ /* 0x000fe400000006ff */
[----:B------:R-:W-:Y:S02]  /*0660*/  @!P0 CS2R R14, SRZ ;  /* 0x00000000000e8805 */ /* 0x000fe4000001ff00 */
[----:B------:R-:W-:Y:S02]  /*0670*/  PRMT R83, R13, 0x7632, R83 ;  /* 0x000076320d537816 */ /* 0x000fe40000000053 */
[----:B------:R-:W-:-:S02]  /*0680*/  @!P0 CS2R R20, SRZ ;  /* 0x0000000000148805 */ /* 0x000fc4000001ff00 */
[----:B------:R-:W-:Y:S02]  /*0690*/  SHF.L.U32 R10, R13, 0x10, RZ ;  /* 0x000000100d0a7819 */ /* 0x000fe400000006ff */
[----:B------:R-:W-:Y:S02]  /*06a0*/  @!P0 CS2R R26, SRZ ;  /* 0x00000000001a8805 */ /* 0x000fe4000001ff00 */
[C---:B------:R-:W-:Y:S01]  /*06b0*/  PRMT R86, R16.reuse, 0x7632, R86 ;  /* 0x0000763210567816 */ /* 0x040fe20000000056 */
[----:B------:R-:W-:Y:S01]  /*06c0*/  UIADD3 UR32, UR6, -0x700cb87f, URZ ;  /* 0x8ff3478106207890 */ /* 0x000fe2000fffe03f */
[----:B------:R-:W-:Y:S01]  /*06d0*/  SHF.L.U32 R13, R16, 0x10, RZ ;  /* 0x00000010100d7819 */ /* 0x000fe200000006ff */
[----:B------:R-:W5:Y:S01]  /*06e0*/  LDG.E.128 R48, desc[UR4][R28.64] ;  /* 0x000000041c307981 */ /* 0x000f62000c1e1d00 */
[C---:B------:R-:W-:Y:S01]  /*06f0*/  PRMT R89, R19.reuse, 0x7632, R89 ;  /* 0x0000763213597816 */ /* 0x040fe20000000059 */
[----:B------:R-:W-:Y:S01]  /*0700*/  UIADD3 UR33, UR7, -0x695add53, URZ ;  /* 0x96a522ad07217890 */ /* 0x000fe2000fffe03f */
[----:B------:R-:W-:Y:S01]  /*0710*/  SHF.L.U32 R16, R19, 0x10, RZ ;  /* 0x0000001013107819 */ /* 0x000fe200000006ff */
[----:B------:R-:W5:Y:S01]  /*0720*/  LDG.E.128 R44, desc[UR4][R28.64+0x800] ;  /* 0x000800041c2c7981 */ /* 0x000f62000c1e1d00 */
[C---:B------:R-:W-:Y:S01]  /*0730*/  PRMT R92, R22.reuse, 0x7632, R92 ;  /* 0x00007632165c7816 */ /* 0x040fe2000000005c */
[----:B------:R-:W-:Y:S01]  /*0740*/  IMAD R105, R105, -0x2daee0ad, RZ ;  /* 0xd2511f5369697824 */ /* 0x000fe200078e02ff */
[----:B------:R-:W-:Y:S01]  /*0750*/  SHF.L.U32 R19, R22, 0x10, RZ ;  /* 0x0000001016137819 */ /* 0x000fe200000006ff */
[----:B------:R-:W5:Y:S01]  /*0760*/  LDG.E.128 R40, desc[UR4][R28.64+0x1000] ;  /* 0x001000041c287981 */ /* 0x000f62000c1e1d00 */
[C---:B------:R-:W-:Y:S01]  /*0770*/  PRMT R95, R25.reuse, 0x7632, R95 ;  /* 0x00007632195f7816 */ /* 0x040fe2000000005f */
[----:B------:R-:W-:Y:S01]  /*0780*/  ULDC.U8 UR8, c[0x0][0x2a0] ;  /* 0x0000a80000087ab9 */ /* 0x000fe20000000000 */
[----:B------:R-:W-:Y:S01]  /*0790*/  SHF.L.U32 R22, R25, 0x10, RZ ;  /* 0x0000001019167819 */ /* 0x000fe200000006ff */
[----:B------:R-:W-:Y:S01]  /*07a0*/  IMAD R25, R2, -0x326172a9, RZ ;  /* 0xcd9e8d5702197824 */ /* 0x000fe200078e02ff */
[----:B------:R-:W5:Y:S01]  /*07b0*/  LDG.E.128 R36, desc[UR4][R28.64+0x1800] ;  /* 0x001800041c247981 */ /* 0x000f62000c1e1d00 */
[C---:B------:R-:W-:Y:S01]  /*07c0*/  PRMT R30, R8.reuse, 0x7632, R30 ;  /* 0x00007632081e7816 */ /* 0x040fe2000000001e */
[----:B------:R-:W-:Y:S01]  /*07d0*/  IMAD.U32 R5, R8, 0x10000, RZ ;  /* 0x0001000008057824 */ /* 0x000fe200078e00ff */
[C---:B------:R-:W-:Y:S01]  /*07e0*/  PRMT R31, R9.reuse, 0x7632, R31 ;  /* 0x00007632091f7816 */ /* 0x040fe2000000001f */
[----:B------:R0:W5:Y:S01]  /*07f0*/  LDG.E.128 R32, desc[UR4][R28.64+0x2000] ;  /* 0x002000041c207981 */ /* 0x000162000c1e1d00 */
[----:B------:R-:W-:Y:S01]  /*0800*/  IMAD.U32 R6, R9, 0x10000, RZ ;  /* 0x0001000009067824 */ /* 0x000fe200078e00ff */
[----:B------:R-:W-:Y:S01]  /*0810*/  PRMT R81, R11, 0x7632, R81 ;  /* 0x000076320b517816 */ /* 0x000fe20000000051 */
[----:B------:R-:W-:Y:S01]  /*0820*/  IMAD.HI.U32 R2, R55, -0x326172a9, RZ ;  /* 0xcd9e8d5737027827 */ /* 0x000fe200078e00ff */
[----:B------:R-:W-:Y:S01]  /*0830*/  PRMT R82, R12, 0x7632, R82 ;  /* 0x000076320c527816 */ /* 0x000fe20000000052 */
[----:B------:R-:W-:Y:S01]  /*0840*/  ULDC UR10, c[0x0][0x294] ;  /* 0x0000a500000a7ab9 */ /* 0x000fe20000000800 */
[----:B------:R-:W-:Y:S01]  /*0850*/  PRMT R84, R14, 0x7632, R84 ;  /* 0x000076320e547816 */ /* 0x000fe20000000054 */
[----:B------:R-:W-:Y:S01]  /*0860*/  IMAD.U32 R8, R11, 0x10000, RZ ;  /* 0x000100000b087824 */ /* 0x000fe200078e00ff */
[----:B------:R-:W-:Y:S01]  /*0870*/  PRMT R85, R15, 0x7632, R85 ;  /* 0x000076320f557816 */ /* 0x000fe20000000055 */
[----:B------:R-:W-:Y:S01]  /*0880*/  IMAD.U32 R9, R12, 0x10000, RZ ;  /* 0x000100000c097824 */ /* 0x000fe200078e00ff */
[----:B------:R-:W-:Y:S01]  /*0890*/  PRMT R88, R18, 0x7632, R88 ;  /* 0x0000763212587816 */ /* 0x000fe20000000058 */
[----:B0-----:R-:W-:Y:S01]  /*08a0*/  IMAD.WIDE.U32 R28, R54, -0x2daee0ad, RZ ;  /* 0xd2511f53361c7825 */ /* 0x001fe200078e00ff */
[----:B------:R-:W-:Y:S01]  /*08b0*/  PRMT R91, R21, 0x7632, R91 ;  /* 0x00007632155b7816 */ /* 0x000fe2000000005b */
[----:B------:R-:W-:Y:S01]  /*08c0*/  ULDC UR11, c[0x0][0x290] ;  /* 0x0000a400000b7ab9 */ /* 0x000fe20000000800 */
        /* <DEDUP_REMOVED lines=12> */
[----:B------:R-:W-:Y:S01]  /*0990*/  LOP3.LUT R2, R2, UR32, R25, 0x96, !PT ;  /* 0x0000002002027c12 */ /* 0x000fe2000f8e9619 */
[----:B------:R-:W-:Y:S01]  /*09a0*/  IMAD.U32 R20, R23, 0x10000, RZ ;  /* 0x0001000017147824 */ /* 0x000fe200078e00ff */
[----:B------:R-:W-:Y:S01]  /*09b0*/  LOP3.LUT R105, R29, UR33, R105, 0x96, !PT ;  /* 0x000000211d697c12 */ /* 0x000fe2000f8e9669 */
[----:B------:R-:W-:Y:S01]  /*09c0*/  IMAD.U32 R21, R24, 0x10000, RZ ;  /* 0x0001000018157824 */ /* 0x000fe200078e00ff */
[----:B------:R-:W-:Y:S01]  /*09d0*/  MOV R107, R28 ;  /* 0x0000001c006b7202 */ /* 0x000fe20000000f00 */
[----:B------:R-:W-:Y:S01]  /*09e0*/  IMAD.U32 R23, R26, 0x10000, RZ ;  /* 0x000100001a177824 */ /* 0x000fe200078e00ff */
[----:B------:R-:W-:Y:S01]  /*09f0*/  LOP3.LUT R108, R108, 0x3, RZ, 0xc0, !PT ;  /* 0x000000036c6c7812 */ /* 0x000fe200078ec0ff */
[----:B------:R-:W-:Y:S01]  /*0a00*/  IMAD.U32 R24, R27, 0x10000, RZ ;  /* 0x000100001b187824 */ /* 0x000fe200078e00ff */
[----:B------:R-:W-:Y:S01]  /*0a10*/  MOV R27, R53 ;  /* 0x00000035001b7202 */ /* 0x000fe20000000f00 */
[----:B------:R-:W-:Y:S01]  /*0a20*/  IMAD.MOV.U32 R25, RZ, RZ, R0 ;  /* 0x000000ffff197224 */ /* 0x000fe200078e0000 */
[----:B------:R-:W-:Y:S01]  /*0a30*/  LOP3.LUT R29, R3, 0x7f, RZ, 0xc0, !PT ;  /* 0x0000007f031d7812 */ /* 0x000fe200078ec0ff */
[----:B------:R-:W-:Y:S01]  /*0a40*/  IMAD.MOV.U32 R26, RZ, RZ, R52 ;  /* 0x000000ffff1a7224 */ /* 0x000fe200078e0034 */
[----:B------:R-:W-:Y:S01]  /*0a50*/  SHF.L.U32 R30, R30, 0x10, RZ ;  /* 0x000000101e1e7819 */ /* 0x000fe200000006ff */
[----:B------:R-:W-:Y:S01]  /*0a60*/  IMAD R0, R55, -0x326172a9, RZ ;  /* 0xcd9e8d5737007824 */ /* 0x000fe200078e02ff */
[----:B------:R-:W-:Y:S01]  /*0a70*/  SHF.L.U32 R81, R81, 0x10, RZ ;  /* 0x0000001051517819 */ /* 0x000fe200000006ff */
[----:B------:R-:W-:Y:S01]  /*0a80*/  IMAD.MOV.U32 R139, RZ, RZ, 0x1 ;  /* 0x00000001ff8b7424 */ /* 0x000fe200078e00ff */
[----:B------:R-:W-:Y:S01]  /*0a90*/  SHF.L.U32 R84, R84, 0x10, RZ ;  /* 0x0000001054547819 */ /* 0x000fe200000006ff */
[----:B------:R-:W-:Y:S01]  /*0aa0*/  IMAD.MOV.U32 R28, RZ, RZ, RZ ;  /* 0x000000ffff1c7224 */ /* 0x000fe200078e00ff */
        /* <DEDUP_REMOVED lines=8> */
[----:B------:R-:W-:Y:S01]  /*0b30*/  ISETP.NE.AND P2, PT, RZ, UR8, PT ;  /* 0x00000008ff007c0c */ /* 0x000fe2000bf45270 */
[----:B------:R-:W-:Y:S01]  /*0b40*/  IMAD.U32 R85, R85, 0x10000, RZ ;  /* 0x0001000055557824 */ /* 0x000fe200078e00ff */
[----:B------:R-:W-:Y:S01]  /*0b50*/  ULDC.64 UR12, c[0x0][0x298] ;  /* 0x0000a600000c7ab9 */ /* 0x000fe20000000a00 */
[----:B------:R-:W-:Y:S01]  /*0b60*/  IMAD.U32 R86, R86, 0x10000, RZ ;  /* 0x0001000056567824 */ /* 0x000fe200078e00ff */
[----:B------:R-:W-:Y:S01]  /*0b70*/  ULDC.64 UR8, c[0x0][0x230] ;  /* 0x00008c0000087ab9 */ /* 0x000fe20000000a00 */
[----:B------:R-:W-:Y:S01]  /*0b80*/  IMAD.U32 R88, R88, 0x10000, RZ ;  /* 0x0001000058587824 */ /* 0x000fe200078e00ff */
[----:B------:R-:W-:Y:S01]  /*0b90*/  ULDC.64 UR14, c[0x0][0x210] ;  /* 0x00008400000e7ab9 */ /* 0x000fe20000000a00 */
[----:B------:R-:W-:-:S02]  /*0ba0*/  IMAD.U32 R89, R89, 0x10000, RZ ;  /* 0x0001000059597824 */ /* 0x000fc400078e00ff */
[----:B------:R-:W-:Y:S02]  /*0bb0*/  IMAD.U32 R91, R91, 0x10000, RZ ;  /* 0x000100005b5b7824 */ /* 0x000fe400078e00ff */
[----:B------:R-:W-:Y:S02]  /*0bc0*/  IMAD.U32 R92, R92, 0x10000, RZ ;  /* 0x000100005c5c7824 */ /* 0x000fe400078e00ff */
[----:B------:R-:W-:Y:S02]  /*0bd0*/  IMAD.U32 R94, R94, 0x10000, RZ ;  /* 0x000100005e5e7824 */ /* 0x000fe400078e00ff */
[----:B------:R-:W-:Y:S02]  /*0be0*/  IMAD.U32 R95, R95, 0x10000, RZ ;  /* 0x000100005f5f7824 */ /* 0x000fe400078e00ff */
[----:B------:R-:W-:-:S07]  /*0bf0*/  IMAD.U32 R97, R97, 0x10000, RZ ;  /* 0x0001000061617824 */ /* 0x000fce00078e00ff */
.L_x_2439:
[----:B0-----:R-:W0:Y:S01]  /*0c00*/  LDC.64 R66, c[0x0][0x280] ;  /* 0x0000a000ff427b82 */ /* 0x001e220000000a00 */
[----:B------:R-:W-:-:S07]  /*0c10*/  ISETP.NE.U32.AND P0, PT, RZ, UR8, PT ;  /* 0x00000008ff007c0c */ /* 0x000fce000bf05070 */
[----:B------:R-:W1:Y:S08]  /*0c20*/  LDC R78, c[0x0][0x218] ;  /* 0x00008600ff4e7b82 */ /* 0x000e700000000800 */
[----:B------:R-:W2:Y:S01]  /*0c30*/  LDC.64 R64, c[0x0][0x288] ;  /* 0x0000a200ff407b82 */ /* 0x000ea20000000a00 */
[----:B0-----:R-:W-:-:S05]  /*0c40*/  IMAD.WIDE R66, R4, 0x4, R66 ;  /* 0x0000000404427825 */ /* 0x001fca00078e0242 */
[----:B------:R0:W3:Y:S01]  /*0c50*/  LDG.E R70, desc[UR4][R66.64] ;  /* 0x0000000442467981 */ /* 0x0000e2000c1e1900 */
[----:B------:R-:W-:Y:S01]  /*0c60*/  ISETP.NE.AND.EX P0, PT, RZ, UR9, PT, P0 ;  /* 0x00000009ff007c0c */ /* 0x000fe2000bf05300 */
[----:B------:R-:W-:Y:S01]  /*0c70*/  HFMA2.MMA R140, -RZ, RZ, 0, 0 ;  /* 0x00000000ff8c7435 */ /* 0x000fe200000001ff */
[----:B-1----:R-:W-:-:S05]  /*0c80*/  IMAD R68, R4, R78, RZ ;  /* 0x0000004e04447224 */ /* 0x002fca00078e02ff */
[----:B0-----:R-:W-:Y:S01]  /*0c90*/  SHF.R.S32.HI R67, RZ, 0x1f, R68 ;  /* 0x0000001fff437819 */ /* 0x001fe20000011444 */
[----:B--2---:R-:W-:-:S05]  /*0ca0*/  IMAD.WIDE R64, R4, 0x4, R64 ;  /* 0x0000000404407825 */ /* 0x004fca00078e0240 */
        /* <DEDUP_REMOVED lines=8> */
[----:B------:R-:W-:Y:S01]  /*0d30*/  @P1 VIADD R69, R70, 0xffffffff ;  /* 0xffffffff46451836 */ /* 0x000fe20000000000 */
[----:B------:R-:W-:-:S03]  /*0d40*/  @P1 LOP3.LUT R29, R3, 0x7f, RZ, 0xc0, !PT ;  /* 0x0000007f031d1812 */ /* 0x000fc600078ec0ff */
        /* <DEDUP_REMOVED lines=10> */
[----:B------:R-:W-:Y:S02]  /*0df0*/  IMAD.MOV.U32 R75, RZ, RZ, RZ ;  /* 0x000000ffff4b7224 */ /* 0x000fe400078e00ff */
[----:B------:R-:W-:Y:S01]  /*0e00*/  IMAD.MOV.U32 R60, RZ, RZ, R108 ;  /* 0x000000ffff3c7224 */ /* 0x000fe200078e006c */
[----:B------:R-:W-:Y:S06]  /*0e10*/  @!P0 BRA `(.L_x_2028) ;  /* 0x0000000400688947 */ /* 0x000fec0003800000 */
[----:B------:R-:W-:Y:S01]  /*0e20*/  MOV R60, R108 ;  /* 0x0000006c003c7202 */ /* 0x000fe20000000f00 */
[----:B-----5:R-:W-:Y:S01]  /*0e30*/  IMAD.U32 R75, R52, 0x10000, RZ ;  /* 0x00010000344b7824 */ /* 0x020fe200078e00ff */
[----:B------:R-:W-:Y:S06]  /*0e40*/  BRA `(.L_x_2028) ;  /* 0x00000004005c7947 */ /* 0x000fec0003800000 */
.L_x_2027:
        /* <DEDUP_REMOVED lines=12> */
.L_x_2030:
[----:B------:R-:W-:-:S07]  /*0f10*/  MOV R70, R0 ;  /* 0x0000000000467202 */ /* 0x000fce0000000f00 */
.L_x_2031:
[----:B------:R-:W-:Y:S05]  /*0f20*/  BSYNC B1 ;  /* 0x0000000000017941 */ /* 0x000fea0003800000 */
.L_x_2029:
        /* <DEDUP_REMOVED lines=16> */
.L_x_2035:
[----:B------:R-:W-:Y:S05]  /*1030*/  BSYNC B2 ;  /* 0x0000000000027941 */ /* 0x000fea0003800000 */
.L_x_2034:
        /* <DEDUP_REMOVED lines=44> */
.L_x_2033:
[----:B------:R-:W-:Y:S05]  /*1300*/  BSYNC B1 ;  /* 0x0000000000017941 */ /* 0x000fea0003800000 */
.L_x_2032:
[----:B------:R-:W-:Y:S01]  /*1310*/  I2FP.F32.U32 R61, R70 ;  /* 0x00000046003d7245 */ /* 0x000fe20000201000 */
[----:B------:R-:W-:Y:S01]  /*1320*/  IMAD.MOV.U32 R64, RZ, RZ, 0x2f800000 ;  /* 0x2f800000ff407424 */ /* 0x000fe200078e00ff */
[----:B-----5:R-:W-:-:S03]  /*1330*/  SHF.L.U32 R62, R56, 0x10, RZ ;  /* 0x00000010383e7819 */ /* 0x020fc600000006ff */
[----:B------:R-:W-:Y:S01]  /*1340*/  FFMA.FTZ R61, R61, R64, 1.1641532182693481445e-10 ;  /* 0x2f0000003d3d7423 */ /* 0x000fe20000010040 */
[----:B------:R-:W-:Y:S02]  /*1350*/  @P0 IMAD.U32 R64, R52, 0x10000, RZ ;  /* 0x0001000034400824 */ /* 0x000fe400078e00ff */
[----:B------:R-:W-:Y:S02]  /*1360*/  FMUL.FTZ R62, R62, UR13 ;  /* 0x0000000d3e3e7c20 */ /* 0x000fe40008410000 */
[----:B------:R-:W-:Y:S02]  /*1370*/  FSETP.GTU.FTZ.AND P4, PT, R61, UR10, PT ;  /* 0x0000000a3d007c0b */ /* 0x000fe4000bf9c000 */
[----:B------:R-:W-:Y:S02]  /*1380*/  FMUL.FTZ R62, R62, UR12 ;  /* 0x0000000c3e3e7c20 */ /* 0x000fe40008410000 */
[----:B------:R-:W-:-:S03]  /*1390*/  SEL R98, RZ, 0x1, P4 ;  /* 0x00000001ff627807 */ /* 0x000fc60002000000 */
[----:B------:R-:W-:-:S05]  /*13a0*/  FSEL R75, R62, RZ, !P4 ;  /* 0x000000ff3e4b7208 */ /* 0x000fca0006000000 */
[----:B------:R-:W-:-:S07]  /*13b0*/  @P0 FADD.FTZ R75, R75, R64 ;  /* 0x000000404b4b0221 */ /* 0x000fce0000010000 */
.L_x_2028:
[----:B------:R-:W-:Y:S05]  /*13c0*/  BSYNC B0 ;  /* 0x0000000000007941 */ /* 0x000fea0003800000 */
.L_x_2026:
        /* <DEDUP_REMOVED lines=9> */
.L_x_2037:
        /* <DEDUP_REMOVED lines=12> */
.L_x_2040:
[----:B------:R-:W-:-:S07]  /*1520*/  IMAD.MOV.U32 R70, RZ, RZ, R0 ;  /* 0x000000ffff467224 */ /* 0x000fce00078e0000 */
.L_x_2041:
[----:B------:R-:W-:Y:S05]  /*1530*/  BSYNC B1 ;  /* 0x0000000000017941 */ /* 0x000fea0003800000 */
.L_x_2039:
        /* <DEDUP_REMOVED lines=16> */
.L_x_2045:
[----:B------:R-:W-:Y:S05]  /*1640*/  BSYNC B2 ;  /* 0x0000000000027941 */ /* 0x000fea0003800000 */
.L_x_2044:
        /* <DEDUP_REMOVED lines=36> */
[----:B------:R-:W-:Y:S01]  /*1890*/  IMAD.MOV.U32 R61, RZ, RZ, RZ ;  /* 0x000000ffff3d7224 */ /* 0x000fe200078e00ff */
[----:B------:R-:W-:Y:S01]  /*18a0*/  LOP3.LUT R62, R65, UR30, R62, 0x96, !PT ;  /* 0x0000001e413e7c12 */ /* 0x000fe2000f8e963e */
[----:B------:R-:W-:-:S04]  /*18b0*/  IMAD.WIDE.U32 R66, R66, -0x326172a9, RZ ;  /* 0xcd9e8d5742427825 */ /* 0x000fc800078e00ff */
[----:B------:R-:W-:Y:S01]  /*18c0*/  IMAD.WIDE.U32 R62, R62, -0x2daee0ad, RZ ;  /* 0xd2511f533e3e7825 */ /* 0x000fe200078e00ff */
[----:B------:R-:W-:Y:S02]  /*18d0*/  LOP3.LUT R2, R67, UR32, R64, 0x96, !PT ;  /* 0x0000002043027c12 */ /* 0x000fe4000f8e9640 */
[----:B------:R-:W-:Y:S01]  /*18e0*/  MOV R0, R66 ;  /* 0x0000004200007202 */ /* 0x000fe20000000f00 */
[----:B------:R-:W-:Y:S01]  /*18f0*/  IMAD.MOV.U32 R107, RZ, RZ, R62 ;  /* 0x000000ffff6b7224 */ /* 0x000fe200078e003e */
[----:B------:R-:W-:-:S07]  /*1900*/  LOP3.LUT R105, R63, UR33, R60, 0x96, !PT ;  /* 0x000000213f697c12 */ /* 0x000fce000f8e963c */
.L_x_2043:
[----:B------:R-:W-:Y:S05]  /*1910*/  BSYNC B1 ;  /* 0x0000000000017941 */ /* 0x000fea0003800000 */
.L_x_2042:
[----:B------:R-:W-:Y:S01]  /*1920*/  HFMA2.MMA R63, -RZ, RZ, 0.1171875, 0 ;  /* 0x2f800000ff3f7435 */ /* 0x000fe200000001ff */
[----:B-----5:R-:W-:Y:S02]  /*1930*/  PRMT R62, R56, 0x7632, R62 ;  /* 0x00007632383e7816 */ /* 0x020fe4000000003e */
[----:B------:R-:W-:-:S03]  /*1940*/  I2FP.F32.U32 R60, R70 ;  /* 0x00000046003c7245 */ /* 0x000fc60000201000 */
        /* <DEDUP_REMOVED lines=10> */
.L_x_2038:
[----:B------:R-:W-:Y:S05]  /*19f0*/  BSYNC B0 ;  /* 0x0000000000007941 */ /* 0x000fea0003800000 */
.L_x_2036:
[----:B------:R-:W-:Y:S04]  /*1a00*/  BSSY B0, `(.L_x_2046) ;  /* 0x000005f000007945 */ /* 0x000fe80003800000 */
[----:B------:R-:W-:Y:S05]  /*1a10*/  @P3 BRA `(.L_x_2047) ;  /* 0x0000000000183947 */ /* 0x000fea0003800000 */
[----:B------:R-:W-:Y:S01]  /*1a20*/  MOV R71, RZ ;  /* 0x000000ff00477202 */ /* 0x000fe20000000f00 */
[----:B------:R-:W-:Y:S01]  /*1a30*/  IMAD.MOV.U32 R60, RZ, RZ, R61 ;  /* 0x000000ffff3c7224 */ /* 0x000fe200078e003d */
[----:B------:R-:W-:Y:S06]  /*1a40*/  @!P0 BRA `(.L_x_2048) ;  /* 0x0000000400688947 */ /* 0x000fec0003800000 */
[----:B------:R-:W-:Y:S01]  /*1a50*/  IMAD.MOV.U32 R60, RZ, RZ, R61 ;  /* 0x000000ffff3c7224 */ /* 0x000fe200078e003d */
[----:B-----5:R-:W-:Y:S01]  /*1a60*/  SHF.L.U32 R71, R53, 0x10, RZ ;  /* 0x0000001035477819 */ /* 0x020fe200000006ff */
[----:B------:R-:W-:Y:S06]  /*1a70*/  BRA `(.L_x_2048) ;  /* 0x00000004005c7947 */ /* 0x000fec0003800000 */
.L_x_2047:
        /* <DEDUP_REMOVED lines=12> */
.L_x_2050:
[----:B------:R-:W-:-:S07]  /*1b40*/  IMAD.MOV.U32 R70, RZ, RZ, R0 ;  /* 0x000000ffff467224 */ /* 0x000fce00078e0000 */
.L_x_2051:
[----:B------:R-:W-:Y:S05]  /*1b50*/  BSYNC B1 ;  /* 0x0000000000017941 */ /* 0x000fea0003800000 */
.L_x_2049:
        /* <DEDUP_REMOVED lines=16> */
.L_x_2055:
[----:B------:R-:W-:Y:S05]  /*1c60*/  BSYNC B2 ;  /* 0x0000000000027941 */ /* 0x000fea0003800000 */
.L_x_2054:
        /* <DEDUP_REMOVED lines=42> */
[----:B------:R-:W-:Y:S01]  /*1f10*/  HFMA2.MMA R60, -RZ, RZ, 0, 0 ;  /* 0x00000000ff3c7435 */ /* 0x000fe200000001ff */
[----:B------:R-:W-:-:S10]  /*1f20*/  IMAD.MOV.U32 R107, RZ, RZ, R62 ;  /* 0x000000ffff6b7224 */ /* 0x000fd400078e003e */
.L_x_2053:
[----:B------:R-:W-:Y:S05]  /*1f30*/  BSYNC B1 ;  /* 0x0000000000017941 */ /* 0x000fea0003800000 */
.L_x_2052:
[----:B------:R-:W-:Y:S01]  /*1f40*/  I2FP.F32.U32 R61, R70 ;  /* 0x00000046003d7245 */ /* 0x000fe20000201000 */
[----:B------:R-:W-:Y:S02]  /*1f50*/  IMAD.MOV.U32 R64, RZ, RZ, 0x2f800000 ;  /* 0x2f800000ff407424 */ /* 0x000fe400078e00ff */
[----:B-----5:R-:W-:Y:S02]  /*1f60*/  IMAD.U32 R62, R57, 0x10000, RZ ;  /* 0x00010000393e7824 */ /* 0x020fe400078e00ff */
[----:B------:R-:W-:Y:S01]  /*1f70*/  FFMA.FTZ R61, R61, R64, 1.1641532182693481445e-10 ;  /* 0x2f0000003d3d7423 */ /* 0x000fe20000010040 */
[----:B------:R-:W-:Y:S01]  /*1f80*/  @P0 SHF.L.U32 R64, R53, 0x10, RZ ;  /* 0x0000001035400819 */ /* 0x000fe200000006ff */
[----:B------:R-:W-:-:S03]  /*1f90*/  FMUL.FTZ R62, R62, UR13 ;  /* 0x0000000d3e3e7c20 */ /* 0x000fc60008410000 */
[----:B------:R-:W-:Y:S01]  /*1fa0*/  FSETP.GTU.FTZ.AND P4, PT, R61, UR10, PT ;  /* 0x0000000a3d007c0b */ /* 0x000fe2000bf9c000 */
[----:B------:R-:W-:-:S03]  /*1fb0*/  FMUL.FTZ R62, R62, UR12 ;  /* 0x0000000c3e3e7c20 */ /* 0x000fc60008410000 */
[----:B------:R-:W-:Y:S02]  /*1fc0*/  SEL R100, RZ, 0x1, P4 ;  /* 0x00000001ff647807 */ /* 0x000fe40002000000 */
[----:B------:R-:W-:-:S05]  /*1fd0*/  FSEL R71, R62, RZ, !P4 ;  /* 0x000000ff3e477208 */ /* 0x000fca0006000000 */
[----:B------:R-:W-:-:S07]  /*1fe0*/  @P0 FADD.FTZ R71, R71, R64 ;  /* 0x0000004047470221 */ /* 0x000fce0000010000 */
.L_x_2048:
[----:B------:R-:W-:Y:S05]  /*1ff0*/  BSYNC B0 ;  /* 0x0000000000007941 */ /* 0x000fea0003800000 */
.L_x_2046:
        /* <DEDUP_REMOVED lines=9> */
.L_x_2057:
        /* <DEDUP_REMOVED lines=12> */
.L_x_2060:
[----:B------:R-:W-:-:S07]  /*2150*/  MOV R70, R0 ;  /* 0x0000000000467202 */ /* 0x000fce0000000f00 */
.L_x_2061:
[----:B------:R-:W-:Y:S05]  /*2160*/  BSYNC B1 ;  /* 0x0000000000017941 */ /* 0x000fea0003800000 */
.L_x_2059:
        /* <DEDUP_REMOVED lines=16> */
.L_x_2065:
[----:B------:R-:W-:Y:S05]  /*2270*/  BSYNC B2 ;  /* 0x0000000000027941 */ /* 0x000fea0003800000 */
.L_x_2064:
        /* <DEDUP_REMOVED lines=40> */
[----:B------:R-:W-:-:S03]  /*2500*/  LOP3.LUT R2, R67, UR32, R64, 0x96, !PT ;  /* 0x0000002043027c12 */ /* 0x000fc6000f8e9640 */
[----:B------:R-:W-:Y:S01]  /*2510*/  IMAD.MOV.U32 R0, RZ, RZ, R66 ;  /* 0x000000ffff007224 */ /* 0x000fe200078e0042 */
[----:B------:R-:W-:Y:S02]  /*2520*/  LOP3.LUT R105, R63, UR33, R60, 0x96, !PT ;  /* 0x000000213f697c12 */ /* 0x000fe4000f8e963c */
[----:B------:R-:W-:-:S07]  /*2530*/  MOV R107, R62 ;  /* 0x0000003e006b7202 */ /* 0x000fce0000000f00 */
.L_x_2063:
[----:B------:R-:W-:Y:S05]  /*2540*/  BSYNC B1 ;  /* 0x0000000000017941 */ /* 0x000fea0003800000 */
.L_x_2062:
        /* <DEDUP_REMOVED lines=9> */
[----:B------:R-:W-:Y:S02]  /*25e0*/  @P0 IMAD.U32 R63, R63, 0x10000, RZ ;  /* 0x000100003f3f0824 */ /* 0x000fe400078e00ff */
[----:B------:R-:W-:Y:S02]  /*25f0*/  SEL R101, RZ, 0x1, P4 ;  /* 0x00000001ff657807 */ /* 0x000fe40002000000 */
[----:B------:R-:W-:-:S05]  /*2600*/  FSEL R70, R62, RZ, !P4 ;  /* 0x000000ff3e467208 */ /* 0x000fca0006000000 */
[----:B------:R-:W-:-:S07]  /*2610*/  @P0 FADD.FTZ R70, R70, R63 ;  /* 0x0000003f46460221 */ /* 0x000fce0000010000 */
.L_x_2058:
[----:B------:R-:W-:Y:S05]  /*2620*/  BSYNC B0 ;  /* 0x0000000000007941 */ /* 0x000fea0003800000 */
.L_x_2056:
        /* <DEDUP_REMOVED lines=8> */
.L_x_2067:
        /* <DEDUP_REMOVED lines=12> */
.L_x_2070:
[----:B------:R-:W-:-:S07]  /*2770*/  IMAD.MOV.U32 R68, RZ, RZ, R0 ;  /* 0x000000ffff447224 */ /* 0x000fce00078e0000 */
.L_x_2071:
[----:B------:R-:W-:Y:S05]  /*2780*/  BSYNC B1 ;  /* 0x0000000000017941 */ /* 0x000fea0003800000 */
.L_x_2069:
        /* <DEDUP_REMOVED lines=16> */
.L_x_2075:
[----:B------:R-:W-:Y:S05]  /*2890*/  BSYNC B2 ;  /* 0x0000000000027941 */ /* 0x000fea0003800000 */
.L_x_2074:
        /* <DEDUP_REMOVED lines=44> */
.L_x_2073:
[----:B------:R-:W-:Y:S05]  /*2b60*/  BSYNC B1 ;  /* 0x0000000000017941 */ /* 0x000fea0003800000 */
.L_x_2072:
        /* <DEDUP_REMOVED lines=11> */
.L_x_2068:
[----:B------:R-:W-:Y:S05]  /*2c20*/  BSYNC B0 ;  /* 0x0000000000007941 */ /* 0x000fea0003800000 */
.L_x_2066:
        /* <DEDUP_REMOVED lines=9> */
.L_x_2077:
        /* <DEDUP_REMOVED lines=12> */
.L_x_2080:
[----:B------:R-:W-:-:S07]  /*2d80*/  IMAD.MOV.U32 R68, RZ, RZ, R0 ;  /* 0x000000ffff447224 */ /* 0x000fce00078e0000 */
.L_x_2081:
[----:B------:R-:W-:Y:S05]  /*2d90*/  BSYNC B1 ;  /* 0x0000000000017941 */ /* 0x000fea0003800000 */
.L_x_2079:
        /* <DEDUP_REMOVED lines=16> */
.L_x_2085:
[----:B------:R-:W-:Y:S05]  /*2ea0*/  BSYNC B2 ;  /* 0x0000000000027941 */ /* 0x000fea0003800000 */
.L_x_2084:
        /* <DEDUP_REMOVED lines=44> */
.L_x_2083:
[----:B------:R-:W-:Y:S05]  /*3170*/  BSYNC B1 ;  /* 0x0000000000017941 */ /* 0x000fea0003800000 */
.L_x_2082:
        /* <DEDUP_REMOVED lines=13> */
.L_x_2078:
[----:B------:R-:W-:Y:S05]  /*3250*/  BSYNC B0 ;  /* 0x0000000000007941 */ /* 0x000fea0003800000 */
.L_x_2076:
[----:B------:R-:W-:Y:S04]  /*3260*/  BSSY B0, `(.L_x_2086) ;  /* 0x000005f000007945 */ /* 0x000fe80003800000 */
[----:B------:R-:W-:Y:S05]  /*3270*/  @P3 BRA `(.L_x_2087) ;  /* 0x0000000000183947 */ /* 0x000fea0003800000 */
[----:B------:R-:W-:Y:S01]  /*3280*/  MOV R67, RZ ;  /* 0x000000ff00437202 */ /* 0x000fe20000000f00 */
[----:B------:R-:W-:Y:S01]  /*3290*/  IMAD.MOV.U32 R60, RZ, RZ, R61 ;  /* 0x000000ffff3c7224 */ /* 0x000fe200078e003d */
[----:B------:R-:W-:Y:S06]  /*32a0*/  @!P0 BRA `(.L_x_2088) ;  /* 0x0000000400688947 */ /* 0x000fec0003800000 */
[----:B------:R-:W-:Y:S01]  /*32b0*/  MOV R60, R61 ;  /* 0x0000003d003c7202 */ /* 0x000fe20000000f00 */
[----:B-----5:R-:W-:Y:S01]  /*32c0*/  IMAD.U32 R67, R55, 0x10000, RZ ;  /* 0x0001000037437824 */ /* 0x020fe200078e00ff */
[----:B------:R-:W-:Y:S06]  /*32d0*/  BRA `(.L_x_2088) ;  /* 0x00000004005c7947 */ /* 0x000fec0003800000 */
.L_x_2087:
        /* <DEDUP_REMOVED lines=12> */
.L_x_2090:
[----:B------:R-:W-:-:S07]  /*33a0*/  MOV R72, R0 ;  /* 0x0000000000487202 */ /* 0x000fce0000000f00 */
.L_x_2091:
[----:B------:R-:W-:Y:S05]  /*33b0*/  BSYNC B1 ;  /* 0x0000000000017941 */ /* 0x000fea0003800000 */
.L_x_2089:
        /* <DEDUP_REMOVED lines=16> */
.L_x_2095:
[----:B------:R-:W-:Y:S05]  /*34c0*/  BSYNC B2 ;  /* 0x0000000000027941 */ /* 0x000fea0003800000 */
.L_x_2094:
        /* <DEDUP_REMOVED lines=42> */
[----:B------:R-:W-:Y:S01]  /*3770*/  HFMA2.MMA R60, -RZ, RZ, 0, 0 ;  /* 0x00000000ff3c7435 */ /* 0x000fe200000001ff */
[----:B------:R-:W-:-:S10]  /*3780*/  LOP3.LUT R105, R61, UR33, R62, 0x96, !PT ;  /* 0x000000213d697c12 */ /* 0x000fd4000f8e963e */
.L_x_2093:
[----:B------:R-:W-:Y:S05]  /*3790*/  BSYNC B1 ;  /* 0x0000000000017941 */ /* 0x000fea0003800000 */
.L_x_2092:
        /* <DEDUP_REMOVED lines=11> */
.L_x_2088:
[----:B------:R-:W-:Y:S05]  /*3850*/  BSYNC B0 ;  /* 0x0000000000007941 */ /* 0x000fea0003800000 */
.L_x_2086:
        /* <DEDUP_REMOVED lines=9> */
.L_x_2097:
        /* <DEDUP_REMOVED lines=12> */
.L_x_2100:
[----:B------:R-:W-:-:S07]  /*39b0*/  MOV R66, R0 ;  /* 0x0000000000427202 */ /* 0x000fce0000000f00 */
.L_x_2101:
[----:B------:R-:W-:Y:S05]  /*39c0*/  BSYNC B1 ;  /* 0x0000000000017941 */ /* 0x000fea0003800000 */
.L_x_2099:
        /* <DEDUP_REMOVED lines=16> */
.L_x_2105:
[----:B------:R-:W-:Y:S05]  /*3ad0*/  BSYNC B2 ;  /* 0x0000000000027941 */ /* 0x000fea0003800000 */
.L_x_2104:
        /* <DEDUP_REMOVED lines=44> */
.L_x_2103:
[----:B------:R-:W-:Y:S05]  /*3da0*/  BSYNC B1 ;  /* 0x0000000000017941 */ /* 0x000fea0003800000 */
.L_x_2102:
        /* <DEDUP_REMOVED lines=9> */
[----:B------:R-:W-:-:S03]  /*3e40*/  FMUL.FTZ R61, R61, UR12 ;  /* 0x0000000c3d3d7c20 */ /* 0x000fc60008410000 */
[----:B------:R-:W-:Y:S02]  /*3e50*/  SEL R106, RZ, 0x1, P4 ;  /* 0x00000001ff6a7807 */ /* 0x000fe40002000000 */
[----:B------:R-:W-:-:S05]  /*3e60*/  FSEL R66, R61, RZ, !P4 ;  /* 0x000000ff3d427208 */ /* 0x000fca0006000000 */
[----:B------:R-:W-:-:S07]  /*3e70*/  @P0 FADD.FTZ R66, R66, R63 ;  /* 0x0000003f42420221 */ /* 0x000fce0000010000 */
.L_x_2098:
[----:B------:R-:W-:Y:S05]  /*3e80*/  BSYNC B0 ;  /* 0x0000000000007941 */ /* 0x000fea0003800000 */
.L_x_2096:
[----:B------:R-:W0:Y:S01]  /*3e90*/  LDC.64 R64, c[0x0][0x238] ;  /* 0x00008e00ff407b82 */ /* 0x000e220000000a00 */
[----:B------:R-:W-:Y:S01]  /*3ea0*/  F2FP.BF16.F32.PACK_AB R63, R66, R67 ;  /* 0x00000043423f723e */ /* 0x000fe200000010ff */
[----:B------:R-:W-:Y:S01]  /*3eb0*/  VIADD R118, R141, 0x80 ;  /* 0x000000808d767836 */ /* 0x000fe20000000000 */
[----:B------:R-:W-:Y:S01]  /*3ec0*/  F2FP.BF16.F32.PACK_AB R62, R68, R69 ;  /* 0x00000045443e723e */ /* 0x000fe200000010ff */
[----:B------:R-:W-:Y:S01]  /*3ed0*/  BSSY B0, `(.L_x_2106) ;  /* 0x000001f000007945 */ /* 0x000fe20003800000 */
[----:B------:R-:W-:Y:S02]  /*3ee0*/  F2FP.BF16.F32.PACK_AB R61, R70, R71 ;  /* 0x00000047463d723e */ /* 0x000fe400000010ff */
[----:B------:R-:W-:Y:S01]  /*3ef0*/  F2FP.BF16.F32.PACK_AB R60, R74, R75 ;  /* 0x0000004b4a3c723e */ /* 0x000fe200000010ff */
[----:B------:R-:W1:Y:S01]  /*3f00*/  @P1 LDC.64 R110, c[0x0][0x220] ;  /* 0x00008800ff6e1b82 */ /* 0x000e620000000a00 */
[----:B------:R-:W-:-:S07]  /*3f10*/  IADD3 R108, R140, 0x80, RZ ;  /* 0x000000808c6c7810 */ /* 0x000fce0007ffe0ff */
[----:B------:R-:W2:Y:S01]  /*3f20*/  @P0 LDC.64 R72, c[0x0][0x230] ;  /* 0x00008c00ff480b82 */ /* 0x000ea20000000a00 */
[----:B0-----:R-:W-:-:S05]  /*3f30*/  IMAD.WIDE.U32 R112, R141, 0x10, R64 ;  /* 0x000000108d707825 */ /* 0x001fca00078e0040 */
[----:B------:R0:W-:Y:S01]  /*3f40*/  STG.E.128 desc[UR4][R112.64], R60 ;  /* 0x0000003c70007986 */ /* 0x0001e2000c101d04 */
[----:B-1----:R-:W-:-:S04]  /*3f50*/  @P1 IMAD.WIDE.U32 R110, R108, 0x10, R110 ;  /* 0x000000106c6e1825 */ /* 0x002fc800078e006e */
[----:B--2---:R-:W-:Y:S01]  /*3f60*/  @P0 IMAD.WIDE.U32 R72, R118, 0x10, R72 ;  /* 0x0000001076480825 */ /* 0x004fe200078e0048 */
[----:B------:R-:W-:Y:S06]  /*3f70*/  @!P1 BRA `(.L_x_2107) ;  /* 0x0000000000509947 */ /* 0x000fec0003800000 */
[----:B0-----:R-:W-:Y:S01]  /*3f80*/  SHF.L.U32 R63, R104, 0x10, RZ ;  /* 0x00000010683f7819 */ /* 0x001fe200000006ff */
[----:B------:R-:W0:Y:S01]  /*3f90*/  LDC.64 R60, c[0x0][0x240] ;  /* 0x00009000ff3c7b82 */ /* 0x000e220000000a00 */
[----:B------:R-:W-:Y:S02]  /*3fa0*/  LOP3.LUT R62, R106, 0xffff, RZ, 0xc0, !PT ;  /* 0x0000ffff6a3e7812 */ /* 0x000fe400078ec0ff */
[----:B------:R-:W-:Y:S02]  /*3fb0*/  LOP3.LUT R79, R63, 0xff0000, RZ, 0xc0, !PT ;  /* 0x00ff00003f4f7812 */ /* 0x000fe400078ec0ff */
[----:B------:R-:W-:Y:S02]  /*3fc0*/  PRMT R63, R103, 0x7104, RZ ;  /* 0x00007104673f7816 */ /* 0x000fe400000000ff */
[----:B------:R-:W-:Y:S02]  /*3fd0*/  PRMT R116, R79, 0x4210, R62 ;  /* 0x000042104f747816 */ /* 0x000fe4000000003e */
[----:B------:R-:W-:-:S02]  /*3fe0*/  LOP3.LUT R114, R101, 0xff, RZ, 0xc0, !PT ;  /* 0x000000ff65727812 */ /* 0x000fc400078ec0ff */
[----:B------:R-:W-:Y:S02]  /*3ff0*/  LOP3.LUT R112, R100, 0xff, RZ, 0xc0, !PT ;  /* 0x000000ff64707812 */ /* 0x000fe400078ec0ff */
[----:B------:R-:W-:Y:S01]  /*4000*/  LOP3.LUT R62, R99, 0xff, RZ, 0xc0, !PT ;  /* 0x000000ff633e7812 */ /* 0x000fe200078ec0ff */
[----:B------:R-:W-:Y:S01]  /*4010*/  IMAD.WIDE.U32 R114, R114, 0x1000000, RZ ;  /* 0x0100000072727825 */ /* 0x000fe200078e00ff */
[----:B------:R-:W-:-:S03]  /*4020*/  LOP3.LUT R117, R116, 0xff00, R63, 0xf8, !PT ;  /* 0x0000ff0074757812 */ /* 0x000fc600078ef83f */
[----:B------:R-:W-:Y:S01]  /*4030*/  IMAD.WIDE.U32 R112, R112, 0x10000, RZ ;  /* 0x0001000070707825 */ /* 0x000fe200078e00ff */
[----:B------:R-:W-:-:S03]  /*4040*/  LOP3.LUT R117, R117, 0xff, R102, 0xf8, !PT ;  /* 0x000000ff75757812 */ /* 0x000fc600078ef866 */
[----:B------:R-:W-:Y:S01]  /*4050*/  IMAD.WIDE.U32 R62, R62, 0x100, RZ ;  /* 0x000001003e3e7825 */ /* 0x000fe200078e00ff */
[----:B------:R-:W-:-:S03]  /*4060*/  LOP3.LUT R113, R113, R117, R115, 0xfe, !PT ;  /* 0x0000007571717212 */ /* 0x000fc600078efe73 */
[----:B0-----:R-:W-:Y:S01]  /*4070*/  IMAD.WIDE.U32 R60, R140, 0x8, R60 ;  /* 0x000000088c3c7825 */ /* 0x001fe200078e003c */
[----:B------:R-:W-:Y:S02]  /*4080*/  LOP3.LUT R79, R62, R114, R112, 0xfe, !PT ;  /* 0x000000723e4f7212 */ /* 0x000fe400078efe70 */
[----:B------:R-:W-:Y:S02]  /*4090*/  LOP3.LUT R63, R113, R63, RZ, 0xfc, !PT ;  /* 0x0000003f713f7212 */ /* 0x000fe400078efcff */
[----:B------:R-:W-:-:S05]  /*40a0*/  LOP3.LUT R62, R79, 0xff, R98, 0xf8, !PT ;  /* 0x000000ff4f3e7812 */ /* 0x000fca00078ef862 */
[----:B------:R1:W-:Y:S02]  /*40b0*/  STG.E.64 desc[UR4][R60.64], R62 ;  /* 0x0000003e3c007986 */ /* 0x0003e4000c101b04 */
.L_x_2107:
[----:B------:R-:W-:Y:S05]  /*40c0*/  BSYNC B0 ;  /* 0x0000000000007941 */ /* 0x000fea0003800000 */
.L_x_2106:
[----:B-----5:R2:W5:Y:S04]  /*40d0*/  @P1 LDG.E.128 R56, desc[UR4][R110.64] ;  /* 0x000000046e381981 */ /* 0x020568000c1e1d00 */
[----:B------:R2:W5:Y:S01]  /*40e0*/  @P0 LDG.E.128 R52, desc[UR4][R72.64] ;  /* 0x0000000448340981 */ /* 0x000562000c1e1d00 */
[----:B------:R-:W-:Y:S04]  /*40f0*/  BSSY B0, `(.L_x_2108) ;  /* 0x000005f000007945 */ /* 0x000fe80003800000 */
[----:B------:R-:W-:Y:S05]  /*4100*/  @P3 BRA `(.L_x_2109) ;  /* 0x0000000000183947 */ /* 0x000fea0003800000 */
[----:B------:R-:W-:Y:S01]  /*4110*/  IMAD.MOV.U32 R115, RZ, RZ, RZ ;  /* 0x000000ffff737224 */ /* 0x000fe200078e00ff */
[----:B01----:R-:W-:Y:S01]  /*4120*/  MOV R60, R109 ;  /* 0x0000006d003c7202 */ /* 0x003fe20000000f00 */
[----:B------:R-:W-:Y:S06]  /*4130*/  @!P0 BRA `(.L_x_2110) ;  /* 0x0000000400688947 */ /* 0x000fec0003800000 */
[----:B------:R-:W-:Y:S01]  /*4140*/  IMAD.MOV.U32 R60, RZ, RZ, R109 ;  /* 0x000000ffff3c7224 */ /* 0x000fe200078e006d */
[----:B-----5:R-:W-:Y:S01]  /*4150*/  SHF.L.U32 R115, R52, 0x10, RZ ;  /* 0x0000001034737819 */ /* 0x020fe200000006ff */
[----:B------:R-:W-:Y:S06]  /*4160*/  BRA `(.L_x_2110) ;  /* 0x00000004005c7947 */ /* 0x000fec0003800000 */
.L_x_2109:
[C---:B------:R-:W-:Y:S01]  /*4170*/  ISETP.NE.AND P4, PT, R109.reuse, 0x1, PT ;  /* 0x000000016d00780c */ /* 0x040fe20003f85270 */
[----:B------:R-:W-:Y:S01]  /*4180*/  BSSY B1, `(.L_x_2111) ;  /* 0x000000c000017945 */ /* 0x000fe20003800000 */
[----:B01----:R-:W-:-:S11]  /*4190*/  VIADD R60, R109, 0x1 ;  /* 0x000000016d3c7836 */ /* 0x003fd60000000000 */
        /* <DEDUP_REMOVED lines=9> */
.L_x_2112:
[----:B------:R-:W-:-:S07]  /*4230*/  IMAD.MOV.U32 R79, RZ, RZ, R0 ;  /* 0x000000ffff4f7224 */ /* 0x000fce00078e0000 */
.L_x_2113:
[----:B------:R-:W-:Y:S05]  /*4240*/  BSYNC B1 ;  /* 0x0000000000017941 */ /* 0x000fea0003800000 */
.L_x_2111:
        /* <DEDUP_REMOVED lines=16> */
.L_x_2117:
[----:B------:R-:W-:Y:S05]  /*4350*/  BSYNC B2 ;  /* 0x0000000000027941 */ /* 0x000fea0003800000 */
.L_x_2116:
[----:B------:R-:W-:Y:S01]  /*4360*/  IMAD.HI.U32 R0, R25, -0x326172a9, RZ ;  /* 0xcd9e8d5719007827 */ /* 0x000fe200078e00ff */
[----:B------:R-:W-:-:S03]  /*4370*/  LOP3.LUT R61, R61, UR7, R28, 0x96, !PT ;  /* 0x000000073d3d7c12 */ /* 0x000fc6000f8e961c */
[----:B------:R-:W-:Y:S01]  /*4380*/  IMAD R63, R25, -0x326172a9, RZ ;  /* 0xcd9e8d57193f7824 */ /* 0x000fe200078e02ff */
[----:B------:R-:W-:Y:S01]  /*4390*/  LOP3.LUT R0, R0, UR6, R27, 0x96, !PT ;  /* 0x0000000600007c12 */ /* 0x000fe2000f8e961b */
[----:B------:R-:W-:-:S04]  /*43a0*/  IMAD.WIDE.U32 R60, R61, -0x326172a9, RZ ;  /* 0xcd9e8d573d3c7825 */ /* 0x000fc800078e00ff */
[----:B------:R-:W-:Y:S01]  /*43b0*/  IMAD R105, R26, -0x2daee0ad, RZ ;  /* 0xd2511f531a697824 */ /* 0x000fe200078e02ff */
[----:B------:R-:W-:Y:S01]  /*43c0*/  LOP3.LUT R63, R61, UR16, R63, 0x96, !PT ;  /* 0x000000103d3f7c12 */ /* 0x000fe2000f8e963f */
[----:B--2---:R-:W-:-:S04]  /*43d0*/  IMAD.WIDE.U32 R72, R0, -0x2daee0ad, RZ ;  /* 0xd2511f5300487825 */ /* 0x004fc800078e00ff */
        /* <DEDUP_REMOVED lines=36> */
.L_x_2115:
[----:B------:R-:W-:Y:S05]  /*4620*/  BSYNC B1 ;  /* 0x0000000000017941 */ /* 0x000fea0003800000 */
.L_x_2114:
[----:B------:R-:W-:Y:S01]  /*4630*/  HFMA2.MMA R62, -RZ, RZ, 0.1171875, 0 ;  /* 0x2f800000ff3e7435 */ /* 0x000fe200000001ff */
[----:B------:R-:W-:Y:S01]  /*4640*/  I2FP.F32.U32 R61, R79 ;  /* 0x0000004f003d7245 */ /* 0x000fe20000201000 */
[----:B-----5:R-:W-:-:S04]  /*4650*/  IMAD.U32 R63, R56, 0x10000, RZ ;  /* 0x00010000383f7824 */ /* 0x020fc800078e00ff */
[----:B------:R-:W-:-:S04]  /*4660*/  FMUL.FTZ R63, R63, UR13 ;  /* 0x0000000d3f3f7c20 */ /* 0x000fc80008410000 */
[----:B------:R-:W-:Y:S01]  /*4670*/  FFMA.FTZ R61, R61, R62, 1.1641532182693481445e-10 ;  /* 0x2f0000003d3d7423 */ /* 0x000fe2000001003e */
[----:B------:R-:W-:Y:S01]  /*4680*/  FMUL.FTZ R63, R63, UR12 ;  /* 0x0000000c3f3f7c20 */ /* 0x000fe20008410000 */
[----:B------:R-:W-:-:S03]  /*4690*/  @P0 SHF.L.U32 R62, R52, 0x10, RZ ;  /* 0x00000010343e0819 */ /* 0x000fc600000006ff */
[----:B------:R-:W-:-:S04]  /*46a0*/  FSETP.GTU.FTZ.AND P4, PT, R61, UR10, PT ;  /* 0x0000000a3d007c0b */ /* 0x000fc8000bf9c000 */
[----:B------:R-:W-:Y:S02]  /*46b0*/  FSEL R115, R63, RZ, !P4 ;  /* 0x000000ff3f737208 */ /* 0x000fe40006000000 */
[----:B------:R-:W-:-:S03]  /*46c0*/  SEL R98, RZ, 0x1, P4 ;  /* 0x00000001ff627807 */ /* 0x000fc60002000000 */
[----:B------:R-:W-:-:S07]  /*46d0*/  @P0 FADD.FTZ R115, R62, R115 ;  /* 0x000000733e730221 */ /* 0x000fce0000010000 */
.L_x_2110:
[----:B------:R-:W-:Y:S05]  /*46e0*/  BSYNC B0 ;  /* 0x0000000000007941 */ /* 0x000fea0003800000 */
.L_x_2108:
        /* <DEDUP_REMOVED lines=9> */
.L_x_2119:
        /* <DEDUP_REMOVED lines=12> */
.L_x_2122:
[----:B------:R-:W-:-:S07]  /*4840*/  IMAD.MOV.U32 R79, RZ, RZ, R0 ;  /* 0x000000ffff4f7224 */ /* 0x000fce00078e0000 */
.L_x_2123:
[----:B------:R-:W-:Y:S05]  /*4850*/  BSYNC B1 ;  /* 0x0000000000017941 */ /* 0x000fea0003800000 */
.L_x_2121:
        /* <DEDUP_REMOVED lines=16> */
.L_x_2127:
[----:B------:R-:W-:Y:S05]  /*4960*/  BSYNC B2 ;  /* 0x0000000000027941 */ /* 0x000fea0003800000 */
.L_x_2126:
        /* <DEDUP_REMOVED lines=44> */
.L_x_2125:
[----:B------:R-:W-:Y:S05]  /*4c30*/  BSYNC B1 ;  /* 0x0000000000017941 */ /* 0x000fea0003800000 */
.L_x_2124:
        /* <DEDUP_REMOVED lines=8> */
[----:B------:R-:W-:Y:S02]  /*4cc0*/  FSETP.GTU.FTZ.AND P4, PT, R60, UR10, PT ;  /* 0x0000000a3c007c0b */ /* 0x000fe4000bf9c000 */
[----:B------:R-:W-:Y:S02]  /*4cd0*/  @P0 SHF.L.U32 R63, R63, 0x10, RZ ;  /* 0x000000103f3f0819 */ /* 0x000fe400000006ff */
[----:B------:R-:W-:Y:S02]  /*4ce0*/  FSEL R114, R62, RZ, !P4 ;  /* 0x000000ff3e727208 */ /* 0x000fe40006000000 */
[----:B------:R-:W-:-:S03]  /*4cf0*/  SEL R99, RZ, 0x1, P4 ;  /* 0x00000001ff637807 */ /* 0x000fc60002000000 */
[----:B------:R-:W-:-:S07]  /*4d00*/  @P0 FADD.FTZ R114, R114, R63 ;  /* 0x0000003f72720221 */ /* 0x000fce0000010000 */
.L_x_2120:
[----:B------:R-:W-:Y:S05]  /*4d10*/  BSYNC B0 ;  /* 0x0000000000007941 */ /* 0x000fea0003800000 */
.L_x_2118:
        /* <DEDUP_REMOVED lines=8> */
.L_x_2129:
        /* <DEDUP_REMOVED lines=12> */
.L_x_2132:
[----:B------:R-:W-:-:S07]  /*4e60*/  IMAD.MOV.U32 R79, RZ, RZ, R0 ;  /* 0x000000ffff4f7224 */ /* 0x000fce00078e0000 */
.L_x_2133:
[----:B------:R-:W-:Y:S05]  /*4e70*/  BSYNC B1 ;  /* 0x0000000000017941 */ /* 0x000fea0003800000 */
.L_x_2131:
        /* <DEDUP_REMOVED lines=16> */
.L_x_2137:
[----:B------:R-:W-:Y:S05]  /*4f80*/  BSYNC B2 ;  /* 0x0000000000027941 */ /* 0x000fea0003800000 */
.L_x_2136:
        /* <DEDUP_REMOVED lines=44> */
.L_x_2135:
[----:B------:R-:W-:Y:S05]  /*5250*/  BSYNC B1 ;  /* 0x0000000000017941 */ /* 0x000fea0003800000 */
.L_x_2134:
        /* <DEDUP_REMOVED lines=11> */
.L_x_2130:
[----:B------:R-:W-:Y:S05]  /*5310*/  BSYNC B0 ;  /* 0x0000000000007941 */ /* 0x000fea0003800000 */
.L_x_2128:
        /* <DEDUP_REMOVED lines=9> */
.L_x_2139:
        /* <DEDUP_REMOVED lines=12> */
.L_x_2142:
[----:B------:R-:W-:-:S07]  /*5470*/  IMAD.MOV.U32 R79, RZ, RZ, R0 ;  /* 0x000000ffff4f7224 */ /* 0x000fce00078e0000 */
.L_x_2143:
[----:B------:R-:W-:Y:S05]  /*5480*/  BSYNC B1 ;  /* 0x0000000000017941 */ /* 0x000fea0003800000 */
.L_x_2141:
        /* <DEDUP_REMOVED lines=16> */
.L_x_2147:
[----:B------:R-:W-:Y:S05]  /*5590*/  BSYNC B2 ;  /* 0x0000000000027941 */ /* 0x000fea0003800000 */
.L_x_2146:
        /* <DEDUP_REMOVED lines=44> */
.L_x_2145:
[----:B------:R-:W-:Y:S05]  /*5860*/  BSYNC B1 ;  /* 0x0000000000017941 */ /* 0x000fea0003800000 */
.L_x_2144:
        /* <DEDUP_REMOVED lines=13> */
.L_x_2140:
[----:B------:R-:W-:Y:S05]  /*5940*/  BSYNC B0 ;  /* 0x0000000000007941 */ /* 0x000fea0003800000 */
.L_x_2138:
[----:B------:R-:W-:Y:S04]  /*5950*/  BSSY B0, `(.L_x_2148) ;  /* 0x000005f000007945 */ /* 0x000fe80003800000 */
[----:B------:R-:W-:Y:S05]  /*5960*/  @P3 BRA `(.L_x_2149) ;  /* 0x0000000000183947 */ /* 0x000fea0003800000 */
[----:B--2---:R-:W-:Y:S01]  /*5970*/  IMAD.MOV.U32 R111, RZ, RZ, RZ ;  /* 0x000000ffff6f7224 */ /* 0x004fe200078e00ff */
[----:B------:R-:W-:Y:S01]  /*5980*/  MOV R60, R61 ;  /* 0x0000003d003c7202 */ /* 0x000fe20000000f00 */
[----:B------:R-:W-:Y:S06]  /*5990*/  @!P0 BRA `(.L_x_2150) ;  /* 0x0000000400688947 */ /* 0x000fec0003800000 */
[----:B------:R-:W-:Y:S01]  /*59a0*/  IMAD.MOV.U32 R60, RZ, RZ, R61 ;  /* 0x000000ffff3c7224 */ /* 0x000fe200078e003d */
[----:B-----5:R-:W-:Y:S01]  /*59b0*/  SHF.L.U32 R111, R54, 0x10, RZ ;  /* 0x00000010366f7819 */ /* 0x020fe200000006ff */
[----:B------:R-:W-:Y:S06]  /*59c0*/  BRA `(.L_x_2150) ;  /* 0x00000004005c7947 */ /* 0x000fec0003800000 */
.L_x_2149:
        /* <DEDUP_REMOVED lines=12> */
.L_x_2152:
[----:B------:R-:W-:-:S07]  /*5a90*/  IMAD.MOV.U32 R79, RZ, RZ, R0 ;  /* 0x000000ffff4f7224 */ /* 0x000fce00078e0000 */
.L_x_2153:
[----:B------:R-:W-:Y:S05]  /*5aa0*/  BSYNC B1 ;  /* 0x0000000000017941 */ /* 0x000fea0003800000 */
.L_x_2151:
        /* <DEDUP_REMOVED lines=16> */
.L_x_2157:
[----:B------:R-:W-:Y:S05]  /*5bb0*/  BSYNC B2 ;  /* 0x0000000000027941 */ /* 0x000fea0003800000 */
.L_x_2156:
        /* <DEDUP_REMOVED lines=44> */
.L_x_2155:
[----:B------:R-:W-:Y:S05]  /*5e80*/  BSYNC B1 ;  /* 0x0000000000017941 */ /* 0x000fea0003800000 */
.L_x_2154:
        /* <DEDUP_REMOVED lines=8> */
[----:B--2---:R-:W-:Y:S02]  /*5f10*/  FSEL R111, R63, RZ, !P4 ;  /* 0x000000ff3f6f7208 */ /* 0x004fe40006000000 */
[----:B------:R-:W-:-:S03]  /*5f20*/  SEL R102, RZ, 0x1, P4 ;  /* 0x00000001ff667807 */ /* 0x000fc60002000000 */
[----:B------:R-:W-:-:S07]  /*5f30*/  @P0 FADD.FTZ R111, R62, R111 ;  /* 0x0000006f3e6f0221 */ /* 0x000fce0000010000 */
.L_x_2150:
[----:B------:R-:W-:Y:S05]  /*5f40*/  BSYNC B0 ;  /* 0x0000000000007941 */ /* 0x000fea0003800000 */
.L_x_2148:
        /* <DEDUP_REMOVED lines=9> */
.L_x_2159:
        /* <DEDUP_REMOVED lines=12> */
.L_x_2162:
[----:B------:R-:W-:-:S07]  /*60a0*/  IMAD.MOV.U32 R79, RZ, RZ, R0 ;  /* 0x000000ffff4f7224 */ /* 0x000fce00078e0000 */
.L_x_2163:
[----:B------:R-:W-:Y:S05]  /*60b0*/  BSYNC B1 ;  /* 0x0000000000017941 */ /* 0x000fea0003800000 */
.L_x_2161:
        /* <DEDUP_REMOVED lines=16> */
.L_x_2167:
[----:B------:R-:W-:Y:S05]  /*61c0*/  BSYNC B2 ;  /* 0x0000000000027941 */ /* 0x000fea0003800000 */
.L_x_2166:
        /* <DEDUP_REMOVED lines=44> */
.L_x_2165:
[----:B------:R-:W-:Y:S05]  /*6490*/  BSYNC B1 ;  /* 0x0000000000017941 */ /* 0x000fea0003800000 */
.L_x_2164:
        /* <DEDUP_REMOVED lines=13> */
.L_x_2160:
[----:B------:R-:W-:Y:S05]  /*6570*/  BSYNC B0 ;  /* 0x0000000000007941 */ /* 0x000fea0003800000 */
.L_x_2158:
        /* <DEDUP_REMOVED lines=8> */
.L_x_2169:
        /* <DEDUP_REMOVED lines=12> */
.L_x_2172:
[----:B------:R-:W-:-:S07]  /*66c0*/  IMAD.MOV.U32 R79, RZ, RZ, R0 ;  /* 0x000000ffff4f7224 */ /* 0x000fce00078e0000 */
.L_x_2173:
[----:B------:R-:W-:Y:S05]  /*66d0*/  BSYNC B1 ;  /* 0x0000000000017941 */ /* 0x000fea0003800000 */
.L_x_2171:
        /* <DEDUP_REMOVED lines=16> */
.L_x_2177:
[----:B------:R-:W-:Y:S05]  /*67e0*/  BSYNC B2 ;  /* 0x0000000000027941 */ /* 0x000fea0003800000 */
.L_x_2176:
        /* <DEDUP_REMOVED lines=44> */
.L_x_2175:
[----:B------:R-:W-:Y:S05]  /*6ab0*/  BSYNC B1 ;  /* 0x0000000000017941 */ /* 0x000fea0003800000 */
.L_x_2174:
        /* <DEDUP_REMOVED lines=11> */
.L_x_2170:
[----:B------:R-:W-:Y:S05]  /*6b70*/  BSYNC B0 ;  /* 0x0000000000007941 */ /* 0x000fea0003800000 */
.L_x_2168:
        /* <DEDUP_REMOVED lines=9> */
.L_x_2179:
        /* <DEDUP_REMOVED lines=12> */
.L_x_2182:
[----:B------:R-:W-:-:S07]  /*6cd0*/  IMAD.MOV.U32 R79, RZ, RZ, R0 ;  /* 0x000000ffff4f7224 */ /* 0x000fce00078e0000 */
.L_x_2183:
[----:B------:R-:W-:Y:S05]  /*6ce0*/  BSYNC B1 ;  /* 0x0000000000017941 */ /* 0x000fea0003800000 */
.L_x_2181:
        /* <DEDUP_REMOVED lines=16> */
.L_x_2187:
[----:B------:R-:W-:Y:S05]  /*6df0*/  BSYNC B2 ;  /* 0x0000000000027941 */ /* 0x000fea0003800000 */
.L_x_2186:
        /* <DEDUP_REMOVED lines=44> */
.L_x_2185:
[----:B------:R-:W-:Y:S05]  /*70c0*/  BSYNC B1 ;  /* 0x0000000000017941 */ /* 0x000fea0003800000 */
.L_x_2184:
[----:B------:R-:W-:Y:S01]  /*70d0*/  HFMA2.MMA R63, -RZ, RZ, 0.1171875, 0 ;  /* 0x2f800000ff3f7435 */ /* 0x000fe200000001ff */
[----:B-----5:R-:W-:Y:S02]  /*70e0*/  PRMT R61, R59, 0x7632, R61 ;  /* 0x000076323b3d7816 */ /* 0x020fe4000000003d */
[----:B------:R-:W-:Y:S02]  /*70f0*/  I2FP.F32.U32 R60, R79 ;  /* 0x0000004f003c7245 */ /* 0x000fe40000201000 */
[----:B------:R-:W-:Y:S01]  /*7100*/  @P0 PRMT R62, R55, 0x7632, R62 ;  /* 0x00007632373e0816 */ /* 0x000fe2000000003e */
[----:B------:R-:W-:-:S03]  /*7110*/  IMAD.U32 R61, R61, 0x10000, RZ ;  /* 0x000100003d3d7824 */ /* 0x000fc600078e00ff */
[----:B------:R-:W-:Y:S01]  /*7120*/  @P0 SHF.L.U32 R62, R62, 0x10, RZ ;  /* 0x000000103e3e0819 */ /* 0x000fe200000006ff */
[----:B------:R-:W-:Y:S01]  /*7130*/  FFMA.FTZ R60, R60, R63, 1.1641532182693481445e-10 ;  /* 0x2f0000003c3c7423 */ /* 0x000fe2000001003f */
[----:B------:R-:W-:-:S04]  /*7140*/  FMUL.FTZ R61, R61, UR13 ;  /* 0x0000000d3d3d7c20 */ /* 0x000fc80008410000 */
[----:B------:R-:W-:Y:S01]  /*7150*/  FMUL.FTZ R61, R61, UR12 ;  /* 0x0000000c3d3d7c20 */ /* 0x000fe20008410000 */
[----:B------:R-:W-:-:S04]  /*7160*/  FSETP.GTU.FTZ.AND P4, PT, R60, UR10, PT ;  /* 0x0000000a3c007c0b */ /* 0x000fc8000bf9c000 */
[----:B------:R-:W-:Y:S02]  /*7170*/  FSEL R79, R61, RZ, !P4 ;  /* 0x000000ff3d4f7208 */ /* 0x000fe40006000000 */
[----:B------:R-:W-:-:S03]  /*7180*/  SEL R106, RZ, 0x1, P4 ;  /* 0x00000001ff6a7807 */ /* 0x000fc60002000000 */
[----:B------:R-:W-:-:S07]  /*7190*/  @P0 FADD.FTZ R79, R79, R62 ;  /* 0x0000003e4f4f0221 */ /* 0x000fce0000010000 */
.L_x_2180:
[----:B------:R-:W-:Y:S05]  /*71a0*/  BSYNC B0 ;  /* 0x0000000000007941 */ /* 0x000fea0003800000 */
.L_x_2178:
[----:B------:R-:W-:Y:S01]  /*71b0*/  IMAD.WIDE.U32 R118, R118, 0x10, R64 ;  /* 0x0000001076767825 */ /* 0x000fe200078e0040 */
[----:B------:R-:W-:Y:S01]  /*71c0*/  F2FP.BF16.F32.PACK_AB R63, R79, R109 ;  /* 0x0000006d4f3f723e */ /* 0x000fe200000010ff */
[----:B------:R-:W0:Y:S01]  /*71d0*/  @P1 LDC.64 R116, c[0x0][0x220] ;  /* 0x00008800ff741b82 */ /* 0x000e220000000a00 */
[----:B------:R-:W-:Y:S01]  /*71e0*/  F2FP.BF16.F32.PACK_AB R62, R110, R111 ;  /* 0x0000006f6e3e723e */ /* 0x000fe200000010ff */
[----:B------:R-:W-:Y:S01]  /*71f0*/  VIADD R130, R140, 0x100 ;  /* 0x000001008c827836 */ /* 0x000fe20000000000 */
[----:B------:R-:W-:Y:S01]  /*7200*/  F2FP.BF16.F32.PACK_AB R61, R112, R113 ;  /* 0x00000071703d723e */ /* 0x000fe200000010ff */
[----:B------:R-:W-:Y:S01]  /*7210*/  BSSY B0, `(.L_x_2188) ;  /* 0x000001c000007945 */ /* 0x000fe20003800000 */
[----:B------:R-:W-:Y:S02]  /*7220*/  F2FP.BF16.F32.PACK_AB R60, R114, R115 ;  /* 0x00000073723c723e */ /* 0x000fe400000010ff */
[----:B------:R-:W-:Y:S01]  /*7230*/  IADD3 R126, R141, 0x100, RZ ;  /* 0x000001008d7e7810 */ /* 0x000fe20007ffe0ff */
[----:B------:R-:W1:Y:S02]  /*7240*/  @P0 LDC.64 R72, c[0x0][0x230] ;  /* 0x00008c00ff480b82 */ /* 0x000e640000000a00 */
[----:B------:R2:W-:Y:S01]  /*7250*/  STG.E.128 desc[UR4][R118.64], R60 ;  /* 0x0000003c76007986 */ /* 0x0005e2000c101d04 */
[----:B0-----:R-:W-:-:S04]  /*7260*/  @P1 IMAD.WIDE.U32 R116, R130, 0x10, R116 ;  /* 0x0000001082741825 */ /* 0x001fc800078e0074 */
[----:B-1----:R-:W-:Y:S01]  /*7270*/  @P0 IMAD.WIDE.U32 R72, R126, 0x10, R72 ;  /* 0x000000107e480825 */ /* 0x002fe200078e0048 */
[----:B--2---:R-:W-:Y:S06]  /*7280*/  @!P1 BRA `(.L_x_2189) ;  /* 0x0000000000509947 */ /* 0x004fec0003800000 */
[----:B------:R-:W-:Y:S01]  /*7290*/  IMAD.U32 R63, R104, 0x10000, RZ ;  /* 0x00010000683f7824 */ /* 0x000fe200078e00ff */
[----:B------:R-:W0:Y:S01]  /*72a0*/  LDC.64 R60, c[0x0][0x240] ;  /* 0x00009000ff3c7b82 */ /* 0x000e220000000a00 */
[----:B------:R-:W-:Y:S02]  /*72b0*/  LOP3.LUT R62, R106, 0xffff, RZ, 0xc0, !PT ;  /* 0x0000ffff6a3e7812 */ /* 0x000fe400078ec0ff */
[----:B------:R-:W-:Y:S02]  /*72c0*/  PRMT R119, R103, 0x7104, RZ ;  /* 0x0000710467777816 */ /* 0x000fe400000000ff */
[----:B------:R-:W-:Y:S02]  /*72d0*/  LOP3.LUT R63, R63, 0xff0000, RZ, 0xc0, !PT ;  /* 0x00ff00003f3f7812 */ /* 0x000fe400078ec0ff */
[----:B------:R-:W-:Y:S02]  /*72e0*/  LOP3.LUT R120, R101, 0xff, RZ, 0xc0, !PT ;  /* 0x000000ff65787812 */ /* 0x000fe400078ec0ff */
[----:B------:R-:W-:-:S02]  /*72f0*/  PRMT R62, R63, 0x4210, R62 ;  /* 0x000042103f3e7816 */ /* 0x000fc4000000003e */
[----:B------:R-:W-:Y:S01]  /*7300*/  LOP3.LUT R118, R100, 0xff, RZ, 0xc0, !PT ;  /* 0x000000ff64767812 */ /* 0x000fe200078ec0ff */
[----:B------:R-:W-:Y:S01]  /*7310*/  IMAD.WIDE.U32 R120, R120, 0x1000000, RZ ;  /* 0x0100000078787825 */ /* 0x000fe200078e00ff */
[----:B------:R-:W-:Y:S02]  /*7320*/  LOP3.LUT R63, R99, 0xff, RZ, 0xc0, !PT ;  /* 0x000000ff633f7812 */ /* 0x000fe400078ec0ff */
[----:B------:R-:W-:Y:S01]  /*7330*/  LOP3.LUT R123, R62, 0xff00, R119, 0xf8, !PT ;  /* 0x0000ff003e7b7812 */ /* 0x000fe200078ef877 */
[----:B------:R-:W-:-:S03]  /*7340*/  IMAD.WIDE.U32 R118, R118, 0x10000, RZ ;  /* 0x0001000076767825 */ /* 0x000fc600078e00ff */
[----:B------:R-:W-:Y:S01]  /*7350*/  LOP3.LUT R123, R123, 0xff, R102, 0xf8, !PT ;  /* 0x000000ff7b7b7812 */ /* 0x000fe200078ef866 */
[----:B------:R-:W-:-:S03]  /*7360*/  IMAD.WIDE.U32 R62, R63, 0x100, RZ ;  /* 0x000001003f3e7825 */ /* 0x000fc600078e00ff */
[----:B------:R-:W-:Y:S01]  /*7370*/  LOP3.LUT R123, R119, R123, R121, 0xfe, !PT ;  /* 0x0000007b777b7212 */ /* 0x000fe200078efe79 */
[----:B0-----:R-:W-:Y:S01]  /*7380*/  IMAD.WIDE.U32 R60, R108, 0x8, R60 ;  /* 0x000000086c3c7825 */ /* 0x001fe200078e003c */
[----:B------:R-:W-:Y:S02]  /*7390*/  LOP3.LUT R125, R62, R120, R118, 0xfe, !PT ;  /* 0x000000783e7d7212 */ /* 0x000fe400078efe76 */
[----:B------:R-:W-:Y:S02]  /*73a0*/  LOP3.LUT R63, R123, R63, RZ, 0xfc, !PT ;  /* 0x0000003f7b3f7212 */ /* 0x000fe400078efcff */
[----:B------:R-:W-:-:S05]  /*73b0*/  LOP3.LUT R62, R125, 0xff, R98, 0xf8, !PT ;  /* 0x000000ff7d3e7812 */ /* 0x000fca00078ef862 */
[----:B------:R0:W-:Y:S02]  /*73c0*/  STG.E.64 desc[UR4][R60.64], R62 ;  /* 0x0000003e3c007986 */ /* 0x0001e4000c101b04 */
.L_x_2189:
[----:B------:R-:W-:Y:S05]  /*73d0*/  BSYNC B0 ;  /* 0x0000000000007941 */ /* 0x000fea0003800000 */
.L_x_2188:
[----:B-----5:R1:W5:Y:S04]  /*73e0*/  @P1 LDG.E.128 R56, desc[UR4][R116.64] ;  /* 0x0000000474381981 */ /* 0x020368000c1e1d00 */
[----:B------:R1:W5:Y:S01]  /*73f0*/  @P0 LDG.E.128 R52, desc[UR4][R72.64] ;  /* 0x0000000448340981 */ /* 0x000362000c1e1d00 */
[----:B------:R-:W-:Y:S04]  /*7400*/  BSSY B0, `(.L_x_2190) ;  /* 0x000005f000007945 */ /* 0x000fe80003800000 */
[----:B------:R-:W-:Y:S05]  /*7410*/  @P3 BRA `(.L_x_2191) ;  /* 0x0000000000183947 */ /* 0x000fea0003800000 */
[----:B------:R-:W-:Y:S01]  /*7420*/  MOV R123, RZ ;  /* 0x000000ff007b7202 */ /* 0x000fe20000000f00 */
[----:B0-----:R-:W-:Y:S01]  /*7430*/  IMAD.MOV.U32 R60, RZ, RZ, R122 ;  /* 0x000000ffff3c7224 */ /* 0x001fe200078e007a */
[----:B------:R-:W-:Y:S06]  /*7440*/  @!P0 BRA `(.L_x_2192) ;  /* 0x0000000400688947 */ /* 0x000fec0003800000 */
[----:B------:R-:W-:Y:S01]  /*7450*/  MOV R60, R122 ;  /* 0x0000007a003c7202 */ /* 0x000fe20000000f00 */
[----:B-----5:R-:W-:Y:S01]  /*7460*/  IMAD.U32 R123, R52, 0x10000, RZ ;  /* 0x00010000347b7824 */ /* 0x020fe200078e00ff */
[----:B------:R-:W-:Y:S06]  /*7470*/  BRA `(.L_x_2192) ;  /* 0x00000004005c7947 */ /* 0x000fec0003800000 */
.L_x_2191:
[C---:B------:R-:W-:Y:S01]  /*7480*/  ISETP.NE.AND P4, PT, R122.reuse, 0x1, PT ;  /* 0x000000017a00780c */ /* 0x040fe20003f85270 */
[----:B------:R-:W-:Y:S01]  /*7490*/  BSSY B1, `(.L_x_2193) ;  /* 0x000000c000017945 */ /* 0x000fe20003800000 */
[----:B0-----:R-:W-:-:S11]  /*74a0*/  IADD3 R60, R122, 0x1, RZ ;  /* 0x000000017a3c7810 */ /* 0x001fd60007ffe0ff */
        /* <DEDUP_REMOVED lines=9> */
.L_x_2194:
[----:B------:R-:W-:-:S07]  /*7540*/  MOV R98, R0 ;  /* 0x0000000000627202 */ /* 0x000fce0000000f00 */
.L_x_2195:
[----:B------:R-:W-:Y:S05]  /*7550*/  BSYNC B1 ;  /* 0x0000000000017941 */ /* 0x000fea0003800000 */
.L_x_2193:
        /* <DEDUP_REMOVED lines=16> */
.L_x_2199:
[----:B------:R-:W-:Y:S05]  /*7660*/  BSYNC B2 ;  /* 0x0000000000027941 */ /* 0x000fea0003800000 */
.L_x_2198:
[----:B------:R-:W-:Y:S01]  /*7670*/  IMAD.HI.U32 R0, R25, -0x326172a9, RZ ;  /* 0xcd9e8d5719007827 */ /* 0x000fe200078e00ff */
[----:B------:R-:W-:-:S03]  /*7680*/  LOP3.LUT R61, R61, UR7, R28, 0x96, !PT ;  /* 0x000000073d3d7c12 */ /* 0x000fc6000f8e961c */
[----:B------:R-:W-:Y:S01]  /*7690*/  IMAD R63, R25, -0x326172a9, RZ ;  /* 0xcd9e8d57193f7824 */ /* 0x000fe200078e02ff */
[----:B------:R-:W-:Y:S01]  /*76a0*/  LOP3.LUT R0, R0, UR6, R27, 0x96, !PT ;  /* 0x0000000600007c12 */ /* 0x000fe2000f8e961b */
[----:B------:R-:W-:-:S04]  /*76b0*/  IMAD.WIDE.U32 R60, R61, -0x326172a9, RZ ;  /* 0xcd9e8d573d3c7825 */ /* 0x000fc800078e00ff */
[----:B------:R-:W-:Y:S01]  /*76c0*/  IMAD R105, R26, -0x2daee0ad, RZ ;  /* 0xd2511f531a697824 */ /* 0x000fe200078e02ff */
[----:B------:R-:W-:Y:S01]  /*76d0*/  LOP3.LUT R63, R61, UR16, R63, 0x96, !PT ;  /* 0x000000103d3f7c12 */ /* 0x000fe2000f8e963f */
[----:B-1----:R-:W-:-:S04]  /*76e0*/  IMAD.WIDE.U32 R72, R0, -0x2daee0ad, RZ ;  /* 0xd2511f5300487825 */ /* 0x002fc800078e00ff */
        /* <DEDUP_REMOVED lines=36> */
.L_x_2197:
[----:B------:R-:W-:Y:S05]  /*7930*/  BSYNC B1 ;  /* 0x0000000000017941 */ /* 0x000fea0003800000 */
.L_x_2196:
        /* <DEDUP_REMOVED lines=11> */
.L_x_2192:
[----:B------:R-:W-:Y:S05]  /*79f0*/  BSYNC B0 ;  /* 0x0000000000007941 */ /* 0x000fea0003800000 */
.L_x_2190:
        /* <DEDUP_REMOVED lines=9> */
.L_x_2201:
        /* <DEDUP_REMOVED lines=12> */
.L_x_2204:
[----:B------:R-:W-:-:S07]  /*7b50*/  MOV R99, R0 ;  /* 0x0000000000637202 */ /* 0x000fce0000000f00 */
.L_x_2205:
[----:B------:R-:W-:Y:S05]  /*7b60*/  BSYNC B1 ;  /* 0x0000000000017941 */ /* 0x000fea0003800000 */
.L_x_2203:
        /* <DEDUP_REMOVED lines=16> */
.L_x_2209:
[----:B------:R-:W-:Y:S05]  /*7c70*/  BSYNC B2 ;  /* 0x0000000000027941 */ /* 0x000fea0003800000 */
.L_x_2208:
        /* <DEDUP_REMOVED lines=43> */
[----:B------:R-:W-:-:S11]  /*7f30*/  HFMA2.MMA R61, -RZ, RZ, 0, 0 ;  /* 0x00000000ff3d7435 */ /* 0x000fd600000001ff */
.L_x_2207:
[----:B------:R-:W-:Y:S05]  /*7f40*/  BSYNC B1 ;  /* 0x0000000000017941 */ /* 0x000fea0003800000 */
.L_x_2206:
        /* <DEDUP_REMOVED lines=13> */
.L_x_2202:
[----:B------:R-:W-:Y:S05]  /*8020*/  BSYNC B0 ;  /* 0x0000000000007941 */ /* 0x000fea0003800000 */
.L_x_2200:
        /* <DEDUP_REMOVED lines=8> */
.L_x_2211:
        /* <DEDUP_REMOVED lines=12> */
.L_x_2214:
[----:B------:R-:W-:-:S07]  /*8170*/  MOV R100, R0 ;  /* 0x0000000000647202 */ /* 0x000fce0000000f00 */
.L_x_2215:
[----:B------:R-:W-:Y:S05]  /*8180*/  BSYNC B1 ;  /* 0x0000000000017941 */ /* 0x000fea0003800000 */
.L_x_2213:
        /* <DEDUP_REMOVED lines=16> */
.L_x_2219:
[----:B------:R-:W-:Y:S05]  /*8290*/  BSYNC B2 ;  /* 0x0000000000027941 */ /* 0x000fea0003800000 */
.L_x_2218:
        /* <DEDUP_REMOVED lines=44> */
.L_x_2217:
[----:B------:R-:W-:Y:S05]  /*8560*/  BSYNC B1 ;  /* 0x0000000000017941 */ /* 0x000fea0003800000 */
.L_x_2216:
        /* <DEDUP_REMOVED lines=11> */
.L_x_2212:
[----:B------:R-:W-:Y:S05]  /*8620*/  BSYNC B0 ;  /* 0x0000000000007941 */ /* 0x000fea0003800000 */
.L_x_2210:
        /* <DEDUP_REMOVED lines=9> */
.L_x_2221:
        /* <DEDUP_REMOVED lines=12> */
.L_x_2224:
[----:B------:R-:W-:-:S07]  /*8780*/  MOV R101, R0 ;  /* 0x0000000000657202 */ /* 0x000fce0000000f00 */
.L_x_2225:
[----:B------:R-:W-:Y:S05]  /*8790*/  BSYNC B1 ;  /* 0x0000000000017941 */ /* 0x000fea0003800000 */
.L_x_2223:
        /* <DEDUP_REMOVED lines=16> */
.L_x_2229:
[----:B------:R-:W-:Y:S05]  /*88a0*/  BSYNC B2 ;  /* 0x0000000000027941 */ /* 0x000fea0003800000 */
.L_x_2228:
        /* <DEDUP_REMOVED lines=44> */
.L_x_2227:
[----:B------:R-:W-:Y:S05]  /*8b70*/  BSYNC B1 ;  /* 0x0000000000017941 */ /* 0x000fea0003800000 */
.L_x_2226:
        /* <DEDUP_REMOVED lines=13> */
.L_x_2222:
[----:B------:R-:W-:Y:S05]  /*8c50*/  BSYNC B0 ;  /* 0x0000000000007941 */ /* 0x000fea0003800000 */
.L_x_2220:
        /* <DEDUP_REMOVED lines=8> */
.L_x_2231:
        /* <DEDUP_REMOVED lines=12> */
.L_x_2234:
[----:B------:R-:W-:-:S07]  /*8da0*/  MOV R102, R0 ;  /* 0x0000000000667202 */ /* 0x000fce0000000f00 */
.L_x_2235:
[----:B------:R-:W-:Y:S05]  /*8db0*/  BSYNC B1 ;  /* 0x0000000000017941 */ /* 0x000fea0003800000 */
.L_x_2233:
        /* <DEDUP_REMOVED lines=16> */
.L_x_2239:
[----:B------:R-:W-:Y:S05]  /*8ec0*/  BSYNC B2 ;  /* 0x0000000000027941 */ /* 0x000fea0003800000 */
.L_x_2238:
        /* <DEDUP_REMOVED lines=44> */
.L_x_2237:
[----:B------:R-:W-:Y:S05]  /*9190*/  BSYNC B1 ;  /* 0x0000000000017941 */ /* 0x000fea0003800000 */
.L_x_2236:
        /* <DEDUP_REMOVED lines=11> */
.L_x_2232:
[----:B------:R-:W-:Y:S05]  /*9250*/  BSYNC B0 ;  /* 0x0000000000007941 */ /* 0x000fea0003800000 */
.L_x_2230:
        /* <DEDUP_REMOVED lines=9> */
.L_x_2241:
        /* <DEDUP_REMOVED lines=12> */
.L_x_2244:
[----:B------:R-:W-:-:S07]  /*93b0*/  MOV R103, R0 ;  /* 0x0000000000677202 */ /* 0x000fce0000000f00 */
.L_x_2245:
[----:B------:R-:W-:Y:S05]  /*93c0*/  BSYNC B1 ;  /* 0x0000000000017941 */ /* 0x000fea0003800000 */
.L_x_2243:
        /* <DEDUP_REMOVED lines=16> */
.L_x_2249:
[----:B------:R-:W-:Y:S05]  /*94d0*/  BSYNC B2 ;  /* 0x0000000000027941 */ /* 0x000fea0003800000 */
.L_x_2248:
        /* <DEDUP_REMOVED lines=44> */
.L_x_2247:
[----:B------:R-:W-:Y:S05]  /*97a0*/  BSYNC B1 ;  /* 0x0000000000017941 */ /* 0x000fea0003800000 */
.L_x_2246:
        /* <DEDUP_REMOVED lines=13> */
.L_x_2242:
[----:B------:R-:W-:Y:S05]  /*9880*/  BSYNC B0 ;  /* 0x0000000000007941 */ /* 0x000fea0003800000 */
.L_x_2240:
[----:B------:R-:W-:Y:S04]  /*9890*/  BSSY B0, `(.L_x_2250) ;  /* 0x000005f000007945 */ /* 0x000fe80003800000 */
[----:B------:R-:W-:Y:S05]  /*98a0*/  @P3 BRA `(.L_x_2251) ;  /* 0x0000000000183947 */ /* 0x000fea0003800000 */
[----:B-1----:R-:W-:Y:S01]  /*98b0*/  MOV R117, RZ ;  /* 0x000000ff00757202 */ /* 0x002fe20000000f00 */
[----:B------:R-:W-:Y:S01]  /*98c0*/  IMAD.MOV.U32 R60, RZ, RZ, R61 ;  /* 0x000000ffff3c7224 */ /* 0x000fe200078e003d */
[----:B------:R-:W-:Y:S06]  /*98d0*/  @!P0 BRA `(.L_x_2252) ;  /* 0x0000000400688947 */ /* 0x000fec0003800000 */
[----:B------:R-:W-:Y:S01]  /*98e0*/  MOV R60, R61 ;  /* 0x0000003d003c7202 */ /* 0x000fe20000000f00 */
[----:B-----5:R-:W-:Y:S01]  /*98f0*/  IMAD.U32 R117, R55, 0x10000, RZ ;  /* 0x0001000037757824 */ /* 0x020fe200078e00ff */
[----:B------:R-:W-:Y:S06]  /*9900*/  BRA `(.L_x_2252) ;  /* 0x00000004005c7947 */ /* 0x000fec0003800000 */
.L_x_2251:
        /* <DEDUP_REMOVED lines=12> */
.L_x_2254:
[----:B------:R-:W-:-:S07]  /*99d0*/  MOV R108, R0 ;  /* 0x00000000006c7202 */ /* 0x000fce0000000f00 */
.L_x_2255:
[----:B------:R-:W-:Y:S05]  /*99e0*/  BSYNC B1 ;  /* 0x0000000000017941 */ /* 0x000fea0003800000 */
.L_x_2253:
        /* <DEDUP_REMOVED lines=16> */
.L_x_2259:
[----:B------:R-:W-:Y:S05]  /*9af0*/  BSYNC B2 ;  /* 0x0000000000027941 */ /* 0x000fea0003800000 */
.L_x_2258:
[----:B------:R-:W-:Y:S01]  /*9b00*/  IMAD.HI.U32 R0, R25, -0x326172a9, RZ ;  /* 0xcd9e8d5719007827 */ /* 0x000fe200078e00ff */
[----:B------:R-:W-:-:S03]  /*9b10*/  LOP3.LUT R61, R61, UR7, R28, 0x96, !PT ;  /* 0x000000073d3d7c12 */ /* 0x000fc6000f8e961c */
[----:B------:R-:W-:Y:S01]  /*9b20*/  IMAD R63, R25, -0x326172a9, RZ ;  /* 0xcd9e8d57193f7824 */ /* 0x000fe200078e02ff */
[----:B------:R-:W-:Y:S01]  /*9b30*/  LOP3.LUT R0, R0, UR6, R27, 0x96, !PT ;  /* 0x0000000600007c12 */ /* 0x000fe2000f8e961b */
[----:B------:R-:W-:-:S04]  /*9b40*/  IMAD.WIDE.U32 R60, R61, -0x326172a9, RZ ;  /* 0xcd9e8d573d3c7825 */ /* 0x000fc800078e00ff */
[----:B------:R-:W-:Y:S01]  /*9b50*/  IMAD R105, R26, -0x2daee0ad, RZ ;  /* 0xd2511f531a697824 */ /* 0x000fe200078e02ff */
[----:B------:R-:W-:Y:S01]  /*9b60*/  LOP3.LUT R63, R61, UR16, R63, 0x96, !PT ;  /* 0x000000103d3f7c12 */ /* 0x000fe2000f8e963f */
[----:B-1----:R-:W-:-:S05]  /*9b70*/  IMAD.WIDE.U32 R72, R0, -0x2daee0ad, RZ ;  /* 0xd2511f5300487825 */ /* 0x002fca00078e00ff */
        /* <DEDUP_REMOVED lines=36> */
.L_x_2257:
[----:B------:R-:W-:Y:S05]  /*9dc0*/  BSYNC B1 ;  /* 0x0000000000017941 */ /* 0x000fea0003800000 */
.L_x_2256:
        /* <DEDUP_REMOVED lines=9> */
[----:B-1----:R-:W-:-:S05]  /*9e60*/  FSEL R117, R63, RZ, !P4 ;  /* 0x000000ff3f757208 */ /* 0x002fca0006000000 */
[----:B------:R-:W-:-:S07]  /*9e70*/  @P0 FADD.FTZ R117, R62, R117 ;  /* 0x000000753e750221 */ /* 0x000fce0000010000 */
.L_x_2252:
[----:B------:R-:W-:Y:S05]  /*9e80*/  BSYNC B0 ;  /* 0x0000000000007941 */ /* 0x000fea0003800000 */
.L_x_2250:
        /* <DEDUP_REMOVED lines=9> */
.L_x_2261:
        /* <DEDUP_REMOVED lines=12> */
.L_x_2264:
[----:B------:R-:W-:-:S07]  /*9fe0*/  MOV R108, R0 ;  /* 0x00000000006c7202 */ /* 0x000fce0000000f00 */
.L_x_2265:
[----:B------:R-:W-:Y:S05]  /*9ff0*/  BSYNC B1 ;  /* 0x0000000000017941 */ /* 0x000fea0003800000 */
.L_x_2263:
        /* <DEDUP_REMOVED lines=16> */
.L_x_2269:
[----:B------:R-:W-:Y:S05]  /*a100*/  BSYNC B2 ;  /* 0x0000000000027941 */ /* 0x000fea0003800000 */
.L_x_2268:
        /* <DEDUP_REMOVED lines=44> */
.L_x_2267:
[----:B------:R-:W-:Y:S05]  /*a3d0*/  BSYNC B1 ;  /* 0x0000000000017941 */ /* 0x000fea0003800000 */
.L_x_2266:
        /* <DEDUP_REMOVED lines=13> */
.L_x_2262:
[----:B------:R-:W-:Y:S05]  /*a4b0*/  BSYNC B0 ;  /* 0x0000000000007941 */ /* 0x000fea0003800000 */
.L_x_2260:
        /* <DEDUP_REMOVED lines=10> */
[----:B------:R2:W-:Y:S02]  /*a560*/  STG.E.128 desc[UR4][R126.64], R60 ;  /* 0x0000003c7e007986 */ /* 0x0005e4000c101d04 */
[----:B0-----:R-:W-:-:S04]  /*a570*/  @P1 IMAD.WIDE.U32 R124, R108, 0x10, R124 ;  /* 0x000000106c7c1825 */ /* 0x001fc800078e007c */
[----:B-1----:R-:W-:Y:S01]  /*a580*/  @P0 IMAD.WIDE.U32 R72, R134, 0x10, R72 ;  /* 0x0000001086480825 */ /* 0x002fe200078e0048 */
[----:B--2---:R-:W-:Y:S06]  /*a590*/  @!P1 BRA `(.L_x_2271) ;  /* 0x0000000000509947 */ /* 0x004fec0003800000 */
[----:B------:R-:W-:Y:S01]  /*a5a0*/  SHF.L.U32 R63, R104, 0x10, RZ ;  /* 0x00000010683f7819 */ /* 0x000fe200000006ff */
        /* <DEDUP_REMOVED lines=19> */
.L_x_2271:
[----:B------:R-:W-:Y:S05]  /*a6e0*/  BSYNC B0 ;  /* 0x0000000000007941 */ /* 0x000fea0003800000 */
.L_x_2270:
[----:B-----5:R1:W5:Y:S04]  /*a6f0*/  @P1 LDG.E.128 R56, desc[UR4][R124.64] ;  /* 0x000000047c381981 */ /* 0x020368000c1e1d00 */
[----:B------:R1:W5:Y:S01]  /*a700*/  @P0 LDG.E.128 R52, desc[UR4][R72.64] ;  /* 0x0000000448340981 */ /* 0x000362000c1e1d00 */
[----:B------:R-:W-:Y:S04]  /*a710*/  BSSY B0, `(.L_x_2272) ;  /* 0x000005f000007945 */ /* 0x000fe80003800000 */
[----:B------:R-:W-:Y:S05]  /*a720*/  @P3 BRA `(.L_x_2273) ;  /* 0x0000000000183947 */ /* 0x000fea0003800000 */
[----:B------:R-:W-:Y:S01]  /*a730*/  IMAD.MOV.U32 R131, RZ, RZ, RZ ;  /* 0x000000ffff837224 */ /* 0x000fe200078e00ff */
[----:B0-----:R-:W-:Y:S01]  /*a740*/  MOV R60, R132 ;  /* 0x00000084003c7202 */ /* 0x001fe20000000f00 */
[----:B------:R-:W-:Y:S06]  /*a750*/  @!P0 BRA `(.L_x_2274) ;  /* 0x0000000400688947 */ /* 0x000fec0003800000 */
[----:B------:R-:W-:Y:S01]  /*a760*/  IMAD.MOV.U32 R60, RZ, RZ, R132 ;  /* 0x000000ffff3c7224 */ /* 0x000fe200078e0084 */
[----:B-----5:R-:W-:Y:S01]  /*a770*/  SHF.L.U32 R131, R52, 0x10, RZ ;  /* 0x0000001034837819 */ /* 0x020fe200000006ff */
[----:B------:R-:W-:Y:S06]  /*a780*/  BRA `(.L_x_2274) ;  /* 0x00000004005c7947 */ /* 0x000fec0003800000 */
.L_x_2273:
[C---:B------:R-:W-:Y:S01]  /*a790*/  ISETP.NE.AND P4, PT, R132.reuse, 0x1, PT ;  /* 0x000000018400780c */ /* 0x040fe20003f85270 */
[----:B------:R-:W-:Y:S01]  /*a7a0*/  BSSY B1, `(.L_x_2275) ;  /* 0x000000c000017945 */ /* 0x000fe20003800000 */
[----:B0-----:R-:W-:-:S11]  /*a7b0*/  VIADD R60, R132, 0x1 ;  /* 0x00000001843c7836 */ /* 0x001fd60000000000 */
        /* <DEDUP_REMOVED lines=9> */
.L_x_2276:
[----:B------:R-:W-:-:S07]  /*a850*/  IMAD.MOV.U32 R98, RZ, RZ, R0 ;  /* 0x000000ffff627224 */ /* 0x000fce00078e0000 */
.L_x_2277:
[----:B------:R-:W-:Y:S05]  /*a860*/  BSYNC B1 ;  /* 0x0000000000017941 */ /* 0x000fea0003800000 */
.L_x_2275:
        /* <DEDUP_REMOVED lines=16> */
.L_x_2281:
[----:B------:R-:W-:Y:S05]  /*a970*/  BSYNC B2 ;  /* 0x0000000000027941 */ /* 0x000fea0003800000 */
.L_x_2280:
        /* <DEDUP_REMOVED lines=44> */
.L_x_2279:
[----:B------:R-:W-:Y:S05]  /*ac40*/  BSYNC B1 ;  /* 0x0000000000017941 */ /* 0x000fea0003800000 */
.L_x_2278:
        /* <DEDUP_REMOVED lines=11> */
.L_x_2274:
[----:B------:R-:W-:Y:S05]  /*ad00*/  BSYNC B0 ;  /* 0x0000000000007941 */ /* 0x000fea0003800000 */
.L_x_2272:
        /* <DEDUP_REMOVED lines=9> */
.L_x_2283:
        /* <DEDUP_REMOVED lines=12> */
.L_x_2286:
[----:B------:R-:W-:-:S07]  /*ae60*/  IMAD.MOV.U32 R99, RZ, RZ, R0 ;  /* 0x000000ffff637224 */ /* 0x000fce00078e0000 */
.L_x_2287:
[----:B------:R-:W-:Y:S05]  /*ae70*/  BSYNC B1 ;  /* 0x0000000000017941 */ /* 0x000fea0003800000 */
.L_x_2285:
        /* <DEDUP_REMOVED lines=16> */
.L_x_2291:
[----:B------:R-:W-:Y:S05]  /*af80*/  BSYNC B2 ;  /* 0x0000000000027941 */ /* 0x000fea0003800000 */
.L_x_2290:
        /* <DEDUP_REMOVED lines=44> */
.L_x_2289:
[----:B------:R-:W-:Y:S05]  /*b250*/  BSYNC B1 ;  /* 0x0000000000017941 */ /* 0x000fea0003800000 */
.L_x_2288:
        /* <DEDUP_REMOVED lines=13> */
.L_x_2284:
[----:B------:R-:W-:Y:S05]  /*b330*/  BSYNC B0 ;  /* 0x0000000000007941 */ /* 0x000fea0003800000 */
.L_x_2282:
        /* <DEDUP_REMOVED lines=8> */
.L_x_2293:
        /* <DEDUP_REMOVED lines=12> */
.L_x_2296:
[----:B------:R-:W-:-:S07]  /*b480*/  IMAD.MOV.U32 R100, RZ, RZ, R0 ;  /* 0x000000ffff647224 */ /* 0x000fce00078e0000 */
.L_x_2297:
[----:B------:R-:W-:Y:S05]  /*b490*/  BSYNC B1 ;  /* 0x0000000000017941 */ /* 0x000fea0003800000 */
.L_x_2295:
        /* <DEDUP_REMOVED lines=16> */
.L_x_2301:
[----:B------:R-:W-:Y:S05]  /*b5a0*/  BSYNC B2 ;  /* 0x0000000000027941 */ /* 0x000fea0003800000 */
.L_x_2300:
        /* <DEDUP_REMOVED lines=44> */
.L_x_2299:
[----:B------:R-:W-:Y:S05]  /*b870*/  BSYNC B1 ;  /* 0x0000000000017941 */ /* 0x000fea0003800000 */
.L_x_2298:
        /* <DEDUP_REMOVED lines=11> */
.L_x_2294:
[----:B------:R-:W-:Y:S05]  /*b930*/  BSYNC B0 ;  /* 0x0000000000007941 */ /* 0x000fea0003800000 */
.L_x_2292:
        /* <DEDUP_REMOVED lines=9> */
.L_x_2303:
        /* <DEDUP_REMOVED lines=12> */
.L_x_2306:
[----:B------:R-:W-:-:S07]  /*ba90*/  IMAD.MOV.U32 R101, RZ, RZ, R0 ;  /* 0x000000ffff657224 */ /* 0x000fce00078e0000 */
.L_x_2307:
[----:B------:R-:W-:Y:S05]  /*baa0*/  BSYNC B1 ;  /* 0x0000000000017941 */ /* 0x000fea0003800000 */
.L_x_2305:
        /* <DEDUP_REMOVED lines=16> */
.L_x_2311:
[----:B------:R-:W-:Y:S05]  /*bbb0*/  BSYNC B2 ;  /* 0x0000000000027941 */ /* 0x000fea0003800000 */
.L_x_2310:
        /* <DEDUP_REMOVED lines=44> */
.L_x_2309:
[----:B------:R-:W-:Y:S05]  /*be80*/  BSYNC B1 ;  /* 0x0000000000017941 */ /* 0x000fea0003800000 */
.L_x_2308:
        /* <DEDUP_REMOVED lines=13> */
.L_x_2304:
[----:B------:R-:W-:Y:S05]  /*bf60*/  BSYNC B0 ;  /* 0x0000000000007941 */ /* 0x000fea0003800000 */
.L_x_2302:
        /* <DEDUP_REMOVED lines=8> */
.L_x_2313:
        /* <DEDUP_REMOVED lines=12> */
.L_x_2316:
[----:B------:R-:W-:-:S07]  /*c0b0*/  IMAD.MOV.U32 R102, RZ, RZ, R0 ;  /* 0x000000ffff667224 */ /* 0x000fce00078e0000 */
.L_x_2317:
[----:B------:R-:W-:Y:S05]  /*c0c0*/  BSYNC B1 ;  /* 0x0000000000017941 */ /* 0x000fea0003800000 */
.L_x_2315:
        /* <DEDUP_REMOVED lines=16> */
.L_x_2321:
[----:B------:R-:W-:Y:S05]  /*c1d0*/  BSYNC B2 ;  /* 0x0000000000027941 */ /* 0x000fea0003800000 */
.L_x_2320:
        /* <DEDUP_REMOVED lines=44> */
.L_x_2319:
[----:B------:R-:W-:Y:S05]  /*c4a0*/  BSYNC B1 ;  /* 0x0000000000017941 */ /* 0x000fea0003800000 */
.L_x_2318:
        /* <DEDUP_REMOVED lines=11> */
.L_x_2314:
[----:B------:R-:W-:Y:S05]  /*c560*/  BSYNC B0 ;  /* 0x0000000000007941 */ /* 0x000fea0003800000 */
.L_x_2312:
        /* <DEDUP_REMOVED lines=9> */
.L_x_2323:
        /* <DEDUP_REMOVED lines=12> */
.L_x_2326:
[----:B------:R-:W-:-:S07]  /*c6c0*/  IMAD.MOV.U32 R103, RZ, RZ, R0 ;  /* 0x000000ffff677224 */ /* 0x000fce00078e0000 */
.L_x_2327:
[----:B------:R-:W-:Y:S05]  /*c6d0*/  BSYNC B1 ;  /* 0x0000000000017941 */ /* 0x000fea0003800000 */
.L_x_2325:
        /* <DEDUP_REMOVED lines=16> */
.L_x_2331:
[----:B------:R-:W-:Y:S05]  /*c7e0*/  BSYNC B2 ;  /* 0x0000000000027941 */ /* 0x000fea0003800000 */
.L_x_2330:
        /* <DEDUP_REMOVED lines=44> */
.L_x_2329:
[----:B------:R-:W-:Y:S05]  /*cab0*/  BSYNC B1 ;  /* 0x0000000000017941 */ /* 0x000fea0003800000 */
.L_x_2328:
        /* <DEDUP_REMOVED lines=13> */
.L_x_2324:
[----:B------:R-:W-:Y:S05]  /*cb90*/  BSYNC B0 ;  /* 0x0000000000007941 */ /* 0x000fea0003800000 */
.L_x_2322:
[----:B------:R-:W-:Y:S04]  /*cba0*/  BSSY B0, `(.L_x_2332) ;  /* 0x000005f000007945 */ /* 0x000fe80003800000 */
[----:B------:R-:W-:Y:S05]  /*cbb0*/  @P3 BRA `(.L_x_2333) ;  /* 0x0000000000183947 */ /* 0x000fea0003800000 */
[----:B-1----:R-:W-:Y:S01]  /*cbc0*/  IMAD.MOV.U32 R125, RZ, RZ, RZ ;  /* 0x000000ffff7d7224 */ /* 0x002fe200078e00ff */
[----:B------:R-:W-:Y:S01]  /*cbd0*/  MOV R60, R61 ;  /* 0x0000003d003c7202 */ /* 0x000fe20000000f00 */
[----:B------:R-:W-:Y:S06]  /*cbe0*/  @!P0 BRA `(.L_x_2334) ;  /* 0x0000000400688947 */ /* 0x000fec0003800000 */
[----:B------:R-:W-:Y:S01]  /*cbf0*/  IMAD.MOV.U32 R60, RZ, RZ, R61 ;  /* 0x000000ffff3c7224 */ /* 0x000fe200078e003d */
[----:B-----5:R-:W-:Y:S01]  /*cc00*/  SHF.L.U32 R125, R55, 0x10, RZ ;  /* 0x00000010377d7819 */ /* 0x020fe200000006ff */
[----:B------:R-:W-:Y:S06]  /*cc10*/  BRA `(.L_x_2334) ;  /* 0x00000004005c7947 */ /* 0x000fec0003800000 */
.L_x_2333:
[C---:B------:R-:W-:Y:S01]  /*cc20*/  ISETP.NE.AND P4, PT, R61.reuse, 0x1, PT ;  /* 0x000000013d00780c */ /* 0x040fe20003f85270 */
[----:B------:R-:W-:Y:S01]  /*cc30*/  BSSY B1, `(.L_x_2335) ;  /* 0x000000c000017945 */ /* 0x000fe20003800000 */
[----:B------:R-:W-:-:S11]  /*cc40*/  VIADD R60, R61, 0x1 ;  /* 0x000000013d3c7836 */ /* 0x000fd60000000000 */
[----:B------:R-:W-:Y:S05]  /*cc50*/  @!P4 BRA `(.L_x_2336) ;  /* 0x000000000020c947 */ /* 0x000fea0003800000 */
[----:B------:R-:W-:Y:S02]  /*cc60*/  ISETP.NE.AND P4, PT, R61, 0x2, PT ;  /* 0x000000023d00780c */ /* 0x000fe40003f85270 */
[----:B-1----:R-:W-:-:S11]  /*cc70*/  MOV R124, R105 ;  /* 0x00000069007c7202 */ /* 0x002fd60000000f00 */
[----:B------:R-:W-:Y:S05]  /*cc80*/  @!P4 BRA `(.L_x_2337) ;  /* 0x000000000018c947 */ /* 0x000fea0003800000 */
[----:B------:R-:W-:Y:S01]  /*cc90*/  ISETP.NE.AND P4, PT, R61, 0x3, PT ;  /* 0x000000033d00780c */ /* 0x000fe20003f85270 */
[----:B------:R-:W-:-:S12]  /*cca0*/  IMAD.MOV.U32 R124, RZ, RZ, R2 ;  /* 0x000000ffff7c7224 */ /* 0x000fd800078e0002 */
[----:B------:R-:W-:Y:S05]  /*ccb0*/  @P4 BRA `(.L_x_2337) ;  /* 0x00000000000c4947 */ /* 0x000fea0003800000 */
[----:B------:R-:W-:Y:S01]  /*ccc0*/  MOV R124, R107 ;  /* 0x0000006b007c7202 */ /* 0x000fe20000000f00 */
[----:B------:R-:W-:Y:S06]  /*ccd0*/  BRA `(.L_x_2337) ;  /* 0x0000000000047947 */ /* 0x000fec0003800000 */
.L_x_2336:
[----:B-1----:R-:W-:-:S07]  /*cce0*/  IMAD.MOV.U32 R124, RZ, RZ, R0 ;  /* 0x000000ffff7c7224 */ /* 0x002fce00078e0000 */
.L_x_2337:
[----:B------:R-:W-:Y:S05]  /*ccf0*/  BSYNC B1 ;  /* 0x0000000000017941 */ /* 0x000fea0003800000 */
.L_x_2335:
        /* <DEDUP_REMOVED lines=16> */
.L_x_2341:
[----:B------:R-:W-:Y:S05]  /*ce00*/  BSYNC B2 ;  /* 0x0000000000027941 */ /* 0x000fea0003800000 */
.L_x_2340:
        /* <DEDUP_REMOVED lines=44> */
.L_x_2339:
[----:B------:R-:W-:Y:S05]  /*d0d0*/  BSYNC B1 ;  /* 0x0000000000017941 */ /* 0x000fea0003800000 */
.L_x_2338:
        /* <DEDUP_REMOVED lines=11> */
.L_x_2334:
[----:B------:R-:W-:Y:S05]  /*d190*/  BSYNC B0 ;  /* 0x0000000000007941 */ /* 0x000fea0003800000 */
.L_x_2332:
        /* <DEDUP_REMOVED lines=9> */
.L_x_2343:
        /* <DEDUP_REMOVED lines=12> */
.L_x_2346:
[----:B------:R-:W-:-:S07]  /*d2f0*/  IMAD.MOV.U32 R124, RZ, RZ, R0 ;  /* 0x000000ffff7c7224 */ /* 0x000fce00078e0000 */
.L_x_2347:
[----:B------:R-:W-:Y:S05]  /*d300*/  BSYNC B1 ;  /* 0x0000000000017941 */ /* 0x000fea0003800000 */
.L_x_2345:
        /* <DEDUP_REMOVED lines=16> */
.L_x_2351:
[----:B------:R-:W-:Y:S05]  /*d410*/  BSYNC B2 ;  /* 0x0000000000027941 */ /* 0x000fea0003800000 */
.L_x_2350:
        /* <DEDUP_REMOVED lines=44> */
.L_x_2349:
[----:B------:R-:W-:Y:S05]  /*d6e0*/  BSYNC B1 ;  /* 0x0000000000017941 */ /* 0x000fea0003800000 */
.L_x_2348:
[----:B------:R-:W-:Y:S01]  /*d6f0*/  HFMA2.MMA R63, -RZ, RZ, 0.1171875, 0 ;  /* 0x2f800000ff3f7435 */ /* 0x000fe200000001ff */
[----:B-----5:R-:W-:Y:S02]  /*d700*/  PRMT R61, R59, 0x7632, R61 ;  /* 0x000076323b3d7816 */ /* 0x020fe4000000003d */
[----:B------:R-:W-:Y:S02]  /*d710*/  I2FP.F32.U32 R60, R124 ;  /* 0x0000007c003c7245 */ /* 0x000fe40000201000 */
[----:B------:R-:W-:Y:S01]  /*d720*/  @P0 PRMT R62, R55, 0x7632, R62 ;  /* 0x00007632373e0816 */ /* 0x000fe2000000003e */
[----:B------:R-:W-:-:S04]  /*d730*/  IMAD.U32 R61, R61, 0x10000, RZ ;  /* 0x000100003d3d7824 */ /* 0x000fc800078e00ff */
[----:B------:R-:W-:Y:S01]  /*d740*/  FFMA.FTZ R60, R60, R63, 1.1641532182693481445e-10 ;  /* 0x2f0000003c3c7423 */ /* 0x000fe2000001003f */
[----:B------:R-:W-:Y:S01]  /*d750*/  FMUL.FTZ R61, R61, UR13 ;  /* 0x0000000d3d3d7c20 */ /* 0x000fe20008410000 */
[----:B------:R-:W-:-:S03]  /*d760*/  @P0 SHF.L.U32 R63, R62, 0x10, RZ ;  /* 0x000000103e3f0819 */ /* 0x000fc600000006ff */
[----:B------:R-:W-:Y:S01]  /*d770*/  FMUL.FTZ R61, R61, UR12 ;  /* 0x0000000c3d3d7c20 */ /* 0x000fe20008410000 */
[----:B------:R-:W-:-:S04]  /*d780*/  FSETP.GTU.FTZ.AND P4, PT, R60, UR10, PT ;  /* 0x0000000a3c007c0b */ /* 0x000fc8000bf9c000 */
[----:B------:R-:W-:Y:S02]  /*d790*/  FSEL R124, R61, RZ, !P4 ;  /* 0x000000ff3d7c7208 */ /* 0x000fe40006000000 */
[----:B------:R-:W-:-:S03]  /*d7a0*/  SEL R106, RZ, 0x1, P4 ;  /* 0x00000001ff6a7807 */ /* 0x000fc60002000000 */
[----:B------:R-:W-:-:S07]  /*d7b0*/  @P0 FADD.FTZ R124, R124, R63 ;  /* 0x0000003f7c7c0221 */ /* 0x000fce0000010000 */
.L_x_2344:
[----:B------:R-:W-:Y:S05]  /*d7c0*/  BSYNC B0 ;  /* 0x0000000000007941 */ /* 0x000fea0003800000 */
.L_x_2342:
        /* <DEDUP_REMOVED lines=34> */
.L_x_2353:
[----:B------:R-:W-:Y:S05]  /*d9f0*/  BSYNC B0 ;  /* 0x0000000000007941 */ /* 0x000fea0003800000 */
.L_x_2352:
[----:B-----5:R1:W5:Y:S04]  /*da00*/  @P1 LDG.E.128 R56, desc[UR4][R132.64] ;  /* 0x0000000484381981 */ /* 0x020368000c1e1d00 */
[----:B------:R1:W5:Y:S01]  /*da10*/  @P0 LDG.E.128 R52, desc[UR4][R72.64] ;  /* 0x0000000448340981 */ /* 0x000362000c1e1d00 */
[----:B------:R-:W-:Y:S04]  /*da20*/  BSSY B0, `(.L_x_2354) ;  /* 0x000005f000007945 */ /* 0x000fe80003800000 */
[----:B------:R-:W-:Y:S05]  /*da30*/  @P3 BRA `(.L_x_2355) ;  /* 0x0000000000183947 */ /* 0x000fea0003800000 */
[----:B-1----:R-:W-:Y:S01]  /*da40*/  MOV R133, RZ ;  /* 0x000000ff00857202 */ /* 0x002fe20000000f00 */
[----:B0-----:R-:W-:Y:S01]  /*da50*/  IMAD.MOV.U32 R60, RZ, RZ, R138 ;  /* 0x000000ffff3c7224 */ /* 0x001fe200078e008a */
[----:B------:R-:W-:Y:S06]  /*da60*/  @!P0 BRA `(.L_x_2356) ;  /* 0x0000000400688947 */ /* 0x000fec0003800000 */
[----:B------:R-:W-:Y:S01]  /*da70*/  MOV R60, R138 ;  /* 0x0000008a003c7202 */ /* 0x000fe20000000f00 */
[----:B-----5:R-:W-:Y:S01]  /*da80*/  IMAD.U32 R133, R52, 0x10000, RZ ;  /* 0x0001000034857824 */ /* 0x020fe200078e00ff */
[----:B------:R-:W-:Y:S06]  /*da90*/  BRA `(.L_x_2356) ;  /* 0x00000004005c7947 */ /* 0x000fec0003800000 */
.L_x_2355:
        /* <DEDUP_REMOVED lines=12> */
.L_x_2358:
[----:B------:R-:W-:-:S07]  /*db60*/  MOV R98, R0 ;  /* 0x0000000000627202 */ /* 0x000fce0000000f00 */
.L_x_2359:
[----:B------:R-:W-:Y:S05]  /*db70*/  BSYNC B1 ;  /* 0x0000000000017941 */ /* 0x000fea0003800000 */
.L_x_2357:
        /* <DEDUP_REMOVED lines=16> */
.L_x_2363:
[----:B------:R-:W-:Y:S05]  /*dc80*/  BSYNC B2 ;  /* 0x0000000000027941 */ /* 0x000fea0003800000 */
.L_x_2362:
        /* <DEDUP_REMOVED lines=44> */
.L_x_2361:
[----:B------:R-:W-:Y:S05]  /*df50*/  BSYNC B1 ;  /* 0x0000000000017941 */ /* 0x000fea0003800000 */
.L_x_2360:
        /* <DEDUP_REMOVED lines=11> */
.L_x_2356:
[----:B------:R-:W-:Y:S05]  /*e010*/  BSYNC B0 ;  /* 0x0000000000007941 */ /* 0x000fea0003800000 */
.L_x_2354:
        /* <DEDUP_REMOVED lines=9> */
.L_x_2365:
        /* <DEDUP_REMOVED lines=12> */
.L_x_2368:
[----:B------:R-:W-:-:S07]  /*e170*/  MOV R99, R0 ;  /* 0x0000000000637202 */ /* 0x000fce0000000f00 */
.L_x_2369:
[----:B------:R-:W-:Y:S05]  /*e180*/  BSYNC B1 ;  /* 0x0000000000017941 */ /* 0x000fea0003800000 */
.L_x_2367:
        /* <DEDUP_REMOVED lines=16> */
.L_x_2373:
[----:B------:R-:W-:Y:S05]  /*e290*/  BSYNC B2 ;  /* 0x0000000000027941 */ /* 0x000fea0003800000 */
.L_x_2372:
        /* <DEDUP_REMOVED lines=44> */
.L_x_2371:
[----:B------:R-:W-:Y:S05]  /*e560*/  BSYNC B1 ;  /* 0x0000000000017941 */ /* 0x000fea0003800000 */
.L_x_2370:
        /* <DEDUP_REMOVED lines=13> */
.L_x_2366:
[----:B------:R-:W-:Y:S05]  /*e640*/  BSYNC B0 ;  /* 0x0000000000007941 */ /* 0x000fea0003800000 */
.L_x_2364:
        /* <DEDUP_REMOVED lines=8> */
.L_x_2375:
        /* <DEDUP_REMOVED lines=12> */
.L_x_2378:
[----:B------:R-:W-:-:S07]  /*e790*/  MOV R100, R0 ;  /* 0x0000000000647202 */ /* 0x000fce0000000f00 */
.L_x_2379:
[----:B------:R-:W-:Y:S05]  /*e7a0*/  BSYNC B1 ;  /* 0x0000000000017941 */ /* 0x000fea0003800000 */
.L_x_2377:
        /* <DEDUP_REMOVED lines=16> */
.L_x_2383:
[----:B------:R-:W-:Y:S05]  /*e8b0*/  BSYNC B2 ;  /* 0x0000000000027941 */ /* 0x000fea0003800000 */
.L_x_2382:
        /* <DEDUP_REMOVED lines=44> */
.L_x_2381:
[----:B------:R-:W-:Y:S05]  /*eb80*/  BSYNC B1 ;  /* 0x0000000000017941 */ /* 0x000fea0003800000 */
.L_x_2380:
        /* <DEDUP_REMOVED lines=11> */
.L_x_2376:
[----:B------:R-:W-:Y:S05]  /*ec40*/  BSYNC B0 ;  /* 0x0000000000007941 */ /* 0x000fea0003800000 */
.L_x_2374:
        /* <DEDUP_REMOVED lines=9> */
.L_x_2385:
        /* <DEDUP_REMOVED lines=12> */
.L_x_2388:
[----:B------:R-:W-:-:S07]  /*eda0*/  MOV R101, R0 ;  /* 0x0000000000657202 */ /* 0x000fce0000000f00 */
.L_x_2389:
[----:B------:R-:W-:Y:S05]  /*edb0*/  BSYNC B1 ;  /* 0x0000000000017941 */ /* 0x000fea0003800000 */
.L_x_2387:
        /* <DEDUP_REMOVED lines=16> */
.L_x_2393:
[----:B------:R-:W-:Y:S05]  /*eec0*/  BSYNC B2 ;  /* 0x0000000000027941 */ /* 0x000fea0003800000 */
.L_x_2392:
        /* <DEDUP_REMOVED lines=44> */
.L_x_2391:
[----:B------:R-:W-:Y:S05]  /*f190*/  BSYNC B1 ;  /* 0x0000000000017941 */ /* 0x000fea0003800000 */
.L_x_2390:
        /* <DEDUP_REMOVED lines=13> */
.L_x_2386:
[----:B------:R-:W-:Y:S05]  /*f270*/  BSYNC B0 ;  /* 0x0000000000007941 */ /* 0x000fea0003800000 */
.L_x_2384:
        /* <DEDUP_REMOVED lines=8> */
.L_x_2395:
        /* <DEDUP_REMOVED lines=12> */
.L_x_2398:
[----:B------:R-:W-:-:S07]  /*f3c0*/  MOV R102, R0 ;  /* 0x0000000000667202 */ /* 0x000fce0000000f00 */
.L_x_2399:
[----:B------:R-:W-:Y:S05]  /*f3d0*/  BSYNC B1 ;  /* 0x0000000000017941 */ /* 0x000fea0003800000 */
.L_x_2397:
        /* <DEDUP_REMOVED lines=16> */
.L_x_2403:
[----:B------:R-:W-:Y:S05]  /*f4e0*/  BSYNC B2 ;  /* 0x0000000000027941 */ /* 0x000fea0003800000 */
.L_x_2402:
        /* <DEDUP_REMOVED lines=44> */
.L_x_2401:
[----:B------:R-:W-:Y:S05]  /*f7b0*/  BSYNC B1 ;  /* 0x0000000000017941 */ /* 0x000fea0003800000 */
.L_x_2400:
        /* <DEDUP_REMOVED lines=11> */
.L_x_2396:
[----:B------:R-:W-:Y:S05]  /*f870*/  BSYNC B0 ;  /* 0x0000000000007941 */ /* 0x000fea0003800000 */
.L_x_2394:
        /* <DEDUP_REMOVED lines=9> */
.L_x_2405:
        /* <DEDUP_REMOVED lines=12> */
.L_x_2408:
[----:B------:R-:W-:-:S07]  /*f9d0*/  MOV R103, R0 ;  /* 0x0000000000677202 */ /* 0x000fce0000000f00 */
.L_x_2409:
[----:B------:R-:W-:Y:S05]  /*f9e0*/  BSYNC B1 ;  /* 0x0000000000017941 */ /* 0x000fea0003800000 */
.L_x_2407:
        /* <DEDUP_REMOVED lines=16> */
.L_x_2413:
[----:B------:R-:W-:Y:S05]  /*faf0*/  BSYNC B2 ;  /* 0x0000000000027941 */ /* 0x000fea0003800000 */
.L_x_2412:
        /* <DEDUP_REMOVED lines=44> */
.L_x_2411:
[----:B------:R-:W-:Y:S05]  /*fdc0*/  BSYNC B1 ;  /* 0x0000000000017941 */ /* 0x000fea0003800000 */
.L_x_2410:
        /* <DEDUP_REMOVED lines=13> */
.L_x_2406:
[----:B------:R-:W-:Y:S05]  /*fea0*/  BSYNC B0 ;  /* 0x0000000000007941 */ /* 0x000fea0003800000 */
.L_x_2404:
        /* <DEDUP_REMOVED lines=8> */
.L_x_2415:
        /* <DEDUP_REMOVED lines=12> */
.L_x_2418:
[----:B------:R-:W-:-:S07]  /*fff0*/  MOV R108, R0 ;  /* 0x00000000006c7202 */ /* 0x000fce0000000f00 */
.L_x_2419:
[----:B------:R-:W-:Y:S05]  /*10000*/  BSYNC B1 ;  /* 0x0000000000017941 */ /* 0x000fea0003800000 */
.L_x_2417:
        /* <DEDUP_REMOVED lines=16> */
.L_x_2423:
[----:B------:R-:W-:Y:S05]  /*10110*/  BSYNC B2 ;  /* 0x0000000000027941 */ /* 0x000fea0003800000 */
.L_x_2422:
        /* <DEDUP_REMOVED lines=44> */
.L_x_2421:
[----:B------:R-:W-:Y:S05]  /*103e0*/  BSYNC B1 ;  /* 0x0000000000017941 */ /* 0x000fea0003800000 */
.L_x_2420:
        /* <DEDUP_REMOVED lines=11> */
.L_x_2416:
[----:B------:R-:W-:Y:S05]  /*104a0*/  BSYNC B0 ;  /* 0x0000000000007941 */ /* 0x000fea0003800000 */
.L_x_2414:
        /* <DEDUP_REMOVED lines=9> */
.L_x_2425:
        /* <DEDUP_REMOVED lines=12> */
.L_x_2428:
[----:B------:R-:W-:-:S07]  /*10600*/  MOV R142, R0 ;  /* 0x00000000008e7202 */ /* 0x000fce0000000f00 */
.L_x_2429:
[----:B------:R-:W-:Y:S05]  /*10610*/  BSYNC B1 ;  /* 0x0000000000017941 */ /* 0x000fea0003800000 */
.L_x_2427:
        /* <DEDUP_REMOVED lines=16> */
.L_x_2433:
[----:B------:R-:W-:Y:S05]  /*10720*/  BSYNC B2 ;  /* 0x0000000000027941 */ /* 0x000fea0003800000 */
.L_x_2432:
        /* <DEDUP_REMOVED lines=44> */
.L_x_2431:
[----:B------:R-:W-:Y:S05]  /*109f0*/  BSYNC B1 ;  /* 0x0000000000017941 */ /* 0x000fea0003800000 */
.L_x_2430:
        /* <DEDUP_REMOVED lines=13> */
.L_x_2426:
[----:B------:R-:W-:Y:S05]  /*10ad0*/  BSYNC B0 ;  /* 0x0000000000007941 */ /* 0x000fea0003800000 */
.L_x_2424:
[----:B------:R-:W-:Y:S01]  /*10ae0*/  FADD.FTZ R61, RZ, R75 ;  /* 0x0000004bff3d7221 */ /* 0x000fe20000010000 */
[----:B------:R-:W-:Y:S01]  /*10af0*/  IMAD.WIDE.U32 R64, R141, 0x10, R64 ;  /* 0x000000108d407825 */ /* 0x000fe200078e0040 */
[----:B------:R-:W-:Y:S01]  /*10b00*/  F2FP.BF16.F32.PACK_AB R63, R142, R132 ;  /* 0x000000848e3f723e */ /* 0x000fe200000010ff */
[----:B------:R-:W-:Y:S02]  /*10b10*/  BSSY B0, `(.L_x_2434) ;  /* 0x0000044000007945 */ /* 0x000fe40003800000 */
[----:B------:R-:W-:Y:S01]  /*10b20*/  FADD.FTZ R60, R61, R74 ;  /* 0x0000004a3d3c7221 */ /* 0x000fe20000010000 */
[----:B------:R-:W-:Y:S02]  /*10b30*/  F2FP.BF16.F32.PACK_AB R62, R138, R137 ;  /* 0x000000898a3e723e */ /* 0x000fe400000010ff */
[----:B------:R-:W-:Y:S01]  /*10b40*/  SHF.R.U32.HI R141, RZ, 0x5, R3 ;  /* 0x00000005ff8d7819 */ /* 0x000fe20000011603 */
[----:B------:R-:W-:Y:S01]  /*10b50*/  FADD.FTZ R61, R60, R71 ;  /* 0x000000473c3d7221 */ /* 0x000fe20000010000 */
[----:B------:R-:W-:-:S02]  /*10b60*/  LOP3.LUT P0, RZ, R139, 0xff, RZ, 0xc0, !PT ;  /* 0x000000ff8bff7812 */ /* 0x000fc4000780c0ff */
[----:B------:R-:W-:Y:S01]  /*10b70*/  LOP3.LUT P3, RZ, R3, 0x1f, RZ, 0xc0, !PT ;  /* 0x0000001f03ff7812 */ /* 0x000fe2000786c0ff */
[----:B------:R-:W-:Y:S01]  /*10b80*/  FADD.FTZ R60, R61, R70 ;  /* 0x000000463d3c7221 */ /* 0x000fe20000010000 */
[----:B------:R-:W-:-:S03]  /*10b90*/  LOP3.LUT R139, R141, 0x7fffffc, RZ, 0xc0, !PT ;  /* 0x07fffffc8d8b7812 */ /* 0x000fc600078ec0ff */
        /* <DEDUP_REMOVED lines=31> */
[----:B------:R-:W-:Y:S01]  /*10d90*/  FADD.FTZ R73, R60, R135 ;  /* 0x000000873c497221 */ /* 0x000fe20000010000 */
[----:B------:R-:W-:-:S03]  /*10da0*/  F2FP.BF16.F32.PACK_AB R60, R134, R133 ;  /* 0x00000085863c723e */ /* 0x000fc600000010ff */
[----:B------:R-:W-:Y:S02]  /*10db0*/  FADD.FTZ R72, R73, R136 ;  /* 0x0000008849487221 */ /* 0x000fe40000010000 */
[----:B------:R0:W-:Y:S02]  /*10dc0*/  STG.E.128 desc[UR4][R64.64], R60 ;  /* 0x0000003c40007986 */ /* 0x0001e4000c101d04 */
[----:B------:R-:W-:-:S04]  /*10dd0*/  FADD.FTZ R73, R72, R137 ;  /* 0x0000008948497221 */ /* 0x000fc80000010000 */
[----:B------:R-:W-:-:S04]  /*10de0*/  FADD.FTZ R73, R73, R138 ;  /* 0x0000008a49497221 */ /* 0x000fc80000010000 */
[----:B------:R-:W-:Y:S01]  /*10df0*/  FADD.FTZ R143, R73, R132 ;  /* 0x00000084498f7221 */ /* 0x000fe20000010000 */
        /* <DEDUP_REMOVED lines=9> */
[----:B------:R-:W-:Y:S02]  /*10e90*/  LOP3.LUT R72, R99, 0xff, RZ, 0xc0, !PT ;  /* 0x000000ff63487812 */ /* 0x000fe400078ec0ff */
[----:B------:R-:W-:Y:S01]  /*10ea0*/  LOP3.LUT R145, R62, 0xff00, R65, 0xf8, !PT ;  /* 0x0000ff003e917812 */ /* 0x000fe200078ef841 */
[----:B------:R-:W-:-:S03]  /*10eb0*/  IMAD.WIDE.U32 R62, R63, 0x1000000, RZ ;  /* 0x010000003f3e7825 */ /* 0x000fc600078e00ff */
[----:B------:R-:W-:Y:S01]  /*10ec0*/  LOP3.LUT R145, R145, 0xff, R102, 0xf8, !PT ;  /* 0x000000ff91917812 */ /* 0x000fe200078ef866 */
[----:B------:R-:W-:-:S04]  /*10ed0*/  IMAD.WIDE.U32 R64, R64, 0x10000, RZ ;  /* 0x0001000040407825 */ /* 0x000fc800078e00ff */
[----:B------:R-:W-:Y:S01]  /*10ee0*/  IMAD.WIDE.U32 R72, R72, 0x100, RZ ;  /* 0x0000010048487825 */ /* 0x000fe200078e00ff */
[----:B------:R-:W-:-:S03]  /*10ef0*/  LOP3.LUT R145, R65, R145, R63, 0xfe, !PT ;  /* 0x0000009141917212 */ /* 0x000fc600078efe3f */
[----:B0-----:R-:W-:Y:S01]  /*10f00*/  IMAD.WIDE.U32 R60, R140, 0x8, R60 ;  /* 0x000000088c3c7825 */ /* 0x001fe200078e003c */
[----:B------:R-:W-:Y:S02]  /*10f10*/  LOP3.LUT R147, R72, R62, R64, 0xfe, !PT ;  /* 0x0000003e48937212 */ /* 0x000fe400078efe40 */
[----:B------:R-:W-:Y:S02]  /*10f20*/  LOP3.LUT R63, R145, R73, RZ, 0xfc, !PT ;  /* 0x00000049913f7212 */ /* 0x000fe400078efcff */
[----:B------:R-:W-:-:S05]  /*10f30*/  LOP3.LUT R62, R147, 0xff, R98, 0xf8, !PT ;  /* 0x000000ff933e7812 */ /* 0x000fca00078ef862 */
[----:B------:R1:W-:Y:S02]  /*10f40*/  STG.E.64 desc[UR4][R60.64], R62 ;  /* 0x0000003e3c007986 */ /* 0x0003e4000c101b04 */
.L_x_2435:
[----:B------:R-:W-:Y:S05]  /*10f50*/  BSYNC B0 ;  /* 0x0000000000007941 */ /* 0x000fea0003800000 */
.L_x_2434:
[----:B------:R-:W-:Y:S01]  /*10f60*/  UMOV UR34, 0xffffffff ;  /* 0xffffffff00227882 */ /* 0x000fe20000000000 */
[----:B------:R-:W-:Y:S02]  /*10f70*/  @!P0 VIADD R139, R139, 0x4 ;  /* 0x000000048b8b8836 */ /* 0x000fe40000000000 */
[----:B------:R-:W-:Y:S01]  /*10f80*/  FADD.FTZ R143, R143, R142 ;  /* 0x0000008e8f8f7221 */ /* 0x000fe20000010000 */
[----:B------:R-:W-:Y:S06]  /*10f90*/  BRA.DIV UR34, `(.L_x_2436) ;  /* 0x0000001a22487947 */ /* 0x000fec000b800000 */
[----:B01----:R-:W0:Y:S02]  /*10fa0*/  SHFL.BFLY PT, R60, R143, 0x1, 0x1f ;  /* 0x0c201f008f3c7f89 */ /* 0x003e2400000e0000 */
        /* <DEDUP_REMOVED lines=99> */
.L_x_2450:
[----:B------:R-:W2:Y:S01]  /*115e0*/  @!P3 S2R R64, SR_CgaCtaId ;  /* 0x000000000040b919 */ /* 0x000ea20000008800 */
[----:B------:R-:W-:Y:S01]  /*115f0*/  @!P3 MOV R61, 0x400 ;  /* 0x00000400003db802 */ /* 0x000fe20000000f00 */
[----:B------:R-:W-:Y:S05]  /*11600*/  WARPSYNC.ALL ;  /* 0x0000000000007948 */ /* 0x000fea0003800000 */
[----:B------:R-:W-:-:S04]  /*11610*/  LOP3.LUT R62, R141, 0x3, RZ, 0xc0, !PT ;  /* 0x000000038d3e7812 */ /* 0x000fc800078ec0ff */
[----:B------:R-:W-:Y:S02]  /*11620*/  @!P3 IADD3 R63, R139, R62, RZ ;  /* 0x0000003e8b3fb210 */ /* 0x000fe40007ffe0ff */
[----:B--2---:R-:W-:Y:S01]  /*11630*/  @!P3 LEA R64, R64, R61, 0x18 ;  /* 0x0000003d4040b211 */ /* 0x004fe200078ec0ff */
[----:B-1----:R-:W-:-:S04]  /*11640*/  FADD.FTZ R61, R65, R72 ;  /* 0x00000048413d7221 */ /* 0x002fc80000010000 */
[----:B------:R-:W-:Y:S01]  /*11650*/  @!P3 IMAD R63, R63, 0x8, R64 ;  /* 0x000000083f3fb824 */ /* 0x000fe200078e0240 */
[----:B------:R-:W-:-:S04]  /*11660*/  LOP3.LUT R64, R3, 0x1f, RZ, 0xc0, !PT ;  /* 0x0000001f03407812 */ /* 0x000fc800078ec0ff */
        /* <DEDUP_REMOVED lines=8> */
[----:B------:R-:W-:-:S03]  /*116f0*/  CS2R R60, SRZ ;  /* 0x00000000003c7805 */ /* 0x000fc6000001ff00 */
[----:B------:R-:W-:Y:S01]  /*11700*/  @!P1 IMAD R64, R64, 0x8, R63 ;  /* 0x0000000840409824 */ /* 0x000fe200078e023f */
[----:B------:R-:W-:-:S04]  /*11710*/  HFMA2.MMA R63, -RZ, RZ, 0, 0 ;  /* 0x00000000ff3f7435 */ /* 0x000fc800000001ff */
[----:B------:R1:W-:Y:S02]  /*11720*/  @!P1 LDS.64 R60, [R64] ;  /* 0x00000000403c9984 */ /* 0x0003e40000000a00 */
[----:B------:R-:W-:Y:S01]  /*11730*/  @!P1 IMAD.MOV.U32 R63, RZ, RZ, 0x500 ;  /* 0x00000500ff3f9424 */ /* 0x000fe200078e00ff */
[----:B------:R-:W-:-:S04]  /*11740*/  LOP3.LUT P1, RZ, R62, 0x1f, R3, 0xf8, !PT ;  /* 0x0000001f3eff7812 */ /* 0x000fc8000782f803 */
[----:B------:R-:W2:Y:S01]  /*11750*/  SHFL.DOWN PT, R72, R63, 0x2, 0x1f ;  /* 0x08401f003f487f89 */ /* 0x000ea200000e0000 */
[-C--:B-1----:R-:W-:Y:S02]  /*11760*/  I2FP.F32.S32 R64, R63.reuse ;  /* 0x0000003f00407245 */ /* 0x082fe40000201400 */
[----:B--2---:R-:W-:Y:S02]  /*11770*/  IADD3 R73, R72, R63, RZ ;  /* 0x0000003f48497210 */ /* 0x004fe40007ffe0ff */
[----:B------:R-:W-:Y:S02]  /*11780*/  I2FP.F32.S32 R72, R72 ;  /* 0x0000004800487245 */ /* 0x000fe40000201400 */
[----:B------:R-:W-:Y:S01]  /*11790*/  I2FP.F32.S32 R139, R73 ;  /* 0x00000049008b7245 */ /* 0x000fe20000201400 */
[----:B------:R-:W1:Y:S03]  /*117a0*/  SHFL.DOWN PT, R146, R73, 0x1, 0x1f ;  /* 0x08201f0049927f89 */ /* 0x000e6600000e0000 */
[----:B------:R-:W2:Y:S01]  /*117b0*/  MUFU.RCP R141, R139 ;  /* 0x0000008b008d7308 */ /* 0x000ea20000001000 */
[----:B0-----:R-:W0:Y:S04]  /*117c0*/  SHFL.DOWN PT, R65, R60, 0x2, 0x1f ;  /* 0x08401f003c417f89 */ /* 0x001e2800000e0000 */
[----:B------:R-:W3:Y:S01]  /*117d0*/  SHFL.DOWN PT, R140, R61, 0x2, 0x1f ;  /* 0x08401f003d8c7f89 */ /* 0x000ee200000e0000 */
[----:B-1----:R-:W-:Y:S01]  /*117e0*/  IMAD.IADD R73, R73, 0x1, R146 ;  /* 0x0000000149497824 */ /* 0x002fe200078e0292 */
[----:B------:R-:W-:Y:S01]  /*117f0*/  I2FP.F32.S32 R146, R146 ;  /* 0x0000009200927245 */ /* 0x000fe20000201400 */
[C---:B0-----:R-:W-:Y:S01]  /*11800*/  FMUL.FTZ R143, R65.reuse, R72 ;  /* 0x00000048418f7220 */ /* 0x041fe20000410000 */
[----:B------:R-:W-:-:S02]  /*11810*/  FADD.FTZ R65, -R65, R60 ;  /* 0x0000003c41417221 */ /* 0x000fc40000010100 */
[----:B------:R-:W-:Y:S01]  /*11820*/  I2FP.F32.S32 R73, R73 ;  /* 0x0000004900497245 */ /* 0x000fe20000201400 */
[----:B------:R-:W-:Y:S01]  /*11830*/  FFMA.FTZ R144, R64, R60, R143 ;  /* 0x0000003c40907223 */ /* 0x000fe2000001008f */
[----:B------:R-:W-:Y:S01]  /*11840*/  FMUL.FTZ R65, R65, R65 ;  /* 0x0000004141417220 */ /* 0x000fe20000410000 */
[----:B---3--:R-:W-:Y:S02]  /*11850*/  FADD.FTZ R140, R140, R61 ;  /* 0x0000003d8c8c7221 */ /* 0x008fe40000010000 */
[----:B--2---:R-:W-:Y:S01]  /*11860*/  FMUL.FTZ R144, R141, R144 ;  /* 0x000000908d907220 */ /* 0x004fe20000410000 */
[----:B------:R-:W-:Y:S01]  /*11870*/  FMUL.FTZ R65, R65, R64 ;  /* 0x0000004041417220 */ /* 0x000fe20000410000 */
[----:B------:R-:W0:Y:S03]  /*11880*/  MUFU.RCP R73, R73 ;  /* 0x0000004900497308 */ /* 0x000e260000001000 */
[----:B------:R-:W1:Y:S01]  /*11890*/  SHFL.DOWN PT, R63, R144, 0x1, 0x1f ;  /* 0x08201f00903f7f89 */ /* 0x000e6200000e0000 */
[----:B------:R-:W-:-:S04]  /*118a0*/  FMUL.FTZ R65, R65, R72 ;  /* 0x0000004841417220 */ /* 0x000fc80000410000 */
[----:B------:R-:W-:-:S05]  /*118b0*/  FFMA.FTZ R65, R141, R65, R140 ;  /* 0x000000418d417223 */ /* 0x000fca000001008c */
[----:B------:R-:W2:Y:S01]  /*118c0*/  SHFL.DOWN PT, R60, R65, 0x1, 0x1f ;  /* 0x08201f00413c7f89 */ /* 0x000ea200000e0000 */
[----:B-1----:R-:W-:Y:S01]  /*118d0*/  FADD.FTZ R61, R144, -R63 ;  /* 0x8000003f903d7221 */ /* 0x002fe20000010000 */
[----:B------:R-:W-:Y:S02]  /*118e0*/  FMUL.FTZ R72, R63, R146 ;  /* 0x000000923f487220 */ /* 0x000fe40000410000 */
[----:B------:R-:W1:Y:S01]  /*118f0*/  @!P1 LDC.64 R62, c[0x0][0x258] ;  /* 0x00009600ff3e9b82 */ /* 0x000e620000000a00 */
[----:B------:R-:W-:Y:S01]  /*11900*/  FMUL.FTZ R64, R61, R61 ;  /* 0x0000003d3d407220 */ /* 0x000fe20000410000 */
[----:B------:R-:W-:-:S03]  /*11910*/  FFMA.FTZ R72, R139, R144, R72 ;  /* 0x000000908b487223 */ /* 0x000fc60000010048 */
[----:B------:R-:W-:Y:S01]  /*11920*/  FMUL.FTZ R64, R139, R64 ;  /* 0x000000408b407220 */ /* 0x000fe20000410000 */
[----:B0-----:R-:W-:Y:S01]  /*11930*/  FMUL.FTZ R72, R73, R72 ;  /* 0x0000004849487220 */ /* 0x001fe20000410000 */
[----:B--2---:R-:W-:Y:S02]  /*11940*/  FADD.FTZ R60, R65, R60 ;  /* 0x0000003c413c7221 */ /* 0x004fe40000010000 */
[----:B------:R-:W-:Y:S02]  /*11950*/  FMUL.FTZ R64, R64, R146 ;  /* 0x0000009240407220 */ /* 0x000fe40000410000 */
[----:B------:R-:W0:Y:S02]  /*11960*/  SHFL.IDX PT, R139, R72, RZ, 0x1f ;  /* 0x00001fff488b7589 */ /* 0x000e2400000e0000 */
[----:B------:R-:W-:Y:S02]  /*11970*/  FFMA.FTZ R64, R73, R64, R60 ;  /* 0x0000004049407223 */ /* 0x000fe4000001003c */
[----:B------:R-:W2:Y:S04]  /*11980*/  LDC R73, c[0x0][0x2d8] ;  /* 0x0000b600ff497b82 */ /* 0x000ea80000000800 */
[----:B------:R-:W2:Y:S04]  /*11990*/  SHFL.IDX PT, R64, R64, RZ, 0x1f ;  /* 0x00001fff40407589 */ /* 0x000ea800000e0000 */
[----:B------:R-:W3:Y:S01]  /*119a0*/  @!P1 LDC.64 R60, c[0x0][0x250] ;  /* 0x00009400ff3c9b82 */ /* 0x000ee20000000a00 */
[----:B-1----:R-:W-:-:S04]  /*119b0*/  @!P1 LEA R62, P4, R4, R62, 0x2 ;  /* 0x0000003e043e9211 */ /* 0x002fc800078810ff */
[----:B------:R-:W-:Y:S01]  /*119c0*/  @!P1 LEA.HI.X R63, R4, R63, R76, 0x2, P4 ;  /* 0x0000003f043f9211 */ /* 0x000fe200020f144c */
[----:B0-----:R-:W-:-:S05]  /*119d0*/  FMUL.FTZ R65, R139, R139 ;  /* 0x0000008b8b417220 */ /* 0x001fca0000410000 */
[----:B------:R-:W-:Y:S01]  /*119e0*/  FSEL R140, R65, RZ, P2 ;  /* 0x000000ff418c7208 */ /* 0x000fe20001000000 */
[----:B--2---:R-:W-:-:S04]  /*119f0*/  FFMA.FTZ R65, R64, UR11, R73 ;  /* 0x0000000b40417c23 */ /* 0x004fc80008010049 */
[----:B------:R-:W-:Y:S01]  /*11a00*/  FADD.FTZ R65, R65, R140 ;  /* 0x0000008c41417221 */ /* 0x000fe20000010000 */
[----:B---3--:R-:W-:-:S04]  /*11a10*/  @!P1 LEA R60, P3, R4, R60, 0x2 ;  /* 0x0000003c043c9211 */ /* 0x008fc800078610ff */
[----:B------:R-:W-:Y:S01]  /*11a20*/  @!P1 LEA.HI.X R61, R4, R61, R76, 0x2, P3 ;  /* 0x0000003d043d9211 */ /* 0x000fe200018f144c */
[----:B------:R-:W0:Y:S04]  /*11a30*/  MUFU.RSQ R65, R65 ;  /* 0x0000004100417308 */ /* 0x000e280000001400 */
[----:B------:R1:W-:Y:S04]  /*11a40*/  @!P1 STG.E desc[UR4][R60.64], R139 ;  /* 0x0000008b3c009986 */ /* 0x0003e8000c101904 */
[----:B0-----:R1:W-:Y:S01]  /*11a50*/  @!P1 STG.E desc[UR4][R62.64], R65 ;  /* 0x000000413e009986 */ /* 0x0013e2000c101904 */
[----:B------:R-:W-:-:S13]  /*11a60*/  ISETP.GE.AND P1, PT, R77, 0x1, PT ;  /* 0x000000014d00780c */ /* 0x000fda0003f26270 */
[----:B-1----:R-:W-:Y:S05]  /*11a70*/  @!P1 BRA `(.L_x_2438) ;  /* 0x0000000c00789947 */ /* 0x002fea0003800000 */
[----:B------:R-:W-:Y:S02]  /*11a80*/  IADD3 R77, R77, -0x1, RZ ;  /* 0xffffffff4d4d7810 */ /* 0x000fe40007ffe0ff */
[----:B------:R-:W-:Y:S02]  /*11a90*/  FSEL R60, R139, RZ, !P2 ;  /* 0x000000ff8b3c7208 */ /* 0x000fe40005000000 */
[----:B------:R-:W-:Y:S01]  /*11aa0*/  PRMT R29, R51, 0x7632, R29 ;  /* 0x00007632331d7816 */ /* 0x000fe2000000001d */
[----:B------:R-:W-:Y:S02]  /*11ab0*/  IMAD R78, R77, R78, RZ ;  /* 0x0000004e4d4e7224 */ /* 0x000fe400078e02ff */
        /* <DEDUP_REMOVED lines=81> */
[C---:B------:R-:W-:Y:S01]  /*11fd0*/  IMAD.U32 R65, R50.reuse, 0x10000, RZ ;  /* 0x0001000032417824 */ /* 0x040fe200078e00ff */
[----:B------:R-:W-:Y:S01]  /*11fe0*/  PRMT R68, R50, 0x7632, R68 ;  /* 0x0000763232447816 */ /* 0x000fe20000000044 */
[----:B------:R-:W-:-:S02]  /*11ff0*/  IMAD.U32 R71, R48, 0x10000, RZ ;  /* 0x0001000030477824 */ /* 0x000fc400078e00ff */
[----:B------:R-:W-:Y:S01]  /*12000*/  FFMA.FTZ R60, R66, R60, R81 ;  /* 0x0000003c423c7223 */ /* 0x000fe20000010051 */
[----:B------:R-:W-:Y:S01]  /*12010*/  FFMA.FTZ R65, R72, R65, R7 ;  /* 0x0000004148417223 */ /* 0x000fe20000010007 */
[----:B------:R-:W-:Y:S01]  /*12020*/  SHF.L.U32 R118, R68, 0x10, RZ ;  /* 0x0000001044767819 */ /* 0x000fe200000006ff */
[----:B------:R-:W-:Y:S01]  /*12030*/  IMAD.U32 R72, R49, 0x10000, RZ ;  /* 0x0001000031487824 */ /* 0x000fe200078e00ff */
[----:B------:R-:W-:Y:S01]  /*12040*/  PRMT R68, R48, 0x7632, R68 ;  /* 0x0000763230447816 */ /* 0x000fe20000000044 */
[----:B------:R-:W-:Y:S01]  /*12050*/  IMAD.U32 R75, R51, 0x10000, RZ ;  /* 0x00010000334b7824 */ /* 0x000fe200078e00ff */
[----:B------:R-:W-:Y:S01]  /*12060*/  PRMT R66, R49, 0x7632, R66 ;  /* 0x0000763231427816 */ /* 0x000fe20000000042 */
[----:B------:R-:W-:Y:S01]  /*12070*/  FFMA.FTZ R69, R69, R72, R6 ;  /* 0x0000004845457223 */ /* 0x000fe20000010006 */
[----:B------:R-:W-:Y:S01]  /*12080*/  SHF.L.U32 R72, R68, 0x10, RZ ;  /* 0x0000001044487819 */ /* 0x000fe200000006ff */
[----:B------:R-:W-:Y:S01]  /*12090*/  FFMA.FTZ R68, R62, R71, R5 ;  /* 0x000000473e447223 */ /* 0x000fe20000010005 */
[----:B------:R-:W-:Y:S01]  /*120a0*/  FFMA.FTZ R75, R125, R75, R8 ;  /* 0x0000004b7d4b7223 */ /* 0x000fe20000010008 */
[----:B------:R-:W-:Y:S01]  /*120b0*/  SHF.L.U32 R76, R66, 0x10, RZ ;  /* 0x00000010424c7819 */ /* 0x000fe200000006ff */
[----:B------:R-:W-:Y:S01]  /*120c0*/  FFMA.FTZ R66, R117, R118, R80 ;  /* 0x0000007675427223 */ /* 0x000fe20000010050 */
[----:B------:R-:W-:Y:S01]  /*120d0*/  FFMA.FTZ R71, R29, R72, R30 ;  /* 0x000000481d477223 */ /* 0x000fe2000001001e */
[----:B------:R-:W-:Y:S01]  /*120e0*/  PRMT R29, R46, 0x7632, R29 ;  /* 0x000076322e1d7816 */ /* 0x000fe2000000001d */
[----:B------:R-:W-:-:S02]  /*120f0*/  IMAD.U32 R118, R47, 0x10000, RZ ;  /* 0x000100002f767824 */ /* 0x000fc400078e00ff */
[----:B------:R-:W-:Y:S01]  /*12100*/  FFMA.FTZ R70, R70, R76, R31 ;  /* 0x0000004c46467223 */ /* 0x000fe2000001001f */
[----:B------:R-:W-:Y:S01]  /*12110*/  PRMT R62, R47, 0x7632, R62 ;  /* 0x000076322f3e7816 */ /* 0x000fe2000000003e */
[----:B------:R-:W-:Y:S01]  /*12120*/  IMAD.U32 R76, R46, 0x10000, RZ ;  /* 0x000100002e4c7824 */ /* 0x000fe200078e00ff */
[----:B------:R-:W-:Y:S01]  /*12130*/  SHF.L.U32 R125, R29, 0x10, RZ ;  /* 0x000000101d7d7819 */ /* 0x000fe200000006ff */
[----:B------:R-:W-:Y:S01]  /*12140*/  FFMA.FTZ R72, R123, R118, R12 ;  /* 0x000000767b487223 */ /* 0x000fe2000001000c */
[----:B------:R-:W-:Y:S01]  /*12150*/  PRMT R29, R44, 0x7632, R29 ;  /* 0x000076322c1d7816 */ /* 0x000fe2000000001d */
[----:B------:R-:W-:Y:S01]  /*12160*/  FFMA.FTZ R76, R112, R76, R11 ;  /* 0x0000004c704c7223 */ /* 0x000fe2000001000b */
[----:B------:R-:W-:Y:S01]  /*12170*/  SHF.L.U32 R122, R62, 0x10, RZ ;  /* 0x000000103e7a7819 */ /* 0x000fe200000006ff */
[----:B------:R-:W-:Y:S01]  /*12180*/  FFMA.FTZ R125, R111, R125, R84 ;  /* 0x0000007d6f7d7223 */ /* 0x000fe20000010054 */
[----:B------:R-:W-:Y:S01]  /*12190*/  SHF.L.U32 R29, R29, 0x10, RZ ;  /* 0x000000101d1d7819 */ /* 0x000fe200000006ff */
[----:B------:R-:W-:Y:S01]  /*121a0*/  IMAD.U32 R112, R44, 0x10000, RZ ;  /* 0x000100002c707824 */ /* 0x000fe200078e00ff */
[C---:B------:R-:W-:Y:S01]  /*121b0*/  PRMT R111, R43.reuse, 0x7632, R111 ;  /* 0x000076322b6f7816 */ /* 0x040fe2000000006f */
[----:B------:R-:W-:Y:S01]  /*121c0*/  FFMA.FTZ R123, R150, R122, R85 ;  /* 0x0000007a967b7223 */ /* 0x000fe20000010055 */
[----:B------:R-:W-:-:S02]  /*121d0*/  IMAD.U32 R122, R43, 0x10000, RZ ;  /* 0x000100002b7a7824 */ /* 0x000fc400078e00ff */
[----:B------:R-:W-:Y:S01]  /*121e0*/  FFMA.FTZ R129, R63, R29, R82 ;  /* 0x0000001d3f817223 */ /* 0x000fe20000010052 */
[C---:B------:R-:W-:Y:S01]  /*121f0*/  PRMT R29, R42.reuse, 0x7632, R29 ;  /* 0x000076322a1d7816 */ /* 0x040fe2000000001d */
[----:B------:R-:W-:Y:S02]  /*12200*/  IMAD.U32 R63, R42, 0x10000, RZ ;  /* 0x000100002a3f7824 */ /* 0x000fe400078e00ff */
[----:B------:R-:W-:Y:S01]  /*12210*/  FFMA.FTZ R140, R140, R112, R9 ;  /* 0x000000708c8c7223 */ /* 0x000fe20000010009 */
[----:B------:R-:W-:Y:S01]  /*12220*/  SHF.L.U32 R111, R111, 0x10, RZ ;  /* 0x000000106f6f7819 */ /* 0x000fe200000006ff */
[----:B------:R-:W-:Y:S01]  /*12230*/  FFMA.FTZ R122, R131, R122, R16 ;  /* 0x0000007a837a7223 */ /* 0x000fe20000010010 */
[----:B------:R-:W-:Y:S01]  /*12240*/  SHF.L.U32 R133, R29, 0x10, RZ ;  /* 0x000000101d857819 */ /* 0x000fe200000006ff */
[----:B------:R-:W-:Y:S02]  /*12250*/  IMAD.U32 R29, R41, 0x10000, RZ ;  /* 0x00010000291d7824 */ /* 0x000fe400078e00ff */
[----:B------:R-:W-:Y:S01]  /*12260*/  FFMA.FTZ R120, R120, R63, R15 ;  /* 0x0000003f78787223 */ /* 0x000fe2000001000f */
[----:B------:R-:W-:Y:S01]  /*12270*/  PRMT R112, R39, 0x7632, R112 ;  /* 0x0000763227707816 */ /* 0x000fe20000000070 */
[----:B------:R-:W-:Y:S01]  /*12280*/  FFMA.FTZ R131, R116, R111, R89 ;  /* 0x0000006f74837223 */ /* 0x000fe20000010059 */
[----:B------:R-:W-:Y:S01]  /*12290*/  FFMA.FTZ R79, R79, R29, R14 ;  /* 0x0000001d4f4f7223 */ /* 0x000fe2000001000e */
[----:B------:R-:W-:Y:S01]  /*122a0*/  PRMT R29, R40, 0x7632, R29 ;  /* 0x00007632281d7816 */ /* 0x000fe2000000001d */
[----:B------:R-:W-:Y:S01]  /*122b0*/  IMAD.U32 R124, R39, 0x10000, RZ ;  /* 0x00010000277c7824 */ /* 0x000fe200078e00ff */
[----:B------:R-:W-:Y:S01]  /*122c0*/  PRMT R63, R41, 0x7632, R63 ;  /* 0x00007632293f7816 */ /* 0x000fe2000000003f */
[----:B------:R-:W-:Y:S01]  /*122d0*/  IMAD.U32 R126, R33, 0x10000, RZ ;  /* 0x00010000217e7824 */ /* 0x000fe200078e00ff */
[----:B------:R-:W-:Y:S01]  /*122e0*/  SHF.L.U32 R29, R29, 0x10, RZ ;  /* 0x000000101d1d7819 */ /* 0x000fe200000006ff */
[----:B------:R-:W-:Y:S01]  /*122f0*/  FFMA.FTZ R124, R137, R124, R20 ;  /* 0x0000007c897c7223 */ /* 0x000fe20000010014 */
[----:B------:R-:W-:Y:S01]  /*12300*/  SHF.L.U32 R112, R112, 0x10, RZ ;  /* 0x0000001070707819 */ /* 0x000fe200000006ff */
[----:B------:R-:W-:Y:S01]  /*12310*/  FFMA.FTZ R126, R119, R126, R22 ;  /* 0x0000007e777e7223 */ /* 0x000fe20000010016 */
[----:B------:R-:W-:Y:S01]  /*12320*/  SHF.L.U32 R111, R63, 0x10, RZ ;  /* 0x000000103f6f7819 */ /* 0x000fe200000006ff */
[----:B------:R-:W-:Y:S01]  /*12330*/  FFMA.FTZ R135, R67, R29, R86 ;  /* 0x0000001d43877223 */ /* 0x000fe20000010056 */
[----:B------:R-:W-:Y:S01]  /*12340*/  IMAD.U32 R63, R40, 0x10000, RZ ;  /* 0x00010000283f7824 */ /* 0x000fe200078e00ff */
[----:B------:R-:W-:Y:S01]  /*12350*/  PRMT R29, R37, 0x7632, R29 ;  /* 0x00007632251d7816 */ /* 0x000fe2000000001d */
[----:B------:R-:W-:Y:S01]  /*12360*/  FFMA.FTZ R137, R110, R112, R93 ;  /* 0x000000706e897223 */ /* 0x000fe2000001005d */
[----:B------:R-:W-:-:S02]  /*12370*/  IMAD.U32 R110, R38, 0x10000, RZ ;  /* 0x00010000266e7824 */ /* 0x000fc400078e00ff */
[----:B------:R-:W-:Y:S01]  /*12380*/  FFMA.FTZ R154, R154, R63, R13 ;  /* 0x0000003f9a9a7223 */ /* 0x000fe2000001000d */
[----:B------:R-:W-:Y:S01]  /*12390*/  SHF.L.U32 R67, R29, 0x10, RZ ;  /* 0x000000101d437819 */ /* 0x000fe200000006ff */
[----:B------:R-:W-:Y:S01]  /*123a0*/  IMAD.U32 R29, R36, 0x10000, RZ ;  /* 0x00010000241d7824 */ /* 0x000fe200078e00ff */
[----:B------:R-:W-:Y:S01]  /*123b0*/  PRMT R63, R38, 0x7632, R63 ;  /* 0x00007632263f7816 */ /* 0x000fe2000000003f */
[----:B------:R-:W-:Y:S01]  /*123c0*/  FFMA.FTZ R156, R156, R111, R87 ;  /* 0x0000006f9c9c7223 */ /* 0x000fe20000010057 */
[----:B------:R-:W-:Y:S01]  /*123d0*/  FFMA.FTZ R130, R130, R110, R19 ;  /* 0x0000006e82827223 */ /* 0x000fe20000010013 */
[----:B------:R-:W-:Y:S01]  /*123e0*/  FFMA.FTZ R160, R160, R29, R17 ;  /* 0x0000001da0a07223 */ /* 0x000fe20000010011 */
[----:B------:R-:W-:Y:S01]  /*123f0*/  SHF.L.U32 R139, R63, 0x10, RZ ;  /* 0x000000103f8b7819 */ /* 0x000fe200000006ff */
[----:B------:R-:W-:Y:S01]  /*12400*/  IMAD.U32 R63, R37, 0x10000, RZ ;  /* 0x00010000253f7824 */ /* 0x000fe200078e00ff */
[----:B------:R-:W-:Y:S01]  /*12410*/  PRMT R29, R36, 0x7632, R29 ;  /* 0x00007632241d7816 */ /* 0x000fe2000000001d */
[----:B------:R-:W0:Y:S01]  /*12420*/  LDC.64 R110, c[0x0][0x2b8] ;  /* 0x0000ae00ff6e7b82 */ /* 0x000e220000000a00 */
[----:B------:R-:W-:Y:S01]  /*12430*/  SHF.R.S32.HI R117, RZ, 0x1f, R78 ;  /* 0x0000001fff757819 */ /* 0x000fe2000001144e */
[----:B------:R-:W-:Y:S01]  /*12440*/  FFMA.FTZ R109, R109, R63, R18 ;  /* 0x0000003f6d6d7223 */ /* 0x000fe20000010012 */
[----:B------:R-:W-:Y:S01]  /*12450*/  PRMT R63, R34, 0x7632, R63 ;  /* 0x00007632223f7816 */ /* 0x000fe2000000003f */
[----:B------:R-:W-:-:S02]  /*12460*/  IMAD.U32 R29, R29, 0x10000, RZ ;  /* 0x000100001d1d7824 */ /* 0x000fc400078e00ff */
[----:B------:R-:W-:Y:S01]  /*12470*/  FFMA.FTZ R128, R128, R67, R91 ;  /* 0x0000004380807223 */ /* 0x000fe2000001005b */
[----:B------:R-:W-:Y:S01]  /*12480*/  PRMT R67, R35, 0x7632, R67 ;  /* 0x0000763223437816 */ /* 0x000fe20000000043 */
[----:B------:R-:W-:Y:S01]  /*12490*/  FFMA.FTZ R139, R113, R139, R92 ;  /* 0x0000008b718b7223 */ /* 0x000fe2000001005c */
[----:B------:R-:W-:Y:S01]  /*124a0*/  SHF.L.U32 R63, R63, 0x10, RZ ;  /* 0x000000103f3f7819 */ /* 0x000fe200000006ff */
[----:B------:R-:W-:Y:S01]  /*124b0*/  FFMA.FTZ R141, R61, R29, R90 ;  /* 0x0000001d3d8d7223 */ /* 0x000fe2000001005a */
[C---:B------:R-:W-:Y:S01]  /*124c0*/  PRMT R61, R32.reuse, 0x7632, R61 ;  /* 0x00007632203d7816 */ /* 0x040fe2000000003d */
[----:B------:R-:W-:Y:S01]  /*124d0*/  FFMA.FTZ R133, R115, R133, R88 ;  /* 0x0000008573857223 */ /* 0x000fe20000010058 */
[----:B------:R-:W-:Y:S01]  /*124e0*/  LEA.HI R62, R117, R78, RZ, 0x3 ;  /* 0x0000004e753e7211 */ /* 0x000fe200078f18ff */
[----:B------:R-:W-:Y:S01]  /*124f0*/  FFMA.FTZ R121, R121, R63, R96 ;  /* 0x0000003f79797223 */ /* 0x000fe20000010060 */
[----:B------:R-:W-:Y:S01]  /*12500*/  LOP3.LUT R29, R3, 0x7f, RZ, 0xc0, !PT ;  /* 0x0000007f031d7812 */ /* 0x000fe200078ec0ff */
[C---:B------:R-:W-:Y:S01]  /*12510*/  IMAD.U32 R117, R45.reuse, 0x10000, RZ ;  /* 0x000100002d757824 */ /* 0x040fe200078e00ff */
[----:B------:R-:W-:Y:S01]  /*12520*/  PRMT R78, R45, 0x7632, R78 ;  /* 0x000076322d4e7816 */ /* 0x000fe2000000004e */
[----:B------:R-:W-:Y:S01]  /*12530*/  IMAD.U32 R132, R32, 0x10000, RZ ;  /* 0x0001000020847824 */ /* 0x000fe200078e00ff */
[----:B------:R-:W-:Y:S01]  /*12540*/  SHF.L.U32 R113, R67, 0x10, RZ ;  /* 0x0000001043717819 */ /* 0x000fe200000006ff */
[----:B------:R-:W-:Y:S01]  /*12550*/  FFMA.FTZ R73, R73, R117, R10 ;  /* 0x0000007549497223 */ /* 0x000fe2000001000a */
[----:B------:R-:W-:Y:S01]  /*12560*/  SHF.L.U32 R61, R61, 0x10, RZ ;  /* 0x000000103d3d7819 */ /* 0x000fe200000006ff */
[----:B------:R-:W-:Y:S01]  /*12570*/  IMAD.U32 R67, R34, 0x10000, RZ ;  /* 0x0001000022437824 */ /* 0x000fe200078e00ff */
[----:B------:R-:W-:Y:S01]  /*12580*/  PRMT R63, R33, 0x7632, R63 ;  /* 0x00007632213f7816 */ /* 0x000fe2000000003f */
[----:B------:R-:W-:Y:S01]  /*12590*/  FFMA.FTZ R142, R142, R113, R97 ;  /* 0x000000718e8e7223 */ /* 0x000fe20000010061 */
[----:B------:R-:W-:Y:S01]  /*125a0*/  LEA.HI.SX32 R119, R62, R29, 0x1d ;  /* 0x0000001d3e777211 */ /* 0x000fe200078feaff */
[----:B------:R-:W-:Y:S01]  /*125b0*/  FFMA.FTZ R145, R77, R61, R94 ;  /* 0x0000003d4d917223 */ /* 0x000fe2000001005e */
[----:B------:R-:W-:Y:S01]  /*125c0*/  SHF.L.U32 R78, R78, 0x10, RZ ;  /* 0x000000104e4e7819 */ /* 0x000fe200000006ff */
[----:B------:R-:W-:Y:S01]  /*125d0*/  FFMA.FTZ R136, R136, R67, R23 ;  /* 0x0000004388887223 */ /* 0x000fe20000010017 */
[----:B------:R-:W-:Y:S01]  /*125e0*/  SHF.L.U32 R112, R35, 0x10, RZ ;  /* 0x0000001023707819 */ /* 0x000fe200000006ff */
[----:B------:R-:W-:Y:S01]  /*125f0*/  VIADD R117, R119, 0x80 ;  /* 0x0000008077757836 */ /* 0x000fe20000000000 */
[----:B------:R-:W-:Y:S01]  /*12600*/  SHF.L.U32 R63, R63, 0x10, RZ ;  /* 0x000000103f3f7819 */ /* 0x000fe200000006ff */
[C---:B------:R-:W-:Y:S01]  /*12610*/  VIADD R113, R119.reuse, 0x180 ;  /* 0x0000018077717836 */ /* 0x040fe20000000000 */
[C---:B------:R-:W-:Y:S01]  /*12620*/  IADD3 R115, R119.reuse, 0x100, RZ ;  /* 0x0000010077737810 */ /* 0x040fe20007ffe0ff */
[----:B------:R-:W-:Y:S01]  /*12630*/  FFMA.FTZ R78, R114, R78, R83 ;  /* 0x0000004e724e7223 */ /* 0x000fe20000010053 */
[----:B------:R-:W-:Y:S01]  /*12640*/  IADD3 R61, R119, 0x200, RZ ;  /* 0x00000200773d7810 */ /* 0x000fe20007ffe0ff */
[----:B------:R-:W-:Y:S01]  /*12650*/  FFMA.FTZ R127, R127, R112, R24 ;  /* 0x000000707f7f7223 */ /* 0x000fe20000010018 */
[----:B------:R-:W-:Y:S01]  /*12660*/  FFMA.FTZ R143, R74, R63, R95 ;  /* 0x0000003f4a8f7223 */ /* 0x000fe2000001005f */
[----:B0-----:R-:W-:-:S04]  /*12670*/  IMAD.WIDE.U32 R118, R119, 0x10, R110 ;  /* 0x0000001077767825 */ /* 0x001fc800078e006e */
[----:B------:R-:W-:Y:S01]  /*12680*/  FFMA.FTZ R132, R64, R132, R21 ;  /* 0x0000008440847223 */ /* 0x000fe20000010015 */
[----:B------:R-:W-:Y:S01]  /*12690*/  F2FP.BF16.F32.PACK_AB R63, R60, R75 ;  /* 0x0000004b3c3f723e */ /* 0x000fe200000010ff */
[--C-:B------:R-:W-:Y:S01]  /*126a0*/  IMAD.WIDE.U32 R116, R117, 0x10, R110.reuse ;  /* 0x0000001075747825 */ /* 0x100fe200078e006e */
[----:B------:R-:W-:Y:S02]  /*126b0*/  F2FP.BF16.F32.PACK_AB R62, R66, R65 ;  /* 0x00000041423e723e */ /* 0x000fe400000010ff */
[----:B------:R-:W-:Y:S01]  /*126c0*/  F2FP.BF16.F32.PACK_AB R60, R71, R68 ;  /* 0x00000044473c723e */ /* 0x000fe200000010ff */
[--C-:B------:R-:W-:Y:S01]  /*126d0*/  IMAD.WIDE.U32 R114, R115, 0x10, R110.reuse ;  /* 0x0000001073727825 */ /* 0x100fe200078e006e */
[----:B------:R-:W-:Y:S02]  /*126e0*/  F2FP.BF16.F32.PACK_AB R67, R123, R72 ;  /* 0x000000487b43723e */ /* 0x000fe400000010ff */
[----:B------:R-:W-:Y:S01]  /*126f0*/  F2FP.BF16.F32.PACK_AB R66, R125, R76 ;  /* 0x0000004c7d42723e */ /* 0x000fe200000010ff */
[----:B------:R-:W-:Y:S01]  /*12700*/  IMAD.WIDE.U32 R112, R113, 0x10, R110 ;  /* 0x0000001071707825 */ /* 0x000fe200078e006e */
[----:B------:R-:W-:-:S02]  /*12710*/  F2FP.BF16.F32.PACK_AB R65, R78, R73 ;  /* 0x000000494e41723e */ /* 0x000fc400000010ff */
[----:B------:R-:W-:Y:S01]  /*12720*/  F2FP.BF16.F32.PACK_AB R64, R129, R140 ;  /* 0x0000008c8140723e */ /* 0x000fe200000010ff */
[----:B------:R-:W-:Y:S01]  /*12730*/  IMAD.WIDE.U32 R110, R61, 0x10, R110 ;  /* 0x000000103d6e7825 */ /* 0x000fe200078e006e */
[----:B------:R-:W-:Y:S02]  /*12740*/  F2FP.BF16.F32.PACK_AB R61, R70, R69 ;  /* 0x00000045463d723e */ /* 0x000fe400000010ff */
[----:B------:R-:W-:Y:S02]  /*12750*/  F2FP.BF16.F32.PACK_AB R71, R131, R122 ;  /* 0x0000007a8347723e */ /* 0x000fe400000010ff */
[----:B------:R-:W-:Y:S01]  /*12760*/  F2FP.BF16.F32.PACK_AB R70, R133, R120 ;  /* 0x000000788546723e */ /* 0x000fe200000010ff */
[----:B------:R0:W-:Y:S01]  /*12770*/  STG.E.128 desc[UR4][R118.64], R60 ;  /* 0x0000003c76007986 */ /* 0x0001e2000c101d04 */
[----:B------:R-:W-:Y:S02]  /*12780*/  F2FP.BF16.F32.PACK_AB R69, R156, R79 ;  /* 0x0000004f9c45723e */ /* 0x000fe400000010ff */
[----:B------:R-:W-:Y:S01]  /*12790*/  F2FP.BF16.F32.PACK_AB R68, R135, R154 ;  /* 0x0000009a8744723e */ /* 0x000fe200000010ff */
[----:B------:R0:W-:Y:S01]  /*127a0*/  STG.E.128 desc[UR4][R116.64], R64 ;  /* 0x0000004074007986 */ /* 0x0001e2000c101d04 */
[----:B------:R-:W-:-:S02]  /*127b0*/  F2FP.BF16.F32.PACK_AB R75, R137, R124 ;  /* 0x0000007c894b723e */ /* 0x000fc400000010ff */
[----:B------:R-:W-:Y:S01]  /*127c0*/  F2FP.BF16.F32.PACK_AB R74, R139, R130 ;  /* 0x000000828b4a723e */ /* 0x000fe200000010ff */
[----:B------:R0:W-:Y:S01]  /*127d0*/  STG.E.128 desc[UR4][R114.64], R68 ;  /* 0x0000004472007986 */ /* 0x0001e2000c101d04 */
[----:B------:R-:W-:Y:S02]  /*127e0*/  F2FP.BF16.F32.PACK_AB R73, R128, R109 ;  /* 0x0000006d8049723e */ /* 0x000fe400000010ff */
[----:B------:R-:W-:Y:S02]  /*127f0*/  F2FP.BF16.F32.PACK_AB R72, R141, R160 ;  /* 0x000000a08d48723e */ /* 0x000fe400000010ff */
[----:B------:R-:W-:Y:S02]  /*12800*/  F2FP.BF16.F32.PACK_AB R79, R142, R127 ;  /* 0x0000007f8e4f723e */ /* 0x000fe400000010ff */
[----:B------:R-:W-:Y:S01]  /*12810*/  F2FP.BF16.F32.PACK_AB R78, R121, R136 ;  /* 0x00000088794e723e */ /* 0x000fe200000010ff */
[----:B------:R0:W-:Y:S01]  /*12820*/  STG.E.128 desc[UR4][R112.64], R72 ;  /* 0x0000004870007986 */ /* 0x0001e2000c101d04 */
[----:B------:R-:W-:-:S02]  /*12830*/  F2FP.BF16.F32.PACK_AB R77, R143, R126 ;  /* 0x0000007e8f4d723e */ /* 0x000fc400000010ff */
[----:B------:R-:W-:-:S05]  /*12840*/  F2FP.BF16.F32.PACK_AB R76, R145, R132 ;  /* 0x00000084914c723e */ /* 0x000fca00000010ff */
[----:B------:R0:W-:Y:S02]  /*12850*/  STG.E.128 desc[UR4][R110.64], R76 ;  /* 0x0000004c6e007986 */ /* 0x0001e4000c101d04 */
.L_x_2438:
[----:B------:R-:W-:Y:S05]  /*12860*/  BSYNC B0 ;  /* 0x0000000000007941 */ /* 0x000fea0003800000 */
.L_x_2437:
[----:B------:R-:W-:Y:S01]  /*12870*/  VIADD R4, R4, UR14 ;  /* 0x0000000e04047c36 */ /* 0x000fe20008000000 */
[----:B------:R-:W-:-:S04]  /*12880*/  SEL R139, RZ, 0x1, P0 ;  /* 0x00000001ff8b7807 */ /* 0x000fc80000000000 */
[----:B------:R-:W-:-:S13]  /*12890*/  ISETP.GE.AND P1, PT, R4, UR15, PT ;  /* 0x0000000f04007c0c */ /* 0x000fda000bf26270 */
[----:B------:R-:W-:Y:S05]  /*128a0*/  @!P1 BRA `(.L_x_2439) ;  /* 0xfffffee000d49947 */ /* 0x000fea000383ffff */
[----:B------:R-:W-:Y:S05]  /*128b0*/  EXIT ;  /* 0x000000000000794d */ /* 0x000fea0003800000 */
.L_x_2436:
[----:B------:R-:W-:Y:S01]  /*128c0*/  HFMA2.MMA R145, -RZ, RZ, 0, 1.847743988037109375e-06 ;  /* 0x0000001fff917435 */ /* 0x000fe200000001ff */
[----:B------:R-:W-:Y:S01]  /*128d0*/  MOV R140, R143 ;  /* 0x0000008f008c7202 */ /* 0x000fe20000000f00 */
[----:B------:R-:W-:Y:S02]  /*128e0*/  IMAD.MOV.U32 R144, RZ, RZ, 0x1 ;  /* 0x00000001ff907424 */ /* 0x000fe400078e00ff */
[----:B------:R-:W-:-:S07]  /*128f0*/  IMAD.MOV.U32 R73, RZ, RZ, -0x1 ;  /* 0xffffffffff497424 */ /* 0x000fce00078e00ff */
[----:B01---5:R-:W-:Y:S05]  /*12900*/  WARPSYNC.COLLECTIVE R73, `(.L_x_2440) ;  /* 0x0000000049087348 */ /* 0x023fea0003c00000 */
[----:B------:R2:W3:Y:S02]  /*12910*/  SHFL.BFLY P1, R72, R140, R144, R145 ;  /* 0x0c0000908c487389 */ /* 0x0004e40000020091 */
[----:B0123-5:R-:W-:Y:S01]  /*12920*/  ENDCOLLECTIVE ;  /* 0x000000000000791b */ /* 0x02ffe20003800000 */
.L_x_2440:
[----:B------:R-:W-:Y:S01]  /*12930*/  HFMA2.MMA R144, -RZ, RZ, 0, 1.1920928955078125e-07 ;  /* 0x00000002ff907435 */ /* 0x000fe200000001ff */
[----:B------:R-:W-:-:S05]  /*12940*/  MOV R60, R72 ;  /* 0x00000048003c7202 */ /* 0x000fca0000000f00 */
[----:B------:R-:W-:-:S04]  /*12950*/  FADD.FTZ R62, R143, R60 ;  /* 0x0000003c8f3e7221 */ /* 0x000fc80000010000 */
[----:B------:R-:W-:-:S07]  /*12960*/  IMAD.MOV.U32 R140, RZ, RZ, R62 ;  /* 0x000000ffff8c7224 */ /* 0x000fce00078e003e */
[----:B------:R-:W-:Y:S05]  /*12970*/  WARPSYNC.COLLECTIVE R73, `(.L_x_2441) ;  /* 0x0000000049087348 */ /* 0x000fea0003c00000 */
[----:B------:R0:W1:Y:S02]  /*12980*/  SHFL.BFLY P1, R72, R140, R144, R145 ;  /* 0x0c0000908c487389 */ /* 0x0000640000020091 */
[----:B01----:R-:W-:Y:S01]  /*12990*/  ENDCOLLECTIVE ;  /* 0x000000000000791b */ /* 0x003fe20003800000 */
.L_x_2441:
[----:B------:R-:W-:Y:S02]  /*129a0*/  IMAD.MOV.U32 R144, RZ, RZ, 0x4 ;  /* 0x00000004ff907424 */ /* 0x000fe400078e00ff */
[----:B------:R-:W-:-:S04]  /*129b0*/  IMAD.MOV.U32 R61, RZ, RZ, R72 ;  /* 0x000000ffff3d7224 */ /* 0x000fc800078e0048 */
[----:B------:R-:W-:-:S05]  /*129c0*/  FADD.FTZ R63, R62, R61 ;  /* 0x0000003d3e3f7221 */ /* 0x000fca0000010000 */
[----:B------:R-:W-:-:S07]  /*129d0*/  MOV R140, R63 ;  /* 0x0000003f008c7202 */ /* 0x000fce0000000f00 */
[----:B------:R-:W-:Y:S05]  /*129e0*/  WARPSYNC.COLLECTIVE R73, `(.L_x_2442) ;  /* 0x0000000049087348 */ /* 0x000fea0003c00000 */
[----:B------:R0:W1:Y:S02]  /*129f0*/  SHFL.BFLY P1, R72, R140, R144, R145 ;  /* 0x0c0000908c487389 */ /* 0x0000640000020091 */
[----:B01----:R-:W-:Y:S01]  /*12a00*/  ENDCOLLECTIVE ;  /* 0x000000000000791b */ /* 0x003fe20003800000 */
.L_x_2442:
[----:B------:R-:W-:Y:S01]  /*12a10*/  HFMA2.MMA R144, -RZ, RZ, 0, 4.76837158203125e-07 ;  /* 0x00000008ff907435 */ /* 0x000fe200000001ff */
[----:B------:R-:W-:-:S05]  /*12a20*/  MOV R60, R72 ;  /* 0x00000048003c7202 */ /* 0x000fca0000000f00 */
[----:B------:R-:W-:-:S04]  /*12a30*/  FADD.FTZ R64, R63, R60 ;  /* 0x0000003c3f407221 */ /* 0x000fc80000010000 */
[----:B------:R-:W-:-:S07]  /*12a40*/  IMAD.MOV.U32 R140, RZ, RZ, R64 ;  /* 0x000000ffff8c7224 */ /* 0x000fce00078e0040 */
[----:B------:R-:W-:Y:S05]  /*12a50*/  WARPSYNC.COLLECTIVE R73, `(.L_x_2443) ;  /* 0x0000000049087348 */ /* 0x000fea0003c00000 */
[----:B------:R0:W1:Y:S02]  /*12a60*/  SHFL.BFLY P1, R72, R140, R144, R145 ;  /* 0x0c0000908c487389 */ /* 0x0000640000020091 */
[----:B01----:R-:W-:Y:S01]  /*12a70*/  ENDCOLLECTIVE ;  /* 0x000000000000791b */ /* 0x003fe20003800000 */
.L_x_2443:
[----:B------:R-:W-:Y:S02]  /*12a80*/  IMAD.MOV.U32 R144, RZ, RZ, 0x10 ;  /* 0x00000010ff907424 */ /* 0x000fe400078e00ff */
[----:B------:R-:W-:-:S04]  /*12a90*/  IMAD.MOV.U32 R61, RZ, RZ, R72 ;  /* 0x000000ffff3d7224 */ /* 0x000fc800078e0048 */
[----:B------:R-:W-:-:S05]  /*12aa0*/  FADD.FTZ R65, R64, R61 ;  /* 0x0000003d40417221 */ /* 0x000fca0000010000 */
[----:B------:R-:W-:-:S07]  /*12ab0*/  MOV R140, R65 ;  /* 0x00000041008c7202 */ /* 0x000fce0000000f00 */
[----:B------:R-:W-:Y:S05]  /*12ac0*/  WARPSYNC.COLLECTIVE R73, `(.L_x_2444) ;  /* 0x0000000049087348 */ /* 0x000fea0003c00000 */
[----:B------:R0:W1:Y:S02]  /*12ad0*/  SHFL.BFLY P1, R72, R140, R144, R145 ;  /* 0x0c0000908c487389 */ /* 0x0000640000020091 */
[----:B01----:R-:W-:Y:S01]  /*12ae0*/  ENDCOLLECTIVE ;  /* 0x000000000000791b */ /* 0x003fe20003800000 */
.L_x_2444:
        /* <DEDUP_REMOVED lines=88> */
.L_x_2445:
[----:B------:R-:W-:Y:S02]  /*13070*/  IMAD.MOV.U32 R144, RZ, RZ, 0x2 ;  /* 0x00000002ff907424 */ /* 0x000fe400078e00ff */
[----:B------:R-:W-:-:S04]  /*13080*/  IMAD.MOV.U32 R62, RZ, RZ, R72 ;  /* 0x000000ffff3e7224 */ /* 0x000fc800078e0048 */
[----:B------:R-:W-:-:S05]  /*13090*/  FADD.FTZ R62, R61, R62 ;  /* 0x0000003e3d3e7221 */ /* 0x000fca0000010000 */
[----:B------:R-:W-:-:S07]  /*130a0*/  MOV R140, R62 ;  /* 0x0000003e008c7202 */ /* 0x000fce0000000f00 */
[----:B------:R-:W-:Y:S05]  /*130b0*/  WARPSYNC.COLLECTIVE R73, `(.L_x_2446) ;  /* 0x0000000049087348 */ /* 0x000fea0003c00000 */
[----:B------:R0:W1:Y:S02]  /*130c0*/  SHFL.BFLY P1, R72, R140, R144, R145 ;  /* 0x0c0000908c487389 */ /* 0x0000640000020091 */
[----:B01----:R-:W-:Y:S01]  /*130d0*/  ENDCOLLECTIVE ;  /* 0x000000000000791b */ /* 0x003fe20003800000 */
.L_x_2446:
[----:B------:R-:W-:Y:S01]  /*130e0*/  HFMA2.MMA R144, -RZ, RZ, 0, 2.384185791015625e-07 ;  /* 0x00000004ff907435 */ /* 0x000fe200000001ff */
[----:B------:R-:W-:-:S05]  /*130f0*/  MOV R63, R72 ;  /* 0x00000048003f7202 */ /* 0x000fca0000000f00 */
[----:B------:R-:W-:-:S04]  /*13100*/  FADD.FTZ R63, R62, R63 ;  /* 0x0000003f3e3f7221 */ /* 0x000fc80000010000 */
[----:B------:R-:W-:-:S07]  /*13110*/  IMAD.MOV.U32 R140, RZ, RZ, R63 ;  /* 0x000000ffff8c7224 */ /* 0x000fce00078e003f */
[----:B------:R-:W-:Y:S05]  /*13120*/  WARPSYNC.COLLECTIVE R73, `(.L_x_2447) ;  /* 0x0000000049087348 */ /* 0x000fea0003c00000 */
[----:B------:R0:W1:Y:S02]  /*13130*/  SHFL.BFLY P1, R72, R140, R144, R145 ;  /* 0x0c0000908c487389 */ /* 0x0000640000020091 */
[----:B01----:R-:W-:Y:S01]  /*13140*/  ENDCOLLECTIVE ;  /* 0x000000000000791b */ /* 0x003fe20003800000 */
.L_x_2447:
[----:B------:R-:W-:Y:S02]  /*13150*/  IMAD.MOV.U32 R144, RZ, RZ, 0x8 ;  /* 0x00000008ff907424 */ /* 0x000fe400078e00ff */
[----:B------:R-:W-:-:S04]  /*13160*/  IMAD.MOV.U32 R64, RZ, RZ, R72 ;  /* 0x000000ffff407224 */ /* 0x000fc800078e0048 */
[----:B------:R-:W-:-:S05]  /*13170*/  FADD.FTZ R64, R63, R64 ;  /* 0x000000403f407221 */ /* 0x000fca0000010000 */
[----:B------:R-:W-:-:S07]  /*13180*/  MOV R140, R64 ;  /* 0x00000040008c7202 */ /* 0x000fce0000000f00 */
[----:B------:R-:W-:Y:S05]  /*13190*/  WARPSYNC.COLLECTIVE R73, `(.L_x_2448) ;  /* 0x0000000049087348 */ /* 0x000fea0003c00000 */
[----:B------:R0:W1:Y:S02]  /*131a0*/  SHFL.BFLY P1, R72, R140, R144, R145 ;  /* 0x0c0000908c487389 */ /* 0x0000640000020091 */
[----:B01----:R-:W-:Y:S01]  /*131b0*/  ENDCOLLECTIVE ;  /* 0x000000000000791b */ /* 0x003fe20003800000 */
.L_x_2448:
[----:B------:R-:W-:Y:S01]  /*131c0*/  HFMA2.MMA R144, -RZ, RZ, 0, 9.5367431640625e-07 ;  /* 0x00000010ff907435 */ /* 0x000fe200000001ff */
[----:B------:R-:W-:-:S05]  /*131d0*/  MOV R65, R72 ;  /* 0x0000004800417202 */ /* 0x000fca0000000f00 */
[----:B------:R-:W-:-:S04]  /*131e0*/  FADD.FTZ R65, R64, R65 ;  /* 0x0000004140417221 */ /* 0x000fc80000010000 */
[----:B------:R-:W-:-:S07]  /*131f0*/  IMAD.MOV.U32 R140, RZ, RZ, R65 ;  /* 0x000000ffff8c7224 */ /* 0x000fce00078e0041 */
[----:B------:R-:W-:Y:S05]  /*13200*/  WARPSYNC.COLLECTIVE R73, `(.L_x_2449) ;  /* 0x0000000049087348 */ /* 0x000fea0003c00000 */
[----:B------:R0:W1:Y:S02]  /*13210*/  SHFL.BFLY P1, R72, R140, R144, R145 ;  /* 0x0c0000908c487389 */ /* 0x0000640000020091 */
[----:B01----:R-:W-:Y:S01]  /*13220*/  ENDCOLLECTIVE ;  /* 0x000000000000791b */ /* 0x003fe20003800000 */
.L_x_2449:
[----:B------:R-:W-:Y:S05]  /*13230*/  BRA `(.L_x_2450) ;  /* 0xffffffe000e87947 */ /* 0x000fea000383ffff */
.L_x_2451:
        /* <DEDUP_REMOVED lines=12> */
.L_x_37171:


//--------------------- .text._ZN10layer_norm13ln_fwd_kernelINS_13Kernel_traitsI13__nv_bfloat16S2_S2_S2_fjLj5120ELj1ELj1ELj4ELj16ENS_18Kernel_traits_baseILj5120ES2_S2_S2_S2_fjLj128EEEEELb1ELb1ELb0ELb0EEEvNS_9FwdParamsE --------------------------
	.section	.text._ZN10layer_norm13ln_fwd_kernelINS_13Kernel_traitsI13__nv_bfloat16S2_S2_S2_fjLj5120ELj1ELj1ELj4ELj16ENS_18Kernel_traits_baseILj5120ES2_S2_S2_S2_fjLj128EEEEELb1ELb1ELb0ELb0EEEvNS_9FwdParamsE,"ax",@progbits
	.align	128
        .global         _ZN10layer_norm13ln_fwd_kernelINS_13Kernel_traitsI13__nv_bfloat16S2_S2_S2_fjLj5120ELj1ELj1ELj4ELj16ENS_18Kernel_traits_baseILj5120ES2_S2_S2_S2_fjLj128EEEEELb1ELb1ELb0ELb0EEEvNS_9FwdParamsE
        .type           _ZN10layer_norm13ln_fwd_kernelINS_13Kernel_traitsI13__nv_bfloat16S2_S2_S2_fjLj5120ELj1ELj1ELj4ELj16ENS_18Kernel_traits_baseILj5120ES2_S2_S2_S2_fjLj128EEEEELb1ELb1ELb0ELb0EEEvNS_9FwdParamsE,@function
        .size           _ZN10layer_norm13ln_fwd_kernelINS_13Kernel_traitsI13__nv_bfloat16S2_S2_S2_fjLj5120ELj1ELj1ELj4ELj16ENS_18Kernel_traits_baseILj5120ES2_S2_S2_S2_fjLj128EEEEELb1ELb1ELb0ELb0EEEvNS_9FwdParamsE,(.L_x_37172 - _ZN10layer_norm13ln_fwd_kernelINS_13Kernel_traitsI13__nv_bfloat16S2_S2_S2_fjLj5120ELj1ELj1ELj4ELj16ENS_18Kernel_traits_baseILj5120ES2_S2_S2_S2_fjLj128EEEEELb1ELb1ELb0ELb0EEEvNS_9FwdParamsE)
        .other          _ZN10layer_norm13ln_fwd_kernelINS_13Kernel_traitsI13__nv_bfloat16S2_S2_S2_fjLj5120ELj1ELj1ELj4ELj16ENS_18Kernel_traits_baseILj5120ES2_S2_S2_S2_fjLj128EEEEELb1ELb1ELb0ELb0EEEvNS_9FwdParamsE,@"STO_CUDA_ENTRY STV_DEFAULT"
_ZN10layer_norm13ln_fwd_kernelINS_13Kernel_traitsI13__nv_bfloat16S2_S2_S2_fjLj5120ELj1ELj1ELj4ELj16ENS_18Kernel_traits_baseILj5120ES2_S2_S2_S2_fjLj128EEEEELb1ELb1ELb0ELb0EEEvNS_9FwdParamsE:
.text._ZN10layer_norm13ln_fwd_kernelINS_13Kernel_traitsI13__nv_bfloat16S2_S2_S2_fjLj5120ELj1ELj1ELj4ELj16ENS_18Kernel_traits_baseILj5120ES2_S2_S2_S2_fjLj128EEEEELb1ELb1ELb0ELb0EEEvNS_9FwdParamsE:
[----:B------:R-:W-:Y:S08]  /*0000*/  LDC R1, c[0x0][0x28] ;  /* 0x00000a00ff017b82 */ /* 0x000ff00000000800 */
[----:B------:R-:W0:Y:S01]  /*0010*/  LDC R158, c[0x0][0x2e8] ;  /* 0x0000ba00ff9e7b82 */ /* 0x000e220000000800 */
[----:B------:R-:W-:Y:S02]  /*0020*/  ULDC.U8 UR4, c[0x0][0x2f4] ;  /* 0x0000bd0000047ab9 */ /* 0x000fe40000000000 */
[----:B------:R-:W-:Y:S01]  /*0030*/  ISETP.NE.AND P0, PT, RZ, UR4, PT ;  /* 0x00000004ff007c0c */ /* 0x000fe2000bf05270 */
[----:B------:R-:W-:-:S04]  /*0040*/  ULDC.64 UR4, c[0x0][0x208] ;  /* 0x0000820000047ab9 */ /* 0x000fc80000000a00 */
[----:B------:R-:W1:Y:S01]  /*0050*/  LDC R159, c[0x0][0x2ec] ;  /* 0x0000bb00ff9f7b82 */ /* 0x000e620000000800 */
[----:B------:R-:W-:Y:S01]  /*0060*/  ULDC.64 UR6, c[0x0][0x2e0] ;  /* 0x0000b80000067ab9 */ /* 0x000fe20000000a00 */
[----:B------:R-:W2:Y:S06]  /*0070*/  S2R R55, SR_TID.X ;  /* 0x0000000000377919 */ /* 0x000eac0000002100 */
[----:B------:R-:W3:Y:S01]  /*0080*/  @P0 LDC R5, c[0x0][0x2f0] ;  /* 0x0000bc00ff050b82 */ /* 0x000ee20000000800 */
[----:B0-----:R-:W-:-:S07]  /*0090*/  @P0 IMAD.MOV.U32 R2, RZ, RZ, R158 ;  /* 0x000000ffff020224 */ /* 0x001fce00078e009e */
[----:B------:R-:W0:Y:S01]  /*00a0*/  LDC R54, c[0x0][RZ] ;  /* 0x00000000ff367b82 */ /* 0x000e220000000800 */
[----:B-1----:R-:W-:-:S07]  /*00b0*/  @P0 IMAD.MOV.U32 R3, RZ, RZ, R159 ;  /* 0x000000ffff030224 */ /* 0x002fce00078e009f */
[----:B------:R-:W1:Y:S01]  /*00c0*/  LDC R10, c[0x0][0x218] ;  /* 0x00008600ff0a7b82 */ /* 0x000e620000000800 */
[----:B------:R-:W3:Y:S01]  /*00d0*/  @P0 LDG.E.64 R2, desc[UR4][R2.64] ;  /* 0x0000000402020981 */ /* 0x000ee2000c1e1b00 */
[----:B------:R-:W-:Y:S01]  /*00e0*/  MOV R238, UR6 ;  /* 0x0000000600ee7c02 */ /* 0x000fe20008000f00 */
[----:B------:R-:W-:-:S06]  /*00f0*/  IMAD.U32 R239, RZ, RZ, UR7 ;  /* 0x00000007ffef7e24 */ /* 0x000fcc000f8e00ff */
[----:B------:R-:W4:Y:S01]  /*0100*/  @P0 LDG.E.64 R238, desc[UR4][R238.64] ;  /* 0x00000004eeee0981 */ /* 0x000f22000c1e1b00 */
[----:B------:R-:W0:Y:S01]  /*0110*/  S2UR UR6, SR_CTAID.X ;  /* 0x00000000000679c3 */ /* 0x000e220000002500 */
[----:B--2---:R-:W-:Y:S01]  /*0120*/  LOP3.LUT R11, R55, 0x7f, RZ, 0xc0, !PT ;  /* 0x0000007f370b7812 */ /* 0x004fe200078ec0ff */
[----:B------:R-:W-:Y:S01]  /*0130*/  BSSY B0, `(.L_x_2452) ;  /* 0x000005d000007945 */ /* 0x000fe20003800000 */
[----:B------:R-:W-:Y:S02]  /*0140*/  LOP3.LUT R0, R0, 0xfffffff7, RZ, 0xc0, !PT ;  /* 0xfffffff700007812 */ /* 0x000fe400078ec0ff */
[----:B-1----:R-:W-:-:S04]  /*0150*/  SHF.R.S32.HI R95, RZ, 0x1f, R10 ;  /* 0x0000001fff5f7819 */ /* 0x002fc8000001140a */
[----:B------:R-:W-:Y:S02]  /*0160*/  LEA.HI R95, R95, R10, RZ, 0x3 ;  /* 0x0000000a5f5f7211 */ /* 0x000fe400078f18ff */
[----:B------:R-:W-:-:S04]  /*0170*/  LOP3.LUT R10, R11, 0x7f, RZ, 0x3c, !PT ;  /* 0x0000007f0b0a7812 */ /* 0x000fc800078e3cff */
[----:B------:R-:W-:Y:S01]  /*0180*/  LEA.HI.SX32 R41, R95, R10, 0x1d ;  /* 0x0000000a5f297211 */ /* 0x000fe200078feaff */
[----:B0-----:R-:W-:-:S03]  /*0190*/  IMAD R54, R54, UR6, R55 ;  /* 0x0000000636367c24 */ /* 0x001fc6000f8e0237 */
[C---:B------:R-:W-:Y:S02]  /*01a0*/  LOP3.LUT P6, RZ, R41.reuse, 0xffffff80, RZ, 0xc0, !PT ;  /* 0xffffff8029ff7812 */ /* 0x040fe400078cc0ff */
[C---:B------:R-:W-:Y:S02]  /*01b0*/  ISETP.GE.U32.AND P5, PT, R41.reuse, 0x100, PT ;  /* 0x000001002900780c */ /* 0x040fe40003fa6070 */
[C---:B------:R-:W-:Y:S02]  /*01c0*/  ISETP.GE.U32.AND P4, PT, R41.reuse, 0x180, PT ;  /* 0x000001802900780c */ /* 0x040fe40003f86070 */
[C---:B------:R-:W-:Y:S02]  /*01d0*/  ISETP.GE.U32.AND P3, PT, R41.reuse, 0x200, PT ;  /* 0x000002002900780c */ /* 0x040fe40003f66070 */
[----:B------:R-:W-:Y:S02]  /*01e0*/  ISETP.GE.U32.AND P2, PT, R41, 0x280, PT ;  /* 0x000002802900780c */ /* 0x000fe40003f46070 */
[----:B------:R-:W-:-:S03]  /*01f0*/  LEA.HI R37, R55, UR6, RZ, 0x19 ;  /* 0x0000000637257c11 */ /* 0x000fc6000f8fc8ff */
[----:B------:R-:W-:-:S04]  /*0200*/  @P6 LOP3.LUT R0, R0, 0x8, RZ, 0xfc, !PT ;  /* 0x0000000800006812 */ /* 0x000fc800078efcff */
[----:B------:R-:W-:-:S04]  /*0210*/  LOP3.LUT R0, R0, 0xfffffeff, RZ, 0xc0, !PT ;  /* 0xfffffeff00007812 */ /* 0x000fc800078ec0ff */
[----:B------:R-:W-:-:S04]  /*0220*/  @P5 LOP3.LUT R0, R0, 0x100, RZ, 0xfc, !PT ;  /* 0x0000010000005812 */ /* 0x000fc800078efcff */
[----:B------:R-:W-:-:S04]  /*0230*/  LOP3.LUT R0, R0, 0xffffff7f, RZ, 0xc0, !PT ;  /* 0xffffff7f00007812 */ /* 0x000fc800078ec0ff */
[----:B------:R-:W-:-:S04]  /*0240*/  @P4 LOP3.LUT R0, R0, 0x80, RZ, 0xfc, !PT ;  /* 0x0000008000004812 */ /* 0x000fc800078efcff */
[----:B------:R-:W-:-:S04]  /*0250*/  LOP3.LUT R0, R0, 0xffffffbf, RZ, 0xc0, !PT ;  /* 0xffffffbf00007812 */ /* 0x000fc800078ec0ff */
[----:B------:R-:W-:-:S04]  /*0260*/  @P3 LOP3.LUT R0, R0, 0x40, RZ, 0xfc, !PT ;  /* 0x0000004000003812 */ /* 0x000fc800078efcff */
[----:B------:R-:W-:-:S04]  /*0270*/  LOP3.LUT R0, R0, 0xffffffdf, RZ, 0xc0, !PT ;  /* 0xffffffdf00007812 */ /* 0x000fc800078ec0ff */
[----:B------:R-:W-:Y:S02]  /*0280*/  @P2 LOP3.LUT R0, R0, 0x20, RZ, 0xfc, !PT ;  /* 0x0000002000002812 */ /* 0x000fe400078efcff */
[----:B---3--:R-:W-:Y:S01]  /*0290*/  @P0 IADD3 R158, P1, R2, R5, RZ ;  /* 0x00000005029e0210 */ /* 0x008fe20007f3e0ff */
[----:B------:R-:W-:-:S04]  /*02a0*/  IMAD.WIDE.U32 R4, R54, -0x326172a9, RZ ;  /* 0xcd9e8d5736047825 */ /* 0x000fc800078e00ff */
[----:B------:R-:W-:Y:S01]  /*02b0*/  @P0 IMAD.X R159, RZ, RZ, R3, P1 ;  /* 0x000000ffff9f0224 */ /* 0x000fe200008e0603 */
[----:B----4-:R-:W-:Y:S01]  /*02c0*/  IADD3 R51, R239, -0x4498517b, RZ ;  /* 0xbb67ae85ef337810 */ /* 0x010fe20007ffe0ff */
[----:B------:R-:W-:-:S03]  /*02d0*/  VIADD R50, R238, 0x9e3779b9 ;  /* 0x9e3779b9ee327836 */ /* 0x000fc60000000000 */
[--C-:B------:R-:W-:Y:S01]  /*02e0*/  SHF.R.U64 R53, R158, 0x2, R159.reuse ;  /* 0x000000029e357819 */ /* 0x100fe2000000129f */
[C---:B------:R-:W-:Y:S01]  /*02f0*/  VIADD R49, R238.reuse, 0x3c6ef372 ;  /* 0x3c6ef372ee317836 */ /* 0x040fe20000000000 */
[----:B------:R-:W-:Y:S01]  /*0300*/  SHF.R.U32.HI R52, RZ, 0x2, R159 ;  /* 0x00000002ff347819 */ /* 0x000fe2000001169f */
[C---:B------:R-:W-:Y:S01]  /*0310*/  VIADD R47, R239.reuse, 0x32370b8f ;  /* 0x32370b8fef2f7836 */ /* 0x040fe20000000000 */
[----:B------:R-:W-:Y:S01]  /*0320*/  IADD3 R48, R239, 0x76cf5d0a, RZ ;  /* 0x76cf5d0aef307810 */ /* 0x000fe20007ffe0ff */
[----:B------:R-:W-:Y:S01]  /*0330*/  IMAD.WIDE.U32 R2, R53, -0x2daee0ad, RZ ;  /* 0xd2511f5335027825 */ /* 0x000fe200078e00ff */
[----:B------:R-:W-:Y:S02]  /*0340*/  LOP3.LUT R6, R5, R52, R238, 0x96, !PT ;  /* 0x0000003405067212 */ /* 0x000fe400078e96ee */
[C---:B------:R-:W-:Y:S01]  /*0350*/  IADD3 R45, R238.reuse, 0x78dde6e4, RZ ;  /* 0x78dde6e4ee2d7810 */ /* 0x040fe20007ffe0ff */
[----:B------:R-:W-:Y:S01]  /*0360*/  VIADD R46, R238, 0xdaa66d2b ;  /* 0xdaa66d2bee2e7836 */ /* 0x000fe20000000000 */
[----:B------:R-:W-:Y:S01]  /*0370*/  LOP3.LUT R8, R3, R239, RZ, 0x3c, !PT ;  /* 0x000000ef03087212 */ /* 0x000fe200078e3cff */
[----:B------:R-:W-:Y:S01]  /*0380*/  IMAD.WIDE.U32 R6, R6, -0x2daee0ad, RZ ;  /* 0xd2511f5306067825 */ /* 0x000fe200078e00ff */
[----:B------:R-:W-:-:S02]  /*0390*/  IADD3 R42, R238, 0x1715609d, RZ ;  /* 0x1715609dee2a7810 */ /* 0x000fc40007ffe0ff */
[----:B------:R-:W-:Y:S01]  /*03a0*/  IADD3 R38, R239, 0x1fd5c5a3, RZ ;  /* 0x1fd5c5a3ef267810 */ /* 0x000fe20007ffe0ff */
[----:B------:R-:W-:Y:S01]  /*03b0*/  IMAD.WIDE.U32 R8, R8, -0x326172a9, RZ ;  /* 0xcd9e8d5708087825 */ /* 0x000fe200078e00ff */
[----:B------:R-:W-:-:S03]  /*03c0*/  LOP3.LUT R5, R7, R2, R51, 0x96, !PT ;  /* 0x0000000207057212 */ /* 0x000fc600078e9633 */
[----:B------:R-:W-:Y:S01]  /*03d0*/  VIADD R44, R239, 0xed9eba14 ;  /* 0xed9eba14ef2c7836 */ /* 0x000fe20000000000 */
[----:B------:R-:W-:Y:S01]  /*03e0*/  LOP3.LUT R2, R9, R50, R4, 0x96, !PT ;  /* 0x0000003209027212 */ /* 0x000fe200078e9604 */
[----:B------:R-:W-:-:S04]  /*03f0*/  IMAD.WIDE.U32 R4, R5, -0x326172a9, RZ ;  /* 0xcd9e8d5705047825 */ /* 0x000fc800078e00ff */
[----:B------:R-:W-:Y:S01]  /*0400*/  IMAD.WIDE.U32 R2, R2, -0x2daee0ad, RZ ;  /* 0xd2511f5302027825 */ /* 0x000fe200078e00ff */
[----:B------:R-:W-:-:S03]  /*0410*/  LOP3.LUT R7, R5, R8, R49, 0x96, !PT ;  /* 0x0000000805077212 */ /* 0x000fc600078e9631 */
[----:B------:R-:W-:Y:S01]  /*0420*/  VIADD R43, R239, 0xa9066899 ;  /* 0xa9066899ef2b7836 */ /* 0x000fe20000000000 */
[----:B------:R-:W-:Y:S01]  /*0430*/  LOP3.LUT R3, R3, R6, R48, 0x96, !PT ;  /* 0x0000000603037212 */ /* 0x000fe200078e9630 */
[----:B------:R-:W-:-:S04]  /*0440*/  IMAD.WIDE.U32 R6, R7, -0x2daee0ad, RZ ;  /* 0xd2511f5307067825 */ /* 0x000fc800078e00ff */
[----:B------:R-:W-:Y:S01]  /*0450*/  VIADD R39, R238, 0xb54cda56 ;  /* 0xb54cda56ee277836 */ /* 0x000fe20000000000 */
[----:B------:R-:W-:Y:S01]  /*0460*/  LOP3.LUT R5, R7, R2, R47, 0x96, !PT ;  /* 0x0000000207057212 */ /* 0x000fe200078e962f */
[----:B------:R-:W-:-:S04]  /*0470*/  IMAD.WIDE.U32 R2, R3, -0x326172a9, RZ ;  /* 0xcd9e8d5703027825 */ /* 0x000fc800078e00ff */
[----:B------:R-:W-:Y:S01]  /*0480*/  VIADD R40, R239, 0x646e171e ;  /* 0x646e171eef287836 */ /* 0x000fe20000000000 */
[----:B------:R-:W-:Y:S01]  /*0490*/  LOP3.LUT R3, R3, R4, R46, 0x96, !PT ;  /* 0x0000000403037212 */ /* 0x000fe200078e962e */
[----:B------:R-:W-:-:S05]  /*04a0*/  IMAD.WIDE.U32 R4, R5, -0x326172a9, RZ ;  /* 0xcd9e8d5705047825 */ /* 0x000fca00078e00ff */
[----:B------:R-:W-:Y:S01]  /*04b0*/  LOP3.LUT R7, R5, R2, R45, 0x96, !PT ;  /* 0x0000000205077212 */ /* 0x000fe200078e962d */
[----:B------:R-:W-:-:S05]  /*04c0*/  IMAD.WIDE.U32 R2, R3, -0x2daee0ad, RZ ;  /* 0xd2511f5303027825 */ /* 0x000fca00078e00ff */
[----:B------:R-:W-:Y:S01]  /*04d0*/  LOP3.LUT R8, R3, R6, R44, 0x96, !PT ;  /* 0x0000000603087212 */ /* 0x000fe200078e962c */
[----:B------:R-:W-:-:S04]  /*04e0*/  IMAD.WIDE.U32 R6, R7, -0x2daee0ad, RZ ;  /* 0xd2511f5307067825 */ /* 0x000fc800078e00ff */
[----:B------:R-:W-:Y:S01]  /*04f0*/  IMAD.WIDE.U32 R8, R8, -0x326172a9, RZ ;  /* 0xcd9e8d5708087825 */ /* 0x000fe200078e00ff */
[----:B------:R-:W-:-:S04]  /*0500*/  LOP3.LUT R2, R7, R2, R43, 0x96, !PT ;  /* 0x0000000207027212 */ /* 0x000fc800078e962b */
[----:B------:R-:W-:Y:S01]  /*0510*/  LOP3.LUT R28, R9, R4, R42, 0x96, !PT ;  /* 0x00000004091c7212 */ /* 0x000fe200078e962a */
[----:B------:R-:W-:-:S04]  /*0520*/  IMAD.WIDE.U32 R2, R2, -0x326172a9, RZ ;  /* 0xcd9e8d5702027825 */ /* 0x000fc800078e00ff */
[----:B------:R-:W-:Y:S01]  /*0530*/  IMAD.WIDE.U32 R28, R28, -0x2daee0ad, RZ ;  /* 0xd2511f531c1c7825 */ /* 0x000fe200078e00ff */
[----:B------:R-:W-:-:S04]  /*0540*/  LOP3.LUT R92, R3, R8, R39, 0x96, !PT ;  /* 0x00000008035c7212 */ /* 0x000fc800078e9627 */
[----:B------:R-:W-:Y:S01]  /*0550*/  LOP3.LUT R30, R29, R6, R40, 0x96, !PT ;  /* 0x000000061d1e7212 */ /* 0x000fe200078e9628 */
[----:B------:R-:W-:Y:S01]  /*0560*/  IMAD.WIDE.U32 R92, R92, -0x2daee0ad, RZ ;  /* 0xd2511f535c5c7825 */ /* 0x000fe200078e00ff */
        /* <DEDUP_REMOVED lines=25> */
.L_x_2453:
[----:B------:R-:W-:Y:S05]  /*0700*/  BSYNC B0 ;  /* 0x0000000000007941 */ /* 0x000fea0003800000 */
.L_x_2452:
        /* <DEDUP_REMOVED lines=15> */
[----:B------:R-:W-:Y:S01]  /*0800*/  VIADD R11, R11, 0x80 ;  /* 0x000000800b0b7836 */ /* 0x000fe20000000000 */
        /* <DEDUP_REMOVED lines=10> */
.L_x_2455:
[----:B------:R-:W-:Y:S05]  /*08b0*/  BSYNC B0 ;  /* 0x0000000000007941 */ /* 0x000fea0003800000 */
.L_x_2454:
        /* <DEDUP_REMOVED lines=26> */
.L_x_2457:
[----:B------:R-:W-:Y:S05]  /*0a60*/  BSYNC B0 ;  /* 0x0000000000007941 */ /* 0x000fea0003800000 */
.L_x_2456:
        /* <DEDUP_REMOVED lines=26> */
.L_x_2459:
[----:B------:R-:W-:Y:S05]  /*0c10*/  BSYNC B0 ;  /* 0x0000000000007941 */ /* 0x000fea0003800000 */
.L_x_2458:
        /* <DEDUP_REMOVED lines=25> */
.L_x_2461:
[----:B------:R-:W-:Y:S05]  /*0db0*/  BSYNC B0 ;  /* 0x0000000000007941 */ /* 0x000fea0003800000 */
.L_x_2460:
[----:B------:R-:W-:Y:S01]  /*0dc0*/  ULDC UR6, c[0x0][0x214] ;  /* 0x0000850000067ab9 */ /* 0x000fe20000000800 */
[----:B------:R-:W-:Y:S01]  /*0dd0*/  LOP3.LUT R117, R93, R28, R38, 0x96, !PT ;  /* 0x0000001c5d757212 */ /* 0x000fe200078e9626 */
[----:B------:R-:W-:Y:S01]  /*0de0*/  IMAD.WIDE.U32 R28, R30, -0x326172a9, RZ ;  /* 0xcd9e8d571e1c7825 */ /* 0x000fe200078e00ff */
[----:B------:R-:W-:Y:S02]  /*0df0*/  ISETP.GE.AND P0, PT, R37, UR6, PT ;  /* 0x0000000625007c0c */ /* 0x000fe4000bf06270 */
[----:B------:R-:W-:Y:S01]  /*0e00*/  IADD3 R34, R239, -0x24c28bd8, RZ ;  /* 0xdb3d7428ef227810 */ /* 0x000fe20007ffe0ff */
[----:B------:R-:W-:Y:S02]  /*0e10*/  VIADD R36, R238, 0x5384540f ;  /* 0x5384540fee247836 */ /* 0x000fe40000000000 */
[----:B------:R-:W-:-:S03]  /*0e20*/  IMAD.HI.U32 R94, R117, -0x326172a9, RZ ;  /* 0xcd9e8d57755e7827 */ /* 0x000fc600078e00ff */
[----:B------:R-:W-:Y:S01]  /*0e30*/  LOP3.LUT R102, R29, R2, R36, 0x96, !PT ;  /* 0x000000021d667212 */ /* 0x000fe200078e9624 */
[----:B------:R-:W-:-:S04]  /*0e40*/  VIADD R35, R238, 0xf1bbcdc8 ;  /* 0xf1bbcdc8ee237836 */ /* 0x000fc80000000000 */
[----:B------:R-:W-:Y:S01]  /*0e50*/  IMAD.HI.U32 R3, R102, -0x2daee0ad, RZ ;  /* 0xd2511f5366037827 */ /* 0x000fe200078e00ff */
[----:B------:R-:W-:Y:S01]  /*0e60*/  LOP3.LUT R94, R94, R28, R35, 0x96, !PT ;  /* 0x0000001c5e5e7212 */ /* 0x000fe200078e9623 */
[----:B------:R-:W-:Y:S06]  /*0e70*/  @P0 EXIT ;  /* 0x000000000000094d */ /* 0x000fec0003800000 */
[----:B------:R-:W-:Y:S01]  /*0e80*/  IMAD.U32 R29, R20, 0x10000, RZ ;  /* 0x00010000141d7824 */ /* 0x000fe200078e00ff */
[----:B------:R-:W-:Y:S01]  /*0e90*/  SHF.R.S32.HI R95, RZ, 0x3, R95 ;  /* 0x00000003ff5f7819 */ /* 0x000fe2000001145f */
        /* <DEDUP_REMOVED lines=9> */
[C---:B-----5:R-:W-:Y:S01]  /*0f30*/  PRMT R104, R68.reuse, 0x7632, R104 ;  /* 0x0000763244687816 */ /* 0x060fe20000000068 */
[----:B------:R-:W-:Y:S01]  /*0f40*/  IMAD.U32 R85, R68, 0x10000, RZ ;  /* 0x0001000044557824 */ /* 0x000fe200078e00ff */
[----:B------:R-:W-:Y:S01]  /*0f50*/  SHF.L.U32 R28, R21, 0x10, RZ ;  /* 0x00000010151c7819 */ /* 0x000fe200000006ff */
[----:B------:R-:W-:Y:S01]  /*0f60*/  IMAD.U32 R9, R88, 0x10000, RZ ;  /* 0x0001000058097824 */ /* 0x000fe200078e00ff */
[C---:B------:R-:W-:Y:S01]  /*0f70*/  PRMT R99, R64.reuse, 0x7632, R99 ;  /* 0x0000763240637816 */ /* 0x040fe20000000063 */
[----:B------:R-:W-:Y:S01]  /*0f80*/  IMAD.U32 R8, R89, 0x10000, RZ ;  /* 0x0001000059087824 */ /* 0x000fe200078e00ff */
[----:B------:R-:W-:Y:S01]  /*0f90*/  SHF.L.U32 R89, R64, 0x10, RZ ;  /* 0x0000001040597819 */ /* 0x000fe200000006ff */
[----:B------:R-:W-:Y:S01]  /*0fa0*/  IMAD.SHL.U32 R68, R55, 0x20, RZ ;  /* 0x0000002037447824 */ /* 0x000fe200078e00ff */
[----:B------:R-:W-:Y:S01]  /*0fb0*/  PRMT R98, R65, 0x7632, R98 ;  /* 0x0000763241627816 */ /* 0x000fe20000000062 */
[----:B------:R-:W-:Y:S01]  /*0fc0*/  IMAD.U32 R21, R12, 0x10000, RZ ;  /* 0x000100000c157824 */ /* 0x000fe200078e00ff */
[----:B------:R-:W-:Y:S01]  /*0fd0*/  LOP3.LUT R64, R95, 0x7f, RZ, 0xc0, !PT ;  /* 0x0000007f5f407812 */ /* 0x000fe200078ec0ff */
[----:B------:R-:W-:Y:S01]  /*0fe0*/  IMAD.U32 R88, R65, 0x10000, RZ ;  /* 0x0001000041587824 */ /* 0x000fe200078e00ff */
[----:B------:R-:W-:Y:S01]  /*0ff0*/  LOP3.LUT R65, R55, 0x60, RZ, 0xc0, !PT ;  /* 0x0000006037417812 */ /* 0x000fe200078ec0ff */
[----:B------:R-:W-:Y:S01]  /*1000*/  IMAD.U32 R12, R5, 0x10000, RZ ;  /* 0x00010000050c7824 */ /* 0x000fe200078e00ff */
[C---:B------:R-:W-:Y:S01]  /*1010*/  PRMT R103, R69.reuse, 0x7632, R103 ;  /* 0x0000763245677816 */ /* 0x040fe20000000067 */
[----:B------:R-:W-:Y:S01]  /*1020*/  IMAD.U32 R5, R84, 0x10000, RZ ;  /* 0x0001000054057824 */ /* 0x000fe200078e00ff */
[----:B------:R-:W-:Y:S01]  /*1030*/  SHF.L.U32 R84, R69, 0x10, RZ ;  /* 0x0000001045547819 */ /* 0x000fe200000006ff */
[----:B------:R-:W-:Y:S01]  /*1040*/  ULDC.64 UR6, c[0x0][0x270] ;  /* 0x00009c0000067ab9 */ /* 0x000fe20000000a00 */
[----:B------:R-:W-:Y:S01]  /*1050*/  LOP3.LUT R69, R68, 0x3e0, RZ, 0xc0, !PT ;  /* 0x000003e044457812 */ /* 0x000fe200078ec0ff */
[----:B------:R-:W-:Y:S01]  /*1060*/  IMAD.U32 R30, R27, 0x10000, RZ ;  /* 0x000100001b1e7824 */ /* 0x000fe200078e00ff */
[----:B------:R-:W-:Y:S01]  /*1070*/  VIADDMNMX R65, R64, -R65, RZ, !PT ;  /* 0x8000004140417246 */ /* 0x000fe200078001ff */
[----:B------:R-:W-:Y:S01]  /*1080*/  IMAD.U32 R27, R22, 0x10000, RZ ;  /* 0x00010000161b7824 */ /* 0x000fe200078e00ff */
[----:B------:R-:W-:Y:S01]  /*1090*/  SHF.R.U32.HI R95, RZ, 0x2, R95 ;  /* 0x00000002ff5f7819 */ /* 0x000fe2000001165f */
[----:B------:R-:W-:Y:S01]  /*10a0*/  IMAD.U32 R164, R67, 0x10000, RZ ;  /* 0x0001000043a47824 */ /* 0x000fe200078e00ff */
[----:B------:R-:W-:Y:S01]  /*10b0*/  VIADDMNMX R69, R64, -R69, RZ, !PT ;  /* 0x8000004540457246 */ /* 0x000fe200078001ff */
[----:B------:R-:W-:Y:S01]  /*10c0*/  VIADD R162, R238, 0x8ff34781 ;  /* 0x8ff34781eea27836 */ /* 0x000fe20000000000 */
[----:B------:R-:W-:Y:S01]  /*10d0*/  ISETP.NE.U32.AND P0, PT, RZ, UR6, PT ;  /* 0x00000006ff007c0c */ /* 0x000fe2000bf05070 */
[----:B------:R-:W-:Y:S01]  /*10e0*/  ULDC.U8 UR6, c[0x0][0x2a0] ;  /* 0x0000a80000067ab9 */ /* 0x000fe20000000000 */
[----:B------:R-:W-:Y:S01]  /*10f0*/  LOP3.LUT R64, R95, 0x3fffffe0, RZ, 0xc0, !PT ;  /* 0x3fffffe05f407812 */ /* 0x000fe200078ec0ff */
[----:B------:R-:W-:Y:S01]  /*1100*/  IMAD.HI.U32 R160, R94, -0x2daee0ad, RZ ;  /* 0xd2511f535ea07827 */ /* 0x000fe200078e00ff */
[----:B------:R-:W-:Y:S01]  /*1110*/  VIMNMX R65, R65, 0x20, PT ;  /* 0x0000002041417848 */ /* 0x000fe20003fe0100 */
[----:B------:R-:W-:Y:S01]  /*1120*/  ULDC UR13, c[0x0][0x218] ;  /* 0x00008600000d7ab9 */ /* 0x000fe20000000800 */
[----:B------:R-:W-:Y:S01]  /*1130*/  ISETP.NE.AND.EX P0, PT, RZ, UR7, PT, P0 ;  /* 0x00000007ff007c0c */ /* 0x000fe2000bf05300 */
[----:B------:R-:W-:Y:S01]  /*1140*/  IMAD.U32 R2, R87, 0x10000, RZ ;  /* 0x0001000057027824 */ /* 0x000fe200078e00ff */
[----:B------:R-:W-:Y:S01]  /*1150*/  SHF.L.U32 R22, R19, 0x10, RZ ;  /* 0x0000001013167819 */ /* 0x000fe200000006ff */
[----:B------:R-:W-:Y:S01]  /*1160*/  IMAD.IADD R65, R65, 0x1, R64 ;  /* 0x0000000141417824 */ /* 0x000fe200078e0240 */
[----:B------:R-:W-:Y:S01]  /*1170*/  SHF.L.U32 R19, R14, 0x10, RZ ;  /* 0x000000100e137819 */ /* 0x000fe200000006ff */
[----:B------:R-:W-:Y:S01]  /*1180*/  IMAD.U32 R14, R11, 0x10000, RZ ;  /* 0x000100000b0e7824 */ /* 0x000fe200078e00ff */
[----:B------:R-:W-:Y:S01]  /*1190*/  LOP3.LUT R0, R0, 0xffffffef, RZ, 0xc0, !PT ;  /* 0xffffffef00007812 */ /* 0x000fe200078ec0ff */
[----:B------:R-:W-:Y:S01]  /*11a0*/  IMAD.SHL.U32 R65, R65, 0x8, RZ ;  /* 0x0000000841417824 */ /* 0x000fe200078e00ff */
[----:B------:R-:W-:Y:S01]  /*11b0*/  PRMT R97, R66, 0x7632, R97 ;  /* 0x0000763242617816 */ /* 0x000fe20000000061 */
[----:B------:R-:W-:Y:S01]  /*11c0*/  IMAD.U32 R11, R6, 0x10000, RZ ;  /* 0x00010000060b7824 */ /* 0x000fe200078e00ff */
[----:B------:R-:W-:Y:S01]  /*11d0*/  LOP3.LUT R92, R3, R92, R34, 0x96, !PT ;  /* 0x0000005c035c7212 */ /* 0x000fe200078e9622 */
[----:B------:R-:W-:Y:S01]  /*11e0*/  IMAD.U32 R6, R91, 0x10000, RZ ;  /* 0x000100005b067824 */ /* 0x000fe200078e00ff */
[----:B------:R-:W-:Y:S01]  /*11f0*/  I2FP.F32.U32 R65, R65 ;  /* 0x0000004100417245 */ /* 0x000fe20000201000 */
[----:B------:R-:W-:Y:S01]  /*1200*/  IMAD.U32 R3, R86, 0x10000, RZ ;  /* 0x0001000056037824 */ /* 0x000fe200078e00ff */
[----:B------:R-:W-:Y:S01]  /*1210*/  SHF.L.U32 R91, R66, 0x10, RZ ;  /* 0x00000010425b7819 */ /* 0x000fe200000006ff */
[----:B------:R-:W-:Y:S01]  /*1220*/  IMAD R66, R102, -0x2daee0ad, RZ ;  /* 0xd2511f5366427824 */ /* 0x000fe200078e02ff */
[----:B------:R-:W-:Y:S01]  /*1230*/  @P0 LOP3.LUT R0, R0, 0x10, RZ, 0xfc, !PT ;  /* 0x0000001000000812 */ /* 0x000fe200078efcff */
[----:B------:R0:W1:Y:S01]  /*1240*/  MUFU.RCP R102, R65 ;  /* 0x0000004100667308 */ /* 0x0000620000001000 */
[----:B------:R-:W-:Y:S01]  /*1250*/  ISETP.NE.AND P0, PT, RZ, UR6, PT ;  /* 0x00000006ff007c0c */ /* 0x000fe2000bf05270 */
[----:B------:R-:W-:Y:S01]  /*1260*/  IMAD.HI.U32 R159, R92, -0x326172a9, RZ ;  /* 0xcd9e8d575c9f7827 */ /* 0x000fe200078e00ff */
[----:B------:R-:W-:Y:S01]  /*1270*/  VIMNMX R69, R69, 0x20, PT ;  /* 0x0000002045457848 */ /* 0x000fe20003fe0100 */
[----:B------:R-:W-:Y:S01]  /*1280*/  ULDC UR12, c[0x0][0x290] ;  /* 0x0000a400000c7ab9 */ /* 0x000fe20000000800 */
[----:B------:R-:W-:Y:S01]  /*1290*/  SHF.L.U32 R31, R26, 0x10, RZ ;  /* 0x000000101a1f7819 */ /* 0x000fe200000006ff */
[----:B------:R-:W-:Y:S01]  /*12a0*/  IMAD.U32 R26, R23, 0x10000, RZ ;  /* 0x00010000171a7824 */ /* 0x000fe200078e00ff */
[----:B------:R-:W-:Y:S01]  /*12b0*/  PRMT R96, R67, 0x7632, R96 ;  /* 0x0000763243607816 */ /* 0x000fe20000000060 */
[----:B------:R-:W-:Y:S01]  /*12c0*/  IMAD.U32 R23, R18, 0x10000, RZ ;  /* 0x0001000012177824 */ /* 0x000fe200078e00ff */
[----:B------:R-:W-:Y:S01]  /*12d0*/  PRMT R115, R81, 0x7632, R115 ;  /* 0x0000763251737816 */ /* 0x000fe20000000073 */
[----:B------:R-:W-:Y:S01]  /*12e0*/  IMAD R67, R117, -0x326172a9, RZ ;  /* 0xcd9e8d5775437824 */ /* 0x000fe200078e02ff */
[----:B------:R-:W-:Y:S01]  /*12f0*/  PRMT R114, R82, 0x7632, R114 ;  /* 0x0000763252727816 */ /* 0x000fe20000000072 */
[----:B------:R-:W-:Y:S01]  /*1300*/  IMAD.IADD R69, R64, 0x1, R69 ;  /* 0x0000000140457824 */ /* 0x000fe200078e0245 */
        /* <DEDUP_REMOVED lines=24> */
[----:B------:R-:W-:Y:S01]  /*1490*/  IADD3 R161, R239, -0x695add53, RZ ;  /* 0x96a522adefa17810 */ /* 0x000fe20007ffe0ff */
        /* <DEDUP_REMOVED lines=21> */
[----:B------:R-:W-:Y:S01]  /*15f0*/  LOP3.LUT R160, R160, R66, R161, 0x96, !PT ;  /* 0x00000042a0a07212 */ /* 0x000fe200078e96a1 */
[----:B------:R-:W-:Y:S01]  /*1600*/  IMAD.U32 R147, R147, 0x10000, RZ ;  /* 0x0001000093937824 */ /* 0x000fe200078e00ff */
[----:B------:R-:W-:Y:S01]  /*1610*/  LOP3.LUT R159, R159, R67, R162, 0x96, !PT ;  /* 0x000000439f9f7212 */ /* 0x000fe200078e96a2 */
        /* <DEDUP_REMOVED lines=33> */
[----:B------:R-:W-:Y:S01]  /*1830*/  @P0 LOP3.LUT R0, R0, 0x200, RZ, 0xfc, !PT ;  /* 0x0000020000000812 */ /* 0x000fe200078efcff */
[----:B------:R-:W-:Y:S01]  /*1840*/  IMAD.U32 R121, R121, 0x10000, RZ ;  /* 0x0001000079797824 */ /* 0x000fe200078e00ff */
[----:B------:R-:W-:Y:S01]  /*1850*/  SHF.L.U32 R113, R113, 0x10, RZ ;  /* 0x0000001071717819 */ /* 0x000fe200000006ff */
[----:B------:R-:W-:Y:S01]  /*1860*/  IMAD.U32 R118, R118, 0x10000, RZ ;  /* 0x0001000076767824 */ /* 0x000fe200078e00ff */
        /* <DEDUP_REMOVED lines=12> */
[----:B------:R-:W-:Y:S01]  /*1930*/  ULDC.64 UR8, c[0x0][0x230] ;  /* 0x00008c0000087ab9 */ /* 0x000fe20000000a00 */
        /* <DEDUP_REMOVED lines=11> */
[----:B------:R-:W-:Y:S02]  /*19f0*/  IMAD.U32 R96, R96, 0x10000, RZ ;  /* 0x0001000060607824 */ /* 0x000fe400078e00ff */
[----:B------:R-:W-:-:S02]  /*1a00*/  IMAD R94, R94, -0x2daee0ad, RZ ;  /* 0xd2511f535e5e7824 */ /* 0x000fc400078e02ff */
[----:B01----:R-:W-:-:S07]  /*1a10*/  IMAD R92, R92, -0x326172a9, RZ ;  /* 0xcd9e8d575c5c7824 */ /* 0x003fce00078e02ff */
.L_x_2763:
[C---:B------:R-:W-:Y:S02]  /*1a20*/  LOP3.LUT P1, RZ, R0.reuse, 0x10, RZ, 0xc0, !PT ;  /* 0x0000001000ff7812 */ /* 0x040fe4000782c0ff */
[----:B------:R-:W-:-:S11]  /*1a30*/  LOP3.LUT P0, RZ, R0, 0x8, RZ, 0xc0, !PT ;  /* 0x0000000800ff7812 */ /* 0x000fd6000780c0ff */
[----:B01234-:R-:W0:Y:S02]  /*1a40*/  @P1 LDC.64 R68, c[0x0][0x270] ;  /* 0x00009c00ff441b82 */ /* 0x01fe240000000a00 */
[----:B0-----:R-:W-:-:S06]  /*1a50*/  @P1 IMAD.WIDE R68, R37, 0x2, R68 ;  /* 0x0000000225441825 */ /* 0x001fcc00078e0244 */
[----:B------:R-:W2:Y:S01]  /*1a60*/  @P1 LDG.E.U16 R68, desc[UR4][R68.64] ;  /* 0x0000000444441981 */ /* 0x000ea2000c1e1500 */
[----:B------:R-:W-:Y:S01]  /*1a70*/  IMAD R70, R37, UR13, RZ ;  /* 0x0000000d25467c24 */ /* 0x000fe2000f8e02ff */
[----:B------:R-:W-:Y:S01]  /*1a80*/  LOP3.LUT R166, R55, 0x7f, RZ, 0xc0, !PT ;  /* 0x0000007f37a67812 */ /* 0x000fe200078ec0ff */
[----:B------:R-:W-:Y:S01]  /*1a90*/  BSSY B0, `(.L_x_2462) ;  /* 0x00002ed000007945 */ /* 0x000fe20003800000 */
[----:B------:R-:W-:Y:S02]  /*1aa0*/  IMAD.MOV.U32 R170, RZ, RZ, 0x3f800000 ;  /* 0x3f800000ffaa7424 */ /* 0x000fe400078e00ff */
        /* <DEDUP_REMOVED lines=26> */
.L_x_2465:
[----:B------:R-:W-:-:S07]  /*1c50*/  IMAD.MOV.U32 R169, RZ, RZ, R92 ;  /* 0x000000ffffa97224 */ /* 0x000fce00078e005c */
.L_x_2466:
[----:B------:R-:W-:Y:S05]  /*1c60*/  BSYNC B1 ;  /* 0x0000000000017941 */ /* 0x000fea0003800000 */
.L_x_2464:
        /* <DEDUP_REMOVED lines=16> */
.L_x_2470:
[----:B------:R-:W-:Y:S05]  /*1d70*/  BSYNC B2 ;  /* 0x0000000000027941 */ /* 0x000fea0003800000 */
.L_x_2469:
[----:B------:R-:W-:Y:S01]  /*1d80*/  IMAD.HI.U32 R95, R54, -0x326172a9, RZ ;  /* 0xcd9e8d57365f7827 */ /* 0x000fe200078e00ff */
[----:B------:R-:W-:-:S03]  /*1d90*/  LOP3.LUT R92, R92, R117, R239, 0x96, !PT ;  /* 0x000000755c5c7212 */ /* 0x000fc600078e96ef */
[----:B------:R-:W-:Y:S01]  /*1da0*/  IMAD R159, R54, -0x326172a9, RZ ;  /* 0xcd9e8d57369f7824 */ /* 0x000fe200078e02ff */
[----:B------:R-:W-:Y:S01]  /*1db0*/  LOP3.LUT R188, R95, R52, R238, 0x96, !PT ;  /* 0x000000345fbc7212 */ /* 0x000fe200078e96ee */
[----:B------:R-:W-:-:S04]  /*1dc0*/  IMAD.WIDE.U32 R94, R92, -0x326172a9, RZ ;  /* 0xcd9e8d575c5e7825 */ /* 0x000fc800078e00ff */
[----:B------:R-:W-:Y:S01]  /*1dd0*/  IMAD R92, R53, -0x2daee0ad, RZ ;  /* 0xd2511f53355c7824 */ /* 0x000fe200078e02ff */
[----:B------:R-:W-:Y:S01]  /*1de0*/  LOP3.LUT R159, R95, R159, R50, 0x96, !PT ;  /* 0x0000009f5f9f7212 */ /* 0x000fe200078e9632 */
[----:B------:R-:W-:-:S04]  /*1df0*/  IMAD.WIDE.U32 R188, R188, -0x2daee0ad, RZ ;  /* 0xd2511f53bcbc7825 */ /* 0x000fc800078e00ff */
[----:B------:R-:W-:Y:S01]  /*1e00*/  IMAD.WIDE.U32 R190, R159, -0x2daee0ad, RZ ;  /* 0xd2511f539fbe7825 */ /* 0x000fe200078e00ff */
[----:B------:R-:W-:-:S03]  /*1e10*/  LOP3.LUT R92, R189, R92, R51, 0x96, !PT ;  /* 0x0000005cbd5c7212 */ /* 0x000fc600078e9633 */
[----:B------:R-:W-:Y:S01]  /*1e20*/  IMAD.MOV.U32 R171, RZ, RZ, RZ ;  /* 0x000000ffffab7224 */ /* 0x000fe200078e00ff */
        /* <DEDUP_REMOVED lines=29> */
[----:B------:R-:W-:-:S03]  /*2000*/  LOP3.LUT R159, R189, R190, R162, 0x96, !PT ;  /* 0x000000bebd9f7212 */ /* 0x000fc600078e96a2 */
[----:B------:R-:W-:Y:S01]  /*2010*/  IMAD.MOV.U32 R92, RZ, RZ, R188 ;  /* 0x000000ffff5c7224 */ /* 0x000fe200078e00bc */
[----:B------:R-:W-:-:S07]  /*2020*/  LOP3.LUT R160, R95, R158, R161, 0x96, !PT ;  /* 0x0000009e5fa07212 */ /* 0x000fce00078e96a1 */
.L_x_2468:
[----:B------:R-:W-:Y:S05]  /*2030*/  BSYNC B1 ;  /* 0x0000000000017941 */ /* 0x000fea0003800000 */
.L_x_2467:
[----:B------:R-:W0:Y:S01]  /*2040*/  LDC R174, c[0x0][0x294] ;  /* 0x0000a500ffae7b82 */ /* 0x000e220000000800 */
[----:B------:R-:W-:Y:S01]  /*2050*/  HFMA2.MMA R176, -RZ, RZ, 0.1171875, 0 ;  /* 0x2f800000ffb07435 */ /* 0x000fe200000001ff */
[----:B------:R-:W-:Y:S01]  /*2060*/  I2FP.F32.U32 R95, R169 ;  /* 0x000000a9005f7245 */ /* 0x000fe20000201000 */
[----:B-----5:R-:W-:Y:S01]  /*2070*/  IMAD.U32 R169, R68, 0x10000, RZ ;  /* 0x0001000044a97824 */ /* 0x020fe200078e00ff */
[----:B------:R-:W-:Y:S01]  /*2080*/  LOP3.LUT R0, R0, 0xfffffffb, RZ, 0xc0, !PT ;  /* 0xfffffffb00007812 */ /* 0x000fe200078ec0ff */
[----:B------:R-:W-:Y:S01]  /*2090*/  @P0 IMAD.U32 R178, R64, 0x10000, RZ ;  /* 0x0001000040b20824 */ /* 0x000fe200078e00ff */
[----:B------:R-:W-:Y:S01]  /*20a0*/  BSSY B1, `(.L_x_2471) ;  /* 0x0000017000017945 */ /* 0x000fe20003800000 */
[----:B------:R-:W-:Y:S01]  /*20b0*/  FMUL.FTZ R169, R169, R170 ;  /* 0x000000aaa9a97220 */ /* 0x000fe20000410000 */
[----:B------:R-:W1:Y:S01]  /*20c0*/  LDC R172, c[0x0][0x298] ;  /* 0x0000a600ffac7b82 */ /* 0x000e620000000800 */
[----:B------:R-:W-:Y:S02]  /*20d0*/  PRMT R68, R68, 0x7632, R68 ;  /* 0x0000763244447816 */ /* 0x000fe40000000044 */
[----:B------:R-:W-:Y:S01]  /*20e0*/  FFMA.FTZ R95, R95, R176, 1.1641532182693481445e-10 ;  /* 0x2f0000005f5f7423 */ /* 0x000fe200000100b0 */
[----:B------:R-:W-:-:S04]  /*20f0*/  IADD3 R180, R171, 0x1, RZ ;  /* 0x00000001abb47810 */ /* 0x000fc80007ffe0ff */
[----:B0-----:R-:W-:Y:S01]  /*2100*/  FSETP.GTU.FTZ.AND P1, PT, R95, R174, PT ;  /* 0x000000ae5f00720b */ /* 0x001fe20003f3c000 */
[----:B-1----:R-:W-:-:S12]  /*2110*/  FMUL.FTZ R169, R169, R172 ;  /* 0x000000aca9a97220 */ /* 0x002fd80000410000 */
[----:B------:R-:W-:Y:S02]  /*2120*/  @P1 LOP3.LUT R0, R0, 0x4, RZ, 0xfc, !PT ;  /* 0x0000000400001812 */ /* 0x000fe400078efcff */
[----:B------:R-:W-:Y:S02]  /*2130*/  FSEL R158, R169, RZ, !P1 ;  /* 0x000000ffa99e7208 */ /* 0x000fe40004800000 */
[----:B------:R-:W-:-:S03]  /*2140*/  ISETP.NE.AND P1, PT, R171, 0x1, PT ;  /* 0x00000001ab00780c */ /* 0x000fc60003f25270 */
[----:B------:R-:W-:-:S04]  /*2150*/  FMUL.FTZ R95, R33, R158 ;  /* 0x0000009e215f7220 */ /* 0x000fc80000410000 */
[----:B------:R-:W-:-:S06]  /*2160*/  @P0 FADD.FTZ R95, R178, R95 ;  /* 0x0000005fb25f0221 */ /* 0x000fcc0000010000 */
        /* <DEDUP_REMOVED lines=9> */
.L_x_2472:
[----:B------:R-:W-:-:S07]  /*2200*/  IMAD.MOV.U32 R169, RZ, RZ, R92 ;  /* 0x000000ffffa97224 */ /* 0x000fce00078e005c */
.L_x_2473:
[----:B------:R-:W-:Y:S05]  /*2210*/  BSYNC B1 ;  /* 0x0000000000017941 */ /* 0x000fea0003800000 */
.L_x_2471:
        /* <DEDUP_REMOVED lines=16> */
.L_x_2477:
[----:B------:R-:W-:Y:S05]  /*2320*/  BSYNC B2 ;  /* 0x0000000000027941 */ /* 0x000fea0003800000 */
.L_x_2476:
        /* <DEDUP_REMOVED lines=40> */
[----:B------:R-:W-:Y:S02]  /*25b0*/  LOP3.LUT R159, R191, R222, R162, 0x96, !PT ;  /* 0x000000debf9f7212 */ /* 0x000fe400078e96a2 */
[----:B------:R-:W-:Y:S01]  /*25c0*/  MOV R92, R190 ;  /* 0x000000be005c7202 */ /* 0x000fe20000000f00 */
[----:B------:R-:W-:Y:S01]  /*25d0*/  IMAD.MOV.U32 R94, RZ, RZ, R188 ;  /* 0x000000ffff5e7224 */ /* 0x000fe200078e00bc */
[----:B------:R-:W-:-:S07]  /*25e0*/  LOP3.LUT R160, R189, R158, R161, 0x96, !PT ;  /* 0x0000009ebda07212 */ /* 0x000fce00078e96a1 */
.L_x_2475:
[----:B------:R-:W-:Y:S05]  /*25f0*/  BSYNC B1 ;  /* 0x0000000000017941 */ /* 0x000fea0003800000 */
.L_x_2474:
[----:B------:R-:W-:Y:S01]  /*2600*/  I2FP.F32.U32 R169, R169 ;  /* 0x000000a900a97245 */ /* 0x000fe20000201000 */
[----:B------:R-:W-:Y:S01]  /*2610*/  BSSY B1, `(.L_x_2478) ;  /* 0x0000019000017945 */ /* 0x000fe20003800000 */
[----:B------:R-:W-:Y:S01]  /*2620*/  SHF.L.U32 R171, R68, 0x10, RZ ;  /* 0x0000001044ab7819 */ /* 0x000fe200000006ff */
[----:B------:R-:W-:Y:S01]  /*2630*/  VIADD R182, R180, 0x1 ;  /* 0x00000001b4b67836 */ /* 0x000fe20000000000 */
[----:B------:R-:W-:Y:S01]  /*2640*/  LOP3.LUT R0, R0, 0xfffffffd, RZ, 0xc0, !PT ;  /* 0xfffffffd00007812 */ /* 0x000fe200078ec0ff */
[----:B------:R-:W-:Y:S01]  /*2650*/  FFMA.FTZ R169, R169, R176, 1.1641532182693481445e-10 ;  /* 0x2f000000a9a97423 */ /* 0x000fe200000100b0 */
[----:B------:R-:W-:Y:S01]  /*2660*/  @P0 PRMT R158, R64, 0x7632, R158 ;  /* 0x00007632409e0816 */ /* 0x000fe2000000009e */
[----:B------:R-:W-:-:S03]  /*2670*/  FMUL.FTZ R171, R171, R170 ;  /* 0x000000aaabab7220 */ /* 0x000fc60000410000 */
[----:B------:R-:W-:Y:S01]  /*2680*/  FSETP.GTU.FTZ.AND P1, PT, R169, R174, PT ;  /* 0x000000aea900720b */ /* 0x000fe20003f3c000 */
[----:B------:R-:W-:Y:S01]  /*2690*/  FMUL.FTZ R171, R171, R172 ;  /* 0x000000acabab7220 */ /* 0x000fe20000410000 */
[----:B------:R-:W-:-:S04]  /*26a0*/  @P0 IMAD.U32 R158, R158, 0x10000, RZ ;  /* 0x000100009e9e0824 */ /* 0x000fc800078e00ff */
[----:B------:R-:W-:-:S05]  /*26b0*/  FSEL R68, R171, RZ, !P1 ;  /* 0x000000ffab447208 */ /* 0x000fca0004800000 */
[----:B------:R-:W-:Y:S02]  /*26c0*/  FMUL.FTZ R171, R157, R68 ;  /* 0x000000449dab7220 */ /* 0x000fe40000410000 */
[----:B------:R-:W-:Y:S02]  /*26d0*/  @P1 LOP3.LUT R0, R0, 0x2, RZ, 0xfc, !PT ;  /* 0x0000000200001812 */ /* 0x000fe400078efcff */
[----:B------:R-:W-:Y:S01]  /*26e0*/  ISETP.NE.AND P1, PT, R180, 0x1, PT ;  /* 0x00000001b400780c */ /* 0x000fe20003f25270 */
[----:B------:R-:W-:-:S12]  /*26f0*/  @P0 FADD.FTZ R171, R158, R171 ;  /* 0x000000ab9eab0221 */ /* 0x000fd80000010000 */
        /* <DEDUP_REMOVED lines=9> */
.L_x_2479:
[----:B------:R-:W-:-:S07]  /*2790*/  MOV R68, R92 ;  /* 0x0000005c00447202 */ /* 0x000fce0000000f00 */
.L_x_2480:
[----:B------:R-:W-:Y:S05]  /*27a0*/  BSYNC B1 ;  /* 0x0000000000017941 */ /* 0x000fea0003800000 */
.L_x_2478:
        /* <DEDUP_REMOVED lines=16> */
.L_x_2484:
[----:B------:R-:W-:Y:S05]  /*28b0*/  BSYNC B2 ;  /* 0x0000000000027941 */ /* 0x000fea0003800000 */
.L_x_2483:
        /* <DEDUP_REMOVED lines=42> */
[----:B------:R-:W-:Y:S02]  /*2b60*/  LOP3.LUT R160, R189, R158, R161, 0x96, !PT ;  /* 0x0000009ebda07212 */ /* 0x000fe400078e96a1 */
[----:B------:R-:W-:-:S07]  /*2b70*/  MOV R94, R188 ;  /* 0x000000bc005e7202 */ /* 0x000fce0000000f00 */
.L_x_2482:
[----:B------:R-:W-:Y:S05]  /*2b80*/  BSYNC B1 ;  /* 0x0000000000017941 */ /* 0x000fea0003800000 */
.L_x_2481:
[----:B------:R-:W-:Y:S01]  /*2b90*/  I2FP.F32.U32 R169, R68 ;  /* 0x0000004400a97245 */ /* 0x000fe20000201000 */
[----:B------:R-:W-:Y:S01]  /*2ba0*/  IMAD.U32 R189, R69, 0x10000, RZ ;  /* 0x0001000045bd7824 */ /* 0x000fe200078e00ff */
[C---:B------:R-:W-:Y:S01]  /*2bb0*/  ISETP.NE.AND P2, PT, R182.reuse, 0x1, PT ;  /* 0x00000001b600780c */ /* 0x040fe20003f45270 */
        /* <DEDUP_REMOVED lines=9> */
[----:B------:R-:W-:-:S04]  /*2c50*/  FMUL.FTZ R169, R32, R189 ;  /* 0x000000bd20a97220 */ /* 0x000fc80000410000 */
        /* <DEDUP_REMOVED lines=10> */
.L_x_2486:
[----:B------:R-:W-:-:S07]  /*2d00*/  IMAD.MOV.U32 R180, RZ, RZ, R92 ;  /* 0x000000ffffb47224 */ /* 0x000fce00078e005c */
.L_x_2487:
[----:B------:R-:W-:Y:S05]  /*2d10*/  BSYNC B1 ;  /* 0x0000000000017941 */ /* 0x000fea0003800000 */
.L_x_2485:
        /* <DEDUP_REMOVED lines=16> */
.L_x_2491:
[----:B------:R-:W-:Y:S05]  /*2e20*/  BSYNC B2 ;  /* 0x0000000000027941 */ /* 0x000fea0003800000 */
.L_x_2490:
        /* <DEDUP_REMOVED lines=9> */
[----:B------:R-:W-:-:S04]  /*2ec0*/  LOP3.LUT R92, R189, R92, R51, 0x96, !PT ;  /* 0x0000005cbd5c7212 */ /* 0x000fc800078e9633 */
        /* <DEDUP_REMOVED lines=31> */
[----:B------:R-:W-:Y:S01]  /*30c0*/  LOP3.LUT R160, R69, R158, R161, 0x96, !PT ;  /* 0x0000009e45a07212 */ /* 0x000fe200078e96a1 */
[----:B------:R-:W-:Y:S01]  /*30d0*/  HFMA2.MMA R158, -RZ, RZ, 0, 0 ;  /* 0x00000000ff9e7435 */ /* 0x000fe200000001ff */
[----:B------:R-:W-:-:S10]  /*30e0*/  IMAD.MOV.U32 R94, RZ, RZ, R68 ;  /* 0x000000ffff5e7224 */ /* 0x000fd400078e0044 */
.L_x_2489:
[----:B------:R-:W-:Y:S05]  /*30f0*/  BSYNC B1 ;  /* 0x0000000000017941 */ /* 0x000fea0003800000 */
.L_x_2488:
[----:B------:R-:W-:Y:S01]  /*3100*/  I2FP.F32.U32 R69, R180 ;  /* 0x000000b400457245 */ /* 0x000fe20000201000 */
[----:B------:R-:W-:Y:S01]  /*3110*/  IMAD.U32 R189, R178, 0x10000, RZ ;  /* 0x00010000b2bd7824 */ /* 0x000fe200078e00ff */
[C---:B------:R-:W-:Y:S01]  /*3120*/  ISETP.NE.AND P3, PT, R158.reuse, 0x1, PT ;  /* 0x000000019e00780c */ /* 0x040fe20003f65270 */
[----:B------:R-:W-:Y:S01]  /*3130*/  BSSY B1, `(.L_x_2492) ;  /* 0x0000015000017945 */ /* 0x000fe20003800000 */
[----:B------:R-:W-:Y:S01]  /*3140*/  @P0 PRMT R68, R65, 0x7632, R68 ;  /* 0x0000763241440816 */ /* 0x000fe20000000044 */
[----:B------:R-:W-:Y:S01]  /*3150*/  FFMA.FTZ R69, R69, R176, 1.1641532182693481445e-10 ;  /* 0x2f00000045457423 */ /* 0x000fe200000100b0 */
[----:B------:R-:W-:Y:S01]  /*3160*/  FMUL.FTZ R189, R189, R170 ;  /* 0x000000aabdbd7220 */ /* 0x000fe20000410000 */
[----:B------:R-:W-:Y:S02]  /*3170*/  IADD3 R180, R158, 0x1, RZ ;  /* 0x000000019eb47810 */ /* 0x000fe40007ffe0ff */
[----:B------:R-:W-:Y:S02]  /*3180*/  @P0 IMAD.U32 R68, R68, 0x10000, RZ ;  /* 0x0001000044440824 */ /* 0x000fe400078e00ff */
        /* <DEDUP_REMOVED lines=14> */
.L_x_2493:
[----:B------:R-:W-:-:S07]  /*3270*/  IMAD.MOV.U32 R178, RZ, RZ, R92 ;  /* 0x000000ffffb27224 */ /* 0x000fce00078e005c */
.L_x_2494:
[----:B------:R-:W-:Y:S05]  /*3280*/  BSYNC B1 ;  /* 0x0000000000017941 */ /* 0x000fea0003800000 */
.L_x_2492:
        /* <DEDUP_REMOVED lines=16> */
.L_x_2498:
[----:B------:R-:W-:Y:S05]  /*3390*/  BSYNC B2 ;  /* 0x0000000000027941 */ /* 0x000fea0003800000 */
.L_x_2497:
        /* <DEDUP_REMOVED lines=44> */
.L_x_2496:
[----:B------:R-:W-:Y:S05]  /*3660*/  BSYNC B1 ;  /* 0x0000000000017941 */ /* 0x000fea0003800000 */
.L_x_2495:
        /* <DEDUP_REMOVED lines=8> */
[----:B------:R-:W-:Y:S02]  /*36f0*/  VIADD R182, R180, 0x1 ;  /* 0x00000001b4b67836 */ /* 0x000fe40000000000 */
[----:B------:R-:W-:Y:S01]  /*3700*/  FSETP.GTU.FTZ.AND P3, PT, R69, R174, PT ;  /* 0x000000ae4500720b */ /* 0x000fe20003f7c000 */
[----:B------:R-:W-:-:S05]  /*3710*/  FMUL.FTZ R189, R189, R172 ;  /* 0x000000acbdbd7220 */ /* 0x000fca0000410000 */
[----:B------:R-:W-:-:S05]  /*3720*/  FSEL R68, R189, RZ, !P3 ;  /* 0x000000ffbd447208 */ /* 0x000fca0005800000 */
[----:B------:R-:W-:-:S04]  /*3730*/  FMUL.FTZ R189, R31, R68 ;  /* 0x000000441fbd7220 */ /* 0x000fc80000410000 */
        /* <DEDUP_REMOVED lines=10> */
.L_x_2500:
[----:B------:R-:W-:-:S07]  /*37e0*/  MOV R178, R92 ;  /* 0x0000005c00b27202 */ /* 0x000fce0000000f00 */
.L_x_2501:
[----:B------:R-:W-:Y:S05]  /*37f0*/  BSYNC B1 ;  /* 0x0000000000017941 */ /* 0x000fea0003800000 */
.L_x_2499:
        /* <DEDUP_REMOVED lines=16> */
.L_x_2505:
[----:B------:R-:W-:Y:S05]  /*3900*/  BSYNC B2 ;  /* 0x0000000000027941 */ /* 0x000fea0003800000 */
.L_x_2504:
        /* <DEDUP_REMOVED lines=44> */
.L_x_2503:
[----:B------:R-:W-:Y:S05]  /*3bd0*/  BSYNC B1 ;  /* 0x0000000000017941 */ /* 0x000fea0003800000 */
.L_x_2502:
        /* <DEDUP_REMOVED lines=23> */
.L_x_2507:
[----:B------:R-:W-:-:S07]  /*3d50*/  IMAD.MOV.U32 R70, RZ, RZ, R92 ;  /* 0x000000ffff467224 */ /* 0x000fce00078e005c */
.L_x_2508:
[----:B------:R-:W-:Y:S05]  /*3d60*/  BSYNC B1 ;  /* 0x0000000000017941 */ /* 0x000fea0003800000 */
.L_x_2506:
        /* <DEDUP_REMOVED lines=16> */
.L_x_2512:
[----:B------:R-:W-:Y:S05]  /*3e70*/  BSYNC B2 ;  /* 0x0000000000027941 */ /* 0x000fea0003800000 */
.L_x_2511:
[----:B------:R-:W-:Y:S01]  /*3e80*/  IMAD.HI.U32 R69, R54, -0x326172a9, RZ ;  /* 0xcd9e8d5736457827 */ /* 0x000fe200078e00ff */
[----:B------:R-:W-:Y:S01]  /*3e90*/  LOP3.LUT R68, R68, R117, R239, 0x96, !PT ;  /* 0x0000007544447212 */ /* 0x000fe200078e96ef */
[----:B------:R-:W-:Y:S02]  /*3ea0*/  HFMA2.MMA R184, -RZ, RZ, 0, 0 ;  /* 0x00000000ffb87435 */ /* 0x000fe400000001ff */
        /* <DEDUP_REMOVED lines=40> */
[----:B------:R-:W-:-:S07]  /*4130*/  IMAD.MOV.U32 R94, RZ, RZ, R68 ;  /* 0x000000ffff5e7224 */ /* 0x000fce00078e0044 */
.L_x_2510:
[----:B------:R-:W-:Y:S05]  /*4140*/  BSYNC B1 ;  /* 0x0000000000017941 */ /* 0x000fea0003800000 */
.L_x_2509:
[----:B------:R-:W-:Y:S01]  /*4150*/  I2FP.F32.U32 R69, R70 ;  /* 0x0000004600457245 */ /* 0x000fe20000201000 */
[----:B------:R-:W-:Y:S01]  /*4160*/  IMAD.U32 R223, R71, 0x10000, RZ ;  /* 0x0001000047df7824 */ /* 0x000fe200078e00ff */
[C---:B------:R-:W-:Y:S01]  /*4170*/  ISETP.NE.AND P6, PT, R184.reuse, 0x1, PT ;  /* 0x00000001b800780c */ /* 0x040fe20003fc5270 */
        /* <DEDUP_REMOVED lines=20> */
.L_x_2514:
[----:B------:R-:W-:-:S07]  /*42c0*/  IMAD.MOV.U32 R180, RZ, RZ, R92 ;  /* 0x000000ffffb47224 */ /* 0x000fce00078e005c */
.L_x_2515:
[----:B------:R-:W-:Y:S05]  /*42d0*/  BSYNC B1 ;  /* 0x0000000000017941 */ /* 0x000fea0003800000 */
.L_x_2513:
        /* <DEDUP_REMOVED lines=11> */
[----:B------:R-:W-:Y:S02]  /*4390*/  @!P6 VIADD R54, R54, 0x1 ;  /* 0x000000013636e836 */ /* 0x000fe40000000000 */
[----:B------:R-:W-:Y:S02]  /*43a0*/  @!P6 VIADD R70, R117, 0x1 ;  /* 0x000000017546e836 */ /* 0x000fe40000000000 */
[----:B------:R-:W-:Y:S01]  /*43b0*/  @!P6 IMAD.MOV.U32 R52, RZ, RZ, RZ ;  /* 0x000000ffff34e224 */ /* 0x000fe200078e00ff */
[----:B------:R-:W-:-:S13]  /*43c0*/  ISETP.NE.AND P0, PT, R54, RZ, !P6 ;  /* 0x000000ff3600720c */ /* 0x000fda0007705270 */
[----:B------:R-:W-:Y:S02]  /*43d0*/  @P0 IADD3 R70, R117, RZ, RZ ;  /* 0x000000ff75460210 */ /* 0x000fe40007ffe0ff */
[----:B------:R-:W-:-:S03]  /*43e0*/  ISETP.NE.AND P0, PT, R69, RZ, PT ;  /* 0x000000ff4500720c */ /* 0x000fc60003f05270 */
[----:B------:R-:W-:-:S10]  /*43f0*/  @!P6 IMAD.MOV.U32 R117, RZ, RZ, R70 ;  /* 0x000000ffff75e224 */ /* 0x000fd400078e0046 */
.L_x_2519:
[----:B------:R-:W-:Y:S05]  /*4400*/  BSYNC B2 ;  /* 0x0000000000027941 */ /* 0x000fea0003800000 */
.L_x_2518:
        /* <DEDUP_REMOVED lines=39> */
[----:B------:R-:W-:Y:S02]  /*4680*/  MOV R92, R158 ;  /* 0x0000009e005c7202 */ /* 0x000fe40000000f00 */
[----:B------:R-:W-:Y:S01]  /*4690*/  LOP3.LUT R159, R159, R228, R162, 0x96, !PT ;  /* 0x000000e49f9f7212 */ /* 0x000fe200078e96a2 */
[----:B------:R-:W-:Y:S01]  /*46a0*/  IMAD.MOV.U32 R94, RZ, RZ, R68 ;  /* 0x000000ffff5e7224 */ /* 0x000fe200078e0044 */
[----:B------:R-:W-:Y:S01]  /*46b0*/  LOP3.LUT R160, R69, R70, R161, 0x96, !PT ;  /* 0x0000004645a07212 */ /* 0x000fe200078e96a1 */
[----:B------:R-:W-:-:S07]  /*46c0*/  IMAD.MOV.U32 R158, RZ, RZ, RZ ;  /* 0x000000ffff9e7224 */ /* 0x000fce00078e00ff */
.L_x_2517:
[----:B------:R-:W-:Y:S05]  /*46d0*/  BSYNC B1 ;  /* 0x0000000000017941 */ /* 0x000fea0003800000 */
.L_x_2516:
[----:B------:R-:W-:Y:S02]  /*46e0*/  SHF.L.U32 R71, R178, 0x10, RZ ;  /* 0x00000010b2477819 */ /* 0x000fe400000006ff */
[----:B------:R-:W-:Y:S02]  /*46f0*/  I2FP.F32.U32 R69, R180 ;  /* 0x000000b400457245 */ /* 0x000fe40000201000 */
[----:B------:R-:W-:Y:S01]  /*4700*/  SEL R70, RZ, 0x100, P4 ;  /* 0x00000100ff467807 */ /* 0x000fe20002000000 */
[----:B------:R-:W-:Y:S01]  /*4710*/  FMUL.FTZ R71, R71, R170 ;  /* 0x000000aa47477220 */ /* 0x000fe20000410000 */
[----:B------:R-:W-:Y:S01]  /*4720*/  @P0 PRMT R68, R67, 0x7632, R68 ;  /* 0x0000763243440816 */ /* 0x000fe20000000044 */
[----:B------:R-:W-:Y:S01]  /*4730*/  FFMA.FTZ R69, R69, R176, 1.1641532182693481445e-10 ;  /* 0x2f00000045457423 */ /* 0x000fe200000100b0 */
[----:B------:R-:W-:Y:S01]  /*4740*/  SEL R182, RZ, 0x10000, P5 ;  /* 0x00010000ffb67807 */ /* 0x000fe20002800000 */
[----:B------:R-:W-:Y:S01]  /*4750*/  FMUL.FTZ R71, R71, R172 ;  /* 0x000000ac47477220 */ /* 0x000fe20000410000 */
[----:B------:R-:W-:Y:S01]  /*4760*/  LOP3.LUT P5, RZ, R0, 0x2, RZ, 0xc0, !PT ;  /* 0x0000000200ff7812 */ /* 0x000fe200078ac0ff */
[----:B------:R-:W-:Y:S01]  /*4770*/  @P0 IMAD.U32 R68, R68, 0x10000, RZ ;  /* 0x0001000044440824 */ /* 0x000fe200078e00ff */
[----:B------:R-:W-:Y:S01]  /*4780*/  FSETP.GTU.FTZ.AND P4, PT, R69, R174, PT ;  /* 0x000000ae4500720b */ /* 0x000fe20003f9c000 */
[----:B------:R-:W-:Y:S01]  /*4790*/  VIADD R172, R166, 0x80 ;  /* 0x00000080a6ac7836 */ /* 0x000fe20000000000 */
[----:B------:R-:W-:-:S02]  /*47a0*/  SEL R246, RZ, 0x1, P1 ;  /* 0x00000001fff67807 */ /* 0x000fc40000800000 */
[----:B------:R-:W-:Y:S02]  /*47b0*/  FSEL R71, R71, RZ, !P4 ;  /* 0x000000ff47477208 */ /* 0x000fe40006000000 */
[----:B------:R-:W-:Y:S01]  /*47c0*/  SEL R244, RZ, 0x1, P5 ;  /* 0x00000001fff47807 */ /* 0x000fe20002800000 */
[----:B------:R-:W-:Y:S01]  /*47d0*/  IMAD.WIDE.U32 R246, R246, 0x10000, RZ ;  /* 0x00010000f6f67825 */ /* 0x000fe200078e00ff */
[----:B------:R-:W-:-:S03]  /*47e0*/  LOP3.LUT P6, RZ, R0, 0x4, RZ, 0xc0, !PT ;  /* 0x0000000400ff7812 */ /* 0x000fc600078cc0ff */
[----:B------:R-:W-:Y:S01]  /*47f0*/  FMUL.FTZ R229, R154, R71 ;  /* 0x000000479ae57220 */ /* 0x000fe20000410000 */
[----:B------:R-:W-:Y:S01]  /*4800*/  SEL R71, RZ, 0x1000000, P4 ;  /* 0x01000000ff477807 */ /* 0x000fe20002000000 */
[----:B------:R-:W-:Y:S01]  /*4810*/  IMAD.WIDE.U32 R244, R244, 0x100, RZ ;  /* 0x00000100f4f47825 */ /* 0x000fe200078e00ff */
[----:B------:R-:W-:-:S03]  /*4820*/  SEL R251, RZ, 0x1, P3 ;  /* 0x00000001fffb7807 */ /* 0x000fc60001800000 */
[----:B------:R-:W-:Y:S01]  /*4830*/  @P0 FADD.FTZ R229, R68, R229 ;  /* 0x000000e544e50221 */ /* 0x000fe20000010000 */
[----:B------:R-:W-:Y:S02]  /*4840*/  SEL R68, RZ, 0x1, P2 ;  /* 0x00000001ff447807 */ /* 0x000fe40001000000 */
[----:B------:R-:W-:Y:S02]  /*4850*/  LEA R242, P0, R166, UR10, 0x4 ;  /* 0x0000000aa6f27c11 */ /* 0x000fe4000f8020ff */
[----:B------:R-:W-:Y:S01]  /*4860*/  LOP3.LUT R70, R70, R71, R182, 0xfe, !PT ;  /* 0x0000004746467212 */ /* 0x000fe200078efeb6 */
[----:B------:R-:W-:Y:S01]  /*4870*/  IMAD.WIDE.U32 R68, R68, 0x1000000, RZ ;  /* 0x0100000044447825 */ /* 0x000fe200078e00ff */
[C---:B------:R-:W-:Y:S02]  /*4880*/  LEA.HI.X R243, R166.reuse, UR11, RZ, 0x4, P0 ;  /* 0x0000000ba6f37c11 */ /* 0x040fe400080f24ff */
[----:B------:R-:W-:Y:S02]  /*4890*/  SEL R249, RZ, 0x1, P6 ;  /* 0x00000001fff97807 */ /* 0x000fe40003000000 */
[----:B------:R-:W-:-:S02]  /*48a0*/  LEA R240, P0, R166, UR6, 0x3 ;  /* 0x00000006a6f07c11 */ /* 0x000fc4000f8018ff */
[----:B------:R-:W-:Y:S02]  /*48b0*/  LOP3.LUT R244, R244, R68, R246, 0xfe, !PT ;  /* 0x00000044f4f47212 */ /* 0x000fe400078efef6 */
[----:B------:R-:W-:Y:S02]  /*48c0*/  LOP3.LUT R251, R69, R70, R251, 0xfe, !PT ;  /* 0x0000004645fb7212 */ /* 0x000fe400078efefb */
[----:B------:R-:W-:Y:S02]  /*48d0*/  F2FP.BF16.F32.PACK_AB R70, R225, R189 ;  /* 0x000000bde146723e */ /* 0x000fe400000010ff */
[----:B------:R-:W-:Y:S02]  /*48e0*/  F2FP.BF16.F32.PACK_AB R69, R191, R169 ;  /* 0x000000a9bf45723e */ /* 0x000fe400000010ff */
[----:B------:R-:W-:Y:S02]  /*48f0*/  F2FP.BF16.F32.PACK_AB R68, R171, R95 ;  /* 0x0000005fab44723e */ /* 0x000fe400000010ff */
[----:B------:R-:W-:-:S02]  /*4900*/  F2FP.BF16.F32.PACK_AB R71, R229, R223 ;  /* 0x000000dfe547723e */ /* 0x000fc400000010ff */
[----:B------:R-:W-:Y:S02]  /*4910*/  LEA.HI.X R241, R166, UR7, RZ, 0x3, P0 ;  /* 0x00000007a6f17c11 */ /* 0x000fe400080f1cff */
[----:B------:R-:W-:Y:S01]  /*4920*/  LOP3.LUT R244, R244, R249, RZ, 0xfc, !PT ;  /* 0x000000f9f4f47212 */ /* 0x000fe200078efcff */
[----:B------:R0:W-:Y:S01]  /*4930*/  STG.E.128 desc[UR4][R242.64], R68 ;  /* 0x00000044f2007986 */ /* 0x0001e2000c101d04 */
[----:B------:R-:W-:-:S05]  /*4940*/  LOP3.LUT R245, R245, R251, R247, 0xfe, !PT ;  /* 0x000000fbf5f57212 */ /* 0x000fca00078efef7 */
[----:B------:R0:W-:Y:S02]  /*4950*/  STG.E.64 desc[UR4][R240.64], R244 ;  /* 0x000000f4f0007986 */ /* 0x0001e4000c101b04 */
.L_x_2463:
[----:B------:R-:W-:Y:S05]  /*4960*/  BSYNC B0 ;  /* 0x0000000000007941 */ /* 0x000fea0003800000 */
.L_x_2462:
        /* <DEDUP_REMOVED lines=13> */
[----:B------:R-:W-:-:S11]  /*4a40*/  IADD3 R180, R158, 0x1, RZ ;  /* 0x000000019eb47810 */ /* 0x000fd60007ffe0ff */
[----:B0-----:R-:W-:Y:S05]  /*4a50*/  @!P1 BRA `(.L_x_2523) ;  /* 0x0000000000209947 */ /* 0x001fea0003800000 */
        /* <DEDUP_REMOVED lines=8> */
.L_x_2523:
[----:B------:R-:W-:-:S07]  /*4ae0*/  IMAD.MOV.U32 R173, RZ, RZ, R92 ;  /* 0x000000ffffad7224 */ /* 0x000fce00078e005c */
.L_x_2524:
[----:B------:R-:W-:Y:S05]  /*4af0*/  BSYNC B1 ;  /* 0x0000000000017941 */ /* 0x000fea0003800000 */
.L_x_2522:
        /* <DEDUP_REMOVED lines=16> */
.L_x_2528:
[----:B------:R-:W-:Y:S05]  /*4c00*/  BSYNC B2 ;  /* 0x0000000000027941 */ /* 0x000fea0003800000 */
.L_x_2527:
        /* <DEDUP_REMOVED lines=41> */
[----:B------:R-:W-:Y:S02]  /*4ea0*/  LOP3.LUT R160, R175, R158, R161, 0x96, !PT ;  /* 0x0000009eafa07212 */ /* 0x000fe400078e96a1 */
[----:B------:R-:W-:-:S07]  /*4eb0*/  MOV R94, R174 ;  /* 0x000000ae005e7202 */ /* 0x000fce0000000f00 */
.L_x_2526:
[----:B------:R-:W-:Y:S05]  /*4ec0*/  BSYNC B1 ;  /* 0x0000000000017941 */ /* 0x000fea0003800000 */
.L_x_2525:
[----:B------:R-:W0:Y:S01]  /*4ed0*/  LDC R176, c[0x0][0x294] ;  /* 0x0000a500ffb07b82 */ /* 0x000e220000000800 */
[----:B------:R-:W-:Y:S01]  /*4ee0*/  I2FP.F32.U32 R93, R173 ;  /* 0x000000ad005d7245 */ /* 0x000fe20000201000 */
[----:B------:R-:W-:Y:S01]  /*4ef0*/  IMAD.MOV.U32 R178, RZ, RZ, 0x2f800000 ;  /* 0x2f800000ffb27424 */ /* 0x000fe200078e00ff */
[----:B-----5:R-:W-:Y:S01]  /*4f00*/  SHF.L.U32 R173, R68, 0x10, RZ ;  /* 0x0000001044ad7819 */ /* 0x020fe200000006ff */
[----:B------:R-:W-:Y:S01]  /*4f10*/  @P0 IMAD.U32 R182, R64, 0x10000, RZ ;  /* 0x0001000040b60824 */ /* 0x000fe200078e00ff */
[----:B------:R-:W-:Y:S01]  /*4f20*/  LOP3.LUT R0, R0, 0xfffffffb, RZ, 0xc0, !PT ;  /* 0xfffffffb00007812 */ /* 0x000fe200078ec0ff */
        /* <DEDUP_REMOVED lines=22> */
.L_x_2530:
[----:B------:R-:W-:-:S07]  /*5090*/  MOV R173, R92 ;  /* 0x0000005c00ad7202 */ /* 0x000fce0000000f00 */
.L_x_2531:
[----:B------:R-:W-:Y:S05]  /*50a0*/  BSYNC B1 ;  /* 0x0000000000017941 */ /* 0x000fea0003800000 */
.L_x_2529:
        /* <DEDUP_REMOVED lines=16> */
.L_x_2535:
[----:B------:R-:W-:Y:S05]  /*51b0*/  BSYNC B2 ;  /* 0x0000000000027941 */ /* 0x000fea0003800000 */
.L_x_2534:
        /* <DEDUP_REMOVED lines=44> */
.L_x_2533:
[----:B------:R-:W-:Y:S05]  /*5480*/  BSYNC B1 ;  /* 0x0000000000017941 */ /* 0x000fea0003800000 */
.L_x_2532:
[----:B------:R-:W-:Y:S01]  /*5490*/  I2FP.F32.U32 R173, R173 ;  /* 0x000000ad00ad7245 */ /* 0x000fe20000201000 */
[----:B------:R-:W-:Y:S01]  /*54a0*/  IMAD.U32 R175, R68, 0x10000, RZ ;  /* 0x0001000044af7824 */ /* 0x000fe200078e00ff */
[----:B------:R-:W-:Y:S01]  /*54b0*/  LOP3.LUT R0, R0, 0xfffffffd, RZ, 0xc0, !PT ;  /* 0xfffffffd00007812 */ /* 0x000fe200078ec0ff */
[----:B------:R-:W-:Y:S01]  /*54c0*/  BSSY B1, `(.L_x_2536) ;  /* 0x0000017000017945 */ /* 0x000fe20003800000 */
[----:B------:R-:W-:Y:S01]  /*54d0*/  @P0 PRMT R158, R64, 0x7632, R158 ;  /* 0x00007632409e0816 */ /* 0x000fe2000000009e */
[----:B------:R-:W-:Y:S01]  /*54e0*/  FFMA.FTZ R173, R173, R178, 1.1641532182693481445e-10 ;  /* 0x2f000000adad7423 */ /* 0x000fe200000100b2 */
[----:B------:R-:W-:Y:S01]  /*54f0*/  FMUL.FTZ R175, R175, R170 ;  /* 0x000000aaafaf7220 */ /* 0x000fe20000410000 */
[----:B------:R-:W-:Y:S01]  /*5500*/  VIADD R186, R184, 0x1 ;  /* 0x00000001b8ba7836 */ /* 0x000fe20000000000 */
[----:B------:R-:W-:Y:S02]  /*5510*/  @P0 SHF.L.U32 R158, R158, 0x10, RZ ;  /* 0x000000109e9e0819 */ /* 0x000fe400000006ff */
[----:B------:R-:W-:Y:S01]  /*5520*/  FSETP.GTU.FTZ.AND P1, PT, R173, R176, PT ;  /* 0x000000b0ad00720b */ /* 0x000fe20003f3c000 */
[----:B------:R-:W-:-:S05]  /*5530*/  FMUL.FTZ R175, R175, R174 ;  /* 0x000000aeafaf7220 */ /* 0x000fca0000410000 */
[----:B------:R-:W-:-:S05]  /*5540*/  FSEL R68, R175, RZ, !P1 ;  /* 0x000000ffaf447208 */ /* 0x000fca0004800000 */
[----:B------:R-:W-:Y:S02]  /*5550*/  FMUL.FTZ R173, R153, R68 ;  /* 0x0000004499ad7220 */ /* 0x000fe40000410000 */
[----:B------:R-:W-:Y:S02]  /*5560*/  @P1 LOP3.LUT R0, R0, 0x2, RZ, 0xfc, !PT ;  /* 0x0000000200001812 */ /* 0x000fe400078efcff */
[----:B------:R-:W-:Y:S01]  /*5570*/  ISETP.NE.AND P1, PT, R184, 0x1, PT ;  /* 0x00000001b800780c */ /* 0x000fe20003f25270 */
[----:B------:R-:W-:-:S12]  /*5580*/  @P0 FADD.FTZ R173, R158, R173 ;  /* 0x000000ad9ead0221 */ /* 0x000fd80000010000 */
        /* <DEDUP_REMOVED lines=9> */
.L_x_2537:
[----:B------:R-:W-:-:S07]  /*5620*/  IMAD.MOV.U32 R68, RZ, RZ, R92 ;  /* 0x000000ffff447224 */ /* 0x000fce00078e005c */
.L_x_2538:
[----:B------:R-:W-:Y:S05]  /*5630*/  BSYNC B1 ;  /* 0x0000000000017941 */ /* 0x000fea0003800000 */
.L_x_2536:
        /* <DEDUP_REMOVED lines=16> */
.L_x_2542:
[----:B------:R-:W-:Y:S05]  /*5740*/  BSYNC B2 ;  /* 0x0000000000027941 */ /* 0x000fea0003800000 */
.L_x_2541:
        /* <DEDUP_REMOVED lines=44> */
.L_x_2540:
[----:B------:R-:W-:Y:S05]  /*5a10*/  BSYNC B1 ;  /* 0x0000000000017941 */ /* 0x000fea0003800000 */
.L_x_2539:
        /* <DEDUP_REMOVED lines=23> */
.L_x_2544:
[----:B------:R-:W-:-:S07]  /*5b90*/  IMAD.MOV.U32 R182, RZ, RZ, R92 ;  /* 0x000000ffffb67224 */ /* 0x000fce00078e005c */
.L_x_2545:
[----:B------:R-:W-:Y:S05]  /*5ba0*/  BSYNC B1 ;  /* 0x0000000000017941 */ /* 0x000fea0003800000 */
.L_x_2543:
        /* <DEDUP_REMOVED lines=16> */
.L_x_2549:
[----:B------:R-:W-:Y:S05]  /*5cb0*/  BSYNC B2 ;  /* 0x0000000000027941 */ /* 0x000fea0003800000 */
.L_x_2548:
        /* <DEDUP_REMOVED lines=42> */
[----:B------:R-:W-:Y:S01]  /*5f60*/  LOP3.LUT R160, R69, R158, R161, 0x96, !PT ;  /* 0x0000009e45a07212 */ /* 0x000fe200078e96a1 */
[----:B------:R-:W-:-:S07]  /*5f70*/  IMAD.MOV.U32 R158, RZ, RZ, RZ ;  /* 0x000000ffff9e7224 */ /* 0x000fce00078e00ff */
.L_x_2547:
[----:B------:R-:W-:Y:S05]  /*5f80*/  BSYNC B1 ;  /* 0x0000000000017941 */ /* 0x000fea0003800000 */
.L_x_2546:
        /* <DEDUP_REMOVED lines=23> */
.L_x_2551:
[----:B------:R-:W-:-:S07]  /*6100*/  MOV R180, R92 ;  /* 0x0000005c00b47202 */ /* 0x000fce0000000f00 */
.L_x_2552:
[----:B------:R-:W-:Y:S05]  /*6110*/  BSYNC B1 ;  /* 0x0000000000017941 */ /* 0x000fea0003800000 */
.L_x_2550:
        /* <DEDUP_REMOVED lines=16> */
.L_x_2556:
[----:B------:R-:W-:Y:S05]  /*6220*/  BSYNC B2 ;  /* 0x0000000000027941 */ /* 0x000fea0003800000 */
.L_x_2555:
        /* <DEDUP_REMOVED lines=44> */
.L_x_2554:
[----:B------:R-:W-:Y:S05]  /*64f0*/  BSYNC B1 ;  /* 0x0000000000017941 */ /* 0x000fea0003800000 */
.L_x_2553:
        /* <DEDUP_REMOVED lines=23> */
.L_x_2558:
[----:B------:R-:W-:-:S07]  /*6670*/  IMAD.MOV.U32 R180, RZ, RZ, R92 ;  /* 0x000000ffffb47224 */ /* 0x000fce00078e005c */
.L_x_2559:
[----:B------:R-:W-:Y:S05]  /*6680*/  BSYNC B1 ;  /* 0x0000000000017941 */ /* 0x000fea0003800000 */
.L_x_2557:
        /* <DEDUP_REMOVED lines=16> */
.L_x_2563:
[----:B------:R-:W-:Y:S05]  /*6790*/  BSYNC B2 ;  /* 0x0000000000027941 */ /* 0x000fea0003800000 */
.L_x_2562:
        /* <DEDUP_REMOVED lines=44> */
.L_x_2561:
[----:B------:R-:W-:Y:S05]  /*6a60*/  BSYNC B1 ;  /* 0x0000000000017941 */ /* 0x000fea0003800000 */
.L_x_2560:
[----:B------:R-:W-:Y:S01]  /*6a70*/  I2FP.F32.U32 R69, R180 ;  /* 0x000000b400457245 */ /* 0x000fe20000201000 */
[----:B------:R-:W-:Y:S01]  /*6a80*/  IMAD.U32 R219, R70, 0x10000, RZ ;  /* 0x0001000046db7824 */ /* 0x000fe200078e00ff */
[----:B------:R-:W-:Y:S01]  /*6a90*/  ISETP.NE.AND P5, PT, R184, 0x1, PT ;  /* 0x00000001b800780c */ /* 0x000fe20003fa5270 */
        /* <DEDUP_REMOVED lines=20> */
.L_x_2565:
[----:B------:R-:W-:-:S07]  /*6be0*/  IMAD.MOV.U32 R70, RZ, RZ, R92 ;  /* 0x000000ffff467224 */ /* 0x000fce00078e005c */
.L_x_2566:
[----:B------:R-:W-:Y:S05]  /*6bf0*/  BSYNC B1 ;  /* 0x0000000000017941 */ /* 0x000fea0003800000 */
.L_x_2564:
        /* <DEDUP_REMOVED lines=14> */
[----:B------:R-:W-:-:S04]  /*6ce0*/  @P6 IADD3 R69, R117, RZ, RZ ;  /* 0x000000ff75456210 */ /* 0x000fc80007ffe0ff */
[----:B------:R-:W-:-:S07]  /*6cf0*/  @!P5 MOV R117, R69 ;  /* 0x000000450075d202 */ /* 0x000fce0000000f00 */
.L_x_2570:
[----:B------:R-:W-:Y:S05]  /*6d00*/  BSYNC B2 ;  /* 0x0000000000027941 */ /* 0x000fea0003800000 */
.L_x_2569:
        /* <DEDUP_REMOVED lines=44> */
.L_x_2568:
[----:B------:R-:W-:Y:S05]  /*6fd0*/  BSYNC B1 ;  /* 0x0000000000017941 */ /* 0x000fea0003800000 */
.L_x_2567:
[----:B------:R-:W-:Y:S01]  /*6fe0*/  I2FP.F32.U32 R69, R70 ;  /* 0x0000004600457245 */ /* 0x000fe20000201000 */
[----:B------:R-:W-:Y:S01]  /*6ff0*/  @P0 IMAD.U32 R68, R67, 0x10000, RZ ;  /* 0x0001000043440824 */ /* 0x000fe200078e00ff */
[----:B------:R-:W-:Y:S01]  /*7000*/  SHF.L.U32 R219, R71, 0x10, RZ ;  /* 0x0000001047db7819 */ /* 0x000fe200000006ff */
[----:B------:R-:W-:Y:S01]  /*7010*/  BSSY B1, `(.L_x_2571) ;  /* 0x0000015000017945 */ /* 0x000fe20003800000 */
[C---:B------:R-:W-:Y:S01]  /*7020*/  ISETP.NE.AND P6, PT, R186.reuse, 0x1, PT ;  /* 0x00000001ba00780c */ /* 0x040fe20003fc5270 */
[----:B------:R-:W-:Y:S01]  /*7030*/  FFMA.FTZ R69, R69, R178, 1.1641532182693481445e-10 ;  /* 0x2f00000045457423 */ /* 0x000fe200000100b2 */
[----:B------:R-:W-:Y:S01]  /*7040*/  PRMT R180, R71, 0x7632, R180 ;  /* 0x0000763247b47816 */ /* 0x000fe200000000b4 */
[----:B------:R-:W-:Y:S01]  /*7050*/  FMUL.FTZ R219, R219, R170 ;  /* 0x000000aadbdb7220 */ /* 0x000fe20000410000 */
[----:B------:R-:W-:Y:S02]  /*7060*/  IADD3 R158, R186, 0x1, RZ ;  /* 0x00000001ba9e7810 */ /* 0x000fe40007ffe0ff */
[----:B------:R-:W-:Y:S01]  /*7070*/  FSETP.GTU.FTZ.AND P5, PT, R69, R176, PT ;  /* 0x000000b04500720b */ /* 0x000fe20003fbc000 */
[----:B------:R-:W-:-:S05]  /*7080*/  FMUL.FTZ R219, R219, R174 ;  /* 0x000000aedbdb7220 */ /* 0x000fca0000410000 */
        /* <DEDUP_REMOVED lines=12> */
.L_x_2572:
[----:B------:R-:W-:-:S07]  /*7150*/  MOV R182, R92 ;  /* 0x0000005c00b67202 */ /* 0x000fce0000000f00 */
.L_x_2573:
[----:B------:R-:W-:Y:S05]  /*7160*/  BSYNC B1 ;  /* 0x0000000000017941 */ /* 0x000fea0003800000 */
.L_x_2571:
        /* <DEDUP_REMOVED lines=18> */
.L_x_2577:
[----:B------:R-:W-:Y:S05]  /*7290*/  BSYNC B2 ;  /* 0x0000000000027941 */ /* 0x000fea0003800000 */
.L_x_2576:
        /* <DEDUP_REMOVED lines=39> */
[----:B------:R-:W-:Y:S01]  /*7510*/  MOV R92, R158 ;  /* 0x0000009e005c7202 */ /* 0x000fe20000000f00 */
[----:B------:R-:W-:Y:S01]  /*7520*/  HFMA2.MMA R158, -RZ, RZ, 0, 0 ;  /* 0x00000000ff9e7435 */ /* 0x000fe200000001ff */
[----:B------:R-:W-:Y:S01]  /*7530*/  LOP3.LUT R159, R159, R230, R162, 0x96, !PT ;  /* 0x000000e69f9f7212 */ /* 0x000fe200078e96a2 */
[----:B------:R-:W-:Y:S01]  /*7540*/  IMAD.MOV.U32 R94, RZ, RZ, R68 ;  /* 0x000000ffff5e7224 */ /* 0x000fe200078e0044 */
[----:B------:R-:W-:-:S08]  /*7550*/  LOP3.LUT R160, R69, R70, R161, 0x96, !PT ;  /* 0x0000004645a07212 */ /* 0x000fd000078e96a1 */
.L_x_2575:
[----:B------:R-:W-:Y:S05]  /*7560*/  BSYNC B1 ;  /* 0x0000000000017941 */ /* 0x000fea0003800000 */
.L_x_2574:
[----:B------:R-:W-:Y:S01]  /*7570*/  I2FP.F32.U32 R69, R182 ;  /* 0x000000b600457245 */ /* 0x000fe20000201000 */
[----:B------:R-:W-:Y:S01]  /*7580*/  IMAD.U32 R71, R180, 0x10000, RZ ;  /* 0x00010000b4477824 */ /* 0x000fe200078e00ff */
[----:B------:R-:W-:Y:S02]  /*7590*/  SEL R70, RZ, 0x100, P4 ;  /* 0x00000100ff467807 */ /* 0x000fe40002000000 */
[----:B------:R-:W-:Y:S01]  /*75a0*/  @P0 PRMT R68, R67, 0x7632, R68 ;  /* 0x0000763243440816 */ /* 0x000fe20000000044 */
[----:B------:R-:W-:Y:S01]  /*75b0*/  FMUL.FTZ R71, R71, R170 ;  /* 0x000000aa47477220 */ /* 0x000fe20000410000 */
[----:B------:R-:W-:Y:S01]  /*75c0*/  FFMA.FTZ R69, R69, R178, 1.1641532182693481445e-10 ;  /* 0x2f00000045457423 */ /* 0x000fe200000100b2 */
[----:B------:R-:W-:Y:S02]  /*75d0*/  SEL R184, RZ, 0x10000, P5 ;  /* 0x00010000ffb87807 */ /* 0x000fe40002800000 */
[----:B------:R-:W-:Y:S01]  /*75e0*/  FMUL.FTZ R71, R71, R174 ;  /* 0x000000ae47477220 */ /* 0x000fe20000410000 */
[----:B------:R-:W-:-:S02]  /*75f0*/  @P0 SHF.L.U32 R68, R68, 0x10, RZ ;  /* 0x0000001044440819 */ /* 0x000fc400000006ff */
[----:B------:R-:W-:Y:S02]  /*7600*/  FSETP.GTU.FTZ.AND P4, PT, R69, R176, PT ;  /* 0x000000b04500720b */ /* 0x000fe40003f9c000 */
[----:B------:R-:W-:Y:S02]  /*7610*/  LOP3.LUT P5, RZ, R0, 0x2, RZ, 0xc0, !PT ;  /* 0x0000000200ff7812 */ /* 0x000fe400078ac0ff */
[----:B------:R-:W-:Y:S02]  /*7620*/  FSEL R71, R71, RZ, !P4 ;  /* 0x000000ff47477208 */ /* 0x000fe40006000000 */
[----:B------:R-:W-:Y:S02]  /*7630*/  SEL R246, RZ, 0x1, P1 ;  /* 0x00000001fff67807 */ /* 0x000fe40000800000 */
[----:B------:R-:W-:Y:S01]  /*7640*/  SEL R244, RZ, 0x1, P5 ;  /* 0x00000001fff47807 */ /* 0x000fe20002800000 */
[----:B------:R-:W-:Y:S01]  /*7650*/  FMUL.FTZ R231, R150, R71 ;  /* 0x0000004796e77220 */ /* 0x000fe20000410000 */
[----:B------:R-:W-:Y:S01]  /*7660*/  SEL R71, RZ, 0x1000000, P4 ;  /* 0x01000000ff477807 */ /* 0x000fe20002000000 */
[----:B------:R-:W-:Y:S01]  /*7670*/  IMAD.WIDE.U32 R246, R246, 0x10000, RZ ;  /* 0x00010000f6f67825 */ /* 0x000fe200078e00ff */
[----:B------:R-:W-:-:S03]  /*7680*/  LOP3.LUT P6, RZ, R0, 0x4, RZ, 0xc0, !PT ;  /* 0x0000000400ff7812 */ /* 0x000fc600078cc0ff */
[----:B------:R-:W-:Y:S01]  /*7690*/  @P0 FADD.FTZ R231, R68, R231 ;  /* 0x000000e744e70221 */ /* 0x000fe20000010000 */
[----:B------:R-:W-:Y:S01]  /*76a0*/  SEL R68, RZ, 0x1, P2 ;  /* 0x00000001ff447807 */ /* 0x000fe20001000000 */
[----:B------:R-:W-:Y:S01]  /*76b0*/  IMAD.WIDE.U32 R244, R244, 0x100, RZ ;  /* 0x00000100f4f47825 */ /* 0x000fe200078e00ff */
[----:B------:R-:W-:Y:S02]  /*76c0*/  LEA R242, P0, R172, UR10, 0x4 ;  /* 0x0000000aacf27c11 */ /* 0x000fe4000f8020ff */
[----:B------:R-:W-:Y:S01]  /*76d0*/  SEL R251, RZ, 0x1, P3 ;  /* 0x00000001fffb7807 */ /* 0x000fe20001800000 */
[----:B------:R-:W-:Y:S01]  /*76e0*/  IMAD.WIDE.U32 R68, R68, 0x1000000, RZ ;  /* 0x0100000044447825 */ /* 0x000fe200078e00ff */
[----:B------:R-:W-:Y:S02]  /*76f0*/  LOP3.LUT R70, R70, R71, R184, 0xfe, !PT ;  /* 0x0000004746467212 */ /* 0x000fe400078efeb8 */
[----:B------:R-:W-:Y:S02]  /*7700*/  LEA.HI.X R243, R172, UR11, RZ, 0x4, P0 ;  /* 0x0000000bacf37c11 */ /* 0x000fe400080f24ff */
[----:B------:R-:W-:-:S02]  /*7710*/  SEL R249, RZ, 0x1, P6 ;  /* 0x00000001fff97807 */ /* 0x000fc40003000000 */
[----:B------:R-:W-:Y:S02]  /*7720*/  LEA R240, P0, R172, UR6, 0x3 ;  /* 0x00000006acf07c11 */ /* 0x000fe4000f8018ff */
[----:B------:R-:W-:Y:S02]  /*7730*/  LOP3.LUT R244, R244, R68, R246, 0xfe, !PT ;  /* 0x00000044f4f47212 */ /* 0x000fe400078efef6 */
[----:B------:R-:W-:Y:S02]  /*7740*/  LOP3.LUT R251, R69, R70, R251, 0xfe, !PT ;  /* 0x0000004645fb7212 */ /* 0x000fe400078efefb */
[----:B------:R-:W-:Y:S02]  /*7750*/  F2FP.BF16.F32.PACK_AB R70, R221, R195 ;  /* 0x000000c3dd46723e */ /* 0x000fe400000010ff */
[----:B------:R-:W-:Y:S02]  /*7760*/  F2FP.BF16.F32.PACK_AB R69, R193, R175 ;  /* 0x000000afc145723e */ /* 0x000fe400000010ff */
[----:B------:R-:W-:-:S02]  /*7770*/  F2FP.BF16.F32.PACK_AB R68, R173, R93 ;  /* 0x0000005dad44723e */ /* 0x000fc400000010ff */
[----:B------:R-:W-:Y:S02]  /*7780*/  F2FP.BF16.F32.PACK_AB R71, R231, R219 ;  /* 0x000000dbe747723e */ /* 0x000fe400000010ff */
[C---:B------:R-:W-:Y:S01]  /*7790*/  LEA.HI.X R241, R172.reuse, UR7, RZ, 0x3, P0 ;  /* 0x00000007acf17c11 */ /* 0x040fe200080f1cff */
[----:B------:R-:W-:Y:S01]  /*77a0*/  VIADD R172, R172, 0x80 ;  /* 0x00000080acac7836 */ /* 0x000fe20000000000 */
[----:B------:R-:W-:Y:S01]  /*77b0*/  LOP3.LUT R244, R244, R249, RZ, 0xfc, !PT ;  /* 0x000000f9f4f47212 */ /* 0x000fe200078efcff */
[----:B------:R1:W-:Y:S01]  /*77c0*/  STG.E.128 desc[UR4][R242.64], R68 ;  /* 0x00000044f2007986 */ /* 0x0003e2000c101d04 */
[----:B------:R-:W-:-:S05]  /*77d0*/  LOP3.LUT R245, R245, R251, R247, 0xfe, !PT ;  /* 0x000000fbf5f57212 */ /* 0x000fca00078efef7 */
[----:B------:R1:W-:Y:S02]  /*77e0*/  STG.E.64 desc[UR4][R240.64], R244 ;  /* 0x000000f4f0007986 */ /* 0x0003e4000c101b04 */
.L_x_2521:
[----:B------:R-:W-:Y:S05]  /*77f0*/  BSYNC B0 ;  /* 0x0000000000007941 */ /* 0x000fea0003800000 */
.L_x_2520:
        /* <DEDUP_REMOVED lines=23> */
.L_x_2581:
[----:B------:R-:W-:-:S07]  /*7970*/  MOV R163, R92 ;  /* 0x0000005c00a37202 */ /* 0x000fce0000000f00 */
.L_x_2582:
[----:B------:R-:W-:Y:S05]  /*7980*/  BSYNC B1 ;  /* 0x0000000000017941 */ /* 0x000fea0003800000 */
.L_x_2580:
        /* <DEDUP_REMOVED lines=16> */
.L_x_2586:
[----:B------:R-:W-:Y:S05]  /*7a90*/  BSYNC B2 ;  /* 0x0000000000027941 */ /* 0x000fea0003800000 */
.L_x_2585:
        /* <DEDUP_REMOVED lines=39> */
[----:B------:R-:W-:Y:S01]  /*7d10*/  LOP3.LUT R159, R179, R196, R162, 0x96, !PT ;  /* 0x000000c4b39f7212 */ /* 0x000fe200078e96a2 */
[----:B------:R-:W-:Y:S01]  /*7d20*/  HFMA2.MMA R179, -RZ, RZ, 0, 0 ;  /* 0x00000000ffb37435 */ /* 0x000fe200000001ff */
[----:B------:R-:W-:Y:S01]  /*7d30*/  MOV R92, R178 ;  /* 0x000000b2005c7202 */ /* 0x000fe20000000f00 */
[----:B------:R-:W-:Y:S01]  /*7d40*/  IMAD.MOV.U32 R94, RZ, RZ, R176 ;  /* 0x000000ffff5e7224 */ /* 0x000fe200078e00b0 */
[----:B------:R-:W-:-:S08]  /*7d50*/  LOP3.LUT R160, R177, R158, R161, 0x96, !PT ;  /* 0x0000009eb1a07212 */ /* 0x000fd000078e96a1 */
.L_x_2584:
[----:B------:R-:W-:Y:S05]  /*7d60*/  BSYNC B1 ;  /* 0x0000000000017941 */ /* 0x000fea0003800000 */
.L_x_2583:
        /* <DEDUP_REMOVED lines=10> */
[----:B------:R-:W-:-:S02]  /*7e10*/  PRMT R68, R68, 0x7632, R68 ;  /* 0x0000763244447816 */ /* 0x000fc40000000044 */
[----:B------:R-:W-:Y:S02]  /*7e20*/  IADD3 R182, R179, 0x1, RZ ;  /* 0x00000001b3b67810 */ /* 0x000fe40007ffe0ff */
        /* <DEDUP_REMOVED lines=16> */
.L_x_2588:
[----:B------:R-:W-:-:S07]  /*7f30*/  MOV R177, R92 ;  /* 0x0000005c00b17202 */ /* 0x000fce0000000f00 */
.L_x_2589:
[----:B------:R-:W-:Y:S05]  /*7f40*/  BSYNC B1 ;  /* 0x0000000000017941 */ /* 0x000fea0003800000 */
.L_x_2587:
        /* <DEDUP_REMOVED lines=16> */
.L_x_2593:
[----:B------:R-:W-:Y:S05]  /*8050*/  BSYNC B2 ;  /* 0x0000000000027941 */ /* 0x000fea0003800000 */
.L_x_2592:
        /* <DEDUP_REMOVED lines=44> */
.L_x_2591:
[----:B------:R-:W-:Y:S05]  /*8320*/  BSYNC B1 ;  /* 0x0000000000017941 */ /* 0x000fea0003800000 */
.L_x_2590:
        /* <DEDUP_REMOVED lines=25> */
.L_x_2595:
[----:B------:R-:W-:-:S07]  /*84c0*/  IMAD.MOV.U32 R68, RZ, RZ, R92 ;  /* 0x000000ffff447224 */ /* 0x000fce00078e005c */
.L_x_2596:
[----:B------:R-:W-:Y:S05]  /*84d0*/  BSYNC B1 ;  /* 0x0000000000017941 */ /* 0x000fea0003800000 */
.L_x_2594:
        /* <DEDUP_REMOVED lines=16> */
.L_x_2600:
[----:B------:R-:W-:Y:S05]  /*85e0*/  BSYNC B2 ;  /* 0x0000000000027941 */ /* 0x000fea0003800000 */
.L_x_2599:
        /* <DEDUP_REMOVED lines=44> */
.L_x_2598:
[----:B------:R-:W-:Y:S05]  /*88b0*/  BSYNC B1 ;  /* 0x0000000000017941 */ /* 0x000fea0003800000 */
.L_x_2597:
        /* <DEDUP_REMOVED lines=23> */
.L_x_2602:
[----:B------:R-:W-:-:S07]  /*8a30*/  MOV R182, R92 ;  /* 0x0000005c00b67202 */ /* 0x000fce0000000f00 */
.L_x_2603:
[----:B------:R-:W-:Y:S05]  /*8a40*/  BSYNC B1 ;  /* 0x0000000000017941 */ /* 0x000fea0003800000 */
.L_x_2601:
        /* <DEDUP_REMOVED lines=16> */
.L_x_2607:
[----:B------:R-:W-:Y:S05]  /*8b50*/  BSYNC B2 ;  /* 0x0000000000027941 */ /* 0x000fea0003800000 */
.L_x_2606:
        /* <DEDUP_REMOVED lines=43> */
[----:B------:R-:W-:-:S11]  /*8e10*/  HFMA2.MMA R158, -RZ, RZ, 0, 0 ;  /* 0x00000000ff9e7435 */ /* 0x000fd600000001ff */
.L_x_2605:
[----:B------:R-:W-:Y:S05]  /*8e20*/  BSYNC B1 ;  /* 0x0000000000017941 */ /* 0x000fea0003800000 */
.L_x_2604:
[----:B------:R-:W-:Y:S01]  /*8e30*/  I2FP.F32.U32 R69, R182 ;  /* 0x000000b600457245 */ /* 0x000fe20000201000 */
[----:B------:R-:W-:Y:S01]  /*8e40*/  IMAD.U32 R197, R180, 0x10000, RZ ;  /* 0x00010000b4c57824 */ /* 0x000fe200078e00ff */
[C---:B------:R-:W-:Y:S01]  /*8e50*/  ISETP.NE.AND P3, PT, R158.reuse, 0x1, PT ;  /* 0x000000019e00780c */ /* 0x040fe20003f65270 */
        /* <DEDUP_REMOVED lines=20> */
.L_x_2609:
[----:B------:R-:W-:-:S07]  /*8fa0*/  IMAD.MOV.U32 R180, RZ, RZ, R92 ;  /* 0x000000ffffb47224 */ /* 0x000fce00078e005c */
.L_x_2610:
[----:B------:R-:W-:Y:S05]  /*8fb0*/  BSYNC B1 ;  /* 0x0000000000017941 */ /* 0x000fea0003800000 */
.L_x_2608:
        /* <DEDUP_REMOVED lines=16> */
.L_x_2614:
[----:B------:R-:W-:Y:S05]  /*90c0*/  BSYNC B2 ;  /* 0x0000000000027941 */ /* 0x000fea0003800000 */
.L_x_2613:
        /* <DEDUP_REMOVED lines=44> */
.L_x_2612:
[----:B------:R-:W-:Y:S05]  /*9390*/  BSYNC B1 ;  /* 0x0000000000017941 */ /* 0x000fea0003800000 */
.L_x_2611:
        /* <DEDUP_REMOVED lines=23> */
.L_x_2616:
[----:B------:R-:W-:-:S07]  /*9510*/  MOV R180, R92 ;  /* 0x0000005c00b47202 */ /* 0x000fce0000000f00 */
.L_x_2617:
[----:B------:R-:W-:Y:S05]  /*9520*/  BSYNC B1 ;  /* 0x0000000000017941 */ /* 0x000fea0003800000 */
.L_x_2615:
        /* <DEDUP_REMOVED lines=16> */
.L_x_2621:
[----:B------:R-:W-:Y:S05]  /*9630*/  BSYNC B2 ;  /* 0x0000000000027941 */ /* 0x000fea0003800000 */
.L_x_2620:
        /* <DEDUP_REMOVED lines=44> */
.L_x_2619:
[----:B------:R-:W-:Y:S05]  /*9900*/  BSYNC B1 ;  /* 0x0000000000017941 */ /* 0x000fea0003800000 */
.L_x_2618:
        /* <DEDUP_REMOVED lines=23> */
.L_x_2623:
[----:B------:R-:W-:-:S07]  /*9a80*/  IMAD.MOV.U32 R70, RZ, RZ, R92 ;  /* 0x000000ffff467224 */ /* 0x000fce00078e005c */
.L_x_2624:
[----:B------:R-:W-:Y:S05]  /*9a90*/  BSYNC B1 ;  /* 0x0000000000017941 */ /* 0x000fea0003800000 */
.L_x_2622:
        /* <DEDUP_REMOVED lines=16> */
.L_x_2628:
[----:B------:R-:W-:Y:S05]  /*9ba0*/  BSYNC B2 ;  /* 0x0000000000027941 */ /* 0x000fea0003800000 */
.L_x_2627:
        /* <DEDUP_REMOVED lines=44> */
.L_x_2626:
[----:B------:R-:W-:Y:S05]  /*9e70*/  BSYNC B1 ;  /* 0x0000000000017941 */ /* 0x000fea0003800000 */
.L_x_2625:
        /* <DEDUP_REMOVED lines=23> */
.L_x_2630:
[----:B------:R-:W-:-:S07]  /*9ff0*/  MOV R182, R92 ;  /* 0x0000005c00b67202 */ /* 0x000fce0000000f00 */
.L_x_2631:
[----:B------:R-:W-:Y:S05]  /*a000*/  BSYNC B1 ;  /* 0x0000000000017941 */ /* 0x000fea0003800000 */
.L_x_2629:
        /* <DEDUP_REMOVED lines=18> */
.L_x_2635:
[----:B------:R-:W-:Y:S05]  /*a130*/  BSYNC B2 ;  /* 0x0000000000027941 */ /* 0x000fea0003800000 */
.L_x_2634:
        /* <DEDUP_REMOVED lines=44> */
.L_x_2633:
[----:B------:R-:W-:Y:S05]  /*a400*/  BSYNC B1 ;  /* 0x0000000000017941 */ /* 0x000fea0003800000 */
.L_x_2632:
        /* <DEDUP_REMOVED lines=40> */
.L_x_2579:
[----:B------:R-:W-:Y:S05]  /*a690*/  BSYNC B0 ;  /* 0x0000000000007941 */ /* 0x000fea0003800000 */
.L_x_2578:
        /* <DEDUP_REMOVED lines=23> */
.L_x_2639:
[----:B------:R-:W-:-:S07]  /*a810*/  MOV R165, R92 ;  /* 0x0000005c00a57202 */ /* 0x000fce0000000f00 */
.L_x_2640:
[----:B------:R-:W-:Y:S05]  /*a820*/  BSYNC B1 ;  /* 0x0000000000017941 */ /* 0x000fea0003800000 */
.L_x_2638:
        /* <DEDUP_REMOVED lines=16> */
.L_x_2644:
[----:B------:R-:W-:Y:S05]  /*a930*/  BSYNC B2 ;  /* 0x0000000000027941 */ /* 0x000fea0003800000 */
.L_x_2643:
        /* <DEDUP_REMOVED lines=44> */
.L_x_2642:
[----:B------:R-:W-:Y:S05]  /*ac00*/  BSYNC B1 ;  /* 0x0000000000017941 */ /* 0x000fea0003800000 */
.L_x_2641:
        /* <DEDUP_REMOVED lines=28> */
.L_x_2646:
[----:B------:R-:W-:-:S07]  /*add0*/  MOV R184, R92 ;  /* 0x0000005c00b87202 */ /* 0x000fce0000000f00 */
.L_x_2647:
[----:B------:R-:W-:Y:S05]  /*ade0*/  BSYNC B1 ;  /* 0x0000000000017941 */ /* 0x000fea0003800000 */
.L_x_2645:
        /* <DEDUP_REMOVED lines=16> */
.L_x_2651:
[----:B------:R-:W-:Y:S05]  /*aef0*/  BSYNC B2 ;  /* 0x0000000000027941 */ /* 0x000fea0003800000 */
.L_x_2650:
        /* <DEDUP_REMOVED lines=44> */
.L_x_2649:
[----:B------:R-:W-:Y:S05]  /*b1c0*/  BSYNC B1 ;  /* 0x0000000000017941 */ /* 0x000fea0003800000 */
.L_x_2648:
        /* <DEDUP_REMOVED lines=25> */
.L_x_2653:
[----:B------:R-:W-:-:S07]  /*b360*/  IMAD.MOV.U32 R68, RZ, RZ, R92 ;  /* 0x000000ffff447224 */ /* 0x000fce00078e005c */
.L_x_2654:
[----:B------:R-:W-:Y:S05]  /*b370*/  BSYNC B1 ;  /* 0x0000000000017941 */ /* 0x000fea0003800000 */
.L_x_2652:
        /* <DEDUP_REMOVED lines=16> */
.L_x_2658:
[----:B------:R-:W-:Y:S05]  /*b480*/  BSYNC B2 ;  /* 0x0000000000027941 */ /* 0x000fea0003800000 */
.L_x_2657:
        /* <DEDUP_REMOVED lines=44> */
.L_x_2656:
[----:B------:R-:W-:Y:S05]  /*b750*/  BSYNC B1 ;  /* 0x0000000000017941 */ /* 0x000fea0003800000 */
.L_x_2655:
        /* <DEDUP_REMOVED lines=23> */
.L_x_2660:
[----:B------:R-:W-:-:S07]  /*b8d0*/  MOV R182, R92 ;  /* 0x0000005c00b67202 */ /* 0x000fce0000000f00 */
.L_x_2661:
[----:B------:R-:W-:Y:S05]  /*b8e0*/  BSYNC B1 ;  /* 0x0000000000017941 */ /* 0x000fea0003800000 */
.L_x_2659:
        /* <DEDUP_REMOVED lines=16> */
.L_x_2665:
[----:B------:R-:W-:Y:S05]  /*b9f0*/  BSYNC B2 ;  /* 0x0000000000027941 */ /* 0x000fea0003800000 */
.L_x_2664:
        /* <DEDUP_REMOVED lines=44> */
.L_x_2663:
[----:B------:R-:W-:Y:S05]  /*bcc0*/  BSYNC B1 ;  /* 0x0000000000017941 */ /* 0x000fea0003800000 */
.L_x_2662:
        /* <DEDUP_REMOVED lines=23> */
.L_x_2667:
[----:B------:R-:W-:-:S07]  /*be40*/  IMAD.MOV.U32 R180, RZ, RZ, R92 ;  /* 0x000000ffffb47224 */ /* 0x000fce00078e005c */
.L_x_2668:
[----:B------:R-:W-:Y:S05]  /*be50*/  BSYNC B1 ;  /* 0x0000000000017941 */ /* 0x000fea0003800000 */
.L_x_2666:
        /* <DEDUP_REMOVED lines=16> */
.L_x_2672:
[----:B------:R-:W-:Y:S05]  /*bf60*/  BSYNC B2 ;  /* 0x0000000000027941 */ /* 0x000fea0003800000 */
.L_x_2671:
        /* <DEDUP_REMOVED lines=44> */
.L_x_2670:
[----:B------:R-:W-:Y:S05]  /*c230*/  BSYNC B1 ;  /* 0x0000000000017941 */ /* 0x000fea0003800000 */
.L_x_2669:
        /* <DEDUP_REMOVED lines=23> */
.L_x_2674:
[----:B------:R-:W-:-:S07]  /*c3b0*/  MOV R180, R92 ;  /* 0x0000005c00b47202 */ /* 0x000fce0000000f00 */
.L_x_2675:
[----:B------:R-:W-:Y:S05]  /*c3c0*/  BSYNC B1 ;  /* 0x0000000000017941 */ /* 0x000fea0003800000 */
.L_x_2673:
        /* <DEDUP_REMOVED lines=16> */
.L_x_2679:
[----:B------:R-:W-:Y:S05]  /*c4d0*/  BSYNC B2 ;  /* 0x0000000000027941 */ /* 0x000fea0003800000 */
.L_x_2678:
        /* <DEDUP_REMOVED lines=44> */
.L_x_2677:
[----:B------:R-:W-:Y:S05]  /*c7a0*/  BSYNC B1 ;  /* 0x0000000000017941 */ /* 0x000fea0003800000 */
.L_x_2676:
        /* <DEDUP_REMOVED lines=23> */
.L_x_2681:
[----:B------:R-:W-:-:S07]  /*c920*/  IMAD.MOV.U32 R70, RZ, RZ, R92 ;  /* 0x000000ffff467224 */ /* 0x000fce00078e005c */
.L_x_2682:
[----:B------:R-:W-:Y:S05]  /*c930*/  BSYNC B1 ;  /* 0x0000000000017941 */ /* 0x000fea0003800000 */
.L_x_2680:
        /* <DEDUP_REMOVED lines=16> */
.L_x_2686:
[----:B------:R-:W-:Y:S05]  /*ca40*/  BSYNC B2 ;  /* 0x0000000000027941 */ /* 0x000fea0003800000 */
.L_x_2685:
        /* <DEDUP_REMOVED lines=44> */
.L_x_2684:
[----:B------:R-:W-:Y:S05]  /*cd10*/  BSYNC B1 ;  /* 0x0000000000017941 */ /* 0x000fea0003800000 */
.L_x_2683:
        /* <DEDUP_REMOVED lines=23> */
.L_x_2688:
[----:B------:R-:W-:-:S07]  /*ce90*/  MOV R182, R92 ;  /* 0x0000005c00b67202 */ /* 0x000fce0000000f00 */
.L_x_2689:
[----:B------:R-:W-:Y:S05]  /*cea0*/  BSYNC B1 ;  /* 0x0000000000017941 */ /* 0x000fea0003800000 */
.L_x_2687:
        /* <DEDUP_REMOVED lines=18> */
.L_x_2693:
[----:B------:R-:W-:Y:S05]  /*cfd0*/  BSYNC B2 ;  /* 0x0000000000027941 */ /* 0x000fea0003800000 */
.L_x_2692:
        /* <DEDUP_REMOVED lines=44> */
.L_x_2691:
[----:B------:R-:W-:Y:S05]  /*d2a0*/  BSYNC B1 ;  /* 0x0000000000017941 */ /* 0x000fea0003800000 */
.L_x_2690:
        /* <DEDUP_REMOVED lines=40> */
.L_x_2637:
[----:B------:R-:W-:Y:S05]  /*d530*/  BSYNC B0 ;  /* 0x0000000000007941 */ /* 0x000fea0003800000 */
.L_x_2636:
        /* <DEDUP_REMOVED lines=23> */
.L_x_2697:
[----:B------:R-:W-:-:S07]  /*d6b0*/  MOV R167, R92 ;  /* 0x0000005c00a77202 */ /* 0x000fce0000000f00 */
.L_x_2698:
[----:B------:R-:W-:Y:S05]  /*d6c0*/  BSYNC B1 ;  /* 0x0000000000017941 */ /* 0x000fea0003800000 */
.L_x_2696:
        /* <DEDUP_REMOVED lines=16> */
.L_x_2702:
[----:B------:R-:W-:Y:S05]  /*d7d0*/  BSYNC B2 ;  /* 0x0000000000027941 */ /* 0x000fea0003800000 */
.L_x_2701:
        /* <DEDUP_REMOVED lines=44> */
.L_x_2700:
[----:B------:R-:W-:Y:S05]  /*daa0*/  BSYNC B1 ;  /* 0x0000000000017941 */ /* 0x000fea0003800000 */
.L_x_2699:
        /* <DEDUP_REMOVED lines=28> */
.L_x_2704:
[----:B------:R-:W-:-:S07]  /*dc70*/  MOV R180, R92 ;  /* 0x0000005c00b47202 */ /* 0x000fce0000000f00 */
.L_x_2705:
[----:B------:R-:W-:Y:S05]  /*dc80*/  BSYNC B1 ;  /* 0x0000000000017941 */ /* 0x000fea0003800000 */
.L_x_2703:
        /* <DEDUP_REMOVED lines=16> */
.L_x_2709:
[----:B------:R-:W-:Y:S05]  /*dd90*/  BSYNC B2 ;  /* 0x0000000000027941 */ /* 0x000fea0003800000 */
.L_x_2708:
        /* <DEDUP_REMOVED lines=42> */
[----:B------:R-:W-:Y:S01]  /*e040*/  HFMA2.MMA R184, -RZ, RZ, 0, 0 ;  /* 0x00000000ffb87435 */ /* 0x000fe200000001ff */
[----:B------:R-:W-:-:S10]  /*e050*/  LOP3.LUT R160, R185, R158, R161, 0x96, !PT ;  /* 0x0000009eb9a07212 */ /* 0x000fd400078e96a1 */
.L_x_2707:
[----:B------:R-:W-:Y:S05]  /*e060*/  BSYNC B1 ;  /* 0x0000000000017941 */ /* 0x000fea0003800000 */
.L_x_2706:
        /* <DEDUP_REMOVED lines=25> */
.L_x_2711:
[----:B------:R-:W-:-:S07]  /*e200*/  IMAD.MOV.U32 R68, RZ, RZ, R92 ;  /* 0x000000ffff447224 */ /* 0x000fce00078e005c */
.L_x_2712:
[----:B------:R-:W-:Y:S05]  /*e210*/  BSYNC B1 ;  /* 0x0000000000017941 */ /* 0x000fea0003800000 */
.L_x_2710:
        /* <DEDUP_REMOVED lines=16> */
.L_x_2716:
[----:B------:R-:W-:Y:S05]  /*e320*/  BSYNC B2 ;  /* 0x0000000000027941 */ /* 0x000fea0003800000 */
.L_x_2715:
        /* <DEDUP_REMOVED lines=41> */
[----:B------:R-:W-:Y:S01]  /*e5c0*/  MOV R94, R186 ;  /* 0x000000ba005e7202 */ /* 0x000fe20000000f00 */
[----:B------:R-:W-:Y:S01]  /*e5d0*/  IMAD.MOV.U32 R186, RZ, RZ, RZ ;  /* 0x000000ffffba7224 */ /* 0x000fe200078e00ff */
[----:B------:R-:W-:-:S07]  /*e5e0*/  LOP3.LUT R160, R187, R158, R161, 0x96, !PT ;  /* 0x0000009ebba07212 */ /* 0x000fce00078e96a1 */
.L_x_2714:
[----:B------:R-:W-:Y:S05]  /*e5f0*/  BSYNC B1 ;  /* 0x0000000000017941 */ /* 0x000fea0003800000 */
.L_x_2713:
        /* <DEDUP_REMOVED lines=23> */
.L_x_2718:
[----:B------:R-:W-:-:S07]  /*e770*/  MOV R182, R92 ;  /* 0x0000005c00b67202 */ /* 0x000fce0000000f00 */
.L_x_2719:
[----:B------:R-:W-:Y:S05]  /*e780*/  BSYNC B1 ;  /* 0x0000000000017941 */ /* 0x000fea0003800000 */
.L_x_2717:
        /* <DEDUP_REMOVED lines=16> */
.L_x_2723:
[----:B------:R-:W-:Y:S05]  /*e890*/  BSYNC B2 ;  /* 0x0000000000027941 */ /* 0x000fea0003800000 */
.L_x_2722:
        /* <DEDUP_REMOVED lines=44> */
.L_x_2721:
[----:B------:R-:W-:Y:S05]  /*eb60*/  BSYNC B1 ;  /* 0x0000000000017941 */ /* 0x000fea0003800000 */
.L_x_2720:
        /* <DEDUP_REMOVED lines=23> */
.L_x_2725:
[----:B------:R-:W-:-:S07]  /*ece0*/  IMAD.MOV.U32 R180, RZ, RZ, R92 ;  /* 0x000000ffffb47224 */ /* 0x000fce00078e005c */
.L_x_2726:
[----:B------:R-:W-:Y:S05]  /*ecf0*/  BSYNC B1 ;  /* 0x0000000000017941 */ /* 0x000fea0003800000 */
.L_x_2724:
        /* <DEDUP_REMOVED lines=16> */
.L_x_2730:
[----:B------:R-:W-:Y:S05]  /*ee00*/  BSYNC B2 ;  /* 0x0000000000027941 */ /* 0x000fea0003800000 */
.L_x_2729:
        /* <DEDUP_REMOVED lines=44> */
.L_x_2728:
[----:B------:R-:W-:Y:S05]  /*f0d0*/  BSYNC B1 ;  /* 0x0000000000017941 */ /* 0x000fea0003800000 */
.L_x_2727:
        /* <DEDUP_REMOVED lines=23> */
.L_x_2732:
[----:B------:R-:W-:-:S07]  /*f250*/  MOV R180, R92 ;  /* 0x0000005c00b47202 */ /* 0x000fce0000000f00 */
.L_x_2733:
[----:B------:R-:W-:Y:S05]  /*f260*/  BSYNC B1 ;  /* 0x0000000000017941 */ /* 0x000fea0003800000 */
.L_x_2731:
        /* <DEDUP_REMOVED lines=16> */
.L_x_2737:
[----:B------:R-:W-:Y:S05]  /*f370*/  BSYNC B2 ;  /* 0x0000000000027941 */ /* 0x000fea0003800000 */
.L_x_2736:
        /* <DEDUP_REMOVED lines=44> */
.L_x_2735:
[----:B------:R-:W-:Y:S05]  /*f640*/  BSYNC B1 ;  /* 0x0000000000017941 */ /* 0x000fea0003800000 */
.L_x_2734:
        /* <DEDUP_REMOVED lines=23> */
.L_x_2739:
[----:B------:R-:W-:-:S07]  /*f7c0*/  IMAD.MOV.U32 R70, RZ, RZ, R92 ;  /* 0x000000ffff467224 */ /* 0x000fce00078e005c */
.L_x_2740:
[----:B------:R-:W-:Y:S05]  /*f7d0*/  BSYNC B1 ;  /* 0x0000000000017941 */ /* 0x000fea0003800000 */
.L_x_2738:
        /* <DEDUP_REMOVED lines=16> */
.L_x_2744:
[----:B------:R-:W-:Y:S05]  /*f8e0*/  BSYNC B2 ;  /* 0x0000000000027941 */ /* 0x000fea0003800000 */
.L_x_2743:
        /* <DEDUP_REMOVED lines=44> */
.L_x_2742:
[----:B------:R-:W-:Y:S05]  /*fbb0*/  BSYNC B1 ;  /* 0x0000000000017941 */ /* 0x000fea0003800000 */
.L_x_2741:
        /* <DEDUP_REMOVED lines=23> */
.L_x_2746:
[----:B------:R-:W-:-:S07]  /*fd30*/  MOV R180, R92 ;  /* 0x0000005c00b47202 */ /* 0x000fce0000000f00 */
.L_x_2747:
[----:B------:R-:W-:Y:S05]  /*fd40*/  BSYNC B1 ;  /* 0x0000000000017941 */ /* 0x000fea0003800000 */
.L_x_2745:
        /* <DEDUP_REMOVED lines=18> */
.L_x_2751:
[----:B------:R-:W-:Y:S05]  /*fe70*/  BSYNC B2 ;  /* 0x0000000000027941 */ /* 0x000fea0003800000 */
.L_x_2750:
        /* <DEDUP_REMOVED lines=44> */
.L_x_2749:
[----:B------:R-:W-:Y:S05]  /*10140*/  BSYNC B1 ;  /* 0x0000000000017941 */ /* 0x000fea0003800000 */
.L_x_2748:
        /* <DEDUP_REMOVED lines=34> */
[----:B------:R-:W-:Y:S02]  /*10370*/  LEA.HI.X R241, R172, UR7, RZ, 0x3, P0 ;  /* 0x00000007acf17c11 */ /* 0x000fe400080f1cff */
[----:B------:R-:W-:Y:S01]  /*10380*/  LOP3.LUT R244, R244, R249, RZ, 0xfc, !PT ;  /* 0x000000f9f4f47212 */ /* 0x000fe200078efcff */
[----:B------:R4:W-:Y:S01]  /*10390*/  STG.E.128 desc[UR4][R242.64], R68 ;  /* 0x00000044f2007986 */ /* 0x0009e2000c101d04 */
[----:B------:R-:W-:-:S05]  /*103a0*/  LOP3.LUT R245, R245, R251, R247, 0xfe, !PT ;  /* 0x000000fbf5f57212 */ /* 0x000fca00078efef7 */
[----:B------:R4:W-:Y:S02]  /*103b0*/  STG.E.64 desc[UR4][R240.64], R244 ;  /* 0x000000f4f0007986 */ /* 0x0009e4000c101b04 */
.L_x_2695:
[----:B------:R-:W-:Y:S05]  /*103c0*/  BSYNC B0 ;  /* 0x0000000000007941 */ /* 0x000fea0003800000 */
.L_x_2694:
[----:B01234-:R-:W-:Y:S01]  /*103d0*/  FADD.FTZ R68, RZ, R95 ;  /* 0x0000005fff447221 */ /* 0x01ffe20000010000 */
[----:B------:R-:W-:Y:S01]  /*103e0*/  LOP3.LUT P0, RZ, R0, 0x8, RZ, 0xc0, !PT ;  /* 0x0000000800ff7812 */ /* 0x000fe2000780c0ff */
[----:B------:R-:W-:Y:S01]  /*103f0*/  UMOV UR16, 0xffffffff ;  /* 0xffffffff00107882 */ /* 0x000fe20000000000 */
[----:B------:R-:W-:Y:S01]  /*10400*/  ISETP.GT.U32.AND P1, PT, R41, 0x17f, PT ;  /* 0x0000017f2900780c */ /* 0x000fe20003f24070 */
[----:B------:R-:W-:Y:S01]  /*10410*/  FADD.FTZ R68, R171, R68 ;  /* 0x00000044ab447221 */ /* 0x000fe20000010000 */
[----:B------:R-:W-:Y:S02]  /*10420*/  ISETP.GT.U32.AND P2, PT, R41, 0x1ff, PT ;  /* 0x000001ff2900780c */ /* 0x000fe40003f44070 */
[----:B------:R-:W-:Y:S01]  /*10430*/  LOP3.LUT P3, RZ, R168, 0xff, RZ, 0xc0, !PT ;  /* 0x000000ffa8ff7812 */ /* 0x000fe2000786c0ff */
[----:B------:R-:W-:Y:S01]  /*10440*/  FADD.FTZ R68, R169, R68 ;  /* 0x00000044a9447221 */ /* 0x000fe20000010000 */
[----:B------:R-:W-:Y:S02]  /*10450*/  ISETP.GT.U32.AND P4, PT, R41, 0x27f, PT ;  /* 0x0000027f2900780c */ /* 0x000fe40003f84070 */
[----:B------:R-:W-:Y:S01]  /*10460*/  SHF.R.U32.HI R71, RZ, 0x5, R55 ;  /* 0x00000005ff477819 */ /* 0x000fe20000011637 */
[----:B------:R-:W-:Y:S01]  /*10470*/  FADD.FTZ R68, R191, R68 ;  /* 0x00000044bf447221 */ /* 0x000fe20000010000 */
[----:B------:R-:W-:-:S02]  /*10480*/  LOP3.LUT P5, RZ, R55, 0x1f, RZ, 0xc0, !PT ;  /* 0x0000001f37ff7812 */ /* 0x000fc400078ac0ff */
[----:B------:R-:W-:Y:S01]  /*10490*/  LOP3.LUT R70, R71, 0x7fffffc, RZ, 0xc0, !PT ;  /* 0x07fffffc47467812 */ /* 0x000fe200078ec0ff */
[----:B------:R-:W-:-:S04]  /*104a0*/  FADD.FTZ R68, R189, R68 ;  /* 0x00000044bd447221 */ /* 0x000fc80000010000 */
[----:B------:R-:W-:Y:S01]  /*104b0*/  FADD.FTZ R68, R225, R68 ;  /* 0x00000044e1447221 */ /* 0x000fe20000010000 */
[----:B------:R-:W-:-:S03]  /*104c0*/  @!P3 VIADD R70, R70, 0x4 ;  /* 0x000000044646b836 */ /* 0x000fc60000000000 */
        /* <DEDUP_REMOVED lines=67> */
[----:B------:R-:W-:-:S05]  /*10900*/  FFMA.FTZ R69, R170, R170, R69 ;  /* 0x000000aaaa457223 */ /* 0x000fca0000010045 */
        /* <DEDUP_REMOVED lines=71> */
.L_x_2774:
[----:B------:R-:W2:Y:S01]  /*10d80*/  @!P5 S2R R168, SR_CgaCtaId ;  /* 0x0000000000a8d919 */ /* 0x000ea20000008800 */
[----:B------:R-:W-:Y:S01]  /*10d90*/  @!P5 MOV R69, 0x400 ;  /* 0x000004000045d802 */ /* 0x000fe20000000f00 */
[----:B------:R-:W-:Y:S05]  /*10da0*/  WARPSYNC.ALL ;  /* 0x0000000000007948 */ /* 0x000fea0003800000 */
[----:B------:R-:W-:Y:S02]  /*10db0*/  LOP3.LUT R71, R71, 0x3, RZ, 0xc0, !PT ;  /* 0x0000000347477812 */ /* 0x000fe400078ec0ff */
        /* <DEDUP_REMOVED lines=12> */
[C---:B------:R-:W-:Y:S02]  /*10e80*/  LOP3.LUT P2, RZ, R0.reuse, 0x200, RZ, 0xc0, !PT ;  /* 0x0000020000ff7812 */ /* 0x040fe4000784c0ff */
[----:B------:R-:W-:Y:S02]  /*10e90*/  LOP3.LUT P1, RZ, R0, 0x8, RZ, 0xc0, !PT ;  /* 0x0000000800ff7812 */ /* 0x000fe4000782c0ff */
[----:B-1----:R-:W-:Y:S02]  /*10ea0*/  @!P0 LEA R241, R69, R68, 0x18 ;  /* 0x0000004445f18211 */ /* 0x002fe400078ec0ff */
[----:B------:R-:W-:-:S03]  /*10eb0*/  CS2R R68, SRZ ;  /* 0x0000000000447805 */ /* 0x000fc6000001ff00 */
[----:B------:R-:W-:Y:S01]  /*10ec0*/  @!P0 IMAD R168, R70, 0x8, R241 ;  /* 0x0000000846a88824 */ /* 0x000fe200078e02f1 */
[----:B------:R-:W-:-:S04]  /*10ed0*/  HFMA2.MMA R70, -RZ, RZ, 0, 0 ;  /* 0x00000000ff467435 */ /* 0x000fc800000001ff */
[----:B------:R-:W-:Y:S02]  /*10ee0*/  @!P0 LDS.64 R68, [R168] ;  /* 0x00000000a8448984 */ /* 0x000fe40000000a00 */
[----:B------:R-:W-:Y:S01]  /*10ef0*/  @!P0 IMAD.MOV.U32 R70, RZ, RZ, R90 ;  /* 0x000000ffff468224 */ /* 0x000fe200078e005a */
[----:B------:R-:W-:-:S04]  /*10f00*/  LOP3.LUT P0, RZ, R71, 0x1f, R55, 0xf8, !PT ;  /* 0x0000001f47ff7812 */ /* 0x000fc8000780f837 */
[----:B------:R-:W1:Y:S02]  /*10f10*/  SHFL.DOWN PT, R241, R70, 0x2, 0x1f ;  /* 0x08401f0046f17f89 */ /* 0x000e6400000e0000 */
[----:B-1----:R-:W-:Y:S02]  /*10f20*/  IADD3 R170, R241, R70, RZ ;  /* 0x00000046f1aa7210 */ /* 0x002fe40007ffe0ff */
[----:B------:R-:W-:Y:S02]  /*10f30*/  I2FP.F32.S32 R176, R241 ;  /* 0x000000f100b07245 */ /* 0x000fe40000201400 */
[----:B------:R-:W-:Y:S01]  /*10f40*/  I2FP.F32.S32 R172, R170 ;  /* 0x000000aa00ac7245 */ /* 0x000fe20000201400 */
[----:B------:R-:W-:Y:S01]  /*10f50*/  SHFL.DOWN PT, R247, R170, 0x1, 0x1f ;  /* 0x08201f00aaf77f89 */ /* 0x000fe200000e0000 */
[----:B------:R-:W-:Y:S02]  /*10f60*/  I2FP.F32.S32 R241, R70 ;  /* 0x0000004600f17245 */ /* 0x000fe40000201400 */
[----:B------:R-:W1:Y:S01]  /*10f70*/  MUFU.RCP R174, R172 ;  /* 0x000000ac00ae7308 */ /* 0x000e620000001000 */
[----:B0-----:R-:W0:Y:S04]  /*10f80*/  SHFL.DOWN PT, R243, R68, 0x2, 0x1f ;  /* 0x08401f0044f37f89 */ /* 0x001e2800000e0000 */
[----:B------:R-:W2:Y:S01]  /*10f90*/  SHFL.DOWN PT, R168, R69, 0x2, 0x1f ;  /* 0x08401f0045a87f89 */ /* 0x000ea200000e0000 */
[----:B0-----:R-:W-:-:S04]  /*10fa0*/  FMUL.FTZ R178, R243, R176 ;  /* 0x000000b0f3b27220 */ /* 0x001fc80000410000 */
[----:B------:R-:W-:Y:S01]  /*10fb0*/  FFMA.FTZ R245, R241, R68, R178 ;  /* 0x00000044f1f57223 */ /* 0x000fe200000100b2 */
[----:B------:R-:W-:Y:S01]  /*10fc0*/  FADD.FTZ R68, -R243, R68 ;  /* 0x00000044f3447221 */ /* 0x000fe20000010100 */
[----:B------:R-:W-:Y:S01]  /*10fd0*/  IMAD.IADD R178, R170, 0x1, R247 ;  /* 0x00000001aab27824 */ /* 0x000fe200078e02f7 */
[----:B------:R-:W-:Y:S01]  /*10fe0*/  I2FP.F32.S32 R247, R247 ;  /* 0x000000f700f77245 */ /* 0x000fe20000201400 */
[----:B-1----:R-:W-:Y:S01]  /*10ff0*/  FMUL.FTZ R245, R174, R245 ;  /* 0x000000f5aef57220 */ /* 0x002fe20000410000 */
[----:B------:R-:W-:Y:S02]  /*11000*/  FMUL.FTZ R68, R68, R68 ;  /* 0x0000004444447220 */ /* 0x000fe40000410000 */
[----:B------:R-:W-:Y:S02]  /*11010*/  I2FP.F32.S32 R178, R178 ;  /* 0x000000b200b27245 */ /* 0x000fe40000201400 */
[----:B------:R-:W0:Y:S01]  /*11020*/  SHFL.DOWN PT, R70, R245, 0x1, 0x1f ;  /* 0x08201f00f5467f89 */ /* 0x000e2200000e0000 */
[----:B------:R-:W-:Y:S01]  /*11030*/  FMUL.FTZ R68, R68, R241 ;  /* 0x000000f144447220 */ /* 0x000fe20000410000 */
[----:B--2---:R-:W-:-:S02]  /*11040*/  FADD.FTZ R241, R168, R69 ;  /* 0x00000045a8f17221 */ /* 0x004fc40000010000 */
[----:B------:R-:W1:Y:S01]  /*11050*/  MUFU.RCP R178, R178 ;  /* 0x000000b200b27308 */ /* 0x000e620000001000 */
[----:B------:R-:W-:-:S04]  /*11060*/  FMUL.FTZ R68, R68, R176 ;  /* 0x000000b044447220 */ /* 0x000fc80000410000 */
[----:B------:R-:W-:-:S05]  /*11070*/  FFMA.FTZ R68, R174, R68, R241 ;  /* 0x00000044ae447223 */ /* 0x000fca00000100f1 */
[----:B------:R-:W2:Y:S01]  /*11080*/  SHFL.DOWN PT, R69, R68, 0x1, 0x1f ;  /* 0x08201f0044457f89 */ /* 0x000ea200000e0000 */
[----:B0-----:R-:W-:Y:S01]  /*11090*/  FMUL.FTZ R241, R70, R247 ;  /* 0x000000f746f17220 */ /* 0x001fe20000410000 */
[----:B------:R-:W-:-:S03]  /*110a0*/  FADD.FTZ R70, R245, -R70 ;  /* 0x80000046f5467221 */ /* 0x000fc60000010000 */
[----:B------:R-:W-:-:S04]  /*110b0*/  FFMA.FTZ R241, R172, R245, R241 ;  /* 0x000000f5acf17223 */ /* 0x000fc800000100f1 */
[----:B-1----:R-:W-:Y:S01]  /*110c0*/  FMUL.FTZ R168, R178, R241 ;  /* 0x000000f1b2a87220 */ /* 0x002fe20000410000 */
[----:B------:R-:W-:Y:S02]  /*110d0*/  FMUL.FTZ R241, R70, R70 ;  /* 0x0000004646f17220 */ /* 0x000fe40000410000 */
[----:B------:R-:W0:Y:S02]  /*110e0*/  @!P0 LDC.64 R70, c[0x0][0x250] ;  /* 0x00009400ff468b82 */ /* 0x000e240000000a00 */
[----:B------:R-:W-:Y:S01]  /*110f0*/  FMUL.FTZ R241, R172, R241 ;  /* 0x000000f1acf17220 */ /* 0x000fe20000410000 */
[----:B--2---:R-:W-:Y:S01]  /*11100*/  FADD.FTZ R69, R68, R69 ;  /* 0x0000004544457221 */ /* 0x004fe20000010000 */
[----:B------:R-:W1:Y:S02]  /*11110*/  SHFL.IDX PT, R245, R168, RZ, 0x1f ;  /* 0x00001fffa8f57589 */ /* 0x000e6400000e0000 */
[----:B------:R-:W-:Y:S02]  /*11120*/  FMUL.FTZ R241, R241, R247 ;  /* 0x000000f7f1f17220 */ /* 0x000fe40000410000 */
[----:B------:R-:W2:Y:S02]  /*11130*/  LDC R172, c[0x0][0x2d8] ;  /* 0x0000b600ffac7b82 */ /* 0x000ea40000000800 */
[----:B------:R-:W-:-:S06]  /*11140*/  FFMA.FTZ R241, R178, R241, R69 ;  /* 0x000000f1b2f17223 */ /* 0x000fcc0000010045 */
[----:B------:R-:W2:Y:S01]  /*11150*/  SHFL.IDX PT, R241, R241, RZ, 0x1f ;  /* 0x00001ffff1f17589 */ /* 0x000ea200000e0000 */
[----:B------:R-:W3:Y:S01]  /*11160*/  @!P0 LDC.64 R68, c[0x0][0x258] ;  /* 0x00009600ff448b82 */ /* 0x000ee20000000a00 */
[----:B0-----:R-:W-:-:S04]  /*11170*/  @!P0 IMAD.WIDE R70, R37, 0x4, R70 ;  /* 0x0000000425468825 */ /* 0x001fc800078e0246 */
[----:B-1----:R-:W-:Y:S01]  /*11180*/  FMUL.FTZ R170, R245, R245 ;  /* 0x000000f5f5aa7220 */ /* 0x002fe20000410000 */
[----:B------:R0:W-:Y:S04]  /*11190*/  @!P0 STG.E desc[UR4][R70.64], R245 ;  /* 0x000000f546008986 */ /* 0x0001e8000c101904 */
[----:B------:R-:W-:Y:S01]  /*111a0*/  FSEL R243, R170, RZ, P2 ;  /* 0x000000ffaaf37208 */ /* 0x000fe20001000000 */
[----:B--2---:R-:W-:Y:S01]  /*111b0*/  FFMA.FTZ R168, R241, UR12, R172 ;  /* 0x0000000cf1a87c23 */ /* 0x004fe200080100ac */
[----:B---3--:R-:W-:-:S04]  /*111c0*/  @!P0 IMAD.WIDE R68, R37, 0x4, R68 ;  /* 0x0000000425448825 */ /* 0x008fc800078e0244 */
[----:B------:R-:W-:Y:S01]  /*111d0*/  FADD.FTZ R243, R168, R243 ;  /* 0x000000f3a8f37221 */ /* 0x000fe20000010000 */
[----:B------:R-:W-:-:S05]  /*111e0*/  FSEL R168, R245, RZ, !P2 ;  /* 0x000000fff5a87208 */ /* 0x000fca0005000000 */
        /* <DEDUP_REMOVED lines=35> */
.L_x_2754:
[----:B------:R-:W-:Y:S05]  /*11420*/  BSYNC B0 ;  /* 0x0000000000007941 */ /* 0x000fea0003800000 */
.L_x_2753:
[----:B------:R-:W-:Y:S01]  /*11430*/  LOP3.LUT P0, RZ, R0, 0x100, RZ, 0xc0, !PT ;  /* 0x0000010000ff7812 */ /* 0x000fe2000780c0ff */
        /* <DEDUP_REMOVED lines=34> */
.L_x_2756:
[----:B------:R-:W-:Y:S05]  /*11660*/  BSYNC B0 ;  /* 0x0000000000007941 */ /* 0x000fea0003800000 */
.L_x_2755:
[----:B------:R-:W-:Y:S01]  /*11670*/  LOP3.LUT P0, RZ, R0, 0x80, RZ, 0xc0, !PT ;  /* 0x0000008000ff7812 */ /* 0x000fe2000780c0ff */
        /* <DEDUP_REMOVED lines=34> */
.L_x_2758:
[----:B------:R-:W-:Y:S05]  /*118a0*/  BSYNC B0 ;  /* 0x0000000000007941 */ /* 0x000fea0003800000 */
.L_x_2757:
[----:B------:R-:W-:Y:S01]  /*118b0*/  LOP3.LUT P0, RZ, R0, 0x40, RZ, 0xc0, !PT ;  /* 0x0000004000ff7812 */ /* 0x000fe2000780c0ff */
        /* <DEDUP_REMOVED lines=34> */
.L_x_2760:
[----:B------:R-:W-:Y:S05]  /*11ae0*/  BSYNC B0 ;  /* 0x0000000000007941 */ /* 0x000fea0003800000 */
.L_x_2759:
[----:B------:R-:W-:Y:S01]  /*11af0*/  LOP3.LUT P0, RZ, R0, 0x20, RZ, 0xc0, !PT ;  /* 0x0000002000ff7812 */ /* 0x000fe2000780c0ff */
        /* <DEDUP_REMOVED lines=33> */
.L_x_2762:
[----:B------:R-:W-:Y:S05]  /*11d10*/  BSYNC B0 ;  /* 0x0000000000007941 */ /* 0x000fea0003800000 */
.L_x_2761:
[----:B------:R-:W-:Y:S02]  /*11d20*/  IADD3 R37, R37, UR14, RZ ;  /* 0x0000000e25257c10 */ /* 0x000fe4000fffe0ff */
[----:B------:R-:W-:Y:S02]  /*11d30*/  SEL R168, RZ, 0x1, P3 ;  /* 0x00000001ffa87807 */ /* 0x000fe40001800000 */
[----:B------:R-:W-:-:S13]  /*11d40*/  ISETP.GE.AND P0, PT, R37, UR15, PT ;  /* 0x0000000f25007c0c */ /* 0x000fda000bf06270 */
[----:B------:R-:W-:Y:S05]  /*11d50*/  @!P0 BRA `(.L_x_2763) ;  /* 0xfffffefc00308947 */ /* 0x000fea000383ffff */
[----:B------:R-:W-:Y:S05]  /*11d60*/  EXIT ;  /* 0x000000000000794d */ /* 0x000fea0003800000 */
.L_x_2752:
[----:B------:R-:W-:Y:S01]  /*11d70*/  IMAD.MOV.U32 R245, RZ, RZ, R170 ;  /* 0x000000fffff57224 */ /* 0x000fe200078e00aa */
[----:B------:R-:W-:Y:S01]  /*11d80*/  MOV R182, 0x1 ;  /* 0x0000000100b67802 */ /* 0x000fe20000000f00 */
[----:B------:R-:W-:Y:S01]  /*11d90*/  IMAD.MOV.U32 R247, RZ, RZ, 0x1f ;  /* 0x0000001ffff77424 */ /* 0x000fe200078e00ff */
[----:B------:R-:W-:-:S07]  /*11da0*/  MOV R178, 0xffffffff ;  /* 0xffffffff00b27802 */ /* 0x000fce0000000f00 */
[----:B------:R-:W-:Y:S05]  /*11db0*/  WARPSYNC.COLLECTIVE R178, `(.L_x_2764) ;  /* 0x00000000b2087348 */ /* 0x000fea0003c00000 */
[----:B------:R0:W1:Y:S02]  /*11dc0*/  SHFL.BFLY P6, R180, R245, R182, R247 ;  /* 0x0c0000b6f5b47389 */ /* 0x00006400000c00f7 */
[----:B01----:R-:W-:Y:S01]  /*11dd0*/  ENDCOLLECTIVE ;  /* 0x000000000000791b */ /* 0x003fe20003800000 */
.L_x_2764:
[----:B------:R-:W-:Y:S02]  /*11de0*/  IMAD.MOV.U32 R182, RZ, RZ, 0x2 ;  /* 0x00000002ffb67424 */ /* 0x000fe400078e00ff */
[----:B------:R-:W-:-:S04]  /*11df0*/  IMAD.MOV.U32 R69, RZ, RZ, R180 ;  /* 0x000000ffff457224 */ /* 0x000fc800078e00b4 */
[----:B------:R-:W-:-:S05]  /*11e00*/  FADD.FTZ R168, R170, R69 ;  /* 0x00000045aaa87221 */ /* 0x000fca0000010000 */
[----:B------:R-:W-:-:S07]  /*11e10*/  MOV R245, R168 ;  /* 0x000000a800f57202 */ /* 0x000fce0000000f00 */
[----:B------:R-:W-:Y:S05]  /*11e20*/  WARPSYNC.COLLECTIVE R178, `(.L_x_2765) ;  /* 0x00000000b2087348 */ /* 0x000fea0003c00000 */
[----:B------:R0:W1:Y:S02]  /*11e30*/  SHFL.BFLY P6, R180, R245, R182, R247 ;  /* 0x0c0000b6f5b47389 */ /* 0x00006400000c00f7 */
[----:B01----:R-:W-:Y:S01]  /*11e40*/  ENDCOLLECTIVE ;  /* 0x000000000000791b */ /* 0x003fe20003800000 */
.L_x_2765:
[----:B------:R-:W-:Y:S01]  /*11e50*/  HFMA2.MMA R182, -RZ, RZ, 0, 2.384185791015625e-07 ;  /* 0x00000004ffb67435 */ /* 0x000fe200000001ff */
[----:B------:R-:W-:-:S05]  /*11e60*/  MOV R69, R180 ;  /* 0x000000b400457202 */ /* 0x000fca0000000f00 */
[----:B------:R-:W-:-:S04]  /*11e70*/  FADD.FTZ R172, R168, R69 ;  /* 0x00000045a8ac7221 */ /* 0x000fc80000010000 */
[----:B------:R-:W-:-:S07]  /*11e80*/  IMAD.MOV.U32 R245, RZ, RZ, R172 ;  /* 0x000000fffff57224 */ /* 0x000fce00078e00ac */
[----:B------:R-:W-:Y:S05]  /*11e90*/  WARPSYNC.COLLECTIVE R178, `(.L_x_2766) ;  /* 0x00000000b2087348 */ /* 0x000fea0003c00000 */
[----:B------:R0:W1:Y:S02]  /*11ea0*/  SHFL.BFLY P6, R180, R245, R182, R247 ;  /* 0x0c0000b6f5b47389 */ /* 0x00006400000c00f7 */
[----:B01----:R-:W-:Y:S01]  /*11eb0*/  ENDCOLLECTIVE ;  /* 0x000000000000791b */ /* 0x003fe20003800000 */
.L_x_2766:
[----:B------:R-:W-:Y:S02]  /*11ec0*/  IMAD.MOV.U32 R182, RZ, RZ, 0x8 ;  /* 0x00000008ffb67424 */ /* 0x000fe400078e00ff */
[----:B------:R-:W-:-:S04]  /*11ed0*/  IMAD.MOV.U32 R69, RZ, RZ, R180 ;  /* 0x000000ffff457224 */ /* 0x000fc800078e00b4 */
[----:B------:R-:W-:-:S05]  /*11ee0*/  FADD.FTZ R174, R172, R69 ;  /* 0x00000045acae7221 */ /* 0x000fca0000010000 */
[----:B------:R-:W-:-:S07]  /*11ef0*/  MOV R245, R174 ;  /* 0x000000ae00f57202 */ /* 0x000fce0000000f00 */
[----:B------:R-:W-:Y:S05]  /*11f00*/  WARPSYNC.COLLECTIVE R178, `(.L_x_2767) ;  /* 0x00000000b2087348 */ /* 0x000fea0003c00000 */
[----:B------:R0:W1:Y:S02]  /*11f10*/  SHFL.BFLY P6, R180, R245, R182, R247 ;  /* 0x0c0000b6f5b47389 */ /* 0x00006400000c00f7 */
[----:B01----:R-:W-:Y:S01]  /*11f20*/  ENDCOLLECTIVE ;  /* 0x000000000000791b */ /* 0x003fe20003800000 */
.L_x_2767:
[----:B------:R-:W-:Y:S01]  /*11f30*/  HFMA2.MMA R182, -RZ, RZ, 0, 9.5367431640625e-07 ;  /* 0x00000010ffb67435 */ /* 0x000fe200000001ff */
[----:B------:R-:W-:-:S05]  /*11f40*/  MOV R69, R180 ;  /* 0x000000b400457202 */ /* 0x000fca0000000f00 */
[----:B------:R-:W-:-:S04]  /*11f50*/  FADD.FTZ R176, R174, R69 ;  /* 0x00000045aeb07221 */ /* 0x000fc80000010000 */
[----:B------:R-:W-:-:S07]  /*11f60*/  IMAD.MOV.U32 R245, RZ, RZ, R176 ;  /* 0x000000fffff57224 */ /* 0x000fce00078e00b0 */
[----:B------:R-:W-:Y:S05]  /*11f70*/  WARPSYNC.COLLECTIVE R178, `(.L_x_2768) ;  /* 0x00000000b2087348 */ /* 0x000fea0003c00000 */
[----:B------:R0:W1:Y:S02]  /*11f80*/  SHFL.BFLY P6, R180, R245, R182, R247 ;  /* 0x0c0000b6f5b47389 */ /* 0x00006400000c00f7 */
[----:B01----:R-:W-:Y:S01]  /*11f90*/  ENDCOLLECTIVE ;  /* 0x000000000000791b */ /* 0x003fe20003800000 */
.L_x_2768:
[----:B------:R-:W-:Y:S02]  /*11fa0*/  IMAD.MOV.U32 R182, RZ, RZ, 0x1 ;  /* 0x00000001ffb67424 */ /* 0x000fe400078e00ff */
[----:B------:R-:W-:Y:S01]  /*11fb0*/  IMAD.MOV.U32 R69, RZ, RZ, R180 ;  /* 0x000000ffff457224 */ /* 0x000fe200078e00b4 */
[----:B------:R-:W-:-:S03]  /*11fc0*/  LOP3.LUT P6, RZ, R0, 0x8, RZ, 0xc0, !PT ;  /* 0x0000000800ff7812 */ /* 0x000fc600078cc0ff */
        /* <DEDUP_REMOVED lines=87> */
.L_x_2769:
[----:B------:R-:W-:Y:S01]  /*12540*/  HFMA2.MMA R182, -RZ, RZ, 0, 1.1920928955078125e-07 ;  /* 0x00000002ffb67435 */ /* 0x000fe200000001ff */
[----:B------:R-:W-:-:S05]  /*12550*/  MOV R168, R180 ;  /* 0x000000b400a87202 */ /* 0x000fca0000000f00 */
[----:B------:R-:W-:-:S04]  /*12560*/  FADD.FTZ R168, R69, R168 ;  /* 0x000000a845a87221 */ /* 0x000fc80000010000 */
[----:B------:R-:W-:-:S07]  /*12570*/  IMAD.MOV.U32 R245, RZ, RZ, R168 ;  /* 0x000000fffff57224 */ /* 0x000fce00078e00a8 */
[----:B------:R-:W-:Y:S05]  /*12580*/  WARPSYNC.COLLECTIVE R178, `(.L_x_2770) ;  /* 0x00000000b2087348 */ /* 0x000fea0003c00000 */
[----:B------:R0:W1:Y:S02]  /*12590*/  SHFL.BFLY P6, R180, R245, R182, R247 ;  /* 0x0c0000b6f5b47389 */ /* 0x00006400000c00f7 */
[----:B01----:R-:W-:Y:S01]  /*125a0*/  ENDCOLLECTIVE ;  /* 0x000000000000791b */ /* 0x003fe20003800000 */
.L_x_2770:
[----:B------:R-:W-:Y:S02]  /*125b0*/  IMAD.MOV.U32 R182, RZ, RZ, 0x4 ;  /* 0x00000004ffb67424 */ /* 0x000fe400078e00ff */
[----:B------:R-:W-:-:S04]  /*125c0*/  IMAD.MOV.U32 R241, RZ, RZ, R180 ;  /* 0x000000fffff17224 */ /* 0x000fc800078e00b4 */
[----:B------:R-:W-:-:S05]  /*125d0*/  FADD.FTZ R241, R168, R241 ;  /* 0x000000f1a8f17221 */ /* 0x000fca0000010000 */
[----:B------:R-:W-:-:S07]  /*125e0*/  MOV R245, R241 ;  /* 0x000000f100f57202 */ /* 0x000fce0000000f00 */
[----:B------:R-:W-:Y:S05]  /*125f0*/  WARPSYNC.COLLECTIVE R178, `(.L_x_2771) ;  /* 0x00000000b2087348 */ /* 0x000fea0003c00000 */
[----:B------:R0:W1:Y:S02]  /*12600*/  SHFL.BFLY P6, R180, R245, R182, R247 ;  /* 0x0c0000b6f5b47389 */ /* 0x00006400000c00f7 */
[----:B01----:R-:W-:Y:S01]  /*12610*/  ENDCOLLECTIVE ;  /* 0x000000000000791b */ /* 0x003fe20003800000 */
.L_x_2771:
[----:B------:R-:W-:Y:S01]  /*12620*/  HFMA2.MMA R182, -RZ, RZ, 0, 4.76837158203125e-07 ;  /* 0x00000008ffb67435 */ /* 0x000fe200000001ff */
[----:B------:R-:W-:-:S05]  /*12630*/  MOV R170, R180 ;  /* 0x000000b400aa7202 */ /* 0x000fca0000000f00 */
[----:B------:R-:W-:-:S04]  /*12640*/  FADD.FTZ R170, R241, R170 ;  /* 0x000000aaf1aa7221 */ /* 0x000fc80000010000 */
[----:B------:R-:W-:-:S07]  /*12650*/  IMAD.MOV.U32 R245, RZ, RZ, R170 ;  /* 0x000000fffff57224 */ /* 0x000fce00078e00aa */
[----:B------:R-:W-:Y:S05]  /*12660*/  WARPSYNC.COLLECTIVE R178, `(.L_x_2772) ;  /* 0x00000000b2087348 */ /* 0x000fea0003c00000 */
[----:B------:R0:W1:Y:S02]  /*12670*/  SHFL.BFLY P6, R180, R245, R182, R247 ;  /* 0x0c0000b6f5b47389 */ /* 0x00006400000c00f7 */
[----:B01----:R-:W-:Y:S01]  /*12680*/  ENDCOLLECTIVE ;  /* 0x000000000000791b */ /* 0x003fe20003800000 */
.L_x_2772:
[----:B------:R-:W-:Y:S02]  /*12690*/  IMAD.MOV.U32 R182, RZ, RZ, 0x10 ;  /* 0x00000010ffb67424 */ /* 0x000fe400078e00ff */
[----:B------:R-:W-:-:S04]  /*126a0*/  IMAD.MOV.U32 R243, RZ, RZ, R180 ;  /* 0x000000fffff37224 */ /* 0x000fc800078e00b4 */
[----:B------:R-:W-:-:S05]  /*126b0*/  FADD.FTZ R243, R170, R243 ;  /* 0x000000f3aaf37221 */ /* 0x000fca0000010000 */
[----:B------:R-:W-:-:S07]  /*126c0*/  MOV R245, R243 ;  /* 0x000000f300f57202 */ /* 0x000fce0000000f00 */
[----:B------:R-:W-:Y:S05]  /*126d0*/  WARPSYNC.COLLECTIVE R178, `(.L_x_2773) ;  /* 0x00000000b2087348 */ /* 0x000fea0003c00000 */
[----:B------:R0:W1:Y:S02]  /*126e0*/  SHFL.BFLY P6, R180, R245, R182, R247 ;  /* 0x0c0000b6f5b47389 */ /* 0x00006400000c00f7 */
[----:B01----:R-:W-:Y:S01]  /*126f0*/  ENDCOLLECTIVE ;  /* 0x000000000000791b */ /* 0x003fe20003800000 */
.L_x_2773:
[----:B------:R-:W-:Y:S01]  /*12700*/  MOV R172, R180 ;  /* 0x000000b400ac7202 */ /* 0x000fe20000000f00 */
[----:B------:R-:W-:Y:S06]  /*12710*/  BRA `(.L_x_2774) ;  /* 0xffffffe400987947 */ /* 0x000fec000383ffff */
.L_x_2775:
        /* <DEDUP_REMOVED lines=14> */
.L_x_37172:


//--------------------- .text._ZN10layer_norm13ln_fwd_kernelINS_13Kernel_traitsI13__nv_bfloat16S2_S2_S2_fjLj5120ELj1ELj1ELj4ELj16ENS_18Kernel_traits_baseILj5120ES2_S2_S2_S2_fjLj128EEEEELb1ELb1ELb0ELb1EEEvNS_9FwdParamsE --------------------------
	.section	.text._ZN10layer_norm13ln_fwd_kernelINS_13Kernel_traitsI13__nv_bfloat16S2_S2_S2_fjLj5120ELj1ELj1ELj4ELj16ENS_18Kernel_traits_baseILj5120ES2_S2_S2_S2_fjLj128EEEEELb1ELb1ELb0ELb1EEEvNS_9FwdParamsE,"ax",@progbits
	.align	128
        .global         _ZN10layer_norm13ln_fwd_kernelINS_13Kernel_traitsI13__nv_bfloat16S2_S2_S2_fjLj5120ELj1ELj1ELj4ELj16ENS_18Kernel_traits_baseILj5120ES2_S2_S2_S2_fjLj128EEEEELb1ELb1ELb0ELb1EEEvNS_9FwdParamsE
        .type           _ZN10layer_norm13ln_fwd_kernelINS_13Kernel_traitsI13__nv_bfloat16S2_S2_S2_fjLj5120ELj1ELj1ELj4ELj16ENS_18Kernel_traits_baseILj5120ES2_S2_S2_S2_fjLj128EEEEELb1ELb1ELb0ELb1EEEvNS_9FwdParamsE,@function
        .size           _ZN10layer_norm13ln_fwd_kernelINS_13Kernel_traitsI13__nv_bfloat16S2_S2_S2_fjLj5120ELj1ELj1ELj4ELj16ENS_18Kernel_traits_baseILj5120ES2_S2_S2_S2_fjLj128EEEEELb1ELb1ELb0ELb1EEEvNS_9FwdParamsE,(.L_x_37173 - _ZN10layer_norm13ln_fwd_kernelINS_13Kernel_traitsI13__nv_bfloat16S2_S2_S2_fjLj5120ELj1ELj1ELj4ELj16ENS_18Kernel_traits_baseILj5120ES2_S2_S2_S2_fjLj128EEEEELb1ELb1ELb0ELb1EEEvNS_9FwdParamsE)
        .other          _ZN10layer_norm13ln_fwd_kernelINS_13Kernel_traitsI13__nv_bfloat16S2_S2_S2_fjLj5120ELj1ELj1ELj4ELj16ENS_18Kernel_traits_baseILj5120ES2_S2_S2_S2_fjLj128EEEEELb1ELb1ELb0ELb1EEEvNS_9FwdParamsE,@"STO_CUDA_ENTRY STV_DEFAULT"
_ZN10layer_norm13ln_fwd_kernelINS_13Kernel_traitsI13__nv_bfloat16S2_S2_S2_fjLj5120ELj1ELj1ELj4ELj16ENS_18Kernel_traits_baseILj5120ES2_S2_S2_S2_fjLj128EEEEELb1ELb1ELb0ELb1EEEvNS_9FwdParamsE:
.text._ZN10layer_norm13ln_fwd_kernelINS_13Kernel_traitsI13__nv_bfloat16S2_S2_S2_fjLj5120ELj1ELj1ELj4ELj16ENS_18Kernel_traits_baseILj5120ES2_S2_S2_S2_fjLj128EEEEELb1ELb1ELb0ELb1EEEvNS_9FwdParamsE:
[----:B------:R-:W-:Y:S01]  /*0000*/  LDC R1, c[0x0][0x28] ;  /* 0x00000a00ff017b82 */ /* 0x000fe20000000800 */
[----:B------:R-:W0:Y:S07]  /*0010*/  S2R R101, SR_TID.X ;  /* 0x0000000000657919 */ /* 0x000e2e0000002100 */
[----:B------:R-:W1:Y:S01]  /*0020*/  LDC.64 R4, c[0x0][0x2c8] ;  /* 0x0000b200ff047b82 */ /* 0x000e620000000a00 */
[----:B------:R-:W-:Y:S01]  /*0030*/  ULDC.64 UR6, c[0x0][0x2e0] ;  /* 0x0000b80000067ab9 */ /* 0x000fe20000000a00 */
[----:B------:R-:W-:Y:S01]  /*0040*/  ULDC.U8 UR4, c[0x0][0x2f4] ;  /* 0x0000bd0000047ab9 */ /* 0x000fe20000000000 */
[----:B------:R-:W-:Y:S01]  /*0050*/  IMAD.U32 R116, RZ, RZ, UR6 ;  /* 0x00000006ff747e24 */ /* 0x000fe2000f8e00ff */
[----:B------:R-:W-:-:S04]  /*0060*/  ISETP.NE.AND P1, PT, RZ, UR4, PT ;  /* 0x00000004ff007c0c */ /* 0x000fc8000bf25270 */
[----:B------:R-:W2:Y:S01]  /*0070*/  LDC R176, c[0x0][0x2e8] ;  /* 0x0000ba00ffb07b82 */ /* 0x000ea20000000800 */
[----:B------:R-:W-:Y:S01]  /*0080*/  IMAD.U32 R117, RZ, RZ, UR7 ;  /* 0x00000007ff757e24 */ /* 0x000fe2000f8e00ff */
[----:B------:R-:W-:Y:S01]  /*0090*/  ULDC.64 UR6, c[0x0][0x2c8] ;  /* 0x0000b20000067ab9 */ /* 0x000fe20000000a00 */
[----:B------:R-:W-:-:S05]  /*00a0*/  ULDC.64 UR4, c[0x0][0x208] ;  /* 0x0000820000047ab9 */ /* 0x000fca0000000a00 */
[----:B------:R-:W2:Y:S01]  /*00b0*/  LDC R177, c[0x0][0x2ec] ;  /* 0x0000bb00ffb17b82 */ /* 0x000ea20000000800 */
[----:B------:R-:W-:Y:S01]  /*00c0*/  ISETP.NE.U32.AND P0, PT, RZ, UR6, PT ;  /* 0x00000006ff007c0c */ /* 0x000fe2000bf05070 */
[----:B------:R-:W5:Y:S01]  /*00d0*/  @P1 LDG.E.64 R116, desc[UR4][R116.64] ;  /* 0x0000000474741981 */ /* 0x000f62000c1e1b00 */
[----:B------:R-:W-:Y:S02]  /*00e0*/  ULDC UR8, c[0x0][0x214] ;  /* 0x0000850000087ab9 */ /* 0x000fe40000000800 */
[----:B------:R-:W-:Y:S01]  /*00f0*/  ISETP.NE.AND.EX P0, PT, RZ, UR7, PT, P0 ;  /* 0x00000007ff007c0c */ /* 0x000fe2000bf05300 */
[----:B------:R-:W3:Y:S01]  /*0100*/  S2R R8, SR_CTAID.X ;  /* 0x0000000000087919 */ /* 0x000ee20000002500 */
[----:B------:R-:W-:Y:S01]  /*0110*/  ULDC.64 UR6, c[0x0][0x278] ;  /* 0x00009e0000067ab9 */ /* 0x000fe20000000a00 */
[----:B0-----:R-:W-:-:S05]  /*0120*/  LOP3.LUT R0, R101, 0x7f, RZ, 0xc0, !PT ;  /* 0x0000007f65007812 */ /* 0x001fca00078ec0ff */
[----:B-1----:R-:W-:Y:S01]  /*0130*/  IMAD.WIDE.U32 R4, R0, 0x10, R4 ;  /* 0x0000001000047825 */ /* 0x002fe200078e0004 */
[----:B--2---:R0:W5:Y:S04]  /*0140*/  @P1 LDG.E.64 R2, desc[UR4][R176.64] ;  /* 0x00000004b0021981 */ /* 0x004168000c1e1b00 */
[----:B------:R0:W5:Y:S04]  /*0150*/  @P0 LDG.E.128 R20, desc[UR4][R4.64] ;  /* 0x0000000404140981 */ /* 0x000168000c1e1d00 */
[----:B------:R0:W5:Y:S04]  /*0160*/  @P0 LDG.E.128 R24, desc[UR4][R4.64+0x800] ;  /* 0x0008000404180981 */ /* 0x000168000c1e1d00 */
[----:B------:R0:W5:Y:S04]  /*0170*/  @P0 LDG.E.128 R28, desc[UR4][R4.64+0x1000] ;  /* 0x00100004041c0981 */ /* 0x000168000c1e1d00 */
[----:B------:R0:W5:Y:S04]  /*0180*/  @P0 LDG.E.128 R32, desc[UR4][R4.64+0x1800] ;  /* 0x0018000404200981 */ /* 0x000168000c1e1d00 */
[----:B------:R0:W5:Y:S01]  /*0190*/  @P0 LDG.E.128 R36, desc[UR4][R4.64+0x2000] ;  /* 0x0020000404240981 */ /* 0x000162000c1e1d00 */
[----:B---3--:R-:W-:-:S04]  /*01a0*/  LEA.HI R157, R101, R8, RZ, 0x19 ;  /* 0x00000008659d7211 */ /* 0x008fc800078fc8ff */
[----:B------:R-:W-:Y:S02]  /*01b0*/  ISETP.GE.AND P2, PT, R157, UR8, PT ;  /* 0x000000089d007c0c */ /* 0x000fe4000bf46270 */
[----:B------:R-:W-:Y:S01]  /*01c0*/  LEA R6, P3, R0, UR6, 0x4 ;  /* 0x0000000600067c11 */ /* 0x000fe2000f8620ff */
[----:B------:R-:W-:Y:S02]  /*01d0*/  ULDC UR6, c[0x0][0x0] ;  /* 0x0000000000067ab9 */ /* 0x000fe40000000800 */
[----:B------:R-:W-:Y:S01]  /*01e0*/  IMAD R101, R8, UR6, R101 ;  /* 0x0000000608657c24 */ /* 0x000fe2000f8e0265 */
[----:B------:R-:W-:-:S07]  /*01f0*/  IADD3.X R7, RZ, UR7, RZ, P3, !PT ;  /* 0x00000007ff077c10 */ /* 0x000fce0009ffe4ff */
[----:B0-----:R-:W-:Y:S05]  /*0200*/  @P2 EXIT ;  /* 0x000000000000294d */ /* 0x001fea0003800000 */
[----:B------:R-:W0:Y:S01]  /*0210*/  LDC.64 R40, c[0x0][0x278] ;  /* 0x00009e00ff287b82 */ /* 0x000e220000000a00 */
[----:B------:R-:W5:Y:S04]  /*0220*/  LDG.E.128 R68, desc[UR4][R6.64] ;  /* 0x0000000406447981 */ /* 0x000f68000c1e1d00 */
[----:B------:R-:W5:Y:S03]  /*0230*/  LDG.E.128 R64, desc[UR4][R6.64+0x800] ;  /* 0x0008000406407981 */ /* 0x000f66000c1e1d00 */
[----:B------:R-:W1:Y:S01]  /*0240*/  LDC.64 R4, c[0x0][0x260] ;  /* 0x00009800ff047b82 */ /* 0x000e620000000a00 */
[----:B------:R-:W5:Y:S04]  /*0250*/  LDG.E.128 R60, desc[UR4][R6.64+0x1000] ;  /* 0x00100004063c7981 */ /* 0x000f68000c1e1d00 */
[----:B------:R-:W5:Y:S03]  /*0260*/  LDG.E.128 R56, desc[UR4][R6.64+0x1800] ;  /* 0x0018000406387981 */ /* 0x000f66000c1e1d00 */
[----:B------:R-:W2:Y:S01]  /*0270*/  @P1 LDC R9, c[0x0][0x2f0] ;  /* 0x0000bc00ff091b82 */ /* 0x000ea20000000800 */
[----:B-----5:R-:W-:-:S02]  /*0280*/  @!P0 CS2R R20, SRZ ;  /* 0x0000000000148805 */ /* 0x020fc4000001ff00 */
[----:B------:R-:W-:Y:S02]  /*0290*/  @!P0 CS2R R22, SRZ ;  /* 0x0000000000168805 */ /* 0x000fe4000001ff00 */
[----:B------:R-:W-:Y:S02]  /*02a0*/  @!P0 CS2R R24, SRZ ;  /* 0x0000000000188805 */ /* 0x000fe4000001ff00 */
[----:B------:R-:W-:Y:S01]  /*02b0*/  @!P0 CS2R R26, SRZ ;  /* 0x00000000001a8805 */ /* 0x000fe2000001ff00 */
[----:B------:R-:W-:Y:S01]  /*02c0*/  ULDC.64 UR6, c[0x0][0x270] ;  /* 0x00009c0000067ab9 */ /* 0x000fe20000000a00 */
[----:B------:R-:W-:Y:S02]  /*02d0*/  @!P0 CS2R R28, SRZ ;  /* 0x00000000001c8805 */ /* 0x000fe4000001ff00 */
[----:B------:R-:W-:Y:S01]  /*02e0*/  @!P0 CS2R R30, SRZ ;  /* 0x00000000001e8805 */ /* 0x000fe2000001ff00 */
[----:B0-----:R-:W-:Y:S01]  /*02f0*/  IMAD.WIDE.U32 R40, R0, 0x10, R40 ;  /* 0x0000001000287825 */ /* 0x001fe200078e0028 */
[----:B------:R-:W-:-:S02]  /*0300*/  @!P0 CS2R R32, SRZ ;  /* 0x0000000000208805 */ /* 0x000fc4000001ff00 */
[----:B------:R-:W-:Y:S02]  /*0310*/  @!P0 CS2R R34, SRZ ;  /* 0x0000000000228805 */ /* 0x000fe4000001ff00 */
[----:B------:R-:W-:Y:S02]  /*0320*/  @!P0 CS2R R36, SRZ ;  /* 0x0000000000248805 */ /* 0x000fe4000001ff00 */
[----:B------:R-:W-:Y:S02]  /*0330*/  @!P0 CS2R R38, SRZ ;  /* 0x0000000000268805 */ /* 0x000fe4000001ff00 */
[----:B------:R-:W-:Y:S01]  /*0340*/  LOP3.LUT R52, R52, 0xfffffff7, RZ, 0xc0, !PT ;  /* 0xfffffff734347812 */ /* 0x000fe200078ec0ff */
[----:B------:R-:W3:Y:S01]  /*0350*/  LDG.E.128 R40, desc[UR4][R40.64+0x2000] ;  /* 0x0020000428287981 */ /* 0x000ee2000c1e1d00 */
[----:B------:R-:W-:Y:S01]  /*0360*/  HFMA2.MMA R164, -RZ, RZ, 0, 5.9604644775390625e-08 ;  /* 0x00000001ffa47435 */ /* 0x000fe200000001ff */
[----:B-1----:R-:W-:Y:S01]  /*0370*/  IMAD.WIDE.U32 R4, R0, 0x10, R4 ;  /* 0x0000001000047825 */ /* 0x002fe200078e0004 */
[----:B------:R-:W-:Y:S01]  /*0380*/  ULDC UR10, c[0x0][0x290] ;  /* 0x0000a400000a7ab9 */ /* 0x000fe20000000800 */
[----:B------:R-:W-:Y:S01]  /*0390*/  ULDC.64 UR8, c[0x0][0x230] ;  /* 0x00008c0000087ab9 */ /* 0x000fe20000000a00 */
[----:B------:R-:W-:Y:S01]  /*03a0*/  ULDC.64 UR12, c[0x0][0x2b8] ;  /* 0x0000ae00000c7ab9 */ /* 0x000fe20000000a00 */
[----:B------:R-:W-:Y:S01]  /*03b0*/  IMAD.MOV.U32 R104, RZ, RZ, RZ ;  /* 0x000000ffff687224 */ /* 0x000fe200078e00ff */
[----:B------:R-:W4:Y:S01]  /*03c0*/  LDG.E.128 R48, desc[UR4][R4.64] ;  /* 0x0000000404307981 */ /* 0x000f22000c1e1d00 */
[----:B------:R-:W-:-:S03]  /*03d0*/  ULDC.64 UR14, c[0x0][0x210] ;  /* 0x00008400000e7ab9 */ /* 0x000fc60000000a00 */
[----:B------:R-:W4:Y:S04]  /*03e0*/  LDG.E.128 R84, desc[UR4][R4.64+0x800] ;  /* 0x0008000404547981 */ /* 0x000f28000c1e1d00 */
[----:B------:R-:W4:Y:S04]  /*03f0*/  LDG.E.128 R80, desc[UR4][R4.64+0x1000] ;  /* 0x0010000404507981 */ /* 0x000f28000c1e1d00 */
[----:B------:R-:W4:Y:S04]  /*0400*/  LDG.E.128 R72, desc[UR4][R4.64+0x1800] ;  /* 0x0018000404487981 */ /* 0x000f28000c1e1d00 */
[----:B------:R0:W4:Y:S01]  /*0410*/  LDG.E.128 R76, desc[UR4][R4.64+0x2000] ;  /* 0x00200004044c7981 */ /* 0x000122000c1e1d00 */
[----:B--2---:R-:W-:-:S05]  /*0420*/  @P1 IADD3 R176, P2, R2, R9, RZ ;  /* 0x0000000902b01210 */ /* 0x004fca0007f5e0ff */
[----:B------:R-:W-:-:S05]  /*0430*/  @P1 IMAD.X R177, RZ, RZ, R3, P2 ;  /* 0x000000ffffb11224 */ /* 0x000fca00010e0603 */
[----:B------:R-:W-:Y:S01]  /*0440*/  SHF.R.U64 R102, R176, 0x2, R177 ;  /* 0x00000002b0667819 */ /* 0x000fe200000012b1 */
[----:B------:R-:W-:-:S04]  /*0450*/  IMAD.WIDE.U32 R8, R101, -0x326172a9, RZ ;  /* 0xcd9e8d5765087825 */ /* 0x000fc800078e00ff */
[----:B0-----:R-:W-:Y:S01]  /*0460*/  IMAD.WIDE.U32 R4, R102, -0x2daee0ad, RZ ;  /* 0xd2511f5366047825 */ /* 0x001fe200078e00ff */
[----:B------:R-:W-:-:S04]  /*0470*/  SHF.R.U32.HI R103, RZ, 0x2, R177 ;  /* 0x00000002ff677819 */ /* 0x000fc800000116b1 */
[----:B------:R-:W-:Y:S02]  /*0480*/  LOP3.LUT R3, R5, R117, RZ, 0x3c, !PT ;  /* 0x0000007505037212 */ /* 0x000fe400078e3cff */
[----:B------:R-:W-:-:S03]  /*0490*/  LOP3.LUT R10, R9, R103, R116, 0x96, !PT ;  /* 0x00000067090a7212 */ /* 0x000fc600078e9674 */
[----:B------:R-:W-:Y:S01]  /*04a0*/  IMAD.WIDE.U32 R6, R3, -0x326172a9, RZ ;  /* 0xcd9e8d5703067825 */ /* 0x000fe200078e00ff */
[----:B------:R-:W-:-:S03]  /*04b0*/  IADD3 R3, R116, -0x61c88647, RZ ;  /* 0x9e3779b974037810 */ /* 0x000fc60007ffe0ff */
[----:B------:R-:W-:Y:S01]  /*04c0*/  VIADD R2, R117, 0xbb67ae85 ;  /* 0xbb67ae8575027836 */ /* 0x000fe20000000000 */
[----:B------:R-:W-:Y:S01]  /*04d0*/  LOP3.LUT R8, R7, R3, R8, 0x96, !PT ;  /* 0x0000000307087212 */ /* 0x000fe200078e9608 */
[----:B------:R-:W-:-:S04]  /*04e0*/  IMAD.WIDE.U32 R10, R10, -0x2daee0ad, RZ ;  /* 0xd2511f530a0a7825 */ /* 0x000fc800078e00ff */
[----:B------:R-:W-:Y:S01]  /*04f0*/  IMAD.WIDE.U32 R8, R8, -0x2daee0ad, RZ ;  /* 0xd2511f5308087825 */ /* 0x000fe200078e00ff */
[----:B------:R-:W-:-:S03]  /*0500*/  LOP3.LUT R12, R11, R4, R2, 0x96, !PT ;  /* 0x000000040b0c7212 */ /* 0x000fc600078e9602 */
[----:B------:R-:W-:Y:S02]  /*0510*/  VIADD R5, R117, 0x76cf5d0a ;  /* 0x76cf5d0a75057836 */ /* 0x000fe40000000000 */
[----:B------:R-:W-:Y:S02]  /*0520*/  VIADD R4, R116, 0x3c6ef372 ;  /* 0x3c6ef37274047836 */ /* 0x000fe40000000000 */
[----:B------:R-:W-:Y:S01]  /*0530*/  IMAD.WIDE.U32 R12, R12, -0x326172a9, RZ ;  /* 0xcd9e8d570c0c7825 */ /* 0x000fe200078e00ff */
[----:B------:R-:W-:-:S03]  /*0540*/  LOP3.LUT R14, R9, R10, R5, 0x96, !PT ;  /* 0x0000000a090e7212 */ /* 0x000fc600078e9605 */
[----:B------:R-:W-:Y:S01]  /*0550*/  VIADD R7, R116, 0xdaa66d2b ;  /* 0xdaa66d2b74077836 */ /* 0x000fe20000000000 */
[----:B------:R-:W-:Y:S01]  /*0560*/  LOP3.LUT R11, R13, R6, R4, 0x96, !PT ;  /* 0x000000060d0b7212 */ /* 0x000fe200078e9604 */
[----:B------:R-:W-:Y:S01]  /*0570*/  IMAD.WIDE.U32 R14, R14, -0x326172a9, RZ ;  /* 0xcd9e8d570e0e7825 */ /* 0x000fe200078e00ff */
[----:B------:R-:W-:-:S03]  /*0580*/  IADD3 R6, R117, 0x32370b8f, RZ ;  /* 0x32370b8f75067810 */ /* 0x000fc60007ffe0ff */
[----:B------:R-:W-:Y:S01]  /*0590*/  IMAD.WIDE.U32 R10, R11, -0x2daee0ad, RZ ;  /* 0xd2511f530b0a7825 */ /* 0x000fe200078e00ff */
[----:B------:R-:W-:Y:S02]  /*05a0*/  LOP3.LUT R12, R15, R12, R7, 0x96, !PT ;  /* 0x0000000c0f0c7212 */ /* 0x000fe400078e9607 */
[----:B------:R-:W-:Y:S02]  /*05b0*/  IADD3 R9, R117, -0x126145ec, RZ ;  /* 0xed9eba1475097810 */ /* 0x000fe40007ffe0ff */
[----:B------:R-:W-:Y:S01]  /*05c0*/  LOP3.LUT R16, R11, R8, R6, 0x96, !PT ;  /* 0x000000080b107212 */ /* 0x000fe200078e9606 */
[----:B------:R-:W-:-:S04]  /*05d0*/  IMAD.WIDE.U32 R12, R12, -0x2daee0ad, RZ ;  /* 0xd2511f530c0c7825 */ /* 0x000fc800078e00ff */
        /* <DEDUP_REMOVED lines=12> */
[----:B------:R-:W-:-:S03]  /*06a0*/  IADD3 R12, R116, -0x4ab325aa, RZ ;  /* 0xb54cda56740c7810 */ /* 0x000fc60007ffe0ff */
[----:B------:R-:W-:Y:S01]  /*06b0*/  IMAD.WIDE.U32 R44, R44, -0x326172a9, RZ ;  /* 0xcd9e8d572c2c7825 */ /* 0x000fe200078e00ff */
[----:B------:R-:W-:Y:S02]  /*06c0*/  LOP3.LUT R46, R17, R14, R13, 0x96, !PT ;  /* 0x0000000e112e7212 */ /* 0x000fe400078e960d */
[----:B------:R-:W-:Y:S02]  /*06d0*/  IADD3 R15, R116, 0x5384540f, RZ ;  /* 0x5384540f740f7810 */ /* 0x000fe40007ffe0ff */
[----:B------:R-:W-:Y:S01]  /*06e0*/  LOP3.LUT R18, R45, R18, R12, 0x96, !PT ;  /* 0x000000122d127212 */ /* 0x000fe200078e960c */
[----:B------:R-:W-:-:S04]  /*06f0*/  IMAD.WIDE.U32 R46, R46, -0x326172a9, RZ ;  /* 0xcd9e8d572e2e7825 */ /* 0x000fc800078e00ff */
[----:B------:R-:W-:Y:S01]  /*0700*/  VIADD R14, R117, 0x1fd5c5a3 ;  /* 0x1fd5c5a3750e7836 */ /* 0x000fe20000000000 */
[----:B------:R-:W-:Y:S01]  /*0710*/  LOP3.LUT R44, R47, R44, R15, 0x96, !PT ;  /* 0x0000002c2f2c7212 */ /* 0x000fe200078e960f */
[----:B------:R-:W-:-:S04]  /*0720*/  IMAD.WIDE.U32 R18, R18, -0x2daee0ad, RZ ;  /* 0xd2511f5312127825 */ /* 0x000fc800078e00ff */
[----:B------:R-:W-:Y:S01]  /*0730*/  VIADD R17, R117, 0xdb3d7428 ;  /* 0xdb3d742875117836 */ /* 0x000fe20000000000 */
[----:B------:R-:W-:Y:S01]  /*0740*/  LOP3.LUT R53, R19, R16, R14, 0x96, !PT ;  /* 0x0000001013357212 */ /* 0x000fe200078e960e */
[----:B------:R-:W-:Y:S01]  /*0750*/  IMAD.HI.U32 R19, R44, -0x2daee0ad, RZ ;  /* 0xd2511f532c137827 */ /* 0x000fe200078e00ff */
[----:B------:R-:W-:Y:S01]  /*0760*/  ISETP.NE.U32.AND P0, PT, RZ, UR6, PT ;  /* 0x00000006ff007c0c */ /* 0x000fe2000bf05070 */
[----:B------:R-:W-:Y:S01]  /*0770*/  ULDC UR6, c[0x0][0x218] ;  /* 0x0000860000067ab9 */ /* 0x000fe20000000800 */
[----:B------:R-:W-:Y:S01]  /*0780*/  PRMT R105, R20, 0x7632, R105 ;  /* 0x0000763214697816 */ /* 0x000fe20000000069 */
[----:B------:R-:W-:Y:S01]  /*0790*/  VIADD R16, R116, 0xf1bbcdc8 ;  /* 0xf1bbcdc874107836 */ /* 0x000fe20000000000 */
[----:B------:R-:W-:Y:S01]  /*07a0*/  LOP3.LUT R174, R19, R18, R17, 0x96, !PT ;  /* 0x0000001213ae7212 */ /* 0x000fe200078e9611 */
[----:B------:R-:W-:Y:S01]  /*07b0*/  IMAD.HI.U32 R45, R53, -0x326172a9, RZ ;  /* 0xcd9e8d57352d7827 */ /* 0x000fe200078e00ff */
[----:B------:R-:W-:Y:S02]  /*07c0*/  SHF.L.U32 R18, R20, 0x10, RZ ;  /* 0x0000001014127819 */ /* 0x000fe400000006ff */
[C---:B------:R-:W-:Y:S01]  /*07d0*/  PRMT R106, R21.reuse, 0x7632, R106 ;  /* 0x00007632156a7816 */ /* 0x040fe2000000006a */
[----:B------:R-:W-:Y:S01]  /*07e0*/  IMAD.U32 R19, R21, 0x10000, RZ ;  /* 0x0001000015137824 */ /* 0x000fe200078e00ff */
[C---:B------:R-:W-:Y:S01]  /*07f0*/  PRMT R107, R22.reuse, 0x7632, R107 ;  /* 0x00007632166b7816 */ /* 0x040fe2000000006b */
[----:B------:R-:W-:Y:S01]  /*0800*/  IMAD.U32 R20, R22, 0x10000, RZ ;  /* 0x0001000016147824 */ /* 0x000fe200078e00ff */
[C---:B------:R-:W-:Y:S01]  /*0810*/  PRMT R108, R23.reuse, 0x7632, R108 ;  /* 0x00007632176c7816 */ /* 0x040fe2000000006c */
[C---:B------:R-:W-:Y:S01]  /*0820*/  IMAD.U32 R22, R24.reuse, 0x10000, RZ ;  /* 0x0001000018167824 */ /* 0x040fe200078e00ff */
[----:B------:R-:W-:Y:S01]  /*0830*/  SHF.L.U32 R21, R23, 0x10, RZ ;  /* 0x0000001017157819 */ /* 0x000fe200000006ff */
[----:B------:R-:W-:Y:S01]  /*0840*/  IMAD.U32 R23, R25, 0x10000, RZ ;  /* 0x0001000019177824 */ /* 0x000fe200078e00ff */
[----:B------:R-:W-:-:S02]  /*0850*/  PRMT R109, R24, 0x7632, R109 ;  /* 0x00007632186d7816 */ /* 0x000fc4000000006d */
[----:B------:R-:W-:Y:S01]  /*0860*/  PRMT R110, R25, 0x7632, R110 ;  /* 0x00007632196e7816 */ /* 0x000fe2000000006e */
[C---:B------:R-:W-:Y:S01]  /*0870*/  IMAD.U32 R25, R27.reuse, 0x10000, RZ ;  /* 0x000100001b197824 */ /* 0x040fe200078e00ff */
[C---:B------:R-:W-:Y:S02]  /*0880*/  PRMT R111, R26.reuse, 0x7632, R111 ;  /* 0x000076321a6f7816 */ /* 0x040fe4000000006f */
[----:B------:R-:W-:Y:S02]  /*0890*/  SHF.L.U32 R24, R26, 0x10, RZ ;  /* 0x000000101a187819 */ /* 0x000fe400000006ff */
[----:B------:R-:W-:Y:S01]  /*08a0*/  PRMT R112, R27, 0x7632, R112 ;  /* 0x000076321b707816 */ /* 0x000fe20000000070 */
[----:B------:R-:W-:Y:S01]  /*08b0*/  IMAD.U32 R27, R29, 0x10000, RZ ;  /* 0x000100001d1b7824 */ /* 0x000fe200078e00ff */
[----:B------:R-:W-:Y:S02]  /*08c0*/  ISETP.NE.AND.EX P0, PT, RZ, UR7, PT, P0 ;  /* 0x00000007ff007c0c */ /* 0x000fe4000bf05300 */
[----:B------:R-:W-:-:S02]  /*08d0*/  LOP3.LUT R162, R45, R46, R16, 0x96, !PT ;  /* 0x0000002e2da27212 */ /* 0x000fc400078e9610 */
[C---:B------:R-:W-:Y:S02]  /*08e0*/  PRMT R113, R28.reuse, 0x7632, R113 ;  /* 0x000076321c717816 */ /* 0x040fe40000000071 */
[----:B------:R-:W-:Y:S02]  /*08f0*/  SHF.L.U32 R26, R28, 0x10, RZ ;  /* 0x000000101c1a7819 */ /* 0x000fe400000006ff */
[----:B------:R-:W-:Y:S01]  /*0900*/  PRMT R114, R29, 0x7632, R114 ;  /* 0x000076321d727816 */ /* 0x000fe20000000072 */
[C---:B------:R-:W-:Y:S01]  /*0910*/  IMAD.U32 R29, R31.reuse, 0x10000, RZ ;  /* 0x000100001f1d7824 */ /* 0x040fe200078e00ff */
[C---:B------:R-:W-:Y:S02]  /*0920*/  PRMT R115, R30.reuse, 0x7632, R115 ;  /* 0x000076321e737816 */ /* 0x040fe40000000073 */
[----:B------:R-:W-:Y:S01]  /*0930*/  PRMT R118, R31, 0x7632, R118 ;  /* 0x000076321f767816 */ /* 0x000fe20000000076 */
[----:B------:R-:W-:Y:S01]  /*0940*/  IMAD.U32 R31, R33, 0x10000, RZ ;  /* 0x00010000211f7824 */ /* 0x000fe200078e00ff */
[----:B------:R-:W-:-:S02]  /*0950*/  SHF.L.U32 R28, R30, 0x10, RZ ;  /* 0x000000101e1c7819 */ /* 0x000fc400000006ff */
[C---:B------:R-:W-:Y:S02]  /*0960*/  PRMT R119, R32.reuse, 0x7632, R119 ;  /* 0x0000763220777816 */ /* 0x040fe40000000077 */
[----:B------:R-:W-:Y:S01]  /*0970*/  PRMT R120, R33, 0x7632, R120 ;  /* 0x0000763221787816 */ /* 0x000fe20000000078 */
[C---:B------:R-:W-:Y:S01]  /*0980*/  IMAD.U32 R33, R35.reuse, 0x10000, RZ ;  /* 0x0001000023217824 */ /* 0x040fe200078e00ff */
[----:B------:R-:W-:Y:S01]  /*0990*/  SHF.L.U32 R30, R32, 0x10, RZ ;  /* 0x00000010201e7819 */ /* 0x000fe200000006ff */
[----:B------:R-:W-:Y:S01]  /*09a0*/  IMAD R45, R44, -0x2daee0ad, RZ ;  /* 0xd2511f532c2d7824 */ /* 0x000fe200078e02ff */
[C---:B------:R-:W-:Y:S02]  /*09b0*/  PRMT R121, R34.reuse, 0x7632, R121 ;  /* 0x0000763222797816 */ /* 0x040fe40000000079 */
[----:B------:R-:W-:Y:S01]  /*09c0*/  PRMT R122, R35, 0x7632, R122 ;  /* 0x00007632237a7816 */ /* 0x000fe2000000007a */
[----:B------:R-:W-:Y:S01]  /*09d0*/  IMAD.U32 R35, R37, 0x10000, RZ ;  /* 0x0001000025237824 */ /* 0x000fe200078e00ff */
[----:B------:R-:W-:Y:S01]  /*09e0*/  SHF.L.U32 R32, R34, 0x10, RZ ;  /* 0x0000001022207819 */ /* 0x000fe200000006ff */
[----:B------:R-:W-:Y:S01]  /*09f0*/  IMAD.WIDE.U32 R162, R162, -0x2daee0ad, RZ ;  /* 0xd2511f53a2a27825 */ /* 0x000fe200078e00ff */
[C---:B------:R-:W-:Y:S01]  /*0a00*/  PRMT R123, R36.reuse, 0x7632, R123 ;  /* 0x00007632247b7816 */ /* 0x040fe2000000007b */
[----:B------:R-:W-:Y:S01]  /*0a10*/  ULDC.U8 UR7, c[0x0][0x2a0] ;  /* 0x0000a80000077ab9 */ /* 0x000fe20000000000 */
[----:B------:R-:W-:Y:S01]  /*0a20*/  SHF.L.U32 R34, R36, 0x10, RZ ;  /* 0x0000001024227819 */ /* 0x000fe200000006ff */
[----:B------:R-:W-:Y:S01]  /*0a30*/  IMAD R44, R53, -0x326172a9, RZ ;  /* 0xcd9e8d57352c7824 */ /* 0x000fe200078e02ff */
[----:B------:R-:W-:Y:S01]  /*0a40*/  PRMT R124, R37, 0x7632, R124 ;  /* 0x00007632257c7816 */ /* 0x000fe2000000007c */
[----:B------:R-:W-:Y:S01]  /*0a50*/  VIADD R37, R116, 0x8ff34781 ;  /* 0x8ff3478174257836 */ /* 0x000fe20000000000 */
[----:B------:R-:W-:Y:S01]  /*0a60*/  PRMT R125, R38, 0x7632, R125 ;  /* 0x00007632267d7816 */ /* 0x000fe2000000007d */
[----:B------:R-:W-:Y:S01]  /*0a70*/  IMAD.HI.U32 R158, R174, -0x326172a9, RZ ;  /* 0xcd9e8d57ae9e7827 */ /* 0x000fe200078e00ff */
[----:B------:R-:W-:-:S02]  /*0a80*/  SHF.L.U32 R36, R38, 0x10, RZ ;  /* 0x0000001026247819 */ /* 0x000fc400000006ff */
[----:B------:R-:W-:Y:S02]  /*0a90*/  IADD3 R38, R117, -0x695add53, RZ ;  /* 0x96a522ad75267810 */ /* 0x000fe40007ffe0ff */
[----:B------:R-:W-:Y:S02]  /*0aa0*/  PRMT R126, R39, 0x7632, R126 ;  /* 0x00007632277e7816 */ /* 0x000fe4000000007e */
[----:B------:R-:W-:Y:S02]  /*0ab0*/  LOP3.LUT R160, R163, R45, R38, 0x96, !PT ;  /* 0x0000002da3a07212 */ /* 0x000fe400078e9626 */
[----:B------:R-:W-:Y:S01]  /*0ac0*/  LOP3.LUT R158, R158, R44, R37, 0x96, !PT ;  /* 0x0000002c9e9e7212 */ /* 0x000fe200078e9625 */
[----:B------:R-:W-:Y:S01]  /*0ad0*/  IMAD.U32 R39, R39, 0x10000, RZ ;  /* 0x0001000027277824 */ /* 0x000fe200078e00ff */
[----:B------:R-:W-:Y:S01]  /*0ae0*/  @P0 LOP3.LUT R52, R52, 0x8, RZ, 0xfc, !PT ;  /* 0x0000000834340812 */ /* 0x000fe200078efcff */
        /* <DEDUP_REMOVED lines=20> */
[----:B------:R-:W-:Y:S01]  /*0c30*/  IMAD R174, R174, -0x326172a9, RZ ;  /* 0xcd9e8d57aeae7824 */ /* 0x000fe200078e02ff */
[----:B------:R-:W-:-:S02]  /*0c40*/  SHF.L.U32 R125, R125, 0x10, RZ ;  /* 0x000000107d7d7819 */ /* 0x000fc400000006ff */
[----:B---3--:R-:W-:Y:S02]  /*0c50*/  PRMT R128, R41, 0x7632, R128 ;  /* 0x0000763229807816 */ /* 0x008fe40000000080 */
[----:B------:R-:W-:Y:S02]  /*0c60*/  PRMT R130, R43, 0x7632, R130 ;  /* 0x000076322b827816 */ /* 0x000fe40000000082 */
[----:B------:R-:W-:Y:S02]  /*0c70*/  PRMT R127, R40, 0x7632, R127 ;  /* 0x00007632287f7816 */ /* 0x000fe4000000007f */
[----:B------:R-:W-:Y:S02]  /*0c80*/  PRMT R129, R42, 0x7632, R129 ;  /* 0x000076322a817816 */ /* 0x000fe40000000081 */
[----:B----4-:R-:W-:Y:S02]  /*0c90*/  PRMT R131, R49, 0x7632, R131 ;  /* 0x0000763231837816 */ /* 0x010fe40000000083 */
        /* <DEDUP_REMOVED lines=66> */
[----:B------:R-:W-:-:S07]  /*10c0*/  SHF.L.U32 R156, R156, 0x10, RZ ;  /* 0x000000109c9c7819 */ /* 0x000fce00000006ff */
.L_x_3057:
[----:B------:R-:W-:Y:S01]  /*10d0*/  LOP3.LUT P2, RZ, R52, 0x8, RZ, 0xc0, !PT ;  /* 0x0000000834ff7812 */ /* 0x000fe2000784c0ff */
[----:B0-----:R-:W0:Y:S01]  /*10e0*/  LDC.64 R86, c[0x0][0x220] ;  /* 0x00008800ff567b82 */ /* 0x001e220000000a00 */
[----:B------:R-:W-:Y:S01]  /*10f0*/  ISETP.NE.U32.AND P0, PT, RZ, UR8, PT ;  /* 0x00000008ff007c0c */ /* 0x000fe2000bf05070 */
[----:B------:R-:W-:-:S03]  /*1100*/  IMAD R76, R157, UR6, RZ ;  /* 0x000000069d4c7c24 */ /* 0x000fc6000f8e02ff */
[----:B------:R-:W-:Y:S02]  /*1110*/  ISETP.NE.AND.EX P0, PT, RZ, UR9, PT, P0 ;  /* 0x00000009ff007c0c */ /* 0x000fe4000bf05300 */
[----:B------:R-:W-:-:S04]  /*1120*/  SHF.R.S32.HI R77, RZ, 0x1f, R76 ;  /* 0x0000001fff4d7819 */ /* 0x000fc8000001144c */
[----:B------:R-:W-:Y:S01]  /*1130*/  LEA.HI R77, R77, R76, RZ, 0x3 ;  /* 0x0000004c4d4d7211 */ /* 0x000fe200078f18ff */
[----:B------:R-:W1:Y:S03]  /*1140*/  @P2 LDC.64 R82, c[0x0][0x270] ;  /* 0x00009c00ff522b82 */ /* 0x000e660000000a00 */
[----:B------:R-:W-:-:S05]  /*1150*/  LEA.HI.SX32 R159, R77, R0, 0x1d ;  /* 0x000000004d9f7211 */ /* 0x000fca00078feaff */
[----:B------:R-:W2:Y:S01]  /*1160*/  @P0 LDC.64 R80, c[0x0][0x230] ;  /* 0x00008c00ff500b82 */ /* 0x000ea20000000a00 */
[----:B0-----:R-:W-:-:S06]  /*1170*/  IMAD.WIDE.U32 R76, R159, 0x10, R86 ;  /* 0x000000109f4c7825 */ /* 0x001fcc00078e0056 */
[----:B------:R-:W5:Y:S01]  /*1180*/  LDG.E.128 R76, desc[UR4][R76.64] ;  /* 0x000000044c4c7981 */ /* 0x000f62000c1e1d00 */
[----:B-1----:R-:W-:-:S06]  /*1190*/  @P2 IMAD.WIDE R82, R157, 0x2, R82 ;  /* 0x000000029d522825 */ /* 0x002fcc00078e0252 */
[----:B------:R-:W3:Y:S01]  /*11a0*/  @P2 LDG.E.U16 R82, desc[UR4][R82.64] ;  /* 0x0000000452522981 */ /* 0x000ee2000c1e1500 */
[----:B--2---:R-:W-:-:S05]  /*11b0*/  @P0 IMAD.WIDE.U32 R80, R159, 0x10, R80 ;  /* 0x000000109f500825 */ /* 0x004fca00078e0050 */
[----:B------:R0:W5:Y:S01]  /*11c0*/  @P0 LDG.E.128 R72, desc[UR4][R80.64] ;  /* 0x0000000450480981 */ /* 0x000162000c1e1d00 */
[C---:B------:R-:W-:Y:S01]  /*11d0*/  ISETP.NE.AND P1, PT, R176.reuse, 0x1, PT ;  /* 0x00000001b000780c */ /* 0x040fe20003f25270 */
[----:B------:R-:W-:Y:S01]  /*11e0*/  BSSY B0, `(.L_x_2776) ;  /* 0x000000e000007945 */ /* 0x000fe20003800000 */
[----:B------:R-:W-:Y:S02]  /*11f0*/  MOV R172, 0x3f800000 ;  /* 0x3f80000000ac7802 */ /* 0x000fe40000000f00 */
[----:B------:R-:W-:Y:S01]  /*1200*/  IADD3 R84, R176, 0x1, RZ ;  /* 0x00000001b0547810 */ /* 0x000fe20007ffe0ff */
[----:B---3--:R-:W-:-:S08]  /*1210*/  @P2 IMAD.U32 R172, R82, 0x10000, RZ ;  /* 0x0001000052ac2824 */ /* 0x008fd000078e00ff */
        /* <DEDUP_REMOVED lines=9> */
.L_x_2777:
[----:B------:R-:W-:-:S07]  /*12b0*/  MOV R90, R174 ;  /* 0x000000ae005a7202 */ /* 0x000fce0000000f00 */
.L_x_2778:
[----:B------:R-:W-:Y:S05]  /*12c0*/  BSYNC B0 ;  /* 0x0000000000007941 */ /* 0x000fea0003800000 */
.L_x_2776:
        /* <DEDUP_REMOVED lines=16> */
.L_x_2782:
[----:B------:R-:W-:Y:S05]  /*13d0*/  BSYNC B1 ;  /* 0x0000000000017941 */ /* 0x000fea0003800000 */
.L_x_2781:
        /* <DEDUP_REMOVED lines=36> */
[----:B------:R-:W-:-:S03]  /*1620*/  HFMA2.MMA R84, -RZ, RZ, 0, 0 ;  /* 0x00000000ff547435 */ /* 0x000fc600000001ff */
[----:B------:R-:W-:Y:S01]  /*1630*/  LOP3.LUT R162, R81, R82, R16, 0x96, !PT ;  /* 0x0000005251a27212 */ /* 0x000fe200078e9610 */
[----:B------:R-:W-:-:S04]  /*1640*/  IMAD.WIDE.U32 R174, R174, -0x326172a9, RZ ;  /* 0xcd9e8d57aeae7825 */ /* 0x000fc800078e00ff */
[----:B------:R-:W-:Y:S01]  /*1650*/  IMAD.WIDE.U32 R162, R162, -0x2daee0ad, RZ ;  /* 0xd2511f53a2a27825 */ /* 0x000fe200078e00ff */
[----:B------:R-:W-:-:S04]  /*1660*/  LOP3.LUT R158, R175, R80, R37, 0x96, !PT ;  /* 0x00000050af9e7212 */ /* 0x000fc800078e9625 */
[----:B------:R-:W-:-:S07]  /*1670*/  LOP3.LUT R160, R163, R160, R38, 0x96, !PT ;  /* 0x000000a0a3a07212 */ /* 0x000fce00078e9626 */
.L_x_2780:
[----:B------:R-:W-:Y:S05]  /*1680*/  BSYNC B0 ;  /* 0x0000000000007941 */ /* 0x000fea0003800000 */
.L_x_2779:
[----:B------:R-:W0:Y:S01]  /*1690*/  LDC R168, c[0x0][0x294] ;  /* 0x0000a500ffa87b82 */ /* 0x000e220000000800 */
[----:B------:R-:W-:Y:S01]  /*16a0*/  I2FP.F32.U32 R81, R90 ;  /* 0x0000005a00517245 */ /* 0x000fe20000201000 */
[----:B------:R-:W-:Y:S01]  /*16b0*/  IMAD.MOV.U32 R166, RZ, RZ, 0x2f800000 ;  /* 0x2f800000ffa67424 */ /* 0x000fe200078e00ff */
[----:B-----5:R-:W-:Y:S01]  /*16c0*/  SHF.L.U32 R83, R76, 0x10, RZ ;  /* 0x000000104c537819 */ /* 0x020fe200000006ff */
[----:B------:R-:W-:Y:S01]  /*16d0*/  IMAD.U32 R80, R68, 0x10000, RZ ;  /* 0x0001000044507824 */ /* 0x000fe200078e00ff */
[----:B------:R-:W-:Y:S01]  /*16e0*/  LOP3.LUT R52, R52, 0xfffffffb, RZ, 0xc0, !PT ;  /* 0xfffffffb34347812 */ /* 0x000fe200078ec0ff */
[----:B------:R-:W-:Y:S01]  /*16f0*/  FFMA.FTZ R81, R81, R166, 1.1641532182693481445e-10 ;  /* 0x2f00000051517423 */ /* 0x000fe200000100a6 */
[----:B------:R-:W-:Y:S01]  /*1700*/  @P0 SHF.L.U32 R82, R72, 0x10, RZ ;  /* 0x0000001048520819 */ /* 0x000fe200000006ff */
[----:B------:R-:W1:Y:S01]  /*1710*/  LDC R170, c[0x0][0x298] ;  /* 0x0000a600ffaa7b82 */ /* 0x000e620000000800 */
[----:B------:R-:W-:Y:S01]  /*1720*/  FMUL.FTZ R83, R83, R172 ;  /* 0x000000ac53537220 */ /* 0x000fe20000410000 */
[----:B------:R-:W-:Y:S01]  /*1730*/  BSSY B0, `(.L_x_2783) ;  /* 0x0000014000007945 */ /* 0x000fe20003800000 */
[----:B------:R-:W-:-:S02]  /*1740*/  PRMT R76, R76, 0x7632, R76 ;  /* 0x000076324c4c7816 */ /* 0x000fc4000000004c */
[----:B0-----:R-:W-:Y:S01]  /*1750*/  FSETP.GTU.FTZ.AND P1, PT, R81, R168, PT ;  /* 0x000000a85100720b */ /* 0x001fe20003f3c000 */
[----:B-1----:R-:W-:-:S12]  /*1760*/  FMUL.FTZ R83, R83, R170 ;  /* 0x000000aa53537220 */ /* 0x002fd80000410000 */
[----:B------:R-:W-:Y:S02]  /*1770*/  @P1 LOP3.LUT R52, R52, 0x4, RZ, 0xfc, !PT ;  /* 0x0000000434341812 */ /* 0x000fe400078efcff */
[----:B------:R-:W-:Y:S02]  /*1780*/  FSEL R83, R83, RZ, !P1 ;  /* 0x000000ff53537208 */ /* 0x000fe40004800000 */
[----:B------:R-:W-:-:S03]  /*1790*/  ISETP.NE.AND P1, PT, R84, 0x1, PT ;  /* 0x000000015400780c */ /* 0x000fc60003f25270 */
[----:B------:R-:W-:-:S04]  /*17a0*/  FMUL.FTZ R161, R83, R80 ;  /* 0x0000005053a17220 */ /* 0x000fc80000410000 */
[----:B------:R-:W-:Y:S01]  /*17b0*/  @P0 FADD.FTZ R161, R161, R82 ;  /* 0x00000052a1a10221 */ /* 0x000fe20000010000 */
[----:B------:R-:W-:-:S05]  /*17c0*/  VIADD R82, R84, 0x1 ;  /* 0x0000000154527836 */ /* 0x000fca0000000000 */
        /* <DEDUP_REMOVED lines=9> */
.L_x_2784:
[----:B------:R-:W-:-:S07]  /*1860*/  IMAD.MOV.U32 R90, RZ, RZ, R174 ;  /* 0x000000ffff5a7224 */ /* 0x000fce00078e00ae */
.L_x_2785:
[----:B------:R-:W-:Y:S05]  /*1870*/  BSYNC B0 ;  /* 0x0000000000007941 */ /* 0x000fea0003800000 */
.L_x_2783:
        /* <DEDUP_REMOVED lines=16> */
.L_x_2789:
[----:B------:R-:W-:Y:S05]  /*1980*/  BSYNC B1 ;  /* 0x0000000000017941 */ /* 0x000fea0003800000 */
.L_x_2788:
        /* <DEDUP_REMOVED lines=40> */
[----:B------:R-:W-:Y:S01]  /*1c10*/  IMAD.MOV.U32 R82, RZ, RZ, RZ ;  /* 0x000000ffff527224 */ /* 0x000fe200078e00ff */
[----:B------:R-:W-:-:S07]  /*1c20*/  LOP3.LUT R160, R163, R80, R38, 0x96, !PT ;  /* 0x00000050a3a07212 */ /* 0x000fce00078e9626 */
.L_x_2787:
[----:B------:R-:W-:Y:S05]  /*1c30*/  BSYNC B0 ;  /* 0x0000000000007941 */ /* 0x000fea0003800000 */
.L_x_2786:
[----:B------:R-:W-:Y:S01]  /*1c40*/  I2FP.F32.U32 R81, R90 ;  /* 0x0000005a00517245 */ /* 0x000fe20000201000 */
[----:B------:R-:W-:Y:S01]  /*1c50*/  BSSY B0, `(.L_x_2790) ;  /* 0x000001b000007945 */ /* 0x000fe20003800000 */
[----:B------:R-:W-:Y:S01]  /*1c60*/  SHF.L.U32 R83, R76, 0x10, RZ ;  /* 0x000000104c537819 */ /* 0x000fe200000006ff */
[----:B------:R-:W-:Y:S01]  /*1c70*/  VIADD R84, R82, 0x1 ;  /* 0x0000000152547836 */ /* 0x000fe20000000000 */
[----:B------:R-:W-:Y:S01]  /*1c80*/  LOP3.LUT R52, R52, 0xfffffffd, RZ, 0xc0, !PT ;  /* 0xfffffffd34347812 */ /* 0x000fe200078ec0ff */
[----:B------:R-:W-:Y:S01]  /*1c90*/  FFMA.FTZ R81, R81, R166, 1.1641532182693481445e-10 ;  /* 0x2f00000051517423 */ /* 0x000fe200000100a6 */
[----:B------:R-:W-:Y:S01]  /*1ca0*/  PRMT R76, R68, 0x7632, R76 ;  /* 0x00007632444c7816 */ /* 0x000fe2000000004c */
[----:B------:R-:W-:Y:S01]  /*1cb0*/  FMUL.FTZ R83, R83, R172 ;  /* 0x000000ac53537220 */ /* 0x000fe20000410000 */
[----:B------:R-:W-:Y:S02]  /*1cc0*/  @P0 PRMT R80, R72, 0x7632, R80 ;  /* 0x0000763248500816 */ /* 0x000fe40000000050 */
[----:B------:R-:W-:Y:S01]  /*1cd0*/  FSETP.GTU.FTZ.AND P1, PT, R81, R168, PT ;  /* 0x000000a85100720b */ /* 0x000fe20003f3c000 */
[----:B------:R-:W-:Y:S01]  /*1ce0*/  FMUL.FTZ R83, R83, R170 ;  /* 0x000000aa53537220 */ /* 0x000fe20000410000 */
[----:B------:R-:W-:Y:S01]  /*1cf0*/  IMAD.U32 R76, R76, 0x10000, RZ ;  /* 0x000100004c4c7824 */ /* 0x000fe200078e00ff */
[----:B------:R-:W-:-:S03]  /*1d00*/  @P0 SHF.L.U32 R80, R80, 0x10, RZ ;  /* 0x0000001050500819 */ /* 0x000fc600000006ff */
        /* <DEDUP_REMOVED lines=14> */
.L_x_2791:
[----:B------:R-:W-:-:S07]  /*1df0*/  IMAD.MOV.U32 R76, RZ, RZ, R174 ;  /* 0x000000ffff4c7224 */ /* 0x000fce00078e00ae */
.L_x_2792:
[----:B------:R-:W-:Y:S05]  /*1e00*/  BSYNC B0 ;  /* 0x0000000000007941 */ /* 0x000fea0003800000 */
.L_x_2790:
        /* <DEDUP_REMOVED lines=16> */
.L_x_2796:
[----:B------:R-:W-:Y:S05]  /*1f10*/  BSYNC B1 ;  /* 0x0000000000017941 */ /* 0x000fea0003800000 */
.L_x_2795:
        /* <DEDUP_REMOVED lines=42> */
.L_x_2794:
[----:B------:R-:W-:Y:S05]  /*21c0*/  BSYNC B0 ;  /* 0x0000000000007941 */ /* 0x000fea0003800000 */
.L_x_2793:
[----:B------:R-:W-:Y:S01]  /*21d0*/  I2FP.F32.U32 R81, R76 ;  /* 0x0000004c00517245 */ /* 0x000fe20000201000 */
[----:B------:R-:W-:Y:S01]  /*21e0*/  IMAD.U32 R76, R69, 0x10000, RZ ;  /* 0x00010000454c7824 */ /* 0x000fe200078e00ff */
[----:B------:R-:W-:Y:S01]  /*21f0*/  SHF.L.U32 R83, R77, 0x10, RZ ;  /* 0x000000104d537819 */ /* 0x000fe200000006ff */
[----:B------:R-:W-:Y:S01]  /*2200*/  BSSY B0, `(.L_x_2797) ;  /* 0x0000016000007945 */ /* 0x000fe20003800000 */
[C---:B------:R-:W-:Y:S01]  /*2210*/  ISETP.NE.AND P2, PT, R84.reuse, 0x1, PT ;  /* 0x000000015400780c */ /* 0x040fe20003f45270 */
[----:B------:R-:W-:Y:S01]  /*2220*/  FFMA.FTZ R81, R81, R166, 1.1641532182693481445e-10 ;  /* 0x2f00000051517423 */ /* 0x000fe200000100a6 */
[----:B------:R-:W-:Y:S01]  /*2230*/  @P0 SHF.L.U32 R80, R73, 0x10, RZ ;  /* 0x0000001049500819 */ /* 0x000fe200000006ff */
[----:B------:R-:W-:Y:S01]  /*2240*/  FMUL.FTZ R83, R83, R172 ;  /* 0x000000ac53537220 */ /* 0x000fe20000410000 */
[----:B------:R-:W-:Y:S01]  /*2250*/  PRMT R88, R77, 0x7632, R88 ;  /* 0x000076324d587816 */ /* 0x000fe20000000058 */
[----:B------:R-:W-:Y:S01]  /*2260*/  VIADD R82, R84, 0x1 ;  /* 0x0000000154527836 */ /* 0x000fe20000000000 */
        /* <DEDUP_REMOVED lines=14> */
.L_x_2798:
[----:B------:R-:W-:-:S07]  /*2350*/  IMAD.MOV.U32 R89, RZ, RZ, R174 ;  /* 0x000000ffff597224 */ /* 0x000fce00078e00ae */
.L_x_2799:
[----:B------:R-:W-:Y:S05]  /*2360*/  BSYNC B0 ;  /* 0x0000000000007941 */ /* 0x000fea0003800000 */
.L_x_2797:
        /* <DEDUP_REMOVED lines=16> */
.L_x_2803:
[----:B------:R-:W-:Y:S05]  /*2470*/  BSYNC B1 ;  /* 0x0000000000017941 */ /* 0x000fea0003800000 */
.L_x_2802:
        /* <DEDUP_REMOVED lines=42> */
.L_x_2801:
[----:B------:R-:W-:Y:S05]  /*2720*/  BSYNC B0 ;  /* 0x0000000000007941 */ /* 0x000fea0003800000 */
.L_x_2800:
[----:B------:R-:W-:Y:S01]  /*2730*/  I2FP.F32.U32 R77, R89 ;  /* 0x00000059004d7245 */ /* 0x000fe20000201000 */
[----:B------:R-:W-:Y:S01]  /*2740*/  BSSY B0, `(.L_x_2804) ;  /* 0x0000019000007945 */ /* 0x000fe20003800000 */
[----:B------:R-:W-:Y:S01]  /*2750*/  SHF.L.U32 R81, R88, 0x10, RZ ;  /* 0x0000001058517819 */ /* 0x000fe200000006ff */
[C---:B------:R-:W-:Y:S01]  /*2760*/  VIADD R83, R82.reuse, 0x1 ;  /* 0x0000000152537836 */ /* 0x040fe20000000000 */
[----:B------:R-:W-:Y:S01]  /*2770*/  ISETP.NE.AND P3, PT, R82, 0x1, PT ;  /* 0x000000015200780c */ /* 0x000fe20003f65270 */
[----:B------:R-:W-:Y:S01]  /*2780*/  FFMA.FTZ R77, R77, R166, 1.1641532182693481445e-10 ;  /* 0x2f0000004d4d7423 */ /* 0x000fe200000100a6 */
[----:B------:R-:W-:Y:S01]  /*2790*/  PRMT R76, R69, 0x7632, R76 ;  /* 0x00007632454c7816 */ /* 0x000fe2000000004c */
[----:B------:R-:W-:-:S03]  /*27a0*/  FMUL.FTZ R81, R81, R172 ;  /* 0x000000ac51517220 */ /* 0x000fc60000410000 */
[----:B------:R-:W-:Y:S01]  /*27b0*/  FSETP.GTU.FTZ.AND P2, PT, R77, R168, PT ;  /* 0x000000a84d00720b */ /* 0x000fe20003f5c000 */
[----:B------:R-:W-:Y:S01]  /*27c0*/  FMUL.FTZ R81, R81, R170 ;  /* 0x000000aa51517220 */ /* 0x000fe20000410000 */
[----:B------:R-:W-:Y:S01]  /*27d0*/  @P0 PRMT R77, R73, 0x7632, R77 ;  /* 0x00007632494d0816 */ /* 0x000fe2000000004d */
[----:B------:R-:W-:-:S03]  /*27e0*/  IMAD.U32 R76, R76, 0x10000, RZ ;  /* 0x000100004c4c7824 */ /* 0x000fc600078e00ff */
[----:B------:R-:W-:Y:S02]  /*27f0*/  FSEL R81, R81, RZ, !P2 ;  /* 0x000000ff51517208 */ /* 0x000fe40005000000 */
[----:B------:R-:W-:-:S03]  /*2800*/  @P0 SHF.L.U32 R80, R77, 0x10, RZ ;  /* 0x000000104d500819 */ /* 0x000fc600000006ff */
        /* <DEDUP_REMOVED lines=11> */
.L_x_2805:
[----:B------:R-:W-:-:S07]  /*28c0*/  IMAD.MOV.U32 R88, RZ, RZ, R174 ;  /* 0x000000ffff587224 */ /* 0x000fce00078e00ae */
.L_x_2806:
[----:B------:R-:W-:Y:S05]  /*28d0*/  BSYNC B0 ;  /* 0x0000000000007941 */ /* 0x000fea0003800000 */
.L_x_2804:
        /* <DEDUP_REMOVED lines=16> */
.L_x_2810:
[----:B------:R-:W-:Y:S05]  /*29e0*/  BSYNC B1 ;  /* 0x0000000000017941 */ /* 0x000fea0003800000 */
.L_x_2809:
        /* <DEDUP_REMOVED lines=41> */
[----:B------:R-:W-:-:S07]  /*2c80*/  LOP3.LUT R160, R163, R76, R38, 0x96, !PT ;  /* 0x0000004ca3a07212 */ /* 0x000fce00078e9626 */
.L_x_2808:
[----:B------:R-:W-:Y:S05]  /*2c90*/  BSYNC B0 ;  /* 0x0000000000007941 */ /* 0x000fea0003800000 */
.L_x_2807:
[----:B------:R-:W-:Y:S01]  /*2ca0*/  I2FP.F32.U32 R77, R88 ;  /* 0x00000058004d7245 */ /* 0x000fe20000201000 */
[----:B------:R-:W-:Y:S01]  /*2cb0*/  IMAD.U32 R76, R70, 0x10000, RZ ;  /* 0x00010000464c7824 */ /* 0x000fe200078e00ff */
[----:B------:R-:W-:Y:S01]  /*2cc0*/  SHF.L.U32 R81, R78, 0x10, RZ ;  /* 0x000000104e517819 */ /* 0x000fe200000006ff */
[----:B------:R-:W-:Y:S01]  /*2cd0*/  BSSY B0, `(.L_x_2811) ;  /* 0x0000016000007945 */ /* 0x000fe20003800000 */
[----:B------:R-:W-:Y:S01]  /*2ce0*/  ISETP.NE.AND P4, PT, R83, 0x1, PT ;  /* 0x000000015300780c */ /* 0x000fe20003f85270 */
        /* <DEDUP_REMOVED lines=19> */
.L_x_2812:
[----:B------:R-:W-:-:S07]  /*2e20*/  IMAD.MOV.U32 R88, RZ, RZ, R174 ;  /* 0x000000ffff587224 */ /* 0x000fce00078e00ae */
.L_x_2813:
[----:B------:R-:W-:Y:S05]  /*2e30*/  BSYNC B0 ;  /* 0x0000000000007941 */ /* 0x000fea0003800000 */
.L_x_2811:
        /* <DEDUP_REMOVED lines=16> */
.L_x_2817:
[----:B------:R-:W-:Y:S05]  /*2f40*/  BSYNC B1 ;  /* 0x0000000000017941 */ /* 0x000fea0003800000 */
.L_x_2816:
        /* <DEDUP_REMOVED lines=42> */
.L_x_2815:
[----:B------:R-:W-:Y:S05]  /*31f0*/  BSYNC B0 ;  /* 0x0000000000007941 */ /* 0x000fea0003800000 */
.L_x_2814:
        /* <DEDUP_REMOVED lines=25> */
.L_x_2819:
[----:B------:R-:W-:-:S07]  /*3390*/  IMAD.MOV.U32 R78, RZ, RZ, R174 ;  /* 0x000000ffff4e7224 */ /* 0x000fce00078e00ae */
.L_x_2820:
[----:B------:R-:W-:Y:S05]  /*33a0*/  BSYNC B0 ;  /* 0x0000000000007941 */ /* 0x000fea0003800000 */
.L_x_2818:
        /* <DEDUP_REMOVED lines=16> */
.L_x_2824:
[----:B------:R-:W-:Y:S05]  /*34b0*/  BSYNC B1 ;  /* 0x0000000000017941 */ /* 0x000fea0003800000 */
.L_x_2823:
        /* <DEDUP_REMOVED lines=41> */
[----:B------:R-:W-:Y:S01]  /*3750*/  HFMA2.MMA R80, -RZ, RZ, 0, 0 ;  /* 0x00000000ff507435 */ /* 0x000fe200000001ff */
[----:B------:R-:W-:-:S10]  /*3760*/  LOP3.LUT R160, R163, R76, R38, 0x96, !PT ;  /* 0x0000004ca3a07212 */ /* 0x000fd400078e9626 */
.L_x_2822:
[----:B------:R-:W-:Y:S05]  /*3770*/  BSYNC B0 ;  /* 0x0000000000007941 */ /* 0x000fea0003800000 */
.L_x_2821:
[----:B------:R-:W-:Y:S01]  /*3780*/  I2FP.F32.U32 R77, R78 ;  /* 0x0000004e004d7245 */ /* 0x000fe20000201000 */
[----:B------:R-:W-:Y:S01]  /*3790*/  IMAD.U32 R81, R79, 0x10000, RZ ;  /* 0x000100004f517824 */ /* 0x000fe200078e00ff */
[----:B------:R-:W-:Y:S01]  /*37a0*/  ISETP.NE.AND P6, PT, R80, 0x1, PT ;  /* 0x000000015000780c */ /* 0x000fe20003fc5270 */
[----:B------:R-:W-:Y:S01]  /*37b0*/  @P0 IMAD.U32 R78, R75, 0x10000, RZ ;  /* 0x000100004b4e0824 */ /* 0x000fe200078e00ff */
[----:B------:R-:W-:Y:S01]  /*37c0*/  SHF.L.U32 R76, R71, 0x10, RZ ;  /* 0x00000010474c7819 */ /* 0x000fe200000006ff */
[----:B------:R-:W-:Y:S01]  /*37d0*/  FFMA.FTZ R77, R77, R166, 1.1641532182693481445e-10 ;  /* 0x2f0000004d4d7423 */ /* 0x000fe200000100a6 */
[----:B------:R-:W-:Y:S01]  /*37e0*/  FMUL.FTZ R81, R81, R172 ;  /* 0x000000ac51517220 */ /* 0x000fe20000410000 */
[----:B------:R-:W-:Y:S01]  /*37f0*/  BSSY B0, `(.L_x_2825) ;  /* 0x0000012000007945 */ /* 0x000fe20003800000 */
[----:B------:R-:W-:Y:S02]  /*3800*/  PRMT R84, R79, 0x7632, R84 ;  /* 0x000076324f547816 */ /* 0x000fe40000000054 */
[----:B------:R-:W-:Y:S01]  /*3810*/  FMUL.FTZ R81, R81, R170 ;  /* 0x000000aa51517220 */ /* 0x000fe20000410000 */
[----:B------:R-:W-:-:S02]  /*3820*/  FSETP.GTU.FTZ.AND P5, PT, R77, R168, PT ;  /* 0x000000a84d00720b */ /* 0x000fc40003fbc000 */
[----:B------:R-:W-:Y:S02]  /*3830*/  IADD3 R178, R80, 0x1, RZ ;  /* 0x0000000150b27810 */ /* 0x000fe40007ffe0ff */
        /* <DEDUP_REMOVED lines=12> */
.L_x_2826:
[----:B------:R-:W-:-:S07]  /*3900*/  MOV R85, R174 ;  /* 0x000000ae00557202 */ /* 0x000fce0000000f00 */
.L_x_2827:
[----:B------:R-:W-:Y:S05]  /*3910*/  BSYNC B0 ;  /* 0x0000000000007941 */ /* 0x000fea0003800000 */
.L_x_2825:
        /* <DEDUP_REMOVED lines=18> */
.L_x_2831:
[----:B------:R-:W-:Y:S05]  /*3a40*/  BSYNC B1 ;  /* 0x0000000000017941 */ /* 0x000fea0003800000 */
.L_x_2830:
        /* <DEDUP_REMOVED lines=41> */
[----:B------:R-:W-:Y:S02]  /*3ce0*/  MOV R174, R78 ;  /* 0x0000004e00ae7202 */ /* 0x000fe40000000f00 */
[----:B------:R-:W-:-:S07]  /*3cf0*/  LOP3.LUT R160, R163, R76, R38, 0x96, !PT ;  /* 0x0000004ca3a07212 */ /* 0x000fce00078e9626 */
.L_x_2829:
[----:B------:R-:W-:Y:S05]  /*3d00*/  BSYNC B0 ;  /* 0x0000000000007941 */ /* 0x000fea0003800000 */
.L_x_2828:
[----:B------:R-:W-:Y:S01]  /*3d10*/  I2FP.F32.U32 R77, R85 ;  /* 0x00000055004d7245 */ /* 0x000fe20000201000 */
[----:B------:R-:W0:Y:S01]  /*3d20*/  LDC.64 R88, c[0x0][0x238] ;  /* 0x00008e00ff587b82 */ /* 0x000e220000000a00 */
[----:B------:R-:W-:Y:S01]  /*3d30*/  SEL R80, RZ, 0x1, P2 ;  /* 0x00000001ff507807 */ /* 0x000fe20001000000 */
[----:B------:R-:W-:Y:S01]  /*3d40*/  VIADD R163, R159, 0x80 ;  /* 0x000000809fa37836 */ /* 0x000fe20000000000 */
[----:B------:R-:W-:Y:S01]  /*3d50*/  SEL R79, RZ, 0x10000, P5 ;  /* 0x00010000ff4f7807 */ /* 0x000fe20002800000 */
[----:B------:R-:W-:Y:S01]  /*3d60*/  FFMA.FTZ R77, R77, R166, 1.1641532182693481445e-10 ;  /* 0x2f0000004d4d7423 */ /* 0x000fe200000100a6 */
[----:B------:R-:W-:Y:S01]  /*3d70*/  SEL R150, RZ, 0x100, P4 ;  /* 0x00000100ff967807 */ /* 0x000fe20002000000 */
[----:B------:R-:W-:Y:S01]  /*3d80*/  IMAD.WIDE.U32 R80, R80, 0x1000000, RZ ;  /* 0x0100000050507825 */ /* 0x000fe200078e00ff */
[----:B------:R-:W-:Y:S01]  /*3d90*/  LOP3.LUT P5, RZ, R52, 0x2, RZ, 0xc0, !PT ;  /* 0x0000000234ff7812 */ /* 0x000fe200078ac0ff */
[----:B------:R-:W1:Y:S01]  /*3da0*/  @P0 LDC.64 R146, c[0x0][0x230] ;  /* 0x00008c00ff920b82 */ /* 0x000e620000000a00 */
[----:B------:R-:W-:-:S02]  /*3db0*/  FSETP.GTU.FTZ.AND P2, PT, R77, R168, PT ;  /* 0x000000a84d00720b */ /* 0x000fc40003f5c000 */
[----:B------:R-:W-:Y:S02]  /*3dc0*/  SHF.L.U32 R77, R84, 0x10, RZ ;  /* 0x00000010544d7819 */ /* 0x000fe400000006ff */
[----:B------:R-:W-:Y:S02]  /*3dd0*/  SEL R76, RZ, 0x1000000, P2 ;  /* 0x01000000ff4c7807 */ /* 0x000fe40001000000 */
[----:B------:R-:W-:Y:S01]  /*3de0*/  SEL R78, RZ, 0x1, P1 ;  /* 0x00000001ff4e7807 */ /* 0x000fe20000800000 */
[----:B------:R-:W-:Y:S01]  /*3df0*/  FMUL.FTZ R77, R77, R172 ;  /* 0x000000ac4d4d7220 */ /* 0x000fe20000410000 */
[----:B------:R-:W2:Y:S01]  /*3e00*/  LDC.64 R84, c[0x0][0x240] ;  /* 0x00009000ff547b82 */ /* 0x000ea20000000a00 */
[----:B------:R-:W-:Y:S02]  /*3e10*/  LOP3.LUT R150, R150, R76, R79, 0xfe, !PT ;  /* 0x0000004c96967212 */ /* 0x000fe400078efe4f */
[----:B------:R-:W-:Y:S01]  /*3e20*/  SEL R76, RZ, 0x1, P5 ;  /* 0x00000001ff4c7807 */ /* 0x000fe20002800000 */
[----:B------:R-:W-:Y:S01]  /*3e30*/  FMUL.FTZ R82, R77, R170 ;  /* 0x000000aa4d527220 */ /* 0x000fe20000410000 */
[----:B------:R-:W-:Y:S01]  /*3e40*/  PRMT R83, R71, 0x7632, R83 ;  /* 0x0000763247537816 */ /* 0x000fe20000000053 */
[----:B------:R-:W-:Y:S01]  /*3e50*/  IMAD.WIDE.U32 R78, R78, 0x10000, RZ ;  /* 0x000100004e4e7825 */ /* 0x000fe200078e00ff */
[----:B------:R-:W-:-:S02]  /*3e60*/  @P0 PRMT R90, R75, 0x7632, R90 ;  /* 0x000076324b5a0816 */ /* 0x000fc4000000005a */
[----:B------:R-:W-:Y:S01]  /*3e70*/  FSEL R82, R82, RZ, !P2 ;  /* 0x000000ff52527208 */ /* 0x000fe20005000000 */
[----:B------:R-:W-:Y:S01]  /*3e80*/  IMAD.WIDE.U32 R76, R76, 0x100, RZ ;  /* 0x000001004c4c7825 */ /* 0x000fe200078e00ff */
[----:B------:R-:W-:Y:S02]  /*3e90*/  LOP3.LUT P6, RZ, R52, 0x4, RZ, 0xc0, !PT ;  /* 0x0000000434ff7812 */ /* 0x000fe400078cc0ff */
[----:B------:R-:W-:Y:S01]  /*3ea0*/  SEL R149, RZ, 0x1, P3 ;  /* 0x00000001ff957807 */ /* 0x000fe20001800000 */
[----:B------:R-:W-:Y:S01]  /*3eb0*/  IMAD.U32 R83, R83, 0x10000, RZ ;  /* 0x0001000053537824 */ /* 0x000fe200078e00ff */
[----:B------:R-:W-:Y:S01]  /*3ec0*/  LOP3.LUT R91, R76, R80, R78, 0xfe, !PT ;  /* 0x000000504c5b7212 */ /* 0x000fe200078efe4e */
[----:B-1----:R-:W-:Y:S01]  /*3ed0*/  @P0 IMAD.WIDE.U32 R146, R163, 0x10, R146 ;  /* 0x00000010a3920825 */ /* 0x002fe200078e0092 */
[----:B------:R-:W-:-:S03]  /*3ee0*/  @P0 SHF.L.U32 R76, R90, 0x10, RZ ;  /* 0x000000105a4c0819 */ /* 0x000fc600000006ff */
[----:B------:R-:W-:Y:S01]  /*3ef0*/  FMUL.FTZ R177, R82, R83 ;  /* 0x0000005352b17220 */ /* 0x000fe20000410000 */
[----:B------:R-:W-:Y:S02]  /*3f00*/  SEL R148, RZ, 0x1, P6 ;  /* 0x00000001ff947807 */ /* 0x000fe40003000000 */
[----:B------:R-:W-:Y:S01]  /*3f10*/  F2FP.BF16.F32.PACK_AB R82, R175, R169 ;  /* 0x000000a9af52723e */ /* 0x000fe200000010ff */
[----:B------:R-:W-:Y:S01]  /*3f20*/  @P0 FADD.FTZ R177, R177, R76 ;  /* 0x0000004cb1b10221 */ /* 0x000fe20000010000 */
[----:B------:R-:W-:Y:S02]  /*3f30*/  LOP3.LUT R90, R91, R148, RZ, 0xfc, !PT ;  /* 0x000000945b5a7212 */ /* 0x000fe400078efcff */
[----:B------:R-:W-:Y:S01]  /*3f40*/  LOP3.LUT R91, R81, R150, R149, 0xfe, !PT ;  /* 0x00000096515b7212 */ /* 0x000fe200078efe95 */
[----:B0-----:R-:W-:Y:S01]  /*3f50*/  IMAD.WIDE.U32 R150, R159, 0x10, R88 ;  /* 0x000000109f967825 */ /* 0x001fe200078e0058 */
[----:B------:R-:W-:Y:S02]  /*3f60*/  F2FP.BF16.F32.PACK_AB R81, R171, R165 ;  /* 0x000000a5ab51723e */ /* 0x000fe400000010ff */
[----:B------:R-:W-:Y:S01]  /*3f70*/  F2FP.BF16.F32.PACK_AB R80, R167, R161 ;  /* 0x000000a1a750723e */ /* 0x000fe200000010ff */
[----:B--2---:R-:W-:Y:S01]  /*3f80*/  IMAD.WIDE.U32 R148, R159, 0x8, R84 ;  /* 0x000000089f947825 */ /* 0x004fe200078e0054 */
[----:B------:R-:W-:-:S02]  /*3f90*/  F2FP.BF16.F32.PACK_AB R83, R177, R173 ;  /* 0x000000adb153723e */ /* 0x000fc400000010ff */
[----:B------:R-:W-:Y:S01]  /*3fa0*/  LOP3.LUT R91, R77, R91, R79, 0xfe, !PT ;  /* 0x0000005b4d5b7212 */ /* 0x000fe200078efe4f */
[----:B------:R-:W-:Y:S02]  /*3fb0*/  IMAD.WIDE.U32 R76, R163, 0x10, R86 ;  /* 0x00000010a34c7825 */ /* 0x000fe400078e0056 */
[----:B------:R0:W-:Y:S04]  /*3fc0*/  STG.E.128 desc[UR4][R150.64], R80 ;  /* 0x0000005096007986 */ /* 0x0001e8000c101d04 */
[----:B------:R0:W-:Y:S04]  /*3fd0*/  STG.E.64 desc[UR4][R148.64], R90 ;  /* 0x0000005a94007986 */ /* 0x0001e8000c101b04 */
        /* <DEDUP_REMOVED lines=14> */
.L_x_2833:
[----:B------:R-:W-:-:S07]  /*40c0*/  MOV R148, R174 ;  /* 0x000000ae00947202 */ /* 0x000fce0000000f00 */
.L_x_2834:
[----:B------:R-:W-:Y:S05]  /*40d0*/  BSYNC B0 ;  /* 0x0000000000007941 */ /* 0x000fea0003800000 */
.L_x_2832:
        /* <DEDUP_REMOVED lines=16> */
.L_x_2838:
[----:B------:R-:W-:Y:S05]  /*41e0*/  BSYNC B1 ;  /* 0x0000000000017941 */ /* 0x000fea0003800000 */
.L_x_2837:
        /* <DEDUP_REMOVED lines=44> */
.L_x_2836:
[----:B------:R-:W-:Y:S05]  /*44b0*/  BSYNC B0 ;  /* 0x0000000000007941 */ /* 0x000fea0003800000 */
.L_x_2835:
[----:B------:R-:W-:Y:S01]  /*44c0*/  I2FP.F32.U32 R81, R148 ;  /* 0x0000009400517245 */ /* 0x000fe20000201000 */
[----:B-----5:R-:W-:Y:S01]  /*44d0*/  IMAD.U32 R83, R76, 0x10000, RZ ;  /* 0x000100004c537824 */ /* 0x020fe200078e00ff */
[----:B------:R-:W-:Y:S01]  /*44e0*/  LOP3.LUT R52, R52, 0xfffffffb, RZ, 0xc0, !PT ;  /* 0xfffffffb34347812 */ /* 0x000fe200078ec0ff */
[----:B------:R-:W-:Y:S01]  /*44f0*/  @P0 IMAD.U32 R82, R72, 0x10000, RZ ;  /* 0x0001000048520824 */ /* 0x000fe200078e00ff */
[----:B------:R-:W-:Y:S01]  /*4500*/  SHF.L.U32 R80, R64, 0x10, RZ ;  /* 0x0000001040507819 */ /* 0x000fe200000006ff */
[----:B------:R-:W-:Y:S01]  /*4510*/  FFMA.FTZ R81, R81, R166, 1.1641532182693481445e-10 ;  /* 0x2f00000051517423 */ /* 0x000fe200000100a6 */
[----:B------:R-:W-:Y:S01]  /*4520*/  FMUL.FTZ R83, R83, R172 ;  /* 0x000000ac53537220 */ /* 0x000fe20000410000 */
[----:B------:R-:W-:Y:S01]  /*4530*/  BSSY B0, `(.L_x_2839) ;  /* 0x0000014000007945 */ /* 0x000fe20003800000 */
[----:B------:R-:W-:Y:S02]  /*4540*/  PRMT R76, R76, 0x7632, R76 ;  /* 0x000076324c4c7816 */ /* 0x000fe4000000004c */
[----:B------:R-:W-:Y:S01]  /*4550*/  FSETP.GTU.FTZ.AND P1, PT, R81, R168, PT ;  /* 0x000000a85100720b */ /* 0x000fe20003f3c000 */
[----:B------:R-:W-:-:S05]  /*4560*/  FMUL.FTZ R83, R83, R170 ;  /* 0x000000aa53537220 */ /* 0x000fca0000410000 */
[----:B------:R-:W-:-:S05]  /*4570*/  FSEL R83, R83, RZ, !P1 ;  /* 0x000000ff53537208 */ /* 0x000fca0004800000 */
[----:B------:R-:W-:Y:S02]  /*4580*/  FMUL.FTZ R179, R83, R80 ;  /* 0x0000005053b37220 */ /* 0x000fe40000410000 */
[----:B------:R-:W-:Y:S02]  /*4590*/  @P1 LOP3.LUT R52, R52, 0x4, RZ, 0xfc, !PT ;  /* 0x0000000434341812 */ /* 0x000fe400078efcff */
[----:B------:R-:W-:Y:S01]  /*45a0*/  ISETP.NE.AND P1, PT, R176, 0x1, PT ;  /* 0x00000001b000780c */ /* 0x000fe20003f25270 */
[----:B------:R-:W-:Y:S01]  /*45b0*/  @P0 FADD.FTZ R179, R82, R179 ;  /* 0x000000b352b30221 */ /* 0x000fe20000010000 */
        /* <DEDUP_REMOVED lines=10> */
.L_x_2840:
[----:B------:R-:W-:-:S07]  /*4660*/  MOV R148, R174 ;  /* 0x000000ae00947202 */ /* 0x000fce0000000f00 */
.L_x_2841:
[----:B------:R-:W-:Y:S05]  /*4670*/  BSYNC B0 ;  /* 0x0000000000007941 */ /* 0x000fea0003800000 */
.L_x_2839:
        /* <DEDUP_REMOVED lines=16> */
.L_x_2845:
[----:B------:R-:W-:Y:S05]  /*4780*/  BSYNC B1 ;  /* 0x0000000000017941 */ /* 0x000fea0003800000 */
.L_x_2844:
        /* <DEDUP_REMOVED lines=44> */
.L_x_2843:
[----:B------:R-:W-:Y:S05]  /*4a50*/  BSYNC B0 ;  /* 0x0000000000007941 */ /* 0x000fea0003800000 */
.L_x_2842:
[----:B------:R-:W-:Y:S01]  /*4a60*/  I2FP.F32.U32 R81, R148 ;  /* 0x0000009400517245 */ /* 0x000fe20000201000 */
[----:B------:R-:W-:Y:S01]  /*4a70*/  IMAD.U32 R83, R76, 0x10000, RZ ;  /* 0x000100004c537824 */ /* 0x000fe200078e00ff */
[----:B------:R-:W-:Y:S01]  /*4a80*/  LOP3.LUT R52, R52, 0xfffffffd, RZ, 0xc0, !PT ;  /* 0xfffffffd34347812 */ /* 0x000fe200078ec0ff */
[----:B------:R-:W-:Y:S01]  /*4a90*/  BSSY B0, `(.L_x_2846) ;  /* 0x0000019000007945 */ /* 0x000fe20003800000 */
[----:B------:R-:W-:Y:S01]  /*4aa0*/  PRMT R76, R64, 0x7632, R76 ;  /* 0x00007632404c7816 */ /* 0x000fe2000000004c */
[----:B------:R-:W-:Y:S01]  /*4ab0*/  FFMA.FTZ R81, R81, R166, 1.1641532182693481445e-10 ;  /* 0x2f00000051517423 */ /* 0x000fe200000100a6 */
[----:B------:R-:W-:Y:S01]  /*4ac0*/  FMUL.FTZ R83, R83, R172 ;  /* 0x000000ac53537220 */ /* 0x000fe20000410000 */
[----:B------:R-:W-:Y:S02]  /*4ad0*/  @P0 PRMT R80, R72, 0x7632, R80 ;  /* 0x0000763248500816 */ /* 0x000fe40000000050 */
[----:B------:R-:W-:Y:S01]  /*4ae0*/  SHF.L.U32 R76, R76, 0x10, RZ ;  /* 0x000000104c4c7819 */ /* 0x000fe200000006ff */
[----:B------:R-:W-:Y:S01]  /*4af0*/  FMUL.FTZ R83, R83, R170 ;  /* 0x000000aa53537220 */ /* 0x000fe20000410000 */
[----:B------:R-:W-:Y:S01]  /*4b00*/  FSETP.GTU.FTZ.AND P1, PT, R81, R168, PT ;  /* 0x000000a85100720b */ /* 0x000fe20003f3c000 */
[----:B------:R-:W-:Y:S01]  /*4b10*/  @P0 IMAD.U32 R80, R80, 0x10000, RZ ;  /* 0x0001000050500824 */ /* 0x000fe200078e00ff */
[----:B------:R-:W-:-:S02]  /*4b20*/  IADD3 R90, R82, 0x1, RZ ;  /* 0x00000001525a7810 */ /* 0x000fc40007ffe0ff */
[----:B------:R-:W-:-:S05]  /*4b30*/  FSEL R83, R83, RZ, !P1 ;  /* 0x000000ff53537208 */ /* 0x000fca0004800000 */
[----:B------:R-:W-:-:S04]  /*4b40*/  FMUL.FTZ R185, R83, R76 ;  /* 0x0000004c53b97220 */ /* 0x000fc80000410000 */
[----:B------:R-:W-:Y:S01]  /*4b50*/  @P1 LOP3.LUT R52, R52, 0x2, RZ, 0xfc, !PT ;  /* 0x0000000234341812 */ /* 0x000fe200078efcff */
[----:B------:R-:W-:Y:S01]  /*4b60*/  @P0 FADD.FTZ R185, R185, R80 ;  /* 0x00000050b9b90221 */ /* 0x000fe20000010000 */
        /* <DEDUP_REMOVED lines=10> */
.L_x_2847:
[----:B------:R-:W-:-:S07]  /*4c10*/  MOV R76, R174 ;  /* 0x000000ae004c7202 */ /* 0x000fce0000000f00 */
.L_x_2848:
[----:B------:R-:W-:Y:S05]  /*4c20*/  BSYNC B0 ;  /* 0x0000000000007941 */ /* 0x000fea0003800000 */
.L_x_2846:
        /* <DEDUP_REMOVED lines=16> */
.L_x_2852:
[----:B------:R-:W-:Y:S05]  /*4d30*/  BSYNC B1 ;  /* 0x0000000000017941 */ /* 0x000fea0003800000 */
.L_x_2851:
        /* <DEDUP_REMOVED lines=44> */
.L_x_2850:
[----:B------:R-:W-:Y:S05]  /*5000*/  BSYNC B0 ;  /* 0x0000000000007941 */ /* 0x000fea0003800000 */
.L_x_2849:
        /* <DEDUP_REMOVED lines=24> */
.L_x_2854:
[----:B------:R-:W-:-:S07]  /*5190*/  MOV R147, R174 ;  /* 0x000000ae00937202 */ /* 0x000fce0000000f00 */
.L_x_2855:
[----:B------:R-:W-:Y:S05]  /*51a0*/  BSYNC B0 ;  /* 0x0000000000007941 */ /* 0x000fea0003800000 */
.L_x_2853:
        /* <DEDUP_REMOVED lines=16> */
.L_x_2859:
[----:B------:R-:W-:Y:S05]  /*52b0*/  BSYNC B1 ;  /* 0x0000000000017941 */ /* 0x000fea0003800000 */
.L_x_2858:
        /* <DEDUP_REMOVED lines=44> */
.L_x_2857:
[----:B------:R-:W-:Y:S05]  /*5580*/  BSYNC B0 ;  /* 0x0000000000007941 */ /* 0x000fea0003800000 */
.L_x_2856:
[----:B------:R-:W-:Y:S01]  /*5590*/  I2FP.F32.U32 R77, R147 ;  /* 0x00000093004d7245 */ /* 0x000fe20000201000 */
[----:B------:R-:W-:Y:S01]  /*55a0*/  IMAD.U32 R81, R146, 0x10000, RZ ;  /* 0x0001000092517824 */ /* 0x000fe200078e00ff */
[C---:B------:R-:W-:Y:S01]  /*55b0*/  ISETP.NE.AND P3, PT, R82.reuse, 0x1, PT ;  /* 0x000000015200780c */ /* 0x040fe20003f65270 */
[----:B------:R-:W-:Y:S01]  /*55c0*/  BSSY B0, `(.L_x_2860) ;  /* 0x0000017000007945 */ /* 0x000fe20003800000 */
[----:B------:R-:W-:Y:S01]  /*55d0*/  PRMT R76, R65, 0x7632, R76 ;  /* 0x00007632414c7816 */ /* 0x000fe2000000004c */
[----:B------:R-:W-:Y:S01]  /*55e0*/  FFMA.FTZ R77, R77, R166, 1.1641532182693481445e-10 ;  /* 0x2f0000004d4d7423 */ /* 0x000fe200000100a6 */
[----:B------:R-:W-:Y:S01]  /*55f0*/  FMUL.FTZ R81, R81, R172 ;  /* 0x000000ac51517220 */ /* 0x000fe20000410000 */
[----:B------:R-:W-:Y:S02]  /*5600*/  IADD3 R83, R82, 0x1, RZ ;  /* 0x0000000152537810 */ /* 0x000fe40007ffe0ff */
[----:B------:R-:W-:Y:S01]  /*5610*/  SHF.L.U32 R76, R76, 0x10, RZ ;  /* 0x000000104c4c7819 */ /* 0x000fe200000006ff */
[----:B------:R-:W-:Y:S01]  /*5620*/  FMUL.FTZ R81, R81, R170 ;  /* 0x000000aa51517220 */ /* 0x000fe20000410000 */
[----:B------:R-:W-:-:S02]  /*5630*/  FSETP.GTU.FTZ.AND P2, PT, R77, R168, PT ;  /* 0x000000a84d00720b */ /* 0x000fc40003f5c000 */
[----:B------:R-:W-:Y:S02]  /*5640*/  @P0 PRMT R77, R73, 0x7632, R77 ;  /* 0x00007632494d0816 */ /* 0x000fe4000000004d */
[----:B------:R-:W-:-:S03]  /*5650*/  FSEL R81, R81, RZ, !P2 ;  /* 0x000000ff51517208 */ /* 0x000fc60005000000 */
[----:B------:R-:W-:Y:S02]  /*5660*/  @P0 IMAD.U32 R80, R77, 0x10000, RZ ;  /* 0x000100004d500824 */ /* 0x000fe400078e00ff */
        /* <DEDUP_REMOVED lines=11> */
.L_x_2861:
[----:B------:R-:W-:-:S07]  /*5720*/  MOV R146, R174 ;  /* 0x000000ae00927202 */ /* 0x000fce0000000f00 */
.L_x_2862:
[----:B------:R-:W-:Y:S05]  /*5730*/  BSYNC B0 ;  /* 0x0000000000007941 */ /* 0x000fea0003800000 */
.L_x_2860:
        /* <DEDUP_REMOVED lines=16> */
.L_x_2866:
[----:B------:R-:W-:Y:S05]  /*5840*/  BSYNC B1 ;  /* 0x0000000000017941 */ /* 0x000fea0003800000 */
.L_x_2865:
        /* <DEDUP_REMOVED lines=44> */
.L_x_2864:
[----:B------:R-:W-:Y:S05]  /*5b10*/  BSYNC B0 ;  /* 0x0000000000007941 */ /* 0x000fea0003800000 */
.L_x_2863:
        /* <DEDUP_REMOVED lines=24> */
.L_x_2868:
[----:B------:R-:W-:-:S07]  /*5ca0*/  MOV R146, R174 ;  /* 0x000000ae00927202 */ /* 0x000fce0000000f00 */
.L_x_2869:
[----:B------:R-:W-:Y:S05]  /*5cb0*/  BSYNC B0 ;  /* 0x0000000000007941 */ /* 0x000fea0003800000 */
.L_x_2867:
        /* <DEDUP_REMOVED lines=16> */
.L_x_2873:
[----:B------:R-:W-:Y:S05]  /*5dc0*/  BSYNC B1 ;  /* 0x0000000000017941 */ /* 0x000fea0003800000 */
.L_x_2872:
        /* <DEDUP_REMOVED lines=44> */
.L_x_2871:
[----:B------:R-:W-:Y:S05]  /*6090*/  BSYNC B0 ;  /* 0x0000000000007941 */ /* 0x000fea0003800000 */
.L_x_2870:
[----:B------:R-:W-:Y:S01]  /*60a0*/  I2FP.F32.U32 R77, R146 ;  /* 0x00000092004d7245 */ /* 0x000fe20000201000 */
[----:B------:R-:W-:Y:S01]  /*60b0*/  IMAD.U32 R81, R78, 0x10000, RZ ;  /* 0x000100004e517824 */ /* 0x000fe200078e00ff */
[----:B------:R-:W-:Y:S01]  /*60c0*/  ISETP.NE.AND P5, PT, R82, 0x1, PT ;  /* 0x000000015200780c */ /* 0x000fe20003fa5270 */
        /* <DEDUP_REMOVED lines=22> */
.L_x_2875:
[----:B------:R-:W-:-:S07]  /*6230*/  MOV R78, R174 ;  /* 0x000000ae004e7202 */ /* 0x000fce0000000f00 */
.L_x_2876:
[----:B------:R-:W-:Y:S05]  /*6240*/  BSYNC B0 ;  /* 0x0000000000007941 */ /* 0x000fea0003800000 */
.L_x_2874:
        /* <DEDUP_REMOVED lines=16> */
.L_x_2880:
[----:B------:R-:W-:Y:S05]  /*6350*/  BSYNC B1 ;  /* 0x0000000000017941 */ /* 0x000fea0003800000 */
.L_x_2879:
        /* <DEDUP_REMOVED lines=44> */
.L_x_2878:
[----:B------:R-:W-:Y:S05]  /*6620*/  BSYNC B0 ;  /* 0x0000000000007941 */ /* 0x000fea0003800000 */
.L_x_2877:
        /* <DEDUP_REMOVED lines=24> */
.L_x_2882:
[----:B------:R-:W-:-:S07]  /*67b0*/  MOV R91, R174 ;  /* 0x000000ae005b7202 */ /* 0x000fce0000000f00 */
.L_x_2883:
[----:B------:R-:W-:Y:S05]  /*67c0*/  BSYNC B0 ;  /* 0x0000000000007941 */ /* 0x000fea0003800000 */
.L_x_2881:
        /* <DEDUP_REMOVED lines=18> */
.L_x_2887:
[----:B------:R-:W-:Y:S05]  /*68f0*/  BSYNC B1 ;  /* 0x0000000000017941 */ /* 0x000fea0003800000 */
.L_x_2886:
        /* <DEDUP_REMOVED lines=44> */
.L_x_2885:
[----:B------:R-:W-:Y:S05]  /*6bc0*/  BSYNC B0 ;  /* 0x0000000000007941 */ /* 0x000fea0003800000 */
.L_x_2884:
[----:B------:R-:W-:Y:S01]  /*6bd0*/  I2FP.F32.U32 R77, R91 ;  /* 0x0000005b004d7245 */ /* 0x000fe20000201000 */
[----:B------:R-:W0:Y:S01]  /*6be0*/  @P0 LDC.64 R146, c[0x0][0x230] ;  /* 0x00008c00ff920b82 */ /* 0x000e220000000a00 */
[----:B------:R-:W-:Y:S02]  /*6bf0*/  SEL R80, RZ, 0x1, P2 ;  /* 0x00000001ff507807 */ /* 0x000fe40001000000 */
[----:B------:R-:W-:Y:S01]  /*6c00*/  SEL R79, RZ, 0x10000, P5 ;  /* 0x00010000ff4f7807 */ /* 0x000fe20002800000 */
[----:B------:R-:W-:Y:S01]  /*6c10*/  FFMA.FTZ R77, R77, R166, 1.1641532182693481445e-10 ;  /* 0x2f0000004d4d7423 */ /* 0x000fe200000100a6 */
[----:B------:R-:W-:Y:S01]  /*6c20*/  SEL R150, RZ, 0x100, P4 ;  /* 0x00000100ff967807 */ /* 0x000fe20002000000 */
[----:B------:R-:W-:Y:S01]  /*6c30*/  IMAD.WIDE.U32 R80, R80, 0x1000000, RZ ;  /* 0x0100000050507825 */ /* 0x000fe200078e00ff */
[----:B------:R-:W-:Y:S02]  /*6c40*/  LOP3.LUT P5, RZ, R52, 0x2, RZ, 0xc0, !PT ;  /* 0x0000000234ff7812 */ /* 0x000fe400078ac0ff */
[----:B------:R-:W-:Y:S01]  /*6c50*/  FSETP.GTU.FTZ.AND P2, PT, R77, R168, PT ;  /* 0x000000a84d00720b */ /* 0x000fe20003f5c000 */
[----:B------:R-:W-:Y:S01]  /*6c60*/  IMAD.U32 R77, R90, 0x10000, RZ ;  /* 0x000100005a4d7824 */ /* 0x000fe200078e00ff */
[----:B------:R-:W-:-:S02]  /*6c70*/  SEL R78, RZ, 0x1, P1 ;  /* 0x00000001ff4e7807 */ /* 0x000fc40000800000 */
[----:B------:R-:W-:Y:S01]  /*6c80*/  SEL R76, RZ, 0x1000000, P2 ;  /* 0x01000000ff4c7807 */ /* 0x000fe20001000000 */
[----:B------:R-:W-:Y:S01]  /*6c90*/  FMUL.FTZ R77, R77, R172 ;  /* 0x000000ac4d4d7220 */ /* 0x000fe20000410000 */
[----:B------:R-:W-:Y:S02]  /*6ca0*/  PRMT R83, R67, 0x7632, R83 ;  /* 0x0000763243537816 */ /* 0x000fe40000000053 */
[----:B------:R-:W-:Y:S01]  /*6cb0*/  LOP3.LUT R150, R150, R76, R79, 0xfe, !PT ;  /* 0x0000004c96967212 */ /* 0x000fe200078efe4f */
[----:B------:R-:W-:Y:S01]  /*6cc0*/  FMUL.FTZ R82, R77, R170 ;  /* 0x000000aa4d527220 */ /* 0x000fe20000410000 */
[----:B------:R-:W-:Y:S01]  /*6cd0*/  SEL R76, RZ, 0x1, P5 ;  /* 0x00000001ff4c7807 */ /* 0x000fe20002800000 */
[----:B------:R-:W-:Y:S01]  /*6ce0*/  IMAD.WIDE.U32 R78, R78, 0x10000, RZ ;  /* 0x000100004e4e7825 */ /* 0x000fe200078e00ff */
[----:B------:R-:W-:Y:S02]  /*6cf0*/  @P0 PRMT R90, R75, 0x7632, R90 ;  /* 0x000076324b5a0816 */ /* 0x000fe4000000005a */
[----:B------:R-:W-:Y:S01]  /*6d00*/  SHF.L.U32 R83, R83, 0x10, RZ ;  /* 0x0000001053537819 */ /* 0x000fe200000006ff */
[----:B------:R-:W-:Y:S01]  /*6d10*/  IMAD.WIDE.U32 R76, R76, 0x100, RZ ;  /* 0x000001004c4c7825 */ /* 0x000fe200078e00ff */
[----:B------:R-:W-:-:S02]  /*6d20*/  FSEL R82, R82, RZ, !P2 ;  /* 0x000000ff52527208 */ /* 0x000fc40005000000 */
[----:B------:R-:W-:Y:S02]  /*6d30*/  LOP3.LUT P6, RZ, R52, 0x4, RZ, 0xc0, !PT ;  /* 0x0000000434ff7812 */ /* 0x000fe400078cc0ff */
[----:B------:R-:W-:Y:S01]  /*6d40*/  LOP3.LUT R91, R76, R80, R78, 0xfe, !PT ;  /* 0x000000504c5b7212 */ /* 0x000fe200078efe4e */
[----:B------:R-:W-:Y:S01]  /*6d50*/  @P0 IMAD.U32 R76, R90, 0x10000, RZ ;  /* 0x000100005a4c0824 */ /* 0x000fe200078e00ff */
[----:B------:R-:W-:Y:S01]  /*6d60*/  SEL R148, RZ, 0x1, P6 ;  /* 0x00000001ff947807 */ /* 0x000fe20003000000 */
[----:B------:R-:W-:Y:S01]  /*6d70*/  FMUL.FTZ R197, R82, R83 ;  /* 0x0000005352c57220 */ /* 0x000fe20000410000 */
[----:B------:R-:W-:Y:S02]  /*6d80*/  SEL R149, RZ, 0x1, P3 ;  /* 0x00000001ff957807 */ /* 0x000fe40001800000 */
[----:B------:R-:W-:Y:S01]  /*6d90*/  LOP3.LUT R90, R91, R148, RZ, 0xfc, !PT ;  /* 0x000000945b5a7212 */ /* 0x000fe200078efcff */
[----:B------:R-:W-:Y:S01]  /*6da0*/  @P0 FADD.FTZ R197, R197, R76 ;  /* 0x0000004cc5c50221 */ /* 0x000fe20000010000 */
[----:B------:R-:W-:Y:S01]  /*6db0*/  LOP3.LUT R91, R81, R150, R149, 0xfe, !PT ;  /* 0x00000096515b7212 */ /* 0x000fe200078efe95 */
[----:B------:R-:W-:Y:S01]  /*6dc0*/  IMAD.WIDE.U32 R150, R163, 0x10, R88 ;  /* 0x00000010a3967825 */ /* 0x000fe200078e0058 */
[----:B------:R-:W-:-:S02]  /*6dd0*/  IADD3 R181, R159, 0x100, RZ ;  /* 0x000001009fb57810 */ /* 0x000fc40007ffe0ff */
[----:B------:R-:W-:Y:S01]  /*6de0*/  F2FP.BF16.F32.PACK_AB R82, R195, R189 ;  /* 0x000000bdc352723e */ /* 0x000fe200000010ff */
[----:B------:R-:W-:Y:S01]  /*6df0*/  IMAD.WIDE.U32 R148, R163, 0x8, R84 ;  /* 0x00000008a3947825 */ /* 0x000fe200078e0054 */
        /* <DEDUP_REMOVED lines=22> */
.L_x_2889:
[----:B------:R-:W-:-:S07]  /*6f60*/  IMAD.MOV.U32 R148, RZ, RZ, R174 ;  /* 0x000000ffff947224 */ /* 0x000fce00078e00ae */
.L_x_2890:
[----:B------:R-:W-:Y:S05]  /*6f70*/  BSYNC B0 ;  /* 0x0000000000007941 */ /* 0x000fea0003800000 */
.L_x_2888:
        /* <DEDUP_REMOVED lines=16> */
.L_x_2894:
[----:B------:R-:W-:Y:S05]  /*7080*/  BSYNC B1 ;  /* 0x0000000000017941 */ /* 0x000fea0003800000 */
.L_x_2893:
        /* <DEDUP_REMOVED lines=44> */
.L_x_2892:
[----:B------:R-:W-:Y:S05]  /*7350*/  BSYNC B0 ;  /* 0x0000000000007941 */ /* 0x000fea0003800000 */
.L_x_2891:
[----:B------:R-:W-:Y:S01]  /*7360*/  I2FP.F32.U32 R81, R148 ;  /* 0x0000009400517245 */ /* 0x000fe20000201000 */
[----:B------:R-:W-:Y:S01]  /*7370*/  IMAD.U32 R80, R60, 0x10000, RZ ;  /* 0x000100003c507824 */ /* 0x000fe200078e00ff */
[----:B-----5:R-:W-:Y:S01]  /*7380*/  SHF.L.U32 R83, R76, 0x10, RZ ;  /* 0x000000104c537819 */ /* 0x020fe200000006ff */
[----:B------:R-:W-:Y:S01]  /*7390*/  BSSY B0, `(.L_x_2895) ;  /* 0x0000018000007945 */ /* 0x000fe20003800000 */
[----:B------:R-:W-:Y:S01]  /*73a0*/  LOP3.LUT R52, R52, 0xfffffffb, RZ, 0xc0, !PT ;  /* 0xfffffffb34347812 */ /* 0x000fe200078ec0ff */
[----:B------:R-:W-:Y:S01]  /*73b0*/  FFMA.FTZ R81, R81, R166, 1.1641532182693481445e-10 ;  /* 0x2f00000051517423 */ /* 0x000fe200000100a6 */
[----:B------:R-:W-:Y:S01]  /*73c0*/  @P0 SHF.L.U32 R82, R72, 0x10, RZ ;  /* 0x0000001048520819 */ /* 0x000fe200000006ff */
[----:B------:R-:W-:Y:S01]  /*73d0*/  FMUL.FTZ R83, R83, R172 ;  /* 0x000000ac53537220 */ /* 0x000fe20000410000 */
        /* <DEDUP_REMOVED lines=18> */
.L_x_2896:
[----:B------:R-:W-:-:S07]  /*7500*/  IMAD.MOV.U32 R148, RZ, RZ, R174 ;  /* 0x000000ffff947224 */ /* 0x000fce00078e00ae */
.L_x_2897:
[----:B------:R-:W-:Y:S05]  /*7510*/  BSYNC B0 ;  /* 0x0000000000007941 */ /* 0x000fea0003800000 */
.L_x_2895:
        /* <DEDUP_REMOVED lines=16> */
.L_x_2901:
[----:B------:R-:W-:Y:S05]  /*7620*/  BSYNC B1 ;  /* 0x0000000000017941 */ /* 0x000fea0003800000 */
.L_x_2900:
        /* <DEDUP_REMOVED lines=42> */
[----:B------:R-:W-:Y:S01]  /*78d0*/  IMAD.MOV.U32 R82, RZ, RZ, RZ ;  /* 0x000000ffff527224 */ /* 0x000fe200078e00ff */
[----:B------:R-:W-:-:S07]  /*78e0*/  MOV R162, R80 ;  /* 0x0000005000a27202 */ /* 0x000fce0000000f00 */
.L_x_2899:
[----:B------:R-:W-:Y:S05]  /*78f0*/  BSYNC B0 ;  /* 0x0000000000007941 */ /* 0x000fea0003800000 */
.L_x_2898:
        /* <DEDUP_REMOVED lines=27> */
.L_x_2903:
[----:B------:R-:W-:-:S07]  /*7ab0*/  IMAD.MOV.U32 R76, RZ, RZ, R174 ;  /* 0x000000ffff4c7224 */ /* 0x000fce00078e00ae */
.L_x_2904:
[----:B------:R-:W-:Y:S05]  /*7ac0*/  BSYNC B0 ;  /* 0x0000000000007941 */ /* 0x000fea0003800000 */
.L_x_2902:
        /* <DEDUP_REMOVED lines=16> */
.L_x_2908:
[----:B------:R-:W-:Y:S05]  /*7bd0*/  BSYNC B1 ;  /* 0x0000000000017941 */ /* 0x000fea0003800000 */
.L_x_2907:
        /* <DEDUP_REMOVED lines=44> */
.L_x_2906:
[----:B------:R-:W-:Y:S05]  /*7ea0*/  BSYNC B0 ;  /* 0x0000000000007941 */ /* 0x000fea0003800000 */
.L_x_2905:
        /* <DEDUP_REMOVED lines=24> */
.L_x_2910:
[----:B------:R-:W-:-:S07]  /*8030*/  IMAD.MOV.U32 R147, RZ, RZ, R174 ;  /* 0x000000ffff937224 */ /* 0x000fce00078e00ae */
.L_x_2911:
[----:B------:R-:W-:Y:S05]  /*8040*/  BSYNC B0 ;  /* 0x0000000000007941 */ /* 0x000fea0003800000 */
.L_x_2909:
        /* <DEDUP_REMOVED lines=16> */
.L_x_2915:
[----:B------:R-:W-:Y:S05]  /*8150*/  BSYNC B1 ;  /* 0x0000000000017941 */ /* 0x000fea0003800000 */
.L_x_2914:
        /* <DEDUP_REMOVED lines=44> */
.L_x_2913:
[----:B------:R-:W-:Y:S05]  /*8420*/  BSYNC B0 ;  /* 0x0000000000007941 */ /* 0x000fea0003800000 */
.L_x_2912:
        /* <DEDUP_REMOVED lines=25> */
.L_x_2917:
[----:B------:R-:W-:-:S07]  /*85c0*/  IMAD.MOV.U32 R146, RZ, RZ, R174 ;  /* 0x000000ffff927224 */ /* 0x000fce00078e00ae */
.L_x_2918:
[----:B------:R-:W-:Y:S05]  /*85d0*/  BSYNC B0 ;  /* 0x0000000000007941 */ /* 0x000fea0003800000 */
.L_x_2916:
        /* <DEDUP_REMOVED lines=16> */
.L_x_2922:
[----:B------:R-:W-:Y:S05]  /*86e0*/  BSYNC B1 ;  /* 0x0000000000017941 */ /* 0x000fea0003800000 */
.L_x_2921:
        /* <DEDUP_REMOVED lines=44> */
.L_x_2920:
[----:B------:R-:W-:Y:S05]  /*89b0*/  BSYNC B0 ;  /* 0x0000000000007941 */ /* 0x000fea0003800000 */
.L_x_2919:
        /* <DEDUP_REMOVED lines=24> */
.L_x_2924:
[----:B------:R-:W-:-:S07]  /*8b40*/  IMAD.MOV.U32 R146, RZ, RZ, R174 ;  /* 0x000000ffff927224 */ /* 0x000fce00078e00ae */
.L_x_2925:
[----:B------:R-:W-:Y:S05]  /*8b50*/  BSYNC B0 ;  /* 0x0000000000007941 */ /* 0x000fea0003800000 */
.L_x_2923:
        /* <DEDUP_REMOVED lines=16> */
.L_x_2929:
[----:B------:R-:W-:Y:S05]  /*8c60*/  BSYNC B1 ;  /* 0x0000000000017941 */ /* 0x000fea0003800000 */
.L_x_2928:
        /* <DEDUP_REMOVED lines=44> */
.L_x_2927:
[----:B------:R-:W-:Y:S05]  /*8f30*/  BSYNC B0 ;  /* 0x0000000000007941 */ /* 0x000fea0003800000 */
.L_x_2926:
        /* <DEDUP_REMOVED lines=25> */
.L_x_2931:
[----:B------:R-:W-:-:S07]  /*90d0*/  IMAD.MOV.U32 R78, RZ, RZ, R174 ;  /* 0x000000ffff4e7224 */ /* 0x000fce00078e00ae */
.L_x_2932:
[----:B------:R-:W-:Y:S05]  /*90e0*/  BSYNC B0 ;  /* 0x0000000000007941 */ /* 0x000fea0003800000 */
.L_x_2930:
        /* <DEDUP_REMOVED lines=16> */
.L_x_2936:
[----:B------:R-:W-:Y:S05]  /*91f0*/  BSYNC B1 ;  /* 0x0000000000017941 */ /* 0x000fea0003800000 */
.L_x_2935:
        /* <DEDUP_REMOVED lines=44> */
.L_x_2934:
[----:B------:R-:W-:Y:S05]  /*94c0*/  BSYNC B0 ;  /* 0x0000000000007941 */ /* 0x000fea0003800000 */
.L_x_2933:
        /* <DEDUP_REMOVED lines=24> */
.L_x_2938:
[----:B------:R-:W-:-:S07]  /*9650*/  IMAD.MOV.U32 R91, RZ, RZ, R174 ;  /* 0x000000ffff5b7224 */ /* 0x000fce00078e00ae */
.L_x_2939:
[----:B------:R-:W-:Y:S05]  /*9660*/  BSYNC B0 ;  /* 0x0000000000007941 */ /* 0x000fea0003800000 */
.L_x_2937:
        /* <DEDUP_REMOVED lines=18> */
.L_x_2943:
[----:B------:R-:W-:Y:S05]  /*9790*/  BSYNC B1 ;  /* 0x0000000000017941 */ /* 0x000fea0003800000 */
.L_x_2942:
        /* <DEDUP_REMOVED lines=44> */
.L_x_2941:
[----:B------:R-:W-:Y:S05]  /*9a60*/  BSYNC B0 ;  /* 0x0000000000007941 */ /* 0x000fea0003800000 */
.L_x_2940:
[----:B------:R-:W-:Y:S01]  /*9a70*/  I2FP.F32.U32 R77, R91 ;  /* 0x0000005b004d7245 */ /* 0x000fe20000201000 */
[----:B------:R-:W0:Y:S01]  /*9a80*/  @P0 LDC.64 R146, c[0x0][0x230] ;  /* 0x00008c00ff920b82 */ /* 0x000e220000000a00 */
[----:B------:R-:W-:Y:S01]  /*9a90*/  SEL R80, RZ, 0x1, P2 ;  /* 0x00000001ff507807 */ /* 0x000fe20001000000 */
[----:B------:R-:W-:Y:S01]  /*9aa0*/  VIADD R201, R159, 0x180 ;  /* 0x000001809fc97836 */ /* 0x000fe20000000000 */
[----:B------:R-:W-:Y:S01]  /*9ab0*/  SEL R79, RZ, 0x10000, P5 ;  /* 0x00010000ff4f7807 */ /* 0x000fe20002800000 */
[----:B------:R-:W-:Y:S01]  /*9ac0*/  FFMA.FTZ R77, R77, R166, 1.1641532182693481445e-10 ;  /* 0x2f0000004d4d7423 */ /* 0x000fe200000100a6 */
[----:B------:R-:W-:Y:S01]  /*9ad0*/  SEL R150, RZ, 0x100, P4 ;  /* 0x00000100ff967807 */ /* 0x000fe20002000000 */
[----:B------:R-:W-:Y:S01]  /*9ae0*/  IMAD.WIDE.U32 R80, R80, 0x1000000, RZ ;  /* 0x0100000050507825 */ /* 0x000fe200078e00ff */
[----:B------:R-:W-:Y:S02]  /*9af0*/  LOP3.LUT P5, RZ, R52, 0x2, RZ, 0xc0, !PT ;  /* 0x0000000234ff7812 */ /* 0x000fe400078ac0ff */
[----:B------:R-:W-:-:S02]  /*9b00*/  FSETP.GTU.FTZ.AND P2, PT, R77, R168, PT ;  /* 0x000000a84d00720b */ /* 0x000fc40003f5c000 */
[----:B------:R-:W-:Y:S02]  /*9b10*/  SHF.L.U32 R77, R90, 0x10, RZ ;  /* 0x000000105a4d7819 */ /* 0x000fe400000006ff */
[----:B------:R-:W-:Y:S02]  /*9b20*/  SEL R76, RZ, 0x1000000, P2 ;  /* 0x01000000ff4c7807 */ /* 0x000fe40001000000 */
[----:B------:R-:W-:Y:S01]  /*9b30*/  SEL R78, RZ, 0x1, P1 ;  /* 0x00000001ff4e7807 */ /* 0x000fe20000800000 */
[----:B------:R-:W-:Y:S01]  /*9b40*/  FMUL.FTZ R77, R77, R172 ;  /* 0x000000ac4d4d7220 */ /* 0x000fe20000410000 */
        /* <DEDUP_REMOVED lines=12> */
[----:B0-----:R-:W-:Y:S01]  /*9c10*/  @P0 IMAD.WIDE.U32 R146, R201, 0x10, R146 ;  /* 0x00000010c9920825 */ /* 0x001fe200078e0092 */
[----:B------:R-:W-:-:S03]  /*9c20*/  @P0 SHF.L.U32 R76, R90, 0x10, RZ ;  /* 0x000000105a4c0819 */ /* 0x000fc600000006ff */
[----:B------:R-:W-:Y:S01]  /*9c30*/  FMUL.FTZ R215, R82, R83 ;  /* 0x0000005352d77220 */ /* 0x000fe20000410000 */
[----:B------:R-:W-:Y:S02]  /*9c40*/  SEL R148, RZ, 0x1, P6 ;  /* 0x00000001ff947807 */ /* 0x000fe40003000000 */
[----:B------:R-:W-:Y:S01]  /*9c50*/  F2FP.BF16.F32.PACK_AB R82, R213, R207 ;  /* 0x000000cfd552723e */ /* 0x000fe200000010ff */
[----:B------:R-:W-:Y:S01]  /*9c60*/  @P0 FADD.FTZ R215, R215, R76 ;  /* 0x0000004cd7d70221 */ /* 0x000fe20000010000 */
[----:B------:R-:W-:Y:S02]  /*9c70*/  LOP3.LUT R90, R91, R148, RZ, 0xfc, !PT ;  /* 0x000000945b5a7212 */ /* 0x000fe400078efcff */
[----:B------:R-:W-:Y:S01]  /*9c80*/  LOP3.LUT R91, R81, R150, R149, 0xfe, !PT ;  /* 0x00000096515b7212 */ /* 0x000fe200078efe95 */
[----:B------:R-:W-:Y:S01]  /*9c90*/  IMAD.WIDE.U32 R150, R181, 0x10, R88 ;  /* 0x00000010b5967825 */ /* 0x000fe200078e0058 */
[----:B------:R-:W-:Y:S02]  /*9ca0*/  F2FP.BF16.F32.PACK_AB R81, R209, R203 ;  /* 0x000000cbd151723e */ /* 0x000fe400000010ff */
[----:B------:R-:W-:Y:S01]  /*9cb0*/  F2FP.BF16.F32.PACK_AB R80, R205, R199 ;  /* 0x000000c7cd50723e */ /* 0x000fe200000010ff */
[----:B------:R-:W-:Y:S01]  /*9cc0*/  IMAD.WIDE.U32 R148, R181, 0x8, R84 ;  /* 0x00000008b5947825 */ /* 0x000fe200078e0054 */
        /* <DEDUP_REMOVED lines=19> */
.L_x_2945:
[----:B------:R-:W-:-:S07]  /*9e00*/  MOV R148, R174 ;  /* 0x000000ae00947202 */ /* 0x000fce0000000f00 */
.L_x_2946:
[----:B------:R-:W-:Y:S05]  /*9e10*/  BSYNC B0 ;  /* 0x0000000000007941 */ /* 0x000fea0003800000 */
.L_x_2944:
        /* <DEDUP_REMOVED lines=16> */
.L_x_2950:
[----:B------:R-:W-:Y:S05]  /*9f20*/  BSYNC B1 ;  /* 0x0000000000017941 */ /* 0x000fea0003800000 */
.L_x_2949:
        /* <DEDUP_REMOVED lines=44> */
.L_x_2948:
[----:B------:R-:W-:Y:S05]  /*a1f0*/  BSYNC B0 ;  /* 0x0000000000007941 */ /* 0x000fea0003800000 */
.L_x_2947:
        /* <DEDUP_REMOVED lines=26> */
.L_x_2952:
[----:B------:R-:W-:-:S07]  /*a3a0*/  MOV R148, R174 ;  /* 0x000000ae00947202 */ /* 0x000fce0000000f00 */
.L_x_2953:
[----:B------:R-:W-:Y:S05]  /*a3b0*/  BSYNC B0 ;  /* 0x0000000000007941 */ /* 0x000fea0003800000 */
.L_x_2951:
        /* <DEDUP_REMOVED lines=16> */
.L_x_2957:
[----:B------:R-:W-:Y:S05]  /*a4c0*/  BSYNC B1 ;  /* 0x0000000000017941 */ /* 0x000fea0003800000 */
.L_x_2956:
        /* <DEDUP_REMOVED lines=44> */
.L_x_2955:
[----:B------:R-:W-:Y:S05]  /*a790*/  BSYNC B0 ;  /* 0x0000000000007941 */ /* 0x000fea0003800000 */
.L_x_2954:
        /* <DEDUP_REMOVED lines=27> */
.L_x_2959:
[----:B------:R-:W-:-:S07]  /*a950*/  MOV R76, R174 ;  /* 0x000000ae004c7202 */ /* 0x000fce0000000f00 */
.L_x_2960:
[----:B------:R-:W-:Y:S05]  /*a960*/  BSYNC B0 ;  /* 0x0000000000007941 */ /* 0x000fea0003800000 */
.L_x_2958:
        /* <DEDUP_REMOVED lines=16> */
.L_x_2964:
[----:B------:R-:W-:Y:S05]  /*aa70*/  BSYNC B1 ;  /* 0x0000000000017941 */ /* 0x000fea0003800000 */
.L_x_2963:
        /* <DEDUP_REMOVED lines=44> */
.L_x_2962:
[----:B------:R-:W-:Y:S05]  /*ad40*/  BSYNC B0 ;  /* 0x0000000000007941 */ /* 0x000fea0003800000 */
.L_x_2961:
        /* <DEDUP_REMOVED lines=24> */
.L_x_2966:
[----:B------:R-:W-:-:S07]  /*aed0*/  MOV R147, R174 ;  /* 0x000000ae00937202 */ /* 0x000fce0000000f00 */
.L_x_2967:
[----:B------:R-:W-:Y:S05]  /*aee0*/  BSYNC B0 ;  /* 0x0000000000007941 */ /* 0x000fea0003800000 */
.L_x_2965:
        /* <DEDUP_REMOVED lines=16> */
.L_x_2971:
[----:B------:R-:W-:Y:S05]  /*aff0*/  BSYNC B1 ;  /* 0x0000000000017941 */ /* 0x000fea0003800000 */
.L_x_2970:
        /* <DEDUP_REMOVED lines=44> */
.L_x_2969:
[----:B------:R-:W-:Y:S05]  /*b2c0*/  BSYNC B0 ;  /* 0x0000000000007941 */ /* 0x000fea0003800000 */
.L_x_2968:
        /* <DEDUP_REMOVED lines=25> */
.L_x_2973:
[----:B------:R-:W-:-:S07]  /*b460*/  MOV R146, R174 ;  /* 0x000000ae00927202 */ /* 0x000fce0000000f00 */
.L_x_2974:
[----:B------:R-:W-:Y:S05]  /*b470*/  BSYNC B0 ;  /* 0x0000000000007941 */ /* 0x000fea0003800000 */
.L_x_2972:
        /* <DEDUP_REMOVED lines=16> */
.L_x_2978:
[----:B------:R-:W-:Y:S05]  /*b580*/  BSYNC B1 ;  /* 0x0000000000017941 */ /* 0x000fea0003800000 */
.L_x_2977:
        /* <DEDUP_REMOVED lines=44> */
.L_x_2976:
[----:B------:R-:W-:Y:S05]  /*b850*/  BSYNC B0 ;  /* 0x0000000000007941 */ /* 0x000fea0003800000 */
.L_x_2975:
        /* <DEDUP_REMOVED lines=24> */
.L_x_2980:
[----:B------:R-:W-:-:S07]  /*b9e0*/  MOV R146, R174 ;  /* 0x000000ae00927202 */ /* 0x000fce0000000f00 */
.L_x_2981:
[----:B------:R-:W-:Y:S05]  /*b9f0*/  BSYNC B0 ;  /* 0x0000000000007941 */ /* 0x000fea0003800000 */
.L_x_2979:
        /* <DEDUP_REMOVED lines=16> */
.L_x_2985:
[----:B------:R-:W-:Y:S05]  /*bb00*/  BSYNC B1 ;  /* 0x0000000000017941 */ /* 0x000fea0003800000 */
.L_x_2984:
        /* <DEDUP_REMOVED lines=44> */
.L_x_2983:
[----:B------:R-:W-:Y:S05]  /*bdd0*/  BSYNC B0 ;  /* 0x0000000000007941 */ /* 0x000fea0003800000 */
.L_x_2982:
        /* <DEDUP_REMOVED lines=25> */
.L_x_2987:
[----:B------:R-:W-:-:S07]  /*bf70*/  MOV R78, R174 ;  /* 0x000000ae004e7202 */ /* 0x000fce0000000f00 */
.L_x_2988:
[----:B------:R-:W-:Y:S05]  /*bf80*/  BSYNC B0 ;  /* 0x0000000000007941 */ /* 0x000fea0003800000 */
.L_x_2986:
        /* <DEDUP_REMOVED lines=16> */
.L_x_2992:
[----:B------:R-:W-:Y:S05]  /*c090*/  BSYNC B1 ;  /* 0x0000000000017941 */ /* 0x000fea0003800000 */
.L_x_2991:
        /* <DEDUP_REMOVED lines=44> */
.L_x_2990:
[----:B------:R-:W-:Y:S05]  /*c360*/  BSYNC B0 ;  /* 0x0000000000007941 */ /* 0x000fea0003800000 */
.L_x_2989:
        /* <DEDUP_REMOVED lines=24> */
.L_x_2994:
[----:B------:R-:W-:-:S07]  /*c4f0*/  MOV R91, R174 ;  /* 0x000000ae005b7202 */ /* 0x000fce0000000f00 */
.L_x_2995:
[----:B------:R-:W-:Y:S05]  /*c500*/  BSYNC B0 ;  /* 0x0000000000007941 */ /* 0x000fea0003800000 */
.L_x_2993:
        /* <DEDUP_REMOVED lines=18> */
.L_x_2999:
[----:B------:R-:W-:Y:S05]  /*c630*/  BSYNC B1 ;  /* 0x0000000000017941 */ /* 0x000fea0003800000 */
.L_x_2998:
        /* <DEDUP_REMOVED lines=44> */
.L_x_2997:
[----:B------:R-:W-:Y:S05]  /*c900*/  BSYNC B0 ;  /* 0x0000000000007941 */ /* 0x000fea0003800000 */
.L_x_2996:
[----:B------:R-:W-:Y:S02]  /*c910*/  I2FP.F32.U32 R77, R91 ;  /* 0x0000005b004d7245 */ /* 0x000fe40000201000 */
        /* <DEDUP_REMOVED lines=8> */
[----:B------:R-:W-:-:S02]  /*c9a0*/  PRMT R83, R59, 0x7632, R83 ;  /* 0x000076323b537816 */ /* 0x000fc40000000053 */
[----:B------:R-:W-:Y:S02]  /*c9b0*/  SEL R76, RZ, 0x1000000, P2 ;  /* 0x01000000ff4c7807 */ /* 0x000fe40001000000 */
[----:B------:R-:W-:Y:S02]  /*c9c0*/  SEL R78, RZ, 0x1, P1 ;  /* 0x00000001ff4e7807 */ /* 0x000fe40000800000 */
[----:B------:R-:W-:Y:S01]  /*c9d0*/  LOP3.LUT R148, R148, R76, R79, 0xfe, !PT ;  /* 0x0000004c94947212 */ /* 0x000fe200078efe4f */
[----:B------:R-:W-:Y:S01]  /*c9e0*/  FMUL.FTZ R79, R77, R172 ;  /* 0x000000ac4d4f7220 */ /* 0x000fe20000410000 */
[----:B------:R-:W-:Y:S01]  /*c9f0*/  SEL R146, RZ, 0x1, P5 ;  /* 0x00000001ff927807 */ /* 0x000fe20002800000 */
[----:B------:R-:W0:Y:S01]  /*ca00*/  @P0 LDC.64 R76, c[0x0][0x230] ;  /* 0x00008c00ff4c0b82 */ /* 0x000e220000000a00 */
[----:B------:R-:W-:Y:S01]  /*ca10*/  @P0 PRMT R90, R75, 0x7632, R90 ;  /* 0x000076324b5a0816 */ /* 0x000fe2000000005a */
[----:B------:R-:W-:Y:S01]  /*ca20*/  FMUL.FTZ R82, R79, R170 ;  /* 0x000000aa4f527220 */ /* 0x000fe20000410000 */
[----:B------:R-:W-:Y:S01]  /*ca30*/  SHF.L.U32 R83, R83, 0x10, RZ ;  /* 0x0000001053537819 */ /* 0x000fe200000006ff */
[----:B------:R-:W-:Y:S01]  /*ca40*/  IMAD.WIDE.U32 R78, R78, 0x10000, RZ ;  /* 0x000100004e4e7825 */ /* 0x000fe200078e00ff */
[----:B------:R-:W-:-:S02]  /*ca50*/  LOP3.LUT P6, RZ, R52, 0x4, RZ, 0xc0, !PT ;  /* 0x0000000434ff7812 */ /* 0x000fc400078cc0ff */
[----:B------:R-:W-:Y:S01]  /*ca60*/  FSEL R82, R82, RZ, !P2 ;  /* 0x000000ff52527208 */ /* 0x000fe20005000000 */
[----:B------:R-:W-:Y:S01]  /*ca70*/  IMAD.WIDE.U32 R146, R146, 0x100, RZ ;  /* 0x0000010092927825 */ /* 0x000fe200078e00ff */
[----:B------:R-:W-:Y:S02]  /*ca80*/  SEL R149, RZ, 0x1, P3 ;  /* 0x00000001ff957807 */ /* 0x000fe40001800000 */
[----:B------:R-:W-:Y:S01]  /*ca90*/  SEL R91, RZ, 0x1, P6 ;  /* 0x00000001ff5b7807 */ /* 0x000fe20003000000 */
[----:B------:R-:W-:Y:S02]  /*caa0*/  @P0 IMAD.U32 R90, R90, 0x10000, RZ ;  /* 0x000100005a5a0824 */ /* 0x000fe400078e00ff */
[----:B------:R-:W-:Y:S01]  /*cab0*/  FMUL.FTZ R231, R82, R83 ;  /* 0x0000005352e77220 */ /* 0x000fe20000410000 */
[----:B------:R-:W-:Y:S02]  /*cac0*/  LOP3.LUT R146, R146, R80, R78, 0xfe, !PT ;  /* 0x0000005092927212 */ /* 0x000fe400078efe4e */
[----:B------:R-:W-:Y:S01]  /*cad0*/  IADD3 R187, R159, 0x200, RZ ;  /* 0x000002009fbb7810 */ /* 0x000fe20007ffe0ff */
[----:B------:R-:W-:Y:S01]  /*cae0*/  @P0 FADD.FTZ R231, R231, R90 ;  /* 0x0000005ae7e70221 */ /* 0x000fe20000010000 */
[----:B------:R-:W-:-:S02]  /*caf0*/  LOP3.LUT R149, R81, R148, R149, 0xfe, !PT ;  /* 0x0000009451957212 */ /* 0x000fc400078efe95 */
[----:B------:R-:W-:Y:S01]  /*cb00*/  LOP3.LUT R146, R146, R91, RZ, 0xfc, !PT ;  /* 0x0000005b92927212 */ /* 0x000fe200078efcff */
[----:B------:R-:W-:Y:S01]  /*cb10*/  IMAD.WIDE.U32 R90, R201, 0x10, R88 ;  /* 0x00000010c95a7825 */ /* 0x000fe200078e0058 */
[----:B------:R-:W-:Y:S02]  /*cb20*/  F2FP.BF16.F32.PACK_AB R82, R227, R223 ;  /* 0x000000dfe352723e */ /* 0x000fe400000010ff */
[----:B------:R-:W-:Y:S01]  /*cb30*/  F2FP.BF16.F32.PACK_AB R81, R225, R219 ;  /* 0x000000dbe151723e */ /* 0x000fe200000010ff */
[----:B0-----:R-:W-:Y:S01]  /*cb40*/  @P0 IMAD.WIDE.U32 R150, R187, 0x10, R76 ;  /* 0x00000010bb960825 */ /* 0x001fe200078e004c */
[----:B------:R-:W-:Y:S02]  /*cb50*/  F2FP.BF16.F32.PACK_AB R80, R221, R217 ;  /* 0x000000d9dd50723e */ /* 0x000fe400000010ff */
[----:B------:R-:W-:Y:S01]  /*cb60*/  F2FP.BF16.F32.PACK_AB R83, R231, R229 ;  /* 0x000000e5e753723e */ /* 0x000fe200000010ff */
[----:B------:R-:W-:Y:S01]  /*cb70*/  IMAD.WIDE.U32 R76, R187, 0x10, R86 ;  /* 0x00000010bb4c7825 */ /* 0x000fe200078e0056 */
[----:B------:R-:W-:-:S03]  /*cb80*/  LOP3.LUT R147, R147, R149, R79, 0xfe, !PT ;  /* 0x0000009593937212 */ /* 0x000fc600078efe4f */
[----:B------:R-:W-:Y:S01]  /*cb90*/  IMAD.WIDE.U32 R148, R201, 0x8, R84 ;  /* 0x00000008c9947825 */ /* 0x000fe200078e0054 */
        /* <DEDUP_REMOVED lines=16> */
.L_x_3001:
[----:B------:R-:W-:-:S07]  /*cca0*/  IMAD.MOV.U32 R146, RZ, RZ, R174 ;  /* 0x000000ffff927224 */ /* 0x000fce00078e00ae */
.L_x_3002:
[----:B------:R-:W-:Y:S05]  /*ccb0*/  BSYNC B0 ;  /* 0x0000000000007941 */ /* 0x000fea0003800000 */
.L_x_3000:
        /* <DEDUP_REMOVED lines=16> */
.L_x_3006:
[----:B------:R-:W-:Y:S05]  /*cdc0*/  BSYNC B1 ;  /* 0x0000000000017941 */ /* 0x000fea0003800000 */
.L_x_3005:
        /* <DEDUP_REMOVED lines=44> */
.L_x_3004:
[----:B------:R-:W-:Y:S05]  /*d090*/  BSYNC B0 ;  /* 0x0000000000007941 */ /* 0x000fea0003800000 */
.L_x_3003:
[----:B------:R-:W-:Y:S01]  /*d0a0*/  I2FP.F32.U32 R81, R146 ;  /* 0x0000009200517245 */ /* 0x000fe20000201000 */
[----:B-----5:R-:W-:Y:S01]  /*d0b0*/  @P0 IMAD.U32 R80, R72, 0x10000, RZ ;  /* 0x0001000048500824 */ /* 0x020fe200078e00ff */
[----:B------:R-:W-:Y:S01]  /*d0c0*/  SHF.L.U32 R83, R76, 0x10, RZ ;  /* 0x000000104c537819 */ /* 0x000fe200000006ff */
[----:B------:R-:W-:Y:S01]  /*d0d0*/  BSSY B0, `(.L_x_3007) ;  /* 0x0000017000007945 */ /* 0x000fe20003800000 */
[----:B------:R-:W-:Y:S01]  /*d0e0*/  LOP3.LUT R52, R52, 0xfffffffb, RZ, 0xc0, !PT ;  /* 0xfffffffb34347812 */ /* 0x000fe200078ec0ff */
[----:B------:R-:W-:Y:S01]  /*d0f0*/  FFMA.FTZ R81, R81, R166, 1.1641532182693481445e-10 ;  /* 0x2f00000051517423 */ /* 0x000fe200000100a6 */
[----:B------:R-:W-:Y:S01]  /*d100*/  PRMT R76, R76, 0x7632, R76 ;  /* 0x000076324c4c7816 */ /* 0x000fe2000000004c */
[----:B------:R-:W-:Y:S01]  /*d110*/  FMUL.FTZ R83, R83, R172 ;  /* 0x000000ac53537220 */ /* 0x000fe20000410000 */
[----:B------:R-:W-:Y:S02]  /*d120*/  IADD3 R82, R86, 0x1, RZ ;  /* 0x0000000156527810 */ /* 0x000fe40007ffe0ff */
        /* <DEDUP_REMOVED lines=16> */
.L_x_3008:
[----:B------:R-:W-:-:S07]  /*d230*/  MOV R90, R174 ;  /* 0x000000ae005a7202 */ /* 0x000fce0000000f00 */
.L_x_3009:
[----:B------:R-:W-:Y:S05]  /*d240*/  BSYNC B0 ;  /* 0x0000000000007941 */ /* 0x000fea0003800000 */
.L_x_3007:
        /* <DEDUP_REMOVED lines=16> */
.L_x_3013:
[----:B------:R-:W-:Y:S05]  /*d350*/  BSYNC B1 ;  /* 0x0000000000017941 */ /* 0x000fea0003800000 */
.L_x_3012:
        /* <DEDUP_REMOVED lines=44> */
.L_x_3011:
[----:B------:R-:W-:Y:S05]  /*d620*/  BSYNC B0 ;  /* 0x0000000000007941 */ /* 0x000fea0003800000 */
.L_x_3010:
        /* <DEDUP_REMOVED lines=25> */
.L_x_3015:
[----:B------:R-:W-:-:S07]  /*d7c0*/  IMAD.MOV.U32 R76, RZ, RZ, R174 ;  /* 0x000000ffff4c7224 */ /* 0x000fce00078e00ae */
.L_x_3016:
[----:B------:R-:W-:Y:S05]  /*d7d0*/  BSYNC B0 ;  /* 0x0000000000007941 */ /* 0x000fea0003800000 */
.L_x_3014:
        /* <DEDUP_REMOVED lines=16> */
.L_x_3020:
[----:B------:R-:W-:Y:S05]  /*d8e0*/  BSYNC B1 ;  /* 0x0000000000017941 */ /* 0x000fea0003800000 */
.L_x_3019:
        /* <DEDUP_REMOVED lines=44> */
.L_x_3018:
[----:B------:R-:W-:Y:S05]  /*dbb0*/  BSYNC B0 ;  /* 0x0000000000007941 */ /* 0x000fea0003800000 */
.L_x_3017:
[----:B------:R-:W-:Y:S01]  /*dbc0*/  I2FP.F32.U32 R81, R76 ;  /* 0x0000004c00517245 */ /* 0x000fe20000201000 */
[----:B------:R-:W-:Y:S01]  /*dbd0*/  @P0 IMAD.U32 R80, R73, 0x10000, RZ ;  /* 0x0001000049500824 */ /* 0x000fe200078e00ff */
[----:B------:R-:W-:Y:S01]  /*dbe0*/  SHF.L.U32 R83, R77, 0x10, RZ ;  /* 0x000000104d537819 */ /* 0x000fe200000006ff */
[----:B------:R-:W-:Y:S01]  /*dbf0*/  BSSY B0, `(.L_x_3021) ;  /* 0x0000015000007945 */ /* 0x000fe20003800000 */
[----:B------:R-:W-:Y:S01]  /*dc00*/  ISETP.NE.AND P2, PT, R86, 0x1, PT ;  /* 0x000000015600780c */ /* 0x000fe20003f45270 */
[----:B------:R-:W-:Y:S01]  /*dc10*/  FFMA.FTZ R81, R81, R166, 1.1641532182693481445e-10 ;  /* 0x2f00000051517423 */ /* 0x000fe200000100a6 */
[----:B------:R-:W-:Y:S01]  /*dc20*/  PRMT R90, R77, 0x7632, R90 ;  /* 0x000076324d5a7816 */ /* 0x000fe2000000005a */
[----:B------:R-:W-:-:S03]  /*dc30*/  FMUL.FTZ R83, R83, R172 ;  /* 0x000000ac53537220 */ /* 0x000fc60000410000 */
[----:B------:R-:W-:Y:S01]  /*dc40*/  FSETP.GTU.FTZ.AND P1, PT, R81, R168, PT ;  /* 0x000000a85100720b */ /* 0x000fe20003f3c000 */
[----:B------:R-:W-:-:S05]  /*dc50*/  FMUL.FTZ R83, R83, R170 ;  /* 0x000000aa53537220 */ /* 0x000fca0000410000 */
[----:B------:R-:W-:-:S05]  /*dc60*/  FSEL R76, R83, RZ, !P1 ;  /* 0x000000ff534c7208 */ /* 0x000fca0004800000 */
[----:B------:R-:W-:-:S04]  /*dc70*/  FMUL.FTZ R147, R41, R76 ;  /* 0x0000004c29937220 */ /* 0x000fc80000410000 */
[----:B------:R-:W-:Y:S01]  /*dc80*/  @P0 FADD.FTZ R147, R80, R147 ;  /* 0x0000009350930221 */ /* 0x000fe20000010000 */
[----:B------:R-:W-:Y:S01]  /*dc90*/  IADD3 R80, R86, 0x1, RZ ;  /* 0x0000000156507810 */ /* 0x000fe20007ffe0ff */
        /* <DEDUP_REMOVED lines=9> */
.L_x_3022:
[----:B------:R-:W-:-:S07]  /*dd30*/  MOV R146, R174 ;  /* 0x000000ae00927202 */ /* 0x000fce0000000f00 */
.L_x_3023:
[----:B------:R-:W-:Y:S05]  /*dd40*/  BSYNC B0 ;  /* 0x0000000000007941 */ /* 0x000fea0003800000 */
.L_x_3021:
        /* <DEDUP_REMOVED lines=16> */
.L_x_3027:
[----:B------:R-:W-:Y:S05]  /*de50*/  BSYNC B1 ;  /* 0x0000000000017941 */ /* 0x000fea0003800000 */
.L_x_3026:
        /* <DEDUP_REMOVED lines=44> */
.L_x_3025:
[----:B------:R-:W-:Y:S05]  /*e120*/  BSYNC B0 ;  /* 0x0000000000007941 */ /* 0x000fea0003800000 */
.L_x_3024:
        /* <DEDUP_REMOVED lines=23> */
.L_x_3029:
[----:B------:R-:W-:-:S07]  /*e2a0*/  IMAD.MOV.U32 R90, RZ, RZ, R174 ;  /* 0x000000ffff5a7224 */ /* 0x000fce00078e00ae */
.L_x_3030:
[----:B------:R-:W-:Y:S05]  /*e2b0*/  BSYNC B0 ;  /* 0x0000000000007941 */ /* 0x000fea0003800000 */
.L_x_3028:
        /* <DEDUP_REMOVED lines=16> */
.L_x_3034:
[----:B------:R-:W-:Y:S05]  /*e3c0*/  BSYNC B1 ;  /* 0x0000000000017941 */ /* 0x000fea0003800000 */
.L_x_3033:
        /* <DEDUP_REMOVED lines=44> */
.L_x_3032:
[----:B------:R-:W-:Y:S05]  /*e690*/  BSYNC B0 ;  /* 0x0000000000007941 */ /* 0x000fea0003800000 */
.L_x_3031:
        /* <DEDUP_REMOVED lines=23> */
.L_x_3036:
[----:B------:R-:W-:-:S07]  /*e810*/  MOV R90, R174 ;  /* 0x000000ae005a7202 */ /* 0x000fce0000000f00 */
.L_x_3037:
[----:B------:R-:W-:Y:S05]  /*e820*/  BSYNC B0 ;  /* 0x0000000000007941 */ /* 0x000fea0003800000 */
.L_x_3035:
        /* <DEDUP_REMOVED lines=16> */
.L_x_3041:
[----:B------:R-:W-:Y:S05]  /*e930*/  BSYNC B1 ;  /* 0x0000000000017941 */ /* 0x000fea0003800000 */
.L_x_3040:
        /* <DEDUP_REMOVED lines=44> */
.L_x_3039:
[----:B------:R-:W-:Y:S05]  /*ec00*/  BSYNC B0 ;  /* 0x0000000000007941 */ /* 0x000fea0003800000 */
.L_x_3038:
        /* <DEDUP_REMOVED lines=23> */
.L_x_3043:
[----:B------:R-:W-:-:S07]  /*ed80*/  IMAD.MOV.U32 R78, RZ, RZ, R174 ;  /* 0x000000ffff4e7224 */ /* 0x000fce00078e00ae */
.L_x_3044:
[----:B------:R-:W-:Y:S05]  /*ed90*/  BSYNC B0 ;  /* 0x0000000000007941 */ /* 0x000fea0003800000 */
.L_x_3042:
        /* <DEDUP_REMOVED lines=16> */
.L_x_3048:
[----:B------:R-:W-:Y:S05]  /*eea0*/  BSYNC B1 ;  /* 0x0000000000017941 */ /* 0x000fea0003800000 */
.L_x_3047:
[----:B------:R-:W-:Y:S01]  /*eeb0*/  IMAD.HI.U32 R76, R101, -0x326172a9, RZ ;  /* 0xcd9e8d57654c7827 */ /* 0x000fe200078e00ff */
[----:B------:R-:W-:-:S03]  /*eec0*/  LOP3.LUT R77, R77, R104, R117, 0x96, !PT ;  /* 0x000000684d4d7212 */ /* 0x000fc600078e9675 */
[----:B------:R-:W-:Y:S01]  /*eed0*/  IMAD R82, R101, -0x326172a9, RZ ;  /* 0xcd9e8d5765527824 */ /* 0x000fe200078e02ff */
[----:B------:R-:W-:Y:S01]  /*eee0*/  LOP3.LUT R80, R76, R103, R116, 0x96, !PT ;  /* 0x000000674c507212 */ /* 0x000fe200078e9674 */
[----:B------:R-:W-:-:S04]  /*eef0*/  IMAD.WIDE.U32 R76, R77, -0x326172a9, RZ ;  /* 0xcd9e8d574d4c7825 */ /* 0x000fc800078e00ff */
[----:B------:R-:W-:Y:S01]  /*ef00*/  IMAD R83, R102, -0x2daee0ad, RZ ;  /* 0xd2511f5366537824 */ /* 0x000fe200078e02ff */
        /* <DEDUP_REMOVED lines=38> */
.L_x_3046:
[----:B------:R-:W-:Y:S05]  /*f170*/  BSYNC B0 ;  /* 0x0000000000007941 */ /* 0x000fea0003800000 */
.L_x_3045:
        /* <DEDUP_REMOVED lines=23> */
.L_x_3050:
[----:B------:R-:W-:-:S07]  /*f2f0*/  MOV R90, R174 ;  /* 0x000000ae005a7202 */ /* 0x000fce0000000f00 */
.L_x_3051:
[----:B------:R-:W-:Y:S05]  /*f300*/  BSYNC B0 ;  /* 0x0000000000007941 */ /* 0x000fea0003800000 */
.L_x_3049:
        /* <DEDUP_REMOVED lines=18> */
.L_x_3055:
[----:B------:R-:W-:Y:S05]  /*f430*/  BSYNC B1 ;  /* 0x0000000000017941 */ /* 0x000fea0003800000 */
.L_x_3054:
        /* <DEDUP_REMOVED lines=44> */
.L_x_3053:
[----:B------:R-:W-:Y:S05]  /*f700*/  BSYNC B0 ;  /* 0x0000000000007941 */ /* 0x000fea0003800000 */
.L_x_3052:
[----:B------:R-:W-:Y:S01]  /*f710*/  FADD.FTZ R76, RZ, R161 ;  /* 0x000000a1ff4c7221 */ /* 0x000fe20000010000 */
[----:B------:R-:W-:Y:S01]  /*f720*/  I2FP.F32.U32 R77, R90 ;  /* 0x0000005a004d7245 */ /* 0x000fe20000201000 */
[----:B------:R-:W-:Y:S01]  /*f730*/  IMAD.U32 R79, R86, 0x10000, RZ ;  /* 0x00010000564f7824 */ /* 0x000fe200078e00ff */
[----:B------:R-:W-:Y:S01]  /*f740*/  SEL R81, RZ, 0x10000, P5 ;  /* 0x00010000ff517807 */ /* 0x000fe20002800000 */
[----:B------:R-:W-:Y:S01]  /*f750*/  FADD.FTZ R76, R76, R167 ;  /* 0x000000a74c4c7221 */ /* 0x000fe20000010000 */
[----:B------:R-:W-:Y:S01]  /*f760*/  LOP3.LUT P5, RZ, R52, 0x2, RZ, 0xc0, !PT ;  /* 0x0000000234ff7812 */ /* 0x000fe200078ac0ff */
[----:B------:R-:W-:Y:S01]  /*f770*/  FFMA.FTZ R77, R77, R166, 1.1641532182693481445e-10 ;  /* 0x2f0000004d4d7423 */ /* 0x000fe200000100a6 */
[----:B------:R-:W-:Y:S01]  /*f780*/  FMUL.FTZ R79, R79, R172 ;  /* 0x000000ac4f4f7220 */ /* 0x000fe20000410000 */
[----:B------:R-:W-:Y:S01]  /*f790*/  FADD.FTZ R76, R76, R165 ;  /* 0x000000a54c4c7221 */ /* 0x000fe20000010000 */
[----:B------:R-:W-:Y:S01]  /*f7a0*/  SEL R146, RZ, 0x100, P4 ;  /* 0x00000100ff927807 */ /* 0x000fe20002000000 */
[----:B------:R-:W-:-:S04]  /*f7b0*/  IMAD.WIDE.U32 R88, R187, 0x10, R88 ;  /* 0x00000010bb587825 */ /* 0x000fc800078e0058 */
[----:B------:R-:W-:Y:S01]  /*f7c0*/  FMUL.FTZ R79, R79, R170 ;  /* 0x000000aa4f4f7220 */ /* 0x000fe20000410000 */
[----:B------:R-:W-:Y:S01]  /*f7d0*/  FADD.FTZ R76, R76, R171 ;  /* 0x000000ab4c4c7221 */ /* 0x000fe20000010000 */
[----:B------:R-:W-:Y:S01]  /*f7e0*/  SEL R82, RZ, 0x1, P1 ;  /* 0x00000001ff527807 */ /* 0x000fe20000800000 */
[----:B------:R-:W-:Y:S01]  /*f7f0*/  IMAD.WIDE.U32 R84, R187, 0x8, R84 ;  /* 0x00000008bb547825 */ /* 0x000fe200078e0054 */
[----:B------:R-:W-:-:S03]  /*f800*/  SEL R80, RZ, 0x1, P5 ;  /* 0x00000001ff507807 */ /* 0x000fc60002800000 */
[----:B------:R-:W-:Y:S01]  /*f810*/  FADD.FTZ R76, R76, R169 ;  /* 0x000000a94c4c7221 */ /* 0x000fe20000010000 */
[----:B------:R-:W-:Y:S01]  /*f820*/  LOP3.LUT P6, RZ, R52, 0x4, RZ, 0xc0, !PT ;  /* 0x0000000434ff7812 */ /* 0x000fe200078cc0ff */
[----:B------:R-:W-:Y:S01]  /*f830*/  IMAD.WIDE.U32 R82, R82, 0x10000, RZ ;  /* 0x0001000052527825 */ /* 0x000fe200078e00ff */
[----:B------:R-:W-:-:S03]  /*f840*/  SEL R241, RZ, 0x1, P3 ;  /* 0x00000001fff17807 */ /* 0x000fc60001800000 */
[----:B------:R-:W-:Y:S01]  /*f850*/  FADD.FTZ R76, R76, R175 ;  /* 0x000000af4c4c7221 */ /* 0x000fe20000010000 */
[----:B------:R-:W-:Y:S01]  /*f860*/  SEL R239, RZ, 0x1, P6 ;  /* 0x00000001ffef7807 */ /* 0x000fe20003000000 */
[----:B------:R-:W-:Y:S02]  /*f870*/  UMOV UR11, 0xffffffff ;  /* 0xffffffff000b7882 */ /* 0x000fe40000000000 */
        /* <DEDUP_REMOVED lines=19> */
[----:B------:R-:W-:Y:S01]  /*f9b0*/  FSETP.GTU.FTZ.AND P2, PT, R77, R168, PT ;  /* 0x000000a84d00720b */ /* 0x000fe20003f5c000 */
[----:B------:R-:W-:-:S03]  /*f9c0*/  FADD.FTZ R78, R78, R217 ;  /* 0x000000d94e4e7221 */ /* 0x000fc60000010000 */
[----:B------:R-:W-:Y:S01]  /*f9d0*/  SEL R77, RZ, 0x1000000, P2 ;  /* 0x01000000ff4d7807 */ /* 0x000fe20001000000 */
[----:B------:R-:W-:Y:S01]  /*f9e0*/  FADD.FTZ R78, R78, R221 ;  /* 0x000000dd4e4e7221 */ /* 0x000fe20000010000 */
[----:B------:R-:W-:Y:S02]  /*f9f0*/  FSEL R79, R79, RZ, !P2 ;  /* 0x000000ff4f4f7208 */ /* 0x000fe40005000000 */
[----:B------:R-:W-:Y:S01]  /*fa00*/  LOP3.LUT R146, R146, R77, R81, 0xfe, !PT ;  /* 0x0000004d92927212 */ /* 0x000fe200078efe51 */
[----:B------:R-:W-:Y:S01]  /*fa10*/  FADD.FTZ R86, R78, R219 ;  /* 0x000000db4e567221 */ /* 0x000fe20000010000 */
[----:B------:R-:W-:Y:S01]  /*fa20*/  @P0 PRMT R78, R75, 0x7632, R78 ;  /* 0x000076324b4e0816 */ /* 0x000fe2000000004e */
[----:B------:R-:W-:-:S04]  /*fa30*/  IMAD.WIDE.U32 R76, R76, 0x1000000, RZ ;  /* 0x010000004c4c7825 */ /* 0x000fc800078e00ff */
[----:B------:R-:W-:Y:S01]  /*fa40*/  FMUL.FTZ R237, R130, R79 ;  /* 0x0000004f82ed7220 */ /* 0x000fe20000410000 */
[----:B------:R-:W-:Y:S01]  /*fa50*/  FADD.FTZ R86, R86, R225 ;  /* 0x000000e156567221 */ /* 0x000fe20000010000 */
[----:B------:R-:W-:Y:S01]  /*fa60*/  @P0 SHF.L.U32 R78, R78, 0x10, RZ ;  /* 0x000000104e4e0819 */ /* 0x000fe200000006ff */
[----:B------:R-:W-:-:S04]  /*fa70*/  IMAD.WIDE.U32 R80, R80, 0x100, RZ ;  /* 0x0000010050507825 */ /* 0x000fc800078e00ff */
[----:B------:R-:W-:Y:S02]  /*fa80*/  FADD.FTZ R90, R86, R223 ;  /* 0x000000df565a7221 */ /* 0x000fe40000010000 */
[----:B------:R-:W0:Y:S01]  /*fa90*/  S2R R86, SR_TID.X ;  /* 0x0000000000567919 */ /* 0x000e220000002100 */
[----:B------:R-:W-:Y:S01]  /*faa0*/  LOP3.LUT R80, R80, R76, R82, 0xfe, !PT ;  /* 0x0000004c50507212 */ /* 0x000fe200078efe52 */
[----:B------:R-:W-:Y:S01]  /*fab0*/  FADD.FTZ R90, R90, R227 ;  /* 0x000000e35a5a7221 */ /* 0x000fe20000010000 */
[----:B------:R-:W-:Y:S01]  /*fac0*/  @P0 FADD.FTZ R237, R237, R78 ;  /* 0x0000004eeded0221 */ /* 0x000fe20000010000 */
[----:B------:R-:W-:Y:S02]  /*fad0*/  F2FP.BF16.F32.PACK_AB R78, R235, R151 ;  /* 0x00000097eb4e723e */ /* 0x000fe400000010ff */
[----:B------:R-:W-:Y:S01]  /*fae0*/  FADD.FTZ R90, R90, R229 ;  /* 0x000000e55a5a7221 */ /* 0x000fe20000010000 */
[----:B------:R-:W-:Y:S02]  /*faf0*/  LOP3.LUT R80, R80, R239, RZ, 0xfc, !PT ;  /* 0x000000ef50507212 */ /* 0x000fe400078efcff */
[----:B------:R-:W-:Y:S01]  /*fb00*/  LOP3.LUT R239, R77, R146, R241, 0xfe, !PT ;  /* 0x000000924def7212 */ /* 0x000fe200078efef1 */
[----:B------:R-:W-:Y:S01]  /*fb10*/  FADD.FTZ R90, R90, R231 ;  /* 0x000000e75a5a7221 */ /* 0x000fe20000010000 */
[----:B------:R-:W-:-:S02]  /*fb20*/  F2FP.BF16.F32.PACK_AB R77, R233, R147 ;  /* 0x00000093e94d723e */ /* 0x000fc400000010ff */
[----:B------:R-:W-:Y:S01]  /*fb30*/  F2FP.BF16.F32.PACK_AB R76, R149, R91 ;  /* 0x0000005b954c723e */ /* 0x000fe200000010ff */
[----:B------:R-:W-:Y:S01]  /*fb40*/  FADD.FTZ R90, R90, R91 ;  /* 0x0000005b5a5a7221 */ /* 0x000fe20000010000 */
[----:B------:R-:W-:Y:S02]  /*fb50*/  F2FP.BF16.F32.PACK_AB R79, R237, R87 ;  /* 0x00000057ed4f723e */ /* 0x000fe400000010ff */
[----:B------:R-:W-:Y:S01]  /*fb60*/  LOP3.LUT R81, R81, R239, R83, 0xfe, !PT ;  /* 0x000000ef51517212 */ /* 0x000fe200078efe53 */
[----:B------:R-:W-:Y:S01]  /*fb70*/  FADD.FTZ R90, R90, R149 ;  /* 0x000000955a5a7221 */ /* 0x000fe20000010000 */
[----:B------:R-:W-:Y:S01]  /*fb80*/  LOP3.LUT P0, RZ, R164, 0xff, RZ, 0xc0, !PT ;  /* 0x000000ffa4ff7812 */ /* 0x000fe2000780c0ff */
[----:B------:R1:W-:Y:S02]  /*fb90*/  STG.E.128 desc[UR4][R88.64], R76 ;  /* 0x0000004c58007986 */ /* 0x0003e4000c101d04 */
[----:B------:R-:W-:Y:S02]  /*fba0*/  FADD.FTZ R90, R90, R147 ;  /* 0x000000935a5a7221 */ /* 0x000fe40000010000 */
[----:B------:R1:W-:Y:S02]  /*fbb0*/  STG.E.64 desc[UR4][R84.64], R80 ;  /* 0x0000005054007986 */ /* 0x0003e4000c101b04 */
[----:B------:R-:W-:-:S04]  /*fbc0*/  FADD.FTZ R90, R90, R233 ;  /* 0x000000e95a5a7221 */ /* 0x000fc80000010000 */
[----:B------:R-:W-:Y:S01]  /*fbd0*/  FADD.FTZ R90, R90, R151 ;  /* 0x000000975a5a7221 */ /* 0x000fe20000010000 */
[----:B0-----:R-:W-:-:S03]  /*fbe0*/  SHF.R.U32.HI R82, RZ, 0x5, R86 ;  /* 0x00000005ff527819 */ /* 0x001fc60000011656 */
[----:B------:R-:W-:Y:S01]  /*fbf0*/  FADD.FTZ R90, R90, R235 ;  /* 0x000000eb5a5a7221 */ /* 0x000fe20000010000 */
[----:B------:R-:W-:Y:S02]  /*fc00*/  LOP3.LUT P1, RZ, R86, 0x1f, RZ, 0xc0, !PT ;  /* 0x0000001f56ff7812 */ /* 0x000fe4000782c0ff */
[----:B------:R-:W-:Y:S01]  /*fc10*/  LOP3.LUT R83, R82, 0x7fffffc, RZ, 0xc0, !PT ;  /* 0x07fffffc52537812 */ /* 0x000fe200078ec0ff */
[----:B------:R-:W-:-:S04]  /*fc20*/  FADD.FTZ R90, R90, R87 ;  /* 0x000000575a5a7221 */ /* 0x000fc80000010000 */
[----:B------:R-:W-:Y:S02]  /*fc30*/  @!P0 VIADD R83, R83, 0x4 ;  /* 0x0000000453538836 */ /* 0x000fe40000000000 */
        /* <DEDUP_REMOVED lines=102> */
.L_x_3068:
[----:B------:R-:W2:Y:S01]  /*102a0*/  @!P1 S2R R78, SR_CgaCtaId ;  /* 0x00000000004e9919 */ /* 0x000ea20000008800 */
[----:B------:R-:W-:Y:S01]  /*102b0*/  LOP3.LUT R88, R86, 0x1f, RZ, 0xc0, !PT ;  /* 0x0000001f56587812 */ /* 0x000fe200078ec0ff */
[----:B------:R-:W-:Y:S05]  /*102c0*/  WARPSYNC.ALL ;  /* 0x0000000000007948 */ /* 0x000fea0003800000 */
[----:B------:R-:W-:Y:S02]  /*102d0*/  ISETP.GT.U32.AND P2, PT, R88, 0x3, PT ;  /* 0x000000035800780c */ /* 0x000fe40003f44070 */
[----:B------:R-:W-:Y:S02]  /*102e0*/  @!P1 MOV R77, 0x400 ;  /* 0x00000400004d9802 */ /* 0x000fe40000000f00 */
[----:B------:R-:W-:-:S09]  /*102f0*/  LOP3.LUT R82, R82, 0x3, RZ, 0xc0, !PT ;  /* 0x0000000352527812 */ /* 0x000fd200078ec0ff */
[----:B------:R-:W3:Y:S01]  /*10300*/  @!P2 S2R R79, SR_CgaCtaId ;  /* 0x00000000004fa919 */ /* 0x000ee20000008800 */
[----:B--2---:R-:W-:Y:S02]  /*10310*/  @!P1 LEA R78, R78, R77, 0x18 ;  /* 0x0000004d4e4e9211 */ /* 0x004fe400078ec0ff */
[C---:B------:R-:W-:Y:S02]  /*10320*/  @!P1 IADD3 R77, R83.reuse, R82, RZ ;  /* 0x00000052534d9210 */ /* 0x040fe40007ffe0ff */
[----:B------:R-:W-:-:S03]  /*10330*/  @!P2 IADD3 R83, R83, R88, RZ ;  /* 0x000000585353a210 */ /* 0x000fc60007ffe0ff */
[----:B------:R-:W-:Y:S02]  /*10340*/  @!P1 IMAD R80, R77, 0x8, R78 ;  /* 0x000000084d509824 */ /* 0x000fe400078e024e */
[----:B-1----:R-:W-:Y:S01]  /*10350*/  FADD.FTZ R77, R81, R84 ;  /* 0x00000054514d7221 */ /* 0x002fe20000010000 */
[----:B------:R-:W-:Y:S01]  /*10360*/  @!P2 MOV R78, 0x400 ;  /* 0x00000400004ea802 */ /* 0x000fe20000000f00 */
[----:B0-----:R-:W-:-:S03]  /*10370*/  HFMA2.MMA R81, -RZ, RZ, 0, 0 ;  /* 0x00000000ff517435 */ /* 0x001fc600000001ff */
[----:B------:R-:W-:Y:S01]  /*10380*/  @!P1 STS.64 [R80], R76 ;  /* 0x0000004c50009388 */ /* 0x000fe20000000a00 */
[----:B------:R-:W-:Y:S02]  /*10390*/  BAR.SYNC.DEFER_BLOCKING 0x0 ;  /* 0x0000000000007b1d */ /* 0x000fe40000010000 */
[----:B------:R-:W-:Y:S01]  /*103a0*/  @!P2 IMAD.MOV.U32 R81, RZ, RZ, 0x500 ;  /* 0x00000500ff51a424 */ /* 0x000fe200078e00ff */
[----:B------:R-:W-:Y:S02]  /*103b0*/  LOP3.LUT P1, RZ, R82, 0x1f, R86, 0xf8, !PT ;  /* 0x0000001f52ff7812 */ /* 0x000fe4000782f856 */
[----:B---3--:R-:W-:Y:S02]  /*103c0*/  @!P2 LEA R78, R79, R78, 0x18 ;  /* 0x0000004e4f4ea211 */ /* 0x008fe400078ec0ff */
[----:B------:R-:W0:Y:S03]  /*103d0*/  SHFL.DOWN PT, R84, R81, 0x2, 0x1f ;  /* 0x08401f0051547f89 */ /* 0x000e2600000e0000 */
[----:B------:R-:W-:Y:S01]  /*103e0*/  @!P2 IMAD R83, R83, 0x8, R78 ;  /* 0x000000085353a824 */ /* 0x000fe200078e024e */
[----:B------:R-:W-:-:S06]  /*103f0*/  CS2R R78, SRZ ;  /* 0x00000000004e7805 */ /* 0x000fcc000001ff00 */
[----:B------:R1:W-:Y:S01]  /*10400*/  @!P2 LDS.64 R78, [R83] ;  /* 0x00000000534ea984 */ /* 0x0003e20000000a00 */
[----:B------:R-:W-:Y:S02]  /*10410*/  ISETP.NE.AND P2, PT, RZ, UR7, PT ;  /* 0x00000007ff007c0c */ /* 0x000fe4000bf45270 */
[----:B0-----:R-:W-:Y:S02]  /*10420*/  IADD3 R77, R84, R81, RZ ;  /* 0x00000051544d7210 */ /* 0x001fe40007ffe0ff */
[----:B------:R-:W-:Y:S02]  /*10430*/  I2FP.F32.S32 R84, R84 ;  /* 0x0000005400547245 */ /* 0x000fe40000201400 */
[----:B------:R-:W-:Y:S01]  /*10440*/  I2FP.F32.S32 R80, R77 ;  /* 0x0000004d00507245 */ /* 0x000fe20000201400 */
[----:B------:R-:W0:Y:S01]  /*10450*/  SHFL.DOWN PT, R146, R77, 0x1, 0x1f ;  /* 0x08201f004d927f89 */ /* 0x000e2200000e0000 */
[----:B-1----:R-:W-:Y:S02]  /*10460*/  I2FP.F32.S32 R83, R81 ;  /* 0x0000005100537245 */ /* 0x002fe40000201400 */
[----:B------:R-:W1:Y:S01]  /*10470*/  MUFU.RCP R88, R80 ;  /* 0x0000005000587308 */ /* 0x000e620000001000 */
[----:B0-----:R-:W-:Y:S01]  /*10480*/  IMAD.IADD R77, R77, 0x1, R146 ;  /* 0x000000014d4d7824 */ /* 0x001fe200078e0292 */
[----:B------:R-:W-:Y:S01]  /*10490*/  I2FP.F32.S32 R146, R146 ;  /* 0x0000009200927245 */ /* 0x000fe20000201400 */
[----:B------:R-:W0:Y:S03]  /*104a0*/  SHFL.DOWN PT, R85, R78, 0x2, 0x1f ;  /* 0x08401f004e557f89 */ /* 0x000e2600000e0000 */
[----:B------:R-:W-:Y:S01]  /*104b0*/  I2FP.F32.S32 R77, R77 ;  /* 0x0000004d004d7245 */ /* 0x000fe20000201400 */
[----:B------:R-:W2:Y:S05]  /*104c0*/  SHFL.DOWN PT, R76, R79, 0x2, 0x1f ;  /* 0x08401f004f4c7f89 */ /* 0x000eaa00000e0000 */
[----:B------:R-:W3:Y:S01]  /*104d0*/  MUFU.RCP R77, R77 ;  /* 0x0000004d004d7308 */ /* 0x000ee20000001000 */
[C---:B0-----:R-:W-:Y:S01]  /*104e0*/  FMUL.FTZ R90, R85.reuse, R84 ;  /* 0x00000054555a7220 */ /* 0x041fe20000410000 */
[----:B------:R-:W-:-:S03]  /*104f0*/  FADD.FTZ R85, -R85, R78 ;  /* 0x0000004e55557221 */ /* 0x000fc60000010100 */
[----:B------:R-:W-:Y:S01]  /*10500*/  FFMA.FTZ R81, R83, R78, R90 ;  /* 0x0000004e53517223 */ /* 0x000fe2000001005a */
[----:B------:R-:W-:Y:S01]  /*10510*/  FMUL.FTZ R85, R85, R85 ;  /* 0x0000005555557220 */ /* 0x000fe20000410000 */
[----:B--2---:R-:W-:Y:S02]  /*10520*/  FADD.FTZ R79, R76, R79 ;  /* 0x0000004f4c4f7221 */ /* 0x004fe40000010000 */
[----:B-1----:R-:W-:Y:S01]  /*10530*/  FMUL.FTZ R81, R88, R81 ;  /* 0x0000005158517220 */ /* 0x002fe20000410000 */
[----:B------:R-:W-:-:S04]  /*10540*/  FMUL.FTZ R85, R85, R83 ;  /* 0x0000005355557220 */ /* 0x000fc80000410000 */
[----:B------:R-:W0:Y:S01]  /*10550*/  SHFL.DOWN PT, R78, R81, 0x1, 0x1f ;  /* 0x08201f00514e7f89 */ /* 0x000e2200000e0000 */
[----:B------:R-:W-:-:S04]  /*10560*/  FMUL.FTZ R85, R85, R84 ;  /* 0x0000005455557220 */ /* 0x000fc80000410000 */
[----:B------:R-:W-:-:S05]  /*10570*/  FFMA.FTZ R79, R88, R85, R79 ;  /* 0x00000055584f7223 */ /* 0x000fca000001004f */
[----:B------:R-:W1:Y:S01]  /*10580*/  SHFL.DOWN PT, R76, R79, 0x1, 0x1f ;  /* 0x08201f004f4c7f89 */ /* 0x000e6200000e0000 */
[----:B0-----:R-:W-:Y:S01]  /*10590*/  FADD.FTZ R83, R81, -R78 ;  /* 0x8000004e51537221 */ /* 0x001fe20000010000 */
[----:B------:R-:W-:-:S03]  /*105a0*/  FMUL.FTZ R85, R78, R146 ;  /* 0x000000924e557220 */ /* 0x000fc60000410000 */
[----:B------:R-:W-:Y:S01]  /*105b0*/  FMUL.FTZ R83, R83, R83 ;  /* 0x0000005353537220 */ /* 0x000fe20000410000 */
[C---:B------:R-:W-:Y:S02]  /*105c0*/  FFMA.FTZ R78, R80.reuse, R81, R85 ;  /* 0x00000051504e7223 */ /* 0x040fe40000010055 */
[----:B------:R-:W0:Y:S01]  /*105d0*/  LDC R81, c[0x0][0x2d8] ;  /* 0x0000b600ff517b82 */ /* 0x000e220000000800 */
[----:B------:R-:W-:Y:S01]  /*105e0*/  FMUL.FTZ R83, R80, R83 ;  /* 0x0000005350537220 */ /* 0x000fe20000410000 */
[----:B---3--:R-:W-:Y:S01]  /*105f0*/  FMUL.FTZ R78, R77, R78 ;  /* 0x0000004e4d4e7220 */ /* 0x008fe20000410000 */
[----:B-1----:R-:W-:Y:S02]  /*10600*/  FADD.FTZ R76, R79, R76 ;  /* 0x0000004c4f4c7221 */ /* 0x002fe40000010000 */
[----:B------:R-:W-:Y:S02]  /*10610*/  FMUL.FTZ R83, R83, R146 ;  /* 0x0000009253537220 */ /* 0x000fe40000410000 */
[----:B------:R-:W1:Y:S02]  /*10620*/  SHFL.IDX PT, R239, R78, RZ, 0x1f ;  /* 0x00001fff4eef7589 */ /* 0x000e6400000e0000 */
[----:B------:R-:W-:-:S02]  /*10630*/  FFMA.FTZ R83, R77, R83, R76 ;  /* 0x000000534d537223 */ /* 0x000fc4000001004c */
[----:B------:R-:W2:Y:S03]  /*10640*/  @!P1 LDC.64 R76, c[0x0][0x250] ;  /* 0x00009400ff4c9b82 */ /* 0x000ea60000000a00 */
[----:B------:R-:W0:Y:S01]  /*10650*/  SHFL.IDX PT, R84, R83, RZ, 0x1f ;  /* 0x00001fff53547589 */ /* 0x000e2200000e0000 */
[C---:B-1----:R-:W-:Y:S01]  /*10660*/  FMUL.FTZ R79, R239.reuse, R239 ;  /* 0x000000efef4f7220 */ /* 0x042fe20000410000 */
[----:B------:R-:W-:Y:S01]  /*10670*/  FSEL R82, R239, RZ, !P2 ;  /* 0x000000ffef527208 */ /* 0x000fe20005000000 */
[----:B--2---:R-:W-:-:S03]  /*10680*/  @!P1 IMAD.WIDE R76, R157, 0x4, R76 ;  /* 0x000000049d4c9825 */ /* 0x004fc600078e024c */
[----:B------:R-:W-:Y:S01]  /*10690*/  FSEL R80, R79, RZ, P2 ;  /* 0x000000ff4f507208 */ /* 0x000fe20001000000 */
[----:B------:R-:W-:Y:S01]  /*106a0*/  FADD.FTZ R86, -R82, R165 ;  /* 0x000000a552567221 */ /* 0x000fe20000010100 */
[----:B0-----:R-:W-:Y:S01]  /*106b0*/  FFMA.FTZ R79, R84, UR10, R81 ;  /* 0x0000000a544f7c23 */ /* 0x001fe20008010051 */
[C---:B------:R-:W-:Y:S01]  /*106c0*/  FADD.FTZ R84, -R82.reuse, R161 ;  /* 0x000000a152547221 */ /* 0x040fe20000010100 */
[C---:B------:R-:W-:Y:S01]  /*106d0*/  FADD.FTZ R88, -R82.reuse, R171 ;  /* 0x000000ab52587221 */ /* 0x040fe20000010100 */
[C---:B------:R-:W-:Y:S01]  /*106e0*/  FADD.FTZ R90, -R82.reuse, R169 ;  /* 0x000000a9525a7221 */ /* 0x040fe20000010100 */
[----:B------:R-:W-:Y:S01]  /*106f0*/  FADD.FTZ R79, R79, R80 ;  /* 0x000000504f4f7221 */ /* 0x000fe20000010000 */
[C---:B------:R-:W-:Y:S01]  /*10700*/  FADD.FTZ R146, -R82.reuse, R175 ;  /* 0x000000af52927221 */ /* 0x040fe20000010100 */
[C---:B------:R-:W-:Y:S01]  /*10710*/  FADD.FTZ R80, -R82.reuse, R167 ;  /* 0x000000a752507221 */ /* 0x040fe20000010100 */
[C---:B------:R-:W-:Y:S01]  /*10720*/  FADD.FTZ R148, -R82.reuse, R173 ;  /* 0x000000ad52947221 */ /* 0x040fe20000010100 */
[----:B------:R0:W1:Y:S01]  /*10730*/  MUFU.RSQ R89, R79 ;  /* 0x0000004f00597308 */ /* 0x0000620000001400 */
        /* <DEDUP_REMOVED lines=8> */
[----:B0-----:R-:W0:Y:S01]  /*107c0*/  @!P1 LDC.64 R78, c[0x0][0x258] ;  /* 0x00009600ff4e9b82 */ /* 0x001e220000000a00 */
[C---:B------:R-:W-:Y:S01]  /*107d0*/  FADD.FTZ R184, -R82.reuse, R197 ;  /* 0x000000c552b87221 */ /* 0x040fe20000010100 */
[C---:B------:R-:W-:Y:S01]  /*107e0*/  FADD.FTZ R186, -R82.reuse, R199 ;  /* 0x000000c752ba7221 */ /* 0x040fe20000010100 */
[C---:B------:R-:W-:Y:S01]  /*107f0*/  FADD.FTZ R188, -R82.reuse, R205 ;  /* 0x000000cd52bc7221 */ /* 0x040fe20000010100 */
[C---:B------:R-:W-:Y:S01]  /*10800*/  FADD.FTZ R190, -R82.reuse, R203 ;  /* 0x000000cb52be7221 */ /* 0x040fe20000010100 */
[C---:B------:R-:W-:Y:S01]  /*10810*/  FADD.FTZ R192, -R82.reuse, R209 ;  /* 0x000000d152c07221 */ /* 0x040fe20000010100 */
[C---:B------:R-:W-:Y:S01]  /*10820*/  FADD.FTZ R194, -R82.reuse, R207 ;  /* 0x000000cf52c27221 */ /* 0x040fe20000010100 */
[C---:B------:R-:W-:Y:S01]  /*10830*/  FADD.FTZ R196, -R82.reuse, R213 ;  /* 0x000000d552c47221 */ /* 0x040fe20000010100 */
[C---:B-1----:R-:W-:Y:S01]  /*10840*/  FMUL.FTZ R81, R89.reuse, R84 ;  /* 0x0000005459517220 */ /* 0x042fe20000410000 */
[C---:B------:R-:W-:Y:S01]  /*10850*/  FMUL.FTZ R86, R89.reuse, R86 ;  /* 0x0000005659567220 */ /* 0x040fe20000410000 */
[C---:B------:R-:W-:Y:S01]  /*10860*/  FMUL.FTZ R83, R89.reuse, R88 ;  /* 0x0000005859537220 */ /* 0x040fe20000410000 */
[C---:B------:R-:W-:Y:S01]  /*10870*/  FMUL.FTZ R85, R89.reuse, R90 ;  /* 0x0000005a59557220 */ /* 0x040fe20000410000 */
[C---:B------:R-:W-:Y:S01]  /*10880*/  FMUL.FTZ R146, R89.reuse, R146 ;  /* 0x0000009259927220 */ /* 0x040fe20000410000 */
        /* <DEDUP_REMOVED lines=18> */
[----:B------:R-:W-:Y:S01]  /*109b0*/  FMUL.FTZ R82, R89, R80 ;  /* 0x0000005059527220 */ /* 0x000fe20000410000 */
[----:B------:R-:W-:Y:S01]  /*109c0*/  FFMA.FTZ R80, R81, R45, R18 ;  /* 0x0000002d51507223 */ /* 0x000fe20000010012 */
[----:B------:R-:W-:Y:S01]  /*109d0*/  FFMA.FTZ R85, R85, R47, R20 ;  /* 0x0000002f55557223 */ /* 0x000fe20000010014 */
[----:B------:R-:W-:Y:S01]  /*109e0*/  FFMA.FTZ R146, R146, R134, R107 ;  /* 0x0000008692927223 */ /* 0x000fe2000001006b */
[----:B------:R-:W-:Y:S01]  /*109f0*/  FFMA.FTZ R81, R86, R44, R19 ;  /* 0x0000002c56517223 */ /* 0x000fe20000010013 */
[----:B------:R-:W-:Y:S01]  /*10a00*/  FFMA.FTZ R84, R83, R131, R106 ;  /* 0x0000008353547223 */ /* 0x000fe2000001006a */
[----:B------:R1:W-:Y:S01]  /*10a10*/  @!P1 STG.E desc[UR4][R76.64], R239 ;  /* 0x000000ef4c009986 */ /* 0x0003e2000c101904 */
[C---:B------:R-:W-:Y:S01]  /*10a20*/  FMUL.FTZ R148, R89.reuse, R148 ;  /* 0x0000009459947220 */ /* 0x040fe20000410000 */
[----:B------:R-:W-:Y:S01]  /*10a30*/  FMUL.FTZ R87, R89, R150 ;  /* 0x0000009659577220 */ /* 0x000fe20000410000 */
[----:B------:R-:W2:Y:S01]  /*10a40*/  LDC.64 R166, c[0x0][0x2b8] ;  /* 0x0000ae00ffa67b82 */ /* 0x000ea20000000a00 */
[----:B------:R-:W-:Y:S01]  /*10a50*/  F2FP.BF16.F32.PACK_AB R81, R84, R81 ;  /* 0x000000515451723e */ /* 0x000fe200000010ff */
[----:B------:R-:W-:Y:S01]  /*10a60*/  FFMA.FTZ R148, R148, R46, R21 ;  /* 0x0000002e94947223 */ /* 0x000fe20000010015 */
[----:B------:R-:W-:Y:S01]  /*10a70*/  FFMA.FTZ R87, R87, R133, R108 ;  /* 0x0000008557577223 */ /* 0x000fe2000001006c */
[C---:B------:R-:W-:Y:S01]  /*10a80*/  FMUL.FTZ R182, R89.reuse, R182 ;  /* 0x000000b659b67220 */ /* 0x040fe20000410000 */
[C---:B------:R-:W-:Y:S01]  /*10a90*/  FMUL.FTZ R147, R89.reuse, R184 ;  /* 0x000000b859937220 */ /* 0x040fe20000410000 */
[C---:B------:R-:W-:Y:S01]  /*10aa0*/  FMUL.FTZ R168, R89.reuse, R168 ;  /* 0x000000a859a87220 */ /* 0x040fe20000410000 */
[----:B------:R-:W-:Y:S01]  /*10ab0*/  FMUL.FTZ R190, R89, R190 ;  /* 0x000000be59be7220 */ /* 0x000fe20000410000 */
[----:B------:R-:W-:Y:S01]  /*10ac0*/  F2FP.BF16.F32.PACK_AB R83, R87, R148 ;  /* 0x000000945753723e */ /* 0x000fe200000010ff */
[----:B-1----:R-:W-:Y:S01]  /*10ad0*/  FFMA.FTZ R77, R82, R132, R105 ;  /* 0x00000084524d7223 */ /* 0x002fe20000010069 */
[----:B------:R-:W-:Y:S01]  /*10ae0*/  F2FP.BF16.F32.PACK_AB R82, R146, R85 ;  /* 0x000000559252723e */ /* 0x000fe200000010ff */
[----:B0-----:R-:W-:-:S04]  /*10af0*/  @!P1 IMAD.WIDE R84, R157, 0x4, R78 ;  /* 0x000000049d549825 */ /* 0x001fc800078e024e */
[----:B------:R-:W-:Y:S01]  /*10b00*/  FMUL.FTZ R79, R89, R178 ;  /* 0x000000b2594f7220 */ /* 0x000fe20000410000 */
[----:B------:R-:W-:Y:S01]  /*10b10*/  LEA R76, P2, R159, UR12, 0x4 ;  /* 0x0000000c9f4c7c11 */ /* 0x000fe2000f8420ff */
[----:B------:R-:W-:Y:S01]  /*10b20*/  FFMA.FTZ R86, R147, R137, R112 ;  /* 0x0000008993567223 */ /* 0x000fe20000010070 */
[----:B------:R-:W-:Y:S01]  /*10b30*/  F2FP.BF16.F32.PACK_AB R80, R77, R80 ;  /* 0x000000504d50723e */ /* 0x000fe200000010ff */
[----:B------:R-:W-:Y:S01]  /*10b40*/  FFMA.FTZ R78, R79, R51, R24 ;  /* 0x000000334f4e7223 */ /* 0x000fe20000010018 */
[----:B------:R-:W-:Y:S01]  /*10b50*/  LEA.HI.X R77, R159, UR13, RZ, 0x4, P2 ;  /* 0x0000000d9f4d7c11 */ /* 0x000fe200090f24ff */
[----:B------:R-:W-:Y:S01]  /*10b60*/  FFMA.FTZ R79, R182, R50, R25 ;  /* 0x00000032b64f7223 */ /* 0x000fe20000010019 */
[C---:B------:R-:W-:Y:S01]  /*10b70*/  FMUL.FTZ R87, R89.reuse, R164 ;  /* 0x000000a459577220 */ /* 0x040fe20000410000 */
[C---:B------:R-:W-:Y:S01]  /*10b80*/  FMUL.FTZ R161, R89.reuse, R192 ;  /* 0x000000c059a17220 */ /* 0x040fe20000410000 */
[C---:B------:R-:W-:Y:S01]  /*10b90*/  FMUL.FTZ R198, R89.reuse, R198 ;  /* 0x000000c659c67220 */ /* 0x040fe20000410000 */
[C---:B------:R-:W-:Y:S01]  /*10ba0*/  FMUL.FTZ R169, R89.reuse, R200 ;  /* 0x000000c859a97220 */ /* 0x040fe20000410000 */
[----:B------:R0:W-:Y:S01]  /*10bb0*/  @!P1 STG.E desc[UR4][R84.64], R89 ;  /* 0x0000005954009986 */ /* 0x0001e2000c101904 */
[----:B------:R-:W-:Y:S01]  /*10bc0*/  F2FP.BF16.F32.PACK_AB R79, R86, R79 ;  /* 0x0000004f564f723e */ /* 0x000fe200000010ff */
[C---:B------:R-:W-:Y:S01]  /*10bd0*/  FMUL.FTZ R170, R89.reuse, R170 ;  /* 0x000000aa59aa7220 */ /* 0x040fe20000410000 */
[C---:B------:R-:W-:Y:S01]  /*10be0*/  FMUL.FTZ R91, R89.reuse, R172 ;  /* 0x000000ac595b7220 */ /* 0x040fe20000410000 */
[----:B------:R1:W-:Y:S01]  /*10bf0*/  STG.E.128 desc[UR4][R76.64], R80 ;  /* 0x000000504c007986 */ /* 0x0003e2000c101d04 */
[C---:B------:R-:W-:Y:S01]  /*10c00*/  FMUL.FTZ R165, R89.reuse, R194 ;  /* 0x000000c259a57220 */ /* 0x040fe20000410000 */
[----:B------:R-:W-:Y:S01]  /*10c10*/  FMUL.FTZ R196, R89, R196 ;  /* 0x000000c459c47220 */ /* 0x000fe20000410000 */
[----:B------:R-:W-:Y:S01]  /*10c20*/  FFMA.FTZ R87, R87, R49, R22 ;  /* 0x0000003157577223 */ /* 0x000fe20000010016 */
[----:B------:R-:W-:Y:S01]  /*10c30*/  FFMA.FTZ R86, R169, R141, R118 ;  /* 0x0000008da9567223 */ /* 0x000fe20000010076 */
[C---:B------:R-:W-:Y:S01]  /*10c40*/  FMUL.FTZ R180, R89.reuse, R180 ;  /* 0x000000b459b47220 */ /* 0x040fe20000410000 */
[C---:B------:R-:W-:Y:S01]  /*10c50*/  FMUL.FTZ R171, R89.reuse, R202 ;  /* 0x000000ca59ab7220 */ /* 0x040fe20000410000 */
[----:B------:R-:W-:Y:S01]  /*10c60*/  FMUL.FTZ R204, R89, R204 ;  /* 0x000000cc59cc7220 */ /* 0x000fe20000410000 */
[----:B0-----:R-:W-:Y:S01]  /*10c70*/  FFMA.FTZ R84, R161, R139, R114 ;  /* 0x0000008ba1547223 */ /* 0x001fe20000010072 */
[C---:B------:R-:W-:Y:S01]  /*10c80*/  FMUL.FTZ R175, R89.reuse, R210 ;  /* 0x000000d259af7220 */ /* 0x040fe20000410000 */
[C---:B------:R-:W-:Y:S01]  /*10c90*/  FMUL.FTZ R212, R89.reuse, R212 ;  /* 0x000000d459d47220 */ /* 0x040fe20000410000 */
[C---:B------:R-:W-:Y:S01]  /*10ca0*/  FMUL.FTZ R214, R89.reuse, R214 ;  /* 0x000000d659d67220 */ /* 0x040fe20000410000 */
[C---:B------:R-:W-:Y:S01]  /*10cb0*/  FMUL.FTZ R177, R89.reuse, R216 ;  /* 0x000000d859b17220 */ /* 0x040fe20000410000 */
[----:B------:R-:W-:Y:S01]  /*10cc0*/  FFMA.FTZ R85, R196, R142, R115 ;  /* 0x0000008ec4557223 */ /* 0x000fe20000010073 */
        /* <DEDUP_REMOVED lines=47> */
[----:B--2---:R-:W-:Y:S01]  /*10fc0*/  IMAD.WIDE.U32 R146, R163, 0x10, R166 ;  /* 0x00000010a3927825 */ /* 0x004fe200078e00a6 */
[----:B------:R-:W-:-:S02]  /*10fd0*/  F2FP.BF16.F32.PACK_AB R80, R85, R80 ;  /* 0x000000505550723e */ /* 0x000fc400000010ff */
[----:B------:R-:W-:Y:S01]  /*10fe0*/  F2FP.BF16.F32.PACK_AB R85, R173, R206 ;  /* 0x000000cead55723e */ /* 0x000fe200000010ff */
[--C-:B------:R-:W-:Y:S01]  /*10ff0*/  IMAD.WIDE.U32 R148, R181, 0x10, R166.reuse ;  /* 0x00000010b5947825 */ /* 0x100fe200078e00a6 */
[----:B------:R-:W-:Y:S01]  /*11000*/  F2FP.BF16.F32.PACK_AB R90, R151, R90 ;  /* 0x0000005a975a723e */ /* 0x000fe200000010ff */
[----:B------:R0:W-:Y:S01]  /*11010*/  STG.E.128 desc[UR4][R146.64], R76 ;  /* 0x0000004c92007986 */ /* 0x0001e2000c101d04 */
[----:B------:R-:W-:Y:S01]  /*11020*/  F2FP.BF16.F32.PACK_AB R91, R168, R91 ;  /* 0x0000005ba85b723e */ /* 0x000fe200000010ff */
[----:B------:R-:W-:Y:S01]  /*11030*/  IMAD.WIDE.U32 R166, R201, 0x10, R166 ;  /* 0x00000010c9a67825 */ /* 0x000fe200078e00a6 */
[----:B------:R-:W-:Y:S01]  /*11040*/  F2FP.BF16.F32.PACK_AB R89, R164, R89 ;  /* 0x00000059a459723e */ /* 0x000fe200000010ff */
[----:B------:R0:W-:Y:S01]  /*11050*/  STG.E.128 desc[UR4][R148.64], R80 ;  /* 0x0000005094007986 */ /* 0x0001e2000c101d04 */
[----:B------:R-:W-:Y:S02]  /*11060*/  LEA.HI.X R151, R187, UR13, RZ, 0x4, P1 ;  /* 0x0000000dbb977c11 */ /* 0x000fe400088f24ff */
[----:B------:R-:W-:Y:S01]  /*11070*/  F2FP.BF16.F32.PACK_AB R88, R159, R88 ;  /* 0x000000589f58723e */ /* 0x000fe200000010ff */
[----:B------:R0:W-:Y:S01]  /*11080*/  STG.E.128 desc[UR4][R166.64], R84 ;  /* 0x00000054a6007986 */ /* 0x0001e2000c101d04 */
[----:B------:R-:W-:-:S02]  /*11090*/  IADD3 R157, R157, UR14, RZ ;  /* 0x0000000e9d9d7c10 */ /* 0x000fc4000fffe0ff */
[----:B------:R-:W-:Y:S01]  /*110a0*/  SEL R164, RZ, 0x1, P0 ;  /* 0x00000001ffa47807 */ /* 0x000fe20000000000 */
[----:B------:R0:W-:Y:S01]  /*110b0*/  STG.E.128 desc[UR4][R150.64], R88 ;  /* 0x0000005896007986 */ /* 0x0001e2000c101d04 */
[----:B------:R-:W-:-:S13]  /*110c0*/  ISETP.GE.AND P1, PT, R157, UR15, PT ;  /* 0x0000000f9d007c0c */ /* 0x000fda000bf26270 */
[----:B------:R-:W-:Y:S05]  /*110d0*/  @!P1 BRA `(.L_x_3057) ;  /* 0xfffffefc00fc9947 */ /* 0x000fea000383ffff */
[----:B------:R-:W-:Y:S05]  /*110e0*/  EXIT ;  /* 0x000000000000794d */ /* 0x000fea0003800000 */
.L_x_3056:
[----:B------:R-:W-:Y:S01]  /*110f0*/  IMAD.MOV.U32 R88, RZ, RZ, 0x1 ;  /* 0x00000001ff587424 */ /* 0x000fe200078e00ff */
[----:B------:R-:W-:Y:S01]  /*11100*/  MOV R89, 0x1f ;  /* 0x0000001f00597802 */ /* 0x000fe20000000f00 */
[----:B------:R-:W-:-:S07]  /*11110*/  IMAD.MOV.U32 R85, RZ, RZ, -0x1 ;  /* 0xffffffffff557424 */ /* 0x000fce00078e00ff */
[----:B------:R-:W-:Y:S05]  /*11120*/  WARPSYNC.COLLECTIVE R85, `(.L_x_3058) ;  /* 0x0000000055087348 */ /* 0x000fea0003c00000 */
[----:B------:R0:W1:Y:S02]  /*11130*/  SHFL.BFLY P2, R84, R90, R88, R89 ;  /* 0x0c0000585a547389 */ /* 0x0000640000040059 */
[----:B01----:R-:W-:Y:S01]  /*11140*/  ENDCOLLECTIVE ;  /* 0x000000000000791b */ /* 0x003fe20003800000 */
.L_x_3058:
[----:B------:R-:W-:Y:S01]  /*11150*/  HFMA2.MMA R88, -RZ, RZ, 0, 1.1920928955078125e-07 ;  /* 0x00000002ff587435 */ /* 0x000fe200000001ff */
[----:B------:R-:W-:-:S05]  /*11160*/  MOV R77, R84 ;  /* 0x00000054004d7202 */ /* 0x000fca0000000f00 */
[----:B------:R-:W-:-:S04]  /*11170*/  FADD.FTZ R78, R90, R77 ;  /* 0x0000004d5a4e7221 */ /* 0x000fc80000010000 */
[----:B------:R-:W-:-:S07]  /*11180*/  IMAD.MOV.U32 R90, RZ, RZ, R78 ;  /* 0x000000ffff5a7224 */ /* 0x000fce00078e004e */
[----:B------:R-:W-:Y:S05]  /*11190*/  WARPSYNC.COLLECTIVE R85, `(.L_x_3059) ;  /* 0x0000000055087348 */ /* 0x000fea0003c00000 */
[----:B------:R0:W1:Y:S02]  /*111a0*/  SHFL.BFLY P2, R84, R90, R88, R89 ;  /* 0x0c0000585a547389 */ /* 0x0000640000040059 */
[----:B01----:R-:W-:Y:S01]  /*111b0*/  ENDCOLLECTIVE ;  /* 0x000000000000791b */ /* 0x003fe20003800000 */
.L_x_3059:
[----:B------:R-:W-:Y:S02]  /*111c0*/  IMAD.MOV.U32 R88, RZ, RZ, 0x4 ;  /* 0x00000004ff587424 */ /* 0x000fe400078e00ff */
[----:B------:R-:W-:-:S04]  /*111d0*/  IMAD.MOV.U32 R77, RZ, RZ, R84 ;  /* 0x000000ffff4d7224 */ /* 0x000fc800078e0054 */
[----:B------:R-:W-:-:S05]  /*111e0*/  FADD.FTZ R79, R78, R77 ;  /* 0x0000004d4e4f7221 */ /* 0x000fca0000010000 */
[----:B------:R-:W-:-:S07]  /*111f0*/  MOV R90, R79 ;  /* 0x0000004f005a7202 */ /* 0x000fce0000000f00 */
[----:B------:R-:W-:Y:S05]  /*11200*/  WARPSYNC.COLLECTIVE R85, `(.L_x_3060) ;  /* 0x0000000055087348 */ /* 0x000fea0003c00000 */
[----:B------:R0:W1:Y:S02]  /*11210*/  SHFL.BFLY P2, R84, R90, R88, R89 ;  /* 0x0c0000585a547389 */ /* 0x0000640000040059 */
[----:B01----:R-:W-:Y:S01]  /*11220*/  ENDCOLLECTIVE ;  /* 0x000000000000791b */ /* 0x003fe20003800000 */
.L_x_3060:
[----:B------:R-:W-:Y:S01]  /*11230*/  HFMA2.MMA R88, -RZ, RZ, 0, 4.76837158203125e-07 ;  /* 0x00000008ff587435 */ /* 0x000fe200000001ff */
[----:B------:R-:W-:-:S05]  /*11240*/  MOV R76, R84 ;  /* 0x00000054004c7202 */ /* 0x000fca0000000f00 */
[----:B------:R-:W-:-:S04]  /*11250*/  FADD.FTZ R80, R79, R76 ;  /* 0x0000004c4f507221 */ /* 0x000fc80000010000 */
[----:B------:R-:W-:-:S07]  /*11260*/  IMAD.MOV.U32 R90, RZ, RZ, R80 ;  /* 0x000000ffff5a7224 */ /* 0x000fce00078e0050 */
[----:B------:R-:W-:Y:S05]  /*11270*/  WARPSYNC.COLLECTIVE R85, `(.L_x_3061) ;  /* 0x0000000055087348 */ /* 0x000fea0003c00000 */
[----:B------:R0:W1:Y:S02]  /*11280*/  SHFL.BFLY P2, R84, R90, R88, R89 ;  /* 0x0c0000585a547389 */ /* 0x0000640000040059 */
[----:B01----:R-:W-:Y:S01]  /*11290*/  ENDCOLLECTIVE ;  /* 0x000000000000791b */ /* 0x003fe20003800000 */
.L_x_3061:
[----:B------:R-:W-:Y:S02]  /*112a0*/  IMAD.MOV.U32 R88, RZ, RZ, 0x10 ;  /* 0x00000010ff587424 */ /* 0x000fe400078e00ff */
[----:B------:R-:W-:-:S04]  /*112b0*/  IMAD.MOV.U32 R77, RZ, RZ, R84 ;  /* 0x000000ffff4d7224 */ /* 0x000fc800078e0054 */
[----:B------:R-:W-:-:S05]  /*112c0*/  FADD.FTZ R81, R80, R77 ;  /* 0x0000004d50517221 */ /* 0x000fca0000010000 */
[----:B------:R-:W-:-:S07]  /*112d0*/  MOV R90, R81 ;  /* 0x00000051005a7202 */ /* 0x000fce0000000f00 */
[----:B------:R-:W-:Y:S05]  /*112e0*/  WARPSYNC.COLLECTIVE R85, `(.L_x_3062) ;  /* 0x0000000055087348 */ /* 0x000fea0003c00000 */
[----:B------:R0:W1:Y:S02]  /*112f0*/  SHFL.BFLY P2, R84, R90, R88, R89 ;  /* 0x0c0000585a547389 */ /* 0x0000640000040059 */
[----:B01----:R-:W-:Y:S01]  /*11300*/  ENDCOLLECTIVE ;  /* 0x000000000000791b */ /* 0x003fe20003800000 */
.L_x_3062:
        /* <DEDUP_REMOVED lines=83> */
[----:B------:R-:W-:-:S04]  /*11840*/  FFMA.FTZ R77, R78, R78, R77 ;  /* 0x0000004e4e4d7223 */ /* 0x000fc8000001004d */
[----:B------:R-:W-:-:S07]  /*11850*/  IMAD.MOV.U32 R90, RZ, RZ, R77 ;  /* 0x000000ffff5a7224 */ /* 0x000fce00078e004d */
[----:B------:R-:W-:Y:S05]  /*11860*/  WARPSYNC.COLLECTIVE R85, `(.L_x_3063) ;  /* 0x0000000055087348 */ /* 0x000fea0003c00000 */
[----:B------:R0:W1:Y:S02]  /*11870*/  SHFL.BFLY P2, R84, R90, R88, R89 ;  /* 0x0c0000585a547389 */ /* 0x0000640000040059 */
[----:B01----:R-:W-:Y:S01]  /*11880*/  ENDCOLLECTIVE ;  /* 0x000000000000791b */ /* 0x003fe20003800000 */
.L_x_3063:
[----:B------:R-:W-:Y:S02]  /*11890*/  IMAD.MOV.U32 R88, RZ, RZ, 0x2 ;  /* 0x00000002ff587424 */ /* 0x000fe400078e00ff */
[----:B------:R-:W-:-:S04]  /*118a0*/  IMAD.MOV.U32 R78, RZ, RZ, R84 ;  /* 0x000000ffff4e7224 */ /* 0x000fc800078e0054 */
[----:B------:R-:W-:-:S05]  /*118b0*/  FADD.FTZ R78, R77, R78 ;  /* 0x0000004e4d4e7221 */ /* 0x000fca0000010000 */
[----:B------:R-:W-:-:S07]  /*118c0*/  MOV R90, R78 ;  /* 0x0000004e005a7202 */ /* 0x000fce0000000f00 */
[----:B------:R-:W-:Y:S05]  /*118d0*/  WARPSYNC.COLLECTIVE R85, `(.L_x_3064) ;  /* 0x0000000055087348 */ /* 0x000fea0003c00000 */
[----:B------:R0:W1:Y:S02]  /*118e0*/  SHFL.BFLY P2, R84, R90, R88, R89 ;  /* 0x0c0000585a547389 */ /* 0x0000640000040059 */
[----:B01----:R-:W-:Y:S01]  /*118f0*/  ENDCOLLECTIVE ;  /* 0x000000000000791b */ /* 0x003fe20003800000 */
.L_x_3064:
[----:B------:R-:W-:Y:S01]  /*11900*/  HFMA2.MMA R88, -RZ, RZ, 0, 2.384185791015625e-07 ;  /* 0x00000004ff587435 */ /* 0x000fe200000001ff */
[----:B------:R-:W-:-:S05]  /*11910*/  MOV R79, R84 ;  /* 0x00000054004f7202 */ /* 0x000fca0000000f00 */
[----:B------:R-:W-:-:S04]  /*11920*/  FADD.FTZ R79, R78, R79 ;  /* 0x0000004f4e4f7221 */ /* 0x000fc80000010000 */
[----:B------:R-:W-:-:S07]  /*11930*/  IMAD.MOV.U32 R90, RZ, RZ, R79 ;  /* 0x000000ffff5a7224 */ /* 0x000fce00078e004f */
[----:B------:R-:W-:Y:S05]  /*11940*/  WARPSYNC.COLLECTIVE R85, `(.L_x_3065) ;  /* 0x0000000055087348 */ /* 0x000fea0003c00000 */
[----:B------:R0:W1:Y:S02]  /*11950*/  SHFL.BFLY P2, R84, R90, R88, R89 ;  /* 0x0c0000585a547389 */ /* 0x0000640000040059 */
[----:B01----:R-:W-:Y:S01]  /*11960*/  ENDCOLLECTIVE ;  /* 0x000000000000791b */ /* 0x003fe20003800000 */
.L_x_3065:
[----:B------:R-:W-:Y:S02]  /*11970*/  IMAD.MOV.U32 R88, RZ, RZ, 0x8 ;  /* 0x00000008ff587424 */ /* 0x000fe400078e00ff */
[----:B------:R-:W-:-:S04]  /*11980*/  IMAD.MOV.U32 R80, RZ, RZ, R84 ;  /* 0x000000ffff507224 */ /* 0x000fc800078e0054 */
[----:B------:R-:W-:-:S05]  /*11990*/  FADD.FTZ R80, R79, R80 ;  /* 0x000000504f507221 */ /* 0x000fca0000010000 */
[----:B------:R-:W-:-:S07]  /*119a0*/  MOV R90, R80 ;  /* 0x00000050005a7202 */ /* 0x000fce0000000f00 */
[----:B------:R-:W-:Y:S05]  /*119b0*/  WARPSYNC.COLLECTIVE R85, `(.L_x_3066) ;  /* 0x0000000055087348 */ /* 0x000fea0003c00000 */
[----:B------:R0:W1:Y:S02]  /*119c0*/  SHFL.BFLY P2, R84, R90, R88, R89 ;  /* 0x0c0000585a547389 */ /* 0x0000640000040059 */
[----:B01----:R-:W-:Y:S01]  /*119d0*/  ENDCOLLECTIVE ;  /* 0x000000000000791b */ /* 0x003fe20003800000 */
.L_x_3066:
[----:B------:R-:W-:Y:S01]  /*119e0*/  HFMA2.MMA R88, -RZ, RZ, 0, 9.5367431640625e-07 ;  /* 0x00000010ff587435 */ /* 0x000fe200000001ff */
[----:B------:R-:W-:-:S05]  /*119f0*/  MOV R81, R84 ;  /* 0x0000005400517202 */ /* 0x000fca0000000f00 */
[----:B------:R-:W-:-:S04]  /*11a00*/  FADD.FTZ R81, R80, R81 ;  /* 0x0000005150517221 */ /* 0x000fc80000010000 */
[----:B------:R-:W-:-:S07]  /*11a10*/  IMAD.MOV.U32 R90, RZ, RZ, R81 ;  /* 0x000000ffff5a7224 */ /* 0x000fce00078e0051 */
[----:B------:R-:W-:Y:S05]  /*11a20*/  WARPSYNC.COLLECTIVE R85, `(.L_x_3067) ;  /* 0x0000000055087348 */ /* 0x000fea0003c00000 */
[----:B------:R0:W1:Y:S02]  /*11a30*/  SHFL.BFLY P2, R84, R90, R88, R89 ;  /* 0x0c0000585a547389 */ /* 0x0000640000040059 */
[----:B01----:R-:W-:Y:S01]  /*11a40*/  ENDCOLLECTIVE ;  /* 0x000000000000791b */ /* 0x003fe20003800000 */
.L_x_3067:
[----:B------:R-:W-:Y:S05]  /*11a50*/  BRA `(.L_x_3068) ;  /* 0xffffffe800107947 */ /* 0x000fea000383ffff */
.L_x_3069:
        /* <DEDUP_REMOVED lines=10> */
.L_x_37173:


//--------------------- .text._ZN10layer_norm13ln_fwd_kernelINS_13Kernel_traitsI13__nv_bfloat16S2_S2_S2_fjLj5120ELj1ELj1ELj4ELj16ENS_18Kernel_traits_baseILj5120ES2_S2_S2_S2_fjLj128EEEEELb1ELb1ELb1ELb0EEEvNS_9FwdParamsE --------------------------
	.section	.text._ZN10layer_norm13ln_fwd_kernelINS_13Kernel_traitsI13__nv_bfloat16S2_S2_S2_fjLj5120ELj1ELj1ELj4ELj16ENS_18Kernel_traits_baseILj5120ES2_S2_S2_S2_fjLj128EEEEELb1ELb1ELb1ELb0EEEvNS_9FwdParamsE,"ax",@progbits
	.align	128
        .global         _ZN10layer_norm13ln_fwd_kernelINS_13Kernel_traitsI13__nv_bfloat16S2_S2_S2_fjLj5120ELj1ELj1ELj4ELj16ENS_18Kernel_traits_baseILj5120ES2_S2_S2_S2_fjLj128EEEEELb1ELb1ELb1ELb0EEEvNS_9FwdParamsE
        .type           _ZN10layer_norm13ln_fwd_kernelINS_13Kernel_traitsI13__nv_bfloat16S2_S2_S2_fjLj5120ELj1ELj1ELj4ELj16ENS_18Kernel_traits_baseILj5120ES2_S2_S2_S2_fjLj128EEEEELb1ELb1ELb1ELb0EEEvNS_9FwdParamsE,@function
        .size           _ZN10layer_norm13ln_fwd_kernelINS_13Kernel_traitsI13__nv_bfloat16S2_S2_S2_fjLj5120ELj1ELj1ELj4ELj16ENS_18Kernel_traits_baseILj5120ES2_S2_S2_S2_fjLj128EEEEELb1ELb1ELb1ELb0EEEvNS_9FwdParamsE,(.L_x_37174 - _ZN10layer_norm13ln_fwd_kernelINS_13Kernel_traitsI13__nv_bfloat16S2_S2_S2_fjLj5120ELj1ELj1ELj4ELj16ENS_18Kernel_traits_baseILj5120ES2_S2_S2_S2_fjLj128EEEEELb1ELb1ELb1ELb0EEEvNS_9FwdParamsE)
        .other          _ZN10layer_norm13ln_fwd_kernelINS_13Kernel_traitsI13__nv_bfloat16S2_S2_S2_fjLj5120ELj1ELj1ELj4ELj16ENS_18Kernel_traits_baseILj5120ES2_S2_S2_S2_fjLj128EEEEELb1ELb1ELb1ELb0EEEvNS_9FwdParamsE,@"STO_CUDA_ENTRY STV_DEFAULT"
_ZN10layer_norm13ln_fwd_kernelINS_13Kernel_traitsI13__nv_bfloat16S2_S2_S2_fjLj5120ELj1ELj1ELj4ELj16ENS_18Kernel_traits_baseILj5120ES2_S2_S2_S2_fjLj128EEEEELb1ELb1ELb1ELb0EEEvNS_9FwdParamsE:
.text._ZN10layer_norm13ln_fwd_kernelINS_13Kernel_traitsI13__nv_bfloat16S2_S2_S2_fjLj5120ELj1ELj1ELj4ELj16ENS_18Kernel_traits_baseILj5120ES2_S2_S2_S2_fjLj128EEEEELb1ELb1ELb1ELb0EEEvNS_9FwdParamsE:
        /* <DEDUP_REMOVED lines=22> */
[----:B------:R-:W-:Y:S01]  /*0160*/  LEA.HI R96, R96, R11, RZ, 0x3 ;  /* 0x0000000b60607211 */ /* 0x000fe200078f18ff */
[----:B0-----:R-:W-:Y:S01]  /*0170*/  IMAD R51, R51, UR6, R52 ;  /* 0x0000000633337c24 */ /* 0x001fe2000f8e0234 */
[----:B------:R-:W-:Y:S02]  /*0180*/  LEA.HI R33, R52, UR6, RZ, 0x19 ;  /* 0x0000000634217c11 */ /* 0x000fe4000f8fc8ff */
[----:B---3--:R-:W-:Y:S01]  /*0190*/  @P0 IADD3 R180, P1, R2, R5, RZ ;  /* 0x0000000502b40210 */ /* 0x008fe20007f3e0ff */
[----:B------:R-:W-:-:S04]  /*01a0*/  IMAD.WIDE.U32 R4, R51, -0x326172a9, RZ ;  /* 0xcd9e8d5733047825 */ /* 0x000fc800078e00ff */
[----:B------:R-:W-:Y:S01]  /*01b0*/  @P0 IMAD.X R181, RZ, RZ, R3, P1 ;  /* 0x000000ffffb50224 */ /* 0x000fe200008e0603 */
[----:B----4-:R-:W-:Y:S01]  /*01c0*/  IADD3 R48, R241, -0x4498517b, RZ ;  /* 0xbb67ae85f1307810 */ /* 0x010fe20007ffe0ff */
[----:B------:R-:W-:-:S03]  /*01d0*/  VIADD R47, R240, 0x9e3779b9 ;  /* 0x9e3779b9f02f7836 */ /* 0x000fc60000000000 */
[--C-:B------:R-:W-:Y:S01]  /*01e0*/  SHF.R.U32.HI R50, RZ, 0x2, R181.reuse ;  /* 0x00000002ff327819 */ /* 0x100fe200000116b5 */
[----:B------:R-:W-:Y:S01]  /*01f0*/  VIADD R46, R240, 0x3c6ef372 ;  /* 0x3c6ef372f02e7836 */ /* 0x000fe20000000000 */
[----:B------:R-:W-:Y:S01]  /*0200*/  SHF.R.U64 R49, R180, 0x2, R181 ;  /* 0x00000002b4317819 */ /* 0x000fe200000012b5 */
[----:B------:R-:W-:Y:S01]  /*0210*/  VIADD R44, R241, 0x32370b8f ;  /* 0x32370b8ff12c7836 */ /* 0x000fe20000000000 */
[----:B------:R-:W-:Y:S01]  /*0220*/  LOP3.LUT R6, R5, R50, R240, 0x96, !PT ;  /* 0x0000003205067212 */ /* 0x000fe200078e96f0 */
[C---:B------:R-:W-:Y:S01]  /*0230*/  VIADD R43, R240.reuse, 0xdaa66d2b ;  /* 0xdaa66d2bf02b7836 */ /* 0x040fe20000000000 */
[----:B------:R-:W-:Y:S01]  /*0240*/  IADD3 R45, R241, 0x76cf5d0a, RZ ;  /* 0x76cf5d0af12d7810 */ /* 0x000fe20007ffe0ff */
[----:B------:R-:W-:Y:S01]  /*0250*/  IMAD.WIDE.U32 R2, R49, -0x2daee0ad, RZ ;  /* 0xd2511f5331027825 */ /* 0x000fe200078e00ff */
[----:B------:R-:W-:Y:S02]  /*0260*/  IADD3 R42, R240, 0x78dde6e4, RZ ;  /* 0x78dde6e4f02a7810 */ /* 0x000fe40007ffe0ff */
[----:B------:R-:W-:Y:S01]  /*0270*/  IADD3 R39, R241, -0x56f99767, RZ ;  /* 0xa9066899f1277810 */ /* 0x000fe20007ffe0ff */
[----:B------:R-:W-:Y:S01]  /*0280*/  IMAD.WIDE.U32 R6, R6, -0x2daee0ad, RZ ;  /* 0xd2511f5306067825 */ /* 0x000fe200078e00ff */
[----:B------:R-:W-:-:S02]  /*0290*/  LOP3.LUT R3, R3, R241, RZ, 0x3c, !PT ;  /* 0x000000f103037212 */ /* 0x000fc400078e3cff */
[----:B------:R-:W-:Y:S01]  /*02a0*/  IADD3 R35, R240, -0x4ab325aa, RZ ;  /* 0xb54cda56f0237810 */ /* 0x000fe20007ffe0ff */
        /* <DEDUP_REMOVED lines=17> */
[----:B------:R-:W-:Y:S02]  /*03c0*/  IMAD.MOV.U32 R7, RZ, RZ, R41 ;  /* 0x000000ffff077224 */ /* 0x000fe400078e0029 */
[----:B------:R-:W-:-:S03]  /*03d0*/  IMAD.WIDE.U32 R2, R3, -0x2daee0ad, RZ ;  /* 0xd2511f5303027825 */ /* 0x000fc600078e00ff */
[----:B------:R-:W-:Y:S02]  /*03e0*/  LOP3.LUT R37, R7, 0x7f, RZ, 0x3c, !PT ;  /* 0x0000007f07257812 */ /* 0x000fe400078e3cff */
[----:B------:R-:W-:Y:S01]  /*03f0*/  LOP3.LUT R8, R3, R4, R40, 0x96, !PT ;  /* 0x0000000403087212 */ /* 0x000fe200078e9628 */
[----:B------:R-:W-:Y:S01]  /*0400*/  IMAD.WIDE.U32 R4, R5, -0x2daee0ad, RZ ;  /* 0xd2511f5305047825 */ /* 0x000fe200078e00ff */
[----:B------:R-:W-:-:S03]  /*0410*/  LEA.HI.SX32 R37, R96, R37, 0x1d ;  /* 0x0000002560257211 */ /* 0x000fc600078feaff */
[----:B------:R-:W-:Y:S01]  /*0420*/  IMAD.WIDE.U32 R8, R8, -0x326172a9, RZ ;  /* 0xcd9e8d5708087825 */ /* 0x000fe200078e00ff */
[C---:B------:R-:W-:Y:S02]  /*0430*/  ISETP.GE.U32.AND P6, PT, R37.reuse, 0x100, PT ;  /* 0x000001002500780c */ /* 0x040fe40003fc6070 */
[C---:B------:R-:W-:Y:S02]  /*0440*/  ISETP.GE.U32.AND P5, PT, R37.reuse, 0x180, PT ;  /* 0x000001802500780c */ /* 0x040fe40003fa6070 */
[----:B------:R-:W-:Y:S02]  /*0450*/  ISETP.GE.U32.AND P4, PT, R37, 0x200, PT ;  /* 0x000002002500780c */ /* 0x000fe40003f86070 */
[----:B------:R-:W-:Y:S02]  /*0460*/  LOP3.LUT R2, R5, R2, R39, 0x96, !PT ;  /* 0x0000000205027212 */ /* 0x000fe400078e9627 */
[C---:B------:R-:W-:Y:S02]  /*0470*/  LOP3.LUT P0, RZ, R37.reuse, 0xffffff80, RZ, 0xc0, !PT ;  /* 0xffffff8025ff7812 */ /* 0x040fe4000780c0ff */
[----:B------:R-:W-:Y:S01]  /*0480*/  ISETP.GE.U32.AND P3, PT, R37, 0x280, PT ;  /* 0x000002802500780c */ /* 0x000fe20003f66070 */
[----:B------:R-:W-:Y:S01]  /*0490*/  IMAD.WIDE.U32 R2, R2, -0x326172a9, RZ ;  /* 0xcd9e8d5702027825 */ /* 0x000fe200078e00ff */
[----:B------:R-:W-:-:S02]  /*04a0*/  LOP3.LUT R24, R9, R6, R38, 0x96, !PT ;  /* 0x0000000609187212 */ /* 0x000fc400078e9626 */
[----:B------:R-:W-:Y:S02]  /*04b0*/  @P6 LOP3.LUT R0, R0, 0x10, RZ, 0xfc, !PT ;  /* 0x0000001000006812 */ /* 0x000fe400078efcff */
[----:B------:R-:W-:Y:S01]  /*04c0*/  LOP3.LUT R184, R3, R8, R35, 0x96, !PT ;  /* 0x0000000803b87212 */ /* 0x000fe200078e9623 */
[----:B------:R-:W-:Y:S01]  /*04d0*/  IMAD.WIDE.U32 R24, R24, -0x2daee0ad, RZ ;  /* 0xd2511f5318187825 */ /* 0x000fe200078e00ff */
[----:B------:R-:W-:-:S03]  /*04e0*/  LOP3.LUT R0, R0, 0xfffffff7, RZ, 0xc0, !PT ;  /* 0xfffffff700007812 */ /* 0x000fc600078ec0ff */
[----:B------:R-:W-:Y:S01]  /*04f0*/  IMAD.WIDE.U32 R184, R184, -0x2daee0ad, RZ ;  /* 0xd2511f53b8b87825 */ /* 0x000fe200078e00ff */
[----:B------:R-:W-:Y:S02]  /*0500*/  @P5 LOP3.LUT R0, R0, 0x8, RZ, 0xfc, !PT ;  /* 0x0000000800005812 */ /* 0x000fe400078efcff */
[----:B------:R-:W-:Y:S02]  /*0510*/  LOP3.LUT R182, R25, R4, R36, 0x96, !PT ;  /* 0x0000000419b67212 */ /* 0x000fe400078e9624 */
[----:B------:R-:W-:-:S04]  /*0520*/  LOP3.LUT R0, R0, 0xfffffffb, RZ, 0xc0, !PT ;  /* 0xfffffffb00007812 */ /* 0x000fc800078ec0ff */
[----:B------:R-:W-:-:S04]  /*0530*/  @P4 LOP3.LUT R0, R0, 0x4, RZ, 0xfc, !PT ;  /* 0x0000000400004812 */ /* 0x000fc800078efcff */
[----:B------:R-:W-:-:S04]  /*0540*/  LOP3.LUT R0, R0, 0xfffffffe, RZ, 0xc0, !PT ;  /* 0xfffffffe00007812 */ /* 0x000fc800078ec0ff */
[----:B------:R-:W-:Y:S01]  /*0550*/  @P3 LOP3.LUT R0, R0, 0x1, RZ, 0xfc, !PT ;  /* 0x0000000100003812 */ /* 0x000fe200078efcff */
        /* <DEDUP_REMOVED lines=25> */
.L_x_3071:
[----:B------:R-:W-:Y:S05]  /*06f0*/  BSYNC B0 ;  /* 0x0000000000007941 */ /* 0x000fea0003800000 */
.L_x_3070:
        /* <DEDUP_REMOVED lines=26> */
.L_x_3073:
[----:B------:R-:W-:Y:S05]  /*08a0*/  BSYNC B0 ;  /* 0x0000000000007941 */ /* 0x000fea0003800000 */
.L_x_3072:
        /* <DEDUP_REMOVED lines=26> */
.L_x_3075:
[----:B------:R-:W-:Y:S05]  /*0a50*/  BSYNC B0 ;  /* 0x0000000000007941 */ /* 0x000fea0003800000 */
.L_x_3074:
        /* <DEDUP_REMOVED lines=26> */
.L_x_3077:
[----:B------:R-:W-:Y:S05]  /*0c00*/  BSYNC B0 ;  /* 0x0000000000007941 */ /* 0x000fea0003800000 */
.L_x_3076:
        /* <DEDUP_REMOVED lines=25> */
.L_x_3079:
[----:B------:R-:W-:Y:S05]  /*0da0*/  BSYNC B0 ;  /* 0x0000000000007941 */ /* 0x000fea0003800000 */
.L_x_3078:
[----:B------:R-:W-:Y:S01]  /*0db0*/  ULDC UR6, c[0x0][0x214] ;  /* 0x0000850000067ab9 */ /* 0x000fe20000000800 */
[----:B------:R-:W-:Y:S01]  /*0dc0*/  LOP3.LUT R136, R185, R24, R34, 0x96, !PT ;  /* 0x00000018b9887212 */ /* 0x000fe200078e9622 */
[----:B------:R-:W-:Y:S01]  /*0dd0*/  IMAD.WIDE.U32 R182, R182, -0x326172a9, RZ ;  /* 0xcd9e8d57b6b67825 */ /* 0x000fe200078e00ff */
[----:B------:R-:W-:Y:S02]  /*0de0*/  ISETP.GE.AND P1, PT, R33, UR6, PT ;  /* 0x0000000621007c0c */ /* 0x000fe4000bf26270 */
[C---:B------:R-:W-:Y:S01]  /*0df0*/  IADD3 R31, R240.reuse, -0xe443238, RZ ;  /* 0xf1bbcdc8f01f7810 */ /* 0x040fe20007ffe0ff */
[----:B------:R-:W-:Y:S02]  /*0e00*/  VIADD R32, R240, 0x5384540f ;  /* 0x5384540ff0207836 */ /* 0x000fe40000000000 */
[----:B------:R-:W-:-:S03]  /*0e10*/  IMAD.HI.U32 R3, R136, -0x326172a9, RZ ;  /* 0xcd9e8d5788037827 */ /* 0x000fc600078e00ff */
[----:B------:R-:W-:Y:S01]  /*0e20*/  LOP3.LUT R137, R183, R2, R32, 0x96, !PT ;  /* 0x00000002b7897212 */ /* 0x000fe200078e9620 */
[----:B------:R-:W-:Y:S01]  /*0e30*/  VIADD R30, R241, 0xdb3d7428 ;  /* 0xdb3d7428f11e7836 */ /* 0x000fe20000000000 */
[----:B------:R-:W-:-:S03]  /*0e40*/  LOP3.LUT R182, R3, R182, R31, 0x96, !PT ;  /* 0x000000b603b67212 */ /* 0x000fc600078e961f */
[----:B------:R-:W-:Y:S01]  /*0e50*/  IMAD.HI.U32 R3, R137, -0x2daee0ad, RZ ;  /* 0xd2511f5389037827 */ /* 0x000fe200078e00ff */
[----:B------:R-:W-:Y:S06]  /*0e60*/  @P1 EXIT ;  /* 0x000000000000194d */ /* 0x000fec0003800000 */
        /* <DEDUP_REMOVED lines=8> */
[----:B------:R-:W-:Y:S01]  /*0ef0*/  LOP3.LUT R61, R60, 0x7f, RZ, 0xc0, !PT ;  /* 0x0000007f3c3d7812 */ /* 0x000fe200078ec0ff */
[----:B------:R-:W-:Y:S01]  /*0f00*/  IMAD.U32 R23, R18, 0x10000, RZ ;  /* 0x0001000012177824 */ /* 0x000fe200078e00ff */
[----:B-----5:R-:W-:Y:S01]  /*0f10*/  PRMT R156, R68, 0x7632, R156 ;  /* 0x00007632449c7816 */ /* 0x020fe2000000009c */
[----:B------:R-:W-:Y:S01]  /*0f20*/  IMAD.U32 R5, R88, 0x10000, RZ ;  /* 0x0001000058057824 */ /* 0x000fe200078e00ff */
[----:B------:R-:W-:Y:S01]  /*0f30*/  SHF.R.U32.HI R60, RZ, 0x2, R60 ;  /* 0x00000002ff3c7819 */ /* 0x000fe2000001163c */
[----:B------:R-:W-:Y:S01]  /*0f40*/  IMAD.U32 R18, R15, 0x10000, RZ ;  /* 0x000100000f127824 */ /* 0x000fe200078e00ff */
[----:B------:R-:W-:Y:S01]  /*0f50*/  ULDC.U8 UR6, c[0x0][0x2a0] ;  /* 0x0000a80000067ab9 */ /* 0x000fe20000000000 */
[----:B------:R-:W-:Y:S01]  /*0f60*/  IMAD.U32 R54, R65, 0x10000, RZ ;  /* 0x0001000041367824 */ /* 0x000fe200078e00ff */
[----:B------:R-:W-:Y:S01]  /*0f70*/  ISETP.NE.AND P1, PT, RZ, UR6, PT ;  /* 0x00000006ff007c0c */ /* 0x000fe2000bf25270 */
        /* <DEDUP_REMOVED lines=9> */
[----:B------:R-:W-:Y:S01]  /*1010*/  LOP3.LUT R68, R63, 0x3e0, RZ, 0xc0, !PT ;  /* 0x000003e03f447812 */ /* 0x000fe200078ec0ff */
[----:B------:R-:W-:Y:S01]  /*1020*/  IMAD.U32 R29, R20, 0x10000, RZ ;  /* 0x00010000141d7824 */ /* 0x000fe200078e00ff */
[----:B------:R-:W-:Y:S01]  /*1030*/  VIADDMNMX R62, R61, -R62, RZ, !PT ;  /* 0x8000003e3d3e7246 */ /* 0x000fe200078001ff */
[----:B------:R-:W-:Y:S01]  /*1040*/  IMAD.U32 R20, R13, 0x10000, RZ ;  /* 0x000100000d147824 */ /* 0x000fe200078e00ff */
[----:B------:R-:W-:Y:S01]  /*1050*/  VIADDMNMX R68, R61, -R68, RZ, !PT ;  /* 0x800000443d447246 */ /* 0x000fe200078001ff */
[----:B------:R-:W-:Y:S01]  /*1060*/  IMAD R136, R136, -0x326172a9, RZ ;  /* 0xcd9e8d5788887824 */ /* 0x000fe200078e02ff */
[----:B------:R-:W-:Y:S01]  /*1070*/  LOP3.LUT R61, R60, 0x3fffffe0, RZ, 0xc0, !PT ;  /* 0x3fffffe03c3d7812 */ /* 0x000fe200078ec0ff */
[----:B------:R-:W-:Y:S01]  /*1080*/  IMAD R137, R137, -0x2daee0ad, RZ ;  /* 0xd2511f5389897824 */ /* 0x000fe200078e02ff */
[----:B------:R-:W-:Y:S01]  /*1090*/  VIMNMX R62, R62, 0x20, PT ;  /* 0x000000203e3e7848 */ /* 0x000fe20003fe0100 */
[----:B------:R-:W-:Y:S01]  /*10a0*/  IMAD.HI.U32 R60, R182, -0x2daee0ad, RZ ;  /* 0xd2511f53b63c7827 */ /* 0x000fe200078e00ff */
[----:B------:R-:W-:Y:S01]  /*10b0*/  SHF.L.U32 R22, R19, 0x10, RZ ;  /* 0x0000001013167819 */ /* 0x000fe200000006ff */
[----:B------:R-:W-:Y:S01]  /*10c0*/  HFMA2.MMA R178, -RZ, RZ, 0, 0 ;  /* 0x00000000ffb27435 */ /* 0x000fe200000001ff */
[----:B------:R-:W-:Y:S01]  /*10d0*/  SHF.L.U32 R19, R14, 0x10, RZ ;  /* 0x000000100e137819 */ /* 0x000fe200000006ff */
[----:B------:R-:W-:Y:S01]  /*10e0*/  IMAD.IADD R62, R62, 0x1, R61 ;  /* 0x000000013e3e7824 */ /* 0x000fe200078e023d */
[----:B------:R-:W-:Y:S01]  /*10f0*/  PRMT R142, R84, 0x7632, R142 ;  /* 0x00007632548e7816 */ /* 0x000fe2000000008e */
[----:B------:R-:W-:Y:S01]  /*1100*/  IMAD.U32 R14, R11, 0x10000, RZ ;  /* 0x000100000b0e7824 */ /* 0x000fe200078e00ff */
[----:B------:R-:W-:Y:S01]  /*1110*/  LOP3.LUT R184, R3, R184, R30, 0x96, !PT ;  /* 0x000000b803b87212 */ /* 0x000fe200078e961e */
[----:B------:R-:W-:Y:S01]  /*1120*/  IMAD.U32 R11, R6, 0x10000, RZ ;  /* 0x00010000060b7824 */ /* 0x000fe200078e00ff */
[----:B------:R-:W-:Y:S01]  /*1130*/  SHF.L.U32 R62, R62, 0x3, RZ ;  /* 0x000000033e3e7819 */ /* 0x000fe200000006ff */
[----:B------:R-:W-:Y:S01]  /*1140*/  IMAD.U32 R6, R95, 0x10000, RZ ;  /* 0x000100005f067824 */ /* 0x000fe200078e00ff */
[----:B------:R-:W-:Y:S01]  /*1150*/  SHF.L.U32 R13, R4, 0x10, RZ ;  /* 0x00000010040d7819 */ /* 0x000fe200000006ff */
[----:B------:R-:W-:Y:S01]  /*1160*/  IMAD.U32 R95, R140, 0x10000, RZ ;  /* 0x000100008c5f7824 */ /* 0x000fe200078e00ff */
[----:B------:R-:W-:Y:S01]  /*1170*/  I2FP.F32.U32 R62, R62 ;  /* 0x0000003e003e7245 */ /* 0x000fe20000201000 */
[----:B------:R-:W-:Y:S01]  /*1180*/  IMAD.U32 R140, R142, 0x10000, RZ ;  /* 0x000100008e8c7824 */ /* 0x000fe200078e00ff */
[----:B------:R-:W-:Y:S01]  /*1190*/  PRMT R144, R86, 0x7632, R144 ;  /* 0x0000763256907816 */ /* 0x000fe20000000090 */
[----:B------:R-:W-:Y:S01]  /*11a0*/  IMAD.HI.U32 R63, R184, -0x326172a9, RZ ;  /* 0xcd9e8d57b83f7827 */ /* 0x000fe200078e00ff */
[----:B------:R0:W1:Y:S01]  /*11b0*/  MUFU.RCP R188, R62 ;  /* 0x0000003e00bc7308 */ /* 0x0000620000001000 */
[----:B------:R-:W-:Y:S01]  /*11c0*/  PRMT R146, R80, 0x7632, R146 ;  /* 0x0000763250927816 */ /* 0x000fe20000000092 */
[----:B------:R-:W-:Y:S01]  /*11d0*/  ULDC UR8, c[0x0][0x294] ;  /* 0x0000a50000087ab9 */ /* 0x000fe20000000800 */
[----:B------:R-:W-:Y:S01]  /*11e0*/  SHF.L.U32 R4, R89, 0x10, RZ ;  /* 0x0000001059047819 */ /* 0x000fe200000006ff */
[----:B------:R-:W-:Y:S01]  /*11f0*/  IMAD.U32 R89, R78, 0x10000, RZ ;  /* 0x000100004e597824 */ /* 0x000fe200078e00ff */
[----:B------:R-:W-:Y:S01]  /*1200*/  PRMT R148, R82, 0x7632, R148 ;  /* 0x0000763252947816 */ /* 0x000fe20000000094 */
[----:B------:R-:W-:Y:S01]  /*1210*/  VIADD R138, R240, 0x8ff34781 ;  /* 0x8ff34781f08a7836 */ /* 0x000fe20000000000 */
[----:B------:R-:W-:Y:S01]  /*1220*/  VIMNMX R68, R68, 0x20, PT ;  /* 0x0000002044447848 */ /* 0x000fe20003fe0100 */
[----:B------:R-:W-:Y:S01]  /*1230*/  IMAD.U32 R24, R17, 0x10000, RZ ;  /* 0x0001000011187824 */ /* 0x000fe200078e00ff */
[----:B------:R-:W-:Y:S01]  /*1240*/  PRMT R150, R76, 0x7632, R150 ;  /* 0x000076324c967816 */ /* 0x000fe20000000096 */
[----:B------:R-:W-:Y:S01]  /*1250*/  IMAD.U32 R17, R8, 0x10000, RZ ;  /* 0x0001000008117824 */ /* 0x000fe200078e00ff */
[----:B------:R-:W-:Y:S01]  /*1260*/  PRMT R152, R78, 0x7632, R152 ;  /* 0x000076324e987816 */ /* 0x000fe20000000098 */
[C---:B------:R-:W-:Y:S01]  /*1270*/  IMAD.U32 R78, R79.reuse, 0x10000, RZ ;  /* 0x000100004f4e7824 */ /* 0x040fe200078e00ff */
        /* <DEDUP_REMOVED lines=26> */
[C---:B------:R-:W-:Y:S01]  /*1420*/  PRMT R147, R81.reuse, 0x7632, R147 ;  /* 0x0000763251937816 */ /* 0x040fe20000000093 */
        /* <DEDUP_REMOVED lines=72> */
[----:B------:R-:W-:Y:S01]  /*18b0*/  IMAD.MOV.U32 R196, RZ, RZ, 0x1 ;  /* 0x00000001ffc47424 */ /* 0x000fe200078e00ff */
        /* <DEDUP_REMOVED lines=11> */
[----:B------:R-:W-:-:S02]  /*1970*/  IMAD.U32 R158, R158, 0x10000, RZ ;  /* 0x000100009e9e7824 */ /* 0x000fc400078e00ff */
[----:B------:R-:W-:Y:S02]  /*1980*/  IMAD R182, R182, -0x2daee0ad, RZ ;  /* 0xd2511f53b6b67824 */ /* 0x000fe400078e02ff */
[----:B------:R-:W-:Y:S02]  /*1990*/  IMAD R184, R184, -0x326172a9, RZ ;  /* 0xcd9e8d57b8b87824 */ /* 0x000fe400078e02ff */
[----:B01----:R-:W-:-:S07]  /*19a0*/  IMAD.SHL.U32 R186, R68, 0x8, RZ ;  /* 0x0000000844ba7824 */ /* 0x003fce00078e00ff */
.L_x_3509:
[----:B0-234-:R-:W0:Y:S08]  /*19b0*/  LDC.64 R72, c[0x0][0x280] ;  /* 0x0000a000ff487b82 */ /* 0x01de300000000a00 */
[----:B-1----:R-:W1:Y:S01]  /*19c0*/  LDC R192, c[0x0][0x218] ;  /* 0x00008600ffc07b82 */ /* 0x002e620000000800 */
[----:B0-----:R-:W-:-:S07]  /*19d0*/  IMAD.WIDE R74, R33, 0x4, R72 ;  /* 0x00000004214a7825 */ /* 0x001fce00078e0248 */
[----:B------:R-:W0:Y:S01]  /*19e0*/  LDC.64 R72, c[0x0][0x288] ;  /* 0x0000a200ff487b82 */ /* 0x000e220000000a00 */
[----:B------:R-:W2:Y:S01]  /*19f0*/  LDG.E R200, desc[UR4][R74.64] ;  /* 0x000000044ac87981 */ /* 0x000ea2000c1e1900 */
        /* <DEDUP_REMOVED lines=12> */
[----:B------:R-:W-:Y:S02]  /*1ac0*/  LEA.HI.SX32 R198, R194, R41, 0x1d ;  /* 0x00000029c2c67211 */ /* 0x000fe400078feaff */
[----:B------:R-:W-:Y:S02]  /*1ad0*/  @P1 LOP3.LUT R41, R52, 0x7f, RZ, 0xc0, !PT ;  /* 0x0000007f34291812 */ /* 0x000fe400078ec0ff */
[----:B------:R-:W-:-:S02]  /*1ae0*/  SHF.R.S32.HI R194, RZ, 0x1f, R33 ;  /* 0x0000001fffc27819 */ /* 0x000fc40000011421 */
        /* <DEDUP_REMOVED lines=19> */
.L_x_3083:
        /* <DEDUP_REMOVED lines=12> */
.L_x_3086:
[----:B------:R-:W-:-:S07]  /*1ce0*/  MOV R161, R184 ;  /* 0x000000b800a17202 */ /* 0x000fce0000000f00 */
.L_x_3087:
[----:B------:R-:W-:Y:S05]  /*1cf0*/  BSYNC B2 ;  /* 0x0000000000027941 */ /* 0x000fea0003800000 */
.L_x_3085:
        /* <DEDUP_REMOVED lines=16> */
.L_x_3091:
[----:B------:R-:W-:Y:S05]  /*1e00*/  BSYNC B3 ;  /* 0x0000000000037941 */ /* 0x000fea0003800000 */
.L_x_3090:
        /* <DEDUP_REMOVED lines=44> */
.L_x_3089:
[----:B------:R-:W-:Y:S05]  /*20d0*/  BSYNC B2 ;  /* 0x0000000000027941 */ /* 0x000fea0003800000 */
.L_x_3088:
[----:B------:R-:W-:Y:S01]  /*20e0*/  I2FP.F32.U32 R73, R161 ;  /* 0x000000a100497245 */ /* 0x000fe20000201000 */
[----:B------:R-:W-:Y:S01]  /*20f0*/  IMAD.MOV.U32 R162, RZ, RZ, 0x2f800000 ;  /* 0x2f800000ffa27424 */ /* 0x000fe200078e00ff */
[----:B-----5:R-:W-:Y:S01]  /*2100*/  SHF.L.U32 R74, R60, 0x10, RZ ;  /* 0x000000103c4a7819 */ /* 0x020fe200000006ff */
[----:B------:R-:W-:Y:S02]  /*2110*/  @P2 IMAD.U32 R180, R68, 0x10000, RZ ;  /* 0x0001000044b42824 */ /* 0x000fe400078e00ff */
[----:B------:R-:W-:Y:S02]  /*2120*/  FFMA.FTZ R73, R73, R162, 1.1641532182693481445e-10 ;  /* 0x2f00000049497423 */ /* 0x000fe400000100a2 */
[----:B------:R-:W-:-:S03]  /*2130*/  FMUL.FTZ R74, R74, UR11 ;  /* 0x0000000b4a4a7c20 */ /* 0x000fc60008410000 */
[----:B------:R-:W-:Y:S01]  /*2140*/  FSETP.GTU.FTZ.AND P4, PT, R73, UR8, PT ;  /* 0x0000000849007c0b */ /* 0x000fe2000bf9c000 */
[----:B------:R-:W-:-:S03]  /*2150*/  FMUL.FTZ R74, R74, UR10 ;  /* 0x0000000a4a4a7c20 */ /* 0x000fc60008410000 */
[----:B------:R-:W-:Y:S02]  /*2160*/  SEL R162, RZ, 0x1, P4 ;  /* 0x00000001ffa27807 */ /* 0x000fe40002000000 */
[----:B------:R-:W-:-:S05]  /*2170*/  FSEL R74, R74, RZ, !P4 ;  /* 0x000000ff4a4a7208 */ /* 0x000fca0006000000 */
[----:B------:R-:W-:-:S04]  /*2180*/  FMUL.FTZ R161, R29, R74 ;  /* 0x0000004a1da17220 */ /* 0x000fc80000410000 */
[----:B------:R-:W-:-:S07]  /*2190*/  @P2 FADD.FTZ R161, R180, R161 ;  /* 0x000000a1b4a12221 */ /* 0x000fce0000010000 */
.L_x_3084:
[----:B------:R-:W-:Y:S05]  /*21a0*/  BSYNC B1 ;  /* 0x0000000000017941 */ /* 0x000fea0003800000 */
.L_x_3082:
        /* <DEDUP_REMOVED lines=9> */
.L_x_3093:
        /* <DEDUP_REMOVED lines=12> */
.L_x_3096:
[----:B------:R-:W-:-:S07]  /*2300*/  IMAD.MOV.U32 R163, RZ, RZ, R184 ;  /* 0x000000ffffa37224 */ /* 0x000fce00078e00b8 */
.L_x_3097:
[----:B------:R-:W-:Y:S05]  /*2310*/  BSYNC B2 ;  /* 0x0000000000027941 */ /* 0x000fea0003800000 */
.L_x_3095:
        /* <DEDUP_REMOVED lines=16> */
.L_x_3101:
[----:B------:R-:W-:Y:S05]  /*2420*/  BSYNC B3 ;  /* 0x0000000000037941 */ /* 0x000fea0003800000 */
.L_x_3100:
        /* <DEDUP_REMOVED lines=44> */
.L_x_3099:
[----:B------:R-:W-:Y:S05]  /*26f0*/  BSYNC B2 ;  /* 0x0000000000027941 */ /* 0x000fea0003800000 */
.L_x_3098:
[----:B------:R-:W-:Y:S01]  /*2700*/  HFMA2.MMA R75, -RZ, RZ, 0.1171875, 0 ;  /* 0x2f800000ff4b7435 */ /* 0x000fe200000001ff */
[----:B-----5:R-:W-:Y:S02]  /*2710*/  PRMT R74, R60, 0x7632, R74 ;  /* 0x000076323c4a7816 */ /* 0x020fe4000000004a */
[----:B------:R-:W-:-:S03]  /*2720*/  I2FP.F32.U32 R72, R163 ;  /* 0x000000a300487245 */ /* 0x000fc60000201000 */
[----:B------:R-:W-:-:S04]  /*2730*/  IMAD.U32 R74, R74, 0x10000, RZ ;  /* 0x000100004a4a7824 */ /* 0x000fc800078e00ff */
[----:B------:R-:W-:Y:S01]  /*2740*/  FFMA.FTZ R72, R72, R75, 1.1641532182693481445e-10 ;  /* 0x2f00000048487423 */ /* 0x000fe2000001004b */
[----:B------:R-:W-:-:S04]  /*2750*/  FMUL.FTZ R74, R74, UR11 ;  /* 0x0000000b4a4a7c20 */ /* 0x000fc80008410000 */
[----:B------:R-:W-:Y:S01]  /*2760*/  FMUL.FTZ R74, R74, UR10 ;  /* 0x0000000a4a4a7c20 */ /* 0x000fe20008410000 */
[----:B------:R-:W-:Y:S02]  /*2770*/  FSETP.GTU.FTZ.AND P4, PT, R72, UR8, PT ;  /* 0x0000000848007c0b */ /* 0x000fe4000bf9c000 */
[----:B------:R-:W-:Y:S02]  /*2780*/  @P2 PRMT R72, R68, 0x7632, R72 ;  /* 0x0000763244482816 */ /* 0x000fe40000000048 */
[----:B------:R-:W-:Y:S02]  /*2790*/  FSEL R74, R74, RZ, !P4 ;  /* 0x000000ff4a4a7208 */ /* 0x000fe40006000000 */
[----:B------:R-:W-:Y:S01]  /*27a0*/  SEL R164, RZ, 0x1, P4 ;  /* 0x00000001ffa47807 */ /* 0x000fe20002000000 */
[----:B------:R-:W-:Y:S02]  /*27b0*/  @P2 IMAD.U32 R72, R72, 0x10000, RZ ;  /* 0x0001000048482824 */ /* 0x000fe400078e00ff */
[----:B------:R-:W-:-:S04]  /*27c0*/  FMUL.FTZ R163, R135, R74 ;  /* 0x0000004a87a37220 */ /* 0x000fc80000410000 */
[----:B------:R-:W-:-:S07]  /*27d0*/  @P2 FADD.FTZ R163, R72, R163 ;  /* 0x000000a348a32221 */ /* 0x000fce0000010000 */
.L_x_3094:
[----:B------:R-:W-:Y:S05]  /*27e0*/  BSYNC B1 ;  /* 0x0000000000017941 */ /* 0x000fea0003800000 */
.L_x_3092:
        /* <DEDUP_REMOVED lines=8> */
.L_x_3103:
        /* <DEDUP_REMOVED lines=12> */
.L_x_3106:
[----:B------:R-:W-:-:S07]  /*2930*/  IMAD.MOV.U32 R165, RZ, RZ, R184 ;  /* 0x000000ffffa57224 */ /* 0x000fce00078e00b8 */
.L_x_3107:
[----:B------:R-:W-:Y:S05]  /*2940*/  BSYNC B2 ;  /* 0x0000000000027941 */ /* 0x000fea0003800000 */
.L_x_3105:
        /* <DEDUP_REMOVED lines=16> */
.L_x_3111:
[----:B------:R-:W-:Y:S05]  /*2a50*/  BSYNC B3 ;  /* 0x0000000000037941 */ /* 0x000fea0003800000 */
.L_x_3110:
        /* <DEDUP_REMOVED lines=42> */
[----:B------:R-:W-:Y:S01]  /*2d00*/  IMAD.MOV.U32 R184, RZ, RZ, R166 ;  /* 0x000000ffffb87224 */ /* 0x000fe200078e00a6 */
[----:B------:R-:W-:-:S09]  /*2d10*/  LOP3.LUT R137, R73, R74, R139, 0x96, !PT ;  /* 0x0000004a49897212 */ /* 0x000fd200078e968b */
.L_x_3109:
[----:B------:R-:W-:Y:S05]  /*2d20*/  BSYNC B2 ;  /* 0x0000000000027941 */ /* 0x000fea0003800000 */
.L_x_3108:
[----:B------:R-:W-:Y:S01]  /*2d30*/  I2FP.F32.U32 R73, R165 ;  /* 0x000000a500497245 */ /* 0x000fe20000201000 */
[----:B------:R-:W-:Y:S02]  /*2d40*/  IMAD.MOV.U32 R166, RZ, RZ, 0x2f800000 ;  /* 0x2f800000ffa67424 */ /* 0x000fe400078e00ff */
[----:B-----5:R-:W-:Y:S02]  /*2d50*/  IMAD.U32 R74, R61, 0x10000, RZ ;  /* 0x000100003d4a7824 */ /* 0x020fe400078e00ff */
[----:B------:R-:W-:Y:S02]  /*2d60*/  FFMA.FTZ R73, R73, R166, 1.1641532182693481445e-10 ;  /* 0x2f00000049497423 */ /* 0x000fe400000100a6 */
[----:B------:R-:W-:-:S03]  /*2d70*/  FMUL.FTZ R74, R74, UR11 ;  /* 0x0000000b4a4a7c20 */ /* 0x000fc60008410000 */
[----:B------:R-:W-:Y:S01]  /*2d80*/  FSETP.GTU.FTZ.AND P4, PT, R73, UR8, PT ;  /* 0x0000000849007c0b */ /* 0x000fe2000bf9c000 */
[----:B------:R-:W-:-:S03]  /*2d90*/  FMUL.FTZ R74, R74, UR10 ;  /* 0x0000000a4a4a7c20 */ /* 0x000fc60008410000 */
[----:B------:R-:W-:Y:S02]  /*2da0*/  SEL R166, RZ, 0x1, P4 ;  /* 0x00000001ffa67807 */ /* 0x000fe40002000000 */
[----:B------:R-:W-:Y:S02]  /*2db0*/  FSEL R165, R74, RZ, !P4 ;  /* 0x000000ff4aa57208 */ /* 0x000fe40006000000 */
[----:B------:R-:W-:-:S03]  /*2dc0*/  @P2 SHF.L.U32 R74, R69, 0x10, RZ ;  /* 0x00000010454a2819 */ /* 0x000fc600000006ff */
[----:B------:R-:W-:-:S04]  /*2dd0*/  FMUL.FTZ R165, R28, R165 ;  /* 0x000000a51ca57220 */ /* 0x000fc80000410000 */
[----:B------:R-:W-:-:S07]  /*2de0*/  @P2 FADD.FTZ R165, R74, R165 ;  /* 0x000000a54aa52221 */ /* 0x000fce0000010000 */
.L_x_3104:
[----:B------:R-:W-:Y:S05]  /*2df0*/  BSYNC B1 ;  /* 0x0000000000017941 */ /* 0x000fea0003800000 */
.L_x_3102:
        /* <DEDUP_REMOVED lines=9> */
.L_x_3113:
        /* <DEDUP_REMOVED lines=12> */
.L_x_3116:
[----:B------:R-:W-:-:S07]  /*2f50*/  MOV R167, R184 ;  /* 0x000000b800a77202 */ /* 0x000fce0000000f00 */
.L_x_3117:
[----:B------:R-:W-:Y:S05]  /*2f60*/  BSYNC B2 ;  /* 0x0000000000027941 */ /* 0x000fea0003800000 */
.L_x_3115:
        /* <DEDUP_REMOVED lines=16> */
.L_x_3121:
[----:B------:R-:W-:Y:S05]  /*3070*/  BSYNC B3 ;  /* 0x0000000000037941 */ /* 0x000fea0003800000 */
.L_x_3120:
        /* <DEDUP_REMOVED lines=44> */
.L_x_3119:
[----:B------:R-:W-:Y:S05]  /*3340*/  BSYNC B2 ;  /* 0x0000000000027941 */ /* 0x000fea0003800000 */
.L_x_3118:
[----:B-----5:R-:W-:Y:S01]  /*3350*/  PRMT R74, R61, 0x7632, R74 ;  /* 0x000076323d4a7816 */ /* 0x020fe2000000004a */
[----:B------:R-:W-:Y:S01]  /*3360*/  IMAD.MOV.U32 R75, RZ, RZ, 0x2f800000 ;  /* 0x2f800000ff4b7424 */ /* 0x000fe200078e00ff */
[----:B------:R-:W-:Y:S02]  /*3370*/  I2FP.F32.U32 R72, R167 ;  /* 0x000000a700487245 */ /* 0x000fe40000201000 */
[----:B------:R-:W-:-:S03]  /*3380*/  SHF.L.U32 R74, R74, 0x10, RZ ;  /* 0x000000104a4a7819 */ /* 0x000fc600000006ff */
[----:B------:R-:W-:Y:S02]  /*3390*/  FFMA.FTZ R72, R72, R75, 1.1641532182693481445e-10 ;  /* 0x2f00000048487423 */ /* 0x000fe4000001004b */
[----:B------:R-:W-:-:S03]  /*33a0*/  FMUL.FTZ R74, R74, UR11 ;  /* 0x0000000b4a4a7c20 */ /* 0x000fc60008410000 */
[----:B------:R-:W-:Y:S01]  /*33b0*/  FSETP.GTU.FTZ.AND P4, PT, R72, UR8, PT ;  /* 0x0000000848007c0b */ /* 0x000fe2000bf9c000 */
[----:B------:R-:W-:Y:S01]  /*33c0*/  FMUL.FTZ R74, R74, UR10 ;  /* 0x0000000a4a4a7c20 */ /* 0x000fe20008410000 */
[----:B------:R-:W-:Y:S02]  /*33d0*/  @P2 PRMT R72, R69, 0x7632, R72 ;  /* 0x0000763245482816 */ /* 0x000fe40000000048 */
[----:B------:R-:W-:Y:S02]  /*33e0*/  SEL R168, RZ, 0x1, P4 ;  /* 0x00000001ffa87807 */ /* 0x000fe40002000000 */
[----:B------:R-:W-:Y:S01]  /*33f0*/  FSEL R167, R74, RZ, !P4 ;  /* 0x000000ff4aa77208 */ /* 0x000fe20006000000 */
[----:B------:R-:W-:-:S04]  /*3400*/  @P2 IMAD.U32 R72, R72, 0x10000, RZ ;  /* 0x0001000048482824 */ /* 0x000fc800078e00ff */
[----:B------:R-:W-:-:S04]  /*3410*/  FMUL.FTZ R167, R134, R167 ;  /* 0x000000a786a77220 */ /* 0x000fc80000410000 */
[----:B------:R-:W-:-:S07]  /*3420*/  @P2 FADD.FTZ R167, R72, R167 ;  /* 0x000000a748a72221 */ /* 0x000fce0000010000 */
.L_x_3114:
[----:B------:R-:W-:Y:S05]  /*3430*/  BSYNC B1 ;  /* 0x0000000000017941 */ /* 0x000fea0003800000 */
.L_x_3112:
        /* <DEDUP_REMOVED lines=8> */
.L_x_3123:
        /* <DEDUP_REMOVED lines=12> */
.L_x_3126:
[----:B------:R-:W-:-:S07]  /*3580*/  IMAD.MOV.U32 R169, RZ, RZ, R184 ;  /* 0x000000ffffa97224 */ /* 0x000fce00078e00b8 */
.L_x_3127:
[----:B------:R-:W-:Y:S05]  /*3590*/  BSYNC B2 ;  /* 0x0000000000027941 */ /* 0x000fea0003800000 */
.L_x_3125:
        /* <DEDUP_REMOVED lines=16> */
.L_x_3131:
[----:B------:R-:W-:Y:S05]  /*36a0*/  BSYNC B3 ;  /* 0x0000000000037941 */ /* 0x000fea0003800000 */
.L_x_3130:
        /* <DEDUP_REMOVED lines=44> */
.L_x_3129:
[----:B------:R-:W-:Y:S05]  /*3970*/  BSYNC B2 ;  /* 0x0000000000027941 */ /* 0x000fea0003800000 */
.L_x_3128:
[----:B------:R-:W-:Y:S01]  /*3980*/  HFMA2.MMA R170, -RZ, RZ, 0.1171875, 0 ;  /* 0x2f800000ffaa7435 */ /* 0x000fe200000001ff */
[----:B------:R-:W-:Y:S01]  /*3990*/  I2FP.F32.U32 R73, R169 ;  /* 0x000000a900497245 */ /* 0x000fe20000201000 */
[----:B-----5:R-:W-:Y:S02]  /*39a0*/  IMAD.U32 R74, R62, 0x10000, RZ ;  /* 0x000100003e4a7824 */ /* 0x020fe400078e00ff */
[----:B------:R-:W-:Y:S02]  /*39b0*/  @P2 IMAD.U32 R180, R70, 0x10000, RZ ;  /* 0x0001000046b42824 */ /* 0x000fe400078e00ff */
[----:B------:R-:W-:-:S04]  /*39c0*/  FMUL.FTZ R74, R74, UR11 ;  /* 0x0000000b4a4a7c20 */ /* 0x000fc80008410000 */
[----:B------:R-:W-:Y:S01]  /*39d0*/  FFMA.FTZ R73, R73, R170, 1.1641532182693481445e-10 ;  /* 0x2f00000049497423 */ /* 0x000fe200000100aa */
[----:B------:R-:W-:-:S04]  /*39e0*/  FMUL.FTZ R74, R74, UR10 ;  /* 0x0000000a4a4a7c20 */ /* 0x000fc80008410000 */
[----:B------:R-:W-:-:S04]  /*39f0*/  FSETP.GTU.FTZ.AND P4, PT, R73, UR8, PT ;  /* 0x0000000849007c0b */ /* 0x000fc8000bf9c000 */
[----:B------:R-:W-:Y:S02]  /*3a00*/  FSEL R74, R74, RZ, !P4 ;  /* 0x000000ff4a4a7208 */ /* 0x000fe40006000000 */
[----:B------:R-:W-:-:S03]  /*3a10*/  SEL R170, RZ, 0x1, P4 ;  /* 0x00000001ffaa7807 */ /* 0x000fc60002000000 */
[----:B------:R-:W-:-:S04]  /*3a20*/  FMUL.FTZ R169, R27, R74 ;  /* 0x0000004a1ba97220 */ /* 0x000fc80000410000 */
[----:B------:R-:W-:-:S07]  /*3a30*/  @P2 FADD.FTZ R169, R180, R169 ;  /* 0x000000a9b4a92221 */ /* 0x000fce0000010000 */
.L_x_3124:
[----:B------:R-:W-:Y:S05]  /*3a40*/  BSYNC B1 ;  /* 0x0000000000017941 */ /* 0x000fea0003800000 */
.L_x_3122:
        /* <DEDUP_REMOVED lines=9> */
.L_x_3133:
        /* <DEDUP_REMOVED lines=12> */
.L_x_3136:
[----:B------:R-:W-:-:S07]  /*3ba0*/  IMAD.MOV.U32 R171, RZ, RZ, R184 ;  /* 0x000000ffffab7224 */ /* 0x000fce00078e00b8 */
.L_x_3137:
[----:B------:R-:W-:Y:S05]  /*3bb0*/  BSYNC B2 ;  /* 0x0000000000027941 */ /* 0x000fea0003800000 */
.L_x_3135:
        /* <DEDUP_REMOVED lines=16> */
.L_x_3141:
[----:B------:R-:W-:Y:S05]  /*3cc0*/  BSYNC B3 ;  /* 0x0000000000037941 */ /* 0x000fea0003800000 */
.L_x_3140:
        /* <DEDUP_REMOVED lines=44> */
.L_x_3139:
[----:B------:R-:W-:Y:S05]  /*3f90*/  BSYNC B2 ;  /* 0x0000000000027941 */ /* 0x000fea0003800000 */
.L_x_3138:
[----:B-----5:R-:W-:Y:S01]  /*3fa0*/  PRMT R74, R62, 0x7632, R74 ;  /* 0x000076323e4a7816 */ /* 0x020fe2000000004a */
[----:B------:R-:W-:Y:S01]  /*3fb0*/  IMAD.MOV.U32 R75, RZ, RZ, 0x2f800000 ;  /* 0x2f800000ff4b7424 */ /* 0x000fe200078e00ff */
[----:B------:R-:W-:-:S03]  /*3fc0*/  I2FP.F32.U32 R72, R171 ;  /* 0x000000ab00487245 */ /* 0x000fc60000201000 */
[----:B------:R-:W-:Y:S02]  /*3fd0*/  IMAD.U32 R74, R74, 0x10000, RZ ;  /* 0x000100004a4a7824 */ /* 0x000fe400078e00ff */
[----:B------:R-:W-:Y:S02]  /*3fe0*/  FFMA.FTZ R72, R72, R75, 1.1641532182693481445e-10 ;  /* 0x2f00000048487423 */ /* 0x000fe4000001004b */
[----:B------:R-:W-:-:S03]  /*3ff0*/  FMUL.FTZ R74, R74, UR11 ;  /* 0x0000000b4a4a7c20 */ /* 0x000fc60008410000 */
[----:B------:R-:W-:Y:S01]  /*4000*/  FSETP.GTU.FTZ.AND P4, PT, R72, UR8, PT ;  /* 0x0000000848007c0b */ /* 0x000fe2000bf9c000 */
[----:B------:R-:W-:Y:S01]  /*4010*/  FMUL.FTZ R74, R74, UR10 ;  /* 0x0000000a4a4a7c20 */ /* 0x000fe20008410000 */
[----:B------:R-:W-:Y:S02]  /*4020*/  @P2 PRMT R72, R70, 0x7632, R72 ;  /* 0x0000763246482816 */ /* 0x000fe40000000048 */
[----:B------:R-:W-:Y:S02]  /*4030*/  SEL R172, RZ, 0x1, P4 ;  /* 0x00000001ffac7807 */ /* 0x000fe40002000000 */
[----:B------:R-:W-:Y:S02]  /*4040*/  FSEL R74, R74, RZ, !P4 ;  /* 0x000000ff4a4a7208 */ /* 0x000fe40006000000 */
[----:B------:R-:W-:-:S03]  /*4050*/  @P2 SHF.L.U32 R72, R72, 0x10, RZ ;  /* 0x0000001048482819 */ /* 0x000fc600000006ff */
[----:B------:R-:W-:-:S04]  /*4060*/  FMUL.FTZ R171, R133, R74 ;  /* 0x0000004a85ab7220 */ /* 0x000fc80000410000 */
[----:B------:R-:W-:-:S07]  /*4070*/  @P2 FADD.FTZ R171, R72, R171 ;  /* 0x000000ab48ab2221 */ /* 0x000fce0000010000 */
.L_x_3134:
[----:B------:R-:W-:Y:S05]  /*4080*/  BSYNC B1 ;  /* 0x0000000000017941 */ /* 0x000fea0003800000 */
.L_x_3132:
        /* <DEDUP_REMOVED lines=8> */
.L_x_3143:
        /* <DEDUP_REMOVED lines=12> */
.L_x_3146:
[----:B------:R-:W-:-:S07]  /*41d0*/  MOV R173, R184 ;  /* 0x000000b800ad7202 */ /* 0x000fce0000000f00 */
.L_x_3147:
[----:B------:R-:W-:Y:S05]  /*41e0*/  BSYNC B2 ;  /* 0x0000000000027941 */ /* 0x000fea0003800000 */
.L_x_3145:
        /* <DEDUP_REMOVED lines=16> */
.L_x_3151:
[----:B------:R-:W-:Y:S05]  /*42f0*/  BSYNC B3 ;  /* 0x0000000000037941 */ /* 0x000fea0003800000 */
.L_x_3150:
        /* <DEDUP_REMOVED lines=44> */
.L_x_3149:
[----:B------:R-:W-:Y:S05]  /*45c0*/  BSYNC B2 ;  /* 0x0000000000027941 */ /* 0x000fea0003800000 */
.L_x_3148:
[----:B------:R-:W-:Y:S01]  /*45d0*/  I2FP.F32.U32 R73, R173 ;  /* 0x000000ad00497245 */ /* 0x000fe20000201000 */
[----:B------:R-:W-:Y:S01]  /*45e0*/  IMAD.MOV.U32 R174, RZ, RZ, 0x2f800000 ;  /* 0x2f800000ffae7424 */ /* 0x000fe200078e00ff */
[----:B-----5:R-:W-:-:S03]  /*45f0*/  SHF.L.U32 R74, R63, 0x10, RZ ;  /* 0x000000103f4a7819 */ /* 0x020fc600000006ff */
[----:B------:R-:W-:Y:S02]  /*4600*/  FFMA.FTZ R73, R73, R174, 1.1641532182693481445e-10 ;  /* 0x2f00000049497423 */ /* 0x000fe400000100ae */
[----:B------:R-:W-:-:S03]  /*4610*/  FMUL.FTZ R74, R74, UR11 ;  /* 0x0000000b4a4a7c20 */ /* 0x000fc60008410000 */
[----:B------:R-:W-:Y:S01]  /*4620*/  FSETP.GTU.FTZ.AND P4, PT, R73, UR8, PT ;  /* 0x0000000849007c0b */ /* 0x000fe2000bf9c000 */
[----:B------:R-:W-:-:S03]  /*4630*/  FMUL.FTZ R74, R74, UR10 ;  /* 0x0000000a4a4a7c20 */ /* 0x000fc60008410000 */
[----:B------:R-:W-:Y:S02]  /*4640*/  SEL R174, RZ, 0x1, P4 ;  /* 0x00000001ffae7807 */ /* 0x000fe40002000000 */
[----:B------:R-:W-:Y:S01]  /*4650*/  FSEL R173, R74, RZ, !P4 ;  /* 0x000000ff4aad7208 */ /* 0x000fe20006000000 */
[----:B------:R-:W-:-:S04]  /*4660*/  @P2 IMAD.U32 R74, R71, 0x10000, RZ ;  /* 0x00010000474a2824 */ /* 0x000fc800078e00ff */
[----:B------:R-:W-:-:S04]  /*4670*/  FMUL.FTZ R173, R26, R173 ;  /* 0x000000ad1aad7220 */ /* 0x000fc80000410000 */
[----:B------:R-:W-:-:S07]  /*4680*/  @P2 FADD.FTZ R173, R74, R173 ;  /* 0x000000ad4aad2221 */ /* 0x000fce0000010000 */
.L_x_3144:
[----:B------:R-:W-:Y:S05]  /*4690*/  BSYNC B1 ;  /* 0x0000000000017941 */ /* 0x000fea0003800000 */
.L_x_3142:
        /* <DEDUP_REMOVED lines=9> */
.L_x_3153:
        /* <DEDUP_REMOVED lines=12> */
.L_x_3156:
[----:B------:R-:W-:-:S07]  /*47f0*/  IMAD.MOV.U32 R175, RZ, RZ, R184 ;  /* 0x000000ffffaf7224 */ /* 0x000fce00078e00b8 */
.L_x_3157:
[----:B------:R-:W-:Y:S05]  /*4800*/  BSYNC B2 ;  /* 0x0000000000027941 */ /* 0x000fea0003800000 */
.L_x_3155:
        /* <DEDUP_REMOVED lines=16> */
.L_x_3161:
[----:B------:R-:W-:Y:S05]  /*4910*/  BSYNC B3 ;  /* 0x0000000000037941 */ /* 0x000fea0003800000 */
.L_x_3160:
        /* <DEDUP_REMOVED lines=44> */
.L_x_3159:
[----:B------:R-:W-:Y:S05]  /*4be0*/  BSYNC B2 ;  /* 0x0000000000027941 */ /* 0x000fea0003800000 */
.L_x_3158:
        /* <DEDUP_REMOVED lines=14> */
.L_x_3154:
[----:B------:R-:W-:Y:S05]  /*4cd0*/  BSYNC B1 ;  /* 0x0000000000017941 */ /* 0x000fea0003800000 */
.L_x_3152:
        /* <DEDUP_REMOVED lines=29> */
.L_x_3163:
[----:B------:R-:W-:Y:S05]  /*4eb0*/  BSYNC B1 ;  /* 0x0000000000017941 */ /* 0x000fea0003800000 */
.L_x_3162:
[----:B------:R-:W-:Y:S02]  /*4ec0*/  VIADD R198, R198, 0x80 ;  /* 0x00000080c6c67836 */ /* 0x000fe40000000000 */
[----:B------:R-:W-:-:S07]  /*4ed0*/  VIADD R247, R247, 0x80 ;  /* 0x00000080f7f77836 */ /* 0x000fce0000000000 */
.L_x_3081:
[----:B------:R-:W-:Y:S05]  /*4ee0*/  BSYNC B0 ;  /* 0x0000000000007941 */ /* 0x000fea0003800000 */
.L_x_3080:
[----:B------:R-:W-:Y:S01]  /*4ef0*/  LOP3.LUT P2, RZ, R0, 0x10, RZ, 0xc0, !PT ;  /* 0x0000001000ff7812 */ /* 0x000fe2000784c0ff */
        /* <DEDUP_REMOVED lines=14> */
[----:B------:R-:W-:Y:S01]  /*4fe0*/  IMAD.MOV.U32 R72, RZ, RZ, R180 ;  /* 0x000000ffff487224 */ /* 0x000fe200078e00b4 */
[----:B------:R-:W-:Y:S06]  /*4ff0*/  @!P2 BRA `(.L_x_3168) ;  /* 0x000000040064a947 */ /* 0x000fec0003800000 */
[----:B------:R-:W-:Y:S01]  /*5000*/  IMAD.MOV.U32 R72, RZ, RZ, R180 ;  /* 0x000000ffff487224 */ /* 0x000fe200078e00b4 */
[----:B-----5:R-:W-:Y:S01]  /*5010*/  SHF.L.U32 R177, R68, 0x10, RZ ;  /* 0x0000001044b17819 */ /* 0x020fe200000006ff */
[----:B------:R-:W-:Y:S06]  /*5020*/  BRA `(.L_x_3168) ;  /* 0x0000000400587947 */ /* 0x000fec0003800000 */
.L_x_3167:
        /* <DEDUP_REMOVED lines=12> */
.L_x_3170:
[----:B------:R-:W-:-:S07]  /*50f0*/  IMAD.MOV.U32 R162, RZ, RZ, R184 ;  /* 0x000000ffffa27224 */ /* 0x000fce00078e00b8 */
.L_x_3171:
[----:B------:R-:W-:Y:S05]  /*5100*/  BSYNC B2 ;  /* 0x0000000000027941 */ /* 0x000fea0003800000 */
.L_x_3169:
        /* <DEDUP_REMOVED lines=16> */
.L_x_3175:
[----:B------:R-:W-:Y:S05]  /*5210*/  BSYNC B3 ;  /* 0x0000000000037941 */ /* 0x000fea0003800000 */
.L_x_3174:
        /* <DEDUP_REMOVED lines=41> */
[----:B------:R-:W-:-:S07]  /*54b0*/  IMAD.MOV.U32 R72, RZ, RZ, RZ ;  /* 0x000000ffff487224 */ /* 0x000fce00078e00ff */
.L_x_3173:
[----:B------:R-:W-:Y:S05]  /*54c0*/  BSYNC B2 ;  /* 0x0000000000027941 */ /* 0x000fea0003800000 */
.L_x_3172:
        /* <DEDUP_REMOVED lines=12> */
.L_x_3168:
[----:B------:R-:W-:Y:S05]  /*5590*/  BSYNC B1 ;  /* 0x0000000000017941 */ /* 0x000fea0003800000 */
.L_x_3166:
        /* <DEDUP_REMOVED lines=9> */
.L_x_3177:
        /* <DEDUP_REMOVED lines=12> */
.L_x_3180:
[----:B------:R-:W-:-:S07]  /*56f0*/  IMAD.MOV.U32 R164, RZ, RZ, R184 ;  /* 0x000000ffffa47224 */ /* 0x000fce00078e00b8 */
.L_x_3181:
[----:B------:R-:W-:Y:S05]  /*5700*/  BSYNC B2 ;  /* 0x0000000000027941 */ /* 0x000fea0003800000 */
.L_x_3179:
        /* <DEDUP_REMOVED lines=16> */
.L_x_3185:
[----:B------:R-:W-:Y:S05]  /*5810*/  BSYNC B3 ;  /* 0x0000000000037941 */ /* 0x000fea0003800000 */
.L_x_3184:
        /* <DEDUP_REMOVED lines=41> */
[----:B------:R-:W-:-:S07]  /*5ab0*/  LOP3.LUT R137, R183, R72, R139, 0x96, !PT ;  /* 0x00000048b7897212 */ /* 0x000fce00078e968b */
.L_x_3183:
[----:B------:R-:W-:Y:S05]  /*5ac0*/  BSYNC B2 ;  /* 0x0000000000027941 */ /* 0x000fea0003800000 */
.L_x_3182:
        /* <DEDUP_REMOVED lines=10> */
[----:B------:R-:W-:Y:S02]  /*5b70*/  @P2 SHF.L.U32 R72, R72, 0x10, RZ ;  /* 0x0000001048482819 */ /* 0x000fe400000006ff */
[----:B------:R-:W-:Y:S01]  /*5b80*/  SEL R164, RZ, 0x1, P4 ;  /* 0x00000001ffa47807 */ /* 0x000fe20002000000 */
[----:B------:R-:W-:-:S04]  /*5b90*/  FMUL.FTZ R179, R131, R74 ;  /* 0x0000004a83b37220 */ /* 0x000fc80000410000 */
[----:B------:R-:W-:-:S07]  /*5ba0*/  @P2 FADD.FTZ R179, R72, R179 ;  /* 0x000000b348b32221 */ /* 0x000fce0000010000 */
.L_x_3178:
[----:B------:R-:W-:Y:S05]  /*5bb0*/  BSYNC B1 ;  /* 0x0000000000017941 */ /* 0x000fea0003800000 */
.L_x_3176:
        /* <DEDUP_REMOVED lines=8> */
.L_x_3187:
        /* <DEDUP_REMOVED lines=12> */
.L_x_3190:
[----:B------:R-:W-:-:S07]  /*5d00*/  IMAD.MOV.U32 R166, RZ, RZ, R184 ;  /* 0x000000ffffa67224 */ /* 0x000fce00078e00b8 */
.L_x_3191:
[----:B------:R-:W-:Y:S05]  /*5d10*/  BSYNC B2 ;  /* 0x0000000000027941 */ /* 0x000fea0003800000 */
.L_x_3189:
        /* <DEDUP_REMOVED lines=16> */
.L_x_3195:
[----:B------:R-:W-:Y:S05]  /*5e20*/  BSYNC B3 ;  /* 0x0000000000037941 */ /* 0x000fea0003800000 */
.L_x_3194:
        /* <DEDUP_REMOVED lines=42> */
.L_x_3193:
[----:B------:R-:W-:Y:S05]  /*60d0*/  BSYNC B2 ;  /* 0x0000000000027941 */ /* 0x000fea0003800000 */
.L_x_3192:
        /* <DEDUP_REMOVED lines=10> */
[----:B------:R-:W-:-:S04]  /*6180*/  FMUL.FTZ R181, R24, R181 ;  /* 0x000000b518b57220 */ /* 0x000fc80000410000 */
[----:B------:R-:W-:-:S07]  /*6190*/  @P2 FADD.FTZ R181, R74, R181 ;  /* 0x000000b54ab52221 */ /* 0x000fce0000010000 */
.L_x_3188:
[----:B------:R-:W-:Y:S05]  /*61a0*/  BSYNC B1 ;  /* 0x0000000000017941 */ /* 0x000fea0003800000 */
.L_x_3186:
        /* <DEDUP_REMOVED lines=9> */
.L_x_3197:
        /* <DEDUP_REMOVED lines=12> */
.L_x_3200:
[----:B------:R-:W-:-:S07]  /*6300*/  IMAD.MOV.U32 R168, RZ, RZ, R184 ;  /* 0x000000ffffa87224 */ /* 0x000fce00078e00b8 */
.L_x_3201:
[----:B------:R-:W-:Y:S05]  /*6310*/  BSYNC B2 ;  /* 0x0000000000027941 */ /* 0x000fea0003800000 */
.L_x_3199:
        /* <DEDUP_REMOVED lines=16> */
.L_x_3205:
[----:B------:R-:W-:Y:S05]  /*6420*/  BSYNC B3 ;  /* 0x0000000000037941 */ /* 0x000fea0003800000 */
.L_x_3204:
        /* <DEDUP_REMOVED lines=42> */
.L_x_3203:
[----:B------:R-:W-:Y:S05]  /*66d0*/  BSYNC B2 ;  /* 0x0000000000027941 */ /* 0x000fea0003800000 */
.L_x_3202:
        /* <DEDUP_REMOVED lines=14> */
.L_x_3198:
[----:B------:R-:W-:Y:S05]  /*67c0*/  BSYNC B1 ;  /* 0x0000000000017941 */ /* 0x000fea0003800000 */
.L_x_3196:
        /* <DEDUP_REMOVED lines=8> */
.L_x_3207:
        /* <DEDUP_REMOVED lines=12> */
.L_x_3210:
[----:B------:R-:W-:-:S07]  /*6910*/  IMAD.MOV.U32 R170, RZ, RZ, R184 ;  /* 0x000000ffffaa7224 */ /* 0x000fce00078e00b8 */
.L_x_3211:
[----:B------:R-:W-:Y:S05]  /*6920*/  BSYNC B2 ;  /* 0x0000000000027941 */ /* 0x000fea0003800000 */
.L_x_3209:
        /* <DEDUP_REMOVED lines=16> */
.L_x_3215:
[----:B------:R-:W-:Y:S05]  /*6a30*/  BSYNC B3 ;  /* 0x0000000000037941 */ /* 0x000fea0003800000 */
.L_x_3214:
        /* <DEDUP_REMOVED lines=43> */
.L_x_3213:
[----:B------:R-:W-:Y:S05]  /*6cf0*/  BSYNC B2 ;  /* 0x0000000000027941 */ /* 0x000fea0003800000 */
.L_x_3212:
        /* <DEDUP_REMOVED lines=12> */
.L_x_3208:
[----:B------:R-:W-:Y:S05]  /*6dc0*/  BSYNC B1 ;  /* 0x0000000000017941 */ /* 0x000fea0003800000 */
.L_x_3206:
        /* <DEDUP_REMOVED lines=9> */
.L_x_3217:
        /* <DEDUP_REMOVED lines=12> */
.L_x_3220:
[----:B------:R-:W-:-:S07]  /*6f20*/  MOV R172, R184 ;  /* 0x000000b800ac7202 */ /* 0x000fce0000000f00 */
.L_x_3221:
[----:B------:R-:W-:Y:S05]  /*6f30*/  BSYNC B2 ;  /* 0x0000000000027941 */ /* 0x000fea0003800000 */
.L_x_3219:
        /* <DEDUP_REMOVED lines=16> */
.L_x_3225:
[----:B------:R-:W-:Y:S05]  /*7040*/  BSYNC B3 ;  /* 0x0000000000037941 */ /* 0x000fea0003800000 */
.L_x_3224:
        /* <DEDUP_REMOVED lines=44> */
.L_x_3223:
[----:B------:R-:W-:Y:S05]  /*7310*/  BSYNC B2 ;  /* 0x0000000000027941 */ /* 0x000fea0003800000 */
.L_x_3222:
        /* <DEDUP_REMOVED lines=14> */
.L_x_3218:
[----:B------:R-:W-:Y:S05]  /*7400*/  BSYNC B1 ;  /* 0x0000000000017941 */ /* 0x000fea0003800000 */
.L_x_3216:
        /* <DEDUP_REMOVED lines=8> */
.L_x_3227:
        /* <DEDUP_REMOVED lines=12> */
.L_x_3230:
[----:B------:R-:W-:-:S07]  /*7550*/  MOV R174, R184 ;  /* 0x000000b800ae7202 */ /* 0x000fce0000000f00 */
.L_x_3231:
[----:B------:R-:W-:Y:S05]  /*7560*/  BSYNC B2 ;  /* 0x0000000000027941 */ /* 0x000fea0003800000 */
.L_x_3229:
        /* <DEDUP_REMOVED lines=16> */
.L_x_3235:
[----:B------:R-:W-:Y:S05]  /*7670*/  BSYNC B3 ;  /* 0x0000000000037941 */ /* 0x000fea0003800000 */
.L_x_3234:
        /* <DEDUP_REMOVED lines=44> */
.L_x_3233:
[----:B------:R-:W-:Y:S05]  /*7940*/  BSYNC B2 ;  /* 0x0000000000027941 */ /* 0x000fea0003800000 */
.L_x_3232:
        /* <DEDUP_REMOVED lines=10> */
[----:B------:R-:W-:-:S04]  /*79f0*/  FMUL.FTZ R189, R22, R189 ;  /* 0x000000bd16bd7220 */ /* 0x000fc80000410000 */
[----:B------:R-:W-:-:S07]  /*7a00*/  @P2 FADD.FTZ R189, R74, R189 ;  /* 0x000000bd4abd2221 */ /* 0x000fce0000010000 */
.L_x_3228:
[----:B------:R-:W-:Y:S05]  /*7a10*/  BSYNC B1 ;  /* 0x0000000000017941 */ /* 0x000fea0003800000 */
.L_x_3226:
        /* <DEDUP_REMOVED lines=9> */
.L_x_3237:
        /* <DEDUP_REMOVED lines=12> */
.L_x_3240:
[----:B------:R-:W-:-:S07]  /*7b70*/  MOV R176, R184 ;  /* 0x000000b800b07202 */ /* 0x000fce0000000f00 */
.L_x_3241:
[----:B------:R-:W-:Y:S05]  /*7b80*/  BSYNC B2 ;  /* 0x0000000000027941 */ /* 0x000fea0003800000 */
.L_x_3239:
        /* <DEDUP_REMOVED lines=16> */
.L_x_3245:
[----:B------:R-:W-:Y:S05]  /*7c90*/  BSYNC B3 ;  /* 0x0000000000037941 */ /* 0x000fea0003800000 */
.L_x_3244:
        /* <DEDUP_REMOVED lines=44> */
.L_x_3243:
[----:B------:R-:W-:Y:S05]  /*7f60*/  BSYNC B2 ;  /* 0x0000000000027941 */ /* 0x000fea0003800000 */
.L_x_3242:
        /* <DEDUP_REMOVED lines=14> */
.L_x_3238:
[----:B------:R-:W-:Y:S05]  /*8050*/  BSYNC B1 ;  /* 0x0000000000017941 */ /* 0x000fea0003800000 */
.L_x_3236:
        /* <DEDUP_REMOVED lines=29> */
.L_x_3247:
[----:B------:R-:W-:Y:S05]  /*8230*/  BSYNC B1 ;  /* 0x0000000000017941 */ /* 0x000fea0003800000 */
.L_x_3246:
[----:B------:R-:W-:Y:S01]  /*8240*/  VIADD R198, R198, 0x80 ;  /* 0x00000080c6c67836 */ /* 0x000fe20000000000 */
[----:B------:R-:W-:-:S07]  /*8250*/  IADD3 R247, R247, 0x80, RZ ;  /* 0x00000080f7f77810 */ /* 0x000fce0007ffe0ff */
.L_x_3165:
[----:B------:R-:W-:Y:S05]  /*8260*/  BSYNC B0 ;  /* 0x0000000000007941 */ /* 0x000fea0003800000 */
.L_x_3164:
        /* <DEDUP_REMOVED lines=20> */
.L_x_3251:
        /* <DEDUP_REMOVED lines=12> */
.L_x_3254:
[----:B------:R-:W-:-:S07]  /*8470*/  IMAD.MOV.U32 R162, RZ, RZ, R184 ;  /* 0x000000ffffa27224 */ /* 0x000fce00078e00b8 */
.L_x_3255:
[----:B------:R-:W-:Y:S05]  /*8480*/  BSYNC B2 ;  /* 0x0000000000027941 */ /* 0x000fea0003800000 */
.L_x_3253:
        /* <DEDUP_REMOVED lines=16> */
.L_x_3259:
[----:B------:R-:W-:Y:S05]  /*8590*/  BSYNC B3 ;  /* 0x0000000000037941 */ /* 0x000fea0003800000 */
.L_x_3258:
        /* <DEDUP_REMOVED lines=44> */
.L_x_3257:
[----:B------:R-:W-:Y:S05]  /*8860*/  BSYNC B2 ;  /* 0x0000000000027941 */ /* 0x000fea0003800000 */
.L_x_3256:
[----:B------:R-:W-:Y:S01]  /*8870*/  HFMA2.MMA R74, -RZ, RZ, 0.1171875, 0 ;  /* 0x2f800000ff4a7435 */ /* 0x000fe200000001ff */
[----:B------:R-:W-:Y:S01]  /*8880*/  I2FP.F32.U32 R73, R162 ;  /* 0x000000a200497245 */ /* 0x000fe20000201000 */
[----:B-----5:R-:W-:Y:S01]  /*8890*/  IMAD.U32 R75, R60, 0x10000, RZ ;  /* 0x000100003c4b7824 */ /* 0x020fe200078e00ff */
[----:B------:R-:W-:-:S03]  /*88a0*/  @P2 SHF.L.U32 R180, R68, 0x10, RZ ;  /* 0x0000001044b42819 */ /* 0x000fc600000006ff */
        /* <DEDUP_REMOVED lines=8> */
.L_x_3252:
[----:B------:R-:W-:Y:S05]  /*8930*/  BSYNC B1 ;  /* 0x0000000000017941 */ /* 0x000fea0003800000 */
.L_x_3250:
        /* <DEDUP_REMOVED lines=9> */
.L_x_3261:
        /* <DEDUP_REMOVED lines=12> */
.L_x_3264:
[----:B------:R-:W-:-:S07]  /*8a90*/  IMAD.MOV.U32 R164, RZ, RZ, R184 ;  /* 0x000000ffffa47224 */ /* 0x000fce00078e00b8 */
.L_x_3265:
[----:B------:R-:W-:Y:S05]  /*8aa0*/  BSYNC B2 ;  /* 0x0000000000027941 */ /* 0x000fea0003800000 */
.L_x_3263:
        /* <DEDUP_REMOVED lines=16> */
.L_x_3269:
[----:B------:R-:W-:Y:S05]  /*8bb0*/  BSYNC B3 ;  /* 0x0000000000037941 */ /* 0x000fea0003800000 */
.L_x_3268:
        /* <DEDUP_REMOVED lines=44> */
.L_x_3267:
[----:B------:R-:W-:Y:S05]  /*8e80*/  BSYNC B2 ;  /* 0x0000000000027941 */ /* 0x000fea0003800000 */
.L_x_3266:
        /* <DEDUP_REMOVED lines=14> */
.L_x_3262:
[----:B------:R-:W-:Y:S05]  /*8f70*/  BSYNC B1 ;  /* 0x0000000000017941 */ /* 0x000fea0003800000 */
.L_x_3260:
        /* <DEDUP_REMOVED lines=8> */
.L_x_3271:
        /* <DEDUP_REMOVED lines=12> */
.L_x_3274:
[----:B------:R-:W-:-:S07]  /*90c0*/  IMAD.MOV.U32 R166, RZ, RZ, R184 ;  /* 0x000000ffffa67224 */ /* 0x000fce00078e00b8 */
.L_x_3275:
[----:B------:R-:W-:Y:S05]  /*90d0*/  BSYNC B2 ;  /* 0x0000000000027941 */ /* 0x000fea0003800000 */
.L_x_3273:
        /* <DEDUP_REMOVED lines=16> */
.L_x_3279:
[----:B------:R-:W-:Y:S05]  /*91e0*/  BSYNC B3 ;  /* 0x0000000000037941 */ /* 0x000fea0003800000 */
.L_x_3278:
        /* <DEDUP_REMOVED lines=44> */
.L_x_3277:
[----:B------:R-:W-:Y:S05]  /*94b0*/  BSYNC B2 ;  /* 0x0000000000027941 */ /* 0x000fea0003800000 */
.L_x_3276:
        /* <DEDUP_REMOVED lines=12> */
.L_x_3272:
[----:B------:R-:W-:Y:S05]  /*9580*/  BSYNC B1 ;  /* 0x0000000000017941 */ /* 0x000fea0003800000 */
.L_x_3270:
        /* <DEDUP_REMOVED lines=9> */
.L_x_3281:
        /* <DEDUP_REMOVED lines=12> */
.L_x_3284:
[----:B------:R-:W-:-:S07]  /*96e0*/  IMAD.MOV.U32 R168, RZ, RZ, R184 ;  /* 0x000000ffffa87224 */ /* 0x000fce00078e00b8 */
.L_x_3285:
[----:B------:R-:W-:Y:S05]  /*96f0*/  BSYNC B2 ;  /* 0x0000000000027941 */ /* 0x000fea0003800000 */
.L_x_3283:
        /* <DEDUP_REMOVED lines=16> */
.L_x_3289:
[----:B------:R-:W-:Y:S05]  /*9800*/  BSYNC B3 ;  /* 0x0000000000037941 */ /* 0x000fea0003800000 */
.L_x_3288:
        /* <DEDUP_REMOVED lines=44> */
.L_x_3287:
[----:B------:R-:W-:Y:S05]  /*9ad0*/  BSYNC B2 ;  /* 0x0000000000027941 */ /* 0x000fea0003800000 */
.L_x_3286:
        /* <DEDUP_REMOVED lines=14> */
.L_x_3282:
[----:B------:R-:W-:Y:S05]  /*9bc0*/  BSYNC B1 ;  /* 0x0000000000017941 */ /* 0x000fea0003800000 */
.L_x_3280:
        /* <DEDUP_REMOVED lines=8> */
.L_x_3291:
        /* <DEDUP_REMOVED lines=12> */
.L_x_3294:
[----:B------:R-:W-:-:S07]  /*9d10*/  IMAD.MOV.U32 R170, RZ, RZ, R184 ;  /* 0x000000ffffaa7224 */ /* 0x000fce00078e00b8 */
.L_x_3295:
[----:B------:R-:W-:Y:S05]  /*9d20*/  BSYNC B2 ;  /* 0x0000000000027941 */ /* 0x000fea0003800000 */
.L_x_3293:
        /* <DEDUP_REMOVED lines=16> */
.L_x_3299:
[----:B------:R-:W-:Y:S05]  /*9e30*/  BSYNC B3 ;  /* 0x0000000000037941 */ /* 0x000fea0003800000 */
.L_x_3298:
        /* <DEDUP_REMOVED lines=44> */
.L_x_3297:
[----:B------:R-:W-:Y:S05]  /*a100*/  BSYNC B2 ;  /* 0x0000000000027941 */ /* 0x000fea0003800000 */
.L_x_3296:
        /* <DEDUP_REMOVED lines=12> */
.L_x_3292:
[----:B------:R-:W-:Y:S05]  /*a1d0*/  BSYNC B1 ;  /* 0x0000000000017941 */ /* 0x000fea0003800000 */
.L_x_3290:
        /* <DEDUP_REMOVED lines=9> */
.L_x_3301:
        /* <DEDUP_REMOVED lines=12> */
.L_x_3304:
[----:B------:R-:W-:-:S07]  /*a330*/  IMAD.MOV.U32 R172, RZ, RZ, R184 ;  /* 0x000000ffffac7224 */ /* 0x000fce00078e00b8 */
.L_x_3305:
[----:B------:R-:W-:Y:S05]  /*a340*/  BSYNC B2 ;  /* 0x0000000000027941 */ /* 0x000fea0003800000 */
.L_x_3303:
        /* <DEDUP_REMOVED lines=16> */
.L_x_3309:
[----:B------:R-:W-:Y:S05]  /*a450*/  BSYNC B3 ;  /* 0x0000000000037941 */ /* 0x000fea0003800000 */
.L_x_3308:
        /* <DEDUP_REMOVED lines=44> */
.L_x_3307:
[----:B------:R-:W-:Y:S05]  /*a720*/  BSYNC B2 ;  /* 0x0000000000027941 */ /* 0x000fea0003800000 */
.L_x_3306:
        /* <DEDUP_REMOVED lines=14> */
.L_x_3302:
[----:B------:R-:W-:Y:S05]  /*a810*/  BSYNC B1 ;  /* 0x0000000000017941 */ /* 0x000fea0003800000 */
.L_x_3300:
        /* <DEDUP_REMOVED lines=8> */
.L_x_3311:
        /* <DEDUP_REMOVED lines=12> */
.L_x_3314:
[----:B------:R-:W-:-:S07]  /*a960*/  IMAD.MOV.U32 R174, RZ, RZ, R184 ;  /* 0x000000ffffae7224 */ /* 0x000fce00078e00b8 */
.L_x_3315:
[----:B------:R-:W-:Y:S05]  /*a970*/  BSYNC B2 ;  /* 0x0000000000027941 */ /* 0x000fea0003800000 */
.L_x_3313:
        /* <DEDUP_REMOVED lines=16> */
.L_x_3319:
[----:B------:R-:W-:Y:S05]  /*aa80*/  BSYNC B3 ;  /* 0x0000000000037941 */ /* 0x000fea0003800000 */
.L_x_3318:
        /* <DEDUP_REMOVED lines=44> */
.L_x_3317:
[----:B------:R-:W-:Y:S05]  /*ad50*/  BSYNC B2 ;  /* 0x0000000000027941 */ /* 0x000fea0003800000 */
.L_x_3316:
        /* <DEDUP_REMOVED lines=12> */
.L_x_3312:
[----:B------:R-:W-:Y:S05]  /*ae20*/  BSYNC B1 ;  /* 0x0000000000017941 */ /* 0x000fea0003800000 */
.L_x_3310:
        /* <DEDUP_REMOVED lines=9> */
.L_x_3321:
        /* <DEDUP_REMOVED lines=12> */
.L_x_3324:
[----:B------:R-:W-:-:S07]  /*af80*/  IMAD.MOV.U32 R176, RZ, RZ, R184 ;  /* 0x000000ffffb07224 */ /* 0x000fce00078e00b8 */
.L_x_3325:
[----:B------:R-:W-:Y:S05]  /*af90*/  BSYNC B2 ;  /* 0x0000000000027941 */ /* 0x000fea0003800000 */
.L_x_3323:
        /* <DEDUP_REMOVED lines=16> */
.L_x_3329:
[----:B------:R-:W-:Y:S05]  /*b0a0*/  BSYNC B3 ;  /* 0x0000000000037941 */ /* 0x000fea0003800000 */
.L_x_3328:
        /* <DEDUP_REMOVED lines=44> */
.L_x_3327:
[----:B------:R-:W-:Y:S05]  /*b370*/  BSYNC B2 ;  /* 0x0000000000027941 */ /* 0x000fea0003800000 */
.L_x_3326:
        /* <DEDUP_REMOVED lines=14> */
.L_x_3322:
[----:B------:R-:W-:Y:S05]  /*b460*/  BSYNC B1 ;  /* 0x0000000000017941 */ /* 0x000fea0003800000 */
.L_x_3320:
        /* <DEDUP_REMOVED lines=29> */
.L_x_3331:
[----:B------:R-:W-:Y:S05]  /*b640*/  BSYNC B1 ;  /* 0x0000000000017941 */ /* 0x000fea0003800000 */
.L_x_3330:
[----:B------:R-:W-:Y:S01]  /*b650*/  IADD3 R198, R198, 0x80, RZ ;  /* 0x00000080c6c67810 */ /* 0x000fe20007ffe0ff */
[----:B------:R-:W-:-:S07]  /*b660*/  VIADD R247, R247, 0x80 ;  /* 0x00000080f7f77836 */ /* 0x000fce0000000000 */
.L_x_3249:
[----:B------:R-:W-:Y:S05]  /*b670*/  BSYNC B0 ;  /* 0x0000000000007941 */ /* 0x000fea0003800000 */
.L_x_3248:
        /* <DEDUP_REMOVED lines=17> */
[----:B------:R-:W-:Y:S01]  /*b790*/  MOV R72, R180 ;  /* 0x000000b400487202 */ /* 0x000fe20000000f00 */
[----:B-----5:R-:W-:Y:S01]  /*b7a0*/  IMAD.U32 R209, R68, 0x10000, RZ ;  /* 0x0001000044d17824 */ /* 0x020fe200078e00ff */
[----:B------:R-:W-:Y:S06]  /*b7b0*/  BRA `(.L_x_3336) ;  /* 0x0000000400607947 */ /* 0x000fec0003800000 */
.L_x_3335:
        /* <DEDUP_REMOVED lines=12> */
.L_x_3338:
[----:B------:R-:W-:-:S07]  /*b880*/  MOV R162, R184 ;  /* 0x000000b800a27202 */ /* 0x000fce0000000f00 */
.L_x_3339:
[----:B------:R-:W-:Y:S05]  /*b890*/  BSYNC B2 ;  /* 0x0000000000027941 */ /* 0x000fea0003800000 */
.L_x_3337:
        /* <DEDUP_REMOVED lines=16> */
.L_x_3343:
[----:B------:R-:W-:Y:S05]  /*b9a0*/  BSYNC B3 ;  /* 0x0000000000037941 */ /* 0x000fea0003800000 */
.L_x_3342:
        /* <DEDUP_REMOVED lines=44> */
.L_x_3341:
[----:B------:R-:W-:Y:S05]  /*bc70*/  BSYNC B2 ;  /* 0x0000000000027941 */ /* 0x000fea0003800000 */
.L_x_3340:
        /* <DEDUP_REMOVED lines=12> */
.L_x_3336:
[----:B------:R-:W-:Y:S05]  /*bd40*/  BSYNC B1 ;  /* 0x0000000000017941 */ /* 0x000fea0003800000 */
.L_x_3334:
        /* <DEDUP_REMOVED lines=9> */
.L_x_3345:
        /* <DEDUP_REMOVED lines=12> */
.L_x_3348:
[----:B------:R-:W-:-:S07]  /*bea0*/  MOV R164, R184 ;  /* 0x000000b800a47202 */ /* 0x000fce0000000f00 */
.L_x_3349:
[----:B------:R-:W-:Y:S05]  /*beb0*/  BSYNC B2 ;  /* 0x0000000000027941 */ /* 0x000fea0003800000 */
.L_x_3347:
        /* <DEDUP_REMOVED lines=16> */
.L_x_3353:
[----:B------:R-:W-:Y:S05]  /*bfc0*/  BSYNC B3 ;  /* 0x0000000000037941 */ /* 0x000fea0003800000 */
.L_x_3352:
        /* <DEDUP_REMOVED lines=44> */
.L_x_3351:
[----:B------:R-:W-:Y:S05]  /*c290*/  BSYNC B2 ;  /* 0x0000000000027941 */ /* 0x000fea0003800000 */
.L_x_3350:
        /* <DEDUP_REMOVED lines=14> */
.L_x_3346:
[----:B------:R-:W-:Y:S05]  /*c380*/  BSYNC B1 ;  /* 0x0000000000017941 */ /* 0x000fea0003800000 */
.L_x_3344:
        /* <DEDUP_REMOVED lines=8> */
.L_x_3355:
        /* <DEDUP_REMOVED lines=12> */
.L_x_3358:
[----:B------:R-:W-:-:S07]  /*c4d0*/  MOV R166, R184 ;  /* 0x000000b800a67202 */ /* 0x000fce0000000f00 */
.L_x_3359:
[----:B------:R-:W-:Y:S05]  /*c4e0*/  BSYNC B2 ;  /* 0x0000000000027941 */ /* 0x000fea0003800000 */
.L_x_3357:
        /* <DEDUP_REMOVED lines=16> */
.L_x_3363:
[----:B------:R-:W-:Y:S05]  /*c5f0*/  BSYNC B3 ;  /* 0x0000000000037941 */ /* 0x000fea0003800000 */
.L_x_3362:
        /* <DEDUP_REMOVED lines=44> */
.L_x_3361:
[----:B------:R-:W-:Y:S05]  /*c8c0*/  BSYNC B2 ;  /* 0x0000000000027941 */ /* 0x000fea0003800000 */
.L_x_3360:
        /* <DEDUP_REMOVED lines=12> */
.L_x_3356:
[----:B------:R-:W-:Y:S05]  /*c990*/  BSYNC B1 ;  /* 0x0000000000017941 */ /* 0x000fea0003800000 */
.L_x_3354:
        /* <DEDUP_REMOVED lines=9> */
.L_x_3365:
        /* <DEDUP_REMOVED lines=12> */
.L_x_3368:
[----:B------:R-:W-:-:S07]  /*caf0*/  MOV R168, R184 ;  /* 0x000000b800a87202 */ /* 0x000fce0000000f00 */
.L_x_3369:
[----:B------:R-:W-:Y:S05]  /*cb00*/  BSYNC B2 ;  /* 0x0000000000027941 */ /* 0x000fea0003800000 */
.L_x_3367:
        /* <DEDUP_REMOVED lines=16> */
.L_x_3373:
[----:B------:R-:W-:Y:S05]  /*cc10*/  BSYNC B3 ;  /* 0x0000000000037941 */ /* 0x000fea0003800000 */
.L_x_3372:
        /* <DEDUP_REMOVED lines=44> */
.L_x_3371:
[----:B------:R-:W-:Y:S05]  /*cee0*/  BSYNC B2 ;  /* 0x0000000000027941 */ /* 0x000fea0003800000 */
.L_x_3370:
        /* <DEDUP_REMOVED lines=14> */
.L_x_3366:
[----:B------:R-:W-:Y:S05]  /*cfd0*/  BSYNC B1 ;  /* 0x0000000000017941 */ /* 0x000fea0003800000 */
.L_x_3364:
        /* <DEDUP_REMOVED lines=8> */
.L_x_3375:
        /* <DEDUP_REMOVED lines=12> */
.L_x_3378:
[----:B------:R-:W-:-:S07]  /*d120*/  MOV R170, R184 ;  /* 0x000000b800aa7202 */ /* 0x000fce0000000f00 */
.L_x_3379:
[----:B------:R-:W-:Y:S05]  /*d130*/  BSYNC B2 ;  /* 0x0000000000027941 */ /* 0x000fea0003800000 */
.L_x_3377:
        /* <DEDUP_REMOVED lines=16> */
.L_x_3383:
[----:B------:R-:W-:Y:S05]  /*d240*/  BSYNC B3 ;  /* 0x0000000000037941 */ /* 0x000fea0003800000 */
.L_x_3382:
        /* <DEDUP_REMOVED lines=44> */
.L_x_3381:
[----:B------:R-:W-:Y:S05]  /*d510*/  BSYNC B2 ;  /* 0x0000000000027941 */ /* 0x000fea0003800000 */
.L_x_3380:
        /* <DEDUP_REMOVED lines=12> */
.L_x_3376:
[----:B------:R-:W-:Y:S05]  /*d5e0*/  BSYNC B1 ;  /* 0x0000000000017941 */ /* 0x000fea0003800000 */
.L_x_3374:
        /* <DEDUP_REMOVED lines=9> */
.L_x_3385:
        /* <DEDUP_REMOVED lines=12> */
.L_x_3388:
[----:B------:R-:W-:-:S07]  /*d740*/  MOV R172, R184 ;  /* 0x000000b800ac7202 */ /* 0x000fce0000000f00 */
.L_x_3389:
[----:B------:R-:W-:Y:S05]  /*d750*/  BSYNC B2 ;  /* 0x0000000000027941 */ /* 0x000fea0003800000 */
.L_x_3387:
        /* <DEDUP_REMOVED lines=16> */
.L_x_3393:
[----:B------:R-:W-:Y:S05]  /*d860*/  BSYNC B3 ;  /* 0x0000000000037941 */ /* 0x000fea0003800000 */
.L_x_3392:
        /* <DEDUP_REMOVED lines=44> */
.L_x_3391:
[----:B------:R-:W-:Y:S05]  /*db30*/  BSYNC B2 ;  /* 0x0000000000027941 */ /* 0x000fea0003800000 */
.L_x_3390:
        /* <DEDUP_REMOVED lines=14> */
.L_x_3386:
[----:B------:R-:W-:Y:S05]  /*dc20*/  BSYNC B1 ;  /* 0x0000000000017941 */ /* 0x000fea0003800000 */
.L_x_3384:
        /* <DEDUP_REMOVED lines=8> */
.L_x_3395:
        /* <DEDUP_REMOVED lines=12> */
.L_x_3398:
[----:B------:R-:W-:-:S07]  /*dd70*/  MOV R174, R184 ;  /* 0x000000b800ae7202 */ /* 0x000fce0000000f00 */
.L_x_3399:
[----:B------:R-:W-:Y:S05]  /*dd80*/  BSYNC B2 ;  /* 0x0000000000027941 */ /* 0x000fea0003800000 */
.L_x_3397:
        /* <DEDUP_REMOVED lines=16> */
.L_x_3403:
[----:B------:R-:W-:Y:S05]  /*de90*/  BSYNC B3 ;  /* 0x0000000000037941 */ /* 0x000fea0003800000 */
.L_x_3402:
        /* <DEDUP_REMOVED lines=44> */
.L_x_3401:
[----:B------:R-:W-:Y:S05]  /*e160*/  BSYNC B2 ;  /* 0x0000000000027941 */ /* 0x000fea0003800000 */
.L_x_3400:
        /* <DEDUP_REMOVED lines=12> */
.L_x_3396:
[----:B------:R-:W-:Y:S05]  /*e230*/  BSYNC B1 ;  /* 0x0000000000017941 */ /* 0x000fea0003800000 */
.L_x_3394:
        /* <DEDUP_REMOVED lines=9> */
.L_x_3405:
        /* <DEDUP_REMOVED lines=12> */
.L_x_3408:
[----:B------:R-:W-:-:S07]  /*e390*/  MOV R176, R184 ;  /* 0x000000b800b07202 */ /* 0x000fce0000000f00 */
.L_x_3409:
[----:B------:R-:W-:Y:S05]  /*e3a0*/  BSYNC B2 ;  /* 0x0000000000027941 */ /* 0x000fea0003800000 */
.L_x_3407:
        /* <DEDUP_REMOVED lines=16> */
.L_x_3413:
[----:B------:R-:W-:Y:S05]  /*e4b0*/  BSYNC B3 ;  /* 0x0000000000037941 */ /* 0x000fea0003800000 */
.L_x_3412:
        /* <DEDUP_REMOVED lines=44> */
.L_x_3411:
[----:B------:R-:W-:Y:S05]  /*e780*/  BSYNC B2 ;  /* 0x0000000000027941 */ /* 0x000fea0003800000 */
.L_x_3410:
        /* <DEDUP_REMOVED lines=14> */
.L_x_3406:
[----:B------:R-:W-:Y:S05]  /*e870*/  BSYNC B1 ;  /* 0x0000000000017941 */ /* 0x000fea0003800000 */
.L_x_3404:
        /* <DEDUP_REMOVED lines=29> */
.L_x_3415:
[----:B------:R-:W-:Y:S05]  /*ea50*/  BSYNC B1 ;  /* 0x0000000000017941 */ /* 0x000fea0003800000 */
.L_x_3414:
[----:B------:R-:W-:Y:S01]  /*ea60*/  VIADD R198, R198, 0x80 ;  /* 0x00000080c6c67836 */ /* 0x000fe20000000000 */
[----:B------:R-:W-:-:S07]  /*ea70*/  IADD3 R247, R247, 0x80, RZ ;  /* 0x00000080f7f77810 */ /* 0x000fce0007ffe0ff */
.L_x_3333:
[----:B------:R-:W-:Y:S05]  /*ea80*/  BSYNC B0 ;  /* 0x0000000000007941 */ /* 0x000fea0003800000 */
.L_x_3332:
        /* <DEDUP_REMOVED lines=20> */
.L_x_3419:
        /* <DEDUP_REMOVED lines=12> */
.L_x_3422:
[----:B------:R-:W-:-:S07]  /*ec90*/  IMAD.MOV.U32 R162, RZ, RZ, R184 ;  /* 0x000000ffffa27224 */ /* 0x000fce00078e00b8 */
.L_x_3423:
[----:B------:R-:W-:Y:S05]  /*eca0*/  BSYNC B2 ;  /* 0x0000000000027941 */ /* 0x000fea0003800000 */
.L_x_3421:
        /* <DEDUP_REMOVED lines=16> */
.L_x_3427:
[----:B------:R-:W-:Y:S05]  /*edb0*/  BSYNC B3 ;  /* 0x0000000000037941 */ /* 0x000fea0003800000 */
.L_x_3426:
        /* <DEDUP_REMOVED lines=44> */
.L_x_3425:
[----:B------:R-:W-:Y:S05]  /*f080*/  BSYNC B2 ;  /* 0x0000000000027941 */ /* 0x000fea0003800000 */
.L_x_3424:
        /* <DEDUP_REMOVED lines=12> */
.L_x_3420:
[----:B------:R-:W-:Y:S05]  /*f150*/  BSYNC B1 ;  /* 0x0000000000017941 */ /* 0x000fea0003800000 */
.L_x_3418:
        /* <DEDUP_REMOVED lines=9> */
.L_x_3429:
        /* <DEDUP_REMOVED lines=12> */
.L_x_3432:
[----:B------:R-:W-:-:S07]  /*f2b0*/  IMAD.MOV.U32 R164, RZ, RZ, R184 ;  /* 0x000000ffffa47224 */ /* 0x000fce00078e00b8 */
.L_x_3433:
[----:B------:R-:W-:Y:S05]  /*f2c0*/  BSYNC B2 ;  /* 0x0000000000027941 */ /* 0x000fea0003800000 */
.L_x_3431:
        /* <DEDUP_REMOVED lines=16> */
.L_x_3437:
[----:B------:R-:W-:Y:S05]  /*f3d0*/  BSYNC B3 ;  /* 0x0000000000037941 */ /* 0x000fea0003800000 */
.L_x_3436:
        /* <DEDUP_REMOVED lines=44> */
.L_x_3435:
[----:B------:R-:W-:Y:S05]  /*f6a0*/  BSYNC B2 ;  /* 0x0000000000027941 */ /* 0x000fea0003800000 */
.L_x_3434:
        /* <DEDUP_REMOVED lines=14> */
.L_x_3430:
[----:B------:R-:W-:Y:S05]  /*f790*/  BSYNC B1 ;  /* 0x0000000000017941 */ /* 0x000fea0003800000 */
.L_x_3428:
        /* <DEDUP_REMOVED lines=8> */
.L_x_3439:
        /* <DEDUP_REMOVED lines=12> */
.L_x_3442:
[----:B------:R-:W-:-:S07]  /*f8e0*/  IMAD.MOV.U32 R166, RZ, RZ, R184 ;  /* 0x000000ffffa67224 */ /* 0x000fce00078e00b8 */
.L_x_3443:
[----:B------:R-:W-:Y:S05]  /*f8f0*/  BSYNC B2 ;  /* 0x0000000000027941 */ /* 0x000fea0003800000 */
.L_x_3441:
        /* <DEDUP_REMOVED lines=16> */
.L_x_3447:
[----:B------:R-:W-:Y:S05]  /*fa00*/  BSYNC B3 ;  /* 0x0000000000037941 */ /* 0x000fea0003800000 */
.L_x_3446:
        /* <DEDUP_REMOVED lines=44> */
.L_x_3445:
[----:B------:R-:W-:Y:S05]  /*fcd0*/  BSYNC B2 ;  /* 0x0000000000027941 */ /* 0x000fea0003800000 */
.L_x_3444:
        /* <DEDUP_REMOVED lines=12> */
.L_x_3440:
[----:B------:R-:W-:Y:S05]  /*fda0*/  BSYNC B1 ;  /* 0x0000000000017941 */ /* 0x000fea0003800000 */
.L_x_3438:
        /* <DEDUP_REMOVED lines=9> */
.L_x_3449:
        /* <DEDUP_REMOVED lines=12> */
.L_x_3452:
[----:B------:R-:W-:-:S07]  /*ff00*/  IMAD.MOV.U32 R168, RZ, RZ, R184 ;  /* 0x000000ffffa87224 */ /* 0x000fce00078e00b8 */
.L_x_3453:
[----:B------:R-:W-:Y:S05]  /*ff10*/  BSYNC B2 ;  /* 0x0000000000027941 */ /* 0x000fea0003800000 */
.L_x_3451:
        /* <DEDUP_REMOVED lines=16> */
.L_x_3457:
[----:B------:R-:W-:Y:S05]  /*10020*/  BSYNC B3 ;  /* 0x0000000000037941 */ /* 0x000fea0003800000 */
.L_x_3456:
        /* <DEDUP_REMOVED lines=44> */
.L_x_3455:
[----:B------:R-:W-:Y:S05]  /*102f0*/  BSYNC B2 ;  /* 0x0000000000027941 */ /* 0x000fea0003800000 */
.L_x_3454:
        /* <DEDUP_REMOVED lines=14> */
.L_x_3450:
[----:B------:R-:W-:Y:S05]  /*103e0*/  BSYNC B1 ;  /* 0x0000000000017941 */ /* 0x000fea0003800000 */
.L_x_3448:
        /* <DEDUP_REMOVED lines=8> */
.L_x_3459:
        /* <DEDUP_REMOVED lines=12> */
.L_x_3462:
[----:B------:R-:W-:-:S07]  /*10530*/  IMAD.MOV.U32 R170, RZ, RZ, R184 ;  /* 0x000000ffffaa7224 */ /* 0x000fce00078e00b8 */
.L_x_3463:
[----:B------:R-:W-:Y:S05]  /*10540*/  BSYNC B2 ;  /* 0x0000000000027941 */ /* 0x000fea0003800000 */
.L_x_3461:
        /* <DEDUP_REMOVED lines=16> */
.L_x_3467:
[----:B------:R-:W-:Y:S05]  /*10650*/  BSYNC B3 ;  /* 0x0000000000037941 */ /* 0x000fea0003800000 */
.L_x_3466:
        /* <DEDUP_REMOVED lines=44> */
.L_x_3465:
[----:B------:R-:W-:Y:S05]  /*10920*/  BSYNC B2 ;  /* 0x0000000000027941 */ /* 0x000fea0003800000 */
.L_x_3464:
        /* <DEDUP_REMOVED lines=12> */
.L_x_3460:
[----:B------:R-:W-:Y:S05]  /*109f0*/  BSYNC B1 ;  /* 0x0000000000017941 */ /* 0x000fea0003800000 */
.L_x_3458:
        /* <DEDUP_REMOVED lines=9> */
.L_x_3469:
        /* <DEDUP_REMOVED lines=12> */
.L_x_3472:
[----:B------:R-:W-:-:S07]  /*10b50*/  IMAD.MOV.U32 R172, RZ, RZ, R184 ;  /* 0x000000ffffac7224 */ /* 0x000fce00078e00b8 */
.L_x_3473:
[----:B------:R-:W-:Y:S05]  /*10b60*/  BSYNC B2 ;  /* 0x0000000000027941 */ /* 0x000fea0003800000 */
.L_x_3471:
        /* <DEDUP_REMOVED lines=16> */
.L_x_3477:
[----:B------:R-:W-:Y:S05]  /*10c70*/  BSYNC B3 ;  /* 0x0000000000037941 */ /* 0x000fea0003800000 */
.L_x_3476:
        /* <DEDUP_REMOVED lines=44> */
.L_x_3475:
[----:B------:R-:W-:Y:S05]  /*10f40*/  BSYNC B2 ;  /* 0x0000000000027941 */ /* 0x000fea0003800000 */
.L_x_3474:
        /* <DEDUP_REMOVED lines=14> */
.L_x_3470:
[----:B------:R-:W-:Y:S05]  /*11030*/  BSYNC B1 ;  /* 0x0000000000017941 */ /* 0x000fea0003800000 */
.L_x_3468:
        /* <DEDUP_REMOVED lines=8> */
.L_x_3479:
        /* <DEDUP_REMOVED lines=12> */
.L_x_3482:
[----:B------:R-:W-:-:S07]  /*11180*/  IMAD.MOV.U32 R174, RZ, RZ, R184 ;  /* 0x000000ffffae7224 */ /* 0x000fce00078e00b8 */
.L_x_3483:
[----:B------:R-:W-:Y:S05]  /*11190*/  BSYNC B2 ;  /* 0x0000000000027941 */ /* 0x000fea0003800000 */
.L_x_3481:
        /* <DEDUP_REMOVED lines=16> */
.L_x_3487:
[----:B------:R-:W-:Y:S05]  /*112a0*/  BSYNC B3 ;  /* 0x0000000000037941 */ /* 0x000fea0003800000 */
.L_x_3486:
        /* <DEDUP_REMOVED lines=44> */
.L_x_3485:
[----:B------:R-:W-:Y:S05]  /*11570*/  BSYNC B2 ;  /* 0x0000000000027941 */ /* 0x000fea0003800000 */
.L_x_3484:
        /* <DEDUP_REMOVED lines=12> */
.L_x_3480:
[----:B------:R-:W-:Y:S05]  /*11640*/  BSYNC B1 ;  /* 0x0000000000017941 */ /* 0x000fea0003800000 */
.L_x_3478:
        /* <DEDUP_REMOVED lines=9> */
.L_x_3489:
        /* <DEDUP_REMOVED lines=12> */
.L_x_3492:
[----:B------:R-:W-:-:S07]  /*117a0*/  IMAD.MOV.U32 R176, RZ, RZ, R184 ;  /* 0x000000ffffb07224 */ /* 0x000fce00078e00b8 */
.L_x_3493:
[----:B------:R-:W-:Y:S05]  /*117b0*/  BSYNC B2 ;  /* 0x0000000000027941 */ /* 0x000fea0003800000 */
.L_x_3491:
        /* <DEDUP_REMOVED lines=16> */
.L_x_3497:
[----:B------:R-:W-:Y:S05]  /*118c0*/  BSYNC B3 ;  /* 0x0000000000037941 */ /* 0x000fea0003800000 */
.L_x_3496:
        /* <DEDUP_REMOVED lines=44> */
.L_x_3495:
[----:B------:R-:W-:Y:S05]  /*11b90*/  BSYNC B2 ;  /* 0x0000000000027941 */ /* 0x000fea0003800000 */
.L_x_3494:
        /* <DEDUP_REMOVED lines=14> */
.L_x_3490:
[----:B------:R-:W-:Y:S05]  /*11c80*/  BSYNC B1 ;  /* 0x0000000000017941 */ /* 0x000fea0003800000 */
.L_x_3488:
[----:B------:R-:W0:Y:S01]  /*11c90*/  LDC.64 R72, c[0x0][0x238] ;  /* 0x00008e00ff487b82 */ /* 0x000e220000000a00 */
[----:B------:R-:W-:Y:S02]  /*11ca0*/  F2FP.BF16.F32.PACK_AB R75, R239, R237 ;  /* 0x000000edef4b723e */ /* 0x000fe400000010ff */
[----:B------:R-:W-:Y:S01]  /*11cb0*/  F2FP.BF16.F32.PACK_AB R74, R235, R233 ;  /* 0x000000e9eb4a723e */ /* 0x000fe200000010ff */
[----:B0-----:R-:W-:Y:S01]  /*11cc0*/  IMAD.WIDE.U32 R242, R198, 0x10, R72 ;  /* 0x00000010c6f27825 */ /* 0x001fe200078e0048 */
[----:B------:R-:W-:Y:S02]  /*11cd0*/  F2FP.BF16.F32.PACK_AB R73, R231, R229 ;  /* 0x000000e5e749723e */ /* 0x000fe400000010ff */
[----:B------:R-:W-:-:S05]  /*11ce0*/  F2FP.BF16.F32.PACK_AB R72, R227, R225 ;  /* 0x000000e1e348723e */ /* 0x000fca00000010ff */
[----:B------:R2:W-:Y:S01]  /*11cf0*/  STG.E.128 desc[UR4][R242.64], R72 ;  /* 0x00000048f2007986 */ /* 0x0005e2000c101d04 */
[----:B------:R-:W-:Y:S05]  /*11d00*/  @!P1 BRA `(.L_x_3417) ;  /* 0x0000000000509947 */ /* 0x000fea0003800000 */
[----:B--2---:R-:W-:Y:S01]  /*11d10*/  IMAD.U32 R75, R174, 0x10000, RZ ;  /* 0x00010000ae4b7824 */ /* 0x004fe200078e00ff */
        /* <DEDUP_REMOVED lines=19> */
.L_x_3417:
[----:B------:R-:W-:Y:S05]  /*11e50*/  BSYNC B0 ;  /* 0x0000000000007941 */ /* 0x000fea0003800000 */
.L_x_3416:
[----:B0123--:R-:W-:Y:S01]  /*11e60*/  FADD.FTZ R72, RZ, R161 ;  /* 0x000000a1ff487221 */ /* 0x00ffe20000010000 */
[C---:B------:R-:W-:Y:S01]  /*11e70*/  ISETP.GT.U32.AND P1, PT, R37.reuse, 0xff, PT ;  /* 0x000000ff2500780c */ /* 0x040fe20003f24070 */
[----:B------:R-:W-:Y:S01]  /*11e80*/  UMOV UR14, 0xffffffff ;  /* 0xffffffff000e7882 */ /* 0x000fe20000000000 */
[----:B------:R-:W-:Y:S01]  /*11e90*/  ISETP.GT.U32.AND P2, PT, R37, 0x17f, PT ;  /* 0x0000017f2500780c */ /* 0x000fe20003f44070 */
[----:B------:R-:W-:Y:S01]  /*11ea0*/  FADD.FTZ R72, R163, R72 ;  /* 0x00000048a3487221 */ /* 0x000fe20000010000 */
[----:B------:R-:W-:Y:S02]  /*11eb0*/  ISETP.GT.U32.AND P3, PT, R37, 0x1ff, PT ;  /* 0x000001ff2500780c */ /* 0x000fe40003f64070 */
[----:B------:R-:W-:Y:S01]  /*11ec0*/  LOP3.LUT P4, RZ, R196, 0xff, RZ, 0xc0, !PT ;  /* 0x000000ffc4ff7812 */ /* 0x000fe2000788c0ff */
[----:B------:R-:W-:Y:S01]  /*11ed0*/  FADD.FTZ R72, R165, R72 ;  /* 0x00000048a5487221 */ /* 0x000fe20000010000 */
[----:B------:R-:W-:Y:S02]  /*11ee0*/  ISETP.GT.U32.AND P5, PT, R37, 0x27f, PT ;  /* 0x0000027f2500780c */ /* 0x000fe40003fa4070 */
[----:B------:R-:W-:Y:S01]  /*11ef0*/  LOP3.LUT P6, RZ, R52, 0x1f, RZ, 0xc0, !PT ;  /* 0x0000001f34ff7812 */ /* 0x000fe200078cc0ff */
[----:B------:R-:W-:Y:S01]  /*11f00*/  FADD.FTZ R72, R167, R72 ;  /* 0x00000048a7487221 */ /* 0x000fe20000010000 */
[----:B------:R-:W-:-:S02]  /*11f10*/  SHF.R.U32.HI R75, RZ, 0x5, R52 ;  /* 0x00000005ff4b7819 */ /* 0x000fc40000011634 */
[----:B------:R-:W-:Y:S01]  /*11f20*/  LOP3.LUT R0, R0, 0xfffffffd, RZ, 0xc0, !PT ;  /* 0xfffffffd00007812 */ /* 0x000fe200078ec0ff */
[----:B------:R-:W-:Y:S01]  /*11f30*/  FADD.FTZ R72, R169, R72 ;  /* 0x00000048a9487221 */ /* 0x000fe20000010000 */
[----:B------:R-:W-:-:S03]  /*11f40*/  LOP3.LUT R74, R75, 0x7fffffc, RZ, 0xc0, !PT ;  /* 0x07fffffc4b4a7812 */ /* 0x000fc600078ec0ff */
[----:B------:R-:W-:Y:S01]  /*11f50*/  FADD.FTZ R72, R171, R72 ;  /* 0x00000048ab487221 */ /* 0x000fe20000010000 */
[----:B------:R-:W-:-:S03]  /*11f60*/  @!P4 IADD3 R74, R74, 0x4, RZ ;  /* 0x000000044a4ac810 */ /* 0x000fc60007ffe0ff */
[----:B------:R-:W-:Y:S01]  /*11f70*/  FADD.FTZ R72, R173, R72 ;  /* 0x00000048ad487221 */ /* 0x000fe20000010000 */
[----:B------:R-:W-:-:S03]  /*11f80*/  @P6 LOP3.LUT R0, R0, 0x2, RZ, 0xfc, !PT ;  /* 0x0000000200006812 */ /* 0x000fc600078efcff */
        /* <DEDUP_REMOVED lines=136> */
.L_x_3520:
[----:B------:R-:W-:Y:S01]  /*12810*/  LOP3.LUT P1, RZ, R52, 0x1f, RZ, 0xc0, !PT ;  /* 0x0000001f34ff7812 */ /* 0x000fe2000782c0ff */
[----:B------:R-:W-:Y:S05]  /*12820*/  WARPSYNC.ALL ;  /* 0x0000000000007948 */ /* 0x000fea0003800000 */
[----:B------:R-:W-:-:S07]  /*12830*/  LOP3.LUT R75, R75, 0x3, RZ, 0xc0, !PT ;  /* 0x000000034b4b7812 */ /* 0x000fce00078ec0ff */
[----:B------:R-:W2:Y:S01]  /*12840*/  @!P1 S2R R196, SR_CgaCtaId ;  /* 0x0000000000c49919 */ /* 0x000ea20000008800 */
[----:B------:R-:W-:-:S04]  /*12850*/  @!P1 MOV R73, 0x400 ;  /* 0x0000040000499802 */ /* 0x000fc80000000f00 */
[----:B--2---:R-:W-:Y:S01]  /*12860*/  @!P1 LEA R243, R196, R73, 0x18 ;  /* 0x00000049c4f39211 */ /* 0x004fe200078ec0ff */
[----:B------:R-:W-:Y:S02]  /*12870*/  @!P1 IMAD.IADD R196, R74, 0x1, R75 ;  /* 0x000000014ac49824 */ /* 0x000fe400078e024b */
[----:B-1----:R-:W-:Y:S01]  /*12880*/  FADD.FTZ R73, R245, R200 ;  /* 0x000000c8f5497221 */ /* 0x002fe20000010000 */
[----:B0-----:R-:W-:Y:S02]  /*12890*/  LOP3.LUT R245, R52, 0x1f, RZ, 0xc0, !PT ;  /* 0x0000001f34f57812 */ /* 0x001fe400078ec0ff */
[----:B------:R-:W-:-:S05]  /*128a0*/  @!P1 LEA R196, R196, R243, 0x3 ;  /* 0x000000f3c4c49211 */ /* 0x000fca00078e18ff */
[----:B------:R0:W-:Y:S01]  /*128b0*/  @!P1 STS.64 [R196], R72 ;  /* 0x00000048c4009388 */ /* 0x0001e20000000a00 */
[----:B------:R-:W-:Y:S01]  /*128c0*/  ISETP.GT.U32.AND P1, PT, R245, 0x3, PT ;  /* 0x00000003f500780c */ /* 0x000fe20003f24070 */
[----:B------:R-:W-:Y:S01]  /*128d0*/  BAR.SYNC.DEFER_BLOCKING 0x0 ;  /* 0x0000000000007b1d */ /* 0x000fe20000010000 */
[----:B------:R-:W-:-:S11]  /*128e0*/  LOP3.LUT P2, RZ, R75, 0x1f, R52, 0xf8, !PT ;  /* 0x0000001f4bff7812 */ /* 0x000fd6000784f834 */
[----:B------:R-:W-:Y:S01]  /*128f0*/  @!P1 IMAD.IADD R74, R74, 0x1, R245 ;  /* 0x000000014a4a9824 */ /* 0x000fe200078e02f5 */
[----:B0-----:R-:W-:Y:S01]  /*12900*/  HFMA2.MMA R196, -RZ, RZ, 0, 0 ;  /* 0x00000000ffc47435 */ /* 0x001fe200000001ff */
[----:B------:R-:W-:Y:S01]  /*12910*/  LOP3.LUT P5, RZ, R0, 0x20, RZ, 0xc0, !PT ;  /* 0x0000002000ff7812 */ /* 0x000fe200078ac0ff */
[----:B------:R-:W-:Y:S04]  /*12920*/  BSSY B0, `(.L_x_3499) ;  /* 0x00000f2000007945 */ /* 0x000fe80003800000 */
[----:B------:R-:W-:Y:S01]  /*12930*/  @!P1 MOV R196, R186 ;  /* 0x000000ba00c49202 */ /* 0x000fe20000000f00 */
[----:B------:R-:W0:Y:S04]  /*12940*/  @!P2 LDC.64 R72, c[0x0][0x250] ;  /* 0x00009400ff48ab82 */ /* 0x000e280000000a00 */
[----:B------:R-:W1:Y:S01]  /*12950*/  SHFL.DOWN PT, R245, R196, 0x2, 0x1f ;  /* 0x08401f00c4f57f89 */ /* 0x000e6200000e0000 */
[----:B0-----:R-:W-:Y:S01]  /*12960*/  @!P2 LEA R242, P3, R33, R72, 0x2 ;  /* 0x0000004821f2a211 */ /* 0x001fe200078610ff */
[----:B-1----:R-:W-:Y:S01]  /*12970*/  IMAD.IADD R200, R245, 0x1, R196 ;  /* 0x00000001f5c87824 */ /* 0x002fe200078e02c4 */
[----:B------:R-:W-:-:S02]  /*12980*/  @!P1 MOV R72, 0x400 ;  /* 0x0000040000489802 */ /* 0x000fc40000000f00 */
[----:B------:R-:W-:Y:S02]  /*12990*/  @!P2 LEA.HI.X R243, R33, R73, R194, 0x2, P3 ;  /* 0x0000004921f3a211 */ /* 0x000fe400018f14c2 */
[----:B------:R-:W0:Y:S01]  /*129a0*/  @!P1 S2R R73, SR_CgaCtaId ;  /* 0x0000000000499919 */ /* 0x000e220000008800 */
[----:B------:R-:W-:Y:S02]  /*129b0*/  I2FP.F32.S32 R202, R200 ;  /* 0x000000c800ca7245 */ /* 0x000fe40000201400 */
[----:B------:R-:W-:Y:S01]  /*129c0*/  I2FP.F32.S32 R206, R245 ;  /* 0x000000f500ce7245 */ /* 0x000fe20000201400 */
[----:B------:R-:W1:Y:S01]  /*129d0*/  SHFL.DOWN PT, R249, R200, 0x1, 0x1f ;  /* 0x08201f00c8f97f89 */ /* 0x000e6200000e0000 */
[----:B------:R-:W2:Y:S01]  /*129e0*/  MUFU.RCP R204, R202 ;  /* 0x000000ca00cc7308 */ /* 0x000ea20000001000 */
[-C--:B-1----:R-:W-:Y:S02]  /*129f0*/  IADD3 R200, R200, R249.reuse, RZ ;  /* 0x000000f9c8c87210 */ /* 0x082fe40007ffe0ff */
[----:B------:R-:W-:-:S02]  /*12a00*/  I2FP.F32.S32 R249, R249 ;  /* 0x000000f900f97245 */ /* 0x000fc40000201400 */
[----:B0-----:R-:W-:Y:S02]  /*12a10*/  @!P1 LEA R73, R73, R72, 0x18 ;  /* 0x0000004849499211 */ /* 0x001fe400078ec0ff */
[----:B------:R-:W-:-:S03]  /*12a20*/  I2FP.F32.S32 R200, R200 ;  /* 0x000000c800c87245 */ /* 0x000fc60000201400 */
[----:B------:R-:W-:Y:S01]  /*12a30*/  @!P1 IMAD R198, R74, 0x8, R73 ;  /* 0x000000084ac69824 */ /* 0x000fe200078e0249 */
[----:B------:R-:W-:Y:S01]  /*12a40*/  CS2R R72, SRZ ;  /* 0x0000000000487805 */ /* 0x000fe2000001ff00 */
[----:B------:R-:W0:Y:S01]  /*12a50*/  @!P2 LDC.64 R74, c[0x0][0x258] ;  /* 0x00009600ff4aab82 */ /* 0x000e220000000a00 */
[----:B------:R-:W1:Y:S04]  /*12a60*/  MUFU.RCP R200, R200 ;  /* 0x000000c800c87308 */ /* 0x000e680000001000 */
[----:B------:R3:W4:Y:S02]  /*12a70*/  @!P1 LDS.64 R72, [R198] ;  /* 0x00000000c6489984 */ /* 0x0007240000000a00 */
[----:B---3--:R-:W-:Y:S02]  /*12a80*/  I2FP.F32.S32 R198, R196 ;  /* 0x000000c400c67245 */ /* 0x008fe40000201400 */
[----:B0-----:R-:W-:-:S04]  /*12a90*/  @!P2 LEA R74, P1, R33, R74, 0x2 ;  /* 0x0000004a214aa211 */ /* 0x001fc800078210ff */
[----:B------:R-:W-:Y:S02]  /*12aa0*/  @!P2 LEA.HI.X R75, R33, R75, R194, 0x2, P1 ;  /* 0x0000004b214ba211 */ /* 0x000fe400008f14c2 */
[----:B-----5:R-:W-:Y:S01]  /*12ab0*/  ISETP.GE.AND P1, PT, R190, 0x1, PT ;  /* 0x00000001be00780c */ /* 0x020fe20003f26270 */
[----:B----4-:R-:W0:Y:S04]  /*12ac0*/  SHFL.DOWN PT, R247, R72, 0x2, 0x1f ;  /* 0x08401f0048f77f89 */ /* 0x010e2800000e0000 */
[----:B------:R-:W3:Y:S01]  /*12ad0*/  SHFL.DOWN PT, R194, R73, 0x2, 0x1f ;  /* 0x08401f0049c27f89 */ /* 0x000ee200000e0000 */
[C---:B0-----:R-:W-:Y:S01]  /*12ae0*/  FMUL.FTZ R245, R247.reuse, R206 ;  /* 0x000000cef7f57220 */ /* 0x041fe20000410000 */
[----:B------:R-:W-:-:S03]  /*12af0*/  FADD.FTZ R247, -R247, R72 ;  /* 0x00000048f7f77221 */ /* 0x000fc60000010100 */
[----:B------:R-:W-:Y:S01]  /*12b00*/  FFMA.FTZ R245, R198, R72, R245 ;  /* 0x00000048c6f57223 */ /* 0x000fe200000100f5 */
[----:B------:R-:W-:Y:S01]  /*12b10*/  FMUL.FTZ R247, R247, R247 ;  /* 0x000000f7f7f77220 */ /* 0x000fe20000410000 */
[----:B---3--:R-:W-:Y:S02]  /*12b20*/  FADD.FTZ R73, R194, R73 ;  /* 0x00000049c2497221 */ /* 0x008fe40000010000 */
[----:B--2---:R-:W-:Y:S01]  /*12b30*/  FMUL.FTZ R245, R204, R245 ;  /* 0x000000f5ccf57220 */ /* 0x004fe20000410000 */
[----:B------:R-:W-:-:S04]  /*12b40*/  FMUL.FTZ R247, R247, R198 ;  /* 0x000000c6f7f77220 */ /* 0x000fc80000410000 */
[----:B------:R-:W0:Y:S01]  /*12b50*/  SHFL.DOWN PT, R72, R245, 0x1, 0x1f ;  /* 0x08201f00f5487f89 */ /* 0x000e2200000e0000 */
[----:B------:R-:W-:-:S04]  /*12b60*/  FMUL.FTZ R247, R247, R206 ;  /* 0x000000cef7f77220 */ /* 0x000fc80000410000 */
[----:B------:R-:W-:-:S05]  /*12b70*/  FFMA.FTZ R73, R204, R247, R73 ;  /* 0x000000f7cc497223 */ /* 0x000fca0000010049 */
[----:B------:R-:W2:Y:S01]  /*12b80*/  SHFL.DOWN PT, R194, R73, 0x1, 0x1f ;  /* 0x08201f0049c27f89 */ /* 0x000ea200000e0000 */
[----:B0-----:R-:W-:Y:S01]  /*12b90*/  FADD.FTZ R196, R245, -R72 ;  /* 0x80000048f5c47221 */ /* 0x001fe20000010000 */
[----:B------:R-:W-:-:S03]  /*12ba0*/  FMUL.FTZ R251, R72, R249 ;  /* 0x000000f948fb7220 */ /* 0x000fc60000410000 */
[----:B------:R-:W-:Y:S01]  /*12bb0*/  FMUL.FTZ R247, R196, R196 ;  /* 0x000000c4c4f77220 */ /* 0x000fe20000410000 */
[----:B------:R-:W-:-:S03]  /*12bc0*/  FFMA.FTZ R251, R202, R245, R251 ;  /* 0x000000f5cafb7223 */ /* 0x000fc600000100fb */
[----:B------:R-:W-:Y:S01]  /*12bd0*/  FMUL.FTZ R247, R202, R247 ;  /* 0x000000f7caf77220 */ /* 0x000fe20000410000 */
[C---:B-1----:R-:W-:Y:S01]  /*12be0*/  FMUL.FTZ R251, R200.reuse, R251 ;  /* 0x000000fbc8fb7220 */ /* 0x042fe20000410000 */
        /* <DEDUP_REMOVED lines=14> */
[----:B------:R-:W-:Y:S01]  /*12cd0*/  VIADD R41, R190, 0xffffffff ;  /* 0xffffffffbe297836 */ /* 0x000fe20000000000 */
[----:B------:R-:W-:Y:S01]  /*12ce0*/  BSSY B1, `(.L_x_3501) ;  /* 0x0000028000017945 */ /* 0x000fe20003800000 */
[----:B------:R-:W-:Y:S02]  /*12cf0*/  FSEL R190, R251, RZ, !P5 ;  /* 0x000000fffbbe7208 */ /* 0x000fe40006800000 */
[----:B------:R-:W-:Y:S01]  /*12d00*/  IMAD R192, R41, R192, RZ ;  /* 0x000000c029c07224 */ /* 0x000fe200078e02ff */
[----:B------:R-:W-:-:S04]  /*12d10*/  LOP3.LUT R41, R52, 0x7f, RZ, 0xc0, !PT ;  /* 0x0000007f34297812 */ /* 0x000fc800078ec0ff */
[----:B------:R-:W-:-:S04]  /*12d20*/  SHF.R.S32.HI R73, RZ, 0x1f, R192 ;  /* 0x0000001fff497819 */ /* 0x000fc800000114c0 */
[----:B------:R-:W-:-:S04]  /*12d30*/  LEA.HI R192, R73, R192, RZ, 0x3 ;  /* 0x000000c049c07211 */ /* 0x000fc800078f18ff */
[----:B------:R-:W-:Y:S01]  /*12d40*/  LEA.HI.SX32 R247, R192, R41, 0x1d ;  /* 0x00000029c0f77211 */ /* 0x000fe200078feaff */
[----:B------:R-:W-:Y:S06]  /*12d50*/  @!P0 BRA `(.L_x_3502) ;  /* 0x0000000000808947 */ /* 0x000fec0003800000 */
[----:B-1----:R-:W0:Y:S01]  /*12d60*/  LDC.64 R242, c[0x0][0x2b8] ;  /* 0x0000ae00fff27b82 */ /* 0x002e220000000a00 */
        /* <DEDUP_REMOVED lines=31> */
.L_x_3502:
[----:B------:R-:W-:Y:S05]  /*12f60*/  BSYNC B1 ;  /* 0x0000000000017941 */ /* 0x000fea0003800000 */
.L_x_3501:
[----:B------:R-:W-:Y:S01]  /*12f70*/  LOP3.LUT P1, RZ, R0, 0x10, RZ, 0xc0, !PT ;  /* 0x0000001000ff7812 */ /* 0x000fe2000782c0ff */
        /* <DEDUP_REMOVED lines=34> */
.L_x_3504:
[----:B------:R-:W-:Y:S05]  /*131a0*/  BSYNC B1 ;  /* 0x0000000000017941 */ /* 0x000fea0003800000 */
.L_x_3503:
[----:B------:R-:W-:Y:S01]  /*131b0*/  LOP3.LUT P1, RZ, R0, 0x8, RZ, 0xc0, !PT ;  /* 0x0000000800ff7812 */ /* 0x000fe2000782c0ff */
        /* <DEDUP_REMOVED lines=34> */
.L_x_3506:
[----:B------:R-:W-:Y:S05]  /*133e0*/  BSYNC B1 ;  /* 0x0000000000017941 */ /* 0x000fea0003800000 */
.L_x_3505:
[----:B------:R-:W-:Y:S01]  /*133f0*/  LOP3.LUT P1, RZ, R0, 0x4, RZ, 0xc0, !PT ;  /* 0x0000000400ff7812 */ /* 0x000fe2000782c0ff */
[----:B------:R-:W-:-:S12]  /*13400*/  BSSY B1, `(.L_x_3507) ;  /* 0x0000022000017945 */ /* 0x000fd80003800000 */
        /* <DEDUP_REMOVED lines=33> */
.L_x_3508:
[----:B------:R-:W-:Y:S05]  /*13620*/  BSYNC B1 ;  /* 0x0000000000017941 */ /* 0x000fea0003800000 */
.L_x_3507:
[----:B------:R-:W-:-:S13]  /*13630*/  LOP3.LUT P1, RZ, R0, 0x1, RZ, 0xc0, !PT ;  /* 0x0000000100ff7812 */ /* 0x000fda000782c0ff */
        /* <DEDUP_REMOVED lines=32> */
.L_x_3500:
[----:B------:R-:W-:Y:S05]  /*13840*/  BSYNC B0 ;  /* 0x0000000000007941 */ /* 0x000fea0003800000 */
.L_x_3499:
[----:B------:R-:W-:Y:S02]  /*13850*/  IADD3 R33, R33, UR12, RZ ;  /* 0x0000000c21217c10 */ /* 0x000fe4000fffe0ff */
[----:B------:R-:W-:Y:S02]  /*13860*/  SEL R196, RZ, 0x1, P4 ;  /* 0x00000001ffc47807 */ /* 0x000fe40002000000 */
[----:B------:R-:W-:-:S13]  /*13870*/  ISETP.GE.AND P1, PT, R33, UR13, PT ;  /* 0x0000000d21007c0c */ /* 0x000fda000bf26270 */
[----:B------:R-:W-:Y:S05]  /*13880*/  @!P1 BRA `(.L_x_3509) ;  /* 0xfffffee000489947 */ /* 0x000fea000383ffff */
[----:B------:R-:W-:Y:S05]  /*13890*/  EXIT ;  /* 0x000000000000794d */ /* 0x000fea0003800000 */
.L_x_3498:
[----:B------:R-:W-:Y:S01]  /*138a0*/  HFMA2.MMA R210, -RZ, RZ, 0, 5.9604644775390625e-08 ;  /* 0x00000001ffd27435 */ /* 0x000fe200000001ff */
[----:B------:R-:W-:Y:S01]  /*138b0*/  IMAD.MOV.U32 R247, RZ, RZ, R198 ;  /* 0x000000fffff77224 */ /* 0x000fe200078e00c6 */
[----:B------:R-:W-:Y:S01]  /*138c0*/  MOV R206, 0xffffffff ;  /* 0xffffffff00ce7802 */ /* 0x000fe20000000f00 */
[----:B------:R-:W-:-:S08]  /*138d0*/  IMAD.MOV.U32 R249, RZ, RZ, 0x1f ;  /* 0x0000001ffff97424 */ /* 0x000fd000078e00ff */
[----:B-----5:R-:W-:Y:S05]  /*138e0*/  WARPSYNC.COLLECTIVE R206, `(.L_x_3510) ;  /* 0x00000000ce087348 */ /* 0x020fea0003c00000 */
[----:B------:R0:W1:Y:S02]  /*138f0*/  SHFL.BFLY P6, R208, R247, R210, R249 ;  /* 0x0c0000d2f7d07389 */ /* 0x00006400000c00f9 */
[----:B01---5:R-:W-:Y:S01]  /*13900*/  ENDCOLLECTIVE ;  /* 0x000000000000791b */ /* 0x023fe20003800000 */
.L_x_3510:
[----:B------:R-:W-:Y:S02]  /*13910*/  IMAD.MOV.U32 R210, RZ, RZ, 0x2 ;  /* 0x00000002ffd27424 */ /* 0x000fe400078e00ff */
[----:B------:R-:W-:-:S04]  /*13920*/  IMAD.MOV.U32 R73, RZ, RZ, R208 ;  /* 0x000000ffff497224 */ /* 0x000fc800078e00d0 */
[----:B------:R-:W-:-:S05]  /*13930*/  FADD.FTZ R196, R198, R73 ;  /* 0x00000049c6c47221 */ /* 0x000fca0000010000 */
[----:B------:R-:W-:-:S07]  /*13940*/  MOV R247, R196 ;  /* 0x000000c400f77202 */ /* 0x000fce0000000f00 */
[----:B------:R-:W-:Y:S05]  /*13950*/  WARPSYNC.COLLECTIVE R206, `(.L_x_3511) ;  /* 0x00000000ce087348 */ /* 0x000fea0003c00000 */
[----:B------:R0:W1:Y:S02]  /*13960*/  SHFL.BFLY P6, R208, R247, R210, R249 ;  /* 0x0c0000d2f7d07389 */ /* 0x00006400000c00f9 */
[----:B01----:R-:W-:Y:S01]  /*13970*/  ENDCOLLECTIVE ;  /* 0x000000000000791b */ /* 0x003fe20003800000 */
.L_x_3511:
[----:B------:R-:W-:Y:S01]  /*13980*/  HFMA2.MMA R210, -RZ, RZ, 0, 2.384185791015625e-07 ;  /* 0x00000004ffd27435 */ /* 0x000fe200000001ff */
[----:B------:R-:W-:-:S05]  /*13990*/  MOV R73, R208 ;  /* 0x000000d000497202 */ /* 0x000fca0000000f00 */
[----:B------:R-:W-:-:S04]  /*139a0*/  FADD.FTZ R200, R196, R73 ;  /* 0x00000049c4c87221 */ /* 0x000fc80000010000 */
[----:B------:R-:W-:-:S07]  /*139b0*/  IMAD.MOV.U32 R247, RZ, RZ, R200 ;  /* 0x000000fffff77224 */ /* 0x000fce00078e00c8 */
[----:B------:R-:W-:Y:S05]  /*139c0*/  WARPSYNC.COLLECTIVE R206, `(.L_x_3512) ;  /* 0x00000000ce087348 */ /* 0x000fea0003c00000 */
[----:B------:R0:W1:Y:S02]  /*139d0*/  SHFL.BFLY P6, R208, R247, R210, R249 ;  /* 0x0c0000d2f7d07389 */ /* 0x00006400000c00f9 */
[----:B01----:R-:W-:Y:S01]  /*139e0*/  ENDCOLLECTIVE ;  /* 0x000000000000791b */ /* 0x003fe20003800000 */
.L_x_3512:
[----:B------:R-:W-:Y:S02]  /*139f0*/  IMAD.MOV.U32 R210, RZ, RZ, 0x8 ;  /* 0x00000008ffd27424 */ /* 0x000fe400078e00ff */
[----:B------:R-:W-:-:S04]  /*13a00*/  IMAD.MOV.U32 R73, RZ, RZ, R208 ;  /* 0x000000ffff497224 */ /* 0x000fc800078e00d0 */
[----:B------:R-:W-:-:S05]  /*13a10*/  FADD.FTZ R202, R200, R73 ;  /* 0x00000049c8ca7221 */ /* 0x000fca0000010000 */
[----:B------:R-:W-:-:S07]  /*13a20*/  MOV R247, R202 ;  /* 0x000000ca00f77202 */ /* 0x000fce0000000f00 */
[----:B------:R-:W-:Y:S05]  /*13a30*/  WARPSYNC.COLLECTIVE R206, `(.L_x_3513) ;  /* 0x00000000ce087348 */ /* 0x000fea0003c00000 */
[----:B------:R0:W1:Y:S02]  /*13a40*/  SHFL.BFLY P6, R208, R247, R210, R249 ;  /* 0x0c0000d2f7d07389 */ /* 0x00006400000c00f9 */
[----:B01----:R-:W-:Y:S01]  /*13a50*/  ENDCOLLECTIVE ;  /* 0x000000000000791b */ /* 0x003fe20003800000 */
.L_x_3513:
[----:B------:R-:W-:Y:S01]  /*13a60*/  HFMA2.MMA R210, -RZ, RZ, 0, 9.5367431640625e-07 ;  /* 0x00000010ffd27435 */ /* 0x000fe200000001ff */
[----:B------:R-:W-:-:S05]  /*13a70*/  MOV R73, R208 ;  /* 0x000000d000497202 */ /* 0x000fca0000000f00 */
[----:B------:R-:W-:-:S04]  /*13a80*/  FADD.FTZ R204, R202, R73 ;  /* 0x00000049cacc7221 */ /* 0x000fc80000010000 */
[----:B------:R-:W-:-:S07]  /*13a90*/  IMAD.MOV.U32 R247, RZ, RZ, R204 ;  /* 0x000000fffff77224 */ /* 0x000fce00078e00cc */
[----:B------:R-:W-:Y:S05]  /*13aa0*/  WARPSYNC.COLLECTIVE R206, `(.L_x_3514) ;  /* 0x00000000ce087348 */ /* 0x000fea0003c00000 */
[----:B------:R0:W1:Y:S02]  /*13ab0*/  SHFL.BFLY P6, R208, R247, R210, R249 ;  /* 0x0c0000d2f7d07389 */ /* 0x00006400000c00f9 */
[----:B01----:R-:W-:Y:S01]  /*13ac0*/  ENDCOLLECTIVE ;  /* 0x000000000000791b */ /* 0x003fe20003800000 */
.L_x_3514:
[----:B------:R-:W-:Y:S02]  /*13ad0*/  IMAD.MOV.U32 R210, RZ, RZ, 0x1 ;  /* 0x00000001ffd27424 */ /* 0x000fe400078e00ff */
[----:B------:R-:W-:-:S04]  /*13ae0*/  IMAD.MOV.U32 R73, RZ, RZ, R208 ;  /* 0x000000ffff497224 */ /* 0x000fc800078e00d0 */
        /* <DEDUP_REMOVED lines=87> */
.L_x_3515:
[----:B------:R-:W-:Y:S01]  /*14060*/  HFMA2.MMA R210, -RZ, RZ, 0, 1.1920928955078125e-07 ;  /* 0x00000002ffd27435 */ /* 0x000fe200000001ff */
[----:B------:R-:W-:-:S05]  /*14070*/  MOV R196, R208 ;  /* 0x000000d000c47202 */ /* 0x000fca0000000f00 */
[----:B------:R-:W-:-:S04]  /*14080*/  FADD.FTZ R196, R73, R196 ;  /* 0x000000c449c47221 */ /* 0x000fc80000010000 */
[----:B------:R-:W-:-:S07]  /*14090*/  IMAD.MOV.U32 R247, RZ, RZ, R196 ;  /* 0x000000fffff77224 */ /* 0x000fce00078e00c4 */
[----:B------:R-:W-:Y:S05]  /*140a0*/  WARPSYNC.COLLECTIVE R206, `(.L_x_3516) ;  /* 0x00000000ce087348 */ /* 0x000fea0003c00000 */
[----:B------:R0:W1:Y:S02]  /*140b0*/  SHFL.BFLY P6, R208, R247, R210, R249 ;  /* 0x0c0000d2f7d07389 */ /* 0x00006400000c00f9 */
[----:B01----:R-:W-:Y:S01]  /*140c0*/  ENDCOLLECTIVE ;  /* 0x000000000000791b */ /* 0x003fe20003800000 */
.L_x_3516:
[----:B------:R-:W-:Y:S02]  /*140d0*/  IMAD.MOV.U32 R210, RZ, RZ, 0x4 ;  /* 0x00000004ffd27424 */ /* 0x000fe400078e00ff */
[----:B------:R-:W-:-:S04]  /*140e0*/  IMAD.MOV.U32 R243, RZ, RZ, R208 ;  /* 0x000000fffff37224 */ /* 0x000fc800078e00d0 */
[----:B------:R-:W-:-:S05]  /*140f0*/  FADD.FTZ R243, R196, R243 ;  /* 0x000000f3c4f37221 */ /* 0x000fca0000010000 */
[----:B------:R-:W-:-:S07]  /*14100*/  MOV R247, R243 ;  /* 0x000000f300f77202 */ /* 0x000fce0000000f00 */
[----:B------:R-:W-:Y:S05]  /*14110*/  WARPSYNC.COLLECTIVE R206, `(.L_x_3517) ;  /* 0x00000000ce087348 */ /* 0x000fea0003c00000 */
[----:B------:R0:W1:Y:S02]  /*14120*/  SHFL.BFLY P6, R208, R247, R210, R249 ;  /* 0x0c0000d2f7d07389 */ /* 0x00006400000c00f9 */
[----:B01----:R-:W-:Y:S01]  /*14130*/  ENDCOLLECTIVE ;  /* 0x000000000000791b */ /* 0x003fe20003800000 */
.L_x_3517:
[----:B------:R-:W-:Y:S01]  /*14140*/  HFMA2.MMA R210, -RZ, RZ, 0, 4.76837158203125e-07 ;  /* 0x00000008ffd27435 */ /* 0x000fe200000001ff */
[----:B------:R-:W-:-:S05]  /*14150*/  MOV R198, R208 ;  /* 0x000000d000c67202 */ /* 0x000fca0000000f00 */
[----:B------:R-:W-:-:S04]  /*14160*/  FADD.FTZ R198, R243, R198 ;  /* 0x000000c6f3c67221 */ /* 0x000fc80000010000 */
[----:B------:R-:W-:-:S07]  /*14170*/  IMAD.MOV.U32 R247, RZ, RZ, R198 ;  /* 0x000000fffff77224 */ /* 0x000fce00078e00c6 */
[----:B------:R-:W-:Y:S05]  /*14180*/  WARPSYNC.COLLECTIVE R206, `(.L_x_3518) ;  /* 0x00000000ce087348 */ /* 0x000fea0003c00000 */
[----:B------:R0:W1:Y:S02]  /*14190*/  SHFL.BFLY P6, R208, R247, R210, R249 ;  /* 0x0c0000d2f7d07389 */ /* 0x00006400000c00f9 */
[----:B01----:R-:W-:Y:S01]  /*141a0*/  ENDCOLLECTIVE ;  /* 0x000000000000791b */ /* 0x003fe20003800000 */
.L_x_3518:
[----:B------:R-:W-:Y:S02]  /*141b0*/  IMAD.MOV.U32 R210, RZ, RZ, 0x10 ;  /* 0x00000010ffd27424 */ /* 0x000fe400078e00ff */
[----:B------:R-:W-:-:S04]  /*141c0*/  IMAD.MOV.U32 R245, RZ, RZ, R208 ;  /* 0x000000fffff57224 */ /* 0x000fc800078e00d0 */
[----:B------:R-:W-:-:S05]  /*141d0*/  FADD.FTZ R245, R198, R245 ;  /* 0x000000f5c6f57221 */ /* 0x000fca0000010000 */
[----:B------:R-:W-:-:S07]  /*141e0*/  MOV R247, R245 ;  /* 0x000000f500f77202 */ /* 0x000fce0000000f00 */
[----:B------:R-:W-:Y:S05]  /*141f0*/  WARPSYNC.COLLECTIVE R206, `(.L_x_3519) ;  /* 0x00000000ce087348 */ /* 0x000fea0003c00000 */
[----:B------:R0:W1:Y:S02]  /*14200*/  SHFL.BFLY P6, R208, R247, R210, R249 ;  /* 0x0c0000d2f7d07389 */ /* 0x00006400000c00f9 */
[----:B01----:R-:W-:Y:S01]  /*14210*/  ENDCOLLECTIVE ;  /* 0x000000000000791b */ /* 0x003fe20003800000 */
.L_x_3519:
[----:B------:R-:W-:Y:S01]  /*14220*/  MOV R200, R208 ;  /* 0x000000d000c87202 */ /* 0x000fe20000000f00 */
[----:B------:R-:W-:Y:S06]  /*14230*/  BRA `(.L_x_3520) ;  /* 0xffffffe400747947 */ /* 0x000fec000383ffff */
.L_x_3521:
        /* <DEDUP_REMOVED lines=12> */
.L_x_37174:


//--------------------- .text._ZN10layer_norm13ln_fwd_kernelINS_13Kernel_traitsI13__nv_bfloat16S2_S2_S2_fjLj5120ELj1ELj1ELj4ELj16ENS_18Kernel_traits_baseILj5120ES2_S2_S2_S2_fjLj128EEEEELb1ELb1ELb1ELb1EEEvNS_9FwdParamsE --------------------------
	.section	.text._ZN10layer_norm13ln_fwd_kernelINS_13Kernel_traitsI13__nv_bfloat16S2_S2_S2_fjLj5120ELj1ELj1ELj4ELj16ENS_18Kernel_traits_baseILj5120ES2_S2_S2_S2_fjLj128EEEEELb1ELb1ELb1ELb1EEEvNS_9FwdParamsE,"ax",@progbits
	.align	128
        .global         _ZN10layer_norm13ln_fwd_kernelINS_13Kernel_traitsI13__nv_bfloat16S2_S2_S2_fjLj5120ELj1ELj1ELj4ELj16ENS_18Kernel_traits_baseILj5120ES2_S2_S2_S2_fjLj128EEEEELb1ELb1ELb1ELb1EEEvNS_9FwdParamsE
        .type           _ZN10layer_norm13ln_fwd_kernelINS_13Kernel_traitsI13__nv_bfloat16S2_S2_S2_fjLj5120ELj1ELj1ELj4ELj16ENS_18Kernel_traits_baseILj5120ES2_S2_S2_S2_fjLj128EEEEELb1ELb1ELb1ELb1EEEvNS_9FwdParamsE,@function
        .size           _ZN10layer_norm13ln_fwd_kernelINS_13Kernel_traitsI13__nv_bfloat16S2_S2_S2_fjLj5120ELj1ELj1ELj4ELj16ENS_18Kernel_traits_baseILj5120ES2_S2_S2_S2_fjLj128EEEEELb1ELb1ELb1ELb1EEEvNS_9FwdParamsE,(.L_x_37175 - _ZN10layer_norm13ln_fwd_kernelINS_13Kernel_traitsI13__nv_bfloat16S2_S2_S2_fjLj5120ELj1ELj1ELj4ELj16ENS_18Kernel_traits_baseILj5120ES2_S2_S2_S2_fjLj128EEEEELb1ELb1ELb1ELb1EEEvNS_9FwdParamsE)
        .other          _ZN10layer_norm13ln_fwd_kernelINS_13Kernel_traitsI13__nv_bfloat16S2_S2_S2_fjLj5120ELj1ELj1ELj4ELj16ENS_18Kernel_traits_baseILj5120ES2_S2_S2_S2_fjLj128EEEEELb1ELb1ELb1ELb1EEEvNS_9FwdParamsE,@"STO_CUDA_ENTRY STV_DEFAULT"
_ZN10layer_norm13ln_fwd_kernelINS_13Kernel_traitsI13__nv_bfloat16S2_S2_S2_fjLj5120ELj1ELj1ELj4ELj16ENS_18Kernel_traits_baseILj5120ES2_S2_S2_S2_fjLj128EEEEELb1ELb1ELb1ELb1EEEvNS_9FwdParamsE:
.text._ZN10layer_norm13ln_fwd_kernelINS_13Kernel_traitsI13__nv_bfloat16S2_S2_S2_fjLj5120ELj1ELj1ELj4ELj16ENS_18Kernel_traits_baseILj5120ES2_S2_S2_S2_fjLj128EEEEELb1ELb1ELb1ELb1EEEvNS_9FwdParamsE:
[----:B------:R-:W-:Y:S08]  /*0000*/  LDC R1, c[0x0][0x28] ;  /* 0x00000a00ff017b82 */ /* 0x000ff00000000800 */
[----:B------:R-:W0:Y:S01]  /*0010*/  LDC R0, c[0x0][0x2e8] ;  /* 0x0000ba00ff007b82 */ /* 0x000e220000000800 */
[----:B------:R-:W-:Y:S01]  /*0020*/  ULDC.U8 UR4, c[0x0][0x2f4] ;  /* 0x0000bd0000047ab9 */ /* 0x000fe20000000000 */
[----:B------:R-:W-:Y:S01]  /*0030*/  ULDC.64 UR6, c[0x0][0x208] ;  /* 0x0000820000067ab9 */ /* 0x000fe20000000a00 */
[----:B------:R-:W-:-:S05]  /*0040*/  ISETP.NE.AND P1, PT, RZ, UR4, PT ;  /* 0x00000004ff007c0c */ /* 0x000fca000bf25270 */
[----:B------:R-:W1:Y:S01]  /*0050*/  LDC R9, c[0x0][0x2ec] ;  /* 0x0000bb00ff097b82 */ /* 0x000e620000000800 */
[----:B------:R-:W-:Y:S01]  /*0060*/  ULDC.64 UR4, c[0x0][0x2e0] ;  /* 0x0000b80000047ab9 */ /* 0x000fe20000000a00 */
[----:B------:R-:W2:Y:S01]  /*0070*/  S2R R117, SR_TID.X ;  /* 0x0000000000757919 */ /* 0x000ea20000002100 */
[----:B------:R-:W-:Y:S01]  /*0080*/  MOV R2, UR4 ;  /* 0x0000000400027c02 */ /* 0x000fe20008000f00 */
[----:B------:R-:W-:Y:S01]  /*0090*/  IMAD.U32 R3, RZ, RZ, UR5 ;  /* 0x00000005ff037e24 */ /* 0x000fe2000f8e00ff */
[----:B------:R-:W-:Y:S01]  /*00a0*/  ULDC.64 UR10, c[0x0][0x2c8] ;  /* 0x0000b200000a7ab9 */ /* 0x000fe20000000a00 */
[----:B------:R-:W-:Y:S02]  /*00b0*/  ULDC UR12, c[0x0][0x214] ;  /* 0x00008500000c7ab9 */ /* 0x000fe40000000800 */
[----:B------:R-:W3:Y:S02]  /*00c0*/  @P1 LDC R7, c[0x0][0x2f0] ;  /* 0x0000bc00ff071b82 */ /* 0x000ee40000000800 */
[----:B------:R-:W4:Y:S01]  /*00d0*/  @P1 LDG.E.64 R2, desc[UR6][R2.64] ;  /* 0x0000000602021981 */ /* 0x000f22000c1e1b00 */
[----:B0-----:R-:W-:-:S02]  /*00e0*/  @P1 IMAD.MOV.U32 R4, RZ, RZ, R0 ;  /* 0x000000ffff041224 */ /* 0x001fc400078e0000 */
[----:B-1----:R-:W-:-:S06]  /*00f0*/  @P1 IMAD.MOV.U32 R5, RZ, RZ, R9 ;  /* 0x000000ffff051224 */ /* 0x002fcc00078e0009 */
[----:B------:R-:W3:Y:S01]  /*0100*/  @P1 LDG.E.64 R4, desc[UR6][R4.64] ;  /* 0x0000000604041981 */ /* 0x000ee2000c1e1b00 */
[----:B------:R-:W0:Y:S08]  /*0110*/  S2UR UR8, SR_CTAID.X ;  /* 0x00000000000879c3 */ /* 0x000e300000002500 */
[----:B------:R-:W0:Y:S01]  /*0120*/  LDC R8, c[0x0][RZ] ;  /* 0x00000000ff087b82 */ /* 0x000e220000000800 */
[----:B--2---:R-:W-:-:S05]  /*0130*/  IMAD.SHL.U32 R6, R117, 0x10, RZ ;  /* 0x0000001075067824 */ /* 0x004fca00078e00ff */
[----:B------:R-:W-:Y:S01]  /*0140*/  LOP3.LUT R64, R6, 0x7f0, RZ, 0xc0, !PT ;  /* 0x000007f006407812 */ /* 0x000fe200078ec0ff */
[----:B0-----:R-:W-:Y:S01]  /*0150*/  IMAD R93, R8, UR8, R117 ;  /* 0x00000008085d7c24 */ /* 0x001fe2000f8e0275 */
[----:B------:R-:W-:-:S04]  /*0160*/  ISETP.NE.U32.AND P0, PT, RZ, UR10, PT ;  /* 0x0000000aff007c0c */ /* 0x000fc8000bf05070 */
[----:B------:R-:W-:Y:S02]  /*0170*/  ISETP.NE.AND.EX P0, PT, RZ, UR11, PT, P0 ;  /* 0x0000000bff007c0c */ /* 0x000fe4000bf05300 */
[C---:B------:R-:W-:Y:S01]  /*0180*/  LEA.HI R118, R117.reuse, UR8, RZ, 0x19 ;  /* 0x0000000875767c11 */ /* 0x040fe2000f8fc8ff */
[----:B------:R-:W-:Y:S01]  /*0190*/  ULDC.64 UR8, c[0x0][0x260] ;  /* 0x0000980000087ab9 */ /* 0x000fe20000000a00 */
[----:B------:R-:W-:Y:S02]  /*01a0*/  LOP3.LUT R117, R117, 0x7f, RZ, 0xc0, !PT ;  /* 0x0000007f75757812 */ /* 0x000fe400078ec0ff */
[----:B----4-:R-:W-:Y:S02]  /*01b0*/  @P1 R2UR UR4, R2 ;  /* 0x00000000020412ca */ /* 0x010fe400000e0000 */
[----:B------:R-:W-:Y:S02]  /*01c0*/  @P1 R2UR UR5, R3 ;  /* 0x00000000030512ca */ /* 0x000fe400000e0000 */
[----:B---3--:R-:W-:-:S04]  /*01d0*/  @P1 IADD3 R0, P2, R4, R7, RZ ;  /* 0x0000000704001210 */ /* 0x008fc80007f5e0ff */
[----:B------:R-:W-:-:S04]  /*01e0*/  @P1 IADD3.X R9, RZ, R5, RZ, P2, !PT ;  /* 0x00000005ff091210 */ /* 0x000fc800017fe4ff */
[--C-:B------:R-:W-:Y:S01]  /*01f0*/  SHF.R.U64 R92, R0, 0x2, R9.reuse ;  /* 0x00000002005c7819 */ /* 0x100fe20000001209 */
[----:B------:R-:W-:Y:S01]  /*0200*/  IMAD.WIDE.U32 R6, R93, -0x326172a9, RZ ;  /* 0xcd9e8d575d067825 */ /* 0x000fe200078e00ff */
[----:B------:R-:W-:-:S03]  /*0210*/  SHF.R.U32.HI R2, RZ, 0x2, R9 ;  /* 0x00000002ff027819 */ /* 0x000fc60000011609 */
[----:B------:R-:W-:Y:S01]  /*0220*/  IMAD.WIDE.U32 R4, R92, -0x2daee0ad, RZ ;  /* 0xd2511f535c047825 */ /* 0x000fe200078e00ff */
[----:B------:R-:W-:Y:S01]  /*0230*/  LOP3.LUT R8, R7, UR4, R2, 0x96, !PT ;  /* 0x0000000407087c12 */ /* 0x000fe2000f8e9602 */
[----:B------:R-:W-:-:S03]  /*0240*/  UIADD3 UR19, UR5, -0x4498517b, URZ ;  /* 0xbb67ae8505137890 */ /* 0x000fc6000fffe03f */
[----:B------:R-:W-:Y:S01]  /*0250*/  LOP3.LUT R10, R5, UR5, RZ, 0x3c, !PT ;  /* 0x00000005050a7c12 */ /* 0x000fe2000f8e3cff */
[----:B------:R-:W-:Y:S01]  /*0260*/  UIADD3 UR18, UR4, -0x61c88647, URZ ;  /* 0x9e3779b904127890 */ /* 0x000fe2000fffe03f */
[----:B------:R-:W-:-:S04]  /*0270*/  IMAD.WIDE.U32 R8, R8, -0x2daee0ad, RZ ;  /* 0xd2511f5308087825 */ /* 0x000fc800078e00ff */
[----:B------:R-:W-:Y:S01]  /*0280*/  IMAD.WIDE.U32 R10, R10, -0x326172a9, RZ ;  /* 0xcd9e8d570a0a7825 */ /* 0x000fe200078e00ff */
[----:B------:R-:W-:Y:S01]  /*0290*/  LOP3.LUT R7, R9, UR19, R4, 0x96, !PT ;  /* 0x0000001309077c12 */ /* 0x000fe2000f8e9604 */
[----:B------:R-:W-:-:S03]  /*02a0*/  UIADD3 UR20, UR4, 0x3c6ef372, URZ ;  /* 0x3c6ef37204147890 */ /* 0x000fc6000fffe03f */
[----:B------:R-:W-:Y:S01]  /*02b0*/  LOP3.LUT R4, R11, UR18, R6, 0x96, !PT ;  /* 0x000000120b047c12 */ /* 0x000fe2000f8e9606 */
[----:B------:R-:W-:Y:S01]  /*02c0*/  UIADD3 UR21, UR5, 0x76cf5d0a, URZ ;  /* 0x76cf5d0a05157890 */ /* 0x000fe2000fffe03f */
[----:B------:R-:W-:-:S04]  /*02d0*/  IMAD.WIDE.U32 R6, R7, -0x326172a9, RZ ;  /* 0xcd9e8d5707067825 */ /* 0x000fc800078e00ff */
[----:B------:R-:W-:Y:S01]  /*02e0*/  IMAD.WIDE.U32 R4, R4, -0x2daee0ad, RZ ;  /* 0xd2511f5304047825 */ /* 0x000fe200078e00ff */
[----:B------:R-:W-:Y:S01]  /*02f0*/  LOP3.LUT R26, R7, UR20, R10, 0x96, !PT ;  /* 0x00000014071a7c12 */ /* 0x000fe2000f8e960a */
[----:B------:R-:W-:-:S03]  /*0300*/  UIADD3 UR23, UR5, 0x32370b8f, URZ ;  /* 0x32370b8f05177890 */ /* 0x000fc6000fffe03f */
[----:B------:R-:W-:Y:S01]  /*0310*/  LOP3.LUT R28, R5, UR21, R8, 0x96, !PT ;  /* 0x00000015051c7c12 */ /* 0x000fe2000f8e9608 */
[----:B------:R-:W-:Y:S01]  /*0320*/  UIADD3 UR22, UR4, -0x255992d5, URZ ;  /* 0xdaa66d2b04167890 */ /* 0x000fe2000fffe03f */
        /* <DEDUP_REMOVED lines=9> */
[----:B------:R-:W-:-:S03]  /*03c0*/  UIADD3 UR27, UR5, -0x56f99767, URZ ;  /* 0xa9066899051b7890 */ /* 0x000fc6000fffe03f */
[----:B------:R-:W-:Y:S01]  /*03d0*/  LOP3.LUT R28, R31, UR25, R26, 0x96, !PT ;  /* 0x000000191f1c7c12 */ /* 0x000fe2000f8e961a */
[----:B------:R-:W-:Y:S01]  /*03e0*/  UIADD3 UR26, UR4, 0x1715609d, URZ ;  /* 0x1715609d041a7890 */ /* 0x000fe2000fffe03f */
[----:B------:R-:W-:-:S04]  /*03f0*/  IMAD.WIDE.U32 R26, R27, -0x2daee0ad, RZ ;  /* 0xd2511f531b1a7825 */ /* 0x000fc800078e00ff */
[----:B------:R-:W-:Y:S01]  /*0400*/  IMAD.WIDE.U32 R28, R28, -0x326172a9, RZ ;  /* 0xcd9e8d571c1c7825 */ /* 0x000fe200078e00ff */
[----:B------:R-:W-:-:S04]  /*0410*/  LOP3.LUT R33, R27, UR27, R30, 0x96, !PT ;  /* 0x0000001b1b217c12 */ /* 0x000fc8000f8e961e */
[----:B------:R-:W-:Y:S01]  /*0420*/  LOP3.LUT R30, R29, UR26, R32, 0x96, !PT ;  /* 0x0000001a1d1e7c12 */ /* 0x000fe2000f8e9620 */
[----:B------:R-:W-:Y:S01]  /*0430*/  UIADD3 UR28, UR4, -0x4ab325aa, URZ ;  /* 0xb54cda56041c7890 */ /* 0x000fe2000fffe03f */
[----:B------:R-:W-:Y:S01]  /*0440*/  IADD3 R24, P1, R64, UR10, RZ ;  /* 0x0000000a40187c10 */ /* 0x000fe2000ff3e0ff */
[----:B------:R-:W-:Y:S01]  /*0450*/  UIADD3 UR29, UR5, 0x646e171e, URZ ;  /* 0x646e171e051d7890 */ /* 0x000fe2000fffe03f */
[----:B------:R-:W-:-:S04]  /*0460*/  IMAD.WIDE.U32 R32, R33, -0x326172a9, RZ ;  /* 0xcd9e8d5721207825 */ /* 0x000fc800078e00ff */
[----:B------:R-:W-:Y:S01]  /*0470*/  IMAD.WIDE.U32 R30, R30, -0x2daee0ad, RZ ;  /* 0xd2511f531e1e7825 */ /* 0x000fe200078e00ff */
[----:B------:R-:W-:-:S03]  /*0480*/  LOP3.LUT R28, R33, UR28, R28, 0x96, !PT ;  /* 0x0000001c211c7c12 */ /* 0x000fc6000f8e961c */
[----:B------:R-:W-:Y:S01]  /*0490*/  IMAD.X R25, RZ, RZ, UR11, P1 ;  /* 0x0000000bff197e24 */ /* 0x000fe200088e06ff */
[----:B------:R-:W-:Y:S01]  /*04a0*/  LOP3.LUT R26, R31, UR29, R26, 0x96, !PT ;  /* 0x0000001d1f1a7c12 */ /* 0x000fe2000f8e961a */
[----:B------:R-:W-:Y:S01]  /*04b0*/  UIADD3 UR30, UR4, 0x5384540f, URZ ;  /* 0x5384540f041e7890 */ /* 0x000fe2000fffe03f */
[----:B------:R-:W-:Y:S01]  /*04c0*/  ISETP.GE.AND P1, PT, R118, UR12, PT ;  /* 0x0000000c76007c0c */ /* 0x000fe2000bf26270 */
[----:B------:R-:W-:Y:S01]  /*04d0*/  UIADD3 UR31, UR5, 0x1fd5c5a3, URZ ;  /* 0x1fd5c5a3051f7890 */ /* 0x000fe2000fffe03f */
[----:B------:R-:W5:Y:S01]  /*04e0*/  @P0 LDG.E.128 R20, desc[UR6][R24.64] ;  /* 0x0000000618140981 */ /* 0x000f62000c1e1d00 */
[----:B------:R-:W-:Y:S01]  /*04f0*/  IMAD.WIDE.U32 R26, R26, -0x326172a9, RZ ;  /* 0xcd9e8d571a1a7825 */ /* 0x000fe200078e00ff */
[----:B------:R-:W-:Y:S02]  /*0500*/  ULDC.64 UR10, c[0x0][0x278] ;  /* 0x00009e00000a7ab9 */ /* 0x000fe40000000a00 */
[----:B------:R-:W5:Y:S04]  /*0510*/  @P0 LDG.E.128 R16, desc[UR6][R24.64+0x800] ;  /* 0x0008000618100981 */ /* 0x000f68000c1e1d00 */
[----:B------:R-:W5:Y:S04]  /*0520*/  @P0 LDG.E.128 R12, desc[UR6][R24.64+0x1000] ;  /* 0x00100006180c0981 */ /* 0x000f68000c1e1d00 */
[----:B------:R-:W5:Y:S04]  /*0530*/  @P0 LDG.E.128 R8, desc[UR6][R24.64+0x1800] ;  /* 0x0018000618080981 */ /* 0x000f68000c1e1d00 */
[----:B------:R0:W5:Y:S01]  /*0540*/  @P0 LDG.E.128 R4, desc[UR6][R24.64+0x2000] ;  /* 0x0020000618040981 */ /* 0x000162000c1e1d00 */
[----:B------:R-:W-:-:S02]  /*0550*/  LOP3.LUT R81, R27, UR30, R32, 0x96, !PT ;  /* 0x0000001e1b517c12 */ /* 0x000fc4000f8e9620 */
[----:B------:R-:W-:Y:S01]  /*0560*/  LEA R66, P3, R117, UR10, 0x4 ;  /* 0x0000000a75427c11 */ /* 0x000fe2000f8620ff */
[----:B0-----:R-:W-:Y:S01]  /*0570*/  IMAD.WIDE.U32 R24, R28, -0x2daee0ad, RZ ;  /* 0xd2511f531c187825 */ /* 0x001fe200078e00ff */
[----:B------:R-:W-:-:S04]  /*0580*/  IADD3 R64, P2, R64, UR8, RZ ;  /* 0x0000000840407c10 */ /* 0x000fc8000ff5e0ff */
[----:B------:R-:W-:Y:S01]  /*0590*/  LOP3.LUT R82, R25, UR31, R30, 0x96, !PT ;  /* 0x0000001f19527c12 */ /* 0x000fe2000f8e961e */
[----:B------:R-:W-:Y:S01]  /*05a0*/  UIADD3 UR32, UR4, -0xe443238, URZ ;  /* 0xf1bbcdc804207890 */ /* 0x000fe2000fffe03f */
[----:B------:R-:W-:Y:S01]  /*05b0*/  IMAD.HI.U32 R3, R81, -0x2daee0ad, RZ ;  /* 0xd2511f5351037827 */ /* 0x000fe200078e00ff */
[----:B------:R-:W-:Y:S01]  /*05c0*/  UIADD3 UR33, UR5, -0x24c28bd8, URZ ;  /* 0xdb3d742805217890 */ /* 0x000fe2000fffe03f */
[----:B------:R-:W-:Y:S02]  /*05d0*/  IADD3.X R65, RZ, UR9, RZ, P2, !PT ;  /* 0x00000009ff417c10 */ /* 0x000fe400097fe4ff */
[----:B------:R-:W-:-:S04]  /*05e0*/  IMAD.HI.U32 R25, R82, -0x326172a9, RZ ;  /* 0xcd9e8d5752197827 */ /* 0x000fc800078e00ff */
[----:B------:R-:W-:Y:S01]  /*05f0*/  IMAD.X R67, RZ, RZ, UR11, P3 ;  /* 0x0000000bff437e24 */ /* 0x000fe200098e06ff */
[----:B------:R-:W-:Y:S02]  /*0600*/  LOP3.LUT R94, R25, UR32, R26, 0x96, !PT ;  /* 0x00000020195e7c12 */ /* 0x000fe4000f8e961a */
        /* <DEDUP_REMOVED lines=11> */
[----:B------:R-:W-:Y:S02]  /*06c0*/  @!P0 CS2R R6, SRZ ;  /* 0x0000000000068805 */ /* 0x000fe4000001ff00 */
[C---:B------:R-:W-:Y:S01]  /*06d0*/  PRMT R76, R9.reuse, 0x7632, R76 ;  /* 0x00007632094c7816 */ /* 0x040fe2000000004c */
[----:B------:R-:W-:Y:S01]  /*06e0*/  IMAD.U32 R103, R9, 0x10000, RZ ;  /* 0x0001000009677824 */ /* 0x000fe200078e00ff */
[----:B------:R-:W-:Y:S01]  /*06f0*/  UIADD3 UR34, UR4, -0x700cb87f, URZ ;  /* 0x8ff3478104227890 */ /* 0x000fe2000fffe03f */
[C---:B------:R-:W-:Y:S01]  /*0700*/  PRMT R80, R5.reuse, 0x7632, R80 ;  /* 0x0000763205507816 */ /* 0x040fe20000000050 */
[----:B------:R-:W-:Y:S01]  /*0710*/  UIADD3 UR35, UR5, -0x695add53, URZ ;  /* 0x96a522ad05237890 */ /* 0x000fe2000fffe03f */
[----:B------:R-:W-:Y:S01]  /*0720*/  SHF.L.U32 R99, R5, 0x10, RZ ;  /* 0x0000001005637819 */ /* 0x000fe200000006ff */
[----:B------:R-:W5:Y:S01]  /*0730*/  LDG.E.128 R60, desc[UR6][R64.64] ;  /* 0x00000006403c7981 */ /* 0x000f62000c1e1d00 */
[----:B------:R-:W-:Y:S01]  /*0740*/  IMAD R5, R81, -0x2daee0ad, RZ ;  /* 0xd2511f5351057824 */ /* 0x000fe200078e02ff */
[----:B------:R-:W-:Y:S01]  /*0750*/  PRMT R3, R20, 0x7632, R3 ;  /* 0x0000763214037816 */ /* 0x000fe20000000003 */
[----:B------:R-:W-:Y:S01]  /*0760*/  IMAD R9, R82, -0x326172a9, RZ ;  /* 0xcd9e8d5752097824 */ /* 0x000fe200078e02ff */
[----:B------:R-:W5:Y:S01]  /*0770*/  LDG.E.128 R56, desc[UR6][R64.64+0x800] ;  /* 0x0008000640387981 */ /* 0x000f62000c1e1d00 */
[----:B------:R-:W-:Y:S01]  /*0780*/  IMAD.HI.U32 R96, R83, -0x326172a9, RZ ;  /* 0xcd9e8d5753607827 */ /* 0x000fe200078e00ff */
[----:B------:R-:W-:Y:S01]  /*0790*/  PRMT R68, R17, 0x7632, R68 ;  /* 0x0000763211447816 */ /* 0x000fe20000000044 */
[----:B------:R-:W-:Y:S01]  /*07a0*/  ULDC UR9, c[0x0][0x294] ;  /* 0x0000a50000097ab9 */ /* 0x000fe20000000800 */
[----:B------:R-:W5:Y:S01]  /*07b0*/  LDG.E.128 R52, desc[UR6][R64.64+0x1000] ;  /* 0x0010000640347981 */ /* 0x000f62000c1e1d00 */
[----:B------:R-:W-:Y:S01]  /*07c0*/  IMAD.WIDE.U32 R94, R94, -0x2daee0ad, RZ ;  /* 0xd2511f535e5e7825 */ /* 0x000fe200078e00ff */
[----:B------:R-:W-:Y:S01]  /*07d0*/  PRMT R70, R19, 0x7632, R70 ;  /* 0x0000763213467816 */ /* 0x000fe20000000046 */
[----:B------:R-:W-:Y:S01]  /*07e0*/  ULDC.U8 UR14, c[0x0][0x2a0] ;  /* 0x0000a800000e7ab9 */ /* 0x000fe20000000000 */
[----:B------:R-:W5:Y:S01]  /*07f0*/  LDG.E.128 R48, desc[UR6][R64.64+0x1800] ;  /* 0x0018000640307981 */ /* 0x000f62000c1e1d00 */
[----:B------:R-:W-:-:S03]  /*0800*/  PRMT R71, R12, 0x7632, R71 ;  /* 0x000076320c477816 */ /* 0x000fc60000000047 */
[----:B------:R0:W5:Y:S01]  /*0810*/  LDG.E.128 R44, desc[UR6][R64.64+0x2000] ;  /* 0x00200006402c7981 */ /* 0x000162000c1e1d00 */
[----:B------:R-:W-:-:S03]  /*0820*/  PRMT R73, R14, 0x7632, R73 ;  /* 0x000076320e497816 */ /* 0x000fc60000000049 */
[----:B------:R-:W5:Y:S01]  /*0830*/  LDG.E.128 R40, desc[UR6][R66.64] ;  /* 0x0000000642287981 */ /* 0x000f62000c1e1d00 */
[----:B------:R-:W-:-:S03]  /*0840*/  PRMT R74, R15, 0x7632, R74 ;  /* 0x000076320f4a7816 */ /* 0x000fc6000000004a */
[----:B------:R-:W5:Y:S01]  /*0850*/  LDG.E.128 R36, desc[UR6][R66.64+0x800] ;  /* 0x0008000642247981 */ /* 0x000f62000c1e1d00 */
[----:B------:R-:W-:-:S03]  /*0860*/  PRMT R77, R10, 0x7632, R77 ;  /* 0x000076320a4d7816 */ /* 0x000fc6000000004d */
[----:B------:R-:W5:Y:S01]  /*0870*/  LDG.E.128 R32, desc[UR6][R66.64+0x1000] ;  /* 0x0010000642207981 */ /* 0x000f62000c1e1d00 */
[----:B0-----:R-:W-:-:S03]  /*0880*/  PRMT R64, R21, 0x7632, R64 ;  /* 0x0000763215407816 */ /* 0x001fc60000000040 */
[----:B------:R-:W5:Y:S01]  /*0890*/  LDG.E.128 R28, desc[UR6][R66.64+0x1800] ;  /* 0x00180006421c7981 */ /* 0x000f62000c1e1d00 */
[----:B------:R-:W-:-:S03]  /*08a0*/  PRMT R65, R22, 0x7632, R65 ;  /* 0x0000763216417816 */ /* 0x000fc60000000041 */
[----:B------:R0:W5:Y:S01]  /*08b0*/  LDG.E.128 R24, desc[UR6][R66.64+0x2000] ;  /* 0x0020000642187981 */ /* 0x000162000c1e1d00 */
        /* <DEDUP_REMOVED lines=10> */
[----:B0-----:R-:W-:Y:S01]  /*0960*/  PRMT R67, R16, 0x7632, R67 ;  /* 0x0000763210437816 */ /* 0x001fe20000000043 */
        /* <DEDUP_REMOVED lines=17> */
[----:B------:R-:W-:Y:S01]  /*0a80*/  LOP3.LUT R96, R96, UR34, R9, 0x96, !PT ;  /* 0x0000002260607c12 */ /* 0x000fe2000f8e9609 */
[----:B------:R-:W-:Y:S01]  /*0a90*/  IMAD.MOV.U32 R139, RZ, RZ, 0x1 ;  /* 0x00000001ff8b7424 */ /* 0x000fe200078e00ff */
[----:B------:R-:W-:Y:S01]  /*0aa0*/  LOP3.LUT R95, R95, UR35, R5, 0x96, !PT ;  /* 0x000000235f5f7c12 */ /* 0x000fe2000f8e9605 */
[----:B------:R-:W-:Y:S01]  /*0ab0*/  IMAD.MOV.U32 R21, RZ, RZ, RZ ;  /* 0x000000ffff157224 */ /* 0x000fe200078e00ff */
[----:B------:R-:W-:Y:S01]  /*0ac0*/  MOV R23, R2 ;  /* 0x0000000200177202 */ /* 0x000fe20000000f00 */
        /* <DEDUP_REMOVED lines=20> */
[----:B------:R-:W-:Y:S01]  /*0c10*/  IMAD.U32 R4, R79, 0x10000, RZ ;  /* 0x000100004f047824 */ /* 0x000fe200078e00ff */
[----:B------:R-:W-:Y:S01]  /*0c20*/  ULDC.64 UR10, c[0x0][0x230] ;  /* 0x00008c00000a7ab9 */ /* 0x000fe20000000a00 */
[----:B------:R-:W-:Y:S01]  /*0c30*/  IMAD.U32 R3, R80, 0x10000, RZ ;  /* 0x0001000050037824 */ /* 0x000fe200078e00ff */
[----:B------:R-:W-:Y:S01]  /*0c40*/  ULDC.64 UR16, c[0x0][0x210] ;  /* 0x0000840000107ab9 */ /* 0x000fe20000000a00 */
[----:B------:R-:W-:-:S07]  /*0c50*/  IMAD.U32 R0, R82, 0x10000, RZ ;  /* 0x0001000052007824 */ /* 0x000fce00078e00ff */
.L_x_3935:
        /* <DEDUP_REMOVED lines=19> */
[----:B------:R-:W-:-:S04]  /*0d90*/  @P1 VIADD R81, R82, 0xffffffff ;  /* 0xffffffff52511836 */ /* 0x000fc80000000000 */
        /* <DEDUP_REMOVED lines=16> */
.L_x_3523:
        /* <DEDUP_REMOVED lines=12> */
.L_x_3526:
[----:B------:R-:W-:-:S07]  /*0f60*/  MOV R80, R22 ;  /* 0x0000001600507202 */ /* 0x000fce0000000f00 */
.L_x_3527:
[----:B------:R-:W-:Y:S05]  /*0f70*/  BSYNC B1 ;  /* 0x0000000000017941 */ /* 0x000fea0003800000 */
.L_x_3525:
        /* <DEDUP_REMOVED lines=16> */
.L_x_3531:
[----:B------:R-:W-:Y:S05]  /*1080*/  BSYNC B2 ;  /* 0x0000000000027941 */ /* 0x000fea0003800000 */
.L_x_3530:
        /* <DEDUP_REMOVED lines=42> */
[----:B------:R-:W-:-:S11]  /*1330*/  HFMA2.MMA R72, -RZ, RZ, 0, 0 ;  /* 0x00000000ff487435 */ /* 0x000fd600000001ff */
.L_x_3529:
[----:B------:R-:W-:Y:S05]  /*1340*/  BSYNC B1 ;  /* 0x0000000000017941 */ /* 0x000fea0003800000 */
.L_x_3528:
[----:B------:R-:W-:Y:S01]  /*1350*/  I2FP.F32.U32 R73, R80 ;  /* 0x0000005000497245 */ /* 0x000fe20000201000 */
[----:B------:R-:W-:Y:S01]  /*1360*/  IMAD.MOV.U32 R76, RZ, RZ, 0x2f800000 ;  /* 0x2f800000ff4c7424 */ /* 0x000fe200078e00ff */
[----:B------:R-:W-:Y:S01]  /*1370*/  SHF.L.U32 R83, R40, 0x10, RZ ;  /* 0x0000001028537819 */ /* 0x000fe200000006ff */
[----:B-----5:R-:W-:Y:S02]  /*1380*/  IMAD.U32 R74, R68, 0x10000, RZ ;  /* 0x00010000444a7824 */ /* 0x020fe400078e00ff */
[----:B------:R-:W-:Y:S01]  /*1390*/  FFMA.FTZ R73, R73, R76, 1.1641532182693481445e-10 ;  /* 0x2f00000049497423 */ /* 0x000fe2000001004c */
[----:B------:R-:W-:Y:S02]  /*13a0*/  @P0 IMAD.U32 R76, R64, 0x10000, RZ ;  /* 0x00010000404c0824 */ /* 0x000fe400078e00ff */
[----:B------:R-:W-:Y:S02]  /*13b0*/  FMUL.FTZ R74, R74, UR13 ;  /* 0x0000000d4a4a7c20 */ /* 0x000fe40008410000 */
[----:B------:R-:W-:-:S02]  /*13c0*/  FSETP.GTU.FTZ.AND P3, PT, R73, UR9, PT ;  /* 0x0000000949007c0b */ /* 0x000fc4000bf7c000 */
[----:B------:R-:W-:Y:S02]  /*13d0*/  FMUL.FTZ R74, R74, UR12 ;  /* 0x0000000c4a4a7c20 */ /* 0x000fe40008410000 */
[----:B------:R-:W-:-:S03]  /*13e0*/  SEL R119, RZ, 0x1, P3 ;  /* 0x00000001ff777807 */ /* 0x000fc60001800000 */
[----:B------:R-:W-:-:S05]  /*13f0*/  FSEL R74, R74, RZ, !P3 ;  /* 0x000000ff4a4a7208 */ /* 0x000fca0005800000 */
[----:B------:R-:W-:-:S04]  /*1400*/  FMUL.FTZ R83, R74, R83 ;  /* 0x000000534a537220 */ /* 0x000fc80000410000 */
[----:B------:R-:W-:-:S07]  /*1410*/  @P0 FADD.FTZ R83, R83, R76 ;  /* 0x0000004c53530221 */ /* 0x000fce0000010000 */
.L_x_3524:
[----:B------:R-:W-:Y:S05]  /*1420*/  BSYNC B0 ;  /* 0x0000000000007941 */ /* 0x000fea0003800000 */
.L_x_3522:
        /* <DEDUP_REMOVED lines=9> */
.L_x_3533:
        /* <DEDUP_REMOVED lines=12> */
.L_x_3536:
[----:B------:R-:W-:-:S07]  /*1580*/  IMAD.MOV.U32 R80, RZ, RZ, R22 ;  /* 0x000000ffff507224 */ /* 0x000fce00078e0016 */
.L_x_3537:
[----:B------:R-:W-:Y:S05]  /*1590*/  BSYNC B1 ;  /* 0x0000000000017941 */ /* 0x000fea0003800000 */
.L_x_3535:
        /* <DEDUP_REMOVED lines=16> */
.L_x_3541:
[----:B------:R-:W-:Y:S05]  /*16a0*/  BSYNC B2 ;  /* 0x0000000000027941 */ /* 0x000fea0003800000 */
.L_x_3540:
        /* <DEDUP_REMOVED lines=41> */
[----:B------:R-:W-:Y:S02]  /*1940*/  MOV R22, R74 ;  /* 0x0000004a00167202 */ /* 0x000fe40000000f00 */
[----:B------:R-:W-:-:S07]  /*1950*/  LOP3.LUT R95, R95, UR35, R72, 0x96, !PT ;  /* 0x000000235f5f7c12 */ /* 0x000fce000f8e9648 */
.L_x_3539:
[----:B------:R-:W-:Y:S05]  /*1960*/  BSYNC B1 ;  /* 0x0000000000017941 */ /* 0x000fea0003800000 */
.L_x_3538:
[----:B-----5:R-:W-:Y:S01]  /*1970*/  PRMT R74, R68, 0x7632, R74 ;  /* 0x00007632444a7816 */ /* 0x020fe2000000004a */
[----:B------:R-:W-:Y:S01]  /*1980*/  IMAD.MOV.U32 R75, RZ, RZ, 0x2f800000 ;  /* 0x2f800000ff4b7424 */ /* 0x000fe200078e00ff */
[----:B------:R-:W-:Y:S02]  /*1990*/  I2FP.F32.U32 R72, R80 ;  /* 0x0000005000487245 */ /* 0x000fe40000201000 */
[----:B------:R-:W-:-:S03]  /*19a0*/  SHF.L.U32 R74, R74, 0x10, RZ ;  /* 0x000000104a4a7819 */ /* 0x000fc600000006ff */
[----:B------:R-:W-:Y:S01]  /*19b0*/  FFMA.FTZ R72, R72, R75, 1.1641532182693481445e-10 ;  /* 0x2f00000048487423 */ /* 0x000fe2000001004b */
[----:B------:R-:W-:Y:S01]  /*19c0*/  PRMT R75, R40, 0x7632, R75 ;  /* 0x00007632284b7816 */ /* 0x000fe2000000004b */
[----:B------:R-:W-:-:S03]  /*19d0*/  FMUL.FTZ R74, R74, UR13 ;  /* 0x0000000d4a4a7c20 */ /* 0x000fc60008410000 */
[----:B------:R-:W-:Y:S01]  /*19e0*/  FSETP.GTU.FTZ.AND P3, PT, R72, UR9, PT ;  /* 0x0000000948007c0b */ /* 0x000fe2000bf7c000 */
[----:B------:R-:W-:Y:S01]  /*19f0*/  FMUL.FTZ R74, R74, UR12 ;  /* 0x0000000c4a4a7c20 */ /* 0x000fe20008410000 */
[----:B------:R-:W-:Y:S01]  /*1a00*/  @P0 PRMT R72, R64, 0x7632, R72 ;  /* 0x0000763240480816 */ /* 0x000fe20000000048 */
[----:B------:R-:W-:Y:S01]  /*1a10*/  IMAD.U32 R75, R75, 0x10000, RZ ;  /* 0x000100004b4b7824 */ /* 0x000fe200078e00ff */
[----:B------:R-:W-:Y:S02]  /*1a20*/  SEL R120, RZ, 0x1, P3 ;  /* 0x00000001ff787807 */ /* 0x000fe40001800000 */
[----:B------:R-:W-:Y:S01]  /*1a30*/  FSEL R74, R74, RZ, !P3 ;  /* 0x000000ff4a4a7208 */ /* 0x000fe20005800000 */
[----:B------:R-:W-:-:S04]  /*1a40*/  @P0 IMAD.U32 R77, R72, 0x10000, RZ ;  /* 0x00010000484d0824 */ /* 0x000fc800078e00ff */
[----:B------:R-:W-:-:S04]  /*1a50*/  FMUL.FTZ R82, R74, R75 ;  /* 0x0000004b4a527220 */ /* 0x000fc80000410000 */
[----:B------:R-:W-:-:S07]  /*1a60*/  @P0 FADD.FTZ R82, R82, R77 ;  /* 0x0000004d52520221 */ /* 0x000fce0000010000 */
.L_x_3534:
[----:B------:R-:W-:Y:S05]  /*1a70*/  BSYNC B0 ;  /* 0x0000000000007941 */ /* 0x000fea0003800000 */
.L_x_3532:
        /* <DEDUP_REMOVED lines=8> */
.L_x_3543:
        /* <DEDUP_REMOVED lines=12> */
.L_x_3546:
[----:B------:R-:W-:-:S07]  /*1bc0*/  IMAD.MOV.U32 R80, RZ, RZ, R22 ;  /* 0x000000ffff507224 */ /* 0x000fce00078e0016 */
.L_x_3547:
[----:B------:R-:W-:Y:S05]  /*1bd0*/  BSYNC B1 ;  /* 0x0000000000017941 */ /* 0x000fea0003800000 */
.L_x_3545:
        /* <DEDUP_REMOVED lines=16> */
.L_x_3551:
[----:B------:R-:W-:Y:S05]  /*1ce0*/  BSYNC B2 ;  /* 0x0000000000027941 */ /* 0x000fea0003800000 */
.L_x_3550:
        /* <DEDUP_REMOVED lines=42> */
[----:B------:R-:W-:-:S07]  /*1f90*/  IMAD.MOV.U32 R72, RZ, RZ, RZ ;  /* 0x000000ffff487224 */ /* 0x000fce00078e00ff */
.L_x_3549:
[----:B------:R-:W-:Y:S05]  /*1fa0*/  BSYNC B1 ;  /* 0x0000000000017941 */ /* 0x000fea0003800000 */
.L_x_3548:
[----:B------:R-:W-:Y:S01]  /*1fb0*/  HFMA2.MMA R76, -RZ, RZ, 0.1171875, 0 ;  /* 0x2f800000ff4c7435 */ /* 0x000fe200000001ff */
[----:B------:R-:W-:Y:S01]  /*1fc0*/  I2FP.F32.U32 R73, R80 ;  /* 0x0000005000497245 */ /* 0x000fe20000201000 */
[----:B-----5:R-:W-:Y:S02]  /*1fd0*/  IMAD.U32 R74, R69, 0x10000, RZ ;  /* 0x00010000454a7824 */ /* 0x020fe400078e00ff */
[----:B------:R-:W-:Y:S02]  /*1fe0*/  IMAD.U32 R81, R41, 0x10000, RZ ;  /* 0x0001000029517824 */ /* 0x000fe400078e00ff */
        /* <DEDUP_REMOVED lines=9> */
.L_x_3544:
[----:B------:R-:W-:Y:S05]  /*2080*/  BSYNC B0 ;  /* 0x0000000000007941 */ /* 0x000fea0003800000 */
.L_x_3542:
        /* <DEDUP_REMOVED lines=9> */
.L_x_3553:
        /* <DEDUP_REMOVED lines=12> */
.L_x_3556:
[----:B------:R-:W-:-:S07]  /*21e0*/  IMAD.MOV.U32 R80, RZ, RZ, R22 ;  /* 0x000000ffff507224 */ /* 0x000fce00078e0016 */
.L_x_3557:
[----:B------:R-:W-:Y:S05]  /*21f0*/  BSYNC B1 ;  /* 0x0000000000017941 */ /* 0x000fea0003800000 */
.L_x_3555:
        /* <DEDUP_REMOVED lines=16> */
.L_x_3561:
[----:B------:R-:W-:Y:S05]  /*2300*/  BSYNC B2 ;  /* 0x0000000000027941 */ /* 0x000fea0003800000 */
.L_x_3560:
        /* <DEDUP_REMOVED lines=36> */
[----:B------:R-:W-:-:S03]  /*2550*/  HFMA2.MMA R73, -RZ, RZ, 0, 0 ;  /* 0x00000000ff497435 */ /* 0x000fc600000001ff */
[----:B------:R-:W-:Y:S01]  /*2560*/  LOP3.LUT R94, R77, UR32, R74, 0x96, !PT ;  /* 0x000000204d5e7c12 */ /* 0x000fe2000f8e964a */
[----:B------:R-:W-:-:S04]  /*2570*/  IMAD.WIDE.U32 R74, R75, -0x326172a9, RZ ;  /* 0xcd9e8d574b4a7825 */ /* 0x000fc800078e00ff */
[----:B------:R-:W-:Y:S01]  /*2580*/  IMAD.WIDE.U32 R94, R94, -0x2daee0ad, RZ ;  /* 0xd2511f535e5e7825 */ /* 0x000fe200078e00ff */
[----:B------:R-:W-:-:S03]  /*2590*/  LOP3.LUT R96, R75, UR34, R76, 0x96, !PT ;  /* 0x000000224b607c12 */ /* 0x000fc6000f8e964c */
[----:B------:R-:W-:Y:S01]  /*25a0*/  IMAD.MOV.U32 R22, RZ, RZ, R74 ;  /* 0x000000ffff167224 */ /* 0x000fe200078e004a */
[----:B------:R-:W-:-:S07]  /*25b0*/  LOP3.LUT R95, R95, UR35, R72, 0x96, !PT ;  /* 0x000000235f5f7c12 */ /* 0x000fce000f8e9648 */
.L_x_3559:
[----:B------:R-:W-:Y:S05]  /*25c0*/  BSYNC B1 ;  /* 0x0000000000017941 */ /* 0x000fea0003800000 */
.L_x_3558:
        /* <DEDUP_REMOVED lines=12> */
[----:B------:R-:W-:Y:S02]  /*2690*/  FSEL R74, R74, RZ, !P3 ;  /* 0x000000ff4a4a7208 */ /* 0x000fe40005800000 */
[----:B------:R-:W-:-:S03]  /*26a0*/  @P0 SHF.L.U32 R77, R72, 0x10, RZ ;  /* 0x00000010484d0819 */ /* 0x000fc600000006ff */
[----:B------:R-:W-:-:S04]  /*26b0*/  FMUL.FTZ R80, R74, R75 ;  /* 0x0000004b4a507220 */ /* 0x000fc80000410000 */
[----:B------:R-:W-:-:S07]  /*26c0*/  @P0 FADD.FTZ R80, R80, R77 ;  /* 0x0000004d50500221 */ /* 0x000fce0000010000 */
.L_x_3554:
[----:B------:R-:W-:Y:S05]  /*26d0*/  BSYNC B0 ;  /* 0x0000000000007941 */ /* 0x000fea0003800000 */
.L_x_3552:
        /* <DEDUP_REMOVED lines=8> */
.L_x_3563:
        /* <DEDUP_REMOVED lines=12> */
.L_x_3566:
[----:B------:R-:W-:-:S07]  /*2820*/  IMAD.MOV.U32 R87, RZ, RZ, R22 ;  /* 0x000000ffff577224 */ /* 0x000fce00078e0016 */
.L_x_3567:
[----:B------:R-:W-:Y:S05]  /*2830*/  BSYNC B1 ;  /* 0x0000000000017941 */ /* 0x000fea0003800000 */
.L_x_3565:
        /* <DEDUP_REMOVED lines=16> */
.L_x_3571:
[----:B------:R-:W-:Y:S05]  /*2940*/  BSYNC B2 ;  /* 0x0000000000027941 */ /* 0x000fea0003800000 */
.L_x_3570:
        /* <DEDUP_REMOVED lines=43> */
.L_x_3569:
[----:B------:R-:W-:Y:S05]  /*2c00*/  BSYNC B1 ;  /* 0x0000000000017941 */ /* 0x000fea0003800000 */
.L_x_3568:
[----:B------:R-:W-:Y:S01]  /*2c10*/  I2FP.F32.U32 R73, R87 ;  /* 0x0000005700497245 */ /* 0x000fe20000201000 */
[----:B------:R-:W-:Y:S01]  /*2c20*/  IMAD.MOV.U32 R76, RZ, RZ, 0x2f800000 ;  /* 0x2f800000ff4c7424 */ /* 0x000fe200078e00ff */
[----:B-----5:R-:W-:Y:S01]  /*2c30*/  SHF.L.U32 R74, R70, 0x10, RZ ;  /* 0x00000010464a7819 */ /* 0x020fe200000006ff */
[----:B------:R-:W-:Y:S02]  /*2c40*/  IMAD.U32 R79, R42, 0x10000, RZ ;  /* 0x000100002a4f7824 */ /* 0x000fe400078e00ff */
[----:B------:R-:W-:Y:S01]  /*2c50*/  FFMA.FTZ R73, R73, R76, 1.1641532182693481445e-10 ;  /* 0x2f00000049497423 */ /* 0x000fe2000001004c */
[----:B------:R-:W-:Y:S01]  /*2c60*/  @P0 SHF.L.U32 R76, R66, 0x10, RZ ;  /* 0x00000010424c0819 */ /* 0x000fe200000006ff */
[----:B------:R-:W-:-:S03]  /*2c70*/  FMUL.FTZ R74, R74, UR13 ;  /* 0x0000000d4a4a7c20 */ /* 0x000fc60008410000 */
[----:B------:R-:W-:Y:S01]  /*2c80*/  FSETP.GTU.FTZ.AND P3, PT, R73, UR9, PT ;  /* 0x0000000949007c0b */ /* 0x000fe2000bf7c000 */
[----:B------:R-:W-:-:S03]  /*2c90*/  FMUL.FTZ R74, R74, UR12 ;  /* 0x0000000c4a4a7c20 */ /* 0x000fc60008410000 */
[----:B------:R-:W-:Y:S02]  /*2ca0*/  SEL R123, RZ, 0x1, P3 ;  /* 0x00000001ff7b7807 */ /* 0x000fe40001800000 */
[----:B------:R-:W-:-:S05]  /*2cb0*/  FSEL R74, R74, RZ, !P3 ;  /* 0x000000ff4a4a7208 */ /* 0x000fca0005800000 */
[----:B------:R-:W-:-:S04]  /*2cc0*/  FMUL.FTZ R79, R74, R79 ;  /* 0x0000004f4a4f7220 */ /* 0x000fc80000410000 */
[----:B------:R-:W-:-:S07]  /*2cd0*/  @P0 FADD.FTZ R79, R79, R76 ;  /* 0x0000004c4f4f0221 */ /* 0x000fce0000010000 */
.L_x_3564:
[----:B------:R-:W-:Y:S05]  /*2ce0*/  BSYNC B0 ;  /* 0x0000000000007941 */ /* 0x000fea0003800000 */
.L_x_3562:
        /* <DEDUP_REMOVED lines=9> */
.L_x_3573:
        /* <DEDUP_REMOVED lines=12> */
.L_x_3576:
[----:B------:R-:W-:-:S07]  /*2e40*/  IMAD.MOV.U32 R78, RZ, RZ, R22 ;  /* 0x000000ffff4e7224 */ /* 0x000fce00078e0016 */
.L_x_3577:
[----:B------:R-:W-:Y:S05]  /*2e50*/  BSYNC B1 ;  /* 0x0000000000017941 */ /* 0x000fea0003800000 */
.L_x_3575:
        /* <DEDUP_REMOVED lines=16> */
.L_x_3581:
[----:B------:R-:W-:Y:S05]  /*2f60*/  BSYNC B2 ;  /* 0x0000000000027941 */ /* 0x000fea0003800000 */
.L_x_3580:
        /* <DEDUP_REMOVED lines=43> */
.L_x_3579:
[----:B------:R-:W-:Y:S05]  /*3220*/  BSYNC B1 ;  /* 0x0000000000017941 */ /* 0x000fea0003800000 */
.L_x_3578:
        /* <DEDUP_REMOVED lines=16> */
.L_x_3574:
[----:B------:R-:W-:Y:S05]  /*3330*/  BSYNC B0 ;  /* 0x0000000000007941 */ /* 0x000fea0003800000 */
.L_x_3572:
        /* <DEDUP_REMOVED lines=8> */
.L_x_3583:
        /* <DEDUP_REMOVED lines=12> */
.L_x_3586:
[----:B------:R-:W-:-:S07]  /*3480*/  IMAD.MOV.U32 R87, RZ, RZ, R22 ;  /* 0x000000ffff577224 */ /* 0x000fce00078e0016 */
.L_x_3587:
[----:B------:R-:W-:Y:S05]  /*3490*/  BSYNC B1 ;  /* 0x0000000000017941 */ /* 0x000fea0003800000 */
.L_x_3585:
        /* <DEDUP_REMOVED lines=16> */
.L_x_3591:
[----:B------:R-:W-:Y:S05]  /*35a0*/  BSYNC B2 ;  /* 0x0000000000027941 */ /* 0x000fea0003800000 */
.L_x_3590:
        /* <DEDUP_REMOVED lines=43> */
.L_x_3589:
[----:B------:R-:W-:Y:S05]  /*3860*/  BSYNC B1 ;  /* 0x0000000000017941 */ /* 0x000fea0003800000 */
.L_x_3588:
        /* <DEDUP_REMOVED lines=13> */
.L_x_3584:
[----:B------:R-:W-:Y:S05]  /*3940*/  BSYNC B0 ;  /* 0x0000000000007941 */ /* 0x000fea0003800000 */
.L_x_3582:
        /* <DEDUP_REMOVED lines=9> */
.L_x_3593:
        /* <DEDUP_REMOVED lines=12> */
.L_x_3596:
[----:B------:R-:W-:-:S07]  /*3aa0*/  IMAD.MOV.U32 R76, RZ, RZ, R22 ;  /* 0x000000ffff4c7224 */ /* 0x000fce00078e0016 */
.L_x_3597:
[----:B------:R-:W-:Y:S05]  /*3ab0*/  BSYNC B1 ;  /* 0x0000000000017941 */ /* 0x000fea0003800000 */
.L_x_3595:
        /* <DEDUP_REMOVED lines=16> */
.L_x_3601:
[----:B------:R-:W-:Y:S05]  /*3bc0*/  BSYNC B2 ;  /* 0x0000000000027941 */ /* 0x000fea0003800000 */
.L_x_3600:
        /* <DEDUP_REMOVED lines=42> */
[----:B------:R-:W-:-:S07]  /*3e70*/  LOP3.LUT R95, R95, UR35, R72, 0x96, !PT ;  /* 0x000000235f5f7c12 */ /* 0x000fce000f8e9648 */
.L_x_3599:
[----:B------:R-:W-:Y:S05]  /*3e80*/  BSYNC B1 ;  /* 0x0000000000017941 */ /* 0x000fea0003800000 */
.L_x_3598:
[----:B-----5:R-:W-:Y:S01]  /*3e90*/  PRMT R73, R71, 0x7632, R73 ;  /* 0x0000763247497816 */ /* 0x020fe20000000049 */
[----:B------:R-:W-:Y:S01]  /*3ea0*/  IMAD.MOV.U32 R75, RZ, RZ, 0x2f800000 ;  /* 0x2f800000ff4b7424 */ /* 0x000fe200078e00ff */
[----:B------:R-:W-:Y:S02]  /*3eb0*/  I2FP.F32.U32 R72, R76 ;  /* 0x0000004c00487245 */ /* 0x000fe40000201000 */
[----:B------:R-:W-:Y:S02]  /*3ec0*/  SHF.L.U32 R73, R73, 0x10, RZ ;  /* 0x0000001049497819 */ /* 0x000fe400000006ff */
[----:B------:R-:W-:Y:S01]  /*3ed0*/  PRMT R74, R43, 0x7632, R74 ;  /* 0x000076322b4a7816 */ /* 0x000fe2000000004a */
[----:B------:R-:W-:Y:S02]  /*3ee0*/  FFMA.FTZ R72, R72, R75, 1.1641532182693481445e-10 ;  /* 0x2f00000048487423 */ /* 0x000fe4000001004b */
[----:B------:R-:W-:Y:S02]  /*3ef0*/  FMUL.FTZ R73, R73, UR13 ;  /* 0x0000000d49497c20 */ /* 0x000fe40008410000 */
[----:B------:R-:W-:Y:S01]  /*3f00*/  IMAD.U32 R74, R74, 0x10000, RZ ;  /* 0x000100004a4a7824 */ /* 0x000fe200078e00ff */
[----:B------:R-:W-:Y:S01]  /*3f10*/  FSETP.GTU.FTZ.AND P3, PT, R72, UR9, PT ;  /* 0x0000000948007c0b */ /* 0x000fe2000bf7c000 */
[----:B------:R-:W-:Y:S01]  /*3f20*/  FMUL.FTZ R73, R73, UR12 ;  /* 0x0000000c49497c20 */ /* 0x000fe20008410000 */
[----:B------:R-:W-:-:S02]  /*3f30*/  @P0 PRMT R72, R67, 0x7632, R72 ;  /* 0x0000763243480816 */ /* 0x000fc40000000048 */
[----:B------:R-:W-:Y:S02]  /*3f40*/  SEL R126, RZ, 0x1, P3 ;  /* 0x00000001ff7e7807 */ /* 0x000fe40001800000 */
[----:B------:R-:W-:Y:S02]  /*3f50*/  FSEL R73, R73, RZ, !P3 ;  /* 0x000000ff49497208 */ /* 0x000fe40005800000 */
[----:B------:R-:W-:-:S03]  /*3f60*/  @P0 SHF.L.U32 R75, R72, 0x10, RZ ;  /* 0x00000010484b0819 */ /* 0x000fc600000006ff */
[----:B------:R-:W-:-:S04]  /*3f70*/  FMUL.FTZ R76, R73, R74 ;  /* 0x0000004a494c7220 */ /* 0x000fc80000410000 */
[----:B------:R-:W-:-:S07]  /*3f80*/  @P0 FADD.FTZ R76, R76, R75 ;  /* 0x0000004b4c4c0221 */ /* 0x000fce0000010000 */
.L_x_3594:
[----:B------:R-:W-:Y:S05]  /*3f90*/  BSYNC B0 ;  /* 0x0000000000007941 */ /* 0x000fea0003800000 */
.L_x_3592:
        /* <DEDUP_REMOVED lines=15> */
[----:B0-----:R-:W-:Y:S01]  /*4090*/  IMAD.U32 R75, R125, 0x10000, RZ ;  /* 0x000100007d4b7824 */ /* 0x001fe200078e00ff */
[----:B------:R-:W0:Y:S01]  /*40a0*/  LDC.64 R72, c[0x0][0x240] ;  /* 0x00009000ff487b82 */ /* 0x000e220000000a00 */
[----:B------:R-:W-:Y:S02]  /*40b0*/  LOP3.LUT R74, R126, 0xffff, RZ, 0xc0, !PT ;  /* 0x0000ffff7e4a7812 */ /* 0x000fe400078ec0ff */
[----:B------:R-:W-:Y:S02]  /*40c0*/  LOP3.LUT R132, R122, 0xff, RZ, 0xc0, !PT ;  /* 0x000000ff7a847812 */ /* 0x000fe400078ec0ff */
[----:B------:R-:W-:Y:S02]  /*40d0*/  LOP3.LUT R127, R75, 0xff0000, RZ, 0xc0, !PT ;  /* 0x00ff00004b7f7812 */ /* 0x000fe400078ec0ff */
[----:B------:R-:W-:Y:S01]  /*40e0*/  PRMT R75, R124, 0x7104, RZ ;  /* 0x000071047c4b7816 */ /* 0x000fe200000000ff */
[----:B------:R-:W-:Y:S01]  /*40f0*/  IMAD.WIDE.U32 R132, R132, 0x1000000, RZ ;  /* 0x0100000084847825 */ /* 0x000fe200078e00ff */
[----:B------:R-:W-:-:S02]  /*4100*/  PRMT R130, R127, 0x4210, R74 ;  /* 0x000042107f827816 */ /* 0x000fc4000000004a */
[----:B------:R-:W-:Y:S02]  /*4110*/  LOP3.LUT R128, R121, 0xff, RZ, 0xc0, !PT ;  /* 0x000000ff79807812 */ /* 0x000fe400078ec0ff */
        /* <DEDUP_REMOVED lines=11> */
.L_x_3603:
[----:B------:R-:W-:Y:S05]  /*41d0*/  BSYNC B0 ;  /* 0x0000000000007941 */ /* 0x000fea0003800000 */
.L_x_3602:
[----:B-----5:R2:W5:Y:S04]  /*41e0*/  @P1 LDG.E.128 R68, desc[UR6][R90.64] ;  /* 0x000000065a441981 */ /* 0x020568000c1e1d00 */
[----:B------:R2:W5:Y:S01]  /*41f0*/  @P0 LDG.E.128 R64, desc[UR6][R88.64] ;  /* 0x0000000658400981 */ /* 0x000562000c1e1d00 */
[----:B------:R-:W-:Y:S04]  /*4200*/  BSSY B0, `(.L_x_3604) ;  /* 0x0000060000007945 */ /* 0x000fe80003800000 */
[----:B------:R-:W-:Y:S05]  /*4210*/  @P2 BRA `(.L_x_3605) ;  /* 0x0000000000182947 */ /* 0x000fea0003800000 */
[----:B------:R-:W-:Y:S01]  /*4220*/  MOV R130, RZ ;  /* 0x000000ff00827202 */ /* 0x000fe20000000f00 */
[----:B01----:R-:W-:Y:S01]  /*4230*/  IMAD.MOV.U32 R72, RZ, RZ, R87 ;  /* 0x000000ffff487224 */ /* 0x003fe200078e0057 */
[----:B------:R-:W-:Y:S06]  /*4240*/  @!P0 BRA `(.L_x_3606) ;  /* 0x00000004006c8947 */ /* 0x000fec0003800000 */
[----:B------:R-:W-:Y:S01]  /*4250*/  MOV R72, R87 ;  /* 0x0000005700487202 */ /* 0x000fe20000000f00 */
[----:B-----5:R-:W-:Y:S01]  /*4260*/  IMAD.U32 R130, R64, 0x10000, RZ ;  /* 0x0001000040827824 */ /* 0x020fe200078e00ff */
[----:B------:R-:W-:Y:S06]  /*4270*/  BRA `(.L_x_3606) ;  /* 0x0000000400607947 */ /* 0x000fec0003800000 */
.L_x_3605:
[C---:B------:R-:W-:Y:S01]  /*4280*/  ISETP.NE.AND P3, PT, R87.reuse, 0x1, PT ;  /* 0x000000015700780c */ /* 0x040fe20003f65270 */
[----:B------:R-:W-:Y:S01]  /*4290*/  BSSY B1, `(.L_x_3607) ;  /* 0x000000c000017945 */ /* 0x000fe20003800000 */
[----:B01----:R-:W-:-:S11]  /*42a0*/  IADD3 R72, R87, 0x1, RZ ;  /* 0x0000000157487810 */ /* 0x003fd60007ffe0ff */
        /* <DEDUP_REMOVED lines=9> */
.L_x_3608:
[----:B------:R-:W-:-:S07]  /*4340*/  MOV R119, R22 ;  /* 0x0000001600777202 */ /* 0x000fce0000000f00 */
.L_x_3609:
[----:B------:R-:W-:Y:S05]  /*4350*/  BSYNC B1 ;  /* 0x0000000000017941 */ /* 0x000fea0003800000 */
.L_x_3607:
        /* <DEDUP_REMOVED lines=16> */
.L_x_3613:
[----:B------:R-:W-:Y:S05]  /*4460*/  BSYNC B2 ;  /* 0x0000000000027941 */ /* 0x000fea0003800000 */
.L_x_3612:
        /* <DEDUP_REMOVED lines=40> */
[----:B------:R-:W-:Y:S02]  /*46f0*/  MOV R22, R74 ;  /* 0x0000004a00167202 */ /* 0x000fe40000000f00 */
[----:B------:R-:W-:Y:S01]  /*4700*/  LOP3.LUT R95, R95, UR35, R72, 0x96, !PT ;  /* 0x000000235f5f7c12 */ /* 0x000fe2000f8e9648 */
[----:B------:R-:W-:-:S07]  /*4710*/  IMAD.MOV.U32 R72, RZ, RZ, RZ ;  /* 0x000000ffff487224 */ /* 0x000fce00078e00ff */
.L_x_3611:
[----:B------:R-:W-:Y:S05]  /*4720*/  BSYNC B1 ;  /* 0x0000000000017941 */ /* 0x000fea0003800000 */
.L_x_3610:
[----:B------:R-:W-:Y:S01]  /*4730*/  HFMA2.MMA R74, -RZ, RZ, 0.1171875, 0 ;  /* 0x2f800000ff4a7435 */ /* 0x000fe200000001ff */
[----:B------:R-:W-:Y:S01]  /*4740*/  I2FP.F32.U32 R73, R119 ;  /* 0x0000007700497245 */ /* 0x000fe20000201000 */
[----:B-----5:R-:W-:-:S04]  /*4750*/  IMAD.U32 R75, R68, 0x10000, RZ ;  /* 0x00010000444b7824 */ /* 0x020fc800078e00ff */
[----:B------:R-:W-:-:S04]  /*4760*/  FMUL.FTZ R75, R75, UR13 ;  /* 0x0000000d4b4b7c20 */ /* 0x000fc80008410000 */
[----:B------:R-:W-:Y:S01]  /*4770*/  FFMA.FTZ R73, R73, R74, 1.1641532182693481445e-10 ;  /* 0x2f00000049497423 */ /* 0x000fe2000001004a */
[----:B------:R-:W-:-:S04]  /*4780*/  FMUL.FTZ R75, R75, UR12 ;  /* 0x0000000c4b4b7c20 */ /* 0x000fc80008410000 */
[----:B------:R-:W-:Y:S02]  /*4790*/  FSETP.GTU.FTZ.AND P3, PT, R73, UR9, PT ;  /* 0x0000000949007c0b */ /* 0x000fe4000bf7c000 */
[----:B------:R-:W-:Y:S02]  /*47a0*/  SHF.L.U32 R73, R36, 0x10, RZ ;  /* 0x0000001024497819 */ /* 0x000fe400000006ff */
[----:B------:R-:W-:Y:S01]  /*47b0*/  FSEL R130, R75, RZ, !P3 ;  /* 0x000000ff4b827208 */ /* 0x000fe20005800000 */
[----:B------:R-:W-:Y:S01]  /*47c0*/  @P0 IMAD.U32 R75, R64, 0x10000, RZ ;  /* 0x00010000404b0824 */ /* 0x000fe200078e00ff */
[----:B------:R-:W-:-:S03]  /*47d0*/  SEL R119, RZ, 0x1, P3 ;  /* 0x00000001ff777807 */ /* 0x000fc60001800000 */
[----:B------:R-:W-:-:S04]  /*47e0*/  FMUL.FTZ R130, R130, R73 ;  /* 0x0000004982827220 */ /* 0x000fc80000410000 */
[----:B------:R-:W-:-:S07]  /*47f0*/  @P0 FADD.FTZ R130, R75, R130 ;  /* 0x000000824b820221 */ /* 0x000fce0000010000 */
.L_x_3606:
[----:B------:R-:W-:Y:S05]  /*4800*/  BSYNC B0 ;  /* 0x0000000000007941 */ /* 0x000fea0003800000 */
.L_x_3604:
        /* <DEDUP_REMOVED lines=9> */
.L_x_3615:
        /* <DEDUP_REMOVED lines=12> */
.L_x_3618:
[----:B------:R-:W-:-:S07]  /*4960*/  MOV R87, R22 ;  /* 0x0000001600577202 */ /* 0x000fce0000000f00 */
.L_x_3619:
[----:B------:R-:W-:Y:S05]  /*4970*/  BSYNC B1 ;  /* 0x0000000000017941 */ /* 0x000fea0003800000 */
.L_x_3617:
        /* <DEDUP_REMOVED lines=16> */
.L_x_3623:
[----:B------:R-:W-:Y:S05]  /*4a80*/  BSYNC B2 ;  /* 0x0000000000027941 */ /* 0x000fea0003800000 */
.L_x_3622:
[----:B------:R-:W-:Y:S01]  /*4a90*/  IMAD.HI.U32 R22, R93, -0x326172a9, RZ ;  /* 0xcd9e8d575d167827 */ /* 0x000fe200078e00ff */
[----:B------:R-:W-:-:S03]  /*4aa0*/  LOP3.LUT R72, R72, UR5, R21, 0x96, !PT ;  /* 0x0000000548487c12 */ /* 0x000fc6000f8e9615 */
[----:B------:R-:W-:Y:S01]  /*4ab0*/  IMAD R73, R93, -0x326172a9, RZ ;  /* 0xcd9e8d575d497824 */ /* 0x000fe200078e02ff */
[----:B------:R-:W-:Y:S01]  /*4ac0*/  LOP3.LUT R22, R22, UR4, R23, 0x96, !PT ;  /* 0x0000000416167c12 */ /* 0x000fe2000f8e9617 */
[----:B------:R-:W-:-:S04]  /*4ad0*/  IMAD.WIDE.U32 R74, R72, -0x326172a9, RZ ;  /* 0xcd9e8d57484a7825 */ /* 0x000fc800078e00ff */
[----:B--2---:R-:W-:Y:S01]  /*4ae0*/  IMAD R89, R92, -0x2daee0ad, RZ ;  /* 0xd2511f535c597824 */ /* 0x004fe200078e02ff */
        /* <DEDUP_REMOVED lines=37> */
.L_x_3621:
[----:B------:R-:W-:Y:S05]  /*4d40*/  BSYNC B1 ;  /* 0x0000000000017941 */ /* 0x000fea0003800000 */
.L_x_3620:
[----:B------:R-:W-:Y:S01]  /*4d50*/  HFMA2.MMA R75, -RZ, RZ, 0.1171875, 0 ;  /* 0x2f800000ff4b7435 */ /* 0x000fe200000001ff */
[----:B-----5:R-:W-:Y:S02]  /*4d60*/  PRMT R74, R68, 0x7632, R74 ;  /* 0x00007632444a7816 */ /* 0x020fe4000000004a */
[----:B------:R-:W-:-:S03]  /*4d70*/  I2FP.F32.U32 R72, R87 ;  /* 0x0000005700487245 */ /* 0x000fc60000201000 */
[----:B------:R-:W-:-:S04]  /*4d80*/  IMAD.U32 R74, R74, 0x10000, RZ ;  /* 0x000100004a4a7824 */ /* 0x000fc800078e00ff */
[----:B------:R-:W-:Y:S01]  /*4d90*/  FFMA.FTZ R72, R72, R75, 1.1641532182693481445e-10 ;  /* 0x2f00000048487423 */ /* 0x000fe2000001004b */
[----:B------:R-:W-:Y:S01]  /*4da0*/  FMUL.FTZ R74, R74, UR13 ;  /* 0x0000000d4a4a7c20 */ /* 0x000fe20008410000 */
[----:B------:R-:W-:-:S03]  /*4db0*/  PRMT R75, R36, 0x7632, R75 ;  /* 0x00007632244b7816 */ /* 0x000fc6000000004b */
[----:B------:R-:W-:Y:S01]  /*4dc0*/  FMUL.FTZ R74, R74, UR12 ;  /* 0x0000000c4a4a7c20 */ /* 0x000fe20008410000 */
[----:B------:R-:W-:Y:S02]  /*4dd0*/  FSETP.GTU.FTZ.AND P3, PT, R72, UR9, PT ;  /* 0x0000000948007c0b */ /* 0x000fe4000bf7c000 */
[----:B------:R-:W-:Y:S02]  /*4de0*/  @P0 PRMT R72, R64, 0x7632, R72 ;  /* 0x0000763240480816 */ /* 0x000fe40000000048 */
[----:B------:R-:W-:Y:S02]  /*4df0*/  SHF.L.U32 R75, R75, 0x10, RZ ;  /* 0x000000104b4b7819 */ /* 0x000fe400000006ff */
[----:B------:R-:W-:Y:S01]  /*4e00*/  FSEL R74, R74, RZ, !P3 ;  /* 0x000000ff4a4a7208 */ /* 0x000fe20005800000 */
[----:B------:R-:W-:Y:S01]  /*4e10*/  @P0 IMAD.U32 R72, R72, 0x10000, RZ ;  /* 0x0001000048480824 */ /* 0x000fe200078e00ff */
[----:B------:R-:W-:-:S03]  /*4e20*/  SEL R120, RZ, 0x1, P3 ;  /* 0x00000001ff787807 */ /* 0x000fc60001800000 */
[----:B------:R-:W-:-:S04]  /*4e30*/  FMUL.FTZ R129, R74, R75 ;  /* 0x0000004b4a817220 */ /* 0x000fc80000410000 */
[----:B------:R-:W-:-:S07]  /*4e40*/  @P0 FADD.FTZ R129, R129, R72 ;  /* 0x0000004881810221 */ /* 0x000fce0000010000 */
.L_x_3616:
[----:B------:R-:W-:Y:S05]  /*4e50*/  BSYNC B0 ;  /* 0x0000000000007941 */ /* 0x000fea0003800000 */
.L_x_3614:
        /* <DEDUP_REMOVED lines=8> */
.L_x_3625:
        /* <DEDUP_REMOVED lines=12> */
.L_x_3628:
[----:B------:R-:W-:-:S07]  /*4fa0*/  MOV R87, R22 ;  /* 0x0000001600577202 */ /* 0x000fce0000000f00 */
.L_x_3629:
[----:B------:R-:W-:Y:S05]  /*4fb0*/  BSYNC B1 ;  /* 0x0000000000017941 */ /* 0x000fea0003800000 */
.L_x_3627:
        /* <DEDUP_REMOVED lines=16> */
.L_x_3633:
[----:B------:R-:W-:Y:S05]  /*50c0*/  BSYNC B2 ;  /* 0x0000000000027941 */ /* 0x000fea0003800000 */
.L_x_3632:
        /* <DEDUP_REMOVED lines=43> */
.L_x_3631:
[----:B------:R-:W-:Y:S05]  /*5380*/  BSYNC B1 ;  /* 0x0000000000017941 */ /* 0x000fea0003800000 */
.L_x_3630:
        /* <DEDUP_REMOVED lines=13> */
.L_x_3626:
[----:B------:R-:W-:Y:S05]  /*5460*/  BSYNC B0 ;  /* 0x0000000000007941 */ /* 0x000fea0003800000 */
.L_x_3624:
[----:B------:R-:W-:Y:S04]  /*5470*/  BSSY B0, `(.L_x_3634) ;  /* 0x0000064000007945 */ /* 0x000fe80003800000 */
[----:B------:R-:W-:Y:S05]  /*5480*/  @P2 BRA `(.L_x_3635) ;  /* 0x00000000001c2947 */ /* 0x000fea0003800000 */
[----:B--2---:R-:W-:Y:S01]  /*5490*/  MOV R91, RZ ;  /* 0x000000ff005b7202 */ /* 0x004fe20000000f00 */
[----:B------:R-:W-:Y:S01]  /*54a0*/  IMAD.MOV.U32 R73, RZ, RZ, R72 ;  /* 0x000000ffff497224 */ /* 0x000fe200078e0048 */
[----:B------:R-:W-:Y:S06]  /*54b0*/  @!P0 BRA `(.L_x_3636) ;  /* 0x00000004007c8947 */ /* 0x000fec0003800000 */
[----:B-----5:R-:W-:Y:S02]  /*54c0*/  PRMT R91, R65, 0x7632, R91 ;  /* 0x00007632415b7816 */ /* 0x020fe4000000005b */
[----:B------:R-:W-:-:S03]  /*54d0*/  MOV R73, R72 ;  /* 0x0000004800497202 */ /* 0x000fc60000000f00 */
[----:B------:R-:W-:Y:S01]  /*54e0*/  IMAD.U32 R91, R91, 0x10000, RZ ;  /* 0x000100005b5b7824 */ /* 0x000fe200078e00ff */
[----:B------:R-:W-:Y:S06]  /*54f0*/  BRA `(.L_x_3636) ;  /* 0x00000004006c7947 */ /* 0x000fec0003800000 */
.L_x_3635:
        /* <DEDUP_REMOVED lines=12> */
.L_x_3638:
[----:B------:R-:W-:-:S07]  /*55c0*/  MOV R87, R22 ;  /* 0x0000001600577202 */ /* 0x000fce0000000f00 */
.L_x_3639:
[----:B------:R-:W-:Y:S05]  /*55d0*/  BSYNC B1 ;  /* 0x0000000000017941 */ /* 0x000fea0003800000 */
.L_x_3637:
        /* <DEDUP_REMOVED lines=16> */
.L_x_3643:
[----:B------:R-:W-:Y:S05]  /*56e0*/  BSYNC B2 ;  /* 0x0000000000027941 */ /* 0x000fea0003800000 */
.L_x_3642:
        /* <DEDUP_REMOVED lines=43> */
.L_x_3641:
[----:B------:R-:W-:Y:S05]  /*59a0*/  BSYNC B1 ;  /* 0x0000000000017941 */ /* 0x000fea0003800000 */
.L_x_3640:
        /* <DEDUP_REMOVED lines=14> */
[----:B--2---:R-:W-:-:S04]  /*5a90*/  FMUL.FTZ R91, R74, R75 ;  /* 0x0000004b4a5b7220 */ /* 0x004fc80000410000 */
[----:B------:R-:W-:-:S07]  /*5aa0*/  @P0 FADD.FTZ R91, R91, R72 ;  /* 0x000000485b5b0221 */ /* 0x000fce0000010000 */
.L_x_3636:
[----:B------:R-:W-:Y:S05]  /*5ab0*/  BSYNC B0 ;  /* 0x0000000000007941 */ /* 0x000fea0003800000 */
.L_x_3634:
        /* <DEDUP_REMOVED lines=8> */
.L_x_3645:
        /* <DEDUP_REMOVED lines=12> */
.L_x_3648:
[----:B------:R-:W-:-:S07]  /*5c00*/  MOV R87, R22 ;  /* 0x0000001600577202 */ /* 0x000fce0000000f00 */
.L_x_3649:
[----:B------:R-:W-:Y:S05]  /*5c10*/  BSYNC B1 ;  /* 0x0000000000017941 */ /* 0x000fea0003800000 */
.L_x_3647:
        /* <DEDUP_REMOVED lines=16> */
.L_x_3653:
[----:B------:R-:W-:Y:S05]  /*5d20*/  BSYNC B2 ;  /* 0x0000000000027941 */ /* 0x000fea0003800000 */
.L_x_3652:
        /* <DEDUP_REMOVED lines=43> */
.L_x_3651:
[----:B------:R-:W-:Y:S05]  /*5fe0*/  BSYNC B1 ;  /* 0x0000000000017941 */ /* 0x000fea0003800000 */
.L_x_3650:
        /* <DEDUP_REMOVED lines=13> */
.L_x_3646:
[----:B------:R-:W-:Y:S05]  /*60c0*/  BSYNC B0 ;  /* 0x0000000000007941 */ /* 0x000fea0003800000 */
.L_x_3644:
        /* <DEDUP_REMOVED lines=9> */
.L_x_3655:
        /* <DEDUP_REMOVED lines=12> */
.L_x_3658:
[----:B------:R-:W-:-:S07]  /*6220*/  MOV R87, R22 ;  /* 0x0000001600577202 */ /* 0x000fce0000000f00 */
.L_x_3659:
[----:B------:R-:W-:Y:S05]  /*6230*/  BSYNC B1 ;  /* 0x0000000000017941 */ /* 0x000fea0003800000 */
.L_x_3657:
        /* <DEDUP_REMOVED lines=16> */
.L_x_3663:
[----:B------:R-:W-:Y:S05]  /*6340*/  BSYNC B2 ;  /* 0x0000000000027941 */ /* 0x000fea0003800000 */
.L_x_3662:
        /* <DEDUP_REMOVED lines=43> */
.L_x_3661:
[----:B------:R-:W-:Y:S05]  /*6600*/  BSYNC B1 ;  /* 0x0000000000017941 */ /* 0x000fea0003800000 */
.L_x_3660:
        /* <DEDUP_REMOVED lines=16> */
.L_x_3656:
[----:B------:R-:W-:Y:S05]  /*6710*/  BSYNC B0 ;  /* 0x0000000000007941 */ /* 0x000fea0003800000 */
.L_x_3654:
        /* <DEDUP_REMOVED lines=8> */
.L_x_3665:
        /* <DEDUP_REMOVED lines=12> */
.L_x_3668:
[----:B------:R-:W-:-:S07]  /*6860*/  MOV R87, R22 ;  /* 0x0000001600577202 */ /* 0x000fce0000000f00 */
.L_x_3669:
[----:B------:R-:W-:Y:S05]  /*6870*/  BSYNC B1 ;  /* 0x0000000000017941 */ /* 0x000fea0003800000 */
.L_x_3667:
        /* <DEDUP_REMOVED lines=16> */
.L_x_3673:
[----:B------:R-:W-:Y:S05]  /*6980*/  BSYNC B2 ;  /* 0x0000000000027941 */ /* 0x000fea0003800000 */
.L_x_3672:
        /* <DEDUP_REMOVED lines=43> */
.L_x_3671:
[----:B------:R-:W-:Y:S05]  /*6c40*/  BSYNC B1 ;  /* 0x0000000000017941 */ /* 0x000fea0003800000 */
.L_x_3670:
        /* <DEDUP_REMOVED lines=13> */
.L_x_3666:
[----:B------:R-:W-:Y:S05]  /*6d20*/  BSYNC B0 ;  /* 0x0000000000007941 */ /* 0x000fea0003800000 */
.L_x_3664:
        /* <DEDUP_REMOVED lines=9> */
.L_x_3675:
        /* <DEDUP_REMOVED lines=12> */
.L_x_3678:
[----:B------:R-:W-:-:S07]  /*6e80*/  MOV R87, R22 ;  /* 0x0000001600577202 */ /* 0x000fce0000000f00 */
.L_x_3679:
[----:B------:R-:W-:Y:S05]  /*6e90*/  BSYNC B1 ;  /* 0x0000000000017941 */ /* 0x000fea0003800000 */
.L_x_3677:
        /* <DEDUP_REMOVED lines=16> */
.L_x_3683:
[----:B------:R-:W-:Y:S05]  /*6fa0*/  BSYNC B2 ;  /* 0x0000000000027941 */ /* 0x000fea0003800000 */
.L_x_3682:
        /* <DEDUP_REMOVED lines=42> */
[----:B------:R-:W-:-:S07]  /*7250*/  LOP3.LUT R95, R95, UR35, R72, 0x96, !PT ;  /* 0x000000235f5f7c12 */ /* 0x000fce000f8e9648 */
.L_x_3681:
[----:B------:R-:W-:Y:S05]  /*7260*/  BSYNC B1 ;  /* 0x0000000000017941 */ /* 0x000fea0003800000 */
.L_x_3680:
[----:B------:R-:W-:Y:S01]  /*7270*/  HFMA2.MMA R75, -RZ, RZ, 0.1171875, 0 ;  /* 0x2f800000ff4b7435 */ /* 0x000fe200000001ff */
[----:B-----5:R-:W-:Y:S02]  /*7280*/  PRMT R73, R71, 0x7632, R73 ;  /* 0x0000763247497816 */ /* 0x020fe40000000049 */
[----:B------:R-:W-:Y:S02]  /*7290*/  I2FP.F32.U32 R72, R87 ;  /* 0x0000005700487245 */ /* 0x000fe40000201000 */
[----:B------:R-:W-:Y:S01]  /*72a0*/  PRMT R74, R39, 0x7632, R74 ;  /* 0x00007632274a7816 */ /* 0x000fe2000000004a */
[----:B------:R-:W-:-:S03]  /*72b0*/  IMAD.U32 R73, R73, 0x10000, RZ ;  /* 0x0001000049497824 */ /* 0x000fc600078e00ff */
[----:B------:R-:W-:Y:S01]  /*72c0*/  SHF.L.U32 R74, R74, 0x10, RZ ;  /* 0x000000104a4a7819 */ /* 0x000fe200000006ff */
        /* <DEDUP_REMOVED lines=10> */
.L_x_3676:
[----:B------:R-:W-:Y:S05]  /*7370*/  BSYNC B0 ;  /* 0x0000000000007941 */ /* 0x000fea0003800000 */
.L_x_3674:
        /* <DEDUP_REMOVED lines=34> */
.L_x_3685:
[----:B------:R-:W-:Y:S05]  /*75a0*/  BSYNC B0 ;  /* 0x0000000000007941 */ /* 0x000fea0003800000 */
.L_x_3684:
        /* <DEDUP_REMOVED lines=10> */
.L_x_3687:
        /* <DEDUP_REMOVED lines=12> */
.L_x_3690:
[----:B------:R-:W-:-:S07]  /*7710*/  IMAD.MOV.U32 R119, RZ, RZ, R22 ;  /* 0x000000ffff777224 */ /* 0x000fce00078e0016 */
.L_x_3691:
[----:B------:R-:W-:Y:S05]  /*7720*/  BSYNC B1 ;  /* 0x0000000000017941 */ /* 0x000fea0003800000 */
.L_x_3689:
        /* <DEDUP_REMOVED lines=16> */
.L_x_3695:
[----:B------:R-:W-:Y:S05]  /*7830*/  BSYNC B2 ;  /* 0x0000000000027941 */ /* 0x000fea0003800000 */
.L_x_3694:
        /* <DEDUP_REMOVED lines=8> */
[----:B-1----:R-:W-:Y:S01]  /*78c0*/  IMAD.WIDE.U32 R132, R73, -0x2daee0ad, RZ ;  /* 0xd2511f5349847825 */ /* 0x002fe200078e00ff */
        /* <DEDUP_REMOVED lines=34> */
.L_x_3693:
[----:B------:R-:W-:Y:S05]  /*7af0*/  BSYNC B1 ;  /* 0x0000000000017941 */ /* 0x000fea0003800000 */
.L_x_3692:
[----:B------:R-:W-:Y:S01]  /*7b00*/  I2FP.F32.U32 R73, R119 ;  /* 0x0000007700497245 */ /* 0x000fe20000201000 */
[----:B------:R-:W-:Y:S01]  /*7b10*/  IMAD.MOV.U32 R74, RZ, RZ, 0x2f800000 ;  /* 0x2f800000ff4a7424 */ /* 0x000fe200078e00ff */
[----:B-----5:R-:W-:-:S03]  /*7b20*/  SHF.L.U32 R75, R68, 0x10, RZ ;  /* 0x00000010444b7819 */ /* 0x020fc600000006ff */
[----:B------:R-:W-:Y:S02]  /*7b30*/  FFMA.FTZ R73, R73, R74, 1.1641532182693481445e-10 ;  /* 0x2f00000049497423 */ /* 0x000fe4000001004a */
[----:B------:R-:W-:-:S03]  /*7b40*/  FMUL.FTZ R75, R75, UR13 ;  /* 0x0000000d4b4b7c20 */ /* 0x000fc60008410000 */
[----:B------:R-:W-:Y:S01]  /*7b50*/  FSETP.GTU.FTZ.AND P3, PT, R73, UR9, PT ;  /* 0x0000000949007c0b */ /* 0x000fe2000bf7c000 */
[----:B------:R-:W-:Y:S01]  /*7b60*/  FMUL.FTZ R75, R75, UR12 ;  /* 0x0000000c4b4b7c20 */ /* 0x000fe20008410000 */
[----:B------:R-:W-:Y:S02]  /*7b70*/  IMAD.U32 R73, R32, 0x10000, RZ ;  /* 0x0001000020497824 */ /* 0x000fe400078e00ff */
[----:B------:R-:W-:Y:S02]  /*7b80*/  SEL R119, RZ, 0x1, P3 ;  /* 0x00000001ff777807 */ /* 0x000fe40001800000 */
[----:B------:R-:W-:Y:S02]  /*7b90*/  FSEL R138, R75, RZ, !P3 ;  /* 0x000000ff4b8a7208 */ /* 0x000fe40005800000 */
[----:B------:R-:W-:-:S03]  /*7ba0*/  @P0 SHF.L.U32 R75, R64, 0x10, RZ ;  /* 0x00000010404b0819 */ /* 0x000fc600000006ff */
[----:B------:R-:W-:-:S04]  /*7bb0*/  FMUL.FTZ R138, R138, R73 ;  /* 0x000000498a8a7220 */ /* 0x000fc80000410000 */
[----:B------:R-:W-:-:S07]  /*7bc0*/  @P0 FADD.FTZ R138, R75, R138 ;  /* 0x0000008a4b8a0221 */ /* 0x000fce0000010000 */
.L_x_3688:
[----:B------:R-:W-:Y:S05]  /*7bd0*/  BSYNC B0 ;  /* 0x0000000000007941 */ /* 0x000fea0003800000 */
.L_x_3686:
        /* <DEDUP_REMOVED lines=9> */
.L_x_3697:
        /* <DEDUP_REMOVED lines=12> */
.L_x_3700:
[----:B------:R-:W-:-:S07]  /*7d30*/  IMAD.MOV.U32 R120, RZ, RZ, R22 ;  /* 0x000000ffff787224 */ /* 0x000fce00078e0016 */
.L_x_3701:
[----:B------:R-:W-:Y:S05]  /*7d40*/  BSYNC B1 ;  /* 0x0000000000017941 */ /* 0x000fea0003800000 */
.L_x_3699:
        /* <DEDUP_REMOVED lines=16> */
.L_x_3705:
[----:B------:R-:W-:Y:S05]  /*7e50*/  BSYNC B2 ;  /* 0x0000000000027941 */ /* 0x000fea0003800000 */
.L_x_3704:
        /* <DEDUP_REMOVED lines=43> */
.L_x_3703:
[----:B------:R-:W-:Y:S05]  /*8110*/  BSYNC B1 ;  /* 0x0000000000017941 */ /* 0x000fea0003800000 */
.L_x_3702:
        /* <DEDUP_REMOVED lines=16> */
.L_x_3698:
[----:B------:R-:W-:Y:S05]  /*8220*/  BSYNC B0 ;  /* 0x0000000000007941 */ /* 0x000fea0003800000 */
.L_x_3696:
        /* <DEDUP_REMOVED lines=8> */
.L_x_3707:
        /* <DEDUP_REMOVED lines=12> */
.L_x_3710:
[----:B------:R-:W-:-:S07]  /*8370*/  IMAD.MOV.U32 R121, RZ, RZ, R22 ;  /* 0x000000ffff797224 */ /* 0x000fce00078e0016 */
.L_x_3711:
[----:B------:R-:W-:Y:S05]  /*8380*/  BSYNC B1 ;  /* 0x0000000000017941 */ /* 0x000fea0003800000 */
.L_x_3709:
        /* <DEDUP_REMOVED lines=16> */
.L_x_3715:
[----:B------:R-:W-:Y:S05]  /*8490*/  BSYNC B2 ;  /* 0x0000000000027941 */ /* 0x000fea0003800000 */
.L_x_3714:
        /* <DEDUP_REMOVED lines=43> */
.L_x_3713:
[----:B------:R-:W-:Y:S05]  /*8750*/  BSYNC B1 ;  /* 0x0000000000017941 */ /* 0x000fea0003800000 */
.L_x_3712:
        /* <DEDUP_REMOVED lines=13> */
.L_x_3708:
[----:B------:R-:W-:Y:S05]  /*8830*/  BSYNC B0 ;  /* 0x0000000000007941 */ /* 0x000fea0003800000 */
.L_x_3706:
[----:B------:R-:W-:Y:S04]  /*8840*/  BSSY B0, `(.L_x_3716) ;  /* 0x0000064000007945 */ /* 0x000fe80003800000 */
[----:B------:R-:W-:Y:S05]  /*8850*/  @P2 BRA `(.L_x_3717) ;  /* 0x00000000001c2947 */ /* 0x000fea0003800000 */
[----:B-1----:R-:W-:Y:S01]  /*8860*/  IMAD.MOV.U32 R135, RZ, RZ, RZ ;  /* 0x000000ffff877224 */ /* 0x002fe200078e00ff */
[----:B------:R-:W-:Y:S01]  /*8870*/  MOV R73, R72 ;  /* 0x0000004800497202 */ /* 0x000fe20000000f00 */
[----:B------:R-:W-:Y:S06]  /*8880*/  @!P0 BRA `(.L_x_3718) ;  /* 0x00000004007c8947 */ /* 0x000fec0003800000 */
[----:B-----5:R-:W-:Y:S01]  /*8890*/  PRMT R135, R65, 0x7632, R135 ;  /* 0x0000763241877816 */ /* 0x020fe20000000087 */
[----:B------:R-:W-:-:S03]  /*88a0*/  IMAD.MOV.U32 R73, RZ, RZ, R72 ;  /* 0x000000ffff497224 */ /* 0x000fc600078e0048 */
[----:B------:R-:W-:Y:S01]  /*88b0*/  SHF.L.U32 R135, R135, 0x10, RZ ;  /* 0x0000001087877819 */ /* 0x000fe200000006ff */
[----:B------:R-:W-:Y:S06]  /*88c0*/  BRA `(.L_x_3718) ;  /* 0x00000004006c7947 */ /* 0x000fec0003800000 */
.L_x_3717:
        /* <DEDUP_REMOVED lines=12> */
.L_x_3720:
[----:B------:R-:W-:-:S07]  /*8990*/  IMAD.MOV.U32 R122, RZ, RZ, R22 ;  /* 0x000000ffff7a7224 */ /* 0x000fce00078e0016 */
.L_x_3721:
[----:B------:R-:W-:Y:S05]  /*89a0*/  BSYNC B1 ;  /* 0x0000000000017941 */ /* 0x000fea0003800000 */
.L_x_3719:
        /* <DEDUP_REMOVED lines=16> */
.L_x_3725:
[----:B------:R-:W-:Y:S05]  /*8ab0*/  BSYNC B2 ;  /* 0x0000000000027941 */ /* 0x000fea0003800000 */
.L_x_3724:
        /* <DEDUP_REMOVED lines=43> */
.L_x_3723:
[----:B------:R-:W-:Y:S05]  /*8d70*/  BSYNC B1 ;  /* 0x0000000000017941 */ /* 0x000fea0003800000 */
.L_x_3722:
        /* <DEDUP_REMOVED lines=14> */
[----:B-1----:R-:W-:-:S04]  /*8e60*/  FMUL.FTZ R135, R74, R75 ;  /* 0x0000004b4a877220 */ /* 0x002fc80000410000 */
[----:B------:R-:W-:-:S07]  /*8e70*/  @P0 FADD.FTZ R135, R135, R72 ;  /* 0x0000004887870221 */ /* 0x000fce0000010000 */
.L_x_3718:
[----:B------:R-:W-:Y:S05]  /*8e80*/  BSYNC B0 ;  /* 0x0000000000007941 */ /* 0x000fea0003800000 */
.L_x_3716:
        /* <DEDUP_REMOVED lines=8> */
.L_x_3727:
        /* <DEDUP_REMOVED lines=12> */
.L_x_3730:
[----:B------:R-:W-:-:S07]  /*8fd0*/  IMAD.MOV.U32 R123, RZ, RZ, R22 ;  /* 0x000000ffff7b7224 */ /* 0x000fce00078e0016 */
.L_x_3731:
[----:B------:R-:W-:Y:S05]  /*8fe0*/  BSYNC B1 ;  /* 0x0000000000017941 */ /* 0x000fea0003800000 */
.L_x_3729:
        /* <DEDUP_REMOVED lines=16> */
.L_x_3735:
[----:B------:R-:W-:Y:S05]  /*90f0*/  BSYNC B2 ;  /* 0x0000000000027941 */ /* 0x000fea0003800000 */
.L_x_3734:
        /* <DEDUP_REMOVED lines=43> */
.L_x_3733:
[----:B------:R-:W-:Y:S05]  /*93b0*/  BSYNC B1 ;  /* 0x0000000000017941 */ /* 0x000fea0003800000 */
.L_x_3732:
        /* <DEDUP_REMOVED lines=13> */
.L_x_3728:
[----:B------:R-:W-:Y:S05]  /*9490*/  BSYNC B0 ;  /* 0x0000000000007941 */ /* 0x000fea0003800000 */
.L_x_3726:
        /* <DEDUP_REMOVED lines=9> */
.L_x_3737:
        /* <DEDUP_REMOVED lines=12> */
.L_x_3740:
[----:B------:R-:W-:-:S07]  /*95f0*/  IMAD.MOV.U32 R124, RZ, RZ, R22 ;  /* 0x000000ffff7c7224 */ /* 0x000fce00078e0016 */
.L_x_3741:
[----:B------:R-:W-:Y:S05]  /*9600*/  BSYNC B1 ;  /* 0x0000000000017941 */ /* 0x000fea0003800000 */
.L_x_3739:
        /* <DEDUP_REMOVED lines=16> */
.L_x_3745:
[----:B------:R-:W-:Y:S05]  /*9710*/  BSYNC B2 ;  /* 0x0000000000027941 */ /* 0x000fea0003800000 */
.L_x_3744:
        /* <DEDUP_REMOVED lines=43> */
.L_x_3743:
[----:B------:R-:W-:Y:S05]  /*99d0*/  BSYNC B1 ;  /* 0x0000000000017941 */ /* 0x000fea0003800000 */
.L_x_3742:
        /* <DEDUP_REMOVED lines=16> */
.L_x_3738:
[----:B------:R-:W-:Y:S05]  /*9ae0*/  BSYNC B0 ;  /* 0x0000000000007941 */ /* 0x000fea0003800000 */
.L_x_3736:
        /* <DEDUP_REMOVED lines=8> */
.L_x_3747:
        /* <DEDUP_REMOVED lines=12> */
.L_x_3750:
[----:B------:R-:W-:-:S07]  /*9c30*/  IMAD.MOV.U32 R125, RZ, RZ, R22 ;  /* 0x000000ffff7d7224 */ /* 0x000fce00078e0016 */
.L_x_3751:
[----:B------:R-:W-:Y:S05]  /*9c40*/  BSYNC B1 ;  /* 0x0000000000017941 */ /* 0x000fea0003800000 */
.L_x_3749:
        /* <DEDUP_REMOVED lines=16> */
.L_x_3755:
[----:B------:R-:W-:Y:S05]  /*9d50*/  BSYNC B2 ;  /* 0x0000000000027941 */ /* 0x000fea0003800000 */
.L_x_3754:
        /* <DEDUP_REMOVED lines=43> */
.L_x_3753:
[----:B------:R-:W-:Y:S05]  /*a010*/  BSYNC B1 ;  /* 0x0000000000017941 */ /* 0x000fea0003800000 */
.L_x_3752:
        /* <DEDUP_REMOVED lines=13> */
.L_x_3748:
[----:B------:R-:W-:Y:S05]  /*a0f0*/  BSYNC B0 ;  /* 0x0000000000007941 */ /* 0x000fea0003800000 */
.L_x_3746:
        /* <DEDUP_REMOVED lines=9> */
.L_x_3757:
        /* <DEDUP_REMOVED lines=12> */
.L_x_3760:
[----:B------:R-:W-:-:S07]  /*a250*/  IMAD.MOV.U32 R126, RZ, RZ, R22 ;  /* 0x000000ffff7e7224 */ /* 0x000fce00078e0016 */
.L_x_3761:
[----:B------:R-:W-:Y:S05]  /*a260*/  BSYNC B1 ;  /* 0x0000000000017941 */ /* 0x000fea0003800000 */
.L_x_3759:
        /* <DEDUP_REMOVED lines=16> */
.L_x_3765:
[----:B------:R-:W-:Y:S05]  /*a370*/  BSYNC B2 ;  /* 0x0000000000027941 */ /* 0x000fea0003800000 */
.L_x_3764:
        /* <DEDUP_REMOVED lines=43> */
.L_x_3763:
[----:B------:R-:W-:Y:S05]  /*a630*/  BSYNC B1 ;  /* 0x0000000000017941 */ /* 0x000fea0003800000 */
.L_x_3762:
        /* <DEDUP_REMOVED lines=16> */
.L_x_3758:
[----:B------:R-:W-:Y:S05]  /*a740*/  BSYNC B0 ;  /* 0x0000000000007941 */ /* 0x000fea0003800000 */
.L_x_3756:
        /* <DEDUP_REMOVED lines=15> */
[----:B------:R-:W-:Y:S02]  /*a840*/  LOP3.LUT R74, R126, 0xffff, RZ, 0xc0, !PT ;  /* 0x0000ffff7e4a7812 */ /* 0x000fe400078ec0ff */
[----:B------:R-:W-:Y:S02]  /*a850*/  LOP3.LUT R142, R122, 0xff, RZ, 0xc0, !PT ;  /* 0x000000ff7a8e7812 */ /* 0x000fe400078ec0ff */
[----:B------:R-:W-:Y:S02]  /*a860*/  LOP3.LUT R75, R72, 0xff0000, RZ, 0xc0, !PT ;  /* 0x00ff0000484b7812 */ /* 0x000fe400078ec0ff */
[----:B------:R-:W0:Y:S01]  /*a870*/  LDC.64 R72, c[0x0][0x240] ;  /* 0x00009000ff487b82 */ /* 0x000e220000000a00 */
[----:B------:R-:W-:Y:S01]  /*a880*/  LOP3.LUT R140, R121, 0xff, RZ, 0xc0, !PT ;  /* 0x000000ff798c7812 */ /* 0x000fe200078ec0ff */
[----:B------:R-:W-:Y:S01]  /*a890*/  IMAD.WIDE.U32 R142, R142, 0x1000000, RZ ;  /* 0x010000008e8e7825 */ /* 0x000fe200078e00ff */
[----:B------:R-:W-:-:S02]  /*a8a0*/  PRMT R74, R75, 0x4210, R74 ;  /* 0x000042104b4a7816 */ /* 0x000fc4000000004a */
[----:B------:R-:W-:Y:S01]  /*a8b0*/  PRMT R75, R124, 0x7104, RZ ;  /* 0x000071047c4b7816 */ /* 0x000fe200000000ff */
[----:B------:R-:W-:-:S03]  /*a8c0*/  IMAD.WIDE.U32 R140, R140, 0x10000, RZ ;  /* 0x000100008c8c7825 */ /* 0x000fc600078e00ff */
[----:B------:R-:W-:Y:S02]  /*a8d0*/  LOP3.LUT R74, R74, 0xff00, R75, 0xf8, !PT ;  /* 0x0000ff004a4a7812 */ /* 0x000fe400078ef84b */
[----:B------:R-:W-:Y:S02]  /*a8e0*/  LOP3.LUT R75, R120, 0xff, RZ, 0xc0, !PT ;  /* 0x000000ff784b7812 */ /* 0x000fe400078ec0ff */
[----:B------:R-:W-:-:S03]  /*a8f0*/  LOP3.LUT R151, R74, 0xff, R123, 0xf8, !PT ;  /* 0x000000ff4a977812 */ /* 0x000fc600078ef87b */
[----:B------:R-:W-:Y:S01]  /*a900*/  IMAD.WIDE.U32 R74, R75, 0x100, RZ ;  /* 0x000001004b4a7825 */ /* 0x000fe200078e00ff */
[----:B------:R-:W-:Y:S02]  /*a910*/  LOP3.LUT R151, R141, R151, R143, 0xfe, !PT ;  /* 0x000000978d977212 */ /* 0x000fe400078efe8f */
[----:B------:R-:W-:Y:S02]  /*a920*/  LOP3.LUT R140, R74, R142, R140, 0xfe, !PT ;  /* 0x0000008e4a8c7212 */ /* 0x000fe400078efe8c */
[----:B------:R-:W-:Y:S01]  /*a930*/  LOP3.LUT R75, R151, R75, RZ, 0xfc, !PT ;  /* 0x0000004b974b7212 */ /* 0x000fe200078efcff */
[----:B0-----:R-:W-:Y:S01]  /*a940*/  IMAD.WIDE.U32 R72, R127, 0x8, R72 ;  /* 0x000000087f487825 */ /* 0x001fe200078e0048 */
[----:B------:R-:W-:-:S05]  /*a950*/  LOP3.LUT R74, R140, 0xff, R119, 0xf8, !PT ;  /* 0x000000ff8c4a7812 */ /* 0x000fca00078ef877 */
[----:B------:R0:W-:Y:S02]  /*a960*/  STG.E.64 desc[UR6][R72.64], R74 ;  /* 0x0000004a48007986 */ /* 0x0001e4000c101b06 */
.L_x_3767:
[----:B------:R-:W-:Y:S05]  /*a970*/  BSYNC B0 ;  /* 0x0000000000007941 */ /* 0x000fea0003800000 */
.L_x_3766:
        /* <DEDUP_REMOVED lines=10> */
.L_x_3769:
        /* <DEDUP_REMOVED lines=12> */
.L_x_3772:
[----:B------:R-:W-:-:S07]  /*aae0*/  MOV R119, R22 ;  /* 0x0000001600777202 */ /* 0x000fce0000000f00 */
.L_x_3773:
[----:B------:R-:W-:Y:S05]  /*aaf0*/  BSYNC B1 ;  /* 0x0000000000017941 */ /* 0x000fea0003800000 */
.L_x_3771:
        /* <DEDUP_REMOVED lines=16> */
.L_x_3777:
[----:B------:R-:W-:Y:S05]  /*ac00*/  BSYNC B2 ;  /* 0x0000000000027941 */ /* 0x000fea0003800000 */
.L_x_3776:
        /* <DEDUP_REMOVED lines=43> */
.L_x_3775:
[----:B------:R-:W-:Y:S05]  /*aec0*/  BSYNC B1 ;  /* 0x0000000000017941 */ /* 0x000fea0003800000 */
.L_x_3774:
[----:B------:R-:W-:Y:S01]  /*aed0*/  HFMA2.MMA R74, -RZ, RZ, 0.1171875, 0 ;  /* 0x2f800000ff4a7435 */ /* 0x000fe200000001ff */
[----:B------:R-:W-:Y:S01]  /*aee0*/  I2FP.F32.U32 R73, R119 ;  /* 0x0000007700497245 */ /* 0x000fe20000201000 */
[----:B-----5:R-:W-:Y:S02]  /*aef0*/  IMAD.U32 R75, R68, 0x10000, RZ ;  /* 0x00010000444b7824 */ /* 0x020fe400078e00ff */
[----:B------:R-:W-:Y:S02]  /*af00*/  @P0 IMAD.U32 R140, R64, 0x10000, RZ ;  /* 0x00010000408c0824 */ /* 0x000fe400078e00ff */
[----:B------:R-:W-:-:S04]  /*af10*/  FMUL.FTZ R75, R75, UR13 ;  /* 0x0000000d4b4b7c20 */ /* 0x000fc80008410000 */
[----:B------:R-:W-:Y:S01]  /*af20*/  FFMA.FTZ R73, R73, R74, 1.1641532182693481445e-10 ;  /* 0x2f00000049497423 */ /* 0x000fe2000001004a */
[----:B------:R-:W-:Y:S01]  /*af30*/  FMUL.FTZ R75, R75, UR12 ;  /* 0x0000000c4b4b7c20 */ /* 0x000fe20008410000 */
[----:B------:R-:W-:-:S03]  /*af40*/  SHF.L.U32 R74, R28, 0x10, RZ ;  /* 0x000000101c4a7819 */ /* 0x000fc600000006ff */
[----:B------:R-:W-:-:S04]  /*af50*/  FSETP.GTU.FTZ.AND P3, PT, R73, UR9, PT ;  /* 0x0000000949007c0b */ /* 0x000fc8000bf7c000 */
[----:B-1----:R-:W-:Y:S02]  /*af60*/  FSEL R147, R75, RZ, !P3 ;  /* 0x000000ff4b937208 */ /* 0x002fe40005800000 */
[----:B------:R-:W-:-:S03]  /*af70*/  SEL R119, RZ, 0x1, P3 ;  /* 0x00000001ff777807 */ /* 0x000fc60001800000 */
[----:B------:R-:W-:-:S04]  /*af80*/  FMUL.FTZ R147, R147, R74 ;  /* 0x0000004a93937220 */ /* 0x000fc80000410000 */
[----:B------:R-:W-:-:S07]  /*af90*/  @P0 FADD.FTZ R147, R140, R147 ;  /* 0x000000938c930221 */ /* 0x000fce0000010000 */
.L_x_3770:
[----:B------:R-:W-:Y:S05]  /*afa0*/  BSYNC B0 ;  /* 0x0000000000007941 */ /* 0x000fea0003800000 */
.L_x_3768:
        /* <DEDUP_REMOVED lines=9> */
.L_x_3779:
        /* <DEDUP_REMOVED lines=12> */
.L_x_3782:
[----:B------:R-:W-:-:S07]  /*b100*/  MOV R120, R22 ;  /* 0x0000001600787202 */ /* 0x000fce0000000f00 */
.L_x_3783:
[----:B------:R-:W-:Y:S05]  /*b110*/  BSYNC B1 ;  /* 0x0000000000017941 */ /* 0x000fea0003800000 */
.L_x_3781:
        /* <DEDUP_REMOVED lines=16> */
.L_x_3787:
[----:B------:R-:W-:Y:S05]  /*b220*/  BSYNC B2 ;  /* 0x0000000000027941 */ /* 0x000fea0003800000 */
.L_x_3786:
        /* <DEDUP_REMOVED lines=43> */
.L_x_3785:
[----:B------:R-:W-:Y:S05]  /*b4e0*/  BSYNC B1 ;  /* 0x0000000000017941 */ /* 0x000fea0003800000 */
.L_x_3784:
        /* <DEDUP_REMOVED lines=16> */
.L_x_3780:
[----:B------:R-:W-:Y:S05]  /*b5f0*/  BSYNC B0 ;  /* 0x0000000000007941 */ /* 0x000fea0003800000 */
.L_x_3778:
        /* <DEDUP_REMOVED lines=8> */
.L_x_3789:
        /* <DEDUP_REMOVED lines=12> */
.L_x_3792:
[----:B------:R-:W-:-:S07]  /*b740*/  MOV R121, R22 ;  /* 0x0000001600797202 */ /* 0x000fce0000000f00 */
.L_x_3793:
[----:B------:R-:W-:Y:S05]  /*b750*/  BSYNC B1 ;  /* 0x0000000000017941 */ /* 0x000fea0003800000 */
.L_x_3791:
        /* <DEDUP_REMOVED lines=16> */
.L_x_3797:
[----:B------:R-:W-:Y:S05]  /*b860*/  BSYNC B2 ;  /* 0x0000000000027941 */ /* 0x000fea0003800000 */
.L_x_3796:
        /* <DEDUP_REMOVED lines=43> */
.L_x_3795:
[----:B------:R-:W-:Y:S05]  /*bb20*/  BSYNC B1 ;  /* 0x0000000000017941 */ /* 0x000fea0003800000 */
.L_x_3794:
        /* <DEDUP_REMOVED lines=9> */
[----:B------:R-:W-:Y:S02]  /*bbc0*/  FSEL R145, R75, RZ, !P3 ;  /* 0x000000ff4b917208 */ /* 0x000fe40005800000 */
[----:B------:R-:W-:-:S03]  /*bbd0*/  SEL R121, RZ, 0x1, P3 ;  /* 0x00000001ff797807 */ /* 0x000fc60001800000 */
[----:B------:R-:W-:-:S04]  /*bbe0*/  FMUL.FTZ R145, R145, R74 ;  /* 0x0000004a91917220 */ /* 0x000fc80000410000 */
[----:B------:R-:W-:-:S07]  /*bbf0*/  @P0 FADD.FTZ R145, R140, R145 ;  /* 0x000000918c910221 */ /* 0x000fce0000010000 */
.L_x_3790:
[----:B------:R-:W-:Y:S05]  /*bc00*/  BSYNC B0 ;  /* 0x0000000000007941 */ /* 0x000fea0003800000 */
.L_x_3788:
        /* <DEDUP_REMOVED lines=9> */
.L_x_3799:
        /* <DEDUP_REMOVED lines=12> */
.L_x_3802:
[----:B------:R-:W-:-:S07]  /*bd60*/  MOV R122, R22 ;  /* 0x00000016007a7202 */ /* 0x000fce0000000f00 */
.L_x_3803:
[----:B------:R-:W-:Y:S05]  /*bd70*/  BSYNC B1 ;  /* 0x0000000000017941 */ /* 0x000fea0003800000 */
.L_x_3801:
        /* <DEDUP_REMOVED lines=16> */
.L_x_3807:
[----:B------:R-:W-:Y:S05]  /*be80*/  BSYNC B2 ;  /* 0x0000000000027941 */ /* 0x000fea0003800000 */
.L_x_3806:
        /* <DEDUP_REMOVED lines=43> */
.L_x_3805:
[----:B------:R-:W-:Y:S05]  /*c140*/  BSYNC B1 ;  /* 0x0000000000017941 */ /* 0x000fea0003800000 */
.L_x_3804:
        /* <DEDUP_REMOVED lines=16> */
.L_x_3800:
[----:B------:R-:W-:Y:S05]  /*c250*/  BSYNC B0 ;  /* 0x0000000000007941 */ /* 0x000fea0003800000 */
.L_x_3798:
        /* <DEDUP_REMOVED lines=8> */
.L_x_3809:
        /* <DEDUP_REMOVED lines=12> */
.L_x_3812:
[----:B------:R-:W-:-:S07]  /*c3a0*/  MOV R123, R22 ;  /* 0x00000016007b7202 */ /* 0x000fce0000000f00 */
.L_x_3813:
[----:B------:R-:W-:Y:S05]  /*c3b0*/  BSYNC B1 ;  /* 0x0000000000017941 */ /* 0x000fea0003800000 */
.L_x_3811:
        /* <DEDUP_REMOVED lines=16> */
.L_x_3817:
[----:B------:R-:W-:Y:S05]  /*c4c0*/  BSYNC B2 ;  /* 0x0000000000027941 */ /* 0x000fea0003800000 */
.L_x_3816:
        /* <DEDUP_REMOVED lines=39> */
[----:B------:R-:W-:Y:S02]  /*c740*/  MOV R22, R74 ;  /* 0x0000004a00167202 */ /* 0x000fe40000000f00 */
[----:B------:R-:W-:Y:S01]  /*c750*/  LOP3.LUT R96, R75, UR34, R140, 0x96, !PT ;  /* 0x000000224b607c12 */ /* 0x000fe2000f8e968c */
[----:B------:R-:W-:Y:S01]  /*c760*/  IMAD.MOV.U32 R74, RZ, RZ, RZ ;  /* 0x000000ffff4a7224 */ /* 0x000fe200078e00ff */
[----:B------:R-:W-:-:S07]  /*c770*/  LOP3.LUT R95, R95, UR35, R72, 0x96, !PT ;  /* 0x000000235f5f7c12 */ /* 0x000fce000f8e9648 */
.L_x_3815:
[----:B------:R-:W-:Y:S05]  /*c780*/  BSYNC B1 ;  /* 0x0000000000017941 */ /* 0x000fea0003800000 */
.L_x_3814:
[----:B------:R-:W-:Y:S01]  /*c790*/  HFMA2.MMA R73, -RZ, RZ, 0.1171875, 0 ;  /* 0x2f800000ff497435 */ /* 0x000fe200000001ff */
[----:B------:R-:W-:Y:S01]  /*c7a0*/  I2FP.F32.U32 R72, R123 ;  /* 0x0000007b00487245 */ /* 0x000fe20000201000 */
[----:B-----5:R-:W-:Y:S02]  /*c7b0*/  IMAD.U32 R75, R70, 0x10000, RZ ;  /* 0x00010000464b7824 */ /* 0x020fe400078e00ff */
[----:B------:R-:W-:Y:S02]  /*c7c0*/  @P0 IMAD.U32 R140, R66, 0x10000, RZ ;  /* 0x00010000428c0824 */ /* 0x000fe400078e00ff */
[----:B------:R-:W-:-:S04]  /*c7d0*/  FMUL.FTZ R75, R75, UR13 ;  /* 0x0000000d4b4b7c20 */ /* 0x000fc80008410000 */
[----:B------:R-:W-:Y:S01]  /*c7e0*/  FFMA.FTZ R72, R72, R73, 1.1641532182693481445e-10 ;  /* 0x2f00000048487423 */ /* 0x000fe20000010049 */
[----:B------:R-:W-:-:S04]  /*c7f0*/  FMUL.FTZ R75, R75, UR12 ;  /* 0x0000000c4b4b7c20 */ /* 0x000fc80008410000 */
[----:B------:R-:W-:Y:S02]  /*c800*/  FSETP.GTU.FTZ.AND P3, PT, R72, UR9, PT ;  /* 0x0000000948007c0b */ /* 0x000fe4000bf7c000 */
[----:B------:R-:W-:Y:S02]  /*c810*/  SHF.L.U32 R72, R30, 0x10, RZ ;  /* 0x000000101e487819 */ /* 0x000fe400000006ff */
[----:B------:R-:W-:Y:S02]  /*c820*/  FSEL R143, R75, RZ, !P3 ;  /* 0x000000ff4b8f7208 */ /* 0x000fe40005800000 */
[----:B------:R-:W-:-:S03]  /*c830*/  SEL R123, RZ, 0x1, P3 ;  /* 0x00000001ff7b7807 */ /* 0x000fc60001800000 */
[----:B------:R-:W-:-:S04]  /*c840*/  FMUL.FTZ R143, R143, R72 ;  /* 0x000000488f8f7220 */ /* 0x000fc80000410000 */
[----:B------:R-:W-:-:S07]  /*c850*/  @P0 FADD.FTZ R143, R140, R143 ;  /* 0x0000008f8c8f0221 */ /* 0x000fce0000010000 */
.L_x_3810:
[----:B------:R-:W-:Y:S05]  /*c860*/  BSYNC B0 ;  /* 0x0000000000007941 */ /* 0x000fea0003800000 */
.L_x_3808:
        /* <DEDUP_REMOVED lines=9> */
.L_x_3819:
        /* <DEDUP_REMOVED lines=12> */
.L_x_3822:
[----:B------:R-:W-:-:S07]  /*c9c0*/  MOV R124, R22 ;  /* 0x00000016007c7202 */ /* 0x000fce0000000f00 */
.L_x_3823:
[----:B------:R-:W-:Y:S05]  /*c9d0*/  BSYNC B1 ;  /* 0x0000000000017941 */ /* 0x000fea0003800000 */
.L_x_3821:
        /* <DEDUP_REMOVED lines=16> */
.L_x_3827:
[----:B------:R-:W-:Y:S05]  /*cae0*/  BSYNC B2 ;  /* 0x0000000000027941 */ /* 0x000fea0003800000 */
.L_x_3826:
        /* <DEDUP_REMOVED lines=43> */
.L_x_3825:
[----:B------:R-:W-:Y:S05]  /*cda0*/  BSYNC B1 ;  /* 0x0000000000017941 */ /* 0x000fea0003800000 */
.L_x_3824:
[----:B------:R-:W-:Y:S01]  /*cdb0*/  I2FP.F32.U32 R73, R124 ;  /* 0x0000007c00497245 */ /* 0x000fe20000201000 */
[----:B------:R-:W-:Y:S01]  /*cdc0*/  HFMA2.MMA R124, -RZ, RZ, 0.1171875, 0 ;  /* 0x2f800000ff7c7435 */ /* 0x000fe200000001ff */
[----:B-----5:R-:W-:Y:S02]  /*cdd0*/  PRMT R74, R70, 0x7632, R74 ;  /* 0x00007632464a7816 */ /* 0x020fe4000000004a */
[----:B------:R-:W-:-:S03]  /*cde0*/  PRMT R75, R30, 0x7632, R75 ;  /* 0x000076321e4b7816 */ /* 0x000fc6000000004b */
[----:B------:R-:W-:Y:S01]  /*cdf0*/  IMAD.U32 R74, R74, 0x10000, RZ ;  /* 0x000100004a4a7824 */ /* 0x000fe200078e00ff */
[----:B------:R-:W-:-:S03]  /*ce00*/  SHF.L.U32 R75, R75, 0x10, RZ ;  /* 0x000000104b4b7819 */ /* 0x000fc600000006ff */
        /* <DEDUP_REMOVED lines=10> */
.L_x_3820:
[----:B------:R-:W-:Y:S05]  /*ceb0*/  BSYNC B0 ;  /* 0x0000000000007941 */ /* 0x000fea0003800000 */
.L_x_3818:
        /* <DEDUP_REMOVED lines=8> */
.L_x_3829:
        /* <DEDUP_REMOVED lines=12> */
.L_x_3832:
[----:B------:R-:W-:-:S07]  /*d000*/  MOV R125, R22 ;  /* 0x00000016007d7202 */ /* 0x000fce0000000f00 */
.L_x_3833:
[----:B------:R-:W-:Y:S05]  /*d010*/  BSYNC B1 ;  /* 0x0000000000017941 */ /* 0x000fea0003800000 */
.L_x_3831:
        /* <DEDUP_REMOVED lines=16> */
.L_x_3837:
[----:B------:R-:W-:Y:S05]  /*d120*/  BSYNC B2 ;  /* 0x0000000000027941 */ /* 0x000fea0003800000 */
.L_x_3836:
        /* <DEDUP_REMOVED lines=43> */
.L_x_3835:
[----:B------:R-:W-:Y:S05]  /*d3e0*/  BSYNC B1 ;  /* 0x0000000000017941 */ /* 0x000fea0003800000 */
.L_x_3834:
        /* <DEDUP_REMOVED lines=13> */
.L_x_3830:
[----:B------:R-:W-:Y:S05]  /*d4c0*/  BSYNC B0 ;  /* 0x0000000000007941 */ /* 0x000fea0003800000 */
.L_x_3828:
        /* <DEDUP_REMOVED lines=9> */
.L_x_3839:
        /* <DEDUP_REMOVED lines=12> */
.L_x_3842:
[----:B------:R-:W-:-:S07]  /*d620*/  MOV R140, R22 ;  /* 0x00000016008c7202 */ /* 0x000fce0000000f00 */
.L_x_3843:
[----:B------:R-:W-:Y:S05]  /*d630*/  BSYNC B1 ;  /* 0x0000000000017941 */ /* 0x000fea0003800000 */
.L_x_3841:
        /* <DEDUP_REMOVED lines=16> */
.L_x_3847:
[----:B------:R-:W-:Y:S05]  /*d740*/  BSYNC B2 ;  /* 0x0000000000027941 */ /* 0x000fea0003800000 */
.L_x_3846:
        /* <DEDUP_REMOVED lines=41> */
[----:B------:R-:W-:Y:S01]  /*d9e0*/  IMAD.MOV.U32 R127, RZ, RZ, RZ ;  /* 0x000000ffff7f7224 */ /* 0x000fe200078e00ff */
[----:B------:R-:W-:-:S07]  /*d9f0*/  LOP3.LUT R95, R95, UR35, R72, 0x96, !PT ;  /* 0x000000235f5f7c12 */ /* 0x000fce000f8e9648 */
.L_x_3845:
[----:B------:R-:W-:Y:S05]  /*da00*/  BSYNC B1 ;  /* 0x0000000000017941 */ /* 0x000fea0003800000 */
.L_x_3844:
[----:B------:R-:W-:Y:S01]  /*da10*/  HFMA2.MMA R75, -RZ, RZ, 0.1171875, 0 ;  /* 0x2f800000ff4b7435 */ /* 0x000fe200000001ff */
[----:B-----5:R-:W-:Y:S02]  /*da20*/  PRMT R73, R71, 0x7632, R73 ;  /* 0x0000763247497816 */ /* 0x020fe40000000049 */
[----:B------:R-:W-:Y:S02]  /*da30*/  I2FP.F32.U32 R72, R140 ;  /* 0x0000008c00487245 */ /* 0x000fe40000201000 */
[----:B------:R-:W-:Y:S01]  /*da40*/  @P0 PRMT R74, R67, 0x7632, R74 ;  /* 0x00007632434a0816 */ /* 0x000fe2000000004a */
[----:B------:R-:W-:-:S04]  /*da50*/  IMAD.U32 R73, R73, 0x10000, RZ ;  /* 0x0001000049497824 */ /* 0x000fc800078e00ff */
[----:B------:R-:W-:Y:S01]  /*da60*/  FFMA.FTZ R72, R72, R75, 1.1641532182693481445e-10 ;  /* 0x2f00000048487423 */ /* 0x000fe2000001004b */
[----:B------:R-:W-:-:S04]  /*da70*/  FMUL.FTZ R73, R73, UR13 ;  /* 0x0000000d49497c20 */ /* 0x000fc80008410000 */
[----:B------:R-:W-:Y:S01]  /*da80*/  FSETP.GTU.FTZ.AND P3, PT, R72, UR9, PT ;  /* 0x0000000948007c0b */ /* 0x000fe2000bf7c000 */
[----:B------:R-:W-:Y:S01]  /*da90*/  FMUL.FTZ R73, R73, UR12 ;  /* 0x0000000c49497c20 */ /* 0x000fe20008410000 */
[----:B------:R-:W-:Y:S02]  /*daa0*/  PRMT R72, R31, 0x7632, R72 ;  /* 0x000076321f487816 */ /* 0x000fe40000000048 */
[----:B------:R-:W-:Y:S02]  /*dab0*/  SEL R126, RZ, 0x1, P3 ;  /* 0x00000001ff7e7807 */ /* 0x000fe40001800000 */
[----:B------:R-:W-:Y:S02]  /*dac0*/  SHF.L.U32 R72, R72, 0x10, RZ ;  /* 0x0000001048487819 */ /* 0x000fe400000006ff */
[----:B------:R-:W-:-:S05]  /*dad0*/  FSEL R73, R73, RZ, !P3 ;  /* 0x000000ff49497208 */ /* 0x000fca0005800000 */
[----:B------:R-:W-:Y:S01]  /*dae0*/  FMUL.FTZ R140, R73, R72 ;  /* 0x00000048498c7220 */ /* 0x000fe20000410000 */
[----:B------:R-:W-:-:S04]  /*daf0*/  @P0 IMAD.U32 R73, R74, 0x10000, RZ ;  /* 0x000100004a490824 */ /* 0x000fc800078e00ff */
[----:B------:R-:W-:-:S07]  /*db00*/  @P0 FADD.FTZ R140, R140, R73 ;  /* 0x000000498c8c0221 */ /* 0x000fce0000010000 */
.L_x_3840:
[----:B------:R-:W-:Y:S05]  /*db10*/  BSYNC B0 ;  /* 0x0000000000007941 */ /* 0x000fea0003800000 */
.L_x_3838:
[----:B------:R-:W-:Y:S01]  /*db20*/  IMAD.WIDE.U32 R148, R148, 0x10, R156 ;  /* 0x0000001094947825 */ /* 0x000fe200078e009c */
[----:B------:R-:W-:Y:S01]  /*db30*/  F2FP.BF16.F32.PACK_AB R75, R140, R141 ;  /* 0x0000008d8c4b723e */ /* 0x000fe200000010ff */
[----:B------:R-:W-:Y:S01]  /*db40*/  BSSY B0, `(.L_x_3848) ;  /* 0x000001a000007945 */ /* 0x000fe20003800000 */
[----:B------:R-:W-:Y:S02]  /*db50*/  F2FP.BF16.F32.PACK_AB R74, R142, R143 ;  /* 0x0000008f8e4a723e */ /* 0x000fe400000010ff */
[----:B------:R-:W-:Y:S02]  /*db60*/  F2FP.BF16.F32.PACK_AB R73, R144, R145 ;  /* 0x000000919049723e */ /* 0x000fe400000010ff */
[----:B------:R-:W-:-:S05]  /*db70*/  F2FP.BF16.F32.PACK_AB R72, R146, R147 ;  /* 0x000000939248723e */ /* 0x000fca00000010ff */
[----:B------:R0:W-:Y:S01]  /*db80*/  STG.E.128 desc[UR6][R148.64], R72 ;  /* 0x0000004894007986 */ /* 0x0001e2000c101d06 */
[----:B------:R-:W-:Y:S05]  /*db90*/  @!P1 BRA `(.L_x_3849) ;  /* 0x0000000000509947 */ /* 0x000fea0003800000 */
[----:B0-----:R-:W-:Y:S02]  /*dba0*/  SHF.L.U32 R72, R125, 0x10, RZ ;  /* 0x000000107d487819 */ /* 0x001fe400000006ff */
[----:B------:R-:W-:Y:S02]  /*dbb0*/  LOP3.LUT R150, R122, 0xff, RZ, 0xc0, !PT ;  /* 0x000000ff7a967812 */ /* 0x000fe400078ec0ff */
[----:B------:R-:W-:Y:S02]  /*dbc0*/  LOP3.LUT R73, R72, 0xff0000, RZ, 0xc0, !PT ;  /* 0x00ff000048497812 */ /* 0x000fe400078ec0ff */
[----:B------:R-:W-:Y:S01]  /*dbd0*/  LOP3.LUT R72, R126, 0xffff, RZ, 0xc0, !PT ;  /* 0x0000ffff7e487812 */ /* 0x000fe200078ec0ff */
[----:B------:R-:W-:Y:S01]  /*dbe0*/  IMAD.WIDE.U32 R150, R150, 0x1000000, RZ ;  /* 0x0100000096967825 */ /* 0x000fe200078e00ff */
[----:B------:R-:W-:Y:S02]  /*dbf0*/  LOP3.LUT R148, R121, 0xff, RZ, 0xc0, !PT ;  /* 0x000000ff79947812 */ /* 0x000fe400078ec0ff */
[----:B------:R-:W-:-:S02]  /*dc00*/  PRMT R72, R73, 0x4210, R72 ;  /* 0x0000421049487816 */ /* 0x000fc40000000048 */
[----:B------:R-:W-:Y:S01]  /*dc10*/  PRMT R73, R124, 0x7104, RZ ;  /* 0x000071047c497816 */ /* 0x000fe200000000ff */
[----:B------:R-:W-:-:S03]  /*dc20*/  IMAD.WIDE.U32 R148, R148, 0x10000, RZ ;  /* 0x0001000094947825 */ /* 0x000fc600078e00ff */
[----:B------:R-:W-:Y:S02]  /*dc30*/  LOP3.LUT R74, R72, 0xff00, R73, 0xf8, !PT ;  /* 0x0000ff00484a7812 */ /* 0x000fe400078ef849 */
[----:B------:R-:W0:Y:S02]  /*dc40*/  LDC.64 R72, c[0x0][0x240] ;  /* 0x00009000ff487b82 */ /* 0x000e240000000a00 */
[----:B------:R-:W-:Y:S02]  /*dc50*/  LOP3.LUT R153, R74, 0xff, R123, 0xf8, !PT ;  /* 0x000000ff4a997812 */ /* 0x000fe400078ef87b */
[----:B------:R-:W-:Y:S02]  /*dc60*/  LOP3.LUT R74, R120, 0xff, RZ, 0xc0, !PT ;  /* 0x000000ff784a7812 */ /* 0x000fe400078ec0ff */
[----:B------:R-:W-:-:S03]  /*dc70*/  LOP3.LUT R153, R149, R153, R151, 0xfe, !PT ;  /* 0x0000009995997212 */ /* 0x000fc600078efe97 */
[----:B------:R-:W-:-:S03]  /*dc80*/  IMAD.WIDE.U32 R74, R74, 0x100, RZ ;  /* 0x000001004a4a7825 */ /* 0x000fc600078e00ff */
[----:B------:R-:W-:Y:S02]  /*dc90*/  LOP3.LUT R148, R74, R150, R148, 0xfe, !PT ;  /* 0x000000964a947212 */ /* 0x000fe400078efe94 */
[----:B------:R-:W-:Y:S02]  /*dca0*/  LOP3.LUT R75, R153, R75, RZ, 0xfc, !PT ;  /* 0x0000004b994b7212 */ /* 0x000fe400078efcff */
[----:B------:R-:W-:Y:S01]  /*dcb0*/  LOP3.LUT R74, R148, 0xff, R119, 0xf8, !PT ;  /* 0x000000ff944a7812 */ /* 0x000fe200078ef877 */
[----:B0-----:R-:W-:-:S05]  /*dcc0*/  IMAD.WIDE.U32 R72, R152, 0x8, R72 ;  /* 0x0000000898487825 */ /* 0x001fca00078e0048 */
[----:B------:R1:W-:Y:S02]  /*dcd0*/  STG.E.64 desc[UR6][R72.64], R74 ;  /* 0x0000004a48007986 */ /* 0x0003e4000c101b06 */
.L_x_3849:
[----:B------:R-:W-:Y:S05]  /*dce0*/  BSYNC B0 ;  /* 0x0000000000007941 */ /* 0x000fea0003800000 */
.L_x_3848:
[----:B01----:R-:W0:Y:S01]  /*dcf0*/  @P1 LDC.64 R74, c[0x0][0x220] ;  /* 0x00008800ff4a1b82 */ /* 0x003e220000000a00 */
[----:B------:R-:W-:Y:S01]  /*dd00*/  IADD3 R159, R159, 0x200, RZ ;  /* 0x000002009f9f7810 */ /* 0x000fe20007ffe0ff */
[----:B------:R-:W-:-:S06]  /*dd10*/  VIADD R158, R158, 0x200 ;  /* 0x000002009e9e7836 */ /* 0x000fcc0000000000 */
[----:B------:R-:W1:Y:S01]  /*dd20*/  @P0 LDC.64 R72, c[0x0][0x230] ;  /* 0x00008c00ff480b82 */ /* 0x000e620000000a00 */
[----:B0-----:R-:W-:-:S05]  /*dd30*/  @P1 IMAD.WIDE.U32 R74, R158, 0x10, R74 ;  /* 0x000000109e4a1825 */ /* 0x001fca00078e004a */
[----:B-----5:R0:W5:Y:S01]  /*dd40*/  @P1 LDG.E.128 R68, desc[UR6][R74.64] ;  /* 0x000000064a441981 */ /* 0x020162000c1e1d00 */
[----:B-1----:R-:W-:-:S05]  /*dd50*/  @P0 IMAD.WIDE.U32 R72, R159, 0x10, R72 ;  /* 0x000000109f480825 */ /* 0x002fca00078e0048 */
        /* <DEDUP_REMOVED lines=9> */
.L_x_3851:
        /* <DEDUP_REMOVED lines=12> */
.L_x_3854:
[----:B------:R-:W-:-:S07]  /*deb0*/  IMAD.MOV.U32 R119, RZ, RZ, R22 ;  /* 0x000000ffff777224 */ /* 0x000fce00078e0016 */
.L_x_3855:
[----:B------:R-:W-:Y:S05]  /*dec0*/  BSYNC B1 ;  /* 0x0000000000017941 */ /* 0x000fea0003800000 */
.L_x_3853:
        /* <DEDUP_REMOVED lines=16> */
.L_x_3859:
[----:B------:R-:W-:Y:S05]  /*dfd0*/  BSYNC B2 ;  /* 0x0000000000027941 */ /* 0x000fea0003800000 */
.L_x_3858:
        /* <DEDUP_REMOVED lines=43> */
.L_x_3857:
[----:B------:R-:W-:Y:S05]  /*e290*/  BSYNC B1 ;  /* 0x0000000000017941 */ /* 0x000fea0003800000 */
.L_x_3856:
        /* <DEDUP_REMOVED lines=13> */
.L_x_3852:
[----:B------:R-:W-:Y:S05]  /*e370*/  BSYNC B0 ;  /* 0x0000000000007941 */ /* 0x000fea0003800000 */
.L_x_3850:
        /* <DEDUP_REMOVED lines=9> */
.L_x_3861:
        /* <DEDUP_REMOVED lines=12> */
.L_x_3864:
[----:B------:R-:W-:-:S07]  /*e4d0*/  IMAD.MOV.U32 R120, RZ, RZ, R22 ;  /* 0x000000ffff787224 */ /* 0x000fce00078e0016 */
.L_x_3865:
[----:B------:R-:W-:Y:S05]  /*e4e0*/  BSYNC B1 ;  /* 0x0000000000017941 */ /* 0x000fea0003800000 */
.L_x_3863:
        /* <DEDUP_REMOVED lines=16> */
.L_x_3869:
[----:B------:R-:W-:Y:S05]  /*e5f0*/  BSYNC B2 ;  /* 0x0000000000027941 */ /* 0x000fea0003800000 */
.L_x_3868:
        /* <DEDUP_REMOVED lines=43> */
.L_x_3867:
[----:B------:R-:W-:Y:S05]  /*e8b0*/  BSYNC B1 ;  /* 0x0000000000017941 */ /* 0x000fea0003800000 */
.L_x_3866:
[----:B-----5:R-:W-:Y:S02]  /*e8c0*/  PRMT R74, R68, 0x7632, R74 ;  /* 0x00007632444a7816 */ /* 0x020fe4000000004a */
[----:B------:R-:W-:Y:S01]  /*e8d0*/  I2FP.F32.U32 R73, R120 ;  /* 0x0000007800497245 */ /* 0x000fe20000201000 */
[----:B------:R-:W-:Y:S01]  /*e8e0*/  IMAD.MOV.U32 R120, RZ, RZ, 0x2f800000 ;  /* 0x2f800000ff787424 */ /* 0x000fe200078e00ff */
[----:B------:R-:W-:Y:S02]  /*e8f0*/  SHF.L.U32 R74, R74, 0x10, RZ ;  /* 0x000000104a4a7819 */ /* 0x000fe400000006ff */
[----:B------:R-:W-:Y:S01]  /*e900*/  @P0 PRMT R75, R64, 0x7632, R75 ;  /* 0x00007632404b0816 */ /* 0x000fe2000000004b */
[----:B------:R-:W-:Y:S02]  /*e910*/  FFMA.FTZ R73, R73, R120, 1.1641532182693481445e-10 ;  /* 0x2f00000049497423 */ /* 0x000fe40000010078 */
[----:B------:R-:W-:-:S03]  /*e920*/  FMUL.FTZ R74, R74, UR13 ;  /* 0x0000000d4a4a7c20 */ /* 0x000fc60008410000 */
[----:B------:R-:W-:Y:S01]  /*e930*/  FSETP.GTU.FTZ.AND P3, PT, R73, UR9, PT ;  /* 0x0000000949007c0b */ /* 0x000fe2000bf7c000 */
[----:B------:R-:W-:Y:S01]  /*e940*/  FMUL.FTZ R74, R74, UR12 ;  /* 0x0000000c4a4a7c20 */ /* 0x000fe20008410000 */
[----:B------:R-:W-:Y:S02]  /*e950*/  PRMT R73, R24, 0x7632, R73 ;  /* 0x0000763218497816 */ /* 0x000fe40000000049 */
[----:B------:R-:W-:Y:S02]  /*e960*/  SEL R120, RZ, 0x1, P3 ;  /* 0x00000001ff787807 */ /* 0x000fe40001800000 */
[----:B------:R-:W-:Y:S01]  /*e970*/  FSEL R74, R74, RZ, !P3 ;  /* 0x000000ff4a4a7208 */ /* 0x000fe20005800000 */
[----:B------:R-:W-:-:S04]  /*e980*/  IMAD.U32 R73, R73, 0x10000, RZ ;  /* 0x0001000049497824 */ /* 0x000fc800078e00ff */
[----:B------:R-:W-:Y:S01]  /*e990*/  FMUL.FTZ R151, R74, R73 ;  /* 0x000000494a977220 */ /* 0x000fe20000410000 */
[----:B------:R-:W-:-:S05]  /*e9a0*/  @P0 SHF.L.U32 R74, R75, 0x10, RZ ;  /* 0x000000104b4a0819 */ /* 0x000fca00000006ff */
[----:B------:R-:W-:-:S07]  /*e9b0*/  @P0 FADD.FTZ R151, R151, R74 ;  /* 0x0000004a97970221 */ /* 0x000fce0000010000 */
.L_x_3862:
[----:B------:R-:W-:Y:S05]  /*e9c0*/  BSYNC B0 ;  /* 0x0000000000007941 */ /* 0x000fea0003800000 */
.L_x_3860:
        /* <DEDUP_REMOVED lines=8> */
.L_x_3871:
        /* <DEDUP_REMOVED lines=12> */
.L_x_3874:
[----:B------:R-:W-:-:S07]  /*eb10*/  IMAD.MOV.U32 R121, RZ, RZ, R22 ;  /* 0x000000ffff797224 */ /* 0x000fce00078e0016 */
.L_x_3875:
[----:B------:R-:W-:Y:S05]  /*eb20*/  BSYNC B1 ;  /* 0x0000000000017941 */ /* 0x000fea0003800000 */
.L_x_3873:
        /* <DEDUP_REMOVED lines=16> */
.L_x_3879:
[----:B------:R-:W-:Y:S05]  /*ec30*/  BSYNC B2 ;  /* 0x0000000000027941 */ /* 0x000fea0003800000 */
.L_x_3878:
        /* <DEDUP_REMOVED lines=36> */
[----:B------:R-:W-:-:S04]  /*ee80*/  HFMA2.MMA R73, -RZ, RZ, 0, 0 ;  /* 0x00000000ff497435 */ /* 0x000fc800000001ff */
[----:B------:R-:W-:Y:S01]  /*ee90*/  LOP3.LUT R95, R95, UR32, R74, 0x96, !PT ;  /* 0x000000205f5f7c12 */ /* 0x000fe2000f8e964a */
[----:B------:R-:W-:-:S04]  /*eea0*/  IMAD.WIDE.U32 R74, R75, -0x326172a9, RZ ;  /* 0xcd9e8d574b4a7825 */ /* 0x000fc800078e00ff */
[----:B------:R-:W-:Y:S01]  /*eeb0*/  IMAD.MOV.U32 R22, RZ, RZ, R74 ;  /* 0x000000ffff167224 */ /* 0x000fe200078e004a */
[----:B------:R-:W-:Y:S01]  /*eec0*/  LOP3.LUT R96, R75, UR34, R94, 0x96, !PT ;  /* 0x000000224b607c12 */ /* 0x000fe2000f8e965e */
[----:B------:R-:W-:-:S05]  /*eed0*/  IMAD.WIDE.U32 R94, R95, -0x2daee0ad, RZ ;  /* 0xd2511f535f5e7825 */ /* 0x000fca00078e00ff */
[----:B------:R-:W-:-:S07]  /*eee0*/  LOP3.LUT R95, R95, UR35, R72, 0x96, !PT ;  /* 0x000000235f5f7c12 */ /* 0x000fce000f8e9648 */
.L_x_3877:
[----:B------:R-:W-:Y:S05]  /*eef0*/  BSYNC B1 ;  /* 0x0000000000017941 */ /* 0x000fea0003800000 */
.L_x_3876:
        /* <DEDUP_REMOVED lines=9> */
[----:B------:R-:W-:-:S05]  /*ef90*/  FSEL R153, R74, RZ, !P3 ;  /* 0x000000ff4a997208 */ /* 0x000fca0005800000 */
[----:B------:R-:W-:Y:S01]  /*efa0*/  FMUL.FTZ R153, R153, R72 ;  /* 0x0000004899997220 */ /* 0x000fe20000410000 */
[----:B------:R-:W-:-:S05]  /*efb0*/  @P0 SHF.L.U32 R72, R65, 0x10, RZ ;  /* 0x0000001041480819 */ /* 0x000fca00000006ff */
[----:B------:R-:W-:-:S07]  /*efc0*/  @P0 FADD.FTZ R153, R72, R153 ;  /* 0x0000009948990221 */ /* 0x000fce0000010000 */
.L_x_3872:
[----:B------:R-:W-:Y:S05]  /*efd0*/  BSYNC B0 ;  /* 0x0000000000007941 */ /* 0x000fea0003800000 */
.L_x_3870:
        /* <DEDUP_REMOVED lines=9> */
.L_x_3881:
        /* <DEDUP_REMOVED lines=12> */
.L_x_3884:
[----:B------:R-:W-:-:S07]  /*f130*/  IMAD.MOV.U32 R122, RZ, RZ, R22 ;  /* 0x000000ffff7a7224 */ /* 0x000fce00078e0016 */
.L_x_3885:
[----:B------:R-:W-:Y:S05]  /*f140*/  BSYNC B1 ;  /* 0x0000000000017941 */ /* 0x000fea0003800000 */
.L_x_3883:
        /* <DEDUP_REMOVED lines=16> */
.L_x_3889:
[----:B------:R-:W-:Y:S05]  /*f250*/  BSYNC B2 ;  /* 0x0000000000027941 */ /* 0x000fea0003800000 */
.L_x_3888:
        /* <DEDUP_REMOVED lines=42> */
[----:B------:R-:W-:-:S11]  /*f500*/  HFMA2.MMA R72, -RZ, RZ, 0, 0 ;  /* 0x00000000ff487435 */ /* 0x000fd600000001ff */
.L_x_3887:
[----:B------:R-:W-:Y:S05]  /*f510*/  BSYNC B1 ;  /* 0x0000000000017941 */ /* 0x000fea0003800000 */
.L_x_3886:
[----:B-----5:R-:W-:Y:S02]  /*f520*/  PRMT R74, R69, 0x7632, R74 ;  /* 0x00007632454a7816 */ /* 0x020fe4000000004a */
[----:B------:R-:W-:Y:S01]  /*f530*/  I2FP.F32.U32 R73, R122 ;  /* 0x0000007a00497245 */ /* 0x000fe20000201000 */
[----:B------:R-:W-:Y:S01]  /*f540*/  IMAD.MOV.U32 R122, RZ, RZ, 0x2f800000 ;  /* 0x2f800000ff7a7424 */ /* 0x000fe200078e00ff */
[----:B------:R-:W-:-:S03]  /*f550*/  SHF.L.U32 R74, R74, 0x10, RZ ;  /* 0x000000104a4a7819 */ /* 0x000fc600000006ff */
        /* <DEDUP_REMOVED lines=9> */
[----:B------:R-:W-:-:S04]  /*f5f0*/  @P0 PRMT R73, R65, 0x7632, R73 ;  /* 0x0000763241490816 */ /* 0x000fc80000000049 */
[----:B------:R-:W-:-:S05]  /*f600*/  @P0 SHF.L.U32 R73, R73, 0x10, RZ ;  /* 0x0000001049490819 */ /* 0x000fca00000006ff */
[----:B------:R-:W-:-:S07]  /*f610*/  @P0 FADD.FTZ R150, R150, R73 ;  /* 0x0000004996960221 */ /* 0x000fce0000010000 */
.L_x_3882:
[----:B------:R-:W-:Y:S05]  /*f620*/  BSYNC B0 ;  /* 0x0000000000007941 */ /* 0x000fea0003800000 */
.L_x_3880:
        /* <DEDUP_REMOVED lines=8> */
.L_x_3891:
        /* <DEDUP_REMOVED lines=12> */
.L_x_3894:
[----:B------:R-:W-:-:S07]  /*f770*/  IMAD.MOV.U32 R123, RZ, RZ, R22 ;  /* 0x000000ffff7b7224 */ /* 0x000fce00078e0016 */
.L_x_3895:
[----:B------:R-:W-:Y:S05]  /*f780*/  BSYNC B1 ;  /* 0x0000000000017941 */ /* 0x000fea0003800000 */
.L_x_3893:
        /* <DEDUP_REMOVED lines=16> */
.L_x_3899:
[----:B------:R-:W-:Y:S05]  /*f890*/  BSYNC B2 ;  /* 0x0000000000027941 */ /* 0x000fea0003800000 */
.L_x_3898:
        /* <DEDUP_REMOVED lines=43> */
.L_x_3897:
[----:B------:R-:W-:Y:S05]  /*fb50*/  BSYNC B1 ;  /* 0x0000000000017941 */ /* 0x000fea0003800000 */
.L_x_3896:
[----:B------:R-:W-:Y:S01]  /*fb60*/  I2FP.F32.U32 R72, R123 ;  /* 0x0000007b00487245 */ /* 0x000fe20000201000 */
[----:B------:R-:W-:Y:S01]  /*fb70*/  IMAD.MOV.U32 R75, RZ, RZ, 0x2f800000 ;  /* 0x2f800000ff4b7424 */ /* 0x000fe200078e00ff */
[----:B-----5:R-:W-:-:S03]  /*fb80*/  SHF.L.U32 R74, R70, 0x10, RZ ;  /* 0x00000010464a7819 */ /* 0x020fc600000006ff */
[----:B------:R-:W-:Y:S01]  /*fb90*/  FFMA.FTZ R72, R72, R75, 1.1641532182693481445e-10 ;  /* 0x2f00000048487423 */ /* 0x000fe2000001004b */
[----:B------:R-:W-:Y:S02]  /*fba0*/  IMAD.U32 R75, R26, 0x10000, RZ ;  /* 0x000100001a4b7824 */ /* 0x000fe400078e00ff */
[----:B------:R-:W-:Y:S02]  /*fbb0*/  FMUL.FTZ R74, R74, UR13 ;  /* 0x0000000d4a4a7c20 */ /* 0x000fe40008410000 */
[----:B------:R-:W-:Y:S02]  /*fbc0*/  FSETP.GTU.FTZ.AND P3, PT, R72, UR9, PT ;  /* 0x0000000948007c0b */ /* 0x000fe4000bf7c000 */
[----:B------:R-:W-:Y:S02]  /*fbd0*/  FMUL.FTZ R74, R74, UR12 ;  /* 0x0000000c4a4a7c20 */ /* 0x000fe40008410000 */
[----:B------:R-:W-:-:S03]  /*fbe0*/  SEL R123, RZ, 0x1, P3 ;  /* 0x00000001ff7b7807 */ /* 0x000fc60001800000 */
[----:B------:R-:W-:-:S05]  /*fbf0*/  FSEL R152, R74, RZ, !P3 ;  /* 0x000000ff4a987208 */ /* 0x000fca0005800000 */
[----:B------:R-:W-:Y:S01]  /*fc00*/  FMUL.FTZ R152, R152, R75 ;  /* 0x0000004b98987220 */ /* 0x000fe20000410000 */
[----:B------:R-:W-:-:S05]  /*fc10*/  @P0 SHF.L.U32 R75, R66, 0x10, RZ ;  /* 0x00000010424b0819 */ /* 0x000fca00000006ff */
[----:B------:R-:W-:-:S07]  /*fc20*/  @P0 FADD.FTZ R152, R75, R152 ;  /* 0x000000984b980221 */ /* 0x000fce0000010000 */
.L_x_3892:
[----:B------:R-:W-:Y:S05]  /*fc30*/  BSYNC B0 ;  /* 0x0000000000007941 */ /* 0x000fea0003800000 */
.L_x_3890:
        /* <DEDUP_REMOVED lines=9> */
.L_x_3901:
        /* <DEDUP_REMOVED lines=12> */
.L_x_3904:
[----:B------:R-:W-:-:S07]  /*fd90*/  IMAD.MOV.U32 R124, RZ, RZ, R22 ;  /* 0x000000ffff7c7224 */ /* 0x000fce00078e0016 */
.L_x_3905:
[----:B------:R-:W-:Y:S05]  /*fda0*/  BSYNC B1 ;  /* 0x0000000000017941 */ /* 0x000fea0003800000 */
.L_x_3903:
        /* <DEDUP_REMOVED lines=16> */
.L_x_3909:
[----:B------:R-:W-:Y:S05]  /*feb0*/  BSYNC B2 ;  /* 0x0000000000027941 */ /* 0x000fea0003800000 */
.L_x_3908:
        /* <DEDUP_REMOVED lines=43> */
.L_x_3907:
[----:B------:R-:W-:Y:S05]  /*10170*/  BSYNC B1 ;  /* 0x0000000000017941 */ /* 0x000fea0003800000 */
.L_x_3906:
        /* <DEDUP_REMOVED lines=16> */
.L_x_3902:
[----:B------:R-:W-:Y:S05]  /*10280*/  BSYNC B0 ;  /* 0x0000000000007941 */ /* 0x000fea0003800000 */
.L_x_3900:
        /* <DEDUP_REMOVED lines=8> */
.L_x_3911:
        /* <DEDUP_REMOVED lines=12> */
.L_x_3914:
[----:B------:R-:W-:-:S07]  /*103d0*/  IMAD.MOV.U32 R125, RZ, RZ, R22 ;  /* 0x000000ffff7d7224 */ /* 0x000fce00078e0016 */
.L_x_3915:
[----:B------:R-:W-:Y:S05]  /*103e0*/  BSYNC B1 ;  /* 0x0000000000017941 */ /* 0x000fea0003800000 */
.L_x_3913:
        /* <DEDUP_REMOVED lines=16> */
.L_x_3919:
[----:B------:R-:W-:Y:S05]  /*104f0*/  BSYNC B2 ;  /* 0x0000000000027941 */ /* 0x000fea0003800000 */
.L_x_3918:
        /* <DEDUP_REMOVED lines=43> */
.L_x_3917:
[----:B------:R-:W-:Y:S05]  /*107b0*/  BSYNC B1 ;  /* 0x0000000000017941 */ /* 0x000fea0003800000 */
.L_x_3916:
        /* <DEDUP_REMOVED lines=13> */
.L_x_3912:
[----:B------:R-:W-:Y:S05]  /*10890*/  BSYNC B0 ;  /* 0x0000000000007941 */ /* 0x000fea0003800000 */
.L_x_3910:
        /* <DEDUP_REMOVED lines=9> */
.L_x_3921:
        /* <DEDUP_REMOVED lines=12> */
.L_x_3924:
[----:B------:R-:W-:-:S07]  /*109f0*/  IMAD.MOV.U32 R126, RZ, RZ, R22 ;  /* 0x000000ffff7e7224 */ /* 0x000fce00078e0016 */
.L_x_3925:
[----:B------:R-:W-:Y:S05]  /*10a00*/  BSYNC B1 ;  /* 0x0000000000017941 */ /* 0x000fea0003800000 */
.L_x_3923:
        /* <DEDUP_REMOVED lines=16> */
.L_x_3929:
[----:B------:R-:W-:Y:S05]  /*10b10*/  BSYNC B2 ;  /* 0x0000000000027941 */ /* 0x000fea0003800000 */
.L_x_3928:
        /* <DEDUP_REMOVED lines=42> */
[----:B------:R-:W-:-:S07]  /*10dc0*/  LOP3.LUT R95, R95, UR35, R72, 0x96, !PT ;  /* 0x000000235f5f7c12 */ /* 0x000fce000f8e9648 */
.L_x_3927:
[----:B------:R-:W-:Y:S05]  /*10dd0*/  BSYNC B1 ;  /* 0x0000000000017941 */ /* 0x000fea0003800000 */
.L_x_3926:
        /* <DEDUP_REMOVED lines=16> */
.L_x_3922:
[----:B------:R-:W-:Y:S05]  /*10ee0*/  BSYNC B0 ;  /* 0x0000000000007941 */ /* 0x000fea0003800000 */
.L_x_3920:
        /* <DEDUP_REMOVED lines=8> */
[----:B0-----:R-:W-:Y:S01]  /*10f70*/  IMAD.U32 R72, R125, 0x10000, RZ ;  /* 0x000100007d487824 */ /* 0x001fe200078e00ff */
        /* <DEDUP_REMOVED lines=11> */
[----:B------:R-:W-:Y:S01]  /*11030*/  IMAD.WIDE.U32 R72, R73, 0x100, RZ ;  /* 0x0000010049487825 */ /* 0x000fe200078e00ff */
[----:B------:R-:W-:Y:S02]  /*11040*/  LOP3.LUT R159, R75, R159, R157, 0xfe, !PT ;  /* 0x0000009f4b9f7212 */ /* 0x000fe400078efe9d */
[----:B------:R-:W-:Y:S02]  /*11050*/  LOP3.LUT R156, R72, R156, R74, 0xfe, !PT ;  /* 0x0000009c489c7212 */ /* 0x000fe400078efe4a */
[----:B------:R-:W0:Y:S01]  /*11060*/  LDC.64 R74, c[0x0][0x240] ;  /* 0x00009000ff4a7b82 */ /* 0x000e220000000a00 */
[----:B------:R-:W-:Y:S02]  /*11070*/  LOP3.LUT R73, R159, R73, RZ, 0xfc, !PT ;  /* 0x000000499f497212 */ /* 0x000fe400078efcff */
[----:B------:R-:W-:Y:S01]  /*11080*/  LOP3.LUT R72, R156, 0xff, R119, 0xf8, !PT ;  /* 0x000000ff9c487812 */ /* 0x000fe200078ef877 */
[----:B0-----:R-:W-:-:S05]  /*11090*/  IMAD.WIDE.U32 R74, R158, 0x8, R74 ;  /* 0x000000089e4a7825 */ /* 0x001fca00078e004a */
[----:B------:R1:W-:Y:S02]  /*110a0*/  STG.E.64 desc[UR6][R74.64], R72 ;  /* 0x000000484a007986 */ /* 0x0003e4000c101b06 */
.L_x_3931:
[----:B------:R-:W-:Y:S05]  /*110b0*/  BSYNC B0 ;  /* 0x0000000000007941 */ /* 0x000fea0003800000 */
.L_x_3930:
[----:B01----:R-:W-:Y:S01]  /*110c0*/  FADD.FTZ R73, RZ, R83 ;  /* 0x00000053ff497221 */ /* 0x003fe20000010000 */
[----:B------:R-:W0:Y:S01]  /*110d0*/  S2R R74, SR_TID.X ;  /* 0x00000000004a7919 */ /* 0x000e220000002100 */
[----:B------:R-:W-:Y:S01]  /*110e0*/  LOP3.LUT P0, RZ, R139, 0xff, RZ, 0xc0, !PT ;  /* 0x000000ff8bff7812 */ /* 0x000fe2000780c0ff */
[----:B------:R-:W-:Y:S01]  /*110f0*/  UMOV UR8, 0xffffffff ;  /* 0xffffffff00087882 */ /* 0x000fe20000000000 */
        /* <DEDUP_REMOVED lines=8> */
[----:B0-----:R-:W-:Y:S02]  /*11180*/  SHF.R.U32.HI R75, RZ, 0x5, R74 ;  /* 0x00000005ff4b7819 */ /* 0x001fe4000001164a */
[----:B------:R-:W-:Y:S01]  /*11190*/  LOP3.LUT P1, RZ, R74, 0x1f, RZ, 0xc0, !PT ;  /* 0x0000001f4aff7812 */ /* 0x000fe2000782c0ff */
[----:B------:R-:W-:Y:S01]  /*111a0*/  FADD.FTZ R73, R72, R129 ;  /* 0x0000008148497221 */ /* 0x000fe20000010000 */
[----:B------:R-:W-:-:S03]  /*111b0*/  LOP3.LUT R156, R75, 0x7fffffc, RZ, 0xc0, !PT ;  /* 0x07fffffc4b9c7812 */ /* 0x000fc600078ec0ff */
[----:B------:R-:W-:Y:S01]  /*111c0*/  FADD.FTZ R72, R73, R128 ;  /* 0x0000008049487221 */ /* 0x000fe20000010000 */
[----:B------:R-:W-:-:S03]  /*111d0*/  @!P0 IADD3 R156, R156, 0x4, RZ ;  /* 0x000000049c9c8810 */ /* 0x000fc60007ffe0ff */
        /* <DEDUP_REMOVED lines=130> */
.L_x_3946:
[----:B------:R-:W2:Y:S01]  /*11a00*/  @!P1 S2R R158, SR_CgaCtaId ;  /* 0x00000000009e9919 */ /* 0x000ea20000008800 */
[----:B------:R-:W-:Y:S01]  /*11a10*/  LOP3.LUT R75, R75, 0x3, RZ, 0xc0, !PT ;  /* 0x000000034b4b7812 */ /* 0x000fe200078ec0ff */
[----:B-1----:R-:W-:Y:S01]  /*11a20*/  FADD.FTZ R73, R161, R164 ;  /* 0x000000a4a1497221 */ /* 0x002fe20000010000 */
[----:B------:R-:W-:Y:S01]  /*11a30*/  @!P1 MOV R139, 0x400 ;  /* 0x00000400008b9802 */ /* 0x000fe20000000f00 */
[----:B------:R-:W-:Y:S05]  /*11a40*/  WARPSYNC.ALL ;  /* 0x0000000000007948 */ /* 0x000fea0003800000 */
[----:B------:R-:W-:Y:S02]  /*11a50*/  LOP3.LUT R157, R74, 0x1f, RZ, 0xc0, !PT ;  /* 0x0000001f4a9d7812 */ /* 0x000fe400078ec0ff */
[----:B--2---:R-:W-:Y:S01]  /*11a60*/  @!P1 LEA R158, R158, R139, 0x18 ;  /* 0x0000008b9e9e9211 */ /* 0x004fe200078ec0ff */
[----:B------:R-:W-:-:S05]  /*11a70*/  @!P1 IMAD.IADD R139, R156, 0x1, R75 ;  /* 0x000000019c8b9824 */ /* 0x000fca00078e024b */
[----:B------:R-:W-:-:S05]  /*11a80*/  @!P1 LEA R139, R139, R158, 0x3 ;  /* 0x0000009e8b8b9211 */ /* 0x000fca00078e18ff */
[----:B------:R1:W-:Y:S01]  /*11a90*/  @!P1 STS.64 [R139], R72 ;  /* 0x000000488b009388 */ /* 0x0003e20000000a00 */
[----:B------:R-:W-:-:S13]  /*11aa0*/  ISETP.GT.U32.AND P1, PT, R157, 0x3, PT ;  /* 0x000000039d00780c */ /* 0x000fda0003f24070 */
[----:B-1----:R-:W1:Y:S01]  /*11ab0*/  @!P1 S2R R73, SR_CgaCtaId ;  /* 0x0000000000499919 */ /* 0x002e620000008800 */
[----:B------:R-:W-:Y:S01]  /*11ac0*/  @!P1 MOV R72, 0x400 ;  /* 0x0000040000489802 */ /* 0x000fe20000000f00 */
[----:B------:R-:W-:Y:S01]  /*11ad0*/  @!P1 IMAD.IADD R156, R156, 0x1, R157 ;  /* 0x000000019c9c9824 */ /* 0x000fe200078e029d */
[----:B------:R-:W-:Y:S01]  /*11ae0*/  BAR.SYNC.DEFER_BLOCKING 0x0 ;  /* 0x0000000000007b1d */ /* 0x000fe20000010000 */
[----:B------:R-:W-:Y:S01]  /*11af0*/  IMAD.MOV.U32 R158, RZ, RZ, RZ ;  /* 0x000000ffff9e7224 */ /* 0x000fe200078e00ff */
[----:B------:R-:W-:Y:S02]  /*11b00*/  @!P1 MOV R158, 0x500 ;  /* 0x00000500009e9802 */ /* 0x000fe40000000f00 */
[----:B------:R-:W-:Y:S02]  /*11b10*/  LOP3.LUT P2, RZ, R75, 0x1f, R74, 0xf8, !PT ;  /* 0x0000001f4bff7812 */ /* 0x000fe4000784f84a */
[----:B0-----:R-:W-:Y:S01]  /*11b20*/  I2FP.F32.S32 R161, R158 ;  /* 0x0000009e00a17245 */ /* 0x001fe20000201400 */
[----:B------:R-:W-:Y:S01]  /*11b30*/  BSSY B0, `(.L_x_3933) ;  /* 0x0000115000007945 */ /* 0x000fe20003800000 */
[----:B------:R-:W0:Y:S09]  /*11b40*/  SHFL.DOWN PT, R139, R158, 0x2, 0x1f ;  /* 0x08401f009e8b7f89 */ /* 0x000e3200000e0000 */
[----:B------:R-:W2:Y:S01]  /*11b50*/  @!P2 LDC.64 R74, c[0x0][0x258] ;  /* 0x00009600ff4aab82 */ /* 0x000ea20000000a00 */
[----:B-1----:R-:W-:-:S04]  /*11b60*/  @!P1 LEA R73, R73, R72, 0x18 ;  /* 0x0000004849499211 */ /* 0x002fc800078ec0ff */
[----:B------:R-:W-:Y:S02]  /*11b70*/  @!P1 LEA R157, R156, R73, 0x3 ;  /* 0x000000499c9d9211 */ /* 0x000fe400078e18ff */
[----:B------:R-:W-:Y:S02]  /*11b80*/  CS2R R72, SRZ ;  /* 0x0000000000487805 */ /* 0x000fe4000001ff00 */
[----:B0-----:R-:W-:Y:S01]  /*11b90*/  I2FP.F32.S32 R156, R139 ;  /* 0x0000008b009c7245 */ /* 0x001fe20000201400 */
[----:B------:R-:W-:-:S03]  /*11ba0*/  IMAD.IADD R139, R139, 0x1, R158 ;  /* 0x000000018b8b7824 */ /* 0x000fc600078e029e */
[----:B------:R0:W1:Y:S01]  /*11bb0*/  @!P1 LDS.64 R72, [R157] ;  /* 0x000000009d489984 */ /* 0x0000620000000a00 */
[----:B------:R-:W-:Y:S02]  /*11bc0*/  ISETP.NE.AND P1, PT, RZ, UR14, PT ;  /* 0x0000000eff007c0c */ /* 0x000fe4000bf25270 */
[----:B--2---:R-:W-:-:S04]  /*11bd0*/  @!P2 LEA R74, P4, R118, R74, 0x2 ;  /* 0x0000004a764aa211 */ /* 0x004fc800078810ff */
[----:B------:R-:W-:Y:S02]  /*11be0*/  @!P2 LEA.HI.X R75, R118, R75, R84, 0x2, P4 ;  /* 0x0000004b764ba211 */ /* 0x000fe400020f1454 */
[----:B0-----:R-:W-:Y:S01]  /*11bf0*/  I2FP.F32.S32 R157, R139 ;  /* 0x0000008b009d7245 */ /* 0x001fe20000201400 */
[----:B-1----:R-:W0:Y:S04]  /*11c00*/  SHFL.DOWN PT, R159, R72, 0x2, 0x1f ;  /* 0x08401f00489f7f89 */ /* 0x002e2800000e0000 */
[----:B------:R-:W1:Y:S01]  /*11c10*/  SHFL.DOWN PT, R158, R73, 0x2, 0x1f ;  /* 0x08401f00499e7f89 */ /* 0x000e6200000e0000 */
[C---:B0-----:R-:W-:Y:S01]  /*11c20*/  FADD.FTZ R160, -R159.reuse, R72 ;  /* 0x000000489fa07221 */ /* 0x041fe20000010100 */
[----:B------:R-:W-:-:S03]  /*11c30*/  FMUL.FTZ R162, R159, R156 ;  /* 0x0000009c9fa27220 */ /* 0x000fc60000410000 */
[----:B------:R-:W-:Y:S01]  /*11c40*/  FMUL.FTZ R160, R160, R160 ;  /* 0x000000a0a0a07220 */ /* 0x000fe20000410000 */
[----:B------:R-:W-:Y:S02]  /*11c50*/  FFMA.FTZ R159, R161, R72, R162 ;  /* 0x00000048a19f7223 */ /* 0x000fe400000100a2 */
[----:B------:R-:W0:Y:S01]  /*11c60*/  SHFL.DOWN PT, R72, R139, 0x1, 0x1f ;  /* 0x08201f008b487f89 */ /* 0x000e2200000e0000 */
[----:B------:R-:W-:Y:S02]  /*11c70*/  FMUL.FTZ R161, R160, R161 ;  /* 0x000000a1a0a17220 */ /* 0x000fe40000410000 */
[----:B------:R-:W2:Y:S02]  /*11c80*/  MUFU.RCP R160, R157 ;  /* 0x0000009d00a07308 */ /* 0x000ea40000001000 */
[----:B------:R-:W-:Y:S01]  /*11c90*/  FMUL.FTZ R162, R161, R156 ;  /* 0x0000009ca1a27220 */ /* 0x000fe20000410000 */
[----:B-1----:R-:W-:Y:S01]  /*11ca0*/  FADD.FTZ R161, R158, R73 ;  /* 0x000000499ea17221 */ /* 0x002fe20000010000 */
[----:B--2---:R-:W-:-:S03]  /*11cb0*/  FMUL.FTZ R156, R160, R159 ;  /* 0x0000009fa09c7220 */ /* 0x004fc60000410000 */
[----:B------:R-:W-:Y:S01]  /*11cc0*/  FFMA.FTZ R158, R160, R162, R161 ;  /* 0x000000a2a09e7223 */ /* 0x000fe200000100a1 */
[-C--:B0-----:R-:W-:Y:S01]  /*11cd0*/  IADD3 R160, R139, R72.reuse, RZ ;  /* 0x000000488ba07210 */ /* 0x081fe20007ffe0ff */
[----:B------:R-:W0:Y:S01]  /*11ce0*/  SHFL.DOWN PT, R159, R156, 0x1, 0x1f ;  /* 0x08201f009c9f7f89 */ /* 0x000e2200000e0000 */
[----:B------:R-:W-:Y:S01]  /*11cf0*/  I2FP.F32.S32 R162, R72 ;  /* 0x0000004800a27245 */ /* 0x000fe20000201400 */
[----:B------:R-:W1:Y:S01]  /*11d00*/  LDC R139, c[0x0][0x2d8] ;  /* 0x0000b600ff8b7b82 */ /* 0x000e620000000800 */
[----:B------:R-:W-:Y:S01]  /*11d10*/  I2FP.F32.S32 R160, R160 ;  /* 0x000000a000a07245 */ /* 0x000fe20000201400 */
[----:B------:R-:W2:Y:S03]  /*11d20*/  SHFL.DOWN PT, R161, R158, 0x1, 0x1f ;  /* 0x08201f009ea17f89 */ /* 0x000ea600000e0000 */
[----:B------:R-:W3:Y:S01]  /*11d30*/  MUFU.RCP R73, R160 ;  /* 0x000000a000497308 */ /* 0x000ee20000001000 */
[----:B0-----:R-:W-:Y:S01]  /*11d40*/  FADD.FTZ R72, R156, -R159 ;  /* 0x8000009f9c487221 */ /* 0x001fe20000010000 */
[----:B------:R-:W-:-:S03]  /*11d50*/  FMUL.FTZ R164, R159, R162 ;  /* 0x000000a29fa47220 */ /* 0x000fc60000410000 */
[----:B------:R-:W-:Y:S01]  /*11d60*/  FMUL.FTZ R72, R72, R72 ;  /* 0x0000004848487220 */ /* 0x000fe20000410000 */
[----:B------:R-:W-:-:S03]  /*11d70*/  FFMA.FTZ R164, R157, R156, R164 ;  /* 0x0000009c9da47223 */ /* 0x000fc600000100a4 */
[----:B------:R-:W-:Y:S01]  /*11d80*/  FMUL.FTZ R72, R157, R72 ;  /* 0x000000489d487220 */ /* 0x000fe20000410000 */
[----:B---3--:R-:W-:-:S03]  /*11d90*/  FMUL.FTZ R157, R73, R164 ;  /* 0x000000a4499d7220 */ /* 0x008fc60000410000 */
[----:B------:R-:W-:Y:S01]  /*11da0*/  FMUL.FTZ R162, R72, R162 ;  /* 0x000000a248a27220 */ /* 0x000fe20000410000 */
[----:B--2---:R-:W-:Y:S02]  /*11db0*/  FADD.FTZ R72, R158, R161 ;  /* 0x000000a19e487221 */ /* 0x004fe40000010000 */
[----:B------:R-:W0:Y:S02]  /*11dc0*/  SHFL.IDX PT, R157, R157, RZ, 0x1f ;  /* 0x00001fff9d9d7589 */ /* 0x000e2400000e0000 */
[----:B------:R-:W-:Y:S02]  /*11dd0*/  FFMA.FTZ R162, R73, R162, R72 ;  /* 0x000000a249a27223 */ /* 0x000fe40000010048 */
[----:B------:R-:W2:Y:S04]  /*11de0*/  @!P2 LDC.64 R72, c[0x0][0x250] ;  /* 0x00009400ff48ab82 */ /* 0x000ea80000000a00 */
[----:B------:R-:W1:Y:S01]  /*11df0*/  SHFL.IDX PT, R162, R162, RZ, 0x1f ;  /* 0x00001fffa2a27589 */ /* 0x000e6200000e0000 */
[----:B0-----:R-:W-:Y:S01]  /*11e00*/  FMUL.FTZ R156, R157, R157 ;  /* 0x0000009d9d9c7220 */ /* 0x001fe20000410000 */
[----:B--2---:R-:W-:-:S04]  /*11e10*/  @!P2 LEA R72, P3, R118, R72, 0x2 ;  /* 0x000000487648a211 */ /* 0x004fc800078610ff */
[----:B------:R-:W-:Y:S01]  /*11e20*/  FSEL R156, R156, RZ, P1 ;  /* 0x000000ff9c9c7208 */ /* 0x000fe20000800000 */
[----:B-1----:R-:W-:Y:S01]  /*11e30*/  FFMA.FTZ R139, R162, UR15, R139 ;  /* 0x0000000fa28b7c23 */ /* 0x002fe2000801008b */
[----:B------:R-:W-:-:S03]  /*11e40*/  @!P2 LEA.HI.X R73, R118, R73, R84, 0x2, P3 ;  /* 0x000000497649a211 */ /* 0x000fc600018f1454 */
[----:B------:R-:W-:Y:S02]  /*11e50*/  FADD.FTZ R139, R139, R156 ;  /* 0x0000009c8b8b7221 */ /* 0x000fe40000010000 */
[----:B------:R0:W-:Y:S04]  /*11e60*/  @!P2 STG.E desc[UR6][R72.64], R157 ;  /* 0x0000009d4800a986 */ /* 0x0001e8000c101906 */
[----:B------:R-:W1:Y:S02]  /*11e70*/  MUFU.RSQ R139, R139 ;  /* 0x0000008b008b7308 */ /* 0x000e640000001400 */
[----:B-1----:R0:W-:Y:S01]  /*11e80*/  @!P2 STG.E desc[UR6][R74.64], R139 ;  /* 0x0000008b4a00a986 */ /* 0x0021e2000c101906 */
[----:B------:R-:W-:-:S13]  /*11e90*/  ISETP.GE.AND P2, PT, R85, 0x1, PT ;  /* 0x000000015500780c */ /* 0x000fda0003f46270 */
[----:B0-----:R-:W-:Y:S05]  /*11ea0*/  @!P2 BRA `(.L_x_3934) ;  /* 0x0000000c0074a947 */ /* 0x001fea0003800000 */
[----:B------:R-:W-:Y:S01]  /*11eb0*/  FSEL R72, R157, RZ, !P1 ;  /* 0x000000ff9d487208 */ /* 0x000fe20004800000 */
[----:B------:R-:W-:Y:S01]  /*11ec0*/  VIADD R85, R85, 0xffffffff ;  /* 0xffffffff55557836 */ /* 0x000fe20000000000 */
[----:B------:R-:W-:Y:S01]  /*11ed0*/  PRMT R73, R63, 0x7632, R73 ;  /* 0x000076323f497816 */ /* 0x000fe20000000049 */
[----:B------:R-:W0:Y:S01]  /*11ee0*/  LDC.64 R156, c[0x0][0x2b8] ;  /* 0x0000ae00ff9c7b82 */ /* 0x000e220000000a00 */
[----:B------:R-:W-:Y:S01]  /*11ef0*/  PRMT R74, R60, 0x7632, R74 ;  /* 0x000076323c4a7816 */ /* 0x000fe2000000004a */
[C---:B------:R-:W-:Y:S01]  /*11f00*/  FADD.FTZ R76, -R72.reuse, R76 ;  /* 0x0000004c484c7221 */ /* 0x040fe20000010100 */
[----:B------:R-:W-:Y:S01]  /*11f10*/  SHF.L.U32 R73, R73, 0x10, RZ ;  /* 0x0000001049497819 */ /* 0x000fe200000006ff */
[C---:B------:R-:W-:Y:S01]  /*11f20*/  FADD.FTZ R83, -R72.reuse, R83 ;  /* 0x0000005348537221 */ /* 0x040fe20000010100 */
[C---:B------:R-:W-:Y:S01]  /*11f30*/  FADD.FTZ R82, -R72.reuse, R82 ;  /* 0x0000005248527221 */ /* 0x040fe20000010100 */
[----:B------:R-:W-:Y:S01]  /*11f40*/  FMUL.FTZ R76, R139, R76 ;  /* 0x0000004c8b4c7220 */ /* 0x000fe20000410000 */
[C---:B------:R-:W-:Y:S01]  /*11f50*/  FADD.FTZ R81, -R72.reuse, R81 ;  /* 0x0000005148517221 */ /* 0x040fe20000010100 */
[C---:B------:R-:W-:Y:S01]  /*11f60*/  FADD.FTZ R80, -R72.reuse, R80 ;  /* 0x0000005048507221 */ /* 0x040fe20000010100 */
[----:B------:R-:W-:Y:S01]  /*11f70*/  FADD.FTZ R79, -R72, R79 ;  /* 0x0000004f484f7221 */ /* 0x000fe20000010100 */
[----:B------:R-:W-:Y:S01]  /*11f80*/  FFMA.FTZ R73, R76, R73, R17 ;  /* 0x000000494c497223 */ /* 0x000fe20000010011 */
        /* <DEDUP_REMOVED lines=35> */
[----:B------:R-:W-:Y:S01]  /*121c0*/  PRMT R75, R61, 0x7632, R75 ;  /* 0x000076323d4b7816 */ /* 0x000fe2000000004b */
[C---:B------:R-:W-:Y:S01]  /*121d0*/  FMUL.FTZ R83, R139.reuse, R83 ;  /* 0x000000538b537220 */ /* 0x040fe20000410000 */
[----:B------:R-:W-:Y:S01]  /*121e0*/  SHF.L.U32 R76, R76, 0x10, RZ ;  /* 0x000000104c4c7819 */ /* 0x000fe200000006ff */
[C---:B------:R-:W-:Y:S01]  /*121f0*/  FMUL.FTZ R82, R139.reuse, R82 ;  /* 0x000000528b527220 */ /* 0x040fe20000410000 */
[----:B------:R-:W-:Y:S01]  /*12200*/  PRMT R72, R62, 0x7632, R72 ;  /* 0x000076323e487816 */ /* 0x000fe20000000048 */
        /* <DEDUP_REMOVED lines=38> */
[----:B------:R-:W-:Y:S01]  /*12470*/  IMAD.U32 R139, R74, 0x10000, RZ ;  /* 0x000100004a8b7824 */ /* 0x000fe200078e00ff */
[----:B------:R-:W-:Y:S01]  /*12480*/  PRMT R74, R56, 0x7632, R74 ;  /* 0x00007632384a7816 */ /* 0x000fe2000000004a */
[----:B------:R-:W-:Y:S01]  /*12490*/  FFMA.FTZ R87, R87, R76, R13 ;  /* 0x0000004c57577223 */ /* 0x000fe2000001000d */
[----:B------:R-:W-:Y:S01]  /*124a0*/  IMAD.U32 R72, R72, 0x10000, RZ ;  /* 0x0001000048487824 */ /* 0x000fe200078e00ff */
[----:B------:R-:W-:Y:S01]  /*124b0*/  PRMT R76, R58, 0x7632, R76 ;  /* 0x000076323a4c7816 */ /* 0x000fe2000000004c */
[----:B------:R-:W-:Y:S01]  /*124c0*/  FFMA.FTZ R80, R80, R75, R19 ;  /* 0x0000004b50507223 */ /* 0x000fe20000010013 */
[----:B------:R-:W-:Y:S01]  /*124d0*/  PRMT R75, R57, 0x7632, R75 ;  /* 0x00007632394b7816 */ /* 0x000fe2000000004b */
[----:B------:R-:W-:-:S02]  /*124e0*/  IMAD.U32 R74, R74, 0x10000, RZ ;  /* 0x000100004a4a7824 */ /* 0x000fc400078e00ff */
[----:B------:R-:W-:Y:S01]  /*124f0*/  FFMA.FTZ R72, R78, R72, R18 ;  /* 0x000000484e487223 */ /* 0x000fe20000010012 */
[----:B------:R-:W-:Y:S01]  /*12500*/  FFMA.FTZ R139, R82, R139, R20 ;  /* 0x0000008b528b7223 */ /* 0x000fe20000010014 */
[----:B------:R-:W-:Y:S01]  /*12510*/  IMAD.U32 R78, R76, 0x10000, RZ ;  /* 0x000100004c4e7824 */ /* 0x000fe200078e00ff */
[----:B------:R-:W-:Y:S01]  /*12520*/  SHF.L.U32 R76, R75, 0x10, RZ ;  /* 0x000000104b4c7819 */ /* 0x000fe200000006ff */
[----:B------:R-:W-:Y:S01]  /*12530*/  FFMA.FTZ R129, R129, R74, R16 ;  /* 0x0000004a81817223 */ /* 0x000fe20000010010 */
[----:B------:R-:W-:Y:S01]  /*12540*/  PRMT R82, R55, 0x7632, R82 ;  /* 0x0000763237527816 */ /* 0x000fe20000000052 */
[----:B------:R-:W-:Y:S01]  /*12550*/  IMAD R86, R85, R86, RZ ;  /* 0x0000005655567224 */ /* 0x000fe200078e02ff */
[----:B------:R-:W-:Y:S01]  /*12560*/  PRMT R75, R54, 0x7632, R75 ;  /* 0x00007632364b7816 */ /* 0x000fe2000000004b */
[----:B------:R-:W-:Y:S01]  /*12570*/  FFMA.FTZ R76, R91, R76, R15 ;  /* 0x0000004c5b4c7223 */ /* 0x000fe2000001000f */
[----:B------:R-:W-:Y:S01]  /*12580*/  PRMT R74, R53, 0x7632, R74 ;  /* 0x00007632354a7816 */ /* 0x000fe2000000004a */
[----:B------:R-:W-:Y:S01]  /*12590*/  FFMA.FTZ R78, R89, R78, R14 ;  /* 0x0000004e594e7223 */ /* 0x000fe2000001000e */
[----:B------:R-:W-:Y:S01]  /*125a0*/  SHF.L.U32 R82, R82, 0x10, RZ ;  /* 0x0000001052527819 */ /* 0x000fe200000006ff */
[----:B------:R-:W-:Y:S01]  /*125b0*/  IMAD.U32 R75, R75, 0x10000, RZ ;  /* 0x000100004b4b7824 */ /* 0x000fe200078e00ff */
[----:B------:R-:W-:-:S02]  /*125c0*/  SHF.L.U32 R74, R74, 0x10, RZ ;  /* 0x000000104a4a7819 */ /* 0x000fc400000006ff */
[----:B------:R-:W-:Y:S01]  /*125d0*/  PRMT R84, R51, 0x7632, R84 ;  /* 0x0000763233547816 */ /* 0x000fe20000000054 */
[----:B------:R-:W-:Y:S01]  /*125e0*/  FFMA.FTZ R131, R131, R82, R9 ;  /* 0x0000005283837223 */ /* 0x000fe20000010009 */
[----:B------:R-:W-:Y:S01]  /*125f0*/  FFMA.FTZ R82, R133, R75, R10 ;  /* 0x0000004b85527223 */ /* 0x000fe2000001000a */
[----:B------:R-:W-:Y:S01]  /*12600*/  FFMA.FTZ R135, R135, R74, R11 ;  /* 0x0000004a87877223 */ /* 0x000fe2000001000b */
[----:B------:R-:W-:Y:S02]  /*12610*/  PRMT R74, R52, 0x7632, R74 ;  /* 0x00007632344a7816 */ /* 0x000fe4000000004a */
[----:B------:R-:W-:Y:S02]  /*12620*/  PRMT R75, R50, 0x7632, R75 ;  /* 0x00007632324b7816 */ /* 0x000fe4000000004b */
[----:B------:R-:W-:Y:S01]  /*12630*/  SHF.L.U32 R84, R84, 0x10, RZ ;  /* 0x0000001054547819 */ /* 0x000fe200000006ff */
[----:B------:R-:W-:Y:S01]  /*12640*/  IMAD.U32 R74, R74, 0x10000, RZ ;  /* 0x000100004a4a7824 */ /* 0x000fe200078e00ff */
[----:B------:R-:W-:Y:S01]  /*12650*/  PRMT R89, R46, 0x7632, R89 ;  /* 0x000076322e597816 */ /* 0x000fe20000000059 */
[----:B------:R-:W-:-:S02]  /*12660*/  IMAD.U32 R75, R75, 0x10000, RZ ;  /* 0x000100004b4b7824 */ /* 0x000fc400078e00ff */
[----:B------:R-:W-:Y:S01]  /*12670*/  FFMA.FTZ R137, R137, R74, R12 ;  /* 0x0000004a89897223 */ /* 0x000fe2000001000c */
[----:B------:R-:W-:Y:S01]  /*12680*/  PRMT R74, R48, 0x7632, R74 ;  /* 0x00007632304a7816 */ /* 0x000fe2000000004a */
[----:B------:R-:W-:Y:S01]  /*12690*/  FFMA.FTZ R142, R142, R75, R6 ;  /* 0x0000004b8e8e7223 */ /* 0x000fe20000010006 */
[----:B------:R-:W-:Y:S01]  /*126a0*/  PRMT R75, R49, 0x7632, R75 ;  /* 0x00007632314b7816 */ /* 0x000fe2000000004b */
[----:B------:R-:W-:Y:S01]  /*126b0*/  FFMA.FTZ R140, R140, R84, R5 ;  /* 0x000000548c8c7223 */ /* 0x000fe20000010005 */
[----:B------:R-:W-:Y:S01]  /*126c0*/  PRMT R84, R47, 0x7632, R84 ;  /* 0x000076322f547816 */ /* 0x000fe20000000054 */
[----:B------:R-:W-:Y:S01]  /*126d0*/  IMAD.U32 R89, R89, 0x10000, RZ ;  /* 0x0001000059597824 */ /* 0x000fe200078e00ff */
[----:B------:R-:W-:Y:S01]  /*126e0*/  SHF.L.U32 R85, R75, 0x10, RZ ;  /* 0x000000104b557819 */ /* 0x000fe200000006ff */
[----:B------:R-:W-:Y:S01]  /*126f0*/  IMAD.U32 R75, R74, 0x10000, RZ ;  /* 0x000100004a4b7824 */ /* 0x000fe200078e00ff */
[----:B------:R-:W-:Y:S01]  /*12700*/  SHF.L.U32 R91, R84, 0x10, RZ ;  /* 0x00000010545b7819 */ /* 0x000fe200000006ff */
[----:B------:R-:W-:Y:S01]  /*12710*/  FFMA.FTZ R149, R149, R89, R2 ;  /* 0x0000005995957223 */ /* 0x000fe20000010002 */
[----:B------:R-:W-:Y:S01]  /*12720*/  PRMT R74, R44, 0x7632, R74 ;  /* 0x000076322c4a7816 */ /* 0x000fe2000000004a */
[----:B------:R-:W-:Y:S01]  /*12730*/  FFMA.FTZ R84, R146, R75, R8 ;  /* 0x0000004b92547223 */ /* 0x000fe20000010008 */
[----:B------:R-:W-:Y:S01]  /*12740*/  PRMT R75, R45, 0x7632, R75 ;  /* 0x000076322d4b7816 */ /* 0x000fe2000000004b */
[----:B------:R-:W-:Y:S01]  /*12750*/  FFMA.FTZ R85, R144, R85, R7 ;  /* 0x0000005590557223 */ /* 0x000fe20000010007 */
[----:B------:R-:W-:Y:S01]  /*12760*/  SHF.L.U32 R144, R61, 0x10, RZ ;  /* 0x000000103d907819 */ /* 0x000fe200000006ff */
[----:B------:R-:W-:Y:S01]  /*12770*/  IMAD.U32 R74, R74, 0x10000, RZ ;  /* 0x000100004a4a7824 */ /* 0x000fe200078e00ff */
[----:B------:R-:W-:Y:S01]  /*12780*/  SHF.L.U32 R75, R75, 0x10, RZ ;  /* 0x000000104b4b7819 */ /* 0x000fe200000006ff */
[----:B------:R-:W-:-:S02]  /*12790*/  FFMA.FTZ R91, R148, R91, R0 ;  /* 0x0000005b945b7223 */ /* 0x000fc40000010000 */
[----:B------:R-:W-:Y:S01]  /*127a0*/  FFMA.FTZ R151, R151, R74, R4 ;  /* 0x0000004a97977223 */ /* 0x000fe20000010004 */
[----:B------:R-:W-:Y:S01]  /*127b0*/  SHF.L.U32 R74, R63, 0x10, RZ ;  /* 0x000000103f4a7819 */ /* 0x000fe200000006ff */
[----:B------:R-:W-:Y:S01]  /*127c0*/  FFMA.FTZ R89, R150, R75, R3 ;  /* 0x0000004b96597223 */ /* 0x000fe20000010003 */
[----:B------:R-:W-:Y:S01]  /*127d0*/  SHF.R.S32.HI R75, RZ, 0x1f, R86 ;  /* 0x0000001fff4b7819 */ /* 0x000fe20000011456 */
[----:B------:R-:W-:Y:S02]  /*127e0*/  FFMA.FTZ R81, R81, R144, R115 ;  /* 0x0000009051517223 */ /* 0x000fe40000010073 */
[----:B------:R-:W-:Y:S01]  /*127f0*/  FFMA.FTZ R74, R77, R74, R113 ;  /* 0x0000004a4d4a7223 */ /* 0x000fe20000010071 */
[----:B------:R-:W-:Y:S01]  /*12800*/  LEA.HI R86, R75, R86, RZ, 0x3 ;  /* 0x000000564b567211 */ /* 0x000fe200078f18ff */
[----:B------:R-:W-:Y:S02]  /*12810*/  IMAD.U32 R75, R62, 0x10000, RZ ;  /* 0x000100003e4b7824 */ /* 0x000fe400078e00ff */
[----:B------:R-:W-:Y:S01]  /*12820*/  IMAD.U32 R77, R58, 0x10000, RZ ;  /* 0x000100003a4d7824 */ /* 0x000fe200078e00ff */
[----:B------:R-:W-:Y:S01]  /*12830*/  LEA.HI.SX32 R165, R86, R117, 0x1d ;  /* 0x0000007556a57211 */ /* 0x000fe200078feaff */
[----:B------:R-:W-:Y:S01]  /*12840*/  FFMA.FTZ R79, R79, R75, R114 ;  /* 0x0000004b4f4f7223 */ /* 0x000fe20000010072 */
[----:B------:R-:W-:-:S02]  /*12850*/  SHF.L.U32 R86, R51, 0x10, RZ ;  /* 0x0000001033567819 */ /* 0x000fc400000006ff */
[C---:B------:R-:W-:Y:S01]  /*12860*/  IADD3 R161, R165.reuse, 0x100, RZ ;  /* 0x00000100a5a17810 */ /* 0x040fe20007ffe0ff */
[C---:B------:R-:W-:Y:S01]  /*12870*/  VIADD R163, R165.reuse, 0x80 ;  /* 0x00000080a5a37836 */ /* 0x040fe20000000000 */
[C---:B------:R-:W-:Y:S01]  /*12880*/  IADD3 R75, R165.reuse, 0x200, RZ ;  /* 0x00000200a54b7810 */ /* 0x040fe20007ffe0ff */
[C---:B------:R-:W-:Y:S02]  /*12890*/  VIADD R159, R165.reuse, 0x180 ;  /* 0x00000180a59f7836 */ /* 0x040fe40000000000 */
[----:B0-----:R-:W-:-:S04]  /*128a0*/  IMAD.WIDE.U32 R164, R165, 0x10, R156 ;  /* 0x00000010a5a47825 */ /* 0x001fc800078e009c */
[----:B------:R-:W-:-:S04]  /*128b0*/  IMAD.WIDE.U32 R162, R163, 0x10, R156 ;  /* 0x00000010a3a27825 */ /* 0x000fc800078e009c */
[----:B------:R-:W-:-:S04]  /*128c0*/  IMAD.WIDE.U32 R160, R161, 0x10, R156 ;  /* 0x00000010a1a07825 */ /* 0x000fc800078e009c */
[----:B------:R-:W-:-:S04]  /*128d0*/  IMAD.WIDE.U32 R158, R159, 0x10, R156 ;  /* 0x000000109f9e7825 */ /* 0x000fc800078e009c */
[----:B------:R-:W-:Y:S01]  /*128e0*/  IMAD.WIDE.U32 R156, R75, 0x10, R156 ;  /* 0x000000104b9c7825 */ /* 0x000fe200078e009c */
[----:B------:R-:W-:Y:S02]  /*128f0*/  F2FP.BF16.F32.PACK_AB R75, R73, R74 ;  /* 0x0000004a494b723e */ /* 0x000fe400000010ff */
[----:B------:R-:W-:Y:S01]  /*12900*/  F2FP.BF16.F32.PACK_AB R74, R72, R79 ;  /* 0x0000004f484a723e */ /* 0x000fe200000010ff */
[----:B------:R-:W-:Y:S01]  /*12910*/  IMAD.U32 R72, R60, 0x10000, RZ ;  /* 0x000100003c487824 */ /* 0x000fe200078e00ff */
[----:B------:R-:W-:Y:S02]  /*12920*/  F2FP.BF16.F32.PACK_AB R73, R80, R81 ;  /* 0x000000515049723e */ /* 0x000fe400000010ff */
[----:B------:R-:W-:Y:S01]  /*12930*/  SHF.L.U32 R80, R55, 0x10, RZ ;  /* 0x0000001037507819 */ /* 0x000fe200000006ff */
[----:B------:R-:W-:Y:S01]  /*12940*/  FFMA.FTZ R72, R83, R72, R116 ;  /* 0x0000004853487223 */ /* 0x000fe20000010074 */
[----:B------:R-:W-:Y:S01]  /*12950*/  SHF.L.U32 R79, R59, 0x10, RZ ;  /* 0x000000103b4f7819 */ /* 0x000fe200000006ff */
[----:B------:R-:W-:Y:S01]  /*12960*/  FFMA.FTZ R83, R90, R77, R110 ;  /* 0x0000004d5a537223 */ /* 0x000fe2000001006e */
[----:B------:R-:W-:-:S02]  /*12970*/  IMAD.U32 R77, R56, 0x10000, RZ ;  /* 0x00010000384d7824 */ /* 0x000fc400078e00ff */
[----:B------:R-:W-:Y:S01]  /*12980*/  FFMA.FTZ R132, R132, R80, R105 ;  /* 0x0000005084847223 */ /* 0x000fe20000010069 */
[----:B------:R-:W-:Y:S01]  /*12990*/  SHF.L.U32 R80, R53, 0x10, RZ ;  /* 0x0000001035507819 */ /* 0x000fe200000006ff */
[----:B------:R-:W-:Y:S01]  /*129a0*/  FFMA.FTZ R88, R88, R79, R109 ;  /* 0x0000004f58587223 */ /* 0x000fe2000001006d */
[----:B------:R-:W-:Y:S01]  /*129b0*/  SHF.L.U32 R79, R57, 0x10, RZ ;  /* 0x00000010394f7819 */ /* 0x000fe200000006ff */
[----:B------:R-:W-:Y:S01]  /*129c0*/  FFMA.FTZ R130, R130, R77, R112 ;  /* 0x0000004d82827223 */ /* 0x000fe20000010070 */
[----:B------:R-:W-:Y:S01]  /*129d0*/  F2FP.BF16.F32.PACK_AB R78, R78, R83 ;  /* 0x000000534e4e723e */ /* 0x000fe200000010ff */
[----:B------:R-:W-:Y:S02]  /*129e0*/  IMAD.U32 R83, R52, 0x10000, RZ ;  /* 0x0001000034537824 */ /* 0x000fe400078e00ff */
[----:B------:R-:W-:Y:S01]  /*129f0*/  FFMA.FTZ R136, R136, R80, R107 ;  /* 0x0000005088887223 */ /* 0x000fe2000001006b */
[----:B------:R-:W-:Y:S01]  /*12a00*/  FFMA.FTZ R81, R128, R79, R111 ;  /* 0x0000004f80517223 */ /* 0x000fe2000001006f */
[----:B------:R-:W-:Y:S01]  /*12a10*/  F2FP.BF16.F32.PACK_AB R79, R87, R88 ;  /* 0x00000058574f723e */ /* 0x000fe200000010ff */
[----:B------:R-:W-:Y:S01]  /*12a20*/  FFMA.FTZ R80, R138, R83, R108 ;  /* 0x000000538a507223 */ /* 0x000fe2000001006c */
[----:B------:R-:W-:-:S02]  /*12a30*/  IMAD.U32 R83, R50, 0x10000, RZ ;  /* 0x0001000032537824 */ /* 0x000fc400078e00ff */
[----:B------:R-:W-:Y:S01]  /*12a40*/  FFMA.FTZ R87, R141, R86, R101 ;  /* 0x000000568d577223 */ /* 0x000fe20000010065 */
[----:B------:R-:W-:Y:S01]  /*12a50*/  SHF.L.U32 R86, R49, 0x10, RZ ;  /* 0x0000001031567819 */ /* 0x000fe200000006ff */
[----:B------:R-:W-:Y:S01]  /*12a60*/  FFMA.FTZ R143, R143, R83, R102 ;  /* 0x000000538f8f7223 */ /* 0x000fe20000010066 */
[----:B------:R-:W-:Y:S01]  /*12a70*/  IMAD.U32 R83, R48, 0x10000, RZ ;  /* 0x0001000030537824 */ /* 0x000fe200078e00ff */
[----:B------:R-:W-:Y:S02]  /*12a80*/  F2FP.BF16.F32.PACK_AB R77, R76, R81 ;  /* 0x000000514c4d723e */ /* 0x000fe400000010ff */
[----:B------:R-:W-:Y:S01]  /*12a90*/  FFMA.FTZ R88, R145, R86, R103 ;  /* 0x0000005691587223 */ /* 0x000fe20000010067 */
[----:B------:R-:W-:Y:S01]  /*12aa0*/  SHF.L.U32 R86, R47, 0x10, RZ ;  /* 0x000000102f567819 */ /* 0x000fe200000006ff */
[----:B------:R-:W-:Y:S01]  /*12ab0*/  FFMA.FTZ R147, R147, R83, R104 ;  /* 0x0000005393937223 */ /* 0x000fe20000010068 */
[----:B------:R-:W-:Y:S01]  /*12ac0*/  IMAD.U32 R83, R46, 0x10000, RZ ;  /* 0x000100002e537824 */ /* 0x000fe200078e00ff */
[----:B------:R-:W-:Y:S01]  /*12ad0*/  F2FP.BF16.F32.PACK_AB R76, R129, R130 ;  /* 0x00000082814c723e */ /* 0x000fe200000010ff */
[----:B------:R-:W-:-:S02]  /*12ae0*/  IMAD.U32 R81, R54, 0x10000, RZ ;  /* 0x0001000036517824 */ /* 0x000fc400078e00ff */
[----:B------:R-:W-:Y:S01]  /*12af0*/  FFMA.FTZ R154, R154, R86, R97 ;  /* 0x000000569a9a7223 */ /* 0x000fe20000010061 */
[----:B------:R-:W-:Y:S01]  /*12b00*/  FFMA.FTZ R90, R152, R83, R98 ;  /* 0x00000053985a7223 */ /* 0x000fe20000010062 */
[----:B------:R-:W-:Y:S01]  /*12b10*/  SHF.L.U32 R86, R45, 0x10, RZ ;  /* 0x000000102d567819 */ /* 0x000fe200000006ff */
[----:B------:R-:W-:Y:S02]  /*12b20*/  IMAD.U32 R83, R44, 0x10000, RZ ;  /* 0x000100002c537824 */ /* 0x000fe400078e00ff */
[----:B------:R-:W-:Y:S01]  /*12b30*/  FFMA.FTZ R81, R134, R81, R106 ;  /* 0x0000005186517223 */ /* 0x000fe2000001006a */
[----:B------:R-:W-:Y:S01]  /*12b40*/  F2FP.BF16.F32.PACK_AB R72, R139, R72 ;  /* 0x000000488b48723e */ /* 0x000fe200000010ff */
[----:B------:R-:W-:Y:S01]  /*12b50*/  FFMA.FTZ R130, R153, R86, R99 ;  /* 0x0000005699827223 */ /* 0x000fe20000010063 */
[----:B------:R-:W-:Y:S02]  /*12b60*/  FFMA.FTZ R128, R155, R83, R100 ;  /* 0x000000539b807223 */ /* 0x000fe40000010064 */
[----:B------:R-:W-:Y:S01]  /*12b70*/  F2FP.BF16.F32.PACK_AB R82, R82, R81 ;  /* 0x000000515252723e */ /* 0x000fe200000010ff */
[----:B------:R0:W-:Y:S01]  /*12b80*/  STG.E.128 desc[UR6][R164.64], R72 ;  /* 0x00000048a4007986 */ /* 0x0001e2000c101d06 */
[----:B------:R-:W-:-:S02]  /*12b90*/  F2FP.BF16.F32.PACK_AB R83, R131, R132 ;  /* 0x000000848353723e */ /* 0x000fc400000010ff */
[----:B------:R-:W-:Y:S01]  /*12ba0*/  F2FP.BF16.F32.PACK_AB R81, R135, R136 ;  /* 0x000000888751723e */ /* 0x000fe200000010ff */
[----:B------:R0:W-:Y:S01]  /*12bb0*/  STG.E.128 desc[UR6][R162.64], R76 ;  /* 0x0000004ca2007986 */ /* 0x0001e2000c101d06 */
[----:B------:R-:W-:Y:S02]  /*12bc0*/  F2FP.BF16.F32.PACK_AB R80, R137, R80 ;  /* 0x000000508950723e */ /* 0x000fe400000010ff */
[----:B------:R-:W-:Y:S02]  /*12bd0*/  F2FP.BF16.F32.PACK_AB R87, R140, R87 ;  /* 0x000000578c57723e */ /* 0x000fe400000010ff */
[----:B------:R-:W-:Y:S01]  /*12be0*/  F2FP.BF16.F32.PACK_AB R86, R142, R143 ;  /* 0x0000008f8e56723e */ /* 0x000fe200000010ff */
[----:B------:R0:W-:Y:S01]  /*12bf0*/  STG.E.128 desc[UR6][R160.64], R80 ;  /* 0x00000050a0007986 */ /* 0x0001e2000c101d06 */
[----:B------:R-:W-:Y:S02]  /*12c00*/  F2FP.BF16.F32.PACK_AB R85, R85, R88 ;  /* 0x000000585555723e */ /* 0x000fe400000010ff */
[----:B------:R-:W-:-:S02]  /*12c10*/  F2FP.BF16.F32.PACK_AB R84, R84, R147 ;  /* 0x000000935454723e */ /* 0x000fc400000010ff */
[----:B------:R-:W-:Y:S02]  /*12c20*/  F2FP.BF16.F32.PACK_AB R91, R91, R154 ;  /* 0x0000009a5b5b723e */ /* 0x000fe400000010ff */
[----:B------:R-:W-:Y:S01]  /*12c30*/  F2FP.BF16.F32.PACK_AB R90, R149, R90 ;  /* 0x0000005a955a723e */ /* 0x000fe200000010ff */
[----:B------:R0:W-:Y:S01]  /*12c40*/  STG.E.128 desc[UR6][R158.64], R84 ;  /* 0x000000549e007986 */ /* 0x0001e2000c101d06 */
[----:B------:R-:W-:Y:S02]  /*12c50*/  F2FP.BF16.F32.PACK_AB R89, R89, R130 ;  /* 0x000000825959723e */ /* 0x000fe400000010ff */
[----:B------:R-:W-:-:S05]  /*12c60*/  F2FP.BF16.F32.PACK_AB R88, R151, R128 ;  /* 0x000000809758723e */ /* 0x000fca00000010ff */
[----:B------:R0:W-:Y:S02]  /*12c70*/  STG.E.128 desc[UR6][R156.64], R88 ;  /* 0x000000589c007986 */ /* 0x0001e4000c101d06 */
.L_x_3934:
[----:B------:R-:W-:Y:S05]  /*12c80*/  BSYNC B0 ;  /* 0x0000000000007941 */ /* 0x000fea0003800000 */
.L_x_3933:
[----:B------:R-:W-:Y:S02]  /*12c90*/  IADD3 R118, R118, UR16, RZ ;  /* 0x0000001076767c10 */ /* 0x000fe4000fffe0ff */
[----:B------:R-:W-:Y:S02]  /*12ca0*/  SEL R139, RZ, 0x1, P0 ;  /* 0x00000001ff8b7807 */ /* 0x000fe40000000000 */
[----:B------:R-:W-:-:S13]  /*12cb0*/  ISETP.GE.AND P1, PT, R118, UR17, PT ;  /* 0x0000001176007c0c */ /* 0x000fda000bf26270 */
[----:B------:R-:W-:Y:S05]  /*12cc0*/  @!P1 BRA `(.L_x_3935) ;  /* 0xfffffedc00e49947 */ /* 0x000fea000383ffff */
[----:B------:R-:W-:Y:S05]  /*12cd0*/  EXIT ;  /* 0x000000000000794d */ /* 0x000fea0003800000 */
.L_x_3932:
[----:B------:R-:W-:Y:S01]  /*12ce0*/  HFMA2.MMA R157, -RZ, RZ, 0, 5.9604644775390625e-08 ;  /* 0x00000001ff9d7435 */ /* 0x000fe200000001ff */
[----:B------:R-:W-:Y:S01]  /*12cf0*/  IMAD.MOV.U32 R165, RZ, RZ, R73 ;  /* 0x000000ffffa57224 */ /* 0x000fe200078e0049 */
[----:B------:R-:W-:Y:S01]  /*12d00*/  MOV R139, 0xffffffff ;  /* 0xffffffff008b7802 */ /* 0x000fe20000000f00 */
[----:B------:R-:W-:-:S08]  /*12d10*/  IMAD.MOV.U32 R158, RZ, RZ, 0x1f ;  /* 0x0000001fff9e7424 */ /* 0x000fd000078e00ff */
[----:B-----5:R-:W-:Y:S05]  /*12d20*/  WARPSYNC.COLLECTIVE R139, `(.L_x_3936) ;  /* 0x000000008b087348 */ /* 0x020fea0003c00000 */
[----:B------:R0:W1:Y:S02]  /*12d30*/  SHFL.BFLY P2, R163, R165, R157, R158 ;  /* 0x0c00009da5a37389 */ /* 0x000064000004009e */
[----:B01---5:R-:W-:Y:S01]  /*12d40*/  ENDCOLLECTIVE ;  /* 0x000000000000791b */ /* 0x023fe20003800000 */
.L_x_3936:
[----:B------:R-:W-:Y:S02]  /*12d50*/  IMAD.MOV.U32 R157, RZ, RZ, 0x2 ;  /* 0x00000002ff9d7424 */ /* 0x000fe400078e00ff */
[----:B------:R-:W-:-:S04]  /*12d60*/  IMAD.MOV.U32 R72, RZ, RZ, R163 ;  /* 0x000000ffff487224 */ /* 0x000fc800078e00a3 */
[----:B------:R-:W-:-:S05]  /*12d70*/  FADD.FTZ R159, R73, R72 ;  /* 0x00000048499f7221 */ /* 0x000fca0000010000 */
[----:B------:R-:W-:-:S07]  /*12d80*/  MOV R165, R159 ;  /* 0x0000009f00a57202 */ /* 0x000fce0000000f00 */
[----:B------:R-:W-:Y:S05]  /*12d90*/  WARPSYNC.COLLECTIVE R139, `(.L_x_3937) ;  /* 0x000000008b087348 */ /* 0x000fea0003c00000 */
[----:B------:R0:W1:Y:S02]  /*12da0*/  SHFL.BFLY P2, R163, R165, R157, R158 ;  /* 0x0c00009da5a37389 */ /* 0x000064000004009e */
[----:B01----:R-:W-:Y:S01]  /*12db0*/  ENDCOLLECTIVE ;  /* 0x000000000000791b */ /* 0x003fe20003800000 */
.L_x_3937:
[----:B------:R-:W-:Y:S01]  /*12dc0*/  HFMA2.MMA R157, -RZ, RZ, 0, 2.384185791015625e-07 ;  /* 0x00000004ff9d7435 */ /* 0x000fe200000001ff */
[----:B------:R-:W-:-:S05]  /*12dd0*/  MOV R72, R163 ;  /* 0x000000a300487202 */ /* 0x000fca0000000f00 */
[----:B------:R-:W-:-:S04]  /*12de0*/  FADD.FTZ R160, R159, R72 ;  /* 0x000000489fa07221 */ /* 0x000fc80000010000 */
[----:B------:R-:W-:-:S07]  /*12df0*/  IMAD.MOV.U32 R165, RZ, RZ, R160 ;  /* 0x000000ffffa57224 */ /* 0x000fce00078e00a0 */
[----:B------:R-:W-:Y:S05]  /*12e00*/  WARPSYNC.COLLECTIVE R139, `(.L_x_3938) ;  /* 0x000000008b087348 */ /* 0x000fea0003c00000 */
[----:B------:R0:W1:Y:S02]  /*12e10*/  SHFL.BFLY P2, R163, R165, R157, R158 ;  /* 0x0c00009da5a37389 */ /* 0x000064000004009e */
[----:B01----:R-:W-:Y:S01]  /*12e20*/  ENDCOLLECTIVE ;  /* 0x000000000000791b */ /* 0x003fe20003800000 */
.L_x_3938:
[----:B------:R-:W-:Y:S02]  /*12e30*/  IMAD.MOV.U32 R157, RZ, RZ, 0x8 ;  /* 0x00000008ff9d7424 */ /* 0x000fe400078e00ff */
[----:B------:R-:W-:-:S04]  /*12e40*/  IMAD.MOV.U32 R161, RZ, RZ, R163 ;  /* 0x000000ffffa17224 */ /* 0x000fc800078e00a3 */
[----:B------:R-:W-:-:S05]  /*12e50*/  FADD.FTZ R161, R160, R161 ;  /* 0x000000a1a0a17221 */ /* 0x000fca0000010000 */
[----:B------:R-:W-:-:S07]  /*12e60*/  MOV R165, R161 ;  /* 0x000000a100a57202 */ /* 0x000fce0000000f00 */
[----:B------:R-:W-:Y:S05]  /*12e70*/  WARPSYNC.COLLECTIVE R139, `(.L_x_3939) ;  /* 0x000000008b087348 */ /* 0x000fea0003c00000 */
[----:B------:R0:W1:Y:S02]  /*12e80*/  SHFL.BFLY P2, R163, R165, R157, R158 ;  /* 0x0c00009da5a37389 */ /* 0x000064000004009e */
[----:B01----:R-:W-:Y:S01]  /*12e90*/  ENDCOLLECTIVE ;  /* 0x000000000000791b */ /* 0x003fe20003800000 */
.L_x_3939:
[----:B------:R-:W-:Y:S01]  /*12ea0*/  HFMA2.MMA R157, -RZ, RZ, 0, 9.5367431640625e-07 ;  /* 0x00000010ff9d7435 */ /* 0x000fe200000001ff */
[----:B------:R-:W-:-:S05]  /*12eb0*/  MOV R72, R163 ;  /* 0x000000a300487202 */ /* 0x000fca0000000f00 */
[----:B------:R-:W-:-:S04]  /*12ec0*/  FADD.FTZ R162, R161, R72 ;  /* 0x00000048a1a27221 */ /* 0x000fc80000010000 */
[----:B------:R-:W-:-:S07]  /*12ed0*/  IMAD.MOV.U32 R165, RZ, RZ, R162 ;  /* 0x000000ffffa57224 */ /* 0x000fce00078e00a2 */
[----:B------:R-:W-:Y:S05]  /*12ee0*/  WARPSYNC.COLLECTIVE R139, `(.L_x_3940) ;  /* 0x000000008b087348 */ /* 0x000fea0003c00000 */
[----:B------:R0:W1:Y:S02]  /*12ef0*/  SHFL.BFLY P2, R163, R165, R157, R158 ;  /* 0x0c00009da5a37389 */ /* 0x000064000004009e */
[----:B01----:R-:W-:Y:S01]  /*12f00*/  ENDCOLLECTIVE ;  /* 0x000000000000791b */ /* 0x003fe20003800000 */
.L_x_3940:
[----:B------:R-:W-:Y:S01]  /*12f10*/  MOV R157, 0x1 ;  /* 0x00000001009d7802 */ /* 0x000fe20000000f00 */
[----:B------:R-:W-:-:S04]  /*12f20*/  FADD.FTZ R72, R162, R163 ;  /* 0x000000a3a2487221 */ /* 0x000fc80000010000 */
[----:B------:R-:W-:-:S04]  /*12f30*/  FMUL.FTZ R72, R72, 0.00078125001164153218269 ;  /* 0x3a4ccccd48487820 */ /* 0x000fc80000410000 */
[C---:B------:R-:W-:Y:S01]  /*12f40*/  FADD.FTZ R73, -R72.reuse, R83 ;  /* 0x0000005348497221 */ /* 0x040fe20000010100 */
[C---:B------:R-:W-:Y:S01]  /*12f50*/  FADD.FTZ R160, -R72.reuse, R82 ;  /* 0x0000005248a07221 */ /* 0x040fe20000010100 */
[----:B------:R-:W-:Y:S02]  /*12f60*/  FADD.FTZ R158, -R72, R79 ;  /* 0x0000004f489e7221 */ /* 0x000fe40000010100 */
[----:B------:R-:W-:-:S04]  /*12f70*/  FFMA.FTZ R73, R73, R73, RZ ;  /* 0x0000004949497223 */ /* 0x000fc800000100ff */
[----:B------:R-:W-:Y:S01]  /*12f80*/  FFMA.FTZ R73, R160, R160, R73 ;  /* 0x000000a0a0497223 */ /* 0x000fe20000010049 */
[----:B------:R-:W-:-:S04]  /*12f90*/  FADD.FTZ R160, -R72, R81 ;  /* 0x0000005148a07221 */ /* 0x000fc80000010100 */
[----:B------:R-:W-:Y:S01]  /*12fa0*/  FFMA.FTZ R73, R160, R160, R73 ;  /* 0x000000a0a0497223 */ /* 0x000fe20000010049 */
[----:B------:R-:W-:-:S04]  /*12fb0*/  FADD.FTZ R160, -R72, R80 ;  /* 0x0000005048a07221 */ /* 0x000fc80000010100 */
[----:B------:R-:W-:-:S04]  /*12fc0*/  FFMA.FTZ R73, R160, R160, R73 ;  /* 0x000000a0a0497223 */ /* 0x000fc80000010049 */
        /* <DEDUP_REMOVED lines=71> */
[----:B------:R-:W-:-:S03]  /*13440*/  IMAD.MOV.U32 R158, RZ, RZ, 0x1f ;  /* 0x0000001fff9e7424 */ /* 0x000fc600078e00ff */
[----:B------:R-:W-:-:S07]  /*13450*/  IMAD.MOV.U32 R165, RZ, RZ, R73 ;  /* 0x000000ffffa57224 */ /* 0x000fce00078e0049 */
[----:B------:R-:W-:Y:S05]  /*13460*/  WARPSYNC.COLLECTIVE R139, `(.L_x_3941) ;  /* 0x000000008b087348 */ /* 0x000fea0003c00000 */
[----:B------:R0:W1:Y:S02]  /*13470*/  SHFL.BFLY P2, R163, R165, R157, R158 ;  /* 0x0c00009da5a37389 */ /* 0x000064000004009e */
[----:B01----:R-:W-:Y:S01]  /*13480*/  ENDCOLLECTIVE ;  /* 0x000000000000791b */ /* 0x003fe20003800000 */
.L_x_3941:
[----:B------:R-:W-:Y:S01]  /*13490*/  HFMA2.MMA R157, -RZ, RZ, 0, 1.1920928955078125e-07 ;  /* 0x00000002ff9d7435 */ /* 0x000fe200000001ff */
[----:B------:R-:W-:-:S05]  /*134a0*/  MOV R160, R163 ;  /* 0x000000a300a07202 */ /* 0x000fca0000000f00 */
[----:B------:R-:W-:-:S04]  /*134b0*/  FADD.FTZ R160, R73, R160 ;  /* 0x000000a049a07221 */ /* 0x000fc80000010000 */
[----:B------:R-:W-:-:S07]  /*134c0*/  IMAD.MOV.U32 R165, RZ, RZ, R160 ;  /* 0x000000ffffa57224 */ /* 0x000fce00078e00a0 */
[----:B------:R-:W-:Y:S05]  /*134d0*/  WARPSYNC.COLLECTIVE R139, `(.L_x_3942) ;  /* 0x000000008b087348 */ /* 0x000fea0003c00000 */
[----:B------:R0:W1:Y:S02]  /*134e0*/  SHFL.BFLY P2, R163, R165, R157, R158 ;  /* 0x0c00009da5a37389 */ /* 0x000064000004009e */
[----:B01----:R-:W-:Y:S01]  /*134f0*/  ENDCOLLECTIVE ;  /* 0x000000000000791b */ /* 0x003fe20003800000 */
.L_x_3942:
[----:B------:R-:W-:Y:S02]  /*13500*/  IMAD.MOV.U32 R157, RZ, RZ, 0x4 ;  /* 0x00000004ff9d7424 */ /* 0x000fe400078e00ff */
[----:B------:R-:W-:-:S04]  /*13510*/  IMAD.MOV.U32 R159, RZ, RZ, R163 ;  /* 0x000000ffff9f7224 */ /* 0x000fc800078e00a3 */
[----:B------:R-:W-:-:S05]  /*13520*/  FADD.FTZ R159, R160, R159 ;  /* 0x0000009fa09f7221 */ /* 0x000fca0000010000 */
[----:B------:R-:W-:-:S07]  /*13530*/  MOV R165, R159 ;  /* 0x0000009f00a57202 */ /* 0x000fce0000000f00 */
[----:B------:R-:W-:Y:S05]  /*13540*/  WARPSYNC.COLLECTIVE R139, `(.L_x_3943) ;  /* 0x000000008b087348 */ /* 0x000fea0003c00000 */
[----:B------:R0:W1:Y:S02]  /*13550*/  SHFL.BFLY P2, R163, R165, R157, R158 ;  /* 0x0c00009da5a37389 */ /* 0x000064000004009e */
[----:B01----:R-:W-:Y:S01]  /*13560*/  ENDCOLLECTIVE ;  /* 0x000000000000791b */ /* 0x003fe20003800000 */
.L_x_3943:
[----:B------:R-:W-:Y:S01]  /*13570*/  HFMA2.MMA R157, -RZ, RZ, 0, 4.76837158203125e-07 ;  /* 0x00000008ff9d7435 */ /* 0x000fe200000001ff */
[----:B------:R-:W-:-:S05]  /*13580*/  MOV R162, R163 ;  /* 0x000000a300a27202 */ /* 0x000fca0000000f00 */
[----:B------:R-:W-:-:S04]  /*13590*/  FADD.FTZ R162, R159, R162 ;  /* 0x000000a29fa27221 */ /* 0x000fc80000010000 */
[----:B------:R-:W-:-:S07]  /*135a0*/  IMAD.MOV.U32 R165, RZ, RZ, R162 ;  /* 0x000000ffffa57224 */ /* 0x000fce00078e00a2 */
[----:B------:R-:W-:Y:S05]  /*135b0*/  WARPSYNC.COLLECTIVE R139, `(.L_x_3944) ;  /* 0x000000008b087348 */ /* 0x000fea0003c00000 */
[----:B------:R0:W1:Y:S02]  /*135c0*/  SHFL.BFLY P2, R163, R165, R157, R158 ;  /* 0x0c00009da5a37389 */ /* 0x000064000004009e */
[----:B01----:R-:W-:Y:S01]  /*135d0*/  ENDCOLLECTIVE ;  /* 0x000000000000791b */ /* 0x003fe20003800000 */
.L_x_3944:
[----:B------:R-:W-:Y:S02]  /*135e0*/  IMAD.MOV.U32 R157, RZ, RZ, 0x10 ;  /* 0x00000010ff9d7424 */ /* 0x000fe400078e00ff */
[----:B------:R-:W-:-:S04]  /*135f0*/  IMAD.MOV.U32 R161, RZ, RZ, R163 ;  /* 0x000000ffffa17224 */ /* 0x000fc800078e00a3 */
[----:B------:R-:W-:-:S05]  /*13600*/  FADD.FTZ R161, R162, R161 ;  /* 0x000000a1a2a17221 */ /* 0x000fca0000010000 */
[----:B------:R-:W-:-:S07]  /*13610*/  MOV R165, R161 ;  /* 0x000000a100a57202 */ /* 0x000fce0000000f00 */
[----:B------:R-:W-:Y:S05]  /*13620*/  WARPSYNC.COLLECTIVE R139, `(.L_x_3945) ;  /* 0x000000008b087348 */ /* 0x000fea0003c00000 */
[----:B------:R0:W1:Y:S02]  /*13630*/  SHFL.BFLY P2, R163, R165, R157, R158 ;  /* 0x0c00009da5a37389 */ /* 0x000064000004009e */
[----:B01----:R-:W-:Y:S01]  /*13640*/  ENDCOLLECTIVE ;  /* 0x000000000000791b */ /* 0x003fe20003800000 */
.L_x_3945:
[----:B------:R-:W-:Y:S01]  /*13650*/  MOV R164, R163 ;  /* 0x000000a300a47202 */ /* 0x000fe20000000f00 */
[----:B------:R-:W-:Y:S06]  /*13660*/  BRA `(.L_x_3946) ;  /* 0xffffffe000e47947 */ /* 0x000fec000383ffff */
.L_x_3947:
        /* <DEDUP_REMOVED lines=9> */
.L_x_37175:


//--------------------- .text._ZN10layer_norm13ln_fwd_kernelINS_13Kernel_traitsI6__halfS2_S2_S2_fjLj5120ELj1ELj1ELj4ELj16ENS_18Kernel_traits_baseILj5120ES2_S2_S2_S2_fjLj128EEEEELb0ELb0ELb0ELb0EEEvNS_9FwdParamsE --------------------------
	.section	.text._ZN10layer_norm13ln_fwd_kernelINS_13Kernel_traitsI6__halfS2_S2_S2_fjLj5120ELj1ELj1ELj4ELj16ENS_18Kernel_traits_baseILj5120ES2_S2_S2_S2_fjLj128EEEEELb0ELb0ELb0ELb0EEEvNS_9FwdParamsE,"ax",@progbits
	.align	128
        .global         _ZN10layer_norm13ln_fwd_kernelINS_13Kernel_traitsI6__halfS2_S2_S2_fjLj5120ELj1ELj1ELj4ELj16ENS_18Kernel_traits_baseILj5120ES2_S2_S2_S2_fjLj128EEEEELb0ELb0ELb0ELb0EEEvNS_9FwdParamsE
        .type           _ZN10layer_norm13ln_fwd_kernelINS_13Kernel_traitsI6__halfS2_S2_S2_fjLj5120ELj1ELj1ELj4ELj16ENS_18Kernel_traits_baseILj5120ES2_S2_S2_S2_fjLj128EEEEELb0ELb0ELb0ELb0EEEvNS_9FwdParamsE,@function
        .size           _ZN10layer_norm13ln_fwd_kernelINS_13Kernel_traitsI6__halfS2_S2_S2_fjLj5120ELj1ELj1ELj4ELj16ENS_18Kernel_traits_baseILj5120ES2_S2_S2_S2_fjLj128EEEEELb0ELb0ELb0ELb0EEEvNS_9FwdParamsE,(.L_x_37176 - _ZN10layer_norm13ln_fwd_kernelINS_13Kernel_traitsI6__halfS2_S2_S2_fjLj5120ELj1ELj1ELj4ELj16ENS_18Kernel_traits_baseILj5120ES2_S2_S2_S2_fjLj128EEEEELb0ELb0ELb0ELb0EEEvNS_9FwdParamsE)
        .other          _ZN10layer_norm13ln_fwd_kernelINS_13Kernel_traitsI6__halfS2_S2_S2_fjLj5120ELj1ELj1ELj4ELj16ENS_18Kernel_traits_baseILj5120ES2_S2_S2_S2_fjLj128EEEEELb0ELb0ELb0ELb0EEEvNS_9FwdParamsE,@"STO_CUDA_ENTRY STV_DEFAULT"
_ZN10layer_norm13ln_fwd_kernelINS_13Kernel_traitsI6__halfS2_S2_S2_fjLj5120ELj1ELj1ELj4ELj16ENS_18Kernel_traits_baseILj5120ES2_S2_S2_S2_fjLj128EEEEELb0ELb0ELb0ELb0EEEvNS_9FwdParamsE:
.text._ZN10layer_norm13ln_fwd_kernelINS_13Kernel_traitsI6__halfS2_S2_S2_fjLj5120ELj1ELj1ELj4ELj16ENS_18Kernel_traits_baseILj5120ES2_S2_S2_S2_fjLj128EEEEELb0ELb0ELb0ELb0EEEvNS_9FwdParamsE:
        /* <DEDUP_REMOVED lines=17> */
[----:B------:R-:W-:Y:S02]  /*0110*/  LOP3.LUT R3, R0, 0x7f, RZ, 0xc0, !PT ;  /* 0x0000007f00037812 */ /* 0x000fe400078ec0ff */
[----:B------:R-:W-:Y:S01]  /*0120*/  P2R R4, PR, RZ, 0x8 ;  /* 0x00000008ff047803 */ /* 0x000fe20000000000 */
[----:B------:R-:W-:Y:S06]  /*0130*/  @!P2 BRA `(.L_x_3949) ;  /* 0x000000000030a947 */ /* 0x000fec0003800000 */
        /* <DEDUP_REMOVED lines=8> */
[----:B------:R0:W5:Y:S01]  /*01c0*/  LDG.E.128 R12, desc[UR4][R8.64] ;  /* 0x00000004080c7981 */ /* 0x000162000c1e1d00 */
[----:B------:R-:W-:Y:S02]  /*01d0*/  LOP3.LUT R3, R3, 0x80, RZ, 0xfc, !PT ;  /* 0x0000008003037812 */ /* 0x000fe400078efcff */
[----:B------:R-:W-:Y:S02]  /*01e0*/  @!P0 CS2R R4, SRZ ;  /* 0x0000000000048805 */ /* 0x000fe4000001ff00 */
[----:B0-----:R-:W-:-:S07]  /*01f0*/  @!P0 CS2R R6, SRZ ;  /* 0x0000000000068805 */ /* 0x001fce000001ff00 */
.L_x_3949:
[----:B------:R-:W-:Y:S05]  /*0200*/  BSYNC B0 ;  /* 0x0000000000007941 */ /* 0x000fea0003800000 */
.L_x_3948:
        /* <DEDUP_REMOVED lines=11> */
[----:B------:R-:W-:Y:S02]  /*02c0*/  IADD3 R3, R3, 0x80, RZ ;  /* 0x0000008003037810 */ /* 0x000fe40007ffe0ff */
[----:B------:R-:W-:Y:S02]  /*02d0*/  @!P0 CS2R R32, SRZ ;  /* 0x0000000000208805 */ /* 0x000fe4000001ff00 */
[----:B0-----:R-:W-:-:S07]  /*02e0*/  @!P0 CS2R R34, SRZ ;  /* 0x0000000000228805 */ /* 0x001fce000001ff00 */
.L_x_3951:
[----:B------:R-:W-:Y:S05]  /*02f0*/  BSYNC B0 ;  /* 0x0000000000007941 */ /* 0x000fea0003800000 */
.L_x_3950:
        /* <DEDUP_REMOVED lines=14> */
.L_x_3953:
[----:B------:R-:W-:Y:S05]  /*03e0*/  BSYNC B0 ;  /* 0x0000000000007941 */ /* 0x000fea0003800000 */
.L_x_3952:
        /* <DEDUP_REMOVED lines=14> */
.L_x_3955:
[----:B------:R-:W-:Y:S05]  /*04d0*/  BSYNC B0 ;  /* 0x0000000000007941 */ /* 0x000fea0003800000 */
.L_x_3954:
        /* <DEDUP_REMOVED lines=13> */
.L_x_3957:
[----:B------:R-:W-:Y:S05]  /*05b0*/  BSYNC B0 ;  /* 0x0000000000007941 */ /* 0x000fea0003800000 */
.L_x_3956:
        /* <DEDUP_REMOVED lines=9> */
[--C-:B-----5:R-:W-:Y:S01]  /*0650*/  HADD2.F32 R27, -RZ, R12.reuse.H0_H0 ;  /* 0x2000000cff1b7230 */ /* 0x120fe20000004100 */
[----:B------:R-:W-:Y:S01]  /*0660*/  ISETP.NE.U32.AND P0, PT, R80, RZ, PT ;  /* 0x000000ff5000720c */ /* 0x000fe20003f05070 */
[----:B------:R-:W-:Y:S01]  /*0670*/  HADD2.F32 R26, -RZ, R12.H1_H1 ;  /* 0x3000000cff1a7230 */ /* 0x000fe20000004100 */
[----:B------:R-:W-:Y:S01]  /*0680*/  ULDC.U8 UR6, c[0x0][0x2a0] ;  /* 0x0000a80000067ab9 */ /* 0x000fe20000000000 */
[--C-:B------:R-:W-:Y:S01]  /*0690*/  HADD2.F32 R25, -RZ, R13.reuse.H0_H0 ;  /* 0x2000000dff197230 */ /* 0x100fe20000004100 */
[----:B------:R-:W-:Y:S01]  /*06a0*/  ISETP.NE.AND P3, PT, RZ, UR6, PT ;  /* 0x00000006ff007c0c */ /* 0x000fe2000bf65270 */
[----:B------:R-:W-:Y:S01]  /*06b0*/  HADD2.F32 R24, -RZ, R13.H1_H1 ;  /* 0x3000000dff187230 */ /* 0x000fe20000004100 */
[----:B------:R-:W-:Y:S01]  /*06c0*/  HFMA2.MMA R140, -RZ, RZ, 0, 5.9604644775390625e-08 ;  /* 0x00000001ff8c7435 */ /* 0x000fe200000001ff */
[--C-:B------:R-:W-:Y:S01]  /*06d0*/  HADD2.F32 R23, -RZ, R14.reuse.H0_H0 ;  /* 0x2000000eff177230 */ /* 0x100fe20000004100 */
[----:B------:R-:W-:Y:S01]  /*06e0*/  ISETP.NE.AND.EX P0, PT, R81, RZ, PT, P0 ;  /* 0x000000ff5100720c */ /* 0x000fe20003f05300 */
[----:B------:R-:W-:Y:S01]  /*06f0*/  HADD2.F32 R22, -RZ, R14.H1_H1 ;  /* 0x3000000eff167230 */ /* 0x000fe20000004100 */
[----:B------:R-:W-:Y:S01]  /*0700*/  P2R R103, PR, RZ, 0x8 ;  /* 0x00000008ff677803 */ /* 0x000fe20000000000 */
[--C-:B------:R-:W-:Y:S01]  /*0710*/  HADD2.F32 R21, -RZ, R15.reuse.H0_H0 ;  /* 0x2000000fff157230 */ /* 0x100fe20000004100 */
[----:B------:R-:W-:Y:S01]  /*0720*/  ULDC UR10, c[0x0][0x218] ;  /* 0x00008600000a7ab9 */ /* 0x000fe20000000800 */
[----:B------:R-:W-:Y:S01]  /*0730*/  HADD2.F32 R20, -RZ, R15.H1_H1 ;  /* 0x3000000fff147230 */ /* 0x000fe20000004100 */
[----:B------:R-:W-:Y:S01]  /*0740*/  ULDC UR7, c[0x0][0x290] ;  /* 0x0000a40000077ab9 */ /* 0x000fe20000000800 */
[--C-:B------:R-:W-:Y:S01]  /*0750*/  HADD2.F32 R15, -RZ, R6.reuse.H0_H0 ;  /* 0x20000006ff0f7230 */ /* 0x100fe20000004100 */
[----:B------:R-:W-:Y:S01]  /*0760*/  ULDC.64 UR12, c[0x0][0x230] ;  /* 0x00008c00000c7ab9 */ /* 0x000fe20000000a00 */
[----:B------:R-:W-:Y:S01]  /*0770*/  HADD2.F32 R14, -RZ, R6.H1_H1 ;  /* 0x30000006ff0e7230 */ /* 0x000fe20000004100 */
[----:B------:R-:W-:Y:S01]  /*0780*/  ULDC.64 UR8, c[0x0][0x210] ;  /* 0x0000840000087ab9 */ /* 0x000fe20000000a00 */
[----:B------:R-:W-:-:S02]  /*0790*/  HADD2.F32 R13, -RZ, R7.H0_H0 ;  /* 0x20000007ff0d7230 */ /* 0x000fc40000004100 */
[----:B------:R-:W-:Y:S02]  /*07a0*/  HADD2.F32 R12, -RZ, R7.H1_H1 ;  /* 0x30000007ff0c7230 */ /* 0x000fe40000004100 */
[--C-:B------:R-:W-:Y:S02]  /*07b0*/  HADD2.F32 R19, -RZ, R4.reuse.H0_H0 ;  /* 0x20000004ff137230 */ /* 0x100fe40000004100 */
[----:B------:R-:W-:Y:S02]  /*07c0*/  HADD2.F32 R18, -RZ, R4.H1_H1 ;  /* 0x30000004ff127230 */ /* 0x000fe40000004100 */
[--C-:B------:R-:W-:Y:S02]  /*07d0*/  HADD2.F32 R17, -RZ, R5.reuse.H0_H0 ;  /* 0x20000005ff117230 */ /* 0x100fe40000004100 */
[----:B------:R-:W-:Y:S02]  /*07e0*/  HADD2.F32 R16, -RZ, R5.H1_H1 ;  /* 0x30000005ff107230 */ /* 0x000fe40000004100 */
        /* <DEDUP_REMOVED lines=31> */
[----:B------:R-:W-:Y:S01]  /*09e0*/  HADD2.F32 R82, -RZ, R36.H1_H1 ;  /* 0x30000024ff527230 */ /* 0x000fe20000004100 */
[----:B------:R-:W-:Y:S01]  /*09f0*/  SHF.R.S32.HI R36, RZ, 0x3, R83 ;  /* 0x00000003ff247819 */ /* 0x000fe20000011453 */
[--C-:B------:R-:W-:Y:S02]  /*0a00*/  HADD2.F32 R57, -RZ, R58.reuse.H0_H0 ;  /* 0x2000003aff397230 */ /* 0x100fe40000004100 */
[----:B------:R-:W-:Y:S02]  /*0a10*/  HADD2.F32 R66, -RZ, R58.H1_H1 ;  /* 0x3000003aff427230 */ /* 0x000fe40000004100 */
[--C-:B------:R-:W-:Y:S02]  /*0a20*/  HADD2.F32 R58, -RZ, R59.reuse.H0_H0 ;  /* 0x2000003bff3a7230 */ /* 0x100fe40000004100 */
[----:B------:R-:W-:Y:S02]  /*0a30*/  HADD2.F32 R67, -RZ, R59.H1_H1 ;  /* 0x3000003bff437230 */ /* 0x000fe40000004100 */
[----:B------:R-:W-:-:S02]  /*0a40*/  HADD2.F32 R59, -RZ, R44.H0_H0 ;  /* 0x2000002cff3b7230 */ /* 0x000fc40000004100 */
[----:B------:R-:W-:Y:S01]  /*0a50*/  HADD2.F32 R69, -RZ, R44.H1_H1 ;  /* 0x3000002cff457230 */ /* 0x000fe20000004100 */
[----:B------:R-:W-:Y:S01]  /*0a60*/  SHF.L.U32 R44, R0, 0x5, RZ ;  /* 0x00000005002c7819 */ /* 0x000fe200000006ff */
[--C-:B------:R-:W-:Y:S02]  /*0a70*/  HADD2.F32 R80, -RZ, R37.reuse.H0_H0 ;  /* 0x20000025ff507230 */ /* 0x100fe40000004100 */
[----:B------:R-:W-:Y:S01]  /*0a80*/  HADD2.F32 R84, -RZ, R37.H1_H1 ;  /* 0x30000025ff547230 */ /* 0x000fe20000004100 */
[----:B------:R-:W-:Y:S01]  /*0a90*/  LOP3.LUT R37, R36, 0x7f, RZ, 0xc0, !PT ;  /* 0x0000007f24257812 */ /* 0x000fe200078ec0ff */
[--C-:B------:R-:W-:Y:S01]  /*0aa0*/  HADD2.F32 R83, -RZ, R38.reuse.H0_H0 ;  /* 0x20000026ff537230 */ /* 0x100fe20000004100 */
[----:B------:R-:W-:Y:S01]  /*0ab0*/  LOP3.LUT R44, R44, 0x3e0, RZ, 0xc0, !PT ;  /* 0x000003e02c2c7812 */ /* 0x000fe200078ec0ff */
[----:B------:R-:W-:Y:S01]  /*0ac0*/  HADD2.F32 R86, -RZ, R38.H1_H1 ;  /* 0x30000026ff567230 */ /* 0x000fe20000004100 */
[----:B------:R-:W-:Y:S01]  /*0ad0*/  LOP3.LUT R38, R0, 0x60, RZ, 0xc0, !PT ;  /* 0x0000006000267812 */ /* 0x000fe200078ec0ff */
[--C-:B------:R-:W-:Y:S01]  /*0ae0*/  HADD2.F32 R11, -RZ, R28.reuse.H0_H0 ;  /* 0x2000001cff0b7230 */ /* 0x100fe20000004100 */
[----:B------:R-:W-:Y:S01]  /*0af0*/  SHF.R.U32.HI R36, RZ, 0x2, R36 ;  /* 0x00000002ff247819 */ /* 0x000fe20000011624 */
[----:B------:R-:W-:Y:S01]  /*0b00*/  HADD2.F32 R10, -RZ, R28.H1_H1 ;  /* 0x3000001cff0a7230 */ /* 0x000fe20000004100 */
[C---:B------:R-:W-:Y:S01]  /*0b10*/  VIADDMNMX R38, R37.reuse, -R38, RZ, !PT ;  /* 0x8000002625267246 */ /* 0x040fe200078001ff */
[--C-:B------:R-:W-:Y:S01]  /*0b20*/  HADD2.F32 R3, -RZ, R32.reuse.H0_H0 ;  /* 0x20000020ff037230 */ /* 0x100fe20000004100 */
[----:B------:R-:W-:Y:S01]  /*0b30*/  VIADDMNMX R44, R37, -R44, RZ, !PT ;  /* 0x8000002c252c7246 */ /* 0x000fe200078001ff */
[----:B------:R-:W-:Y:S01]  /*0b40*/  HADD2.F32 R28, -RZ, R32.H1_H1 ;  /* 0x30000020ff1c7230 */ /* 0x000fe20000004100 */
[----:B------:R-:W-:Y:S01]  /*0b50*/  LOP3.LUT R37, R36, 0x3fffffe0, RZ, 0xc0, !PT ;  /* 0x3fffffe024257812 */ /* 0x000fe200078ec0ff */
[--C-:B------:R-:W-:Y:S01]  /*0b60*/  HADD2.F32 R32, -RZ, R35.reuse.H0_H0 ;  /* 0x20000023ff207230 */ /* 0x100fe20000004100 */
[----:B------:R-:W-:Y:S01]  /*0b70*/  VIMNMX R38, R38, 0x20, PT ;  /* 0x0000002026267848 */ /* 0x000fe20003fe0100 */
[----:B------:R-:W-:Y:S01]  /*0b80*/  HADD2.F32 R35, -RZ, R35.H1_H1 ;  /* 0x30000023ff237230 */ /* 0x000fe20000004100 */
[----:B------:R-:W-:Y:S01]  /*0b90*/  VIMNMX R44, R44, 0x20, PT ;  /* 0x000000202c2c7848 */ /* 0x000fe20003fe0100 */
[--C-:B------:R-:W-:Y:S01]  /*0ba0*/  HADD2.F32 R68, -RZ, R45.reuse.H0_H0 ;  /* 0x2000002dff447230 */ /* 0x100fe20000004100 */
[----:B------:R-:W-:Y:S01]  /*0bb0*/  IADD3 R38, R38, R37, RZ ;  /* 0x0000002526267210 */ /* 0x000fe20007ffe0ff */
[----:B------:R-:W-:Y:S01]  /*0bc0*/  HADD2.F32 R71, -RZ, R45.H1_H1 ;  /* 0x3000002dff477230 */ /* 0x000fe20000004100 */
[----:B------:R-:W-:Y:S01]  /*0bd0*/  IADD3 R44, R37, R44, RZ ;  /* 0x0000002c252c7210 */ /* 0x000fe20007ffe0ff */
[--C-:B------:R-:W-:Y:S01]  /*0be0*/  HADD2.F32 R70, -RZ, R46.reuse.H0_H0 ;  /* 0x2000002eff467230 */ /* 0x100fe20000004100 */
[----:B------:R-:W-:Y:S01]  /*0bf0*/  SHF.L.U32 R38, R38, 0x3, RZ ;  /* 0x0000000326267819 */ /* 0x000fe200000006ff */
[----:B------:R-:W-:Y:S01]  /*0c00*/  HADD2.F32 R73, -RZ, R46.H1_H1 ;  /* 0x3000002eff497230 */ /* 0x000fe20000004100 */
[----:B------:R-:W-:Y:S01]  /*0c10*/  SHF.L.U32 R96, R44, 0x3, RZ ;  /* 0x000000032c607819 */ /* 0x000fe200000006ff */
[--C-:B------:R-:W-:Y:S01]  /*0c20*/  HADD2.F32 R72, -RZ, R47.reuse.H0_H0 ;  /* 0x2000002fff487230 */ /* 0x100fe20000004100 */
[----:B------:R-:W-:Y:S01]  /*0c30*/  I2FP.F32.U32 R38, R38 ;  /* 0x0000002600267245 */ /* 0x000fe20000201000 */
[----:B------:R-:W-:-:S02]  /*0c40*/  HADD2.F32 R75, -RZ, R47.H1_H1 ;  /* 0x3000002fff4b7230 */ /* 0x000fc40000004100 */
[--C-:B------:R-:W-:Y:S01]  /*0c50*/  HADD2.F32 R85, -RZ, R39.reuse.H0_H0 ;  /* 0x20000027ff557230 */ /* 0x100fe20000004100 */
[----:B------:R0:W1:Y:S01]  /*0c60*/  MUFU.RCP R97, R38 ;  /* 0x0000002600617308 */ /* 0x0000620000001000 */
[----:B------:R-:W-:Y:S02]  /*0c70*/  HADD2.F32 R88, -RZ, R39.H1_H1 ;  /* 0x30000027ff587230 */ /* 0x000fe40000004100 */
[--C-:B------:R-:W-:Y:S02]  /*0c80*/  HADD2.F32 R87, -RZ, R40.reuse.H0_H0 ;  /* 0x20000028ff577230 */ /* 0x100fe40000004100 */
[----:B------:R-:W-:Y:S02]  /*0c90*/  HADD2.F32 R90, -RZ, R40.H1_H1 ;  /* 0x30000028ff5a7230 */ /* 0x000fe40000004100 */
[--C-:B------:R-:W-:Y:S02]  /*0ca0*/  HADD2.F32 R89, -RZ, R41.reuse.H0_H0 ;  /* 0x20000029ff597230 */ /* 0x100fe40000004100 */
[----:B------:R-:W-:-:S02]  /*0cb0*/  HADD2.F32 R92, -RZ, R41.H1_H1 ;  /* 0x30000029ff5c7230 */ /* 0x000fc40000004100 */
[--C-:B------:R-:W-:Y:S02]  /*0cc0*/  HADD2.F32 R91, -RZ, R42.reuse.H0_H0 ;  /* 0x2000002aff5b7230 */ /* 0x100fe40000004100 */
[----:B------:R-:W-:Y:S02]  /*0cd0*/  HADD2.F32 R94, -RZ, R42.H1_H1 ;  /* 0x3000002aff5e7230 */ /* 0x000fe40000004100 */
[--C-:B------:R-:W-:Y:S02]  /*0ce0*/  HADD2.F32 R93, -RZ, R43.reuse.H0_H0 ;  /* 0x2000002bff5d7230 */ /* 0x100fe40000004100 */
[----:B01----:R-:W-:-:S07]  /*0cf0*/  HADD2.F32 R95, -RZ, R43.H1_H1 ;  /* 0x3000002bff5f7230 */ /* 0x003fce0000004100 */
.L_x_4099:
[----:B-1----:R-:W0:Y:S02]  /*0d00*/  @P0 LDC.64 R44, c[0x0][0x270] ;  /* 0x00009c00ff2c0b82 */ /* 0x002e240000000a00 */
        /* <DEDUP_REMOVED lines=9> */
[----:B------:R-:W-:Y:S01]  /*0da0*/  MOV R142, R139 ;  /* 0x0000008b008e7202 */ /* 0x000fe20000000f00 */
[----:B--2---:R-:W-:Y:S01]  /*0db0*/  @P0 HADD2.F32 R141, -RZ, R44.H0_H0 ;  /* 0x2000002cff8d0230 */ /* 0x004fe20000004100 */
        /* <DEDUP_REMOVED lines=11> */
[----:B--2---:R-:W-:-:S05]  /*0e70*/  HADD2.F32 R104, -RZ, R44.H0_H0 ;  /* 0x2000002cff687230 */ /* 0x004fca0000004100 */
[----:B------:R-:W-:-:S07]  /*0e80*/  FMUL.FTZ R81, R104, R141 ;  /* 0x0000008d68517220 */ /* 0x000fce0000410000 */
[----:B------:R-:W-:Y:S05]  /*0e90*/  @P3 BRA `(.L_x_3960) ;  /* 0x0000000000083947 */ /* 0x000fea0003800000 */
[----:B------:R-:W-:Y:S05]  /*0ea0*/  @P1 BRA `(.L_x_3961) ;  /* 0x00000000000c1947 */ /* 0x000fea0003800000 */
[----:B------:R-:W-:Y:S05]  /*0eb0*/  BRA `(.L_x_3962) ;  /* 0x0000000000107947 */ /* 0x000fea0003800000 */
.L_x_3960:
[----:B-----5:R-:W-:-:S05]  /*0ec0*/  HADD2.F32 R104, -RZ, R40.H0_H0 ;  /* 0x20000028ff687230 */ /* 0x020fca0000004100 */
[----:B------:R-:W-:-:S07]  /*0ed0*/  FADD.FTZ R81, R104, R81 ;  /* 0x0000005168517221 */ /* 0x000fce0000010000 */
.L_x_3961:
[----:B------:R-:W-:-:S04]  /*0ee0*/  F2FP.F16.F32.PACK_AB R104, RZ, R81 ;  /* 0x00000051ff68723e */ /* 0x000fc800000000ff */
[----:B------:R-:W-:-:S07]  /*0ef0*/  PRMT R36, R104, 0x7610, R36 ;  /* 0x0000761068247816 */ /* 0x000fce0000000024 */
.L_x_3962:
[----:B------:R-:W-:-:S05]  /*0f00*/  HADD2.F32 R44, -RZ, R44.H1_H1 ;  /* 0x3000002cff2c7230 */ /* 0x000fca0000004100 */
[----:B------:R-:W-:Y:S01]  /*0f10*/  FMUL.FTZ R105, R44, R141 ;  /* 0x0000008d2c697220 */ /* 0x000fe20000410000 */
[----:B------:R-:W-:Y:S06]  /*0f20*/  @P3 BRA `(.L_x_3963) ;  /* 0x0000000000083947 */ /* 0x000fec0003800000 */
[----:B------:R-:W-:Y:S05]  /*0f30*/  @P1 BRA `(.L_x_3964) ;  /* 0x00000000000c1947 */ /* 0x000fea0003800000 */
[----:B------:R-:W-:Y:S05]  /*0f40*/  BRA `(.L_x_3965) ;  /* 0x0000000000107947 */ /* 0x000fea0003800000 */
.L_x_3963:
[----:B-----5:R-:W-:-:S05]  /*0f50*/  HADD2.F32 R44, -RZ, R40.H1_H1 ;  /* 0x30000028ff2c7230 */ /* 0x020fca0000004100 */
[----:B------:R-:W-:-:S07]  /*0f60*/  FADD.FTZ R105, R44, R105 ;  /* 0x000000692c697221 */ /* 0x000fce0000010000 */
.L_x_3964:
[----:B------:R-:W-:-:S04]  /*0f70*/  F2FP.F16.F32.PACK_AB R44, RZ, R105 ;  /* 0x00000069ff2c723e */ /* 0x000fc800000000ff */
[----:B------:R-:W-:-:S07]  /*0f80*/  PRMT R36, R36, 0x5410, R44 ;  /* 0x0000541024247816 */ /* 0x000fce000000002c */
.L_x_3965:
[----:B------:R-:W-:-:S05]  /*0f90*/  HADD2.F32 R104, -RZ, R45.H0_H0 ;  /* 0x2000002dff687230 */ /* 0x000fca0000004100 */
[----:B------:R-:W-:Y:S01]  /*0fa0*/  FMUL.FTZ R104, R104, R141 ;  /* 0x0000008d68687220 */ /* 0x000fe20000410000 */
[----:B------:R-:W-:Y:S06]  /*0fb0*/  @P3 BRA `(.L_x_3966) ;  /* 0x0000000000083947 */ /* 0x000fec0003800000 */
[----:B------:R-:W-:Y:S05]  /*0fc0*/  @P1 BRA `(.L_x_3967) ;  /* 0x00000000000c1947 */ /* 0x000fea0003800000 */
[----:B------:R-:W-:Y:S05]  /*0fd0*/  BRA `(.L_x_3968) ;  /* 0x0000000000107947 */ /* 0x000fea0003800000 */
.L_x_3966:
[----:B-----5:R-:W-:-:S05]  /*0fe0*/  HADD2.F32 R117, -RZ, R41.H0_H0 ;  /* 0x20000029ff757230 */ /* 0x020fca0000004100 */
[----:B------:R-:W-:-:S07]  /*0ff0*/  FADD.FTZ R104, R117, R104 ;  /* 0x0000006875687221 */ /* 0x000fce0000010000 */
.L_x_3967:
[----:B------:R-:W-:-:S04]  /*1000*/  F2FP.F16.F32.PACK_AB R44, RZ, R104 ;  /* 0x00000068ff2c723e */ /* 0x000fc800000000ff */
[----:B------:R-:W-:-:S07]  /*1010*/  PRMT R37, R44, 0x7610, R37 ;  /* 0x000076102c257816 */ /* 0x000fce0000000025 */
.L_x_3968:
[----:B------:R-:W-:-:S05]  /*1020*/  HADD2.F32 R44, -RZ, R45.H1_H1 ;  /* 0x3000002dff2c7230 */ /* 0x000fca0000004100 */
[----:B------:R-:W-:Y:S01]  /*1030*/  FMUL.FTZ R117, R44, R141 ;  /* 0x0000008d2c757220 */ /* 0x000fe20000410000 */
[----:B------:R-:W-:Y:S06]  /*1040*/  @P3 BRA `(.L_x_3969) ;  /* 0x0000000000083947 */ /* 0x000fec0003800000 */
[----:B------:R-:W-:Y:S05]  /*1050*/  @P1 BRA `(.L_x_3970) ;  /* 0x00000000000c1947 */ /* 0x000fea0003800000 */
[----:B------:R-:W-:Y:S05]  /*1060*/  BRA `(.L_x_3971) ;  /* 0x0000000000107947 */ /* 0x000fea0003800000 */
.L_x_3969:
[----:B-----5:R-:W-:-:S05]  /*1070*/  HADD2.F32 R44, -RZ, R41.H1_H1 ;  /* 0x30000029ff2c7230 */ /* 0x020fca0000004100 */
[----:B------:R-:W-:-:S07]  /*1080*/  FADD.FTZ R117, R44, R117 ;  /* 0x000000752c757221 */ /* 0x000fce0000010000 */
.L_x_3970:
[----:B------:R-:W-:-:S04]  /*1090*/  F2FP.F16.F32.PACK_AB R44, RZ, R117 ;  /* 0x00000075ff2c723e */ /* 0x000fc800000000ff */
[----:B------:R-:W-:-:S07]  /*10a0*/  PRMT R37, R37, 0x5410, R44 ;  /* 0x0000541025257816 */ /* 0x000fce000000002c */
.L_x_3971:
[----:B------:R-:W-:-:S05]  /*10b0*/  HADD2.F32 R116, -RZ, R46.H0_H0 ;  /* 0x2000002eff747230 */ /* 0x000fca0000004100 */
[----:B------:R-:W-:Y:S01]  /*10c0*/  FMUL.FTZ R116, R116, R141 ;  /* 0x0000008d74747220 */ /* 0x000fe20000410000 */
[----:B------:R-:W-:Y:S06]  /*10d0*/  @P3 BRA `(.L_x_3972) ;  /* 0x0000000000083947 */ /* 0x000fec0003800000 */
[----:B------:R-:W-:Y:S05]  /*10e0*/  @P1 BRA `(.L_x_3973) ;  /* 0x00000000000c1947 */ /* 0x000fea0003800000 */
[----:B------:R-:W-:Y:S05]  /*10f0*/  BRA `(.L_x_3974) ;  /* 0x0000000000107947 */ /* 0x000fea0003800000 */
.L_x_3972:
[----:B-----5:R-:W-:-:S05]  /*1100*/  HADD2.F32 R45, -RZ, R42.H0_H0 ;  /* 0x2000002aff2d7230 */ /* 0x020fca0000004100 */
[----:B------:R-:W-:-:S07]  /*1110*/  FADD.FTZ R116, R45, R116 ;  /* 0x000000742d747221 */ /* 0x000fce0000010000 */
.L_x_3973:
[----:B------:R-:W-:-:S04]  /*1120*/  F2FP.F16.F32.PACK_AB R44, RZ, R116 ;  /* 0x00000074ff2c723e */ /* 0x000fc800000000ff */
[----:B------:R-:W-:-:S07]  /*1130*/  PRMT R38, R44, 0x7610, R38 ;  /* 0x000076102c267816 */ /* 0x000fce0000000026 */
.L_x_3974:
[----:B------:R-:W-:-:S05]  /*1140*/  HADD2.F32 R46, -RZ, R46.H1_H1 ;  /* 0x3000002eff2e7230 */ /* 0x000fca0000004100 */
[----:B------:R-:W-:Y:S01]  /*1150*/  FMUL.FTZ R124, R46, R141 ;  /* 0x0000008d2e7c7220 */ /* 0x000fe20000410000 */
[----:B------:R-:W-:Y:S06]  /*1160*/  @P3 BRA `(.L_x_3975) ;  /* 0x0000000000083947 */ /* 0x000fec0003800000 */
[----:B------:R-:W-:Y:S05]  /*1170*/  @P1 BRA `(.L_x_3976) ;  /* 0x00000000000c1947 */ /* 0x000fea0003800000 */
[----:B------:R-:W-:Y:S05]  /*1180*/  BRA `(.L_x_3977) ;  /* 0x0000000000107947 */ /* 0x000fea0003800000 */
.L_x_3975:
[----:B-----5:R-:W-:-:S05]  /*1190*/  HADD2.F32 R45, -RZ, R42.H1_H1 ;  /* 0x3000002aff2d7230 */ /* 0x020fca0000004100 */
[----:B------:R-:W-:-:S07]  /*11a0*/  FADD.FTZ R124, R45, R124 ;  /* 0x0000007c2d7c7221 */ /* 0x000fce0000010000 */
.L_x_3976:
[----:B------:R-:W-:-:S04]  /*11b0*/  F2FP.F16.F32.PACK_AB R44, RZ, R124 ;  /* 0x0000007cff2c723e */ /* 0x000fc800000000ff */
[----:B------:R-:W-:-:S07]  /*11c0*/  PRMT R38, R38, 0x5410, R44 ;  /* 0x0000541026267816 */ /* 0x000fce000000002c */
.L_x_3977:
[----:B------:R-:W-:-:S05]  /*11d0*/  HADD2.F32 R44, -RZ, R47.H0_H0 ;  /* 0x2000002fff2c7230 */ /* 0x000fca0000004100 */
[----:B------:R-:W-:Y:S01]  /*11e0*/  FMUL.FTZ R125, R44, R141 ;  /* 0x0000008d2c7d7220 */ /* 0x000fe20000410000 */
[----:B------:R-:W-:Y:S06]  /*11f0*/  @P3 BRA `(.L_x_3978) ;  /* 0x0000000000083947 */ /* 0x000fec0003800000 */
[----:B------:R-:W-:Y:S05]  /*1200*/  @P1 BRA `(.L_x_3979) ;  /* 0x00000000000c1947 */ /* 0x000fea0003800000 */
[----:B------:R-:W-:Y:S05]  /*1210*/  BRA `(.L_x_3980) ;  /* 0x0000000000107947 */ /* 0x000fea0003800000 */
.L_x_3978:
[----:B-----5:R-:W-:-:S05]  /*1220*/  HADD2.F32 R44, -RZ, R43.H0_H0 ;  /* 0x2000002bff2c7230 */ /* 0x020fca0000004100 */
[----:B------:R-:W-:-:S07]  /*1230*/  FADD.FTZ R125, R44, R125 ;  /* 0x0000007d2c7d7221 */ /* 0x000fce0000010000 */
.L_x_3979:
[----:B------:R-:W-:-:S04]  /*1240*/  F2FP.F16.F32.PACK_AB R44, RZ, R125 ;  /* 0x0000007dff2c723e */ /* 0x000fc800000000ff */
[----:B------:R-:W-:-:S07]  /*1250*/  PRMT R39, R44, 0x7610, R39 ;  /* 0x000076102c277816 */ /* 0x000fce0000000027 */
.L_x_3980:
[----:B------:R-:W-:-:S05]  /*1260*/  HADD2.F32 R134, -RZ, R47.H1_H1 ;  /* 0x3000002fff867230 */ /* 0x000fca0000004100 */
[----:B------:R-:W-:Y:S01]  /*1270*/  FMUL.FTZ R134, R134, R141 ;  /* 0x0000008d86867220 */ /* 0x000fe20000410000 */
[----:B------:R-:W-:Y:S06]  /*1280*/  @P3 BRA `(.L_x_3981) ;  /* 0x0000000000083947 */ /* 0x000fec0003800000 */
[----:B------:R-:W-:Y:S05]  /*1290*/  @P1 BRA `(.L_x_3982) ;  /* 0x00000000000c1947 */ /* 0x000fea0003800000 */
[----:B------:R-:W-:Y:S05]  /*12a0*/  BRA `(.L_x_3983) ;  /* 0x0000000000107947 */ /* 0x000fea0003800000 */
.L_x_3981:
[----:B-----5:R-:W-:-:S05]  /*12b0*/  HADD2.F32 R45, -RZ, R43.H1_H1 ;  /* 0x3000002bff2d7230 */ /* 0x020fca0000004100 */
[----:B------:R-:W-:-:S07]  /*12c0*/  FADD.FTZ R134, R45, R134 ;  /* 0x000000862d867221 */ /* 0x000fce0000010000 */
.L_x_3982:
[----:B------:R-:W-:-:S04]  /*12d0*/  F2FP.F16.F32.PACK_AB R44, RZ, R134 ;  /* 0x00000086ff2c723e */ /* 0x000fc800000000ff */
[----:B------:R-:W-:-:S07]  /*12e0*/  PRMT R39, R39, 0x5410, R44 ;  /* 0x0000541027277816 */ /* 0x000fce000000002c */
.L_x_3983:
[----:B------:R-:W0:Y:S01]  /*12f0*/  @P1 LDC.64 R44, c[0x0][0x238] ;  /* 0x00008e00ff2c1b82 */ /* 0x000e220000000a00 */
[C---:B------:R-:W-:Y:S02]  /*1300*/  IADD3 R142, R139.reuse, 0x80, RZ ;  /* 0x000000808b8e7810 */ /* 0x040fe40007ffe0ff */
[----:B0-----:R-:W-:-:S04]  /*1310*/  @P1 LEA R44, P3, R139, R44, 0x4 ;  /* 0x0000002c8b2c1211 */ /* 0x001fc800078620ff */
[----:B------:R-:W-:-:S05]  /*1320*/  @P1 LEA.HI.X R45, R139, R45, RZ, 0x4, P3 ;  /* 0x0000002d8b2d1211 */ /* 0x000fca00018f24ff */
[----:B------:R0:W-:Y:S04]  /*1330*/  @P1 STG.E.128 desc[UR4][R44.64], R36 ;  /* 0x000000242c001986 */ /* 0x0001e8000c101d04 */
.L_x_3959:
[----:B------:R-:W-:Y:S05]  /*1340*/  BSYNC B0 ;  /* 0x0000000000007941 */ /* 0x000fea0003800000 */
.L_x_3958:
        /* <DEDUP_REMOVED lines=18> */
.L_x_3986:
[----:B-----5:R-:W-:-:S05]  /*1470*/  HADD2.F32 R106, -RZ, R40.H0_H0 ;  /* 0x20000028ff6a7230 */ /* 0x020fca0000004100 */
[----:B------:R-:W-:-:S07]  /*1480*/  FADD.FTZ R99, R106, R99 ;  /* 0x000000636a637221 */ /* 0x000fce0000010000 */
.L_x_3987:
[----:B------:R-:W-:-:S04]  /*1490*/  F2FP.F16.F32.PACK_AB R106, RZ, R99 ;  /* 0x00000063ff6a723e */ /* 0x000fc800000000ff */
[----:B------:R-:W-:-:S07]  /*14a0*/  PRMT R36, R106, 0x7610, R36 ;  /* 0x000076106a247816 */ /* 0x000fce0000000024 */
.L_x_3988:
[----:B------:R-:W-:-:S05]  /*14b0*/  HADD2.F32 R44, -RZ, R44.H1_H1 ;  /* 0x3000002cff2c7230 */ /* 0x000fca0000004100 */
[----:B------:R-:W-:Y:S01]  /*14c0*/  FMUL.FTZ R106, R44, R141 ;  /* 0x0000008d2c6a7220 */ /* 0x000fe20000410000 */
[----:B------:R-:W-:Y:S06]  /*14d0*/  @P3 BRA `(.L_x_3989) ;  /* 0x0000000000083947 */ /* 0x000fec0003800000 */
[----:B------:R-:W-:Y:S05]  /*14e0*/  @P1 BRA `(.L_x_3990) ;  /* 0x00000000000c1947 */ /* 0x000fea0003800000 */
[----:B------:R-:W-:Y:S05]  /*14f0*/  BRA `(.L_x_3991) ;  /* 0x0000000000107947 */ /* 0x000fea0003800000 */
.L_x_3989:
[----:B-----5:R-:W-:-:S05]  /*1500*/  HADD2.F32 R107, -RZ, R40.H1_H1 ;  /* 0x30000028ff6b7230 */ /* 0x020fca0000004100 */
[----:B------:R-:W-:-:S07]  /*1510*/  FADD.FTZ R106, R107, R106 ;  /* 0x0000006a6b6a7221 */ /* 0x000fce0000010000 */
.L_x_3990:
[----:B------:R-:W-:-:S04]  /*1520*/  F2FP.F16.F32.PACK_AB R44, RZ, R106 ;  /* 0x0000006aff2c723e */ /* 0x000fc800000000ff */
[----:B------:R-:W-:-:S07]  /*1530*/  PRMT R36, R36, 0x5410, R44 ;  /* 0x0000541024247816 */ /* 0x000fce000000002c */
.L_x_3991:
[----:B------:R-:W-:-:S05]  /*1540*/  HADD2.F32 R44, -RZ, R45.H0_H0 ;  /* 0x2000002dff2c7230 */ /* 0x000fca0000004100 */
[----:B------:R-:W-:Y:S01]  /*1550*/  FMUL.FTZ R107, R44, R141 ;  /* 0x0000008d2c6b7220 */ /* 0x000fe20000410000 */
[----:B------:R-:W-:Y:S06]  /*1560*/  @P3 BRA `(.L_x_3992) ;  /* 0x0000000000083947 */ /* 0x000fec0003800000 */
[----:B------:R-:W-:Y:S05]  /*1570*/  @P1 BRA `(.L_x_3993) ;  /* 0x00000000000c1947 */ /* 0x000fea0003800000 */
[----:B------:R-:W-:Y:S05]  /*1580*/  BRA `(.L_x_3994) ;  /* 0x0000000000107947 */ /* 0x000fea0003800000 */
.L_x_3992:
[----:B-----5:R-:W-:-:S05]  /*1590*/  HADD2.F32 R44, -RZ, R41.H0_H0 ;  /* 0x20000029ff2c7230 */ /* 0x020fca0000004100 */
[----:B------:R-:W-:-:S07]  /*15a0*/  FADD.FTZ R107, R44, R107 ;  /* 0x0000006b2c6b7221 */ /* 0x000fce0000010000 */
.L_x_3993:
[----:B------:R-:W-:-:S04]  /*15b0*/  F2FP.F16.F32.PACK_AB R44, RZ, R107 ;  /* 0x0000006bff2c723e */ /* 0x000fc800000000ff */
[----:B------:R-:W-:-:S07]  /*15c0*/  PRMT R37, R44, 0x7610, R37 ;  /* 0x000076102c257816 */ /* 0x000fce0000000025 */
.L_x_3994:
[----:B------:R-:W-:-:S05]  /*15d0*/  HADD2.F32 R44, -RZ, R45.H1_H1 ;  /* 0x3000002dff2c7230 */ /* 0x000fca0000004100 */
[----:B------:R-:W-:Y:S01]  /*15e0*/  FMUL.FTZ R115, R44, R141 ;  /* 0x0000008d2c737220 */ /* 0x000fe20000410000 */
[----:B------:R-:W-:Y:S06]  /*15f0*/  @P3 BRA `(.L_x_3995) ;  /* 0x0000000000083947 */ /* 0x000fec0003800000 */
[----:B------:R-:W-:Y:S05]  /*1600*/  @P1 BRA `(.L_x_3996) ;  /* 0x00000000000c1947 */ /* 0x000fea0003800000 */
[----:B------:R-:W-:Y:S05]  /*1610*/  BRA `(.L_x_3997) ;  /* 0x0000000000107947 */ /* 0x000fea0003800000 */
.L_x_3995:
[----:B-----5:R-:W-:-:S05]  /*1620*/  HADD2.F32 R44, -RZ, R41.H1_H1 ;  /* 0x30000029ff2c7230 */ /* 0x020fca0000004100 */
[----:B------:R-:W-:-:S07]  /*1630*/  FADD.FTZ R115, R44, R115 ;  /* 0x000000732c737221 */ /* 0x000fce0000010000 */
.L_x_3996:
[----:B------:R-:W-:-:S04]  /*1640*/  F2FP.F16.F32.PACK_AB R44, RZ, R115 ;  /* 0x00000073ff2c723e */ /* 0x000fc800000000ff */
[----:B------:R-:W-:-:S07]  /*1650*/  PRMT R37, R37, 0x5410, R44 ;  /* 0x0000541025257816 */ /* 0x000fce000000002c */
.L_x_3997:
[----:B------:R-:W-:-:S05]  /*1660*/  HADD2.F32 R114, -RZ, R46.H0_H0 ;  /* 0x2000002eff727230 */ /* 0x000fca0000004100 */
[----:B------:R-:W-:Y:S01]  /*1670*/  FMUL.FTZ R114, R114, R141 ;  /* 0x0000008d72727220 */ /* 0x000fe20000410000 */
[----:B------:R-:W-:Y:S06]  /*1680*/  @P3 BRA `(.L_x_3998) ;  /* 0x0000000000083947 */ /* 0x000fec0003800000 */
[----:B------:R-:W-:Y:S05]  /*1690*/  @P1 BRA `(.L_x_3999) ;  /* 0x00000000000c1947 */ /* 0x000fea0003800000 */
[----:B------:R-:W-:Y:S05]  /*16a0*/  BRA `(.L_x_4000) ;  /* 0x0000000000107947 */ /* 0x000fea0003800000 */
.L_x_3998:
[----:B-----5:R-:W-:-:S05]  /*16b0*/  HADD2.F32 R45, -RZ, R42.H0_H0 ;  /* 0x2000002aff2d7230 */ /* 0x020fca0000004100 */
[----:B------:R-:W-:-:S07]  /*16c0*/  FADD.FTZ R114, R45, R114 ;  /* 0x000000722d727221 */ /* 0x000fce0000010000 */
.L_x_3999:
[----:B------:R-:W-:-:S04]  /*16d0*/  F2FP.F16.F32.PACK_AB R44, RZ, R114 ;  /* 0x00000072ff2c723e */ /* 0x000fc800000000ff */
[----:B------:R-:W-:-:S07]  /*16e0*/  PRMT R38, R44, 0x7610, R38 ;  /* 0x000076102c267816 */ /* 0x000fce0000000026 */
.L_x_4000:
[----:B------:R-:W-:-:S05]  /*16f0*/  HADD2.F32 R46, -RZ, R46.H1_H1 ;  /* 0x3000002eff2e7230 */ /* 0x000fca0000004100 */
[----:B------:R-:W-:Y:S01]  /*1700*/  FMUL.FTZ R126, R46, R141 ;  /* 0x0000008d2e7e7220 */ /* 0x000fe20000410000 */
[----:B------:R-:W-:Y:S06]  /*1710*/  @P3 BRA `(.L_x_4001) ;  /* 0x0000000000083947 */ /* 0x000fec0003800000 */
[----:B------:R-:W-:Y:S05]  /*1720*/  @P1 BRA `(.L_x_4002) ;  /* 0x00000000000c1947 */ /* 0x000fea0003800000 */
[----:B------:R-:W-:Y:S05]  /*1730*/  BRA `(.L_x_4003) ;  /* 0x0000000000107947 */ /* 0x000fea0003800000 */
.L_x_4001:
[----:B-----5:R-:W-:-:S05]  /*1740*/  HADD2.F32 R45, -RZ, R42.H1_H1 ;  /* 0x3000002aff2d7230 */ /* 0x020fca0000004100 */
[----:B------:R-:W-:-:S07]  /*1750*/  FADD.FTZ R126, R45, R126 ;  /* 0x0000007e2d7e7221 */ /* 0x000fce0000010000 */
.L_x_4002:
[----:B------:R-:W-:-:S04]  /*1760*/  F2FP.F16.F32.PACK_AB R44, RZ, R126 ;  /* 0x0000007eff2c723e */ /* 0x000fc800000000ff */
[----:B------:R-:W-:-:S07]  /*1770*/  PRMT R38, R38, 0x5410, R44 ;  /* 0x0000541026267816 */ /* 0x000fce000000002c */
.L_x_4003:
[----:B------:R-:W-:-:S05]  /*1780*/  HADD2.F32 R44, -RZ, R47.H0_H0 ;  /* 0x2000002fff2c7230 */ /* 0x000fca0000004100 */
[----:B------:R-:W-:Y:S01]  /*1790*/  FMUL.FTZ R127, R44, R141 ;  /* 0x0000008d2c7f7220 */ /* 0x000fe20000410000 */
[----:B------:R-:W-:Y:S06]  /*17a0*/  @P3 BRA `(.L_x_4004) ;  /* 0x0000000000083947 */ /* 0x000fec0003800000 */
[----:B------:R-:W-:Y:S05]  /*17b0*/  @P1 BRA `(.L_x_4005) ;  /* 0x00000000000c1947 */ /* 0x000fea0003800000 */
[----:B------:R-:W-:Y:S05]  /*17c0*/  BRA `(.L_x_4006) ;  /* 0x0000000000107947 */ /* 0x000fea0003800000 */
.L_x_4004:
[----:B-----5:R-:W-:-:S05]  /*17d0*/  HADD2.F32 R44, -RZ, R43.H0_H0 ;  /* 0x2000002bff2c7230 */ /* 0x020fca0000004100 */
[----:B------:R-:W-:-:S07]  /*17e0*/  FADD.FTZ R127, R44, R127 ;  /* 0x0000007f2c7f7221 */ /* 0x000fce0000010000 */
.L_x_4005:
[----:B------:R-:W-:-:S04]  /*17f0*/  F2FP.F16.F32.PACK_AB R44, RZ, R127 ;  /* 0x0000007fff2c723e */ /* 0x000fc800000000ff */
[----:B------:R-:W-:-:S07]  /*1800*/  PRMT R39, R44, 0x7610, R39 ;  /* 0x000076102c277816 */ /* 0x000fce0000000027 */
.L_x_4006:
[----:B------:R-:W-:-:S05]  /*1810*/  HADD2.F32 R44, -RZ, R47.H1_H1 ;  /* 0x3000002fff2c7230 */ /* 0x000fca0000004100 */
[----:B------:R-:W-:Y:S01]  /*1820*/  FMUL.FTZ R135, R44, R141 ;  /* 0x0000008d2c877220 */ /* 0x000fe20000410000 */
[----:B------:R-:W-:Y:S06]  /*1830*/  @P3 BRA `(.L_x_4007) ;  /* 0x0000000000083947 */ /* 0x000fec0003800000 */
[----:B------:R-:W-:Y:S05]  /*1840*/  @P1 BRA `(.L_x_4008) ;  /* 0x00000000000c1947 */ /* 0x000fea0003800000 */
[----:B------:R-:W-:Y:S05]  /*1850*/  BRA `(.L_x_4009) ;  /* 0x0000000000107947 */ /* 0x000fea0003800000 */
.L_x_4007:
[----:B-----5:R-:W-:-:S05]  /*1860*/  HADD2.F32 R44, -RZ, R43.H1_H1 ;  /* 0x3000002bff2c7230 */ /* 0x020fca0000004100 */
[----:B------:R-:W-:-:S07]  /*1870*/  FADD.FTZ R135, R44, R135 ;  /* 0x000000872c877221 */ /* 0x000fce0000010000 */
.L_x_4008:
[----:B------:R-:W-:-:S04]  /*1880*/  F2FP.F16.F32.PACK_AB R44, RZ, R135 ;  /* 0x00000087ff2c723e */ /* 0x000fc800000000ff */
[----:B------:R-:W-:-:S07]  /*1890*/  PRMT R39, R39, 0x5410, R44 ;  /* 0x0000541027277816 */ /* 0x000fce000000002c */
.L_x_4009:
[----:B------:R-:W0:Y:S02]  /*18a0*/  @P1 LDC.64 R44, c[0x0][0x238] ;  /* 0x00008e00ff2c1b82 */ /* 0x000e240000000a00 */
[----:B0-----:R-:W-:-:S04]  /*18b0*/  @P1 LEA R44, P3, R142, R44, 0x4 ;  /* 0x0000002c8e2c1211 */ /* 0x001fc800078620ff */
[C---:B------:R-:W-:Y:S02]  /*18c0*/  @P1 LEA.HI.X R45, R142.reuse, R45, RZ, 0x4, P3 ;  /* 0x0000002d8e2d1211 */ /* 0x040fe400018f24ff */
[----:B------:R-:W-:-:S03]  /*18d0*/  IADD3 R142, R142, 0x80, RZ ;  /* 0x000000808e8e7810 */ /* 0x000fc60007ffe0ff */
[----:B------:R1:W-:Y:S04]  /*18e0*/  @P1 STG.E.128 desc[UR4][R44.64], R36 ;  /* 0x000000242c001986 */ /* 0x0003e8000c101d04 */
.L_x_3985:
[----:B------:R-:W-:Y:S05]  /*18f0*/  BSYNC B0 ;  /* 0x0000000000007941 */ /* 0x000fea0003800000 */
.L_x_3984:
        /* <DEDUP_REMOVED lines=18> */
.L_x_4012:
[----:B-----5:R-:W-:-:S05]  /*1a20*/  HADD2.F32 R109, -RZ, R40.H0_H0 ;  /* 0x20000028ff6d7230 */ /* 0x020fca0000004100 */
[----:B------:R-:W-:-:S07]  /*1a30*/  FADD.FTZ R100, R109, R100 ;  /* 0x000000646d647221 */ /* 0x000fce0000010000 */
.L_x_4013:
[----:B------:R-:W-:-:S04]  /*1a40*/  F2FP.F16.F32.PACK_AB R108, RZ, R100 ;  /* 0x00000064ff6c723e */ /* 0x000fc800000000ff */
[----:B------:R-:W-:-:S07]  /*1a50*/  PRMT R36, R108, 0x7610, R36 ;  /* 0x000076106c247816 */ /* 0x000fce0000000024 */
.L_x_4014:
[----:B------:R-:W-:-:S05]  /*1a60*/  HADD2.F32 R44, -RZ, R44.H1_H1 ;  /* 0x3000002cff2c7230 */ /* 0x000fca0000004100 */
[----:B------:R-:W-:Y:S01]  /*1a70*/  FMUL.FTZ R108, R44, R141 ;  /* 0x0000008d2c6c7220 */ /* 0x000fe20000410000 */
[----:B------:R-:W-:Y:S06]  /*1a80*/  @P3 BRA `(.L_x_4015) ;  /* 0x0000000000083947 */ /* 0x000fec0003800000 */
[----:B------:R-:W-:Y:S05]  /*1a90*/  @P1 BRA `(.L_x_4016) ;  /* 0x00000000000c1947 */ /* 0x000fea0003800000 */
[----:B------:R-:W-:Y:S05]  /*1aa0*/  BRA `(.L_x_4017) ;  /* 0x0000000000107947 */ /* 0x000fea0003800000 */
.L_x_4015:
[----:B-----5:R-:W-:-:S05]  /*1ab0*/  HADD2.F32 R109, -RZ, R40.H1_H1 ;  /* 0x30000028ff6d7230 */ /* 0x020fca0000004100 */
[----:B------:R-:W-:-:S07]  /*1ac0*/  FADD.FTZ R108, R109, R108 ;  /* 0x0000006c6d6c7221 */ /* 0x000fce0000010000 */
.L_x_4016:
[----:B------:R-:W-:-:S04]  /*1ad0*/  F2FP.F16.F32.PACK_AB R44, RZ, R108 ;  /* 0x0000006cff2c723e */ /* 0x000fc800000000ff */
[----:B------:R-:W-:-:S07]  /*1ae0*/  PRMT R36, R36, 0x5410, R44 ;  /* 0x0000541024247816 */ /* 0x000fce000000002c */
.L_x_4017:
[----:B------:R-:W-:-:S05]  /*1af0*/  HADD2.F32 R44, -RZ, R45.H0_H0 ;  /* 0x2000002dff2c7230 */ /* 0x000fca0000004100 */
[----:B------:R-:W-:Y:S01]  /*1b00*/  FMUL.FTZ R109, R44, R141 ;  /* 0x0000008d2c6d7220 */ /* 0x000fe20000410000 */
[----:B------:R-:W-:Y:S06]  /*1b10*/  @P3 BRA `(.L_x_4018) ;  /* 0x0000000000083947 */ /* 0x000fec0003800000 */
[----:B------:R-:W-:Y:S05]  /*1b20*/  @P1 BRA `(.L_x_4019) ;  /* 0x00000000000c1947 */ /* 0x000fea0003800000 */
[----:B------:R-:W-:Y:S05]  /*1b30*/  BRA `(.L_x_4020) ;  /* 0x0000000000107947 */ /* 0x000fea0003800000 */
.L_x_4018:
[----:B-----5:R-:W-:-:S05]  /*1b40*/  HADD2.F32 R44, -RZ, R41.H0_H0 ;  /* 0x20000029ff2c7230 */ /* 0x020fca0000004100 */
[----:B------:R-:W-:-:S07]  /*1b50*/  FADD.FTZ R109, R44, R109 ;  /* 0x0000006d2c6d7221 */ /* 0x000fce0000010000 */
.L_x_4019:
[----:B------:R-:W-:-:S04]  /*1b60*/  F2FP.F16.F32.PACK_AB R44, RZ, R109 ;  /* 0x0000006dff2c723e */ /* 0x000fc800000000ff */
[----:B------:R-:W-:-:S07]  /*1b70*/  PRMT R37, R44, 0x7610, R37 ;  /* 0x000076102c257816 */ /* 0x000fce0000000025 */
.L_x_4020:
[----:B------:R-:W-:-:S05]  /*1b80*/  HADD2.F32 R118, -RZ, R45.H1_H1 ;  /* 0x3000002dff767230 */ /* 0x000fca0000004100 */
[----:B------:R-:W-:Y:S01]  /*1b90*/  FMUL.FTZ R118, R118, R141 ;  /* 0x0000008d76767220 */ /* 0x000fe20000410000 */
[----:B------:R-:W-:Y:S06]  /*1ba0*/  @P3 BRA `(.L_x_4021) ;  /* 0x0000000000083947 */ /* 0x000fec0003800000 */
[----:B------:R-:W-:Y:S05]  /*1bb0*/  @P1 BRA `(.L_x_4022) ;  /* 0x00000000000c1947 */ /* 0x000fea0003800000 */
[----:B------:R-:W-:Y:S05]  /*1bc0*/  BRA `(.L_x_4023) ;  /* 0x0000000000107947 */ /* 0x000fea0003800000 */
.L_x_4021:
[----:B-----5:R-:W-:-:S05]  /*1bd0*/  HADD2.F32 R45, -RZ, R41.H1_H1 ;  /* 0x30000029ff2d7230 */ /* 0x020fca0000004100 */
[----:B------:R-:W-:-:S07]  /*1be0*/  FADD.FTZ R118, R45, R118 ;  /* 0x000000762d767221 */ /* 0x000fce0000010000 */
.L_x_4022:
[----:B------:R-:W-:-:S04]  /*1bf0*/  F2FP.F16.F32.PACK_AB R44, RZ, R118 ;  /* 0x00000076ff2c723e */ /* 0x000fc800000000ff */
[----:B------:R-:W-:-:S07]  /*1c00*/  PRMT R37, R37, 0x5410, R44 ;  /* 0x0000541025257816 */ /* 0x000fce000000002c */
.L_x_4023:
[----:B------:R-:W-:-:S05]  /*1c10*/  HADD2.F32 R44, -RZ, R46.H0_H0 ;  /* 0x2000002eff2c7230 */ /* 0x000fca0000004100 */
[----:B------:R-:W-:Y:S01]  /*1c20*/  FMUL.FTZ R119, R44, R141 ;  /* 0x0000008d2c777220 */ /* 0x000fe20000410000 */
[----:B------:R-:W-:Y:S06]  /*1c30*/  @P3 BRA `(.L_x_4024) ;  /* 0x0000000000083947 */ /* 0x000fec0003800000 */
[----:B------:R-:W-:Y:S05]  /*1c40*/  @P1 BRA `(.L_x_4025) ;  /* 0x00000000000c1947 */ /* 0x000fea0003800000 */
[----:B------:R-:W-:Y:S05]  /*1c50*/  BRA `(.L_x_4026) ;  /* 0x0000000000107947 */ /* 0x000fea0003800000 */
.L_x_4024:
[----:B-----5:R-:W-:-:S05]  /*1c60*/  HADD2.F32 R44, -RZ, R42.H0_H0 ;  /* 0x2000002aff2c7230 */ /* 0x020fca0000004100 */
[----:B------:R-:W-:-:S07]  /*1c70*/  FADD.FTZ R119, R44, R119 ;  /* 0x000000772c777221 */ /* 0x000fce0000010000 */
.L_x_4025:
[----:B------:R-:W-:-:S04]  /*1c80*/  F2FP.F16.F32.PACK_AB R44, RZ, R119 ;  /* 0x00000077ff2c723e */ /* 0x000fc800000000ff */
[----:B------:R-:W-:-:S07]  /*1c90*/  PRMT R38, R44, 0x7610, R38 ;  /* 0x000076102c267816 */ /* 0x000fce0000000026 */
.L_x_4026:
[----:B------:R-:W-:-:S05]  /*1ca0*/  HADD2.F32 R46, -RZ, R46.H1_H1 ;  /* 0x3000002eff2e7230 */ /* 0x000fca0000004100 */
[----:B------:R-:W-:Y:S01]  /*1cb0*/  FMUL.FTZ R128, R46, R141 ;  /* 0x0000008d2e807220 */ /* 0x000fe20000410000 */
[----:B------:R-:W-:Y:S06]  /*1cc0*/  @P3 BRA `(.L_x_4027) ;  /* 0x0000000000083947 */ /* 0x000fec0003800000 */
[----:B------:R-:W-:Y:S05]  /*1cd0*/  @P1 BRA `(.L_x_4028) ;  /* 0x00000000000c1947 */ /* 0x000fea0003800000 */
[----:B------:R-:W-:Y:S05]  /*1ce0*/  BRA `(.L_x_4029) ;  /* 0x0000000000107947 */ /* 0x000fea0003800000 */
.L_x_4027:
[----:B-----5:R-:W-:-:S05]  /*1cf0*/  HADD2.F32 R45, -RZ, R42.H1_H1 ;  /* 0x3000002aff2d7230 */ /* 0x020fca0000004100 */
[----:B------:R-:W-:-:S07]  /*1d00*/  FADD.FTZ R128, R45, R128 ;  /* 0x000000802d807221 */ /* 0x000fce0000010000 */
.L_x_4028:
[----:B------:R-:W-:-:S04]  /*1d10*/  F2FP.F16.F32.PACK_AB R44, RZ, R128 ;  /* 0x00000080ff2c723e */ /* 0x000fc800000000ff */
[----:B------:R-:W-:-:S07]  /*1d20*/  PRMT R38, R38, 0x5410, R44 ;  /* 0x0000541026267816 */ /* 0x000fce000000002c */
.L_x_4029:
[----:B------:R-:W-:-:S05]  /*1d30*/  HADD2.F32 R44, -RZ, R47.H0_H0 ;  /* 0x2000002fff2c7230 */ /* 0x000fca0000004100 */
[----:B------:R-:W-:Y:S01]  /*1d40*/  FMUL.FTZ R129, R44, R141 ;  /* 0x0000008d2c817220 */ /* 0x000fe20000410000 */
[----:B------:R-:W-:Y:S06]  /*1d50*/  @P3 BRA `(.L_x_4030) ;  /* 0x0000000000083947 */ /* 0x000fec0003800000 */
[----:B------:R-:W-:Y:S05]  /*1d60*/  @P1 BRA `(.L_x_4031) ;  /* 0x00000000000c1947 */ /* 0x000fea0003800000 */
[----:B------:R-:W-:Y:S05]  /*1d70*/  BRA `(.L_x_4032) ;  /* 0x0000000000107947 */ /* 0x000fea0003800000 */
.L_x_4030:
[----:B-----5:R-:W-:-:S05]  /*1d80*/  HADD2.F32 R44, -RZ, R43.H0_H0 ;  /* 0x2000002bff2c7230 */ /* 0x020fca0000004100 */
[----:B------:R-:W-:-:S07]  /*1d90*/  FADD.FTZ R129, R44, R129 ;  /* 0x000000812c817221 */ /* 0x000fce0000010000 */
.L_x_4031:
[----:B------:R-:W-:-:S04]  /*1da0*/  F2FP.F16.F32.PACK_AB R44, RZ, R129 ;  /* 0x00000081ff2c723e */ /* 0x000fc800000000ff */
[----:B------:R-:W-:-:S07]  /*1db0*/  PRMT R39, R44, 0x7610, R39 ;  /* 0x000076102c277816 */ /* 0x000fce0000000027 */
.L_x_4032:
[----:B------:R-:W-:-:S05]  /*1dc0*/  HADD2.F32 R136, -RZ, R47.H1_H1 ;  /* 0x3000002fff887230 */ /* 0x000fca0000004100 */
[----:B------:R-:W-:Y:S01]  /*1dd0*/  FMUL.FTZ R136, R136, R141 ;  /* 0x0000008d88887220 */ /* 0x000fe20000410000 */
[----:B------:R-:W-:Y:S06]  /*1de0*/  @P3 BRA `(.L_x_4033) ;  /* 0x0000000000083947 */ /* 0x000fec0003800000 */
[----:B------:R-:W-:Y:S05]  /*1df0*/  @P1 BRA `(.L_x_4034) ;  /* 0x00000000000c1947 */ /* 0x000fea0003800000 */
[----:B------:R-:W-:Y:S05]  /*1e00*/  BRA `(.L_x_4035) ;  /* 0x0000000000107947 */ /* 0x000fea0003800000 */
.L_x_4033:
[----:B-----5:R-:W-:-:S05]  /*1e10*/  HADD2.F32 R45, -RZ, R43.H1_H1 ;  /* 0x3000002bff2d7230 */ /* 0x020fca0000004100 */
[----:B------:R-:W-:-:S07]  /*1e20*/  FADD.FTZ R136, R45, R136 ;  /* 0x000000882d887221 */ /* 0x000fce0000010000 */
.L_x_4034:
[----:B------:R-:W-:-:S04]  /*1e30*/  F2FP.F16.F32.PACK_AB R44, RZ, R136 ;  /* 0x00000088ff2c723e */ /* 0x000fc800000000ff */
[----:B------:R-:W-:-:S07]  /*1e40*/  PRMT R39, R39, 0x5410, R44 ;  /* 0x0000541027277816 */ /* 0x000fce000000002c */
.L_x_4035:
[----:B------:R-:W0:Y:S02]  /*1e50*/  @P1 LDC.64 R44, c[0x0][0x238] ;  /* 0x00008e00ff2c1b82 */ /* 0x000e240000000a00 */
[----:B0-----:R-:W-:-:S04]  /*1e60*/  @P1 LEA R44, P3, R142, R44, 0x4 ;  /* 0x0000002c8e2c1211 */ /* 0x001fc800078620ff */
[C---:B------:R-:W-:Y:S02]  /*1e70*/  @P1 LEA.HI.X R45, R142.reuse, R45, RZ, 0x4, P3 ;  /* 0x0000002d8e2d1211 */ /* 0x040fe400018f24ff */
[----:B------:R-:W-:-:S03]  /*1e80*/  IADD3 R142, R142, 0x80, RZ ;  /* 0x000000808e8e7810 */ /* 0x000fc60007ffe0ff */
[----:B------:R2:W-:Y:S04]  /*1e90*/  @P1 STG.E.128 desc[UR4][R44.64], R36 ;  /* 0x000000242c001986 */ /* 0x0005e8000c101d04 */
.L_x_4011:
[----:B------:R-:W-:Y:S05]  /*1ea0*/  BSYNC B0 ;  /* 0x0000000000007941 */ /* 0x000fea0003800000 */
.L_x_4010:
        /* <DEDUP_REMOVED lines=18> */
.L_x_4038:
[----:B-----5:R-:W-:-:S05]  /*1fd0*/  HADD2.F32 R110, -RZ, R40.H0_H0 ;  /* 0x20000028ff6e7230 */ /* 0x020fca0000004100 */
[----:B------:R-:W-:-:S07]  /*1fe0*/  FADD.FTZ R101, R110, R101 ;  /* 0x000000656e657221 */ /* 0x000fce0000010000 */
.L_x_4039:
[----:B------:R-:W-:-:S04]  /*1ff0*/  F2FP.F16.F32.PACK_AB R110, RZ, R101 ;  /* 0x00000065ff6e723e */ /* 0x000fc800000000ff */
[----:B------:R-:W-:-:S07]  /*2000*/  PRMT R36, R110, 0x7610, R36 ;  /* 0x000076106e247816 */ /* 0x000fce0000000024 */
.L_x_4040:
[----:B------:R-:W-:-:S05]  /*2010*/  HADD2.F32 R44, -RZ, R44.H1_H1 ;  /* 0x3000002cff2c7230 */ /* 0x000fca0000004100 */
[----:B------:R-:W-:Y:S01]  /*2020*/  FMUL.FTZ R110, R44, R141 ;  /* 0x0000008d2c6e7220 */ /* 0x000fe20000410000 */
[----:B------:R-:W-:Y:S06]  /*2030*/  @P3 BRA `(.L_x_4041) ;  /* 0x0000000000083947 */ /* 0x000fec0003800000 */
[----:B------:R-:W-:Y:S05]  /*2040*/  @P1 BRA `(.L_x_4042) ;  /* 0x00000000000c1947 */ /* 0x000fea0003800000 */
[----:B------:R-:W-:Y:S05]  /*2050*/  BRA `(.L_x_4043) ;  /* 0x0000000000107947 */ /* 0x000fea0003800000 */
.L_x_4041:
[----:B-----5:R-:W-:-:S05]  /*2060*/  HADD2.F32 R111, -RZ, R40.H1_H1 ;  /* 0x30000028ff6f7230 */ /* 0x020fca0000004100 */
[----:B------:R-:W-:-:S07]  /*2070*/  FADD.FTZ R110, R111, R110 ;  /* 0x0000006e6f6e7221 */ /* 0x000fce0000010000 */
.L_x_4042:
[----:B------:R-:W-:-:S04]  /*2080*/  F2FP.F16.F32.PACK_AB R44, RZ, R110 ;  /* 0x0000006eff2c723e */ /* 0x000fc800000000ff */
[----:B------:R-:W-:-:S07]  /*2090*/  PRMT R36, R36, 0x5410, R44 ;  /* 0x0000541024247816 */ /* 0x000fce000000002c */
.L_x_4043:
[----:B------:R-:W-:-:S05]  /*20a0*/  HADD2.F32 R44, -RZ, R45.H0_H0 ;  /* 0x2000002dff2c7230 */ /* 0x000fca0000004100 */
[----:B------:R-:W-:Y:S01]  /*20b0*/  FMUL.FTZ R111, R44, R141 ;  /* 0x0000008d2c6f7220 */ /* 0x000fe20000410000 */
[----:B------:R-:W-:Y:S06]  /*20c0*/  @P3 BRA `(.L_x_4044) ;  /* 0x0000000000083947 */ /* 0x000fec0003800000 */
[----:B------:R-:W-:Y:S05]  /*20d0*/  @P1 BRA `(.L_x_4045) ;  /* 0x00000000000c1947 */ /* 0x000fea0003800000 */
[----:B------:R-:W-:Y:S05]  /*20e0*/  BRA `(.L_x_4046) ;  /* 0x0000000000107947 */ /* 0x000fea0003800000 */
.L_x_4044:
[----:B-----5:R-:W-:-:S05]  /*20f0*/  HADD2.F32 R44, -RZ, R41.H0_H0 ;  /* 0x20000029ff2c7230 */ /* 0x020fca0000004100 */
[----:B------:R-:W-:-:S07]  /*2100*/  FADD.FTZ R111, R44, R111 ;  /* 0x0000006f2c6f7221 */ /* 0x000fce0000010000 */
.L_x_4045:
[----:B------:R-:W-:-:S04]  /*2110*/  F2FP.F16.F32.PACK_AB R44, RZ, R111 ;  /* 0x0000006fff2c723e */ /* 0x000fc800000000ff */
[----:B------:R-:W-:-:S07]  /*2120*/  PRMT R37, R44, 0x7610, R37 ;  /* 0x000076102c257816 */ /* 0x000fce0000000025 */
.L_x_4046:
[----:B------:R-:W-:-:S05]  /*2130*/  HADD2.F32 R120, -RZ, R45.H1_H1 ;  /* 0x3000002dff787230 */ /* 0x000fca0000004100 */
[----:B------:R-:W-:Y:S01]  /*2140*/  FMUL.FTZ R120, R120, R141 ;  /* 0x0000008d78787220 */ /* 0x000fe20000410000 */
[----:B------:R-:W-:Y:S06]  /*2150*/  @P3 BRA `(.L_x_4047) ;  /* 0x0000000000083947 */ /* 0x000fec0003800000 */
[----:B------:R-:W-:Y:S05]  /*2160*/  @P1 BRA `(.L_x_4048) ;  /* 0x00000000000c1947 */ /* 0x000fea0003800000 */
[----:B------:R-:W-:Y:S05]  /*2170*/  BRA `(.L_x_4049) ;  /* 0x0000000000107947 */ /* 0x000fea0003800000 */
.L_x_4047:
[----:B-----5:R-:W-:-:S05]  /*2180*/  HADD2.F32 R45, -RZ, R41.H1_H1 ;  /* 0x30000029ff2d7230 */ /* 0x020fca0000004100 */
[----:B------:R-:W-:-:S07]  /*2190*/  FADD.FTZ R120, R45, R120 ;  /* 0x000000782d787221 */ /* 0x000fce0000010000 */
.L_x_4048:
[----:B------:R-:W-:-:S04]  /*21a0*/  F2FP.F16.F32.PACK_AB R44, RZ, R120 ;  /* 0x00000078ff2c723e */ /* 0x000fc800000000ff */
[----:B------:R-:W-:-:S07]  /*21b0*/  PRMT R37, R37, 0x5410, R44 ;  /* 0x0000541025257816 */ /* 0x000fce000000002c */
.L_x_4049:
[----:B------:R-:W-:-:S05]  /*21c0*/  HADD2.F32 R44, -RZ, R46.H0_H0 ;  /* 0x2000002eff2c7230 */ /* 0x000fca0000004100 */
[----:B------:R-:W-:Y:S01]  /*21d0*/  FMUL.FTZ R121, R44, R141 ;  /* 0x0000008d2c797220 */ /* 0x000fe20000410000 */
[----:B------:R-:W-:Y:S06]  /*21e0*/  @P3 BRA `(.L_x_4050) ;  /* 0x0000000000083947 */ /* 0x000fec0003800000 */
[----:B------:R-:W-:Y:S05]  /*21f0*/  @P1 BRA `(.L_x_4051) ;  /* 0x00000000000c1947 */ /* 0x000fea0003800000 */
[----:B------:R-:W-:Y:S05]  /*2200*/  BRA `(.L_x_4052) ;  /* 0x0000000000107947 */ /* 0x000fea0003800000 */
.L_x_4050:
[----:B-----5:R-:W-:-:S05]  /*2210*/  HADD2.F32 R44, -RZ, R42.H0_H0 ;  /* 0x2000002aff2c7230 */ /* 0x020fca0000004100 */
[----:B------:R-:W-:-:S07]  /*2220*/  FADD.FTZ R121, R44, R121 ;  /* 0x000000792c797221 */ /* 0x000fce0000010000 */
.L_x_4051:
[----:B------:R-:W-:-:S04]  /*2230*/  F2FP.F16.F32.PACK_AB R44, RZ, R121 ;  /* 0x00000079ff2c723e */ /* 0x000fc800000000ff */
[----:B------:R-:W-:-:S07]  /*2240*/  PRMT R38, R44, 0x7610, R38 ;  /* 0x000076102c267816 */ /* 0x000fce0000000026 */
.L_x_4052:
[----:B------:R-:W-:-:S05]  /*2250*/  HADD2.F32 R46, -RZ, R46.H1_H1 ;  /* 0x3000002eff2e7230 */ /* 0x000fca0000004100 */
[----:B------:R-:W-:Y:S01]  /*2260*/  FMUL.FTZ R130, R46, R141 ;  /* 0x0000008d2e827220 */ /* 0x000fe20000410000 */
[----:B------:R-:W-:Y:S06]  /*2270*/  @P3 BRA `(.L_x_4053) ;  /* 0x0000000000083947 */ /* 0x000fec0003800000 */
[----:B------:R-:W-:Y:S05]  /*2280*/  @P1 BRA `(.L_x_4054) ;  /* 0x00000000000c1947 */ /* 0x000fea0003800000 */
[----:B------:R-:W-:Y:S05]  /*2290*/  BRA `(.L_x_4055) ;  /* 0x0000000000107947 */ /* 0x000fea0003800000 */
.L_x_4053:
[----:B-----5:R-:W-:-:S05]  /*22a0*/  HADD2.F32 R45, -RZ, R42.H1_H1 ;  /* 0x3000002aff2d7230 */ /* 0x020fca0000004100 */
[----:B------:R-:W-:-:S07]  /*22b0*/  FADD.FTZ R130, R45, R130 ;  /* 0x000000822d827221 */ /* 0x000fce0000010000 */
.L_x_4054:
[----:B------:R-:W-:-:S04]  /*22c0*/  F2FP.F16.F32.PACK_AB R44, RZ, R130 ;  /* 0x00000082ff2c723e */ /* 0x000fc800000000ff */
[----:B------:R-:W-:-:S07]  /*22d0*/  PRMT R38, R38, 0x5410, R44 ;  /* 0x0000541026267816 */ /* 0x000fce000000002c */
.L_x_4055:
[----:B------:R-:W-:-:S05]  /*22e0*/  HADD2.F32 R44, -RZ, R47.H0_H0 ;  /* 0x2000002fff2c7230 */ /* 0x000fca0000004100 */
[----:B------:R-:W-:Y:S01]  /*22f0*/  FMUL.FTZ R131, R44, R141 ;  /* 0x0000008d2c837220 */ /* 0x000fe20000410000 */
[----:B------:R-:W-:Y:S06]  /*2300*/  @P3 BRA `(.L_x_4056) ;  /* 0x0000000000083947 */ /* 0x000fec0003800000 */
[----:B------:R-:W-:Y:S05]  /*2310*/  @P1 BRA `(.L_x_4057) ;  /* 0x00000000000c1947 */ /* 0x000fea0003800000 */
[----:B------:R-:W-:Y:S05]  /*2320*/  BRA `(.L_x_4058) ;  /* 0x0000000000107947 */ /* 0x000fea0003800000 */
.L_x_4056:
[----:B-----5:R-:W-:-:S05]  /*2330*/  HADD2.F32 R44, -RZ, R43.H0_H0 ;  /* 0x2000002bff2c7230 */ /* 0x020fca0000004100 */
[----:B------:R-:W-:-:S07]  /*2340*/  FADD.FTZ R131, R44, R131 ;  /* 0x000000832c837221 */ /* 0x000fce0000010000 */
.L_x_4057:
[----:B------:R-:W-:-:S04]  /*2350*/  F2FP.F16.F32.PACK_AB R44, RZ, R131 ;  /* 0x00000083ff2c723e */ /* 0x000fc800000000ff */
[----:B------:R-:W-:-:S07]  /*2360*/  PRMT R39, R44, 0x7610, R39 ;  /* 0x000076102c277816 */ /* 0x000fce0000000027 */
.L_x_4058:
[----:B------:R-:W-:-:S05]  /*2370*/  HADD2.F32 R44, -RZ, R47.H1_H1 ;  /* 0x3000002fff2c7230 */ /* 0x000fca0000004100 */
[----:B------:R-:W-:Y:S01]  /*2380*/  FMUL.FTZ R137, R44, R141 ;  /* 0x0000008d2c897220 */ /* 0x000fe20000410000 */
[----:B------:R-:W-:Y:S06]  /*2390*/  @P3 BRA `(.L_x_4059) ;  /* 0x0000000000083947 */ /* 0x000fec0003800000 */
[----:B------:R-:W-:Y:S05]  /*23a0*/  @P1 BRA `(.L_x_4060) ;  /* 0x00000000000c1947 */ /* 0x000fea0003800000 */
[----:B------:R-:W-:Y:S05]  /*23b0*/  BRA `(.L_x_4061) ;  /* 0x0000000000107947 */ /* 0x000fea0003800000 */
.L_x_4059:
[----:B-----5:R-:W-:-:S05]  /*23c0*/  HADD2.F32 R44, -RZ, R43.H1_H1 ;  /* 0x3000002bff2c7230 */ /* 0x020fca0000004100 */
[----:B------:R-:W-:-:S07]  /*23d0*/  FADD.FTZ R137, R44, R137 ;  /* 0x000000892c897221 */ /* 0x000fce0000010000 */
.L_x_4060:
[----:B------:R-:W-:-:S04]  /*23e0*/  F2FP.F16.F32.PACK_AB R44, RZ, R137 ;  /* 0x00000089ff2c723e */ /* 0x000fc800000000ff */
[----:B------:R-:W-:-:S07]  /*23f0*/  PRMT R39, R39, 0x5410, R44 ;  /* 0x0000541027277816 */ /* 0x000fce000000002c */
.L_x_4061:
[----:B------:R-:W0:Y:S02]  /*2400*/  @P1 LDC.64 R44, c[0x0][0x238] ;  /* 0x00008e00ff2c1b82 */ /* 0x000e240000000a00 */
[----:B0-----:R-:W-:-:S04]  /*2410*/  @P1 LEA R44, P3, R142, R44, 0x4 ;  /* 0x0000002c8e2c1211 */ /* 0x001fc800078620ff */
[C---:B------:R-:W-:Y:S02]  /*2420*/  @P1 LEA.HI.X R45, R142.reuse, R45, RZ, 0x4, P3 ;  /* 0x0000002d8e2d1211 */ /* 0x040fe400018f24ff */
[----:B------:R-:W-:-:S03]  /*2430*/  IADD3 R142, R142, 0x80, RZ ;  /* 0x000000808e8e7810 */ /* 0x000fc60007ffe0ff */
[----:B------:R3:W-:Y:S04]  /*2440*/  @P1 STG.E.128 desc[UR4][R44.64], R36 ;  /* 0x000000242c001986 */ /* 0x0007e8000c101d04 */
.L_x_4037:
[----:B------:R-:W-:Y:S05]  /*2450*/  BSYNC B0 ;  /* 0x0000000000007941 */ /* 0x000fea0003800000 */
.L_x_4036:
        /* <DEDUP_REMOVED lines=18> */
.L_x_4064:
[----:B-----5:R-:W-:-:S05]  /*2580*/  HADD2.F32 R113, -RZ, R40.H0_H0 ;  /* 0x20000028ff717230 */ /* 0x020fca0000004100 */
[----:B------:R-:W-:-:S07]  /*2590*/  FADD.FTZ R102, R113, R102 ;  /* 0x0000006671667221 */ /* 0x000fce0000010000 */
.L_x_4065:
[----:B------:R-:W-:-:S04]  /*25a0*/  F2FP.F16.F32.PACK_AB R112, RZ, R102 ;  /* 0x00000066ff70723e */ /* 0x000fc800000000ff */
[----:B------:R-:W-:-:S07]  /*25b0*/  PRMT R36, R112, 0x7610, R36 ;  /* 0x0000761070247816 */ /* 0x000fce0000000024 */
.L_x_4066:
[----:B------:R-:W-:-:S05]  /*25c0*/  HADD2.F32 R44, -RZ, R44.H1_H1 ;  /* 0x3000002cff2c7230 */ /* 0x000fca0000004100 */
[----:B------:R-:W-:Y:S01]  /*25d0*/  FMUL.FTZ R112, R44, R141 ;  /* 0x0000008d2c707220 */ /* 0x000fe20000410000 */
[----:B------:R-:W-:Y:S06]  /*25e0*/  @P3 BRA `(.L_x_4067) ;  /* 0x0000000000083947 */ /* 0x000fec0003800000 */
[----:B------:R-:W-:Y:S05]  /*25f0*/  @P1 BRA `(.L_x_4068) ;  /* 0x00000000000c1947 */ /* 0x000fea0003800000 */
[----:B------:R-:W-:Y:S05]  /*2600*/  BRA `(.L_x_4069) ;  /* 0x0000000000107947 */ /* 0x000fea0003800000 */
.L_x_4067:
[----:B-----5:R-:W-:-:S05]  /*2610*/  HADD2.F32 R113, -RZ, R40.H1_H1 ;  /* 0x30000028ff717230 */ /* 0x020fca0000004100 */
[----:B------:R-:W-:-:S07]  /*2620*/  FADD.FTZ R112, R113, R112 ;  /* 0x0000007071707221 */ /* 0x000fce0000010000 */
.L_x_4068:
[----:B------:R-:W-:-:S04]  /*2630*/  F2FP.F16.F32.PACK_AB R44, RZ, R112 ;  /* 0x00000070ff2c723e */ /* 0x000fc800000000ff */
[----:B------:R-:W-:-:S07]  /*2640*/  PRMT R36, R36, 0x5410, R44 ;  /* 0x0000541024247816 */ /* 0x000fce000000002c */
.L_x_4069:
[----:B------:R-:W-:-:S05]  /*2650*/  HADD2.F32 R44, -RZ, R45.H0_H0 ;  /* 0x2000002dff2c7230 */ /* 0x000fca0000004100 */
[----:B------:R-:W-:Y:S01]  /*2660*/  FMUL.FTZ R113, R44, R141 ;  /* 0x0000008d2c717220 */ /* 0x000fe20000410000 */
[----:B------:R-:W-:Y:S06]  /*2670*/  @P3 BRA `(.L_x_4070) ;  /* 0x0000000000083947 */ /* 0x000fec0003800000 */
[----:B------:R-:W-:Y:S05]  /*2680*/  @P1 BRA `(.L_x_4071) ;  /* 0x00000000000c1947 */ /* 0x000fea0003800000 */
[----:B------:R-:W-:Y:S05]  /*2690*/  BRA `(.L_x_4072) ;  /* 0x0000000000107947 */ /* 0x000fea0003800000 */
.L_x_4070:
[----:B-----5:R-:W-:-:S05]  /*26a0*/  HADD2.F32 R44, -RZ, R41.H0_H0 ;  /* 0x20000029ff2c7230 */ /* 0x020fca0000004100 */
[----:B------:R-:W-:-:S07]  /*26b0*/  FADD.FTZ R113, R44, R113 ;  /* 0x000000712c717221 */ /* 0x000fce0000010000 */
.L_x_4071:
[----:B------:R-:W-:-:S04]  /*26c0*/  F2FP.F16.F32.PACK_AB R44, RZ, R113 ;  /* 0x00000071ff2c723e */ /* 0x000fc800000000ff */
[----:B------:R-:W-:-:S07]  /*26d0*/  PRMT R37, R44, 0x7610, R37 ;  /* 0x000076102c257816 */ /* 0x000fce0000000025 */
.L_x_4072:
[----:B------:R-:W-:-:S05]  /*26e0*/  HADD2.F32 R122, -RZ, R45.H1_H1 ;  /* 0x3000002dff7a7230 */ /* 0x000fca0000004100 */
[----:B------:R-:W-:Y:S01]  /*26f0*/  FMUL.FTZ R122, R122, R141 ;  /* 0x0000008d7a7a7220 */ /* 0x000fe20000410000 */
[----:B------:R-:W-:Y:S06]  /*2700*/  @P3 BRA `(.L_x_4073) ;  /* 0x0000000000083947 */ /* 0x000fec0003800000 */
[----:B------:R-:W-:Y:S05]  /*2710*/  @P1 BRA `(.L_x_4074) ;  /* 0x00000000000c1947 */ /* 0x000fea0003800000 */
[----:B------:R-:W-:Y:S05]  /*2720*/  BRA `(.L_x_4075) ;  /* 0x0000000000107947 */ /* 0x000fea0003800000 */
.L_x_4073:
[----:B-----5:R-:W-:-:S05]  /*2730*/  HADD2.F32 R45, -RZ, R41.H1_H1 ;  /* 0x30000029ff2d7230 */ /* 0x020fca0000004100 */
[----:B------:R-:W-:-:S07]  /*2740*/  FADD.FTZ R122, R45, R122 ;  /* 0x0000007a2d7a7221 */ /* 0x000fce0000010000 */
.L_x_4074:
[----:B------:R-:W-:-:S04]  /*2750*/  F2FP.F16.F32.PACK_AB R44, RZ, R122 ;  /* 0x0000007aff2c723e */ /* 0x000fc800000000ff */
[----:B------:R-:W-:-:S07]  /*2760*/  PRMT R37, R37, 0x5410, R44 ;  /* 0x0000541025257816 */ /* 0x000fce000000002c */
.L_x_4075:
[----:B------:R-:W-:-:S05]  /*2770*/  HADD2.F32 R44, -RZ, R46.H0_H0 ;  /* 0x2000002eff2c7230 */ /* 0x000fca0000004100 */
[----:B------:R-:W-:Y:S01]  /*2780*/  FMUL.FTZ R123, R44, R141 ;  /* 0x0000008d2c7b7220 */ /* 0x000fe20000410000 */
[----:B------:R-:W-:Y:S06]  /*2790*/  @P3 BRA `(.L_x_4076) ;  /* 0x0000000000083947 */ /* 0x000fec0003800000 */
[----:B------:R-:W-:Y:S05]  /*27a0*/  @P1 BRA `(.L_x_4077) ;  /* 0x00000000000c1947 */ /* 0x000fea0003800000 */
[----:B------:R-:W-:Y:S05]  /*27b0*/  BRA `(.L_x_4078) ;  /* 0x0000000000107947 */ /* 0x000fea0003800000 */
.L_x_4076:
[----:B-----5:R-:W-:-:S05]  /*27c0*/  HADD2.F32 R44, -RZ, R42.H0_H0 ;  /* 0x2000002aff2c7230 */ /* 0x020fca0000004100 */
[----:B------:R-:W-:-:S07]  /*27d0*/  FADD.FTZ R123, R44, R123 ;  /* 0x0000007b2c7b7221 */ /* 0x000fce0000010000 */
.L_x_4077:
[----:B------:R-:W-:-:S04]  /*27e0*/  F2FP.F16.F32.PACK_AB R44, RZ, R123 ;  /* 0x0000007bff2c723e */ /* 0x000fc800000000ff */
[----:B------:R-:W-:-:S07]  /*27f0*/  PRMT R38, R44, 0x7610, R38 ;  /* 0x000076102c267816 */ /* 0x000fce0000000026 */
.L_x_4078:
[----:B------:R-:W-:-:S05]  /*2800*/  HADD2.F32 R46, -RZ, R46.H1_H1 ;  /* 0x3000002eff2e7230 */ /* 0x000fca0000004100 */
[----:B------:R-:W-:Y:S01]  /*2810*/  FMUL.FTZ R132, R46, R141 ;  /* 0x0000008d2e847220 */ /* 0x000fe20000410000 */
[----:B------:R-:W-:Y:S06]  /*2820*/  @P3 BRA `(.L_x_4079) ;  /* 0x0000000000083947 */ /* 0x000fec0003800000 */
[----:B------:R-:W-:Y:S05]  /*2830*/  @P1 BRA `(.L_x_4080) ;  /* 0x00000000000c1947 */ /* 0x000fea0003800000 */
[----:B------:R-:W-:Y:S05]  /*2840*/  BRA `(.L_x_4081) ;  /* 0x0000000000107947 */ /* 0x000fea0003800000 */
.L_x_4079:
[----:B-----5:R-:W-:-:S05]  /*2850*/  HADD2.F32 R45, -RZ, R42.H1_H1 ;  /* 0x3000002aff2d7230 */ /* 0x020fca0000004100 */
[----:B------:R-:W-:-:S07]  /*2860*/  FADD.FTZ R132, R45, R132 ;  /* 0x000000842d847221 */ /* 0x000fce0000010000 */
.L_x_4080:
[----:B------:R-:W-:-:S04]  /*2870*/  F2FP.F16.F32.PACK_AB R44, RZ, R132 ;  /* 0x00000084ff2c723e */ /* 0x000fc800000000ff */
[----:B------:R-:W-:-:S07]  /*2880*/  PRMT R38, R38, 0x5410, R44 ;  /* 0x0000541026267816 */ /* 0x000fce000000002c */
.L_x_4081:
[----:B------:R-:W-:-:S05]  /*2890*/  HADD2.F32 R44, -RZ, R47.H0_H0 ;  /* 0x2000002fff2c7230 */ /* 0x000fca0000004100 */
[----:B------:R-:W-:Y:S01]  /*28a0*/  FMUL.FTZ R133, R44, R141 ;  /* 0x0000008d2c857220 */ /* 0x000fe20000410000 */
[----:B------:R-:W-:Y:S06]  /*28b0*/  @P3 BRA `(.L_x_4082) ;  /* 0x0000000000083947 */ /* 0x000fec0003800000 */
[----:B------:R-:W-:Y:S05]  /*28c0*/  @P1 BRA `(.L_x_4083) ;  /* 0x00000000000c1947 */ /* 0x000fea0003800000 */
[----:B------:R-:W-:Y:S05]  /*28d0*/  BRA `(.L_x_4084) ;  /* 0x0000000000107947 */ /* 0x000fea0003800000 */
.L_x_4082:
[----:B-----5:R-:W-:-:S05]  /*28e0*/  HADD2.F32 R44, -RZ, R43.H0_H0 ;  /* 0x2000002bff2c7230 */ /* 0x020fca0000004100 */
[----:B------:R-:W-:-:S07]  /*28f0*/  FADD.FTZ R133, R44, R133 ;  /* 0x000000852c857221 */ /* 0x000fce0000010000 */
.L_x_4083:
[----:B------:R-:W-:-:S04]  /*2900*/  F2FP.F16.F32.PACK_AB R44, RZ, R133 ;  /* 0x00000085ff2c723e */ /* 0x000fc800000000ff */
[----:B------:R-:W-:-:S07]  /*2910*/  PRMT R39, R44, 0x7610, R39 ;  /* 0x000076102c277816 */ /* 0x000fce0000000027 */
.L_x_4084:
[----:B------:R-:W-:-:S05]  /*2920*/  HADD2.F32 R138, -RZ, R47.H1_H1 ;  /* 0x3000002fff8a7230 */ /* 0x000fca0000004100 */
[----:B------:R-:W-:Y:S01]  /*2930*/  FMUL.FTZ R138, R138, R141 ;  /* 0x0000008d8a8a7220 */ /* 0x000fe20000410000 */
[----:B------:R-:W-:Y:S06]  /*2940*/  @P3 BRA `(.L_x_4085) ;  /* 0x0000000000083947 */ /* 0x000fec0003800000 */
[----:B------:R-:W-:Y:S05]  /*2950*/  @P1 BRA `(.L_x_4086) ;  /* 0x00000000000c1947 */ /* 0x000fea0003800000 */
[----:B------:R-:W-:Y:S05]  /*2960*/  BRA `(.L_x_4087) ;  /* 0x0000000000107947 */ /* 0x000fea0003800000 */
.L_x_4085:
[----:B-----5:R-:W-:-:S05]  /*2970*/  HADD2.F32 R45, -RZ, R43.H1_H1 ;  /* 0x3000002bff2d7230 */ /* 0x020fca0000004100 */
[----:B------:R-:W-:-:S07]  /*2980*/  FADD.FTZ R138, R45, R138 ;  /* 0x0000008a2d8a7221 */ /* 0x000fce0000010000 */
.L_x_4086:
[----:B------:R-:W-:-:S04]  /*2990*/  F2FP.F16.F32.PACK_AB R44, RZ, R138 ;  /* 0x0000008aff2c723e */ /* 0x000fc800000000ff */
[----:B------:R-:W-:-:S07]  /*29a0*/  PRMT R39, R39, 0x5410, R44 ;  /* 0x0000541027277816 */ /* 0x000fce000000002c */
.L_x_4087:
[----:B------:R-:W0:Y:S02]  /*29b0*/  @P1 LDC.64 R44, c[0x0][0x238] ;  /* 0x00008e00ff2c1b82 */ /* 0x000e240000000a00 */
[----:B0-----:R-:W-:-:S04]  /*29c0*/  @P1 LEA R44, P3, R142, R44, 0x4 ;  /* 0x0000002c8e2c1211 */ /* 0x001fc800078620ff */
[----:B------:R-:W-:-:S05]  /*29d0*/  @P1 LEA.HI.X R45, R142, R45, RZ, 0x4, P3 ;  /* 0x0000002d8e2d1211 */ /* 0x000fca00018f24ff */
[----:B------:R4:W-:Y:S04]  /*29e0*/  @P1 STG.E.128 desc[UR4][R44.64], R36 ;  /* 0x000000242c001986 */ /* 0x0009e8000c101d04 */
.L_x_4063:
[----:B------:R-:W-:Y:S05]  /*29f0*/  BSYNC B0 ;  /* 0x0000000000007941 */ /* 0x000fea0003800000 */
.L_x_4062:
[----:B01234-:R-:W-:Y:S01]  /*2a00*/  FADD.FTZ R44, RZ, R81 ;  /* 0x00000051ff2c7221 */ /* 0x01ffe20000010000 */
[C---:B------:R-:W-:Y:S01]  /*2a10*/  ISETP.GT.U32.AND P3, PT, R2.reuse, 0xff, PT ;  /* 0x000000ff0200780c */ /* 0x040fe20003f64070 */
[----:B------:R-:W-:Y:S01]  /*2a20*/  UMOV UR6, 0xffffffff ;  /* 0xffffffff00067882 */ /* 0x000fe20000000000 */
[----:B------:R-:W-:Y:S01]  /*2a30*/  ISETP.GT.U32.AND P4, PT, R2, 0x1ff, PT ;  /* 0x000001ff0200780c */ /* 0x000fe20003f84070 */
[----:B------:R-:W-:Y:S01]  /*2a40*/  FADD.FTZ R45, R105, R44 ;  /* 0x0000002c692d7221 */ /* 0x000fe20000010000 */
[----:B------:R-:W-:Y:S02]  /*2a50*/  P2R R46, PR, RZ, 0x8 ;  /* 0x00000008ff2e7803 */ /* 0x000fe40000000000 */
[----:B------:R-:W-:Y:S01]  /*2a60*/  LOP3.LUT P5, RZ, R140, 0xff, RZ, 0xc0, !PT ;  /* 0x000000ff8cff7812 */ /* 0x000fe200078ac0ff */
[----:B------:R-:W-:Y:S01]  /*2a70*/  FADD.FTZ R44, R104, R45 ;  /* 0x0000002d682c7221 */ /* 0x000fe20000010000 */
[----:B------:R-:W-:Y:S02]  /*2a80*/  LOP3.LUT P6, RZ, R0, 0x1f, RZ, 0xc0, !PT ;  /* 0x0000001f00ff7812 */ /* 0x000fe400078cc0ff */
[----:B------:R-:W-:Y:S01]  /*2a90*/  P2R R142, PR, RZ, 0x20 ;  /* 0x00000020ff8e7803 */ /* 0x000fe20000000000 */
        /* <DEDUP_REMOVED lines=34> */
[----:B------:R-:W-:Y:S01]  /*2cc0*/  FADD.FTZ R44, R122, R47 ;  /* 0x0000002f7a2c7221 */ /* 0x000fe20000010000 */
[----:B------:R-:W-:-:S03]  /*2cd0*/  SHF.R.U32.HI R47, RZ, 0x5, R0 ;  /* 0x00000005ff2f7819 */ /* 0x000fc60000011600 */
[----:B------:R-:W-:Y:S01]  /*2ce0*/  FADD.FTZ R141, R123, R44 ;  /* 0x0000002c7b8d7221 */ /* 0x000fe20000010000 */
[----:B------:R-:W-:-:S03]  /*2cf0*/  LOP3.LUT R46, R47, 0x7fffffc, RZ, 0xc0, !PT ;  /* 0x07fffffc2f2e7812 */ /* 0x000fc600078ec0ff */
[----:B------:R-:W-:Y:S01]  /*2d00*/  FADD.FTZ R44, R132, R141 ;  /* 0x0000008d842c7221 */ /* 0x000fe20000010000 */
[----:B------:R-:W-:Y:S02]  /*2d10*/  @!P5 IADD3 R46, R46, 0x4, RZ ;  /* 0x000000042e2ed810 */ /* 0x000fe40007ffe0ff */
[----:B------:R-:W-:Y:S01]  /*2d20*/  ISETP.GT.U32.AND P5, PT, R2, 0x27f, PT ;  /* 0x0000027f0200780c */ /* 0x000fe20003fa4070 */
[----:B------:R-:W-:Y:S01]  /*2d30*/  FADD.FTZ R141, R133, R44 ;  /* 0x0000002c858d7221 */ /* 0x000fe20000010000 */
[----:B------:R-:W-:-:S11]  /*2d40*/  P2R R44, PR, RZ, 0x40 ;  /* 0x00000040ff2c7803 */ /* 0x000fd60000000000 */
        /* <DEDUP_REMOVED lines=104> */
.L_x_4110:
[----:B------:R-:W-:Y:S01]  /*33d0*/  LOP3.LUT P3, RZ, R0, 0x1f, RZ, 0xc0, !PT ;  /* 0x0000001f00ff7812 */ /* 0x000fe2000786c0ff */
[----:B------:R-:W-:Y:S05]  /*33e0*/  WARPSYNC.ALL ;  /* 0x0000000000007948 */ /* 0x000fea0003800000 */
[----:B------:R-:W-:-:S07]  /*33f0*/  LOP3.LUT R47, R47, 0x3, RZ, 0xc0, !PT ;  /* 0x000000032f2f7812 */ /* 0x000fce00078ec0ff */
[----:B------:R-:W2:Y:S01]  /*3400*/  @!P3 S2R R140, SR_CgaCtaId ;  /* 0x00000000008cb919 */ /* 0x000ea20000008800 */
[----:B------:R-:W-:-:S04]  /*3410*/  @!P3 MOV R45, 0x400 ;  /* 0x00000400002db802 */ /* 0x000fc80000000f00 */
[----:B--2---:R-:W-:Y:S01]  /*3420*/  @!P3 LEA R141, R140, R45, 0x18 ;  /* 0x0000002d8c8db211 */ /* 0x004fe200078ec0ff */
[----:B-1----:R-:W-:Y:S01]  /*3430*/  FADD.FTZ R45, R143, R146 ;  /* 0x000000928f2d7221 */ /* 0x002fe20000010000 */
[----:B------:R-:W-:-:S04]  /*3440*/  @!P3 IADD3 R140, R46, R47, RZ ;  /* 0x0000002f2e8cb210 */ /* 0x000fc80007ffe0ff */
[----:B------:R-:W-:Y:S02]  /*3450*/  @!P3 LEA R140, R140, R141, 0x3 ;  /* 0x0000008d8c8cb211 */ /* 0x000fe400078e18ff */
[----:B------:R-:W-:-:S03]  /*3460*/  LOP3.LUT R141, R0, 0x1f, RZ, 0xc0, !PT ;  /* 0x0000001f008d7812 */ /* 0x000fc600078ec0ff */
[----:B------:R1:W-:Y:S01]  /*3470*/  @!P3 STS.64 [R140], R44 ;  /* 0x0000002c8c00b388 */ /* 0x0003e20000000a00 */
[----:B------:R-:W-:-:S13]  /*3480*/  ISETP.GT.U32.AND P3, PT, R141, 0x3, PT ;  /* 0x000000038d00780c */ /* 0x000fda0003f64070 */
[----:B-1----:R-:W1:Y:S01]  /*3490*/  @!P3 S2R R45, SR_CgaCtaId ;  /* 0x00000000002db919 */ /* 0x002e620000008800 */
[----:B------:R-:W-:Y:S01]  /*34a0*/  @!P3 MOV R44, 0x400 ;  /* 0x00000400002cb802 */ /* 0x000fe20000000f00 */
[----:B------:R-:W-:Y:S01]  /*34b0*/  HFMA2.MMA R140, -RZ, RZ, 0, 0 ;  /* 0x00000000ff8c7435 */ /* 0x000fe200000001ff */
[----:B------:R-:W-:Y:S01]  /*34c0*/  @!P3 IADD3 R46, R46, R141, RZ ;  /* 0x0000008d2e2eb210 */ /* 0x000fe20007ffe0ff */
[----:B------:R-:W-:Y:S01]  /*34d0*/  BAR.SYNC.DEFER_BLOCKING 0x0 ;  /* 0x0000000000007b1d */ /* 0x000fe20000010000 */
[----:B------:R-:W-:-:S03]  /*34e0*/  ISETP.NE.AND P4, PT, R103, RZ, PT ;  /* 0x000000ff6700720c */ /* 0x000fc60003f85270 */
[----:B------:R-:W-:Y:S02]  /*34f0*/  @!P3 MOV R140, R96 ;  /* 0x00000060008cb202 */ /* 0x000fe40000000f00 */
[----:B------:R-:W-:Y:S03]  /*3500*/  BSSY B0, `(.L_x_4089) ;  /* 0x0000057000007945 */ /* 0x000fe60003800000 */
[----:B0-----:R-:W0:Y:S01]  /*3510*/  SHFL.DOWN PT, R143, R140, 0x2, 0x1f ;  /* 0x08401f008c8f7f89 */ /* 0x001e2200000e0000 */
[----:B-1----:R-:W-:Y:S02]  /*3520*/  @!P3 LEA R141, R45, R44, 0x18 ;  /* 0x0000002c2d8db211 */ /* 0x002fe400078ec0ff */
[----:B------:R-:W-:Y:S02]  /*3530*/  CS2R R44, SRZ ;  /* 0x00000000002c7805 */ /* 0x000fe4000001ff00 */
[----:B------:R-:W-:-:S02]  /*3540*/  @!P3 LEA R141, R46, R141, 0x3 ;  /* 0x0000008d2e8db211 */ /* 0x000fc400078e18ff */
[----:B0-----:R-:W-:Y:S02]  /*3550*/  IADD3 R146, R143, R140, RZ ;  /* 0x0000008c8f927210 */ /* 0x001fe40007ffe0ff */
[----:B------:R-:W-:Y:S01]  /*3560*/  I2FP.F32.S32 R148, R143 ;  /* 0x0000008f00947245 */ /* 0x000fe20000201400 */
[----:B------:R-:W0:Y:S01]  /*3570*/  @!P3 LDS.64 R44, [R141] ;  /* 0x000000008d2cb984 */ /* 0x000e220000000a00 */
[----:B------:R-:W-:Y:S02]  /*3580*/  I2FP.F32.S32 R46, R146 ;  /* 0x00000092002e7245 */ /* 0x000fe40000201400 */
[----:B------:R-:W-:Y:S01]  /*3590*/  I2FP.F32.S32 R143, R140 ;  /* 0x0000008c008f7245 */ /* 0x000fe20000201400 */
[----:B------:R-:W-:Y:S01]  /*35a0*/  SHFL.DOWN PT, R149, R146, 0x1, 0x1f ;  /* 0x08201f0092957f89 */ /* 0x000fe200000e0000 */
[----:B------:R-:W1:Y:S01]  /*35b0*/  MUFU.RCP R147, R46 ;  /* 0x0000002e00937308 */ /* 0x000e620000001000 */
[----:B------:R-:W-:Y:S02]  /*35c0*/  LOP3.LUT P3, RZ, R47, 0x1f, R0, 0xf8, !PT ;  /* 0x0000001f2fff7812 */ /* 0x000fe4000786f800 */
[----:B0-----:R-:W0:Y:S04]  /*35d0*/  SHFL.DOWN PT, R145, R44, 0x2, 0x1f ;  /* 0x08401f002c917f89 */ /* 0x001e2800000e0000 */
[----:B------:R-:W2:Y:S01]  /*35e0*/  SHFL.DOWN PT, R144, R45, 0x2, 0x1f ;  /* 0x08401f002d907f89 */ /* 0x000ea200000e0000 */
[----:B0-----:R-:W-:-:S04]  /*35f0*/  FMUL.FTZ R150, R145, R148 ;  /* 0x0000009491967220 */ /* 0x001fc80000410000 */
[----:B------:R-:W-:Y:S01]  /*3600*/  FFMA.FTZ R150, R143, R44, R150 ;  /* 0x0000002c8f967223 */ /* 0x000fe20000010096 */
[----:B------:R-:W-:Y:S01]  /*3610*/  FADD.FTZ R44, -R145, R44 ;  /* 0x0000002c912c7221 */ /* 0x000fe20000010100 */
[----:B--2---:R-:W-:Y:S01]  /*3620*/  FADD.FTZ R144, R144, R45 ;  /* 0x0000002d90907221 */ /* 0x004fe20000010000 */
[-C--:B------:R-:W-:Y:S01]  /*3630*/  IADD3 R145, R146, R149.reuse, RZ ;  /* 0x0000009592917210 */ /* 0x080fe20007ffe0ff */
[----:B-1----:R-:W-:Y:S01]  /*3640*/  FMUL.FTZ R141, R147, R150 ;  /* 0x00000096938d7220 */ /* 0x002fe20000410000 */
[----:B------:R-:W-:Y:S01]  /*3650*/  FMUL.FTZ R44, R44, R44 ;  /* 0x0000002c2c2c7220 */ /* 0x000fe20000410000 */
[----:B------:R-:W-:Y:S02]  /*3660*/  I2FP.F32.S32 R149, R149 ;  /* 0x0000009500957245 */ /* 0x000fe40000201400 */
[----:B------:R-:W-:Y:S01]  /*3670*/  I2FP.F32.S32 R145, R145 ;  /* 0x0000009100917245 */ /* 0x000fe20000201400 */
[----:B------:R-:W0:Y:S01]  /*3680*/  SHFL.DOWN PT, R140, R141, 0x1, 0x1f ;  /* 0x08201f008d8c7f89 */ /* 0x000e2200000e0000 */
[----:B------:R-:W-:-:S04]  /*3690*/  FMUL.FTZ R44, R44, R143 ;  /* 0x0000008f2c2c7220 */ /* 0x000fc80000410000 */
[----:B------:R-:W-:Y:S01]  /*36a0*/  FMUL.FTZ R44, R44, R148 ;  /* 0x000000942c2c7220 */ /* 0x000fe20000410000 */
[----:B------:R-:W1:Y:S03]  /*36b0*/  MUFU.RCP R145, R145 ;  /* 0x0000009100917308 */ /* 0x000e660000001000 */
[----:B------:R-:W-:-:S05]  /*36c0*/  FFMA.FTZ R44, R147, R44, R144 ;  /* 0x0000002c932c7223 */ /* 0x000fca0000010090 */
[----:B------:R-:W2:Y:S01]  /*36d0*/  SHFL.DOWN PT, R45, R44, 0x1, 0x1f ;  /* 0x08201f002c2d7f89 */ /* 0x000ea200000e0000 */
[----:B0-----:R-:W-:Y:S01]  /*36e0*/  FMUL.FTZ R143, R140, R149 ;  /* 0x000000958c8f7220 */ /* 0x001fe20000410000 */
[----:B------:R-:W-:-:S03]  /*36f0*/  FADD.FTZ R140, R141, -R140 ;  /* 0x8000008c8d8c7221 */ /* 0x000fc60000010000 */
[----:B------:R-:W-:Y:S01]  /*3700*/  FFMA.FTZ R144, R46, R141, R143 ;  /* 0x0000008d2e907223 */ /* 0x000fe2000001008f */
[----:B------:R-:W-:-:S03]  /*3710*/  FMUL.FTZ R141, R140, R140 ;  /* 0x0000008c8c8d7220 */ /* 0x000fc60000410000 */
[----:B-1----:R-:W-:Y:S01]  /*3720*/  FMUL.FTZ R144, R145, R144 ;  /* 0x0000009091907220 */ /* 0x002fe20000410000 */
[----:B------:R-:W-:-:S04]  /*3730*/  FMUL.FTZ R141, R46, R141 ;  /* 0x0000008d2e8d7220 */ /* 0x000fc80000410000 */
[----:B------:R-:W-:Y:S01]  /*3740*/  FMUL.FTZ R141, R141, R149 ;  /* 0x000000958d8d7220 */ /* 0x000fe20000410000 */
[----:B--2---:R-:W-:Y:S01]  /*3750*/  FADD.FTZ R46, R44, R45 ;  /* 0x0000002d2c2e7221 */ /* 0x004fe20000010000 */
[----:B------:R-:W0:Y:S01]  /*3760*/  SHFL.IDX PT, R147, R144, RZ, 0x1f ;  /* 0x00001fff90937589 */ /* 0x000e2200000e0000 */
[----:B------:R-:W1:Y:S02]  /*3770*/  @!P3 LDC.64 R44, c[0x0][0x258] ;  /* 0x00009600ff2cbb82 */ /* 0x000e640000000a00 */
[----:B------:R-:W-:-:S05]  /*3780*/  FFMA.FTZ R141, R145, R141, R46 ;  /* 0x0000008d918d7223 */ /* 0x000fca000001002e */
[----:B------:R-:W2:Y:S01]  /*3790*/  SHFL.IDX PT, R146, R141, RZ, 0x1f ;  /* 0x00001fff8d927589 */ /* 0x000ea200000e0000 */
[----:B------:R-:W2:Y:S08]  /*37a0*/  LDC R145, c[0x0][0x2d8] ;  /* 0x0000b600ff917b82 */ /* 0x000eb00000000800 */
[----:B------:R-:W3:Y:S01]  /*37b0*/  @!P3 LDC.64 R46, c[0x0][0x250] ;  /* 0x00009400ff2ebb82 */ /* 0x000ee20000000a00 */
[C---:B0-----:R-:W-:Y:S01]  /*37c0*/  FMUL.FTZ R140, R147.reuse, R147 ;  /* 0x00000093938c7220 */ /* 0x041fe20000410000 */
[----:B-1----:R-:W-:Y:S01]  /*37d0*/  @!P3 IMAD.WIDE R44, R98, 0x4, R44 ;  /* 0x00000004622cb825 */ /* 0x002fe200078e022c */
[----:B------:R-:W-:-:S03]  /*37e0*/  FSEL R144, R147, RZ, !P4 ;  /* 0x000000ff93907208 */ /* 0x000fc60006000000 */
[----:B------:R-:W-:Y:S01]  /*37f0*/  FSEL R143, R140, RZ, P4 ;  /* 0x000000ff8c8f7208 */ /* 0x000fe20002000000 */
[----:B--2---:R-:W-:-:S04]  /*3800*/  FFMA.FTZ R140, R146, UR7, R145 ;  /* 0x00000007928c7c23 */ /* 0x004fc80008010091 */
[----:B------:R-:W-:Y:S01]  /*3810*/  FADD.FTZ R143, R140, R143 ;  /* 0x0000008f8c8f7221 */ /* 0x000fe20000010000 */
[----:B---3--:R-:W-:-:S05]  /*3820*/  @!P3 IMAD.WIDE R46, R98, 0x4, R46 ;  /* 0x00000004622eb825 */ /* 0x008fca00078e022e */
[----:B------:R-:W0:Y:S01]  /*3830*/  MUFU.RSQ R143, R143 ;  /* 0x0000008f008f7308 */ /* 0x000e220000001400 */
[----:B------:R1:W-:Y:S04]  /*3840*/  @!P3 STG.E desc[UR4][R46.64], R147 ;  /* 0x000000932e00b986 */ /* 0x0003e8000c101904 */
[----:B0-----:R1:W-:Y:S01]  /*3850*/  @!P3 STG.E desc[UR4][R44.64], R143 ;  /* 0x0000008f2c00b986 */ /* 0x0013e2000c101904 */
[----:B------:R-:W-:Y:S05]  /*3860*/  @!P2 BRA `(.L_x_4090) ;  /* 0x000000000080a947 */ /* 0x000fea0003800000 */
[----:B------:R-:W0:Y:S01]  /*3870*/  LDC.64 R140, c[0x0][0x2b8] ;  /* 0x0000ae00ff8c7b82 */ /* 0x000e220000000a00 */
[--C-:B-1----:R-:W-:Y:S01]  /*3880*/  FADD.FTZ R44, R81, -R144.reuse ;  /* 0x80000090512c7221 */ /* 0x102fe20000010000 */
        /* <DEDUP_REMOVED lines=23> */
[----:B------:R-:W-:Y:S01]  /*3a00*/  F2FP.F16.F32.PACK_AB R44, R45, R44 ;  /* 0x0000002c2d2c723e */ /* 0x000fe200000000ff */
[----:B0-----:R-:W-:Y:S01]  /*3a10*/  IMAD.WIDE.U32 R140, R139, 0x10, R140 ;  /* 0x000000108b8c7825 */ /* 0x001fe200078e008c */
[----:B------:R-:W-:-:S02]  /*3a20*/  F2FP.F16.F32.PACK_AB R45, R47, R146 ;  /* 0x000000922f2d723e */ /* 0x000fc400000000ff */
[----:B------:R-:W-:Y:S02]  /*3a30*/  F2FP.F16.F32.PACK_AB R46, R145, R46 ;  /* 0x0000002e912e723e */ /* 0x000fe400000000ff */
[----:B------:R-:W-:Y:S02]  /*3a40*/  F2FP.F16.F32.PACK_AB R47, R147, R154 ;  /* 0x0000009a932f723e */ /* 0x000fe400000000ff */
[----:B------:R-:W-:-:S03]  /*3a50*/  IADD3 R139, R139, 0x80, RZ ;  /* 0x000000808b8b7810 */ /* 0x000fc60007ffe0ff */
[----:B------:R0:W-:Y:S04]  /*3a60*/  STG.E.128 desc[UR4][R140.64], R44 ;  /* 0x0000002c8c007986 */ /* 0x0001e8000c101d04 */
.L_x_4090:
[----:B------:R-:W-:Y:S05]  /*3a70*/  BSYNC B0 ;  /* 0x0000000000007941 */ /* 0x000fea0003800000 */
.L_x_4089:
[----:B------:R-:W-:Y:S01]  /*3a80*/  ISETP.GE.U32.AND P3, PT, R2, 0x100, PT ;  /* 0x000001000200780c */ /* 0x000fe20003f66070 */
[----:B------:R-:W-:-:S12]  /*3a90*/  BSSY B0, `(.L_x_4091) ;  /* 0x0000022000007945 */ /* 0x000fd80003800000 */
[----:B------:R-:W-:Y:S05]  /*3aa0*/  @!P3 BRA `(.L_x_4092) ;  /* 0x000000000080b947 */ /* 0x000fea0003800000 */
[----:B0-----:R-:W0:Y:S01]  /*3ab0*/  LDC.64 R140, c[0x0][0x2b8] ;  /* 0x0000ae00ff8c7b82 */ /* 0x001e220000000a00 */
        /* <DEDUP_REMOVED lines=31> */
.L_x_4092:
[----:B------:R-:W-:Y:S05]  /*3cb0*/  BSYNC B0 ;  /* 0x0000000000007941 */ /* 0x000fea0003800000 */
.L_x_4091:
[----:B------:R-:W-:Y:S01]  /*3cc0*/  ISETP.GE.U32.AND P3, PT, R2, 0x180, PT ;  /* 0x000001800200780c */ /* 0x000fe20003f66070 */
[----:B------:R-:W-:-:S12]  /*3cd0*/  BSSY B0, `(.L_x_4093) ;  /* 0x0000022000007945 */ /* 0x000fd80003800000 */
[----:B------:R-:W-:Y:S05]  /*3ce0*/  @!P3 BRA `(.L_x_4094) ;  /* 0x000000000080b947 */ /* 0x000fea0003800000 */
[----:B0-2---:R-:W0:Y:S01]  /*3cf0*/  LDC.64 R140, c[0x0][0x2b8] ;  /* 0x0000ae00ff8c7b82 */ /* 0x005e220000000a00 */
        /* <DEDUP_REMOVED lines=31> */
.L_x_4094:
[----:B------:R-:W-:Y:S05]  /*3ef0*/  BSYNC B0 ;  /* 0x0000000000007941 */ /* 0x000fea0003800000 */
.L_x_4093:
[----:B------:R-:W-:Y:S01]  /*3f00*/  ISETP.GE.U32.AND P3, PT, R2, 0x200, PT ;  /* 0x000002000200780c */ /* 0x000fe20003f66070 */
[----:B------:R-:W-:-:S12]  /*3f10*/  BSSY B0, `(.L_x_4095) ;  /* 0x0000022000007945 */ /* 0x000fd80003800000 */
[----:B------:R-:W-:Y:S05]  /*3f20*/  @!P3 BRA `(.L_x_4096) ;  /* 0x000000000080b947 */ /* 0x000fea0003800000 */
[----:B0-23--:R-:W0:Y:S01]  /*3f30*/  LDC.64 R140, c[0x0][0x2b8] ;  /* 0x0000ae00ff8c7b82 */ /* 0x00de220000000a00 */
        /* <DEDUP_REMOVED lines=31> */
.L_x_4096:
[----:B------:R-:W-:Y:S05]  /*4130*/  BSYNC B0 ;  /* 0x0000000000007941 */ /* 0x000fea0003800000 */
.L_x_4095:
        /* <DEDUP_REMOVED lines=29> */
[----:B------:R-:W-:-:S02]  /*4310*/  F2FP.F16.F32.PACK_AB R46, R147, R46 ;  /* 0x0000002e932e723e */ /* 0x000fc400000000ff */
[----:B------:R-:W-:Y:S02]  /*4320*/  F2FP.F16.F32.PACK_AB R47, R149, R154 ;  /* 0x0000009a952f723e */ /* 0x000fe400000000ff */
[----:B------:R-:W-:Y:S02]  /*4330*/  F2FP.F16.F32.PACK_AB R45, R145, R146 ;  /* 0x00000092912d723e */ /* 0x000fe400000000ff */
[----:B------:R-:W-:-:S05]  /*4340*/  F2FP.F16.F32.PACK_AB R44, R144, R143 ;  /* 0x0000008f902c723e */ /* 0x000fca00000000ff */
[----:B------:R0:W-:Y:S02]  /*4350*/  STG.E.128 desc[UR4][R140.64], R44 ;  /* 0x0000002c8c007986 */ /* 0x0001e4000c101d04 */
.L_x_4098:
[----:B------:R-:W-:Y:S05]  /*4360*/  BSYNC B0 ;  /* 0x0000000000007941 */ /* 0x000fea0003800000 */
.L_x_4097:
[----:B------:R-:W-:Y:S02]  /*4370*/  ISETP.NE.AND P3, PT, R142, RZ, PT ;  /* 0x000000ff8e00720c */ /* 0x000fe40003f65270 */
[----:B------:R-:W-:Y:S02]  /*4380*/  IADD3 R98, R98, UR8, RZ ;  /* 0x0000000862627c10 */ /* 0x000fe4000fffe0ff */
[----:B0-234-:R-:W-:Y:S02]  /*4390*/  SEL R140, RZ, 0x1, P3 ;  /* 0x00000001ff8c7807 */ /* 0x01dfe40001800000 */
[----:B------:R-:W-:-:S13]  /*43a0*/  ISETP.GE.AND P3, PT, R98, UR9, PT ;  /* 0x0000000962007c0c */ /* 0x000fda000bf66270 */
[----:B------:R-:W-:Y:S05]  /*43b0*/  @!P3 BRA `(.L_x_4099) ;  /* 0xffffffc80050b947 */ /* 0x000fea000383ffff */
[----:B------:R-:W-:Y:S05]  /*43c0*/  EXIT ;  /* 0x000000000000794d */ /* 0x000fea0003800000 */
.L_x_4088:
[----:B------:R-:W-:Y:S01]  /*43d0*/  HFMA2.MMA R149, -RZ, RZ, 0, 5.9604644775390625e-08 ;  /* 0x00000001ff957435 */ /* 0x000fe200000001ff */
[----:B------:R-:W-:Y:S02]  /*43e0*/  MOV R148, R45 ;  /* 0x0000002d00947202 */ /* 0x000fe40000000f00 */
[----:B------:R-:W-:Y:S02]  /*43f0*/  MOV R150, 0x1f ;  /* 0x0000001f00967802 */ /* 0x000fe40000000f00 */
[----:B------:R-:W-:-:S07]  /*4400*/  MOV R147, 0xffffffff ;  /* 0xffffffff00937802 */ /* 0x000fce0000000f00 */
[----:B-----5:R-:W-:Y:S05]  /*4410*/  WARPSYNC.COLLECTIVE R147, `(.L_x_4100) ;  /* 0x0000000093087348 */ /* 0x020fea0003c00000 */
[----:B------:R0:W1:Y:S02]  /*4420*/  SHFL.BFLY P6, R145, R148, R149, R150 ;  /* 0x0c00009594917389 */ /* 0x00006400000c0096 */
[----:B01---5:R-:W-:Y:S01]  /*4430*/  ENDCOLLECTIVE ;  /* 0x000000000000791b */ /* 0x023fe20003800000 */
.L_x_4100:
[----:B------:R-:W-:Y:S01]  /*4440*/  HFMA2.MMA R149, -RZ, RZ, 0, 1.1920928955078125e-07 ;  /* 0x00000002ff957435 */ /* 0x000fe200000001ff */
[----:B------:R-:W-:-:S05]  /*4450*/  MOV R44, R145 ;  /* 0x00000091002c7202 */ /* 0x000fca0000000f00 */
[----:B------:R-:W-:-:S05]  /*4460*/  FADD.FTZ R140, R45, R44 ;  /* 0x0000002c2d8c7221 */ /* 0x000fca0000010000 */
[----:B------:R-:W-:-:S07]  /*4470*/  MOV R148, R140 ;  /* 0x0000008c00947202 */ /* 0x000fce0000000f00 */
[----:B------:R-:W-:Y:S05]  /*4480*/  WARPSYNC.COLLECTIVE R147, `(.L_x_4101) ;  /* 0x0000000093087348 */ /* 0x000fea0003c00000 */
[----:B------:R0:W1:Y:S02]  /*4490*/  SHFL.BFLY P6, R145, R148, R149, R150 ;  /* 0x0c00009594917389 */ /* 0x00006400000c0096 */
[----:B01----:R-:W-:Y:S01]  /*44a0*/  ENDCOLLECTIVE ;  /* 0x000000000000791b */ /* 0x003fe20003800000 */
.L_x_4101:
[----:B------:R-:W-:Y:S01]  /*44b0*/  HFMA2.MMA R149, -RZ, RZ, 0, 2.384185791015625e-07 ;  /* 0x00000004ff957435 */ /* 0x000fe200000001ff */
[----:B------:R-:W-:-:S05]  /*44c0*/  MOV R141, R145 ;  /* 0x00000091008d7202 */ /* 0x000fca0000000f00 */
[----:B------:R-:W-:-:S05]  /*44d0*/  FADD.FTZ R141, R140, R141 ;  /* 0x0000008d8c8d7221 */ /* 0x000fca0000010000 */
[----:B------:R-:W-:-:S07]  /*44e0*/  MOV R148, R141 ;  /* 0x0000008d00947202 */ /* 0x000fce0000000f00 */
[----:B------:R-:W-:Y:S05]  /*44f0*/  WARPSYNC.COLLECTIVE R147, `(.L_x_4102) ;  /* 0x0000000093087348 */ /* 0x000fea0003c00000 */
[----:B------:R0:W1:Y:S02]  /*4500*/  SHFL.BFLY P6, R145, R148, R149, R150 ;  /* 0x0c00009594917389 */ /* 0x00006400000c0096 */
[----:B01----:R-:W-:Y:S01]  /*4510*/  ENDCOLLECTIVE ;  /* 0x000000000000791b */ /* 0x003fe20003800000 */
.L_x_4102:
[----:B------:R-:W-:Y:S01]  /*4520*/  HFMA2.MMA R149, -RZ, RZ, 0, 4.76837158203125e-07 ;  /* 0x00000008ff957435 */ /* 0x000fe200000001ff */
[----:B------:R-:W-:-:S05]  /*4530*/  MOV R44, R145 ;  /* 0x00000091002c7202 */ /* 0x000fca0000000f00 */
[----:B------:R-:W-:-:S05]  /*4540*/  FADD.FTZ R143, R141, R44 ;  /* 0x0000002c8d8f7221 */ /* 0x000fca0000010000 */
[----:B------:R-:W-:-:S07]  /*4550*/  MOV R148, R143 ;  /* 0x0000008f00947202 */ /* 0x000fce0000000f00 */
[----:B------:R-:W-:Y:S05]  /*4560*/  WARPSYNC.COLLECTIVE R147, `(.L_x_4103) ;  /* 0x0000000093087348 */ /* 0x000fea0003c00000 */
[----:B------:R0:W1:Y:S02]  /*4570*/  SHFL.BFLY P6, R145, R148, R149, R150 ;  /* 0x0c00009594917389 */ /* 0x00006400000c0096 */
[----:B01----:R-:W-:Y:S01]  /*4580*/  ENDCOLLECTIVE ;  /* 0x000000000000791b */ /* 0x003fe20003800000 */
.L_x_4103:
[----:B------:R-:W-:Y:S01]  /*4590*/  HFMA2.MMA R149, -RZ, RZ, 0, 9.5367431640625e-07 ;  /* 0x00000010ff957435 */ /* 0x000fe200000001ff */
[----:B------:R-:W-:-:S05]  /*45a0*/  MOV R44, R145 ;  /* 0x00000091002c7202 */ /* 0x000fca0000000f00 */
[----:B------:R-:W-:-:S05]  /*45b0*/  FADD.FTZ R144, R143, R44 ;  /* 0x0000002c8f907221 */ /* 0x000fca0000010000 */
[----:B------:R-:W-:-:S07]  /*45c0*/  MOV R148, R144 ;  /* 0x0000009000947202 */ /* 0x000fce0000000f00 */
[----:B------:R-:W-:Y:S05]  /*45d0*/  WARPSYNC.COLLECTIVE R147, `(.L_x_4104) ;  /* 0x0000000093087348 */ /* 0x000fea0003c00000 */
[----:B------:R0:W1:Y:S02]  /*45e0*/  SHFL.BFLY P6, R145, R148, R149, R150 ;  /* 0x0c00009594917389 */ /* 0x00006400000c0096 */
[----:B01----:R-:W-:Y:S01]  /*45f0*/  ENDCOLLECTIVE ;  /* 0x000000000000791b */ /* 0x003fe20003800000 */
.L_x_4104:
[----:B------:R-:W-:Y:S01]  /*4600*/  HFMA2.MMA R149, -RZ, RZ, 0, 5.9604644775390625e-08 ;  /* 0x00000001ff957435 */ /* 0x000fe200000001ff */
[----:B------:R-:W-:Y:S01]  /*4610*/  FADD.FTZ R44, R144, R145 ;  /* 0x00000091902c7221 */ /* 0x000fe20000010000 */
[----:B------:R-:W-:-:S03]  /*4620*/  ISETP.GT.U32.AND P6, PT, R2, 0xff, PT ;  /* 0x000000ff0200780c */ /* 0x000fc60003fc4070 */
        /* <DEDUP_REMOVED lines=86> */
.L_x_4105:
[----:B------:R-:W-:Y:S01]  /*4b90*/  HFMA2.MMA R149, -RZ, RZ, 0, 1.1920928955078125e-07 ;  /* 0x00000002ff957435 */ /* 0x000fe200000001ff */
[----:B------:R-:W-:-:S05]  /*4ba0*/  MOV R140, R145 ;  /* 0x00000091008c7202 */ /* 0x000fca0000000f00 */
[----:B------:R-:W-:-:S05]  /*4bb0*/  FADD.FTZ R140, R45, R140 ;  /* 0x0000008c2d8c7221 */ /* 0x000fca0000010000 */
[----:B------:R-:W-:-:S07]  /*4bc0*/  MOV R148, R140 ;  /* 0x0000008c00947202 */ /* 0x000fce0000000f00 */
[----:B------:R-:W-:Y:S05]  /*4bd0*/  WARPSYNC.COLLECTIVE R147, `(.L_x_4106) ;  /* 0x0000000093087348 */ /* 0x000fea0003c00000 */
[----:B------:R0:W1:Y:S02]  /*4be0*/  SHFL.BFLY P6, R145, R148, R149, R150 ;  /* 0x0c00009594917389 */ /* 0x00006400000c0096 */
[----:B01----:R-:W-:Y:S01]  /*4bf0*/  ENDCOLLECTIVE ;  /* 0x000000000000791b */ /* 0x003fe20003800000 */
.L_x_4106:
[----:B------:R-:W-:Y:S01]  /*4c00*/  HFMA2.MMA R149, -RZ, RZ, 0, 2.384185791015625e-07 ;  /* 0x00000004ff957435 */ /* 0x000fe200000001ff */
[----:B------:R-:W-:-:S05]  /*4c10*/  MOV R141, R145 ;  /* 0x00000091008d7202 */ /* 0x000fca0000000f00 */
[----:B------:R-:W-:-:S05]  /*4c20*/  FADD.FTZ R141, R140, R141 ;  /* 0x0000008d8c8d7221 */ /* 0x000fca0000010000 */
[----:B------:R-:W-:-:S07]  /*4c30*/  MOV R148, R141 ;  /* 0x0000008d00947202 */ /* 0x000fce0000000f00 */
[----:B------:R-:W-:Y:S05]  /*4c40*/  WARPSYNC.COLLECTIVE R147, `(.L_x_4107) ;  /* 0x0000000093087348 */ /* 0x000fea0003c00000 */
[----:B------:R0:W1:Y:S02]  /*4c50*/  SHFL.BFLY P6, R145, R148, R149, R150 ;  /* 0x0c00009594917389 */ /* 0x00006400000c0096 */
[----:B01----:R-:W-:Y:S01]  /*4c60*/  ENDCOLLECTIVE ;  /* 0x000000000000791b */ /* 0x003fe20003800000 */
.L_x_4107:
[----:B------:R-:W-:Y:S01]  /*4c70*/  HFMA2.MMA R149, -RZ, RZ, 0, 4.76837158203125e-07 ;  /* 0x00000008ff957435 */ /* 0x000fe200000001ff */
[----:B------:R-:W-:-:S05]  /*4c80*/  MOV R144, R145 ;  /* 0x0000009100907202 */ /* 0x000fca0000000f00 */
[----:B------:R-:W-:-:S05]  /*4c90*/  FADD.FTZ R144, R141, R144 ;  /* 0x000000908d907221 */ /* 0x000fca0000010000 */
[----:B------:R-:W-:-:S07]  /*4ca0*/  MOV R148, R144 ;  /* 0x0000009000947202 */ /* 0x000fce0000000f00 */
[----:B------:R-:W-:Y:S05]  /*4cb0*/  WARPSYNC.COLLECTIVE R147, `(.L_x_4108) ;  /* 0x0000000093087348 */ /* 0x000fea0003c00000 */
[----:B------:R0:W1:Y:S02]  /*4cc0*/  SHFL.BFLY P6, R145, R148, R149, R150 ;  /* 0x0c00009594917389 */ /* 0x00006400000c0096 */
[----:B01----:R-:W-:Y:S01]  /*4cd0*/  ENDCOLLECTIVE ;  /* 0x000000000000791b */ /* 0x003fe20003800000 */
.L_x_4108:
[----:B------:R-:W-:Y:S01]  /*4ce0*/  HFMA2.MMA R149, -RZ, RZ, 0, 9.5367431640625e-07 ;  /* 0x00000010ff957435 */ /* 0x000fe200000001ff */
[----:B------:R-:W-:-:S05]  /*4cf0*/  MOV R143, R145 ;  /* 0x00000091008f7202 */ /* 0x000fca0000000f00 */
[----:B------:R-:W-:-:S05]  /*4d00*/  FADD.FTZ R143, R144, R143 ;  /* 0x0000008f908f7221 */ /* 0x000fca0000010000 */
[----:B------:R-:W-:-:S07]  /*4d10*/  MOV R148, R143 ;  /* 0x0000008f00947202 */ /* 0x000fce0000000f00 */
[----:B------:R-:W-:Y:S05]  /*4d20*/  WARPSYNC.COLLECTIVE R147, `(.L_x_4109) ;  /* 0x0000000093087348 */ /* 0x000fea0003c00000 */
[----:B------:R0:W1:Y:S02]  /*4d30*/  SHFL.BFLY P6, R145, R148, R149, R150 ;  /* 0x0c00009594917389 */ /* 0x00006400000c0096 */
[----:B01----:R-:W-:Y:S01]  /*4d40*/  ENDCOLLECTIVE ;  /* 0x000000000000791b */ /* 0x003fe20003800000 */
.L_x_4109:
[----:B------:R-:W-:Y:S01]  /*4d50*/  MOV R146, R145 ;  /* 0x0000009100927202 */ /* 0x000fe20000000f00 */
[----:B------:R-:W-:Y:S06]  /*4d60*/  BRA `(.L_x_4110) ;  /* 0xffffffe400987947 */ /* 0x000fec000383ffff */
.L_x_4111:
        /* <DEDUP_REMOVED lines=9> */
.L_x_37176:


//--------------------- .text._ZN10layer_norm13ln_fwd_kernelINS_13Kernel_traitsI6__halfS2_S2_S2_fjLj5120ELj1ELj1ELj4ELj16ENS_18Kernel_traits_baseILj5120ES2_S2_S2_S2_fjLj128EEEEELb0ELb0ELb0ELb1EEEvNS_9FwdParamsE --------------------------
	.section	.text._ZN10layer_norm13ln_fwd_kernelINS_13Kernel_traitsI6__halfS2_S2_S2_fjLj5120ELj1ELj1ELj4ELj16ENS_18Kernel_traits_baseILj5120ES2_S2_S2_S2_fjLj128EEEEELb0ELb0ELb0ELb1EEEvNS_9FwdParamsE,"ax",@progbits
	.align	128
        .global         _ZN10layer_norm13ln_fwd_kernelINS_13Kernel_traitsI6__halfS2_S2_S2_fjLj5120ELj1ELj1ELj4ELj16ENS_18Kernel_traits_baseILj5120ES2_S2_S2_S2_fjLj128EEEEELb0ELb0ELb0ELb1EEEvNS_9FwdParamsE
        .type           _ZN10layer_norm13ln_fwd_kernelINS_13Kernel_traitsI6__halfS2_S2_S2_fjLj5120ELj1ELj1ELj4ELj16ENS_18Kernel_traits_baseILj5120ES2_S2_S2_S2_fjLj128EEEEELb0ELb0ELb0ELb1EEEvNS_9FwdParamsE,@function
        .size           _ZN10layer_norm13ln_fwd_kernelINS_13Kernel_traitsI6__halfS2_S2_S2_fjLj5120ELj1ELj1ELj4ELj16ENS_18Kernel_traits_baseILj5120ES2_S2_S2_S2_fjLj128EEEEELb0ELb0ELb0ELb1EEEvNS_9FwdParamsE,(.L_x_37177 - _ZN10layer_norm13ln_fwd_kernelINS_13Kernel_traitsI6__halfS2_S2_S2_fjLj5120ELj1ELj1ELj4ELj16ENS_18Kernel_traits_baseILj5120ES2_S2_S2_S2_fjLj128EEEEELb0ELb0ELb0ELb1EEEvNS_9FwdParamsE)
        .other          _ZN10layer_norm13ln_fwd_kernelINS_13Kernel_traitsI6__halfS2_S2_S2_fjLj5120ELj1ELj1ELj4ELj16ENS_18Kernel_traits_baseILj5120ES2_S2_S2_S2_fjLj128EEEEELb0ELb0ELb0ELb1EEEvNS_9FwdParamsE,@"STO_CUDA_ENTRY STV_DEFAULT"
_ZN10layer_norm13ln_fwd_kernelINS_13Kernel_traitsI6__halfS2_S2_S2_fjLj5120ELj1ELj1ELj4ELj16ENS_18Kernel_traits_baseILj5120ES2_S2_S2_S2_fjLj128EEEEELb0ELb0ELb0ELb1EEEvNS_9FwdParamsE:
.text._ZN10layer_norm13ln_fwd_kernelINS_13Kernel_traitsI6__halfS2_S2_S2_fjLj5120ELj1ELj1ELj4ELj16ENS_18Kernel_traits_baseILj5120ES2_S2_S2_S2_fjLj128EEEEELb0ELb0ELb0ELb1EEEvNS_9FwdParamsE:
        /* <DEDUP_REMOVED lines=16> */
[----:B------:R0:W5:Y:S04]  /*0100*/  @P1 LDG.E.128 R24, desc[UR4][R4.64+0x1800] ;  /* 0x0018000404181981 */ /* 0x000168000c1e1d00 */
[----:B------:R0:W5:Y:S01]  /*0110*/  @P1 LDG.E.128 R20, desc[UR4][R4.64+0x2000] ;  /* 0x0020000404141981 */ /* 0x000162000c1e1d00 */
[----:B------:R-:W-:-:S02]  /*0120*/  SHF.R.U32.HI R90, RZ, 0x7, R44 ;  /* 0x00000007ff5a7819 */ /* 0x000fc4000001162c */
[----:B------:R-:W-:Y:S02]  /*0130*/  IADD3 R2, P0, R0, UR8, RZ ;  /* 0x0000000800027c10 */ /* 0x000fe4000ff1e0ff */
        /* <DEDUP_REMOVED lines=12> */
[----:B------:R0:W5:Y:S01]  /*0200*/  LDG.E.128 R4, desc[UR4][R2.64+0x800] ;  /* 0x0008000402047981 */ /* 0x000162000c1e1d00 */
[----:B------:R-:W-:Y:S01]  /*0210*/  HFMA2.MMA R0, -RZ, RZ, 0, 5.9604644775390625e-08 ;  /* 0x00000001ff007435 */ /* 0x000fe200000001ff */
        /* <DEDUP_REMOVED lines=12> */
[----:B------:R-:W-:Y:S01]  /*02e0*/  SHF.R.U32.HI R103, RZ, 0x5, R44 ;  /* 0x00000005ff677819 */ /* 0x000fe2000001162c */
[--C-:B------:R-:W-:Y:S01]  /*02f0*/  HADD2.F32 R45, -RZ, R28.reuse.H0_H0 ;  /* 0x2000001cff2d7230 */ /* 0x100fe20000004100 */
[----:B------:R-:W-:Y:S01]  /*0300*/  ISETP.NE.AND.EX P1, PT, R41, RZ, PT, P2 ;  /* 0x000000ff2900720c */ /* 0x000fe20003f25320 */
[----:B------:R-:W-:Y:S01]  /*0310*/  HADD2.F32 R46, -RZ, R28.H1_H1 ;  /* 0x3000001cff2e7230 */ /* 0x000fe20000004100 */
[----:B------:R-:W-:Y:S01]  /*0320*/  LEA R90, R90, 0x4, 0x2 ;  /* 0x000000045a5a7811 */ /* 0x000fe200078e10ff */
[--C-:B------:R-:W-:Y:S01]  /*0330*/  HADD2.F32 R47, -RZ, R29.reuse.H0_H0 ;  /* 0x2000001dff2f7230 */ /* 0x100fe20000004100 */
[----:B------:R-:W-:Y:S01]  /*0340*/  LOP3.LUT R91, R44, 0x1f, RZ, 0xc0, !PT ;  /* 0x0000001f2c5b7812 */ /* 0x000fe200078ec0ff */
[----:B------:R-:W-:Y:S01]  /*0350*/  HADD2.F32 R48, -RZ, R29.H1_H1 ;  /* 0x3000001dff307230 */ /* 0x000fe20000004100 */
[----:B------:R-:W-:Y:S01]  /*0360*/  ISETP.NE.AND P4, PT, RZ, UR6, PT ;  /* 0x00000006ff007c0c */ /* 0x000fe2000bf85270 */
[--C-:B------:R-:W-:Y:S01]  /*0370*/  HADD2.F32 R49, -RZ, R30.reuse.H0_H0 ;  /* 0x2000001eff317230 */ /* 0x100fe20000004100 */
[----:B------:R-:W-:Y:S01]  /*0380*/  LOP3.LUT R103, R103, 0x3, RZ, 0xc0, !PT ;  /* 0x0000000367677812 */ /* 0x000fe200078ec0ff */
[----:B------:R-:W-:Y:S01]  /*0390*/  HADD2.F32 R50, -RZ, R30.H1_H1 ;  /* 0x3000001eff327230 */ /* 0x000fe20000004100 */
[----:B------:R-:W-:Y:S01]  /*03a0*/  ULDC UR7, c[0x0][0x218] ;  /* 0x0000860000077ab9 */ /* 0x000fe20000000800 */
[--C-:B------:R-:W-:Y:S01]  /*03b0*/  HADD2.F32 R51, -RZ, R31.reuse.H0_H0 ;  /* 0x2000001fff337230 */ /* 0x100fe20000004100 */
[----:B------:R-:W-:Y:S01]  /*03c0*/  ULDC UR8, c[0x0][0x290] ;  /* 0x0000a40000087ab9 */ /* 0x000fe20000000800 */
[----:B------:R-:W-:Y:S01]  /*03d0*/  HADD2.F32 R52, -RZ, R31.H1_H1 ;  /* 0x3000001fff347230 */ /* 0x000fe20000004100 */
[----:B------:R-:W-:Y:S01]  /*03e0*/  ULDC.64 UR14, c[0x0][0x230] ;  /* 0x00008c00000e7ab9 */ /* 0x000fe20000000a00 */
        /* <DEDUP_REMOVED lines=34> */
[----:B--2---:R-:W-:-:S02]  /*0610*/  HADD2.F32 R92, -RZ, R66.H0_H0 ;  /* 0x20000042ff5c7230 */ /* 0x004fc40000004100 */
[----:B------:R-:W-:Y:S02]  /*0620*/  HADD2.F32 R93, -RZ, R66.H1_H1 ;  /* 0x30000042ff5d7230 */ /* 0x000fe40000004100 */
[--C-:B---3--:R-:W-:Y:S02]  /*0630*/  HADD2.F32 R94, -RZ, R14.reuse.H0_H0 ;  /* 0x2000000eff5e7230 */ /* 0x108fe40000004100 */
[----:B------:R-:W-:Y:S02]  /*0640*/  HADD2.F32 R97, -RZ, R14.H1_H1 ;  /* 0x3000000eff617230 */ /* 0x000fe40000004100 */
[--C-:B------:R-:W-:Y:S02]  /*0650*/  HADD2.F32 R66, -RZ, R12.reuse.H0_H0 ;  /* 0x2000000cff427230 */ /* 0x100fe40000004100 */
[----:B------:R-:W-:Y:S02]  /*0660*/  HADD2.F32 R95, -RZ, R12.H1_H1 ;  /* 0x3000000cff5f7230 */ /* 0x000fe40000004100 */
[----:B----4-:R-:W-:-:S02]  /*0670*/  HADD2.F32 R14, -RZ, R16.H0_H0 ;  /* 0x20000010ff0e7230 */ /* 0x010fc40000004100 */
[----:B------:R-:W-:Y:S02]  /*0680*/  HADD2.F32 R99, -RZ, R16.H1_H1 ;  /* 0x30000010ff637230 */ /* 0x000fe40000004100 */
[----:B------:R-:W-:Y:S02]  /*0690*/  HADD2.F32 R12, -RZ, R13.H0_H0 ;  /* 0x2000000dff0c7230 */ /* 0x000fe40000004100 */
[----:B------:R-:W-:Y:S02]  /*06a0*/  HADD2.F32 R16, -RZ, R17.H0_H0 ;  /* 0x20000011ff107230 */ /* 0x000fe40000004100 */
[--C-:B------:R-:W-:Y:S02]  /*06b0*/  HADD2.F32 R96, -RZ, R18.reuse.H0_H0 ;  /* 0x20000012ff607230 */ /* 0x100fe40000004100 */
[----:B------:R-:W-:Y:S01]  /*06c0*/  HADD2.F32 R101, -RZ, R18.H1_H1 ;  /* 0x30000012ff657230 */ /* 0x000fe20000004100 */
[----:B------:R-:W-:Y:S01]  /*06d0*/  PRMT R18, R0, 0x7610, R18 ;  /* 0x0000761000127816 */ /* 0x000fe20000000012 */
[----:B------:R-:W-:-:S02]  /*06e0*/  HADD2.F32 R13, -RZ, R13.H1_H1 ;  /* 0x3000000dff0d7230 */ /* 0x000fc40000004100 */
[----:B------:R-:W-:Y:S02]  /*06f0*/  HADD2.F32 R17, -RZ, R17.H1_H1 ;  /* 0x30000011ff117230 */ /* 0x000fe40000004100 */
[----:B0-----:R-:W-:-:S07]  /*0700*/  HADD2.F32 R105, -RZ, R10.H1_H1 ;  /* 0x3000000aff697230 */ /* 0x001fce0000004100 */
.L_x_4233:
        /* <DEDUP_REMOVED lines=19> */
[----:B------:R-:W-:Y:S01]  /*0840*/  MOV R36, 0x3f800000 ;  /* 0x3f80000000247802 */ /* 0x000fe20000000f00 */
[----:B---3--:R-:W-:Y:S02]  /*0850*/  @P1 HADD2.F32 R36, -RZ, R32.H0_H0 ;  /* 0x20000020ff241230 */ /* 0x008fe40000004100 */
[----:B--2---:R-:W-:-:S05]  /*0860*/  HADD2.F32 R37, -RZ, R28.H0_H0 ;  /* 0x2000001cff257230 */ /* 0x004fca0000004100 */
[----:B------:R-:W-:-:S03]  /*0870*/  FMUL.FTZ R37, R37, R36 ;  /* 0x0000002425257220 */ /* 0x000fc60000410000 */
[----:B0-----:R-:W-:Y:S05]  /*0880*/  @P3 BRA `(.L_x_4112) ;  /* 0x0000000000083947 */ /* 0x001fea0003800000 */
[----:B------:R-:W-:Y:S05]  /*0890*/  @P0 BRA `(.L_x_4113) ;  /* 0x00000000000c0947 */ /* 0x000fea0003800000 */
[----:B------:R-:W-:Y:S05]  /*08a0*/  BRA `(.L_x_4114) ;  /* 0x0000000000107947 */ /* 0x000fea0003800000 */
.L_x_4112:
[----:B-----5:R-:W-:-:S05]  /*08b0*/  HADD2.F32 R32, -RZ, R20.H0_H0 ;  /* 0x20000014ff207230 */ /* 0x020fca0000004100 */
[----:B------:R-:W-:-:S07]  /*08c0*/  FADD.FTZ R37, R37, R32 ;  /* 0x0000002025257221 */ /* 0x000fce0000010000 */
.L_x_4113:
[----:B------:R-:W-:-:S04]  /*08d0*/  F2FP.F16.F32.PACK_AB R32, RZ, R37 ;  /* 0x00000025ff20723e */ /* 0x000fc800000000ff */
[----:B------:R-:W-:-:S07]  /*08e0*/  PRMT R24, R32, 0x7610, R24 ;  /* 0x0000761020187816 */ /* 0x000fce0000000018 */
.L_x_4114:
[----:B------:R-:W-:-:S05]  /*08f0*/  HADD2.F32 R43, -RZ, R28.H1_H1 ;  /* 0x3000001cff2b7230 */ /* 0x000fca0000004100 */
[----:B------:R-:W-:Y:S01]  /*0900*/  FMUL.FTZ R43, R43, R36 ;  /* 0x000000242b2b7220 */ /* 0x000fe20000410000 */
[----:B------:R-:W-:Y:S06]  /*0910*/  @P3 BRA `(.L_x_4115) ;  /* 0x0000000000083947 */ /* 0x000fec0003800000 */
[----:B------:R-:W-:Y:S05]  /*0920*/  @P0 BRA `(.L_x_4116) ;  /* 0x00000000000c0947 */ /* 0x000fea0003800000 */
[----:B------:R-:W-:Y:S05]  /*0930*/  BRA `(.L_x_4117) ;  /* 0x0000000000107947 */ /* 0x000fea0003800000 */
.L_x_4115:
[----:B-----5:R-:W-:-:S05]  /*0940*/  HADD2.F32 R28, -RZ, R20.H1_H1 ;  /* 0x30000014ff1c7230 */ /* 0x020fca0000004100 */
[----:B------:R-:W-:-:S07]  /*0950*/  FADD.FTZ R43, R43, R28 ;  /* 0x0000001c2b2b7221 */ /* 0x000fce0000010000 */
.L_x_4116:
[----:B------:R-:W-:-:S04]  /*0960*/  F2FP.F16.F32.PACK_AB R28, RZ, R43 ;  /* 0x0000002bff1c723e */ /* 0x000fc800000000ff */
[----:B------:R-:W-:-:S07]  /*0970*/  PRMT R24, R24, 0x5410, R28 ;  /* 0x0000541018187816 */ /* 0x000fce000000001c */
.L_x_4117:
[----:B------:R-:W-:-:S05]  /*0980*/  HADD2.F32 R39, -RZ, R29.H0_H0 ;  /* 0x2000001dff277230 */ /* 0x000fca0000004100 */
[----:B------:R-:W-:Y:S01]  /*0990*/  FMUL.FTZ R39, R39, R36 ;  /* 0x0000002427277220 */ /* 0x000fe20000410000 */
[----:B------:R-:W-:Y:S06]  /*09a0*/  @P3 BRA `(.L_x_4118) ;  /* 0x0000000000083947 */ /* 0x000fec0003800000 */
[----:B------:R-:W-:Y:S05]  /*09b0*/  @P0 BRA `(.L_x_4119) ;  /* 0x00000000000c0947 */ /* 0x000fea0003800000 */
[----:B------:R-:W-:Y:S05]  /*09c0*/  BRA `(.L_x_4120) ;  /* 0x0000000000107947 */ /* 0x000fea0003800000 */
.L_x_4118:
[----:B-----5:R-:W-:-:S05]  /*09d0*/  HADD2.F32 R28, -RZ, R21.H0_H0 ;  /* 0x20000015ff1c7230 */ /* 0x020fca0000004100 */
[----:B------:R-:W-:-:S07]  /*09e0*/  FADD.FTZ R39, R39, R28 ;  /* 0x0000001c27277221 */ /* 0x000fce0000010000 */
.L_x_4119:
[----:B------:R-:W-:-:S04]  /*09f0*/  F2FP.F16.F32.PACK_AB R28, RZ, R39 ;  /* 0x00000027ff1c723e */ /* 0x000fc800000000ff */
[----:B------:R-:W-:-:S07]  /*0a00*/  PRMT R25, R28, 0x7610, R25 ;  /* 0x000076101c197816 */ /* 0x000fce0000000019 */
.L_x_4120:
[----:B------:R-:W-:-:S05]  /*0a10*/  HADD2.F32 R29, -RZ, R29.H1_H1 ;  /* 0x3000001dff1d7230 */ /* 0x000fca0000004100 */
[----:B------:R-:W-:Y:S01]  /*0a20*/  FMUL.FTZ R115, R29, R36 ;  /* 0x000000241d737220 */ /* 0x000fe20000410000 */
[----:B------:R-:W-:Y:S06]  /*0a30*/  @P3 BRA `(.L_x_4121) ;  /* 0x0000000000083947 */ /* 0x000fec0003800000 */
[----:B------:R-:W-:Y:S05]  /*0a40*/  @P0 BRA `(.L_x_4122) ;  /* 0x00000000000c0947 */ /* 0x000fea0003800000 */
[----:B------:R-:W-:Y:S05]  /*0a50*/  BRA `(.L_x_4123) ;  /* 0x0000000000107947 */ /* 0x000fea0003800000 */
.L_x_4121:
[----:B-----5:R-:W-:-:S05]  /*0a60*/  HADD2.F32 R28, -RZ, R21.H1_H1 ;  /* 0x30000015ff1c7230 */ /* 0x020fca0000004100 */
[----:B------:R-:W-:-:S07]  /*0a70*/  FADD.FTZ R115, R115, R28 ;  /* 0x0000001c73737221 */ /* 0x000fce0000010000 */
.L_x_4122:
[----:B------:R-:W-:-:S04]  /*0a80*/  F2FP.F16.F32.PACK_AB R28, RZ, R115 ;  /* 0x00000073ff1c723e */ /* 0x000fc800000000ff */
[----:B------:R-:W-:-:S07]  /*0a90*/  PRMT R25, R25, 0x5410, R28 ;  /* 0x0000541019197816 */ /* 0x000fce000000001c */
.L_x_4123:
[----:B------:R-:W-:-:S05]  /*0aa0*/  HADD2.F32 R113, -RZ, R30.H0_H0 ;  /* 0x2000001eff717230 */ /* 0x000fca0000004100 */
[----:B------:R-:W-:Y:S01]  /*0ab0*/  FMUL.FTZ R113, R113, R36 ;  /* 0x0000002471717220 */ /* 0x000fe20000410000 */
[----:B------:R-:W-:Y:S06]  /*0ac0*/  @P3 BRA `(.L_x_4124) ;  /* 0x0000000000083947 */ /* 0x000fec0003800000 */
[----:B------:R-:W-:Y:S05]  /*0ad0*/  @P0 BRA `(.L_x_4125) ;  /* 0x00000000000c0947 */ /* 0x000fea0003800000 */
[----:B------:R-:W-:Y:S05]  /*0ae0*/  BRA `(.L_x_4126) ;  /* 0x0000000000107947 */ /* 0x000fea0003800000 */
.L_x_4124:
[----:B-----5:R-:W-:-:S05]  /*0af0*/  HADD2.F32 R28, -RZ, R22.H0_H0 ;  /* 0x20000016ff1c7230 */ /* 0x020fca0000004100 */
[----:B------:R-:W-:-:S07]  /*0b00*/  FADD.FTZ R113, R113, R28 ;  /* 0x0000001c71717221 */ /* 0x000fce0000010000 */
.L_x_4125:
[----:B------:R-:W-:-:S04]  /*0b10*/  F2FP.F16.F32.PACK_AB R28, RZ, R113 ;  /* 0x00000071ff1c723e */ /* 0x000fc800000000ff */
[----:B------:R-:W-:-:S07]  /*0b20*/  PRMT R26, R28, 0x7610, R26 ;  /* 0x000076101c1a7816 */ /* 0x000fce000000001a */
.L_x_4126:
[----:B------:R-:W-:-:S05]  /*0b30*/  HADD2.F32 R119, -RZ, R30.H1_H1 ;  /* 0x3000001eff777230 */ /* 0x000fca0000004100 */
[----:B------:R-:W-:Y:S01]  /*0b40*/  FMUL.FTZ R119, R119, R36 ;  /* 0x0000002477777220 */ /* 0x000fe20000410000 */
[----:B------:R-:W-:Y:S06]  /*0b50*/  @P3 BRA `(.L_x_4127) ;  /* 0x0000000000083947 */ /* 0x000fec0003800000 */
[----:B------:R-:W-:Y:S05]  /*0b60*/  @P0 BRA `(.L_x_4128) ;  /* 0x00000000000c0947 */ /* 0x000fea0003800000 */
[----:B------:R-:W-:Y:S05]  /*0b70*/  BRA `(.L_x_4129) ;  /* 0x0000000000107947 */ /* 0x000fea0003800000 */
.L_x_4127:
[----:B-----5:R-:W-:-:S05]  /*0b80*/  HADD2.F32 R28, -RZ, R22.H1_H1 ;  /* 0x30000016ff1c7230 */ /* 0x020fca0000004100 */
[----:B------:R-:W-:-:S07]  /*0b90*/  FADD.FTZ R119, R119, R28 ;  /* 0x0000001c77777221 */ /* 0x000fce0000010000 */
.L_x_4128:
[----:B------:R-:W-:-:S04]  /*0ba0*/  F2FP.F16.F32.PACK_AB R28, RZ, R119 ;  /* 0x00000077ff1c723e */ /* 0x000fc800000000ff */
[----:B------:R-:W-:-:S07]  /*0bb0*/  PRMT R26, R26, 0x5410, R28 ;  /* 0x000054101a1a7816 */ /* 0x000fce000000001c */
.L_x_4129:
[----:B------:R-:W-:-:S05]  /*0bc0*/  HADD2.F32 R117, -RZ, R31.H0_H0 ;  /* 0x2000001fff757230 */ /* 0x000fca0000004100 */
[----:B------:R-:W-:Y:S01]  /*0bd0*/  FMUL.FTZ R117, R117, R36 ;  /* 0x0000002475757220 */ /* 0x000fe20000410000 */
[----:B------:R-:W-:Y:S06]  /*0be0*/  @P3 BRA `(.L_x_4130) ;  /* 0x0000000000083947 */ /* 0x000fec0003800000 */
[----:B------:R-:W-:Y:S05]  /*0bf0*/  @P0 BRA `(.L_x_4131) ;  /* 0x00000000000c0947 */ /* 0x000fea0003800000 */
[----:B------:R-:W-:Y:S05]  /*0c00*/  BRA `(.L_x_4132) ;  /* 0x0000000000107947 */ /* 0x000fea0003800000 */
.L_x_4130:
[----:B-----5:R-:W-:-:S05]  /*0c10*/  HADD2.F32 R28, -RZ, R23.H0_H0 ;  /* 0x20000017ff1c7230 */ /* 0x020fca0000004100 */
[----:B------:R-:W-:-:S07]  /*0c20*/  FADD.FTZ R117, R117, R28 ;  /* 0x0000001c75757221 */ /* 0x000fce0000010000 */
.L_x_4131:
[----:B------:R-:W-:-:S04]  /*0c30*/  F2FP.F16.F32.PACK_AB R28, RZ, R117 ;  /* 0x00000075ff1c723e */ /* 0x000fc800000000ff */
[----:B------:R-:W-:-:S07]  /*0c40*/  PRMT R27, R28, 0x7610, R27 ;  /* 0x000076101c1b7816 */ /* 0x000fce000000001b */
.L_x_4132:
[----:B------:R-:W-:-:S05]  /*0c50*/  HADD2.F32 R31, -RZ, R31.H1_H1 ;  /* 0x3000001fff1f7230 */ /* 0x000fca0000004100 */
[----:B------:R-:W-:Y:S01]  /*0c60*/  FMUL.FTZ R121, R31, R36 ;  /* 0x000000241f797220 */ /* 0x000fe20000410000 */
[----:B------:R-:W-:Y:S06]  /*0c70*/  @P3 BRA `(.L_x_4133) ;  /* 0x0000000000083947 */ /* 0x000fec0003800000 */
[----:B------:R-:W-:Y:S05]  /*0c80*/  @P0 BRA `(.L_x_4134) ;  /* 0x00000000000c0947 */ /* 0x000fea0003800000 */
[----:B------:R-:W-:Y:S05]  /*0c90*/  BRA `(.L_x_4135) ;  /* 0x0000000000107947 */ /* 0x000fea0003800000 */
.L_x_4133:
[----:B-----5:R-:W-:-:S05]  /*0ca0*/  HADD2.F32 R28, -RZ, R23.H1_H1 ;  /* 0x30000017ff1c7230 */ /* 0x020fca0000004100 */
[----:B------:R-:W-:-:S07]  /*0cb0*/  FADD.FTZ R121, R121, R28 ;  /* 0x0000001c79797221 */ /* 0x000fce0000010000 */
.L_x_4134:
[----:B------:R-:W-:-:S04]  /*0cc0*/  F2FP.F16.F32.PACK_AB R28, RZ, R121 ;  /* 0x00000079ff1c723e */ /* 0x000fc800000000ff */
[----:B------:R-:W-:-:S07]  /*0cd0*/  PRMT R27, R27, 0x5410, R28 ;  /* 0x000054101b1b7816 */ /* 0x000fce000000001c */
.L_x_4135:
        /* <DEDUP_REMOVED lines=10> */
[----:B--2---:R-:W-:-:S05]  /*0d80*/  HADD2.F32 R125, -RZ, R28.H0_H0 ;  /* 0x2000001cff7d7230 */ /* 0x004fca0000004100 */
[----:B------:R-:W-:Y:S01]  /*0d90*/  FMUL.FTZ R125, R125, R36 ;  /* 0x000000247d7d7220 */ /* 0x000fe20000410000 */
[----:B0-----:R-:W-:Y:S06]  /*0da0*/  @P3 BRA `(.L_x_4136) ;  /* 0x0000000000083947 */ /* 0x001fec0003800000 */
[----:B------:R-:W-:Y:S05]  /*0db0*/  @P0 BRA `(.L_x_4137) ;  /* 0x00000000000c0947 */ /* 0x000fea0003800000 */
[----:B------:R-:W-:Y:S05]  /*0dc0*/  BRA `(.L_x_4138) ;  /* 0x0000000000107947 */ /* 0x000fea0003800000 */
.L_x_4136:
[----:B-----5:R-:W-:-:S05]  /*0dd0*/  HADD2.F32 R32, -RZ, R20.H0_H0 ;  /* 0x20000014ff207230 */ /* 0x020fca0000004100 */
[----:B------:R-:W-:-:S07]  /*0de0*/  FADD.FTZ R125, R32, R125 ;  /* 0x0000007d207d7221 */ /* 0x000fce0000010000 */
.L_x_4137:
[----:B------:R-:W-:-:S04]  /*0df0*/  F2FP.F16.F32.PACK_AB R32, RZ, R125 ;  /* 0x0000007dff20723e */ /* 0x000fc800000000ff */
[----:B------:R-:W-:-:S07]  /*0e00*/  PRMT R24, R32, 0x7610, R24 ;  /* 0x0000761020187816 */ /* 0x000fce0000000018 */
.L_x_4138:
[----:B------:R-:W-:-:S05]  /*0e10*/  HADD2.F32 R129, -RZ, R28.H1_H1 ;  /* 0x3000001cff817230 */ /* 0x000fca0000004100 */
[----:B------:R-:W-:Y:S01]  /*0e20*/  FMUL.FTZ R129, R129, R36 ;  /* 0x0000002481817220 */ /* 0x000fe20000410000 */
[----:B------:R-:W-:Y:S06]  /*0e30*/  @P3 BRA `(.L_x_4139) ;  /* 0x0000000000083947 */ /* 0x000fec0003800000 */
[----:B------:R-:W-:Y:S05]  /*0e40*/  @P0 BRA `(.L_x_4140) ;  /* 0x00000000000c0947 */ /* 0x000fea0003800000 */
[----:B------:R-:W-:Y:S05]  /*0e50*/  BRA `(.L_x_4141) ;  /* 0x0000000000107947 */ /* 0x000fea0003800000 */
.L_x_4139:
[----:B-----5:R-:W-:-:S05]  /*0e60*/  HADD2.F32 R28, -RZ, R20.H1_H1 ;  /* 0x30000014ff1c7230 */ /* 0x020fca0000004100 */
[----:B------:R-:W-:-:S07]  /*0e70*/  FADD.FTZ R129, R28, R129 ;  /* 0x000000811c817221 */ /* 0x000fce0000010000 */
.L_x_4140:
[----:B------:R-:W-:-:S04]  /*0e80*/  F2FP.F16.F32.PACK_AB R28, RZ, R129 ;  /* 0x00000081ff1c723e */ /* 0x000fc800000000ff */
[----:B------:R-:W-:-:S07]  /*0e90*/  PRMT R24, R24, 0x5410, R28 ;  /* 0x0000541018187816 */ /* 0x000fce000000001c */
.L_x_4141:
[----:B------:R-:W-:-:S05]  /*0ea0*/  HADD2.F32 R127, -RZ, R29.H0_H0 ;  /* 0x2000001dff7f7230 */ /* 0x000fca0000004100 */
[----:B------:R-:W-:Y:S01]  /*0eb0*/  FMUL.FTZ R127, R127, R36 ;  /* 0x000000247f7f7220 */ /* 0x000fe20000410000 */
[----:B------:R-:W-:Y:S06]  /*0ec0*/  @P3 BRA `(.L_x_4142) ;  /* 0x0000000000083947 */ /* 0x000fec0003800000 */
[----:B------:R-:W-:Y:S05]  /*0ed0*/  @P0 BRA `(.L_x_4143) ;  /* 0x00000000000c0947 */ /* 0x000fea0003800000 */
[----:B------:R-:W-:Y:S05]  /*0ee0*/  BRA `(.L_x_4144) ;  /* 0x0000000000107947 */ /* 0x000fea0003800000 */
.L_x_4142:
[----:B-----5:R-:W-:-:S05]  /*0ef0*/  HADD2.F32 R28, -RZ, R21.H0_H0 ;  /* 0x20000015ff1c7230 */ /* 0x020fca0000004100 */
[----:B------:R-:W-:-:S07]  /*0f00*/  FADD.FTZ R127, R28, R127 ;  /* 0x0000007f1c7f7221 */ /* 0x000fce0000010000 */
.L_x_4143:
[----:B------:R-:W-:-:S04]  /*0f10*/  F2FP.F16.F32.PACK_AB R28, RZ, R127 ;  /* 0x0000007fff1c723e */ /* 0x000fc800000000ff */
[----:B------:R-:W-:-:S07]  /*0f20*/  PRMT R25, R28, 0x7610, R25 ;  /* 0x000076101c197816 */ /* 0x000fce0000000019 */
.L_x_4144:
[----:B------:R-:W-:-:S05]  /*0f30*/  HADD2.F32 R29, -RZ, R29.H1_H1 ;  /* 0x3000001dff1d7230 */ /* 0x000fca0000004100 */
[----:B------:R-:W-:Y:S01]  /*0f40*/  FMUL.FTZ R133, R29, R36 ;  /* 0x000000241d857220 */ /* 0x000fe20000410000 */
[----:B------:R-:W-:Y:S06]  /*0f50*/  @P3 BRA `(.L_x_4145) ;  /* 0x0000000000083947 */ /* 0x000fec0003800000 */
[----:B------:R-:W-:Y:S05]  /*0f60*/  @P0 BRA `(.L_x_4146) ;  /* 0x00000000000c0947 */ /* 0x000fea0003800000 */
[----:B------:R-:W-:Y:S05]  /*0f70*/  BRA `(.L_x_4147) ;  /* 0x0000000000107947 */ /* 0x000fea0003800000 */
.L_x_4145:
[----:B-----5:R-:W-:-:S05]  /*0f80*/  HADD2.F32 R28, -RZ, R21.H1_H1 ;  /* 0x30000015ff1c7230 */ /* 0x020fca0000004100 */
[----:B------:R-:W-:-:S07]  /*0f90*/  FADD.FTZ R133, R28, R133 ;  /* 0x000000851c857221 */ /* 0x000fce0000010000 */
.L_x_4146:
[----:B------:R-:W-:-:S04]  /*0fa0*/  F2FP.F16.F32.PACK_AB R28, RZ, R133 ;  /* 0x00000085ff1c723e */ /* 0x000fc800000000ff */
[----:B------:R-:W-:-:S07]  /*0fb0*/  PRMT R25, R25, 0x5410, R28 ;  /* 0x0000541019197816 */ /* 0x000fce000000001c */
.L_x_4147:
[----:B------:R-:W-:-:S05]  /*0fc0*/  HADD2.F32 R131, -RZ, R30.H0_H0 ;  /* 0x2000001eff837230 */ /* 0x000fca0000004100 */
[----:B------:R-:W-:Y:S01]  /*0fd0*/  FMUL.FTZ R131, R131, R36 ;  /* 0x0000002483837220 */ /* 0x000fe20000410000 */
[----:B------:R-:W-:Y:S06]  /*0fe0*/  @P3 BRA `(.L_x_4148) ;  /* 0x0000000000083947 */ /* 0x000fec0003800000 */
[----:B------:R-:W-:Y:S05]  /*0ff0*/  @P0 BRA `(.L_x_4149) ;  /* 0x00000000000c0947 */ /* 0x000fea0003800000 */
[----:B------:R-:W-:Y:S05]  /*1000*/  BRA `(.L_x_4150) ;  /* 0x0000000000107947 */ /* 0x000fea0003800000 */
.L_x_4148:
[----:B-----5:R-:W-:-:S05]  /*1010*/  HADD2.F32 R28, -RZ, R22.H0_H0 ;  /* 0x20000016ff1c7230 */ /* 0x020fca0000004100 */
[----:B------:R-:W-:-:S07]  /*1020*/  FADD.FTZ R131, R28, R131 ;  /* 0x000000831c837221 */ /* 0x000fce0000010000 */
.L_x_4149:
[----:B------:R-:W-:-:S04]  /*1030*/  F2FP.F16.F32.PACK_AB R28, RZ, R131 ;  /* 0x00000083ff1c723e */ /* 0x000fc800000000ff */
[----:B------:R-:W-:-:S07]  /*1040*/  PRMT R26, R28, 0x7610, R26 ;  /* 0x000076101c1a7816 */ /* 0x000fce000000001a */
.L_x_4150:
[----:B------:R-:W-:-:S05]  /*1050*/  HADD2.F32 R137, -RZ, R30.H1_H1 ;  /* 0x3000001eff897230 */ /* 0x000fca0000004100 */
[----:B------:R-:W-:Y:S01]  /*1060*/  FMUL.FTZ R137, R137, R36 ;  /* 0x0000002489897220 */ /* 0x000fe20000410000 */
[----:B------:R-:W-:Y:S06]  /*1070*/  @P3 BRA `(.L_x_4151) ;  /* 0x0000000000083947 */ /* 0x000fec0003800000 */
[----:B------:R-:W-:Y:S05]  /*1080*/  @P0 BRA `(.L_x_4152) ;  /* 0x00000000000c0947 */ /* 0x000fea0003800000 */
[----:B------:R-:W-:Y:S05]  /*1090*/  BRA `(.L_x_4153) ;  /* 0x0000000000107947 */ /* 0x000fea0003800000 */
.L_x_4151:
[----:B-----5:R-:W-:-:S05]  /*10a0*/  HADD2.F32 R28, -RZ, R22.H1_H1 ;  /* 0x30000016ff1c7230 */ /* 0x020fca0000004100 */
[----:B------:R-:W-:-:S07]  /*10b0*/  FADD.FTZ R137, R28, R137 ;  /* 0x000000891c897221 */ /* 0x000fce0000010000 */
.L_x_4152:
[----:B------:R-:W-:-:S04]  /*10c0*/  F2FP.F16.F32.PACK_AB R28, RZ, R137 ;  /* 0x00000089ff1c723e */ /* 0x000fc800000000ff */
[----:B------:R-:W-:-:S07]  /*10d0*/  PRMT R26, R26, 0x5410, R28 ;  /* 0x000054101a1a7816 */ /* 0x000fce000000001c */
.L_x_4153:
[----:B------:R-:W-:-:S05]  /*10e0*/  HADD2.F32 R135, -RZ, R31.H0_H0 ;  /* 0x2000001fff877230 */ /* 0x000fca0000004100 */
[----:B------:R-:W-:Y:S01]  /*10f0*/  FMUL.FTZ R135, R135, R36 ;  /* 0x0000002487877220 */ /* 0x000fe20000410000 */
[----:B------:R-:W-:Y:S06]  /*1100*/  @P3 BRA `(.L_x_4154) ;  /* 0x0000000000083947 */ /* 0x000fec0003800000 */
[----:B------:R-:W-:Y:S05]  /*1110*/  @P0 BRA `(.L_x_4155) ;  /* 0x00000000000c0947 */ /* 0x000fea0003800000 */
[----:B------:R-:W-:Y:S05]  /*1120*/  BRA `(.L_x_4156) ;  /* 0x0000000000107947 */ /* 0x000fea0003800000 */
.L_x_4154:
[----:B-----5:R-:W-:-:S05]  /*1130*/  HADD2.F32 R28, -RZ, R23.H0_H0 ;  /* 0x20000017ff1c7230 */ /* 0x020fca0000004100 */
[----:B------:R-:W-:-:S07]  /*1140*/  FADD.FTZ R135, R28, R135 ;  /* 0x000000871c877221 */ /* 0x000fce0000010000 */
.L_x_4155:
[----:B------:R-:W-:-:S04]  /*1150*/  F2FP.F16.F32.PACK_AB R28, RZ, R135 ;  /* 0x00000087ff1c723e */ /* 0x000fc800000000ff */
[----:B------:R-:W-:-:S07]  /*1160*/  PRMT R27, R28, 0x7610, R27 ;  /* 0x000076101c1b7816 */ /* 0x000fce000000001b */
.L_x_4156:
[----:B------:R-:W-:-:S05]  /*1170*/  HADD2.F32 R31, -RZ, R31.H1_H1 ;  /* 0x3000001fff1f7230 */ /* 0x000fca0000004100 */
[----:B------:R-:W-:Y:S01]  /*1180*/  FMUL.FTZ R139, R31, R36 ;  /* 0x000000241f8b7220 */ /* 0x000fe20000410000 */
[----:B------:R-:W-:Y:S06]  /*1190*/  @P3 BRA `(.L_x_4157) ;  /* 0x0000000000083947 */ /* 0x000fec0003800000 */
[----:B------:R-:W-:Y:S05]  /*11a0*/  @P0 BRA `(.L_x_4158) ;  /* 0x00000000000c0947 */ /* 0x000fea0003800000 */
[----:B------:R-:W-:Y:S05]  /*11b0*/  BRA `(.L_x_4159) ;  /* 0x0000000000107947 */ /* 0x000fea0003800000 */
.L_x_4157:
[----:B-----5:R-:W-:-:S05]  /*11c0*/  HADD2.F32 R28, -RZ, R23.H1_H1 ;  /* 0x30000017ff1c7230 */ /* 0x020fca0000004100 */
[----:B------:R-:W-:-:S07]  /*11d0*/  FADD.FTZ R139, R28, R139 ;  /* 0x0000008b1c8b7221 */ /* 0x000fce0000010000 */
.L_x_4158:
[----:B------:R-:W-:-:S04]  /*11e0*/  F2FP.F16.F32.PACK_AB R28, RZ, R139 ;  /* 0x0000008bff1c723e */ /* 0x000fc800000000ff */
[----:B------:R-:W-:-:S07]  /*11f0*/  PRMT R27, R27, 0x5410, R28 ;  /* 0x000054101b1b7816 */ /* 0x000fce000000001c */
.L_x_4159:
        /* <DEDUP_REMOVED lines=15> */
.L_x_4160:
[----:B-----5:R-:W-:-:S05]  /*12f0*/  HADD2.F32 R32, -RZ, R20.H0_H0 ;  /* 0x20000014ff207230 */ /* 0x020fca0000004100 */
[----:B------:R-:W-:-:S07]  /*1300*/  FADD.FTZ R141, R32, R141 ;  /* 0x0000008d208d7221 */ /* 0x000fce0000010000 */
.L_x_4161:
[----:B------:R-:W-:-:S04]  /*1310*/  F2FP.F16.F32.PACK_AB R32, RZ, R141 ;  /* 0x0000008dff20723e */ /* 0x000fc800000000ff */
[----:B------:R-:W-:-:S07]  /*1320*/  PRMT R24, R32, 0x7610, R24 ;  /* 0x0000761020187816 */ /* 0x000fce0000000018 */
.L_x_4162:
[----:B------:R-:W-:-:S05]  /*1330*/  HADD2.F32 R145, -RZ, R28.H1_H1 ;  /* 0x3000001cff917230 */ /* 0x000fca0000004100 */
[----:B------:R-:W-:Y:S01]  /*1340*/  FMUL.FTZ R145, R145, R36 ;  /* 0x0000002491917220 */ /* 0x000fe20000410000 */
[----:B------:R-:W-:Y:S06]  /*1350*/  @P3 BRA `(.L_x_4163) ;  /* 0x0000000000083947 */ /* 0x000fec0003800000 */
[----:B------:R-:W-:Y:S05]  /*1360*/  @P0 BRA `(.L_x_4164) ;  /* 0x00000000000c0947 */ /* 0x000fea0003800000 */
[----:B------:R-:W-:Y:S05]  /*1370*/  BRA `(.L_x_4165) ;  /* 0x0000000000107947 */ /* 0x000fea0003800000 */
.L_x_4163:
[----:B-----5:R-:W-:-:S05]  /*1380*/  HADD2.F32 R28, -RZ, R20.H1_H1 ;  /* 0x30000014ff1c7230 */ /* 0x020fca0000004100 */
[----:B------:R-:W-:-:S07]  /*1390*/  FADD.FTZ R145, R28, R145 ;  /* 0x000000911c917221 */ /* 0x000fce0000010000 */
.L_x_4164:
[----:B------:R-:W-:-:S04]  /*13a0*/  F2FP.F16.F32.PACK_AB R28, RZ, R145 ;  /* 0x00000091ff1c723e */ /* 0x000fc800000000ff */
[----:B------:R-:W-:-:S07]  /*13b0*/  PRMT R24, R24, 0x5410, R28 ;  /* 0x0000541018187816 */ /* 0x000fce000000001c */
.L_x_4165:
[----:B------:R-:W-:-:S05]  /*13c0*/  HADD2.F32 R143, -RZ, R29.H0_H0 ;  /* 0x2000001dff8f7230 */ /* 0x000fca0000004100 */
[----:B------:R-:W-:Y:S01]  /*13d0*/  FMUL.FTZ R143, R143, R36 ;  /* 0x000000248f8f7220 */ /* 0x000fe20000410000 */
[----:B------:R-:W-:Y:S06]  /*13e0*/  @P3 BRA `(.L_x_4166) ;  /* 0x0000000000083947 */ /* 0x000fec0003800000 */
[----:B------:R-:W-:Y:S05]  /*13f0*/  @P0 BRA `(.L_x_4167) ;  /* 0x00000000000c0947 */ /* 0x000fea0003800000 */
[----:B------:R-:W-:Y:S05]  /*1400*/  BRA `(.L_x_4168) ;  /* 0x0000000000107947 */ /* 0x000fea0003800000 */
.L_x_4166:
[----:B-----5:R-:W-:-:S05]  /*1410*/  HADD2.F32 R28, -RZ, R21.H0_H0 ;  /* 0x20000015ff1c7230 */ /* 0x020fca0000004100 */
[----:B------:R-:W-:-:S07]  /*1420*/  FADD.FTZ R143, R28, R143 ;  /* 0x0000008f1c8f7221 */ /* 0x000fce0000010000 */
.L_x_4167:
[----:B------:R-:W-:-:S04]  /*1430*/  F2FP.F16.F32.PACK_AB R28, RZ, R143 ;  /* 0x0000008fff1c723e */ /* 0x000fc800000000ff */
[----:B------:R-:W-:-:S07]  /*1440*/  PRMT R25, R28, 0x7610, R25 ;  /* 0x000076101c197816 */ /* 0x000fce0000000019 */
.L_x_4168:
[----:B------:R-:W-:-:S05]  /*1450*/  HADD2.F32 R29, -RZ, R29.H1_H1 ;  /* 0x3000001dff1d7230 */ /* 0x000fca0000004100 */
[----:B------:R-:W-:Y:S01]  /*1460*/  FMUL.FTZ R149, R29, R36 ;  /* 0x000000241d957220 */ /* 0x000fe20000410000 */
[----:B------:R-:W-:Y:S06]  /*1470*/  @P3 BRA `(.L_x_4169) ;  /* 0x0000000000083947 */ /* 0x000fec0003800000 */
[----:B------:R-:W-:Y:S05]  /*1480*/  @P0 BRA `(.L_x_4170) ;  /* 0x00000000000c0947 */ /* 0x000fea0003800000 */
[----:B------:R-:W-:Y:S05]  /*1490*/  BRA `(.L_x_4171) ;  /* 0x0000000000107947 */ /* 0x000fea0003800000 */
.L_x_4169:
[----:B-----5:R-:W-:-:S05]  /*14a0*/  HADD2.F32 R28, -RZ, R21.H1_H1 ;  /* 0x30000015ff1c7230 */ /* 0x020fca0000004100 */
[----:B------:R-:W-:-:S07]  /*14b0*/  FADD.FTZ R149, R28, R149 ;  /* 0x000000951c957221 */ /* 0x000fce0000010000 */
.L_x_4170:
[----:B------:R-:W-:-:S04]  /*14c0*/  F2FP.F16.F32.PACK_AB R28, RZ, R149 ;  /* 0x00000095ff1c723e */ /* 0x000fc800000000ff */
[----:B------:R-:W-:-:S07]  /*14d0*/  PRMT R25, R25, 0x5410, R28 ;  /* 0x0000541019197816 */ /* 0x000fce000000001c */
.L_x_4171:
[----:B------:R-:W-:-:S05]  /*14e0*/  HADD2.F32 R147, -RZ, R30.H0_H0 ;  /* 0x2000001eff937230 */ /* 0x000fca0000004100 */
[----:B------:R-:W-:Y:S01]  /*14f0*/  FMUL.FTZ R147, R147, R36 ;  /* 0x0000002493937220 */ /* 0x000fe20000410000 */
[----:B------:R-:W-:Y:S06]  /*1500*/  @P3 BRA `(.L_x_4172) ;  /* 0x0000000000083947 */ /* 0x000fec0003800000 */
[----:B------:R-:W-:Y:S05]  /*1510*/  @P0 BRA `(.L_x_4173) ;  /* 0x00000000000c0947 */ /* 0x000fea0003800000 */
[----:B------:R-:W-:Y:S05]  /*1520*/  BRA `(.L_x_4174) ;  /* 0x0000000000107947 */ /* 0x000fea0003800000 */
.L_x_4172:
[----:B-----5:R-:W-:-:S05]  /*1530*/  HADD2.F32 R28, -RZ, R22.H0_H0 ;  /* 0x20000016ff1c7230 */ /* 0x020fca0000004100 */
[----:B------:R-:W-:-:S07]  /*1540*/  FADD.FTZ R147, R28, R147 ;  /* 0x000000931c937221 */ /* 0x000fce0000010000 */
.L_x_4173:
[----:B------:R-:W-:-:S04]  /*1550*/  F2FP.F16.F32.PACK_AB R28, RZ, R147 ;  /* 0x00000093ff1c723e */ /* 0x000fc800000000ff */
[----:B------:R-:W-:-:S07]  /*1560*/  PRMT R26, R28, 0x7610, R26 ;  /* 0x000076101c1a7816 */ /* 0x000fce000000001a */
.L_x_4174:
[----:B------:R-:W-:-:S05]  /*1570*/  HADD2.F32 R153, -RZ, R30.H1_H1 ;  /* 0x3000001eff997230 */ /* 0x000fca0000004100 */
[----:B------:R-:W-:Y:S01]  /*1580*/  FMUL.FTZ R153, R153, R36 ;  /* 0x0000002499997220 */ /* 0x000fe20000410000 */
[----:B------:R-:W-:Y:S06]  /*1590*/  @P3 BRA `(.L_x_4175) ;  /* 0x0000000000083947 */ /* 0x000fec0003800000 */
[----:B------:R-:W-:Y:S05]  /*15a0*/  @P0 BRA `(.L_x_4176) ;  /* 0x00000000000c0947 */ /* 0x000fea0003800000 */
[----:B------:R-:W-:Y:S05]  /*15b0*/  BRA `(.L_x_4177) ;  /* 0x0000000000107947 */ /* 0x000fea0003800000 */
.L_x_4175:
[----:B-----5:R-:W-:-:S05]  /*15c0*/  HADD2.F32 R28, -RZ, R22.H1_H1 ;  /* 0x30000016ff1c7230 */ /* 0x020fca0000004100 */
[----:B------:R-:W-:-:S07]  /*15d0*/  FADD.FTZ R153, R28, R153 ;  /* 0x000000991c997221 */ /* 0x000fce0000010000 */
.L_x_4176:
[----:B------:R-:W-:-:S04]  /*15e0*/  F2FP.F16.F32.PACK_AB R28, RZ, R153 ;  /* 0x00000099ff1c723e */ /* 0x000fc800000000ff */
[----:B------:R-:W-:-:S07]  /*15f0*/  PRMT R26, R26, 0x5410, R28 ;  /* 0x000054101a1a7816 */ /* 0x000fce000000001c */
.L_x_4177:
[----:B------:R-:W-:-:S05]  /*1600*/  HADD2.F32 R151, -RZ, R31.H0_H0 ;  /* 0x2000001fff977230 */ /* 0x000fca0000004100 */
[----:B------:R-:W-:Y:S01]  /*1610*/  FMUL.FTZ R151, R151, R36 ;  /* 0x0000002497977220 */ /* 0x000fe20000410000 */
[----:B------:R-:W-:Y:S06]  /*1620*/  @P3 BRA `(.L_x_4178) ;  /* 0x0000000000083947 */ /* 0x000fec0003800000 */
[----:B------:R-:W-:Y:S05]  /*1630*/  @P0 BRA `(.L_x_4179) ;  /* 0x00000000000c0947 */ /* 0x000fea0003800000 */
[----:B------:R-:W-:Y:S05]  /*1640*/  BRA `(.L_x_4180) ;  /* 0x0000000000107947 */ /* 0x000fea0003800000 */
.L_x_4178:
[----:B-----5:R-:W-:-:S05]  /*1650*/  HADD2.F32 R28, -RZ, R23.H0_H0 ;  /* 0x20000017ff1c7230 */ /* 0x020fca0000004100 */
[----:B------:R-:W-:-:S07]  /*1660*/  FADD.FTZ R151, R28, R151 ;  /* 0x000000971c977221 */ /* 0x000fce0000010000 */
.L_x_4179:
[----:B------:R-:W-:-:S04]  /*1670*/  F2FP.F16.F32.PACK_AB R28, RZ, R151 ;  /* 0x00000097ff1c723e */ /* 0x000fc800000000ff */
[----:B------:R-:W-:-:S07]  /*1680*/  PRMT R27, R28, 0x7610, R27 ;  /* 0x000076101c1b7816 */ /* 0x000fce000000001b */
.L_x_4180:
[----:B------:R-:W-:-:S05]  /*1690*/  HADD2.F32 R31, -RZ, R31.H1_H1 ;  /* 0x3000001fff1f7230 */ /* 0x000fca0000004100 */
[----:B------:R-:W-:Y:S01]  /*16a0*/  FMUL.FTZ R155, R31, R36 ;  /* 0x000000241f9b7220 */ /* 0x000fe20000410000 */
[----:B------:R-:W-:Y:S06]  /*16b0*/  @P3 BRA `(.L_x_4181) ;  /* 0x0000000000083947 */ /* 0x000fec0003800000 */
[----:B------:R-:W-:Y:S05]  /*16c0*/  @P0 BRA `(.L_x_4182) ;  /* 0x00000000000c0947 */ /* 0x000fea0003800000 */
[----:B------:R-:W-:Y:S05]  /*16d0*/  BRA `(.L_x_4183) ;  /* 0x0000000000107947 */ /* 0x000fea0003800000 */
.L_x_4181:
[----:B-----5:R-:W-:-:S05]  /*16e0*/  HADD2.F32 R28, -RZ, R23.H1_H1 ;  /* 0x30000017ff1c7230 */ /* 0x020fca0000004100 */
[----:B------:R-:W-:-:S07]  /*16f0*/  FADD.FTZ R155, R28, R155 ;  /* 0x0000009b1c9b7221 */ /* 0x000fce0000010000 */
.L_x_4182:
[----:B------:R-:W-:-:S04]  /*1700*/  F2FP.F16.F32.PACK_AB R28, RZ, R155 ;  /* 0x0000009bff1c723e */ /* 0x000fc800000000ff */
[----:B------:R-:W-:-:S07]  /*1710*/  PRMT R27, R27, 0x5410, R28 ;  /* 0x000054101b1b7816 */ /* 0x000fce000000001c */
.L_x_4183:
        /* <DEDUP_REMOVED lines=15> */
.L_x_4184:
[----:B-----5:R-:W-:-:S05]  /*1810*/  HADD2.F32 R32, -RZ, R20.H0_H0 ;  /* 0x20000014ff207230 */ /* 0x020fca0000004100 */
[----:B------:R-:W-:-:S07]  /*1820*/  FADD.FTZ R157, R32, R157 ;  /* 0x0000009d209d7221 */ /* 0x000fce0000010000 */
.L_x_4185:
[----:B------:R-:W-:-:S04]  /*1830*/  F2FP.F16.F32.PACK_AB R32, RZ, R157 ;  /* 0x0000009dff20723e */ /* 0x000fc800000000ff */
[----:B------:R-:W-:-:S07]  /*1840*/  PRMT R24, R32, 0x7610, R24 ;  /* 0x0000761020187816 */ /* 0x000fce0000000018 */
.L_x_4186:
[----:B------:R-:W-:-:S05]  /*1850*/  HADD2.F32 R159, -RZ, R28.H1_H1 ;  /* 0x3000001cff9f7230 */ /* 0x000fca0000004100 */
[----:B------:R-:W-:Y:S01]  /*1860*/  FMUL.FTZ R159, R159, R36 ;  /* 0x000000249f9f7220 */ /* 0x000fe20000410000 */
[----:B------:R-:W-:Y:S06]  /*1870*/  @P3 BRA `(.L_x_4187) ;  /* 0x0000000000083947 */ /* 0x000fec0003800000 */
[----:B------:R-:W-:Y:S05]  /*1880*/  @P0 BRA `(.L_x_4188) ;  /* 0x00000000000c0947 */ /* 0x000fea0003800000 */
[----:B------:R-:W-:Y:S05]  /*1890*/  BRA `(.L_x_4189) ;  /* 0x0000000000107947 */ /* 0x000fea0003800000 */
.L_x_4187:
[----:B-----5:R-:W-:-:S05]  /*18a0*/  HADD2.F32 R28, -RZ, R20.H1_H1 ;  /* 0x30000014ff1c7230 */ /* 0x020fca0000004100 */
[----:B------:R-:W-:-:S07]  /*18b0*/  FADD.FTZ R159, R28, R159 ;  /* 0x0000009f1c9f7221 */ /* 0x000fce0000010000 */
.L_x_4188:
[----:B------:R-:W-:-:S04]  /*18c0*/  F2FP.F16.F32.PACK_AB R28, RZ, R159 ;  /* 0x0000009fff1c723e */ /* 0x000fc800000000ff */
[----:B------:R-:W-:-:S07]  /*18d0*/  PRMT R24, R24, 0x5410, R28 ;  /* 0x0000541018187816 */ /* 0x000fce000000001c */
.L_x_4189:
[----:B------:R-:W-:-:S05]  /*18e0*/  HADD2.F32 R35, -RZ, R29.H0_H0 ;  /* 0x2000001dff237230 */ /* 0x000fca0000004100 */
[----:B------:R-:W-:Y:S01]  /*18f0*/  FMUL.FTZ R35, R35, R36 ;  /* 0x0000002423237220 */ /* 0x000fe20000410000 */
[----:B------:R-:W-:Y:S06]  /*1900*/  @P3 BRA `(.L_x_4190) ;  /* 0x0000000000083947 */ /* 0x000fec0003800000 */
[----:B------:R-:W-:Y:S05]  /*1910*/  @P0 BRA `(.L_x_4191) ;  /* 0x00000000000c0947 */ /* 0x000fea0003800000 */
[----:B------:R-:W-:Y:S05]  /*1920*/  BRA `(.L_x_4192) ;  /* 0x0000000000107947 */ /* 0x000fea0003800000 */
.L_x_4190:
[----:B-----5:R-:W-:-:S05]  /*1930*/  HADD2.F32 R28, -RZ, R21.H0_H0 ;  /* 0x20000015ff1c7230 */ /* 0x020fca0000004100 */
[----:B------:R-:W-:-:S07]  /*1940*/  FADD.FTZ R35, R28, R35 ;  /* 0x000000231c237221 */ /* 0x000fce0000010000 */
.L_x_4191:
[----:B------:R-:W-:-:S04]  /*1950*/  F2FP.F16.F32.PACK_AB R28, RZ, R35 ;  /* 0x00000023ff1c723e */ /* 0x000fc800000000ff */
[----:B------:R-:W-:-:S07]  /*1960*/  PRMT R25, R28, 0x7610, R25 ;  /* 0x000076101c197816 */ /* 0x000fce0000000019 */
.L_x_4192:
[----:B------:R-:W-:-:S05]  /*1970*/  HADD2.F32 R29, -RZ, R29.H1_H1 ;  /* 0x3000001dff1d7230 */ /* 0x000fca0000004100 */
[----:B------:R-:W-:Y:S01]  /*1980*/  FMUL.FTZ R161, R29, R36 ;  /* 0x000000241da17220 */ /* 0x000fe20000410000 */
[----:B------:R-:W-:Y:S06]  /*1990*/  @P3 BRA `(.L_x_4193) ;  /* 0x0000000000083947 */ /* 0x000fec0003800000 */
[----:B------:R-:W-:Y:S05]  /*19a0*/  @P0 BRA `(.L_x_4194) ;  /* 0x00000000000c0947 */ /* 0x000fea0003800000 */
[----:B------:R-:W-:Y:S05]  /*19b0*/  BRA `(.L_x_4195) ;  /* 0x0000000000107947 */ /* 0x000fea0003800000 */
.L_x_4193:
[----:B-----5:R-:W-:-:S05]  /*19c0*/  HADD2.F32 R28, -RZ, R21.H1_H1 ;  /* 0x30000015ff1c7230 */ /* 0x020fca0000004100 */
[----:B------:R-:W-:-:S07]  /*19d0*/  FADD.FTZ R161, R28, R161 ;  /* 0x000000a11ca17221 */ /* 0x000fce0000010000 */
.L_x_4194:
[----:B------:R-:W-:-:S04]  /*19e0*/  F2FP.F16.F32.PACK_AB R28, RZ, R161 ;  /* 0x000000a1ff1c723e */ /* 0x000fc800000000ff */
[----:B------:R-:W-:-:S07]  /*19f0*/  PRMT R25, R25, 0x5410, R28 ;  /* 0x0000541019197816 */ /* 0x000fce000000001c */
.L_x_4195:
[----:B------:R-:W-:-:S05]  /*1a00*/  HADD2.F32 R163, -RZ, R30.H0_H0 ;  /* 0x2000001effa37230 */ /* 0x000fca0000004100 */
[----:B------:R-:W-:Y:S01]  /*1a10*/  FMUL.FTZ R163, R163, R36 ;  /* 0x00000024a3a37220 */ /* 0x000fe20000410000 */
[----:B------:R-:W-:Y:S06]  /*1a20*/  @P3 BRA `(.L_x_4196) ;  /* 0x0000000000083947 */ /* 0x000fec0003800000 */
[----:B------:R-:W-:Y:S05]  /*1a30*/  @P0 BRA `(.L_x_4197) ;  /* 0x00000000000c0947 */ /* 0x000fea0003800000 */
[----:B------:R-:W-:Y:S05]  /*1a40*/  BRA `(.L_x_4198) ;  /* 0x0000000000107947 */ /* 0x000fea0003800000 */
.L_x_4196:
[----:B-----5:R-:W-:-:S05]  /*1a50*/  HADD2.F32 R28, -RZ, R22.H0_H0 ;  /* 0x20000016ff1c7230 */ /* 0x020fca0000004100 */
[----:B------:R-:W-:-:S07]  /*1a60*/  FADD.FTZ R163, R28, R163 ;  /* 0x000000a31ca37221 */ /* 0x000fce0000010000 */
.L_x_4197:
[----:B------:R-:W-:-:S04]  /*1a70*/  F2FP.F16.F32.PACK_AB R28, RZ, R163 ;  /* 0x000000a3ff1c723e */ /* 0x000fc800000000ff */
[----:B------:R-:W-:-:S07]  /*1a80*/  PRMT R26, R28, 0x7610, R26 ;  /* 0x000076101c1a7816 */ /* 0x000fce000000001a */
.L_x_4198:
[----:B------:R-:W-:-:S05]  /*1a90*/  HADD2.F32 R165, -RZ, R30.H1_H1 ;  /* 0x3000001effa57230 */ /* 0x000fca0000004100 */
[----:B------:R-:W-:Y:S01]  /*1aa0*/  FMUL.FTZ R165, R165, R36 ;  /* 0x00000024a5a57220 */ /* 0x000fe20000410000 */
[----:B------:R-:W-:Y:S06]  /*1ab0*/  @P3 BRA `(.L_x_4199) ;  /* 0x0000000000083947 */ /* 0x000fec0003800000 */
[----:B------:R-:W-:Y:S05]  /*1ac0*/  @P0 BRA `(.L_x_4200) ;  /* 0x00000000000c0947 */ /* 0x000fea0003800000 */
[----:B------:R-:W-:Y:S05]  /*1ad0*/  BRA `(.L_x_4201) ;  /* 0x0000000000107947 */ /* 0x000fea0003800000 */
.L_x_4199:
[----:B-----5:R-:W-:-:S05]  /*1ae0*/  HADD2.F32 R28, -RZ, R22.H1_H1 ;  /* 0x30000016ff1c7230 */ /* 0x020fca0000004100 */
[----:B------:R-:W-:-:S07]  /*1af0*/  FADD.FTZ R165, R28, R165 ;  /* 0x000000a51ca57221 */ /* 0x000fce0000010000 */
.L_x_4200:
[----:B------:R-:W-:-:S04]  /*1b00*/  F2FP.F16.F32.PACK_AB R28, RZ, R165 ;  /* 0x000000a5ff1c723e */ /* 0x000fc800000000ff */
[----:B------:R-:W-:-:S07]  /*1b10*/  PRMT R26, R26, 0x5410, R28 ;  /* 0x000054101a1a7816 */ /* 0x000fce000000001c */
.L_x_4201:
[----:B------:R-:W-:-:S05]  /*1b20*/  HADD2.F32 R29, -RZ, R31.H0_H0 ;  /* 0x2000001fff1d7230 */ /* 0x000fca0000004100 */
[----:B------:R-:W-:Y:S01]  /*1b30*/  FMUL.FTZ R34, R29, R36 ;  /* 0x000000241d227220 */ /* 0x000fe20000410000 */
[----:B------:R-:W-:Y:S06]  /*1b40*/  @P3 BRA `(.L_x_4202) ;  /* 0x0000000000083947 */ /* 0x000fec0003800000 */
[----:B------:R-:W-:Y:S05]  /*1b50*/  @P0 BRA `(.L_x_4203) ;  /* 0x00000000000c0947 */ /* 0x000fea0003800000 */
[----:B------:R-:W-:Y:S05]  /*1b60*/  BRA `(.L_x_4204) ;  /* 0x0000000000107947 */ /* 0x000fea0003800000 */
.L_x_4202:
[----:B-----5:R-:W-:-:S05]  /*1b70*/  HADD2.F32 R29, -RZ, R23.H0_H0 ;  /* 0x20000017ff1d7230 */ /* 0x020fca0000004100 */
[----:B------:R-:W-:-:S07]  /*1b80*/  FADD.FTZ R34, R29, R34 ;  /* 0x000000221d227221 */ /* 0x000fce0000010000 */
.L_x_4203:
[----:B------:R-:W-:-:S04]  /*1b90*/  F2FP.F16.F32.PACK_AB R28, RZ, R34 ;  /* 0x00000022ff1c723e */ /* 0x000fc800000000ff */
[----:B------:R-:W-:-:S07]  /*1ba0*/  PRMT R27, R28, 0x7610, R27 ;  /* 0x000076101c1b7816 */ /* 0x000fce000000001b */
.L_x_4204:
[----:B------:R-:W-:-:S05]  /*1bb0*/  HADD2.F32 R31, -RZ, R31.H1_H1 ;  /* 0x3000001fff1f7230 */ /* 0x000fca0000004100 */
[----:B------:R-:W-:Y:S01]  /*1bc0*/  FMUL.FTZ R38, R31, R36 ;  /* 0x000000241f267220 */ /* 0x000fe20000410000 */
[----:B------:R-:W-:Y:S06]  /*1bd0*/  @P3 BRA `(.L_x_4205) ;  /* 0x0000000000083947 */ /* 0x000fec0003800000 */
[----:B------:R-:W-:Y:S05]  /*1be0*/  @P0 BRA `(.L_x_4206) ;  /* 0x00000000000c0947 */ /* 0x000fea0003800000 */
[----:B------:R-:W-:Y:S05]  /*1bf0*/  BRA `(.L_x_4207) ;  /* 0x0000000000107947 */ /* 0x000fea0003800000 */
.L_x_4205:
[----:B-----5:R-:W-:-:S05]  /*1c00*/  HADD2.F32 R29, -RZ, R23.H1_H1 ;  /* 0x30000017ff1d7230 */ /* 0x020fca0000004100 */
[----:B------:R-:W-:-:S07]  /*1c10*/  FADD.FTZ R38, R29, R38 ;  /* 0x000000261d267221 */ /* 0x000fce0000010000 */
.L_x_4206:
[----:B------:R-:W-:-:S04]  /*1c20*/  F2FP.F16.F32.PACK_AB R28, RZ, R38 ;  /* 0x00000026ff1c723e */ /* 0x000fc800000000ff */
[----:B------:R-:W-:-:S07]  /*1c30*/  PRMT R27, R27, 0x5410, R28 ;  /* 0x000054101b1b7816 */ /* 0x000fce000000001c */
.L_x_4207:
        /* <DEDUP_REMOVED lines=15> */
.L_x_4208:
[----:B-----5:R-:W-:-:S05]  /*1d30*/  HADD2.F32 R3, -RZ, R20.H0_H0 ;  /* 0x20000014ff037230 */ /* 0x020fca0000004100 */
[----:B------:R-:W-:-:S07]  /*1d40*/  FADD.FTZ R40, R3, R40 ;  /* 0x0000002803287221 */ /* 0x000fce0000010000 */
.L_x_4209:
[----:B------:R-:W-:-:S04]  /*1d50*/  F2FP.F16.F32.PACK_AB R2, RZ, R40 ;  /* 0x00000028ff02723e */ /* 0x000fc800000000ff */
[----:B------:R-:W-:-:S07]  /*1d60*/  PRMT R24, R2, 0x7610, R24 ;  /* 0x0000761002187816 */ /* 0x000fce0000000018 */
.L_x_4210:
[----:B------:R-:W-:-:S05]  /*1d70*/  HADD2.F32 R3, -RZ, R28.H1_H1 ;  /* 0x3000001cff037230 */ /* 0x000fca0000004100 */
[----:B------:R-:W-:Y:S01]  /*1d80*/  FMUL.FTZ R32, R3, R36 ;  /* 0x0000002403207220 */ /* 0x000fe20000410000 */
[----:B------:R-:W-:Y:S06]  /*1d90*/  @P3 BRA `(.L_x_4211) ;  /* 0x0000000000083947 */ /* 0x000fec0003800000 */
[----:B------:R-:W-:Y:S05]  /*1da0*/  @P0 BRA `(.L_x_4212) ;  /* 0x00000000000c0947 */ /* 0x000fea0003800000 */
[----:B------:R-:W-:Y:S05]  /*1db0*/  BRA `(.L_x_4213) ;  /* 0x0000000000107947 */ /* 0x000fea0003800000 */
.L_x_4211:
[----:B-----5:R-:W-:-:S05]  /*1dc0*/  HADD2.F32 R3, -RZ, R20.H1_H1 ;  /* 0x30000014ff037230 */ /* 0x020fca0000004100 */
[----:B------:R-:W-:-:S07]  /*1dd0*/  FADD.FTZ R32, R3, R32 ;  /* 0x0000002003207221 */ /* 0x000fce0000010000 */
.L_x_4212:
[----:B------:R-:W-:-:S04]  /*1de0*/  F2FP.F16.F32.PACK_AB R2, RZ, R32 ;  /* 0x00000020ff02723e */ /* 0x000fc800000000ff */
[----:B------:R-:W-:-:S07]  /*1df0*/  PRMT R24, R24, 0x5410, R2 ;  /* 0x0000541018187816 */ /* 0x000fce0000000002 */
.L_x_4213:
[----:B------:R-:W-:-:S05]  /*1e00*/  HADD2.F32 R33, -RZ, R29.H0_H0 ;  /* 0x2000001dff217230 */ /* 0x000fca0000004100 */
[----:B------:R-:W-:Y:S01]  /*1e10*/  FMUL.FTZ R33, R33, R36 ;  /* 0x0000002421217220 */ /* 0x000fe20000410000 */
[----:B------:R-:W-:Y:S06]  /*1e20*/  @P3 BRA `(.L_x_4214) ;  /* 0x0000000000083947 */ /* 0x000fec0003800000 */
[----:B------:R-:W-:Y:S05]  /*1e30*/  @P0 BRA `(.L_x_4215) ;  /* 0x00000000000c0947 */ /* 0x000fea0003800000 */
[----:B------:R-:W-:Y:S05]  /*1e40*/  BRA `(.L_x_4216) ;  /* 0x0000000000107947 */ /* 0x000fea0003800000 */
.L_x_4214:
[----:B-----5:R-:W-:-:S05]  /*1e50*/  HADD2.F32 R2, -RZ, R21.H0_H0 ;  /* 0x20000015ff027230 */ /* 0x020fca0000004100 */
[----:B------:R-:W-:-:S07]  /*1e60*/  FADD.FTZ R33, R2, R33 ;  /* 0x0000002102217221 */ /* 0x000fce0000010000 */
.L_x_4215:
[----:B------:R-:W-:-:S04]  /*1e70*/  F2FP.F16.F32.PACK_AB R2, RZ, R33 ;  /* 0x00000021ff02723e */ /* 0x000fc800000000ff */
[----:B------:R-:W-:-:S07]  /*1e80*/  PRMT R25, R2, 0x7610, R25 ;  /* 0x0000761002197816 */ /* 0x000fce0000000019 */
.L_x_4216:
[----:B------:R-:W-:-:S05]  /*1e90*/  HADD2.F32 R29, -RZ, R29.H1_H1 ;  /* 0x3000001dff1d7230 */ /* 0x000fca0000004100 */
[----:B------:R-:W-:Y:S01]  /*1ea0*/  FMUL.FTZ R98, R29, R36 ;  /* 0x000000241d627220 */ /* 0x000fe20000410000 */
[----:B------:R-:W-:Y:S06]  /*1eb0*/  @P3 BRA `(.L_x_4217) ;  /* 0x0000000000083947 */ /* 0x000fec0003800000 */
[----:B------:R-:W-:Y:S05]  /*1ec0*/  @P0 BRA `(.L_x_4218) ;  /* 0x00000000000c0947 */ /* 0x000fea0003800000 */
[----:B------:R-:W-:Y:S05]  /*1ed0*/  BRA `(.L_x_4219) ;  /* 0x0000000000107947 */ /* 0x000fea0003800000 */
.L_x_4217:
[----:B-----5:R-:W-:-:S05]  /*1ee0*/  HADD2.F32 R3, -RZ, R21.H1_H1 ;  /* 0x30000015ff037230 */ /* 0x020fca0000004100 */
[----:B------:R-:W-:-:S07]  /*1ef0*/  FADD.FTZ R98, R3, R98 ;  /* 0x0000006203627221 */ /* 0x000fce0000010000 */
.L_x_4218:
[----:B------:R-:W-:-:S04]  /*1f00*/  F2FP.F16.F32.PACK_AB R2, RZ, R98 ;  /* 0x00000062ff02723e */ /* 0x000fc800000000ff */
[----:B------:R-:W-:-:S07]  /*1f10*/  PRMT R25, R25, 0x5410, R2 ;  /* 0x0000541019197816 */ /* 0x000fce0000000002 */
.L_x_4219:
[----:B------:R-:W-:-:S05]  /*1f20*/  HADD2.F32 R3, -RZ, R30.H0_H0 ;  /* 0x2000001eff037230 */ /* 0x000fca0000004100 */
[----:B------:R-:W-:Y:S01]  /*1f30*/  FMUL.FTZ R42, R3, R36 ;  /* 0x00000024032a7220 */ /* 0x000fe20000410000 */
[----:B------:R-:W-:Y:S06]  /*1f40*/  @P3 BRA `(.L_x_4220) ;  /* 0x0000000000083947 */ /* 0x000fec0003800000 */
[----:B------:R-:W-:Y:S05]  /*1f50*/  @P0 BRA `(.L_x_4221) ;  /* 0x00000000000c0947 */ /* 0x000fea0003800000 */
[----:B------:R-:W-:Y:S05]  /*1f60*/  BRA `(.L_x_4222) ;  /* 0x0000000000107947 */ /* 0x000fea0003800000 */
.L_x_4220:
[----:B-----5:R-:W-:-:S05]  /*1f70*/  HADD2.F32 R3, -RZ, R22.H0_H0 ;  /* 0x20000016ff037230 */ /* 0x020fca0000004100 */
[----:B------:R-:W-:-:S07]  /*1f80*/  FADD.FTZ R42, R3, R42 ;  /* 0x0000002a032a7221 */ /* 0x000fce0000010000 */
.L_x_4221:
[----:B------:R-:W-:-:S04]  /*1f90*/  F2FP.F16.F32.PACK_AB R2, RZ, R42 ;  /* 0x0000002aff02723e */ /* 0x000fc800000000ff */
[----:B------:R-:W-:-:S07]  /*1fa0*/  PRMT R26, R2, 0x7610, R26 ;  /* 0x00007610021a7816 */ /* 0x000fce000000001a */
.L_x_4222:
[----:B------:R-:W-:-:S05]  /*1fb0*/  HADD2.F32 R3, -RZ, R30.H1_H1 ;  /* 0x3000001eff037230 */ /* 0x000fca0000004100 */
[----:B------:R-:W-:Y:S01]  /*1fc0*/  FMUL.FTZ R30, R3, R36 ;  /* 0x00000024031e7220 */ /* 0x000fe20000410000 */
[----:B------:R-:W-:Y:S06]  /*1fd0*/  @P3 BRA `(.L_x_4223) ;  /* 0x0000000000083947 */ /* 0x000fec0003800000 */
[----:B------:R-:W-:Y:S05]  /*1fe0*/  @P0 BRA `(.L_x_4224) ;  /* 0x00000000000c0947 */ /* 0x000fea0003800000 */
[----:B------:R-:W-:Y:S05]  /*1ff0*/  BRA `(.L_x_4225) ;  /* 0x0000000000107947 */ /* 0x000fea0003800000 */
.L_x_4223:
[----:B-----5:R-:W-:-:S05]  /*2000*/  HADD2.F32 R3, -RZ, R22.H1_H1 ;  /* 0x30000016ff037230 */ /* 0x020fca0000004100 */
[----:B------:R-:W-:-:S07]  /*2010*/  FADD.FTZ R30, R3, R30 ;  /* 0x0000001e031e7221 */ /* 0x000fce0000010000 */
.L_x_4224:
[----:B------:R-:W-:-:S04]  /*2020*/  F2FP.F16.F32.PACK_AB R2, RZ, R30 ;  /* 0x0000001eff02723e */ /* 0x000fc800000000ff */
[----:B------:R-:W-:-:S07]  /*2030*/  PRMT R26, R26, 0x5410, R2 ;  /* 0x000054101a1a7816 */ /* 0x000fce0000000002 */
.L_x_4225:
[----:B------:R-:W-:-:S05]  /*2040*/  HADD2.F32 R3, -RZ, R31.H0_H0 ;  /* 0x2000001fff037230 */ /* 0x000fca0000004100 */
[----:B------:R-:W-:Y:S01]  /*2050*/  FMUL.FTZ R100, R3, R36 ;  /* 0x0000002403647220 */ /* 0x000fe20000410000 */
[----:B------:R-:W-:Y:S06]  /*2060*/  @P3 BRA `(.L_x_4226) ;  /* 0x0000000000083947 */ /* 0x000fec0003800000 */
[----:B------:R-:W-:Y:S05]  /*2070*/  @P0 BRA `(.L_x_4227) ;  /* 0x00000000000c0947 */ /* 0x000fea0003800000 */
[----:B------:R-:W-:Y:S05]  /*2080*/  BRA `(.L_x_4228) ;  /* 0x0000000000107947 */ /* 0x000fea0003800000 */
.L_x_4226:
[----:B-----5:R-:W-:-:S05]  /*2090*/  HADD2.F32 R3, -RZ, R23.H0_H0 ;  /* 0x20000017ff037230 */ /* 0x020fca0000004100 */
[----:B------:R-:W-:-:S07]  /*20a0*/  FADD.FTZ R100, R3, R100 ;  /* 0x0000006403647221 */ /* 0x000fce0000010000 */
.L_x_4227:
[----:B------:R-:W-:-:S04]  /*20b0*/  F2FP.F16.F32.PACK_AB R2, RZ, R100 ;  /* 0x00000064ff02723e */ /* 0x000fc800000000ff */
[----:B------:R-:W-:-:S07]  /*20c0*/  PRMT R27, R2, 0x7610, R27 ;  /* 0x00007610021b7816 */ /* 0x000fce000000001b */
.L_x_4228:
[----:B------:R-:W-:-:S05]  /*20d0*/  HADD2.F32 R31, -RZ, R31.H1_H1 ;  /* 0x3000001fff1f7230 */ /* 0x000fca0000004100 */
[----:B------:R-:W-:Y:S01]  /*20e0*/  FMUL.FTZ R31, R31, R36 ;  /* 0x000000241f1f7220 */ /* 0x000fe20000410000 */
[----:B------:R-:W-:Y:S06]  /*20f0*/  @P3 BRA `(.L_x_4229) ;  /* 0x0000000000083947 */ /* 0x000fec0003800000 */
[----:B------:R-:W-:Y:S05]  /*2100*/  @P0 BRA `(.L_x_4230) ;  /* 0x00000000000c0947 */ /* 0x000fea0003800000 */
[----:B------:R-:W-:Y:S05]  /*2110*/  BRA `(.L_x_4231) ;  /* 0x0000000000107947 */ /* 0x000fea0003800000 */
.L_x_4229:
[----:B-----5:R-:W-:-:S05]  /*2120*/  HADD2.F32 R2, -RZ, R23.H1_H1 ;  /* 0x30000017ff027230 */ /* 0x020fca0000004100 */
[----:B------:R-:W-:-:S07]  /*2130*/  FADD.FTZ R31, R2, R31 ;  /* 0x0000001f021f7221 */ /* 0x000fce0000010000 */
.L_x_4230:
[----:B------:R-:W-:-:S04]  /*2140*/  F2FP.F16.F32.PACK_AB R2, RZ, R31 ;  /* 0x0000001fff02723e */ /* 0x000fc800000000ff */
[----:B------:R-:W-:-:S07]  /*2150*/  PRMT R27, R27, 0x5410, R2 ;  /* 0x000054101b1b7816 */ /* 0x000fce0000000002 */
.L_x_4231:
        /* <DEDUP_REMOVED lines=43> */
[----:B------:R-:W-:-:S03]  /*2410*/  LOP3.LUT P2, RZ, R18, 0xff, RZ, 0xc0, !PT ;  /* 0x000000ff12ff7812 */ /* 0x000fc6000784c0ff */
[----:B------:R-:W-:-:S04]  /*2420*/  FADD.FTZ R29, R29, R42 ;  /* 0x0000002a1d1d7221 */ /* 0x000fc80000010000 */
[----:B------:R-:W-:Y:S01]  /*2430*/  FADD.FTZ R0, R29, R30 ;  /* 0x0000001e1d007221 */ /* 0x000fe20000010000 */
[----:B------:R-:W-:-:S03]  /*2440*/  LOP3.LUT R29, R28, 0x7fffffc, RZ, 0xc0, !PT ;  /* 0x07fffffc1c1d7812 */ /* 0x000fc600078ec0ff */
        /* <DEDUP_REMOVED lines=19> */
[----:B------:R-:W-:Y:S01]  /*2580*/  FFMA.FTZ R0, R0, R0, RZ ;  /* 0x0000000000007223 */ /* 0x000fe200000100ff */
[----:B------:R-:W-:-:S03]  /*2590*/  FADD.FTZ R29, -R2, R119 ;  /* 0x00000077021d7221 */ /* 0x000fc60000010100 */
[----:B------:R-:W-:-:S04]  /*25a0*/  FFMA.FTZ R0, R102, R102, R0 ;  /* 0x0000006666007223 */ /* 0x000fc80000010000 */
        /* <DEDUP_REMOVED lines=82> */
.L_x_4244:
        /* <DEDUP_REMOVED lines=49> */
[----:B0-----:R-:W-:Y:S01]  /*2de0*/  FMUL.FTZ R36, R2, R18 ;  /* 0x0000001202247220 */ /* 0x001fe20000410000 */
[----:B--2---:R-:W-:Y:S01]  /*2df0*/  FADD.FTZ R3, R29, R0 ;  /* 0x000000001d037221 */ /* 0x004fe20000010000 */
[----:B------:R-:W0:Y:S01]  /*2e00*/  LDC R18, c[0x0][0x2d8] ;  /* 0x0000b600ff127b82 */ /* 0x000e220000000800 */
[----:B------:R-:W-:Y:S02]  /*2e10*/  FMUL.FTZ R28, R28, R110 ;  /* 0x0000006e1c1c7220 */ /* 0x000fe40000410000 */
[----:B------:R-:W1:Y:S02]  /*2e20*/  SHFL.IDX PT, R29, R36, RZ, 0x1f ;  /* 0x00001fff241d7589 */ /* 0x000e6400000e0000 */
[----:B------:R-:W-:-:S03]  /*2e30*/  FFMA.FTZ R28, R2, R28, R3 ;  /* 0x0000001c021c7223 */ /* 0x000fc60000010003 */
[----:B------:R-:W2:Y:S03]  /*2e40*/  @!P3 LDC.64 R2, c[0x0][0x250] ;  /* 0x00009400ff02bb82 */ /* 0x000ea60000000a00 */
[----:B------:R-:W0:Y:S01]  /*2e50*/  SHFL.IDX PT, R28, R28, RZ, 0x1f ;  /* 0x00001fff1c1c7589 */ /* 0x000e2200000e0000 */
[----:B-1----:R-:W-:-:S05]  /*2e60*/  FMUL.FTZ R0, R29, R29 ;  /* 0x0000001d1d007220 */ /* 0x002fca0000410000 */
[----:B------:R-:W-:Y:S01]  /*2e70*/  FSEL R102, R0, RZ, P4 ;  /* 0x000000ff00667208 */ /* 0x000fe20002000000 */
[----:B--2---:R-:W-:-:S04]  /*2e80*/  @!P3 IMAD.WIDE R2, R89, 0x4, R2 ;  /* 0x000000045902b825 */ /* 0x004fc800078e0202 */
[----:B0-----:R-:W-:Y:S01]  /*2e90*/  FFMA.FTZ R0, R28, UR8, R18 ;  /* 0x000000081c007c23 */ /* 0x001fe20008010012 */
[----:B------:R-:W-:Y:S01]  /*2ea0*/  FSEL R18, R29, RZ, !P4 ;  /* 0x000000ff1d127208 */ /* 0x000fe20006000000 */
[----:B------:R0:W-:Y:S02]  /*2eb0*/  @!P3 STG.E desc[UR4][R2.64], R29 ;  /* 0x0000001d0200b986 */ /* 0x0001e4000c101904 */
[----:B------:R-:W-:Y:S01]  /*2ec0*/  FADD.FTZ R102, R0, R102 ;  /* 0x0000006600667221 */ /* 0x000fe20000010000 */
[----:B------:R-:W-:Y:S02]  /*2ed0*/  HADD2.F32 R0, -RZ, R11.H0_H0 ;  /* 0x2000000bff007230 */ /* 0x000fe40000004100 */
[C---:B------:R-:W-:Y:S01]  /*2ee0*/  FADD.FTZ R113, -R18.reuse, R113 ;  /* 0x0000007112717221 */ /* 0x040fe20000010100 */
[C---:B------:R-:W-:Y:S01]  /*2ef0*/  FADD.FTZ R115, -R18.reuse, R115 ;  /* 0x0000007312737221 */ /* 0x040fe20000010100 */
[C---:B------:R-:W-:Y:S01]  /*2f00*/  FADD.FTZ R108, -R18.reuse, R121 ;  /* 0x00000079126c7221 */ /* 0x040fe20000010100 */
[C---:B------:R-:W-:Y:S01]  /*2f10*/  FADD.FTZ R110, -R18.reuse, R117 ;  /* 0x00000075126e7221 */ /* 0x040fe20000010100 */
[----:B------:R-:W1:Y:S01]  /*2f20*/  MUFU.RSQ R102, R102 ;  /* 0x0000006600667308 */ /* 0x000e620000001400 */
        /* <DEDUP_REMOVED lines=36> */
[----:B------:R-:W-:-:S02]  /*3170*/  HADD2.F32 R34, -RZ, R9.H1_H1 ;  /* 0x30000009ff227230 */ /* 0x000fc40000004100 */
[C---:B-1----:R-:W-:Y:S01]  /*3180*/  FMUL.FTZ R18, R102.reuse, R113 ;  /* 0x0000007166127220 */ /* 0x042fe20000410000 */
[C---:B------:R-:W-:Y:S01]  /*3190*/  FMUL.FTZ R113, R102.reuse, R115 ;  /* 0x0000007366717220 */ /* 0x040fe20000410000 */
[----:B------:R-:W-:Y:S02]  /*31a0*/  HADD2.F32 R42, -RZ, R11.H1_H1 ;  /* 0x3000000bff2a7230 */ /* 0x000fe40000004100 */
[C---:B------:R-:W-:Y:S01]  /*31b0*/  FMUL.FTZ R108, R102.reuse, R108 ;  /* 0x0000006c666c7220 */ /* 0x040fe20000410000 */
[--C-:B0-----:R-:W-:Y:S02]  /*31c0*/  HADD2.F32 R3, -RZ, R8.reuse.H0_H0 ;  /* 0x20000008ff037230 */ /* 0x101fe40000004100 */
[----:B------:R-:W-:Y:S01]  /*31d0*/  FFMA.FTZ R113, R113, R34, R48 ;  /* 0x0000002271717223 */ /* 0x000fe20000010030 */
[----:B------:R-:W-:Y:S02]  /*31e0*/  HADD2.F32 R115, -RZ, R8.H1_H1 ;  /* 0x30000008ff737230 */ /* 0x000fe40000004100 */
[----:B------:R-:W-:Y:S01]  /*31f0*/  FMUL.FTZ R2, R102, R37 ;  /* 0x0000002566027220 */ /* 0x000fe20000410000 */
[----:B------:R-:W-:-:S02]  /*3200*/  HADD2.F32 R34, -RZ, R7.H1_H1 ;  /* 0x30000007ff227230 */ /* 0x000fc40000004100 */
[C---:B------:R-:W-:Y:S01]  /*3210*/  FMUL.FTZ R43, R102.reuse, R43 ;  /* 0x0000002b662b7220 */ /* 0x040fe20000410000 */
[C---:B------:R-:W-:Y:S01]  /*3220*/  FMUL.FTZ R29, R102.reuse, R36 ;  /* 0x00000024661d7220 */ /* 0x040fe20000410000 */
[----:B------:R-:W-:Y:S01]  /*3230*/  FMUL.FTZ R30, R102, R39 ;  /* 0x00000027661e7220 */ /* 0x000fe20000410000 */
[----:B------:R-:W-:Y:S01]  /*3240*/  FFMA.FTZ R39, R108, R42, R52 ;  /* 0x0000002a6c277223 */ /* 0x000fe20000010034 */
[----:B------:R-:W-:Y:S01]  /*3250*/  FFMA.FTZ R36, R2, R3, R45 ;  /* 0x0000000302247223 */ /* 0x000fe2000001002d */
[----:B------:R-:W-:Y:S01]  /*3260*/  FFMA.FTZ R115, R43, R115, R46 ;  /* 0x000000732b737223 */ /* 0x000fe2000001002e */
[----:B------:R-:W-:Y:S02]  /*3270*/  HADD2.F32 R32, -RZ, R9.H0_H0 ;  /* 0x20000009ff207230 */ /* 0x000fe40000004100 */
[----:B------:R-:W-:Y:S01]  /*3280*/  FFMA.FTZ R43, R29, R34, R60 ;  /* 0x000000221d2b7223 */ /* 0x000fe2000001003c */
[--C-:B------:R-:W-:Y:S02]  /*3290*/  HADD2.F32 R2, -RZ, R5.reuse.H0_H0 ;  /* 0x20000005ff027230 */ /* 0x100fe40000004100 */
[----:B------:R-:W-:Y:S01]  /*32a0*/  FMUL.FTZ R42, R102, R131 ;  /* 0x00000083662a7220 */ /* 0x000fe20000410000 */
[----:B------:R-:W-:-:S02]  /*32b0*/  HADD2.F32 R3, -RZ, R5.H1_H1 ;  /* 0x30000005ff037230 */ /* 0x000fc40000004100 */
[C---:B------:R-:W-:Y:S01]  /*32c0*/  FMUL.FTZ R34, R102.reuse, R127 ;  /* 0x0000007f66227220 */ /* 0x040fe20000410000 */
[----:B------:R-:W-:Y:S02]  /*32d0*/  HADD2.F32 R40, -RZ, R10.H0_H0 ;  /* 0x2000000aff287230 */ /* 0x000fe40000004100 */
[----:B------:R-:W-:Y:S01]  /*32e0*/  FMUL.FTZ R131, R102, R133 ;  /* 0x0000008566837220 */ /* 0x000fe20000410000 */
[----:B------:R-:W-:Y:S01]  /*32f0*/  FFMA.FTZ R30, R30, R32, R47 ;  /* 0x000000201e1e7223 */ /* 0x000fe2000001002f */
[----:B------:R-:W-:Y:S01]  /*3300*/  FFMA.FTZ R34, R34, R2, R55 ;  /* 0x0000000222227223 */ /* 0x000fe20000010037 */
[----:B------:R-:W-:Y:S02]  /*3310*/  HADD2.F32 R32, -RZ, R7.H0_H0 ;  /* 0x20000007ff207230 */ /* 0x000fe40000004100 */
[----:B------:R-:W-:Y:S01]  /*3320*/  FFMA.FTZ R131, R131, R3, R56 ;  /* 0x0000000383837223 */ /* 0x000fe20000010038 */
[----:B------:R-:W-:Y:S01]  /*3330*/  FFMA.FTZ R18, R18, R40, R49 ;  /* 0x0000002812127223 */ /* 0x000fe20000010031 */
[----:B------:R-:W-:-:S02]  /*3340*/  HADD2.F32 R2, -RZ, R4.H0_H0 ;  /* 0x20000004ff027230 */ /* 0x000fc40000004100 */
[C---:B------:R-:W-:Y:S01]  /*3350*/  FMUL.FTZ R28, R102.reuse, R28 ;  /* 0x0000001c661c7220 */ /* 0x040fe20000410000 */
[----:B------:R-:W-:Y:S02]  /*3360*/  HADD2.F32 R3, -RZ, R4.H1_H1 ;  /* 0x30000004ff037230 */ /* 0x000fe40000004100 */
[C---:B------:R-:W-:Y:S01]  /*3370*/  FMUL.FTZ R40, R102.reuse, R125 ;  /* 0x0000007d66287220 */ /* 0x040fe20000410000 */
[----:B------:R-:W-:Y:S01]  /*3380*/  FMUL.FTZ R129, R102, R129 ;  /* 0x0000008166817220 */ /* 0x000fe20000410000 */
[----:B------:R-:W-:Y:S01]  /*3390*/  FFMA.FTZ R32, R28, R32, R59 ;  /* 0x000000201c207223 */ /* 0x000fe2000001003b */
[--C-:B------:R-:W-:Y:S02]  /*33a0*/  HADD2.F32 R28, -RZ, R6.reuse.H0_H0 ;  /* 0x20000006ff1c7230 */ /* 0x100fe40000004100 */
[----:B------:R-:W-:Y:S01]  /*33b0*/  FFMA.FTZ R40, R40, R2, R53 ;  /* 0x0000000228287223 */ /* 0x000fe20000010035 */
[----:B------:R-:W-:Y:S01]  /*33c0*/  FFMA.FTZ R129, R129, R3, R54 ;  /* 0x0000000381817223 */ /* 0x000fe20000010036 */
[----:B------:R-:W-:Y:S01]  /*33d0*/  HADD2.F32 R29, -RZ, R6.H1_H1 ;  /* 0x30000006ff1d7230 */ /* 0x000fe20000004100 */
[----:B------:R-:W0:Y:S01]  /*33e0*/  @!P3 LDC.64 R2, c[0x0][0x258] ;  /* 0x00009600ff02bb82 */ /* 0x000e220000000a00 */
[----:B------:R-:W-:Y:S01]  /*33f0*/  FMUL.FTZ R137, R102, R137 ;  /* 0x0000008966897220 */ /* 0x000fe20000410000 */
[----:B------:R-:W-:Y:S01]  /*3400*/  FFMA.FTZ R42, R42, R28, R57 ;  /* 0x0000001c2a2a7223 */ /* 0x000fe20000010039 */
[----:B------:R-:W-:-:S02]  /*3410*/  HADD2.F32 R28, -RZ, R67.H0_H0 ;  /* 0x20000043ff1c7230 */ /* 0x000fc40000004100 */
[C---:B------:R-:W-:Y:S01]  /*3420*/  FMUL.FTZ R98, R102.reuse, R104 ;  /* 0x0000006866627220 */ /* 0x040fe20000410000 */
[----:B------:R-:W-:Y:S01]  /*3430*/  FFMA.FTZ R127, R137, R29, R58 ;  /* 0x0000001d897f7223 */ /* 0x000fe2000001003a */
[----:B------:R-:W-:Y:S02]  /*3440*/  HADD2.F32 R29, -RZ, R67.H1_H1 ;  /* 0x30000043ff1d7230 */ /* 0x000fe40000004100 */
[----:B------:R-:W-:Y:S01]  /*3450*/  FMUL.FTZ R125, R102, R106 ;  /* 0x0000006a667d7220 */ /* 0x000fe20000410000 */
[----:B------:R-:W-:Y:S01]  /*3460*/  FFMA.FTZ R98, R98, R28, R71 ;  /* 0x0000001c62627223 */ /* 0x000fe20000010047 */
[--C-:B------:R-:W-:Y:S02]  /*3470*/  HADD2.F32 R28, -RZ, R64.reuse.H0_H0 ;  /* 0x20000040ff1c7230 */ /* 0x100fe40000004100 */
[----:B------:R-:W-:Y:S01]  /*3480*/  FMUL.FTZ R106, R102, R141 ;  /* 0x0000008d666a7220 */ /* 0x000fe20000410000 */
[----:B------:R-:W-:Y:S01]  /*3490*/  FFMA.FTZ R125, R125, R29, R72 ;  /* 0x0000001d7d7d7223 */ /* 0x000fe20000010048 */
[----:B------:R-:W-:-:S02]  /*34a0*/  HADD2.F32 R29, -RZ, R64.H1_H1 ;  /* 0x30000040ff1d7230 */ /* 0x000fc40000004100 */
[C---:B------:R-:W-:Y:S01]  /*34b0*/  FMUL.FTZ R141, R102.reuse, R145 ;  /* 0x00000091668d7220 */ /* 0x040fe20000410000 */
[----:B------:R-:W-:Y:S01]  /*34c0*/  FMUL.FTZ R110, R102, R110 ;  /* 0x0000006e666e7220 */ /* 0x000fe20000410000 */
[----:B------:R-:W-:Y:S01]  /*34d0*/  FFMA.FTZ R106, R106, R28, R61 ;  /* 0x0000001c6a6a7223 */ /* 0x000fe2000001003d */
[----:B------:R-:W-:Y:S01]  /*34e0*/  FMUL.FTZ R104, R102, R143 ;  /* 0x0000008f66687220 */ /* 0x000fe20000410000 */
[----:B------:R-:W-:Y:S01]  /*34f0*/  FFMA.FTZ R141, R141, R29, R62 ;  /* 0x0000001d8d8d7223 */ /* 0x000fe2000001003e */
[----:B------:R-:W-:Y:S01]  /*3500*/  FFMA.FTZ R0, R110, R0, R51 ;  /* 0x000000006e007223 */ /* 0x000fe20000010033 */
[--C-:B------:R-:W-:Y:S02]  /*3510*/  HADD2.F32 R28, -RZ, R15.reuse.H0_H0 ;  /* 0x2000000fff1c7230 */ /* 0x100fe40000004100 */
[C---:B------:R-:W-:Y:S01]  /*3520*/  FMUL.FTZ R110, R102.reuse, R155 ;  /* 0x0000009b666e7220 */ /* 0x040fe20000410000 */
[----:B------:R-:W-:Y:S02]  /*3530*/  HADD2.F32 R29, -RZ, R15.H1_H1 ;  /* 0x3000000fff1d7230 */ /* 0x000fe40000004100 */
[----:B------:R-:W-:Y:S01]  /*3540*/  FMUL.FTZ R143, R102, R38 ;  /* 0x00000026668f7220 */ /* 0x000fe20000410000 */
[----:B------:R-:W-:-:S02]  /*3550*/  HADD2.F32 R37, -RZ, R65.H0_H0 ;  /* 0x20000041ff257230 */ /* 0x000fc40000004100 */
[----:B------:R-:W-:Y:S01]  /*3560*/  FFMA.FTZ R110, R110, R28, R79 ;  /* 0x0000001c6e6e7223 */ /* 0x000fe2000001004f */
[----:B------:R-:W-:Y:S01]  /*3570*/  FMUL.FTZ R119, R102, R119 ;  /* 0x0000007766777220 */ /* 0x000fe20000410000 */
[----:B------:R-:W-:Y:S01]  /*3580*/  FFMA.FTZ R143, R143, R29, R80 ;  /* 0x0000001d8f8f7223 */ /* 0x000fe20000010050 */
[----:B0-----:R-:W-:-:S04]  /*3590*/  @!P3 IMAD.WIDE R28, R89, 0x4, R2 ;  /* 0x00000004591cb825 */ /* 0x001fc800078e0202 */
[----:B------:R-:W-:Y:S01]  /*35a0*/  FFMA.FTZ R104, R104, R37, R63 ;  /* 0x0000002568687223 */ /* 0x000fe2000001003f */
[C---:B------:R-:W-:Y:S01]  /*35b0*/  FMUL.FTZ R100, R102.reuse, R100 ;  /* 0x0000006466647220 */ /* 0x040fe20000410000 */
[C---:B------:R-:W-:Y:S01]  /*35c0*/  FMUL.FTZ R133, R102.reuse, R149 ;  /* 0x0000009566857220 */ /* 0x040fe20000410000 */
[----:B------:R-:W-:Y:S02]  /*35d0*/  HADD2.F32 R137, -RZ, R19.H0_H0 ;  /* 0x20000013ff897230 */ /* 0x000fe40000004100 */
[----:B------:R-:W-:Y:S01]  /*35e0*/  FMUL.FTZ R31, R102, R31 ;  /* 0x0000001f661f7220 */ /* 0x000fe20000410000 */
[----:B------:R-:W-:Y:S02]  /*35f0*/  HADD2.F32 R108, -RZ, R65.H1_H1 ;  /* 0x30000041ff6c7230 */ /* 0x000fe40000004100 */
[----:B------:R-:W-:Y:S01]  /*3600*/  FFMA.FTZ R119, R105, R119, R50 ;  /* 0x0000007769777223 */ /* 0x000fe20000010032 */
[----:B------:R-:W-:Y:S01]  /*3610*/  HADD2.F32 R37, -RZ, R19.H1_H1 ;  /* 0x30000013ff257230 */ /* 0x000fe20000004100 */
[----:B------:R0:W-:Y:S01]  /*3620*/  @!P3 STG.E desc[UR4][R28.64], R102 ;  /* 0x000000661c00b986 */ /* 0x0001e2000c101904 */
[----:B------:R-:W-:Y:S01]  /*3630*/  LEA R2, P3, R41, UR10, 0x4 ;  /* 0x0000000a29027c11 */ /* 0x000fe2000f8620ff */
[----:B------:R-:W-:Y:S01]  /*3640*/  FFMA.FTZ R137, R100, R137, R87 ;  /* 0x0000008964897223 */ /* 0x000fe20000010057 */
[----:B------:R-:W-:Y:S01]  /*3650*/  F2FP.F16.F32.PACK_AB R43, R43, R32 ;  /* 0x000000202b2b723e */ /* 0x000fe200000000ff */
[----:B------:R-:W-:Y:S01]  /*3660*/  FFMA.FTZ R133, R133, R108, R68 ;  /* 0x0000006c85857223 */ /* 0x000fe20000010044 */
[----:B------:R-:W-:Y:S01]  /*3670*/  LEA R32, P5, R109, UR10, 0x4 ;  /* 0x0000000a6d207c11 */ /* 0x000fe2000f8a20ff */
[----:B------:R-:W-:Y:S01]  /*3680*/  FFMA.FTZ R100, R31, R37, R88 ;  /* 0x000000251f647223 */ /* 0x000fe20000010058 */
[C---:B------:R-:W-:Y:S01]  /*3690*/  FMUL.FTZ R108, R102.reuse, R33 ;  /* 0x00000021666c7220 */ /* 0x040fe20000410000 */
[----:B------:R-:W-:Y:S01]  /*36a0*/  F2FP.F16.F32.PACK_AB R39, R39, R0 ;  /* 0x000000002727723e */ /* 0x000fe200000000ff */
[C---:B------:R-:W-:Y:S01]  /*36b0*/  FMUL.FTZ R147, R102.reuse, R147 ;  /* 0x0000009366937220 */ /* 0x040fe20000410000 */
[----:B------:R-:W-:Y:S01]  /*36c0*/  F2FP.F16.F32.PACK_AB R38, R119, R18 ;  /* 0x000000127726723e */ /* 0x000fe200000000ff */
[C---:B------:R-:W-:Y:S01]  /*36d0*/  FMUL.FTZ R153, R102.reuse, R153 ;  /* 0x0000009966997220 */ /* 0x040fe20000410000 */
[----:B------:R-:W-:Y:S01]  /*36e0*/  F2FP.F16.F32.PACK_AB R37, R113, R30 ;  /* 0x0000001e7125723e */ /* 0x000fe200000000ff */
[C---:B------:R-:W-:Y:S01]  /*36f0*/  FMUL.FTZ R157, R102.reuse, R157 ;  /* 0x0000009d669d7220 */ /* 0x040fe20000410000 */
[----:B------:R-:W-:Y:S01]  /*3700*/  F2FP.F16.F32.PACK_AB R36, R115, R36 ;  /* 0x000000247324723e */ /* 0x000fe200000000ff */
[C---:B------:R-:W-:Y:S01]  /*3710*/  FMUL.FTZ R159, R102.reuse, R159 ;  /* 0x0000009f669f7220 */ /* 0x040fe20000410000 */
[----:B------:R-:W-:Y:S01]  /*3720*/  LEA.HI.X R3, R41, UR11, RZ, 0x4, P3 ;  /* 0x0000000b29037c11 */ /* 0x000fe200098f24ff */
        /* <DEDUP_REMOVED lines=9> */
[C---:B------:R-:W-:Y:S01]  /*37c0*/  FMUL.FTZ R117, R102.reuse, R117 ;  /* 0x0000007566757220 */ /* 0x040fe20000410000 */
[C---:B------:R-:W-:Y:S01]  /*37d0*/  FMUL.FTZ R121, R102.reuse, R121 ;  /* 0x0000007966797220 */ /* 0x040fe20000410000 */
[C---:B------:R-:W-:Y:S01]  /*37e0*/  FMUL.FTZ R139, R102.reuse, R139 ;  /* 0x0000008b668b7220 */ /* 0x040fe20000410000 */
[----:B------:R-:W-:Y:S01]  /*37f0*/  FMUL.FTZ R151, R102, R151 ;  /* 0x0000009766977220 */ /* 0x000fe20000410000 */
[----:B------:R1:W-:Y:S01]  /*3800*/  STG.E.128 desc[UR4][R2.64], R36 ;  /* 0x0000002402007986 */ /* 0x0003e2000c101d04 */
[----:B------:R-:W-:Y:S01]  /*3810*/  FFMA.FTZ R30, R92, R147, R69 ;  /* 0x000000935c1e7223 */ /* 0x000fe20000010045 */
[----:B------:R-:W-:Y:S01]  /*3820*/  FFMA.FTZ R153, R93, R153, R70 ;  /* 0x000000995d997223 */ /* 0x000fe20000010046 */
[----:B------:R-:W-:Y:S01]  /*3830*/  FFMA.FTZ R157, R66, R157, R73 ;  /* 0x0000009d429d7223 */ /* 0x000fe20000010049 */
        /* <DEDUP_REMOVED lines=8> */
[----:B------:R-:W-:-:S02]  /*38c0*/  F2FP.F16.F32.PACK_AB R31, R125, R98 ;  /* 0x000000627d1f723e */ /* 0x000fc400000000ff */
[----:B------:R-:W-:Y:S02]  /*38d0*/  F2FP.F16.F32.PACK_AB R30, R153, R30 ;  /* 0x0000001e991e723e */ /* 0x000fe400000000ff */
[----:B0-----:R-:W-:Y:S02]  /*38e0*/  F2FP.F16.F32.PACK_AB R29, R133, R104 ;  /* 0x00000068851d723e */ /* 0x001fe400000000ff */
[----:B-1----:R-:W-:Y:S01]  /*38f0*/  LEA R2, P3, R107, UR10, 0x4 ;  /* 0x0000000a6b027c11 */ /* 0x002fe2000f8620ff */
[----:B------:R-:W-:Y:S01]  /*3900*/  FFMA.FTZ R38, R96, R139, R85 ;  /* 0x0000008b60267223 */ /* 0x000fe20000010055 */
[----:B------:R-:W-:Y:S01]  /*3910*/  FFMA.FTZ R37, R16, R121, R83 ;  /* 0x0000007910257223 */ /* 0x000fe20000010053 */
[----:B------:R-:W-:Y:S01]  /*3920*/  FFMA.FTZ R36, R14, R135, R81 ;  /* 0x000000870e247223 */ /* 0x000fe20000010051 */
[----:B--2---:R-:W-:Y:S01]  /*3930*/  FFMA.FTZ R32, R95, R159, R74 ;  /* 0x0000009f5f207223 */ /* 0x004fe2000001004a */
[----:B------:R-:W-:Y:S02]  /*3940*/  LEA R40, P5, R111, UR10, 0x4 ;  /* 0x0000000a6f287c11 */ /* 0x000fe4000f8a20ff */
[----:B------:R-:W-:-:S02]  /*3950*/  LEA R42, P6, R123, UR10, 0x4 ;  /* 0x0000000a7b2a7c11 */ /* 0x000fc4000f8c20ff */
[----:B------:R-:W-:Y:S02]  /*3960*/  F2FP.F16.F32.PACK_AB R28, R141, R106 ;  /* 0x0000006a8d1c723e */ /* 0x000fe400000000ff */
[----:B------:R-:W-:Y:S02]  /*3970*/  LEA.HI.X R3, R107, UR11, RZ, 0x4, P3 ;  /* 0x0000000b6b037c11 */ /* 0x000fe400098f24ff */
[----:B------:R-:W-:Y:S02]  /*3980*/  F2FP.F16.F32.PACK_AB R35, R143, R110 ;  /* 0x0000006e8f23723e */ /* 0x000fe400000000ff */
[----:B------:R-:W-:Y:S01]  /*3990*/  F2FP.F16.F32.PACK_AB R34, R165, R34 ;  /* 0x00000022a522723e */ /* 0x000fe200000000ff */
[----:B------:R0:W-:Y:S01]  /*39a0*/  STG.E.128 desc[UR4][R2.64], R28 ;  /* 0x0000001c02007986 */ /* 0x0001e2000c101d04 */
[----:B------:R-:W-:Y:S02]  /*39b0*/  F2FP.F16.F32.PACK_AB R33, R161, R112 ;  /* 0x00000070a121723e */ /* 0x000fe400000000ff */
[----:B------:R-:W-:-:S02]  /*39c0*/  F2FP.F16.F32.PACK_AB R32, R32, R157 ;  /* 0x0000009d2020723e */ /* 0x000fc400000000ff */
[----:B------:R-:W-:Y:S02]  /*39d0*/  LEA.HI.X R41, R111, UR11, RZ, 0x4, P5 ;  /* 0x0000000b6f297c11 */ /* 0x000fe4000a8f24ff */
[----:B------:R-:W-:Y:S02]  /*39e0*/  F2FP.F16.F32.PACK_AB R39, R100, R137 ;  /* 0x000000896427723e */ /* 0x000fe400000000ff */
[----:B------:R-:W-:Y:S01]  /*39f0*/  F2FP.F16.F32.PACK_AB R38, R151, R38 ;  /* 0x000000269726723e */ /* 0x000fe200000000ff */
[----:B------:R0:W-:Y:S01]  /*3a00*/  STG.E.128 desc[UR4][R40.64], R32 ;  /* 0x0000002028007986 */ /* 0x0001e2000c101d04 */
[----:B------:R-:W-:Y:S02]  /*3a10*/  F2FP.F16.F32.PACK_AB R37, R108, R37 ;  /* 0x000000256c25723e */ /* 0x000fe400000000ff */
[----:B------:R-:W-:Y:S02]  /*3a20*/  F2FP.F16.F32.PACK_AB R36, R117, R36 ;  /* 0x000000247524723e */ /* 0x000fe400000000ff */
[----:B------:R-:W-:-:S02]  /*3a30*/  LEA.HI.X R43, R123, UR11, RZ, 0x4, P6 ;  /* 0x0000000b7b2b7c11 */ /* 0x000fc4000b0f24ff */
[----:B------:R-:W-:Y:S02]  /*3a40*/  IADD3 R89, R89, UR12, RZ ;  /* 0x0000000c59597c10 */ /* 0x000fe4000fffe0ff */
[----:B------:R-:W-:Y:S01]  /*3a50*/  SEL R18, RZ, 0x1, P2 ;  /* 0x00000001ff127807 */ /* 0x000fe20001000000 */
[----:B------:R0:W-:Y:S01]  /*3a60*/  STG.E.128 desc[UR4][R42.64], R36 ;  /* 0x000000242a007986 */ /* 0x0001e2000c101d04 */
[----:B------:R-:W-:-:S13]  /*3a70*/  ISETP.GE.AND P3, PT, R89, UR13, PT ;  /* 0x0000000d59007c0c */ /* 0x000fda000bf66270 */
[----:B------:R-:W-:Y:S05]  /*3a80*/  @!P3 BRA `(.L_x_4233) ;  /* 0xffffffcc0020b947 */ /* 0x000fea000383ffff */
[----:B------:R-:W-:Y:S05]  /*3a90*/  EXIT ;  /* 0x000000000000794d */ /* 0x000fea0003800000 */
.L_x_4232:
[----:B------:R-:W-:Y:S01]  /*3aa0*/  HFMA2.MMA R108, -RZ, RZ, 0, 5.9604644775390625e-08 ;  /* 0x00000001ff6c7435 */ /* 0x000fe200000001ff */
[----:B------:R-:W-:Y:S02]  /*3ab0*/  MOV R106, R0 ;  /* 0x00000000006a7202 */ /* 0x000fe40000000f00 */
[----:B------:R-:W-:Y:S02]  /*3ac0*/  MOV R110, 0x1f ;  /* 0x0000001f006e7802 */ /* 0x000fe40000000f00 */
[----:B------:R-:W-:-:S07]  /*3ad0*/  MOV R104, 0xffffffff ;  /* 0xffffffff00687802 */ /* 0x000fce0000000f00 */
[----:B-----5:R-:W-:Y:S05]  /*3ae0*/  WARPSYNC.COLLECTIVE R104, `(.L_x_4234) ;  /* 0x0000000068087348 */ /* 0x020fea0003c00000 */
[----:B------:R0:W1:Y:S02]  /*3af0*/  SHFL.BFLY P5, R102, R106, R108, R110 ;  /* 0x0c00006c6a667389 */ /* 0x00006400000a006e */
[----:B01---5:R-:W-:Y:S01]  /*3b00*/  ENDCOLLECTIVE ;  /* 0x000000000000791b */ /* 0x023fe20003800000 */
.L_x_4234:
[----:B------:R-:W-:Y:S01]  /*3b10*/  HFMA2.MMA R108, -RZ, RZ, 0, 1.1920928955078125e-07 ;  /* 0x00000002ff6c7435 */ /* 0x000fe200000001ff */
[----:B------:R-:W-:-:S05]  /*3b20*/  MOV R3, R102 ;  /* 0x0000006600037202 */ /* 0x000fca0000000f00 */
[----:B------:R-:W-:-:S05]  /*3b30*/  FADD.FTZ R3, R0, R3 ;  /* 0x0000000300037221 */ /* 0x000fca0000010000 */
[----:B------:R-:W-:-:S07]  /*3b40*/  MOV R106, R3 ;  /* 0x00000003006a7202 */ /* 0x000fce0000000f00 */
[----:B------:R-:W-:Y:S05]  /*3b50*/  WARPSYNC.COLLECTIVE R104, `(.L_x_4235) ;  /* 0x0000000068087348 */ /* 0x000fea0003c00000 */
[----:B------:R0:W1:Y:S02]  /*3b60*/  SHFL.BFLY P5, R102, R106, R108, R110 ;  /* 0x0c00006c6a667389 */ /* 0x00006400000a006e */
[----:B01----:R-:W-:Y:S01]  /*3b70*/  ENDCOLLECTIVE ;  /* 0x000000000000791b */ /* 0x003fe20003800000 */
.L_x_4235:
[----:B------:R-:W-:Y:S01]  /*3b80*/  HFMA2.MMA R108, -RZ, RZ, 0, 2.384185791015625e-07 ;  /* 0x00000004ff6c7435 */ /* 0x000fe200000001ff */
[----:B------:R-:W-:-:S05]  /*3b90*/  MOV R2, R102 ;  /* 0x0000006600027202 */ /* 0x000fca0000000f00 */
[----:B------:R-:W-:-:S05]  /*3ba0*/  FADD.FTZ R28, R3, R2 ;  /* 0x00000002031c7221 */ /* 0x000fca0000010000 */
[----:B------:R-:W-:-:S07]  /*3bb0*/  MOV R106, R28 ;  /* 0x0000001c006a7202 */ /* 0x000fce0000000f00 */
[----:B------:R-:W-:Y:S05]  /*3bc0*/  WARPSYNC.COLLECTIVE R104, `(.L_x_4236) ;  /* 0x0000000068087348 */ /* 0x000fea0003c00000 */
[----:B------:R0:W1:Y:S02]  /*3bd0*/  SHFL.BFLY P5, R102, R106, R108, R110 ;  /* 0x0c00006c6a667389 */ /* 0x00006400000a006e */
[----:B01----:R-:W-:Y:S01]  /*3be0*/  ENDCOLLECTIVE ;  /* 0x000000000000791b */ /* 0x003fe20003800000 */
.L_x_4236:
[----:B------:R-:W-:Y:S01]  /*3bf0*/  HFMA2.MMA R108, -RZ, RZ, 0, 4.76837158203125e-07 ;  /* 0x00000008ff6c7435 */ /* 0x000fe200000001ff */
[----:B------:R-:W-:-:S05]  /*3c00*/  MOV R29, R102 ;  /* 0x00000066001d7202 */ /* 0x000fca0000000f00 */
[----:B------:R-:W-:-:S05]  /*3c10*/  FADD.FTZ R29, R28, R29 ;  /* 0x0000001d1c1d7221 */ /* 0x000fca0000010000 */
[----:B------:R-:W-:-:S07]  /*3c20*/  MOV R106, R29 ;  /* 0x0000001d006a7202 */ /* 0x000fce0000000f00 */
[----:B------:R-:W-:Y:S05]  /*3c30*/  WARPSYNC.COLLECTIVE R104, `(.L_x_4237) ;  /* 0x0000000068087348 */ /* 0x000fea0003c00000 */
[----:B------:R0:W1:Y:S02]  /*3c40*/  SHFL.BFLY P5, R102, R106, R108, R110 ;  /* 0x0c00006c6a667389 */ /* 0x00006400000a006e */
[----:B01----:R-:W-:Y:S01]  /*3c50*/  ENDCOLLECTIVE ;  /* 0x000000000000791b */ /* 0x003fe20003800000 */
.L_x_4237:
[----:B------:R-:W-:Y:S01]  /*3c60*/  HFMA2.MMA R108, -RZ, RZ, 0, 9.5367431640625e-07 ;  /* 0x00000010ff6c7435 */ /* 0x000fe200000001ff */
[----:B------:R-:W-:-:S05]  /*3c70*/  MOV R2, R102 ;  /* 0x0000006600027202 */ /* 0x000fca0000000f00 */
[----:B------:R-:W-:-:S05]  /*3c80*/  FADD.FTZ R36, R29, R2 ;  /* 0x000000021d247221 */ /* 0x000fca0000010000 */
[----:B------:R-:W-:-:S07]  /*3c90*/  MOV R106, R36 ;  /* 0x00000024006a7202 */ /* 0x000fce0000000f00 */
[----:B------:R-:W-:Y:S05]  /*3ca0*/  WARPSYNC.COLLECTIVE R104, `(.L_x_4238) ;  /* 0x0000000068087348 */ /* 0x000fea0003c00000 */
[----:B------:R0:W1:Y:S02]  /*3cb0*/  SHFL.BFLY P5, R102, R106, R108, R110 ;  /* 0x0c00006c6a667389 */ /* 0x00006400000a006e */
[----:B01----:R-:W-:Y:S01]  /*3cc0*/  ENDCOLLECTIVE ;  /* 0x000000000000791b */ /* 0x003fe20003800000 */
.L_x_4238:
        /* <DEDUP_REMOVED lines=88> */
.L_x_4239:
[----:B------:R-:W-:Y:S01]  /*4250*/  HFMA2.MMA R108, -RZ, RZ, 0, 1.1920928955078125e-07 ;  /* 0x00000002ff6c7435 */ /* 0x000fe200000001ff */
[----:B------:R-:W-:-:S05]  /*4260*/  MOV R3, R102 ;  /* 0x0000006600037202 */ /* 0x000fca0000000f00 */
[----:B------:R-:W-:-:S05]  /*4270*/  FADD.FTZ R3, R0, R3 ;  /* 0x0000000300037221 */ /* 0x000fca0000010000 */
[----:B------:R-:W-:-:S07]  /*4280*/  MOV R106, R3 ;  /* 0x00000003006a7202 */ /* 0x000fce0000000f00 */
[----:B------:R-:W-:Y:S05]  /*4290*/  WARPSYNC.COLLECTIVE R104, `(.L_x_4240) ;  /* 0x0000000068087348 */ /* 0x000fea0003c00000 */
[----:B------:R0:W1:Y:S02]  /*42a0*/  SHFL.BFLY P5, R102, R106, R108, R110 ;  /* 0x0c00006c6a667389 */ /* 0x00006400000a006e */
[----:B01----:R-:W-:Y:S01]  /*42b0*/  ENDCOLLECTIVE ;  /* 0x000000000000791b */ /* 0x003fe20003800000 */
.L_x_4240:
[----:B------:R-:W-:Y:S01]  /*42c0*/  HFMA2.MMA R108, -RZ, RZ, 0, 2.384185791015625e-07 ;  /* 0x00000004ff6c7435 */ /* 0x000fe200000001ff */
[----:B------:R-:W-:-:S05]  /*42d0*/  MOV R28, R102 ;  /* 0x00000066001c7202 */ /* 0x000fca0000000f00 */
[----:B------:R-:W-:-:S05]  /*42e0*/  FADD.FTZ R28, R3, R28 ;  /* 0x0000001c031c7221 */ /* 0x000fca0000010000 */
[----:B------:R-:W-:-:S07]  /*42f0*/  MOV R106, R28 ;  /* 0x0000001c006a7202 */ /* 0x000fce0000000f00 */
[----:B------:R-:W-:Y:S05]  /*4300*/  WARPSYNC.COLLECTIVE R104, `(.L_x_4241) ;  /* 0x0000000068087348 */ /* 0x000fea0003c00000 */
[----:B------:R0:W1:Y:S02]  /*4310*/  SHFL.BFLY P5, R102, R106, R108, R110 ;  /* 0x0c00006c6a667389 */ /* 0x00006400000a006e */
[----:B01----:R-:W-:Y:S01]  /*4320*/  ENDCOLLECTIVE ;  /* 0x000000000000791b */ /* 0x003fe20003800000 */
.L_x_4241:
[----:B------:R-:W-:Y:S01]  /*4330*/  HFMA2.MMA R108, -RZ, RZ, 0, 4.76837158203125e-07 ;  /* 0x00000008ff6c7435 */ /* 0x000fe200000001ff */
[----:B------:R-:W-:-:S05]  /*4340*/  MOV R29, R102 ;  /* 0x00000066001d7202 */ /* 0x000fca0000000f00 */
[----:B------:R-:W-:-:S05]  /*4350*/  FADD.FTZ R29, R28, R29 ;  /* 0x0000001d1c1d7221 */ /* 0x000fca0000010000 */
[----:B------:R-:W-:-:S07]  /*4360*/  MOV R106, R29 ;  /* 0x0000001d006a7202 */ /* 0x000fce0000000f00 */
[----:B------:R-:W-:Y:S05]  /*4370*/  WARPSYNC.COLLECTIVE R104, `(.L_x_4242) ;  /* 0x0000000068087348 */ /* 0x000fea0003c00000 */
[----:B------:R0:W1:Y:S02]  /*4380*/  SHFL.BFLY P5, R102, R106, R108, R110 ;  /* 0x0c00006c6a667389 */ /* 0x00006400000a006e */
[----:B01----:R-:W-:Y:S01]  /*4390*/  ENDCOLLECTIVE ;  /* 0x000000000000791b */ /* 0x003fe20003800000 */
.L_x_4242:
[----:B------:R-:W-:Y:S01]  /*43a0*/  HFMA2.MMA R108, -RZ, RZ, 0, 9.5367431640625e-07 ;  /* 0x00000010ff6c7435 */ /* 0x000fe200000001ff */
[----:B------:R-:W-:-:S05]  /*43b0*/  MOV R36, R102 ;  /* 0x0000006600247202 */ /* 0x000fca0000000f00 */
[----:B------:R-:W-:-:S05]  /*43c0*/  FADD.FTZ R36, R29, R36 ;  /* 0x000000241d247221 */ /* 0x000fca0000010000 */
[----:B------:R-:W-:-:S07]  /*43d0*/  MOV R106, R36 ;  /* 0x00000024006a7202 */ /* 0x000fce0000000f00 */
[----:B------:R-:W-:Y:S05]  /*43e0*/  WARPSYNC.COLLECTIVE R104, `(.L_x_4243) ;  /* 0x0000000068087348 */ /* 0x000fea0003c00000 */
[----:B------:R0:W1:Y:S02]  /*43f0*/  SHFL.BFLY P5, R102, R106, R108, R110 ;  /* 0x0c00006c6a667389 */ /* 0x00006400000a006e */
[----:B01----:R-:W-:Y:S01]  /*4400*/  ENDCOLLECTIVE ;  /* 0x000000000000791b */ /* 0x003fe20003800000 */
.L_x_4243:
[----:B------:R-:W-:Y:S05]  /*4410*/  BRA `(.L_x_4244) ;  /* 0xffffffe400ac7947 */ /* 0x000fea000383ffff */
.L_x_4245:
        /* <DEDUP_REMOVED lines=14> */
.L_x_37177:


//--------------------- .text._ZN10layer_norm13ln_fwd_kernelINS_13Kernel_traitsI6__halfS2_S2_S2_fjLj5120ELj1ELj1ELj4ELj16ENS_18Kernel_traits_baseILj5120ES2_S2_S2_S2_fjLj128EEEEELb0ELb0ELb1ELb0EEEvNS_9FwdParamsE --------------------------
	.section	.text._ZN10layer_norm13ln_fwd_kernelINS_13Kernel_traitsI6__halfS2_S2_S2_fjLj5120ELj1ELj1ELj4ELj16ENS_18Kernel_traits_baseILj5120ES2_S2_S2_S2_fjLj128EEEEELb0ELb0ELb1ELb0EEEvNS_9FwdParamsE,"ax",@progbits
	.align	128
        .global         _ZN10layer_norm13ln_fwd_kernelINS_13Kernel_traitsI6__halfS2_S2_S2_fjLj5120ELj1ELj1ELj4ELj16ENS_18Kernel_traits_baseILj5120ES2_S2_S2_S2_fjLj128EEEEELb0ELb0ELb1ELb0EEEvNS_9FwdParamsE
        .type           _ZN10layer_norm13ln_fwd_kernelINS_13Kernel_traitsI6__halfS2_S2_S2_fjLj5120ELj1ELj1ELj4ELj16ENS_18Kernel_traits_baseILj5120ES2_S2_S2_S2_fjLj128EEEEELb0ELb0ELb1ELb0EEEvNS_9FwdParamsE,@function
        .size           _ZN10layer_norm13ln_fwd_kernelINS_13Kernel_traitsI6__halfS2_S2_S2_fjLj5120ELj1ELj1ELj4ELj16ENS_18Kernel_traits_baseILj5120ES2_S2_S2_S2_fjLj128EEEEELb0ELb0ELb1ELb0EEEvNS_9FwdParamsE,(.L_x_37178 - _ZN10layer_norm13ln_fwd_kernelINS_13Kernel_traitsI6__halfS2_S2_S2_fjLj5120ELj1ELj1ELj4ELj16ENS_18Kernel_traits_baseILj5120ES2_S2_S2_S2_fjLj128EEEEELb0ELb0ELb1ELb0EEEvNS_9FwdParamsE)
        .other          _ZN10layer_norm13ln_fwd_kernelINS_13Kernel_traitsI6__halfS2_S2_S2_fjLj5120ELj1ELj1ELj4ELj16ENS_18Kernel_traits_baseILj5120ES2_S2_S2_S2_fjLj128EEEEELb0ELb0ELb1ELb0EEEvNS_9FwdParamsE,@"STO_CUDA_ENTRY STV_DEFAULT"
_ZN10layer_norm13ln_fwd_kernelINS_13Kernel_traitsI6__halfS2_S2_S2_fjLj5120ELj1ELj1ELj4ELj16ENS_18Kernel_traits_baseILj5120ES2_S2_S2_S2_fjLj128EEEEELb0ELb0ELb1ELb0EEEvNS_9FwdParamsE:
.text._ZN10layer_norm13ln_fwd_kernelINS_13Kernel_traitsI6__halfS2_S2_S2_fjLj5120ELj1ELj1ELj4ELj16ENS_18Kernel_traits_baseILj5120ES2_S2_S2_S2_fjLj128EEEEELb0ELb0ELb1ELb0EEEvNS_9FwdParamsE:
        /* <DEDUP_REMOVED lines=33> */
.L_x_4247:
[----:B------:R-:W-:Y:S05]  /*0210*/  BSYNC B0 ;  /* 0x0000000000007941 */ /* 0x000fea0003800000 */
.L_x_4246:
        /* <DEDUP_REMOVED lines=14> */
.L_x_4249:
[----:B------:R-:W-:Y:S05]  /*0300*/  BSYNC B0 ;  /* 0x0000000000007941 */ /* 0x000fea0003800000 */
.L_x_4248:
        /* <DEDUP_REMOVED lines=14> */
.L_x_4251:
[----:B------:R-:W-:Y:S05]  /*03f0*/  BSYNC B0 ;  /* 0x0000000000007941 */ /* 0x000fea0003800000 */
.L_x_4250:
        /* <DEDUP_REMOVED lines=14> */
.L_x_4253:
[----:B------:R-:W-:Y:S05]  /*04e0*/  BSYNC B0 ;  /* 0x0000000000007941 */ /* 0x000fea0003800000 */
.L_x_4252:
        /* <DEDUP_REMOVED lines=13> */
.L_x_4255:
[----:B------:R-:W-:Y:S05]  /*05c0*/  BSYNC B0 ;  /* 0x0000000000007941 */ /* 0x000fea0003800000 */
.L_x_4254:
[----:B------:R-:W0:Y:S02]  /*05d0*/  S2UR UR6, SR_CTAID.X ;  /* 0x00000000000679c3 */ /* 0x000e240000002500 */
[----:B0-----:R-:W-:Y:S01]  /*05e0*/  LEA.HI R142, R28, UR6, RZ, 0x19 ;  /* 0x000000061c8e7c11 */ /* 0x001fe2000f8fc8ff */
[----:B------:R-:W-:-:S03]  /*05f0*/  ULDC UR6, c[0x0][0x214] ;  /* 0x0000850000067ab9 */ /* 0x000fc60000000800 */
[----:B------:R-:W-:-:S13]  /*0600*/  ISETP.GE.AND P1, PT, R142, UR6, PT ;  /* 0x000000068e007c0c */ /* 0x000fda000bf26270 */
[----:B------:R-:W-:Y:S05]  /*0610*/  @P1 EXIT ;  /* 0x000000000000194d */ /* 0x000fea0003800000 */
[--C-:B-----5:R-:W-:Y:S01]  /*0620*/  HADD2.F32 R25, -RZ, R12.reuse.H0_H0 ;  /* 0x2000000cff197230 */ /* 0x120fe20000004100 */
[----:B------:R-:W-:Y:S01]  /*0630*/  ULDC.U8 UR6, c[0x0][0x2a0] ;  /* 0x0000a80000067ab9 */ /* 0x000fe20000000000 */
[----:B------:R-:W-:Y:S01]  /*0640*/  HADD2.F32 R24, -RZ, R12.H1_H1 ;  /* 0x3000000cff187230 */ /* 0x000fe20000004100 */
[----:B------:R-:W-:Y:S01]  /*0650*/  ISETP.NE.AND P1, PT, RZ, UR6, PT ;  /* 0x00000006ff007c0c */ /* 0x000fe2000bf25270 */
[--C-:B------:R-:W-:Y:S01]  /*0660*/  HADD2.F32 R23, -RZ, R13.reuse.H0_H0 ;  /* 0x2000000dff177230 */ /* 0x100fe20000004100 */
[----:B------:R-:W-:Y:S01]  /*0670*/  HFMA2.MMA R147, -RZ, RZ, 0, 5.9604644775390625e-08 ;  /* 0x00000001ff937435 */ /* 0x000fe200000001ff */
        /* <DEDUP_REMOVED lines=45> */
[----:B------:R-:W-:Y:S01]  /*0950*/  HADD2.F32 R74, -RZ, R44.H1_H1 ;  /* 0x3000002cff4a7230 */ /* 0x000fe20000004100 */
[----:B------:R-:W-:Y:S01]  /*0960*/  SHF.R.S32.HI R44, RZ, 0x3, R85 ;  /* 0x00000003ff2c7819 */ /* 0x000fe20000011455 */
        /* <DEDUP_REMOVED lines=9> */
[----:B------:R-:W-:Y:S01]  /*0a00*/  HADD2.F32 R76, -RZ, R45.H1_H1 ;  /* 0x3000002dff4c7230 */ /* 0x000fe20000004100 */
[----:B------:R-:W-:Y:S01]  /*0a10*/  LOP3.LUT R45, R28, 0x60, RZ, 0xc0, !PT ;  /* 0x000000601c2d7812 */ /* 0x000fe200078ec0ff */
[--C-:B------:R-:W-:Y:S02]  /*0a20*/  HADD2.F32 R51, -RZ, R36.reuse.H0_H0 ;  /* 0x20000024ff337230 */ /* 0x100fe40000004100 */
[----:B------:R-:W-:Y:S01]  /*0a30*/  HADD2.F32 R86, -RZ, R36.H1_H1 ;  /* 0x30000024ff567230 */ /* 0x000fe20000004100 */
[----:B------:R-:W-:Y:S01]  /*0a40*/  LOP3.LUT R36, R44, 0x7f, RZ, 0xc0, !PT ;  /* 0x0000007f2c247812 */ /* 0x000fe200078ec0ff */
[--C-:B------:R-:W-:Y:S01]  /*0a50*/  HADD2.F32 R85, -RZ, R37.reuse.H0_H0 ;  /* 0x20000025ff557230 */ /* 0x100fe20000004100 */
[----:B------:R-:W-:Y:S01]  /*0a60*/  SHF.R.U32.HI R44, RZ, 0x2, R44 ;  /* 0x00000002ff2c7819 */ /* 0x000fe2000001162c */
[----:B------:R-:W-:Y:S01]  /*0a70*/  HADD2.F32 R88, -RZ, R37.H1_H1 ;  /* 0x30000025ff587230 */ /* 0x000fe20000004100 */
[----:B------:R-:W-:Y:S01]  /*0a80*/  VIADDMNMX R45, R36, -R45, RZ, !PT ;  /* 0x8000002d242d7246 */ /* 0x000fe200078001ff */
[----:B------:R-:W-:Y:S01]  /*0a90*/  HADD2.F32 R0, -RZ, R60.H0_H0 ;  /* 0x2000003cff007230 */ /* 0x000fe20000004100 */
[----:B------:R-:W-:Y:S01]  /*0aa0*/  LOP3.LUT R44, R44, 0x3fffffe0, RZ, 0xc0, !PT ;  /* 0x3fffffe02c2c7812 */ /* 0x000fe200078ec0ff */
[--C-:B------:R-:W-:Y:S01]  /*0ab0*/  HADD2.F32 R33, -RZ, R61.reuse.H0_H0 ;  /* 0x2000003dff217230 */ /* 0x100fe20000004100 */
[----:B------:R-:W-:Y:S01]  /*0ac0*/  VIMNMX R45, R45, 0x20, PT ;  /* 0x000000202d2d7848 */ /* 0x000fe20003fe0100 */
[----:B------:R-:W-:Y:S01]  /*0ad0*/  HADD2.F32 R34, -RZ, R62.H0_H0 ;  /* 0x2000003eff227230 */ /* 0x000fe20000004100 */
[----:B------:R-:W-:Y:S01]  /*0ae0*/  SHF.L.U32 R37, R28, 0x5, RZ ;  /* 0x000000051c257819 */ /* 0x000fe200000006ff */
[----:B------:R-:W-:Y:S01]  /*0af0*/  HADD2.F32 R60, -RZ, R60.H1_H1 ;  /* 0x3000003cff3c7230 */ /* 0x000fe20000004100 */
[----:B------:R-:W-:Y:S01]  /*0b00*/  IADD3 R45, R45, R44, RZ ;  /* 0x0000002c2d2d7210 */ /* 0x000fe20007ffe0ff */
[----:B------:R-:W-:Y:S01]  /*0b10*/  HADD2.F32 R61, -RZ, R61.H1_H1 ;  /* 0x3000003dff3d7230 */ /* 0x000fe20000004100 */
[----:B------:R-:W-:Y:S01]  /*0b20*/  LOP3.LUT R37, R37, 0x3e0, RZ, 0xc0, !PT ;  /* 0x000003e025257812 */ /* 0x000fe200078ec0ff */
[----:B------:R-:W-:Y:S01]  /*0b30*/  HADD2.F32 R62, -RZ, R62.H1_H1 ;  /* 0x3000003eff3e7230 */ /* 0x000fe20000004100 */
[----:B------:R-:W-:Y:S01]  /*0b40*/  SHF.L.U32 R45, R45, 0x3, RZ ;  /* 0x000000032d2d7819 */ /* 0x000fe200000006ff */
[--C-:B------:R-:W-:Y:S01]  /*0b50*/  HADD2.F32 R75, -RZ, R46.reuse.H0_H0 ;  /* 0x2000002eff4b7230 */ /* 0x100fe20000004100 */
[----:B------:R-:W-:Y:S01]  /*0b60*/  VIADDMNMX R37, R36, -R37, RZ, !PT ;  /* 0x8000002524257246 */ /* 0x000fe200078001ff */
[----:B------:R-:W-:Y:S01]  /*0b70*/  HADD2.F32 R78, -RZ, R46.H1_H1 ;  /* 0x3000002eff4e7230 */ /* 0x000fe20000004100 */
[----:B------:R-:W-:Y:S01]  /*0b80*/  I2FP.F32.U32 R45, R45 ;  /* 0x0000002d002d7245 */ /* 0x000fe20000201000 */
[--C-:B------:R-:W-:Y:S01]  /*0b90*/  HADD2.F32 R77, -RZ, R47.reuse.H0_H0 ;  /* 0x2000002fff4d7230 */ /* 0x100fe20000004100 */
[----:B------:R-:W-:Y:S01]  /*0ba0*/  VIMNMX R37, R37, 0x20, PT ;  /* 0x0000002025257848 */ /* 0x000fe20003fe0100 */
[----:B------:R-:W-:Y:S01]  /*0bb0*/  HADD2.F32 R80, -RZ, R47.H1_H1 ;  /* 0x3000002fff507230 */ /* 0x000fe20000004100 */
[----:B------:R0:W1:Y:S01]  /*0bc0*/  MUFU.RCP R97, R45 ;  /* 0x0000002d00617308 */ /* 0x0000620000001000 */
[--C-:B------:R-:W-:Y:S01]  /*0bd0*/  HADD2.F32 R87, -RZ, R38.reuse.H0_H0 ;  /* 0x20000026ff577230 */ /* 0x100fe20000004100 */
[----:B------:R-:W-:Y:S01]  /*0be0*/  IADD3 R37, R44, R37, RZ ;  /* 0x000000252c257210 */ /* 0x000fe20007ffe0ff */
[----:B------:R-:W-:-:S02]  /*0bf0*/  HADD2.F32 R90, -RZ, R38.H1_H1 ;  /* 0x30000026ff5a7230 */ /* 0x000fc40000004100 */
[--C-:B------:R-:W-:Y:S01]  /*0c00*/  HADD2.F32 R89, -RZ, R39.reuse.H0_H0 ;  /* 0x20000027ff597230 */ /* 0x100fe20000004100 */
[----:B------:R-:W-:Y:S01]  /*0c10*/  SHF.L.U32 R141, R37, 0x3, RZ ;  /* 0x00000003258d7819 */ /* 0x000fe200000006ff */
        /* <DEDUP_REMOVED lines=9> */
.L_x_4397:
        /* <DEDUP_REMOVED lines=11> */
[----:B------:R-:W-:-:S05]  /*0d60*/  @P1 IADD3 R47, R151, -0x1, RZ ;  /* 0xffffffff972f1810 */ /* 0x000fca0007ffe0ff */
[----:B------:R-:W-:Y:S01]  /*0d70*/  @P1 IMAD R146, R47, R144, RZ ;  /* 0x000000902f921224 */ /* 0x000fe200078e02ff */
[----:B------:R-:W-:-:S04]  /*0d80*/  SHF.R.S32.HI R47, RZ, 0x1f, R46 ;  /* 0x0000001fff2f7819 */ /* 0x000fc8000001142e */
[----:B------:R-:W-:Y:S02]  /*0d90*/  @P1 SHF.R.S32.HI R149, RZ, 0x1f, R146 ;  /* 0x0000001fff951819 */ /* 0x000fe40000011492 */
[----:B------:R-:W-:Y:S02]  /*0da0*/  LEA.HI R46, R47, R46, RZ, 0x3 ;  /* 0x0000002e2f2e7211 */ /* 0x000fe400078f18ff */
[----:B------:R-:W-:Y:S02]  /*0db0*/  @P1 LEA.HI R146, R149, R146, RZ, 0x3 ;  /* 0x0000009295921211 */ /* 0x000fe400078f18ff */
[-C--:B------:R-:W-:Y:S02]  /*0dc0*/  LEA.HI.SX32 R150, R46, R27.reuse, 0x1d ;  /* 0x0000001b2e967211 */ /* 0x080fe400078feaff */
[----:B------:R-:W-:Y:S02]  /*0dd0*/  @P1 LEA.HI.SX32 R152, R146, R27, 0x1d ;  /* 0x0000001b92981211 */ /* 0x000fe400078feaff */
[----:B------:R-:W-:Y:S01]  /*0de0*/  SHF.R.S32.HI R146, RZ, 0x1f, R142 ;  /* 0x0000001fff927819 */ /* 0x000fe2000001148e */
        /* <DEDUP_REMOVED lines=14> */
[----:B-----5:R-:W-:Y:S01]  /*0ed0*/  HADD2.F32 R120, -RZ, R40.H0_H0 ;  /* 0x20000028ff787230 */ /* 0x020fe20000004100 */
[----:B------:R-:W-:Y:S06]  /*0ee0*/  BRA `(.L_x_4260) ;  /* 0x0000000000107947 */ /* 0x000fec0003800000 */
.L_x_4259:
[----:B-----5:R-:W-:Y:S02]  /*0ef0*/  HADD2.F32 R120, -RZ, R36.H0_H0 ;  /* 0x20000024ff787230 */ /* 0x020fe40000004100 */
[----:B------:R-:W-:-:S03]  /*0f00*/  @P2 HADD2.F32 R45, -RZ, R40.H0_H0 ;  /* 0x20000028ff2d2230 */ /* 0x000fc60000004100 */
[----:B------:R-:W-:-:S04]  /*0f10*/  FMUL.FTZ R120, R120, UR8 ;  /* 0x0000000878787c20 */ /* 0x000fc80008410000 */
[----:B------:R-:W-:-:S07]  /*0f20*/  @P2 FADD.FTZ R120, R45, R120 ;  /* 0x000000782d782221 */ /* 0x000fce0000010000 */
.L_x_4260:
[----:B------:R-:W-:Y:S05]  /*0f30*/  BSYNC B1 ;  /* 0x0000000000017941 */ /* 0x000fea0003800000 */
.L_x_4258:
[----:B------:R-:W-:Y:S04]  /*0f40*/  BSSY B1, `(.L_x_4261) ;  /* 0x000000a000017945 */ /* 0x000fe80003800000 */
[----:B------:R-:W-:Y:S05]  /*0f50*/  @P3 BRA `(.L_x_4262) ;  /* 0x0000000000103947 */ /* 0x000fea0003800000 */
[----:B------:R-:W-:Y:S01]  /*0f60*/  HFMA2.MMA R119, -RZ, RZ, 0, 0 ;  /* 0x00000000ff777435 */ /* 0x000fe200000001ff */
[----:B------:R-:W-:Y:S10]  /*0f70*/  @!P2 BRA `(.L_x_4263) ;  /* 0x000000000018a947 */ /* 0x000ff40003800000 */
[----:B-----5:R-:W-:Y:S01]  /*0f80*/  HADD2.F32 R119, -RZ, R40.H1_H1 ;  /* 0x30000028ff777230 */ /* 0x020fe20000004100 */
[----:B------:R-:W-:Y:S06]  /*0f90*/  BRA `(.L_x_4263) ;  /* 0x0000000000107947 */ /* 0x000fec0003800000 */
.L_x_4262:
[----:B-----5:R-:W-:Y:S02]  /*0fa0*/  HADD2.F32 R119, -RZ, R36.H1_H1 ;  /* 0x30000024ff777230 */ /* 0x020fe40000004100 */
[----:B------:R-:W-:-:S03]  /*0fb0*/  @P2 HADD2.F32 R44, -RZ, R40.H1_H1 ;  /* 0x30000028ff2c2230 */ /* 0x000fc60000004100 */
[----:B------:R-:W-:-:S04]  /*0fc0*/  FMUL.FTZ R119, R119, UR8 ;  /* 0x0000000877777c20 */ /* 0x000fc80008410000 */
[----:B------:R-:W-:-:S07]  /*0fd0*/  @P2 FADD.FTZ R119, R44, R119 ;  /* 0x000000772c772221 */ /* 0x000fce0000010000 */
.L_x_4263:
[----:B------:R-:W-:Y:S05]  /*0fe0*/  BSYNC B1 ;  /* 0x0000000000017941 */ /* 0x000fea0003800000 */
.L_x_4261:
[----:B------:R-:W-:Y:S04]  /*0ff0*/  BSSY B1, `(.L_x_4264) ;  /* 0x000000a000017945 */ /* 0x000fe80003800000 */
[----:B------:R-:W-:Y:S05]  /*1000*/  @P3 BRA `(.L_x_4265) ;  /* 0x0000000000103947 */ /* 0x000fea0003800000 */
[----:B------:R-:W-:Y:S01]  /*1010*/  MOV R118, RZ ;  /* 0x000000ff00767202 */ /* 0x000fe20000000f00 */
[----:B------:R-:W-:Y:S06]  /*1020*/  @!P2 BRA `(.L_x_4266) ;  /* 0x000000000018a947 */ /* 0x000fec0003800000 */
[----:B-----5:R-:W-:Y:S01]  /*1030*/  HADD2.F32 R118, -RZ, R41.H0_H0 ;  /* 0x20000029ff767230 */ /* 0x020fe20000004100 */
[----:B------:R-:W-:Y:S06]  /*1040*/  BRA `(.L_x_4266) ;  /* 0x0000000000107947 */ /* 0x000fec0003800000 */
.L_x_4265:
[----:B-----5:R-:W-:Y:S02]  /*1050*/  HADD2.F32 R118, -RZ, R37.H0_H0 ;  /* 0x20000025ff767230 */ /* 0x020fe40000004100 */
[----:B------:R-:W-:-:S03]  /*1060*/  @P2 HADD2.F32 R45, -RZ, R41.H0_H0 ;  /* 0x20000029ff2d2230 */ /* 0x000fc60000004100 */
[----:B------:R-:W-:-:S04]  /*1070*/  FMUL.FTZ R118, R118, UR8 ;  /* 0x0000000876767c20 */ /* 0x000fc80008410000 */
[----:B------:R-:W-:-:S07]  /*1080*/  @P2 FADD.FTZ R118, R45, R118 ;  /* 0x000000762d762221 */ /* 0x000fce0000010000 */
.L_x_4266:
[----:B------:R-:W-:Y:S05]  /*1090*/  BSYNC B1 ;  /* 0x0000000000017941 */ /* 0x000fea0003800000 */
.L_x_4264:
[----:B------:R-:W-:Y:S04]  /*10a0*/  BSSY B1, `(.L_x_4267) ;  /* 0x000000a000017945 */ /* 0x000fe80003800000 */
[----:B------:R-:W-:Y:S05]  /*10b0*/  @P3 BRA `(.L_x_4268) ;  /* 0x0000000000103947 */ /* 0x000fea0003800000 */
[----:B------:R-:W-:Y:S01]  /*10c0*/  HFMA2.MMA R117, -RZ, RZ, 0, 0 ;  /* 0x00000000ff757435 */ /* 0x000fe200000001ff */
[----:B------:R-:W-:Y:S10]  /*10d0*/  @!P2 BRA `(.L_x_4269) ;  /* 0x000000000018a947 */ /* 0x000ff40003800000 */
[----:B-----5:R-:W-:Y:S01]  /*10e0*/  HADD2.F32 R117, -RZ, R41.H1_H1 ;  /* 0x30000029ff757230 */ /* 0x020fe20000004100 */
[----:B------:R-:W-:Y:S06]  /*10f0*/  BRA `(.L_x_4269) ;  /* 0x0000000000107947 */ /* 0x000fec0003800000 */
.L_x_4268:
[----:B-----5:R-:W-:Y:S02]  /*1100*/  HADD2.F32 R117, -RZ, R37.H1_H1 ;  /* 0x30000025ff757230 */ /* 0x020fe40000004100 */
[----:B------:R-:W-:-:S03]  /*1110*/  @P2 HADD2.F32 R44, -RZ, R41.H1_H1 ;  /* 0x30000029ff2c2230 */ /* 0x000fc60000004100 */
[----:B------:R-:W-:-:S04]  /*1120*/  FMUL.FTZ R117, R117, UR8 ;  /* 0x0000000875757c20 */ /* 0x000fc80008410000 */
[----:B------:R-:W-:-:S07]  /*1130*/  @P2 FADD.FTZ R117, R44, R117 ;  /* 0x000000752c752221 */ /* 0x000fce0000010000 */
.L_x_4269:
[----:B------:R-:W-:Y:S05]  /*1140*/  BSYNC B1 ;  /* 0x0000000000017941 */ /* 0x000fea0003800000 */
.L_x_4267:
[----:B------:R-:W-:Y:S04]  /*1150*/  BSSY B1, `(.L_x_4270) ;  /* 0x000000a000017945 */ /* 0x000fe80003800000 */
[----:B------:R-:W-:Y:S05]  /*1160*/  @P3 BRA `(.L_x_4271) ;  /* 0x0000000000103947 */ /* 0x000fea0003800000 */
[----:B------:R-:W-:Y:S01]  /*1170*/  MOV R116, RZ ;  /* 0x000000ff00747202 */ /* 0x000fe20000000f00 */
[----:B------:R-:W-:Y:S06]  /*1180*/  @!P2 BRA `(.L_x_4272) ;  /* 0x000000000018a947 */ /* 0x000fec0003800000 */
[----:B-----5:R-:W-:Y:S01]  /*1190*/  HADD2.F32 R116, -RZ, R42.H0_H0 ;  /* 0x2000002aff747230 */ /* 0x020fe20000004100 */
[----:B------:R-:W-:Y:S06]  /*11a0*/  BRA `(.L_x_4272) ;  /* 0x0000000000107947 */ /* 0x000fec0003800000 */
.L_x_4271:
[----:B-----5:R-:W-:Y:S02]  /*11b0*/  HADD2.F32 R116, -RZ, R38.H0_H0 ;  /* 0x20000026ff747230 */ /* 0x020fe40000004100 */
[----:B------:R-:W-:-:S03]  /*11c0*/  @P2 HADD2.F32 R45, -RZ, R42.H0_H0 ;  /* 0x2000002aff2d2230 */ /* 0x000fc60000004100 */
[----:B------:R-:W-:-:S04]  /*11d0*/  FMUL.FTZ R116, R116, UR8 ;  /* 0x0000000874747c20 */ /* 0x000fc80008410000 */
[----:B------:R-:W-:-:S07]  /*11e0*/  @P2 FADD.FTZ R116, R45, R116 ;  /* 0x000000742d742221 */ /* 0x000fce0000010000 */
.L_x_4272:
[----:B------:R-:W-:Y:S05]  /*11f0*/  BSYNC B1 ;  /* 0x0000000000017941 */ /* 0x000fea0003800000 */
.L_x_4270:
[----:B------:R-:W-:Y:S04]  /*1200*/  BSSY B1, `(.L_x_4273) ;  /* 0x000000a000017945 */ /* 0x000fe80003800000 */
[----:B------:R-:W-:Y:S05]  /*1210*/  @P3 BRA `(.L_x_4274) ;  /* 0x0000000000103947 */ /* 0x000fea0003800000 */
[----:B------:R-:W-:Y:S01]  /*1220*/  HFMA2.MMA R115, -RZ, RZ, 0, 0 ;  /* 0x00000000ff737435 */ /* 0x000fe200000001ff */
[----:B------:R-:W-:Y:S10]  /*1230*/  @!P2 BRA `(.L_x_4275) ;  /* 0x000000000018a947 */ /* 0x000ff40003800000 */
[----:B-----5:R-:W-:Y:S01]  /*1240*/  HADD2.F32 R115, -RZ, R42.H1_H1 ;  /* 0x3000002aff737230 */ /* 0x020fe20000004100 */
[----:B------:R-:W-:Y:S06]  /*1250*/  BRA `(.L_x_4275) ;  /* 0x0000000000107947 */ /* 0x000fec0003800000 */
.L_x_4274:
[----:B-----5:R-:W-:Y:S02]  /*1260*/  HADD2.F32 R115, -RZ, R38.H1_H1 ;  /* 0x30000026ff737230 */ /* 0x020fe40000004100 */
[----:B------:R-:W-:-:S03]  /*1270*/  @P2 HADD2.F32 R44, -RZ, R42.H1_H1 ;  /* 0x3000002aff2c2230 */ /* 0x000fc60000004100 */
[----:B------:R-:W-:-:S04]  /*1280*/  FMUL.FTZ R115, R115, UR8 ;  /* 0x0000000873737c20 */ /* 0x000fc80008410000 */
[----:B------:R-:W-:-:S07]  /*1290*/  @P2 FADD.FTZ R115, R44, R115 ;  /* 0x000000732c732221 */ /* 0x000fce0000010000 */
.L_x_4275:
[----:B------:R-:W-:Y:S05]  /*12a0*/  BSYNC B1 ;  /* 0x0000000000017941 */ /* 0x000fea0003800000 */
.L_x_4273:
[----:B------:R-:W-:Y:S04]  /*12b0*/  BSSY B1, `(.L_x_4276) ;  /* 0x000000a000017945 */ /* 0x000fe80003800000 */
[----:B------:R-:W-:Y:S05]  /*12c0*/  @P3 BRA `(.L_x_4277) ;  /* 0x0000000000103947 */ /* 0x000fea0003800000 */
[----:B------:R-:W-:Y:S01]  /*12d0*/  MOV R114, RZ ;  /* 0x000000ff00727202 */ /* 0x000fe20000000f00 */
[----:B------:R-:W-:Y:S06]  /*12e0*/  @!P2 BRA `(.L_x_4278) ;  /* 0x000000000018a947 */ /* 0x000fec0003800000 */
[----:B-----5:R-:W-:Y:S01]  /*12f0*/  HADD2.F32 R114, -RZ, R43.H0_H0 ;  /* 0x2000002bff727230 */ /* 0x020fe20000004100 */
[----:B------:R-:W-:Y:S06]  /*1300*/  BRA `(.L_x_4278) ;  /* 0x0000000000107947 */ /* 0x000fec0003800000 */
.L_x_4277:
[----:B-----5:R-:W-:Y:S02]  /*1310*/  HADD2.F32 R114, -RZ, R39.H0_H0 ;  /* 0x20000027ff727230 */ /* 0x020fe40000004100 */
[----:B------:R-:W-:-:S03]  /*1320*/  @P2 HADD2.F32 R45, -RZ, R43.H0_H0 ;  /* 0x2000002bff2d2230 */ /* 0x000fc60000004100 */
[----:B------:R-:W-:-:S04]  /*1330*/  FMUL.FTZ R114, R114, UR8 ;  /* 0x0000000872727c20 */ /* 0x000fc80008410000 */
[----:B------:R-:W-:-:S07]  /*1340*/  @P2 FADD.FTZ R114, R45, R114 ;  /* 0x000000722d722221 */ /* 0x000fce0000010000 */
.L_x_4278:
[----:B------:R-:W-:Y:S05]  /*1350*/  BSYNC B1 ;  /* 0x0000000000017941 */ /* 0x000fea0003800000 */
.L_x_4276:
[----:B------:R-:W-:Y:S04]  /*1360*/  BSSY B1, `(.L_x_4279) ;  /* 0x000000a000017945 */ /* 0x000fe80003800000 */
[----:B------:R-:W-:Y:S05]  /*1370*/  @P3 BRA `(.L_x_4280) ;  /* 0x0000000000103947 */ /* 0x000fea0003800000 */
[----:B------:R-:W-:Y:S01]  /*1380*/  HFMA2.MMA R113, -RZ, RZ, 0, 0 ;  /* 0x00000000ff717435 */ /* 0x000fe200000001ff */
[----:B------:R-:W-:Y:S10]  /*1390*/  @!P2 BRA `(.L_x_4281) ;  /* 0x000000000018a947 */ /* 0x000ff40003800000 */
[----:B-----5:R-:W-:Y:S01]  /*13a0*/  HADD2.F32 R113, -RZ, R43.H1_H1 ;  /* 0x3000002bff717230 */ /* 0x020fe20000004100 */
[----:B------:R-:W-:Y:S06]  /*13b0*/  BRA `(.L_x_4281) ;  /* 0x0000000000107947 */ /* 0x000fec0003800000 */
.L_x_4280:
[----:B-----5:R-:W-:Y:S02]  /*13c0*/  HADD2.F32 R113, -RZ, R39.H1_H1 ;  /* 0x30000027ff717230 */ /* 0x020fe40000004100 */
[----:B------:R-:W-:-:S03]  /*13d0*/  @P2 HADD2.F32 R44, -RZ, R43.H1_H1 ;  /* 0x3000002bff2c2230 */ /* 0x000fc60000004100 */
[----:B------:R-:W-:-:S04]  /*13e0*/  FMUL.FTZ R113, R113, UR8 ;  /* 0x0000000871717c20 */ /* 0x000fc80008410000 */
[----:B------:R-:W-:-:S07]  /*13f0*/  @P2 FADD.FTZ R113, R44, R113 ;  /* 0x000000712c712221 */ /* 0x000fce0000010000 */
.L_x_4281:
[----:B------:R-:W-:Y:S05]  /*1400*/  BSYNC B1 ;  /* 0x0000000000017941 */ /* 0x000fea0003800000 */
.L_x_4279:
[----:B------:R-:W0:Y:S01]  /*1410*/  LDC.64 R148, c[0x0][0x238] ;  /* 0x00008e00ff947b82 */ /* 0x000e220000000a00 */
[----:B------:R-:W-:Y:S02]  /*1420*/  F2FP.F16.F32.PACK_AB R47, R113, R114 ;  /* 0x00000072712f723e */ /* 0x000fe400000000ff */
[----:B------:R-:W-:Y:S02]  /*1430*/  F2FP.F16.F32.PACK_AB R46, R115, R116 ;  /* 0x00000074732e723e */ /* 0x000fe400000000ff */
[----:B------:R-:W-:Y:S02]  /*1440*/  F2FP.F16.F32.PACK_AB R45, R117, R118 ;  /* 0x00000076752d723e */ /* 0x000fe400000000ff */
[----:B------:R-:W-:Y:S02]  /*1450*/  F2FP.F16.F32.PACK_AB R44, R119, R120 ;  /* 0x00000078772c723e */ /* 0x000fe400000000ff */
[----:B------:R-:W-:Y:S01]  /*1460*/  IADD3 R152, R152, 0x80, RZ ;  /* 0x0000008098987810 */ /* 0x000fe20007ffe0ff */
[C---:B0-----:R-:W-:Y:S01]  /*1470*/  IMAD.WIDE.U32 R148, R150.reuse, 0x10, R148 ;  /* 0x0000001096947825 */ /* 0x041fe200078e0094 */
[----:B------:R-:W-:-:S04]  /*1480*/  IADD3 R150, R150, 0x80, RZ ;  /* 0x0000008096967810 */ /* 0x000fc80007ffe0ff */
[----:B------:R0:W-:Y:S03]  /*1490*/  STG.E.128 desc[UR4][R148.64], R44 ;  /* 0x0000002c94007986 */ /* 0x0001e6000c101d04 */
.L_x_4257:
[----:B------:R-:W-:Y:S05]  /*14a0*/  BSYNC B0 ;  /* 0x0000000000007941 */ /* 0x000fea0003800000 */
.L_x_4256:
        /* <DEDUP_REMOVED lines=18> */
.L_x_4285:
[----:B-----5:R-:W-:Y:S02]  /*15d0*/  HADD2.F32 R112, -RZ, R36.H0_H0 ;  /* 0x20000024ff707230 */ /* 0x020fe40000004100 */
[----:B------:R-:W-:-:S03]  /*15e0*/  @P2 HADD2.F32 R45, -RZ, R40.H0_H0 ;  /* 0x20000028ff2d2230 */ /* 0x000fc60000004100 */
[----:B------:R-:W-:-:S04]  /*15f0*/  FMUL.FTZ R112, R112, UR8 ;  /* 0x0000000870707c20 */ /* 0x000fc80008410000 */
[----:B------:R-:W-:-:S07]  /*1600*/  @P2 FADD.FTZ R112, R45, R112 ;  /* 0x000000702d702221 */ /* 0x000fce0000010000 */
.L_x_4286:
[----:B------:R-:W-:Y:S05]  /*1610*/  BSYNC B1 ;  /* 0x0000000000017941 */ /* 0x000fea0003800000 */
.L_x_4284:
[----:B------:R-:W-:Y:S04]  /*1620*/  BSSY B1, `(.L_x_4287) ;  /* 0x000000a000017945 */ /* 0x000fe80003800000 */
[----:B------:R-:W-:Y:S05]  /*1630*/  @P3 BRA `(.L_x_4288) ;  /* 0x0000000000103947 */ /* 0x000fea0003800000 */
[----:B------:R-:W-:Y:S01]  /*1640*/  HFMA2.MMA R111, -RZ, RZ, 0, 0 ;  /* 0x00000000ff6f7435 */ /* 0x000fe200000001ff */
[----:B------:R-:W-:Y:S10]  /*1650*/  @!P2 BRA `(.L_x_4289) ;  /* 0x000000000018a947 */ /* 0x000ff40003800000 */
[----:B-----5:R-:W-:Y:S01]  /*1660*/  HADD2.F32 R111, -RZ, R40.H1_H1 ;  /* 0x30000028ff6f7230 */ /* 0x020fe20000004100 */
[----:B------:R-:W-:Y:S06]  /*1670*/  BRA `(.L_x_4289) ;  /* 0x0000000000107947 */ /* 0x000fec0003800000 */
.L_x_4288:
[----:B-----5:R-:W-:Y:S02]  /*1680*/  HADD2.F32 R111, -RZ, R36.H1_H1 ;  /* 0x30000024ff6f7230 */ /* 0x020fe40000004100 */
[----:B------:R-:W-:-:S03]  /*1690*/  @P2 HADD2.F32 R44, -RZ, R40.H1_H1 ;  /* 0x30000028ff2c2230 */ /* 0x000fc60000004100 */
[----:B------:R-:W-:-:S04]  /*16a0*/  FMUL.FTZ R111, R111, UR8 ;  /* 0x000000086f6f7c20 */ /* 0x000fc80008410000 */
[----:B------:R-:W-:-:S07]  /*16b0*/  @P2 FADD.FTZ R111, R44, R111 ;  /* 0x0000006f2c6f2221 */ /* 0x000fce0000010000 */
.L_x_4289:
[----:B------:R-:W-:Y:S05]  /*16c0*/  BSYNC B1 ;  /* 0x0000000000017941 */ /* 0x000fea0003800000 */
.L_x_4287:
[----:B------:R-:W-:Y:S04]  /*16d0*/  BSSY B1, `(.L_x_4290) ;  /* 0x000000a000017945 */ /* 0x000fe80003800000 */
[----:B------:R-:W-:Y:S05]  /*16e0*/  @P3 BRA `(.L_x_4291) ;  /* 0x0000000000103947 */ /* 0x000fea0003800000 */
[----:B------:R-:W-:Y:S01]  /*16f0*/  MOV R110, RZ ;  /* 0x000000ff006e7202 */ /* 0x000fe20000000f00 */
[----:B------:R-:W-:Y:S06]  /*1700*/  @!P2 BRA `(.L_x_4292) ;  /* 0x000000000018a947 */ /* 0x000fec0003800000 */
[----:B-----5:R-:W-:Y:S01]  /*1710*/  HADD2.F32 R110, -RZ, R41.H0_H0 ;  /* 0x20000029ff6e7230 */ /* 0x020fe20000004100 */
[----:B------:R-:W-:Y:S06]  /*1720*/  BRA `(.L_x_4292) ;  /* 0x0000000000107947 */ /* 0x000fec0003800000 */
.L_x_4291:
[----:B-----5:R-:W-:Y:S02]  /*1730*/  HADD2.F32 R110, -RZ, R37.H0_H0 ;  /* 0x20000025ff6e7230 */ /* 0x020fe40000004100 */
[----:B------:R-:W-:-:S03]  /*1740*/  @P2 HADD2.F32 R45, -RZ, R41.H0_H0 ;  /* 0x20000029ff2d2230 */ /* 0x000fc60000004100 */
[----:B------:R-:W-:-:S04]  /*1750*/  FMUL.FTZ R110, R110, UR8 ;  /* 0x000000086e6e7c20 */ /* 0x000fc80008410000 */
[----:B------:R-:W-:-:S07]  /*1760*/  @P2 FADD.FTZ R110, R45, R110 ;  /* 0x0000006e2d6e2221 */ /* 0x000fce0000010000 */
.L_x_4292:
[----:B------:R-:W-:Y:S05]  /*1770*/  BSYNC B1 ;  /* 0x0000000000017941 */ /* 0x000fea0003800000 */
.L_x_4290:
[----:B------:R-:W-:Y:S04]  /*1780*/  BSSY B1, `(.L_x_4293) ;  /* 0x000000a000017945 */ /* 0x000fe80003800000 */
[----:B------:R-:W-:Y:S05]  /*1790*/  @P3 BRA `(.L_x_4294) ;  /* 0x0000000000103947 */ /* 0x000fea0003800000 */
[----:B------:R-:W-:Y:S01]  /*17a0*/  HFMA2.MMA R109, -RZ, RZ, 0, 0 ;  /* 0x00000000ff6d7435 */ /* 0x000fe200000001ff */
[----:B------:R-:W-:Y:S10]  /*17b0*/  @!P2 BRA `(.L_x_4295) ;  /* 0x000000000018a947 */ /* 0x000ff40003800000 */
[----:B-----5:R-:W-:Y:S01]  /*17c0*/  HADD2.F32 R109, -RZ, R41.H1_H1 ;  /* 0x30000029ff6d7230 */ /* 0x020fe20000004100 */
[----:B------:R-:W-:Y:S06]  /*17d0*/  BRA `(.L_x_4295) ;  /* 0x0000000000107947 */ /* 0x000fec0003800000 */
.L_x_4294:
[----:B-----5:R-:W-:Y:S02]  /*17e0*/  HADD2.F32 R109, -RZ, R37.H1_H1 ;  /* 0x30000025ff6d7230 */ /* 0x020fe40000004100 */
[----:B------:R-:W-:-:S03]  /*17f0*/  @P2 HADD2.F32 R44, -RZ, R41.H1_H1 ;  /* 0x30000029ff2c2230 */ /* 0x000fc60000004100 */
[----:B------:R-:W-:-:S04]  /*1800*/  FMUL.FTZ R109, R109, UR8 ;  /* 0x000000086d6d7c20 */ /* 0x000fc80008410000 */
[----:B------:R-:W-:-:S07]  /*1810*/  @P2 FADD.FTZ R109, R44, R109 ;  /* 0x0000006d2c6d2221 */ /* 0x000fce0000010000 */
.L_x_4295:
[----:B------:R-:W-:Y:S05]  /*1820*/  BSYNC B1 ;  /* 0x0000000000017941 */ /* 0x000fea0003800000 */
.L_x_4293:
[----:B------:R-:W-:Y:S04]  /*1830*/  BSSY B1, `(.L_x_4296) ;  /* 0x000000a000017945 */ /* 0x000fe80003800000 */
[----:B------:R-:W-:Y:S05]  /*1840*/  @P3 BRA `(.L_x_4297) ;  /* 0x0000000000103947 */ /* 0x000fea0003800000 */
[----:B------:R-:W-:Y:S01]  /*1850*/  MOV R108, RZ ;  /* 0x000000ff006c7202 */ /* 0x000fe20000000f00 */
[----:B------:R-:W-:Y:S06]  /*1860*/  @!P2 BRA `(.L_x_4298) ;  /* 0x000000000018a947 */ /* 0x000fec0003800000 */
[----:B-----5:R-:W-:Y:S01]  /*1870*/  HADD2.F32 R108, -RZ, R42.H0_H0 ;  /* 0x2000002aff6c7230 */ /* 0x020fe20000004100 */
[----:B------:R-:W-:Y:S06]  /*1880*/  BRA `(.L_x_4298) ;  /* 0x0000000000107947 */ /* 0x000fec0003800000 */
.L_x_4297:
[----:B-----5:R-:W-:Y:S02]  /*1890*/  HADD2.F32 R108, -RZ, R38.H0_H0 ;  /* 0x20000026ff6c7230 */ /* 0x020fe40000004100 */
[----:B------:R-:W-:-:S03]  /*18a0*/  @P2 HADD2.F32 R45, -RZ, R42.H0_H0 ;  /* 0x2000002aff2d2230 */ /* 0x000fc60000004100 */
[----:B------:R-:W-:-:S04]  /*18b0*/  FMUL.FTZ R108, R108, UR8 ;  /* 0x000000086c6c7c20 */ /* 0x000fc80008410000 */
[----:B------:R-:W-:-:S07]  /*18c0*/  @P2 FADD.FTZ R108, R45, R108 ;  /* 0x0000006c2d6c2221 */ /* 0x000fce0000010000 */
.L_x_4298:
[----:B------:R-:W-:Y:S05]  /*18d0*/  BSYNC B1 ;  /* 0x0000000000017941 */ /* 0x000fea0003800000 */
.L_x_4296:
[----:B------:R-:W-:Y:S04]  /*18e0*/  BSSY B1, `(.L_x_4299) ;  /* 0x000000a000017945 */ /* 0x000fe80003800000 */
[----:B------:R-:W-:Y:S05]  /*18f0*/  @P3 BRA `(.L_x_4300) ;  /* 0x0000000000103947 */ /* 0x000fea0003800000 */
[----:B------:R-:W-:Y:S01]  /*1900*/  HFMA2.MMA R107, -RZ, RZ, 0, 0 ;  /* 0x00000000ff6b7435 */ /* 0x000fe200000001ff */
[----:B------:R-:W-:Y:S10]  /*1910*/  @!P2 BRA `(.L_x_4301) ;  /* 0x000000000018a947 */ /* 0x000ff40003800000 */
[----:B-----5:R-:W-:Y:S01]  /*1920*/  HADD2.F32 R107, -RZ, R42.H1_H1 ;  /* 0x3000002aff6b7230 */ /* 0x020fe20000004100 */
[----:B------:R-:W-:Y:S06]  /*1930*/  BRA `(.L_x_4301) ;  /* 0x0000000000107947 */ /* 0x000fec0003800000 */
.L_x_4300:
[----:B-----5:R-:W-:Y:S02]  /*1940*/  HADD2.F32 R107, -RZ, R38.H1_H1 ;  /* 0x30000026ff6b7230 */ /* 0x020fe40000004100 */
[----:B------:R-:W-:-:S03]  /*1950*/  @P2 HADD2.F32 R44, -RZ, R42.H1_H1 ;  /* 0x3000002aff2c2230 */ /* 0x000fc60000004100 */
[----:B------:R-:W-:-:S04]  /*1960*/  FMUL.FTZ R107, R107, UR8 ;  /* 0x000000086b6b7c20 */ /* 0x000fc80008410000 */
[----:B------:R-:W-:-:S07]  /*1970*/  @P2 FADD.FTZ R107, R44, R107 ;  /* 0x0000006b2c6b2221 */ /* 0x000fce0000010000 */
.L_x_4301:
[----:B------:R-:W-:Y:S05]  /*1980*/  BSYNC B1 ;  /* 0x0000000000017941 */ /* 0x000fea0003800000 */
.L_x_4299:
[----:B------:R-:W-:Y:S04]  /*1990*/  BSSY B1, `(.L_x_4302) ;  /* 0x000000a000017945 */ /* 0x000fe80003800000 */
[----:B------:R-:W-:Y:S05]  /*19a0*/  @P3 BRA `(.L_x_4303) ;  /* 0x0000000000103947 */ /* 0x000fea0003800000 */
[----:B------:R-:W-:Y:S01]  /*19b0*/  MOV R106, RZ ;  /* 0x000000ff006a7202 */ /* 0x000fe20000000f00 */
[----:B------:R-:W-:Y:S06]  /*19c0*/  @!P2 BRA `(.L_x_4304) ;  /* 0x000000000018a947 */ /* 0x000fec0003800000 */
[----:B-----5:R-:W-:Y:S01]  /*19d0*/  HADD2.F32 R106, -RZ, R43.H0_H0 ;  /* 0x2000002bff6a7230 */ /* 0x020fe20000004100 */
[----:B------:R-:W-:Y:S06]  /*19e0*/  BRA `(.L_x_4304) ;  /* 0x0000000000107947 */ /* 0x000fec0003800000 */
.L_x_4303:
[----:B-----5:R-:W-:Y:S02]  /*19f0*/  HADD2.F32 R106, -RZ, R39.H0_H0 ;  /* 0x20000027ff6a7230 */ /* 0x020fe40000004100 */
[----:B------:R-:W-:-:S03]  /*1a00*/  @P2 HADD2.F32 R45, -RZ, R43.H0_H0 ;  /* 0x2000002bff2d2230 */ /* 0x000fc60000004100 */
[----:B------:R-:W-:-:S04]  /*1a10*/  FMUL.FTZ R106, R106, UR8 ;  /* 0x000000086a6a7c20 */ /* 0x000fc80008410000 */
[----:B------:R-:W-:-:S07]  /*1a20*/  @P2 FADD.FTZ R106, R45, R106 ;  /* 0x0000006a2d6a2221 */ /* 0x000fce0000010000 */
.L_x_4304:
[----:B------:R-:W-:Y:S05]  /*1a30*/  BSYNC B1 ;  /* 0x0000000000017941 */ /* 0x000fea0003800000 */
.L_x_4302:
[----:B------:R-:W-:Y:S04]  /*1a40*/  BSSY B1, `(.L_x_4305) ;  /* 0x000000a000017945 */ /* 0x000fe80003800000 */
[----:B------:R-:W-:Y:S05]  /*1a50*/  @P3 BRA `(.L_x_4306) ;  /* 0x0000000000103947 */ /* 0x000fea0003800000 */
[----:B------:R-:W-:Y:S01]  /*1a60*/  HFMA2.MMA R105, -RZ, RZ, 0, 0 ;  /* 0x00000000ff697435 */ /* 0x000fe200000001ff */
[----:B------:R-:W-:Y:S10]  /*1a70*/  @!P2 BRA `(.L_x_4307) ;  /* 0x000000000018a947 */ /* 0x000ff40003800000 */
[----:B-----5:R-:W-:Y:S01]  /*1a80*/  HADD2.F32 R105, -RZ, R43.H1_H1 ;  /* 0x3000002bff697230 */ /* 0x020fe20000004100 */
[----:B------:R-:W-:Y:S06]  /*1a90*/  BRA `(.L_x_4307) ;  /* 0x0000000000107947 */ /* 0x000fec0003800000 */
.L_x_4306:
[----:B-----5:R-:W-:Y:S02]  /*1aa0*/  HADD2.F32 R105, -RZ, R39.H1_H1 ;  /* 0x30000027ff697230 */ /* 0x020fe40000004100 */
[----:B------:R-:W-:-:S03]  /*1ab0*/  @P2 HADD2.F32 R44, -RZ, R43.H1_H1 ;  /* 0x3000002bff2c2230 */ /* 0x000fc60000004100 */
[----:B------:R-:W-:-:S04]  /*1ac0*/  FMUL.FTZ R105, R105, UR8 ;  /* 0x0000000869697c20 */ /* 0x000fc80008410000 */
[----:B------:R-:W-:-:S07]  /*1ad0*/  @P2 FADD.FTZ R105, R44, R105 ;  /* 0x000000692c692221 */ /* 0x000fce0000010000 */
.L_x_4307:
[----:B------:R-:W-:Y:S05]  /*1ae0*/  BSYNC B1 ;  /* 0x0000000000017941 */ /* 0x000fea0003800000 */
.L_x_4305:
        /* <DEDUP_REMOVED lines=9> */
.L_x_4283:
[----:B------:R-:W-:Y:S05]  /*1b80*/  BSYNC B0 ;  /* 0x0000000000007941 */ /* 0x000fea0003800000 */
.L_x_4282:
        /* <DEDUP_REMOVED lines=18> */
.L_x_4311:
[----:B-----5:R-:W-:Y:S02]  /*1cb0*/  HADD2.F32 R104, -RZ, R36.H0_H0 ;  /* 0x20000024ff687230 */ /* 0x020fe40000004100 */
[----:B------:R-:W-:-:S03]  /*1cc0*/  @P2 HADD2.F32 R45, -RZ, R40.H0_H0 ;  /* 0x20000028ff2d2230 */ /* 0x000fc60000004100 */
[----:B------:R-:W-:-:S04]  /*1cd0*/  FMUL.FTZ R104, R104, UR8 ;  /* 0x0000000868687c20 */ /* 0x000fc80008410000 */
[----:B------:R-:W-:-:S07]  /*1ce0*/  @P2 FADD.FTZ R104, R45, R104 ;  /* 0x000000682d682221 */ /* 0x000fce0000010000 */
.L_x_4312:
[----:B------:R-:W-:Y:S05]  /*1cf0*/  BSYNC B1 ;  /* 0x0000000000017941 */ /* 0x000fea0003800000 */
.L_x_4310:
[----:B------:R-:W-:Y:S04]  /*1d00*/  BSSY B1, `(.L_x_4313) ;  /* 0x000000a000017945 */ /* 0x000fe80003800000 */
[----:B------:R-:W-:Y:S05]  /*1d10*/  @P3 BRA `(.L_x_4314) ;  /* 0x0000000000103947 */ /* 0x000fea0003800000 */
[----:B------:R-:W-:Y:S01]  /*1d20*/  HFMA2.MMA R103, -RZ, RZ, 0, 0 ;  /* 0x00000000ff677435 */ /* 0x000fe200000001ff */
[----:B------:R-:W-:Y:S10]  /*1d30*/  @!P2 BRA `(.L_x_4315) ;  /* 0x000000000018a947 */ /* 0x000ff40003800000 */
[----:B-----5:R-:W-:Y:S01]  /*1d40*/  HADD2.F32 R103, -RZ, R40.H1_H1 ;  /* 0x30000028ff677230 */ /* 0x020fe20000004100 */
[----:B------:R-:W-:Y:S06]  /*1d50*/  BRA `(.L_x_4315) ;  /* 0x0000000000107947 */ /* 0x000fec0003800000 */
.L_x_4314:
[----:B-----5:R-:W-:Y:S02]  /*1d60*/  HADD2.F32 R103, -RZ, R36.H1_H1 ;  /* 0x30000024ff677230 */ /* 0x020fe40000004100 */
[----:B------:R-:W-:-:S03]  /*1d70*/  @P2 HADD2.F32 R44, -RZ, R40.H1_H1 ;  /* 0x30000028ff2c2230 */ /* 0x000fc60000004100 */
[----:B------:R-:W-:-:S04]  /*1d80*/  FMUL.FTZ R103, R103, UR8 ;  /* 0x0000000867677c20 */ /* 0x000fc80008410000 */
[----:B------:R-:W-:-:S07]  /*1d90*/  @P2 FADD.FTZ R103, R44, R103 ;  /* 0x000000672c672221 */ /* 0x000fce0000010000 */
.L_x_4315:
[----:B------:R-:W-:Y:S05]  /*1da0*/  BSYNC B1 ;  /* 0x0000000000017941 */ /* 0x000fea0003800000 */
.L_x_4313:
[----:B------:R-:W-:Y:S04]  /*1db0*/  BSSY B1, `(.L_x_4316) ;  /* 0x000000a000017945 */ /* 0x000fe80003800000 */
[----:B------:R-:W-:Y:S05]  /*1dc0*/  @P3 BRA `(.L_x_4317) ;  /* 0x0000000000103947 */ /* 0x000fea0003800000 */
[----:B------:R-:W-:Y:S01]  /*1dd0*/  MOV R102, RZ ;  /* 0x000000ff00667202 */ /* 0x000fe20000000f00 */
[----:B------:R-:W-:Y:S06]  /*1de0*/  @!P2 BRA `(.L_x_4318) ;  /* 0x000000000018a947 */ /* 0x000fec0003800000 */
[----:B-----5:R-:W-:Y:S01]  /*1df0*/  HADD2.F32 R102, -RZ, R41.H0_H0 ;  /* 0x20000029ff667230 */ /* 0x020fe20000004100 */
[----:B------:R-:W-:Y:S06]  /*1e00*/  BRA `(.L_x_4318) ;  /* 0x0000000000107947 */ /* 0x000fec0003800000 */
.L_x_4317:
[----:B-----5:R-:W-:Y:S02]  /*1e10*/  HADD2.F32 R102, -RZ, R37.H0_H0 ;  /* 0x20000025ff667230 */ /* 0x020fe40000004100 */
[----:B------:R-:W-:-:S03]  /*1e20*/  @P2 HADD2.F32 R45, -RZ, R41.H0_H0 ;  /* 0x20000029ff2d2230 */ /* 0x000fc60000004100 */
[----:B------:R-:W-:-:S04]  /*1e30*/  FMUL.FTZ R102, R102, UR8 ;  /* 0x0000000866667c20 */ /* 0x000fc80008410000 */
[----:B------:R-:W-:-:S07]  /*1e40*/  @P2 FADD.FTZ R102, R45, R102 ;  /* 0x000000662d662221 */ /* 0x000fce0000010000 */
.L_x_4318:
[----:B------:R-:W-:Y:S05]  /*1e50*/  BSYNC B1 ;  /* 0x0000000000017941 */ /* 0x000fea0003800000 */
.L_x_4316:
[----:B------:R-:W-:Y:S04]  /*1e60*/  BSSY B1, `(.L_x_4319) ;  /* 0x000000a000017945 */ /* 0x000fe80003800000 */
[----:B------:R-:W-:Y:S05]  /*1e70*/  @P3 BRA `(.L_x_4320) ;  /* 0x0000000000103947 */ /* 0x000fea0003800000 */
[----:B------:R-:W-:Y:S01]  /*1e80*/  HFMA2.MMA R101, -RZ, RZ, 0, 0 ;  /* 0x00000000ff657435 */ /* 0x000fe200000001ff */
[----:B------:R-:W-:Y:S10]  /*1e90*/  @!P2 BRA `(.L_x_4321) ;  /* 0x000000000018a947 */ /* 0x000ff40003800000 */
[----:B-----5:R-:W-:Y:S01]  /*1ea0*/  HADD2.F32 R101, -RZ, R41.H1_H1 ;  /* 0x30000029ff657230 */ /* 0x020fe20000004100 */
[----:B------:R-:W-:Y:S06]  /*1eb0*/  BRA `(.L_x_4321) ;  /* 0x0000000000107947 */ /* 0x000fec0003800000 */
.L_x_4320:
[----:B-----5:R-:W-:Y:S02]  /*1ec0*/  HADD2.F32 R101, -RZ, R37.H1_H1 ;  /* 0x30000025ff657230 */ /* 0x020fe40000004100 */
[----:B------:R-:W-:-:S03]  /*1ed0*/  @P2 HADD2.F32 R44, -RZ, R41.H1_H1 ;  /* 0x30000029ff2c2230 */ /* 0x000fc60000004100 */
[----:B------:R-:W-:-:S04]  /*1ee0*/  FMUL.FTZ R101, R101, UR8 ;  /* 0x0000000865657c20 */ /* 0x000fc80008410000 */
[----:B------:R-:W-:-:S07]  /*1ef0*/  @P2 FADD.FTZ R101, R44, R101 ;  /* 0x000000652c652221 */ /* 0x000fce0000010000 */
.L_x_4321:
[----:B------:R-:W-:Y:S05]  /*1f00*/  BSYNC B1 ;  /* 0x0000000000017941 */ /* 0x000fea0003800000 */
.L_x_4319:
[----:B------:R-:W-:Y:S04]  /*1f10*/  BSSY B1, `(.L_x_4322) ;  /* 0x000000a000017945 */ /* 0x000fe80003800000 */
[----:B------:R-:W-:Y:S05]  /*1f20*/  @P3 BRA `(.L_x_4323) ;  /* 0x0000000000103947 */ /* 0x000fea0003800000 */
[----:B------:R-:W-:Y:S01]  /*1f30*/  MOV R100, RZ ;  /* 0x000000ff00647202 */ /* 0x000fe20000000f00 */
[----:B------:R-:W-:Y:S06]  /*1f40*/  @!P2 BRA `(.L_x_4324) ;  /* 0x000000000018a947 */ /* 0x000fec0003800000 */
[----:B-----5:R-:W-:Y:S01]  /*1f50*/  HADD2.F32 R100, -RZ, R42.H0_H0 ;  /* 0x2000002aff647230 */ /* 0x020fe20000004100 */
[----:B------:R-:W-:Y:S06]  /*1f60*/  BRA `(.L_x_4324) ;  /* 0x0000000000107947 */ /* 0x000fec0003800000 */
.L_x_4323:
[----:B-----5:R-:W-:Y:S02]  /*1f70*/  HADD2.F32 R100, -RZ, R38.H0_H0 ;  /* 0x20000026ff647230 */ /* 0x020fe40000004100 */
[----:B------:R-:W-:-:S03]  /*1f80*/  @P2 HADD2.F32 R45, -RZ, R42.H0_H0 ;  /* 0x2000002aff2d2230 */ /* 0x000fc60000004100 */
[----:B------:R-:W-:-:S04]  /*1f90*/  FMUL.FTZ R100, R100, UR8 ;  /* 0x0000000864647c20 */ /* 0x000fc80008410000 */
[----:B------:R-:W-:-:S07]  /*1fa0*/  @P2 FADD.FTZ R100, R45, R100 ;  /* 0x000000642d642221 */ /* 0x000fce0000010000 */
.L_x_4324:
[----:B------:R-:W-:Y:S05]  /*1fb0*/  BSYNC B1 ;  /* 0x0000000000017941 */ /* 0x000fea0003800000 */
.L_x_4322:
[----:B------:R-:W-:Y:S04]  /*1fc0*/  BSSY B1, `(.L_x_4325) ;  /* 0x000000a000017945 */ /* 0x000fe80003800000 */
[----:B------:R-:W-:Y:S05]  /*1fd0*/  @P3 BRA `(.L_x_4326) ;  /* 0x0000000000103947 */ /* 0x000fea0003800000 */
[----:B------:R-:W-:Y:S01]  /*1fe0*/  HFMA2.MMA R122, -RZ, RZ, 0, 0 ;  /* 0x00000000ff7a7435 */ /* 0x000fe200000001ff */
[----:B------:R-:W-:Y:S10]  /*1ff0*/  @!P2 BRA `(.L_x_4327) ;  /* 0x000000000018a947 */ /* 0x000ff40003800000 */
[----:B-----5:R-:W-:Y:S01]  /*2000*/  HADD2.F32 R122, -RZ, R42.H1_H1 ;  /* 0x3000002aff7a7230 */ /* 0x020fe20000004100 */
[----:B------:R-:W-:Y:S06]  /*2010*/  BRA `(.L_x_4327) ;  /* 0x0000000000107947 */ /* 0x000fec0003800000 */
.L_x_4326:
[----:B-----5:R-:W-:Y:S02]  /*2020*/  HADD2.F32 R122, -RZ, R38.H1_H1 ;  /* 0x30000026ff7a7230 */ /* 0x020fe40000004100 */
[----:B------:R-:W-:-:S03]  /*2030*/  @P2 HADD2.F32 R45, -RZ, R42.H1_H1 ;  /* 0x3000002aff2d2230 */ /* 0x000fc60000004100 */
[----:B------:R-:W-:-:S04]  /*2040*/  FMUL.FTZ R122, R122, UR8 ;  /* 0x000000087a7a7c20 */ /* 0x000fc80008410000 */
[----:B------:R-:W-:-:S07]  /*2050*/  @P2 FADD.FTZ R122, R45, R122 ;  /* 0x0000007a2d7a2221 */ /* 0x000fce0000010000 */
.L_x_4327:
[----:B------:R-:W-:Y:S05]  /*2060*/  BSYNC B1 ;  /* 0x0000000000017941 */ /* 0x000fea0003800000 */
.L_x_4325:
[----:B------:R-:W-:Y:S04]  /*2070*/  BSSY B1, `(.L_x_4328) ;  /* 0x000000a000017945 */ /* 0x000fe80003800000 */
[----:B------:R-:W-:Y:S05]  /*2080*/  @P3 BRA `(.L_x_4329) ;  /* 0x0000000000103947 */ /* 0x000fea0003800000 */
[----:B------:R-:W-:Y:S01]  /*2090*/  MOV R123, RZ ;  /* 0x000000ff007b7202 */ /* 0x000fe20000000f00 */
[----:B------:R-:W-:Y:S06]  /*20a0*/  @!P2 BRA `(.L_x_4330) ;  /* 0x000000000018a947 */ /* 0x000fec0003800000 */
[----:B-----5:R-:W-:Y:S01]  /*20b0*/  HADD2.F32 R123, -RZ, R43.H0_H0 ;  /* 0x2000002bff7b7230 */ /* 0x020fe20000004100 */
[----:B------:R-:W-:Y:S06]  /*20c0*/  BRA `(.L_x_4330) ;  /* 0x0000000000107947 */ /* 0x000fec0003800000 */
.L_x_4329:
[----:B-----5:R-:W-:Y:S02]  /*20d0*/  HADD2.F32 R123, -RZ, R39.H0_H0 ;  /* 0x20000027ff7b7230 */ /* 0x020fe40000004100 */
[----:B------:R-:W-:-:S03]  /*20e0*/  @P2 HADD2.F32 R44, -RZ, R43.H0_H0 ;  /* 0x2000002bff2c2230 */ /* 0x000fc60000004100 */
[----:B------:R-:W-:-:S04]  /*20f0*/  FMUL.FTZ R123, R123, UR8 ;  /* 0x000000087b7b7c20 */ /* 0x000fc80008410000 */
[----:B------:R-:W-:-:S07]  /*2100*/  @P2 FADD.FTZ R123, R44, R123 ;  /* 0x0000007b2c7b2221 */ /* 0x000fce0000010000 */
.L_x_4330:
[----:B------:R-:W-:Y:S05]  /*2110*/  BSYNC B1 ;  /* 0x0000000000017941 */ /* 0x000fea0003800000 */
.L_x_4328:
[----:B------:R-:W-:Y:S04]  /*2120*/  BSSY B1, `(.L_x_4331) ;  /* 0x000000a000017945 */ /* 0x000fe80003800000 */
[----:B------:R-:W-:Y:S05]  /*2130*/  @P3 BRA `(.L_x_4332) ;  /* 0x0000000000103947 */ /* 0x000fea0003800000 */
[----:B------:R-:W-:Y:S01]  /*2140*/  HFMA2.MMA R124, -RZ, RZ, 0, 0 ;  /* 0x00000000ff7c7435 */ /* 0x000fe200000001ff */
[----:B------:R-:W-:Y:S10]  /*2150*/  @!P2 BRA `(.L_x_4333) ;  /* 0x000000000018a947 */ /* 0x000ff40003800000 */
[----:B-----5:R-:W-:Y:S01]  /*2160*/  HADD2.F32 R124, -RZ, R43.H1_H1 ;  /* 0x3000002bff7c7230 */ /* 0x020fe20000004100 */
[----:B------:R-:W-:Y:S06]  /*2170*/  BRA `(.L_x_4333) ;  /* 0x0000000000107947 */ /* 0x000fec0003800000 */
.L_x_4332:
[----:B-----5:R-:W-:Y:S02]  /*2180*/  HADD2.F32 R124, -RZ, R39.H1_H1 ;  /* 0x30000027ff7c7230 */ /* 0x020fe40000004100 */
[----:B------:R-:W-:-:S03]  /*2190*/  @P2 HADD2.F32 R45, -RZ, R43.H1_H1 ;  /* 0x3000002bff2d2230 */ /* 0x000fc60000004100 */
[----:B------:R-:W-:-:S04]  /*21a0*/  FMUL.FTZ R124, R124, UR8 ;  /* 0x000000087c7c7c20 */ /* 0x000fc80008410000 */
[----:B------:R-:W-:-:S07]  /*21b0*/  @P2 FADD.FTZ R124, R45, R124 ;  /* 0x0000007c2d7c2221 */ /* 0x000fce0000010000 */
.L_x_4333:
[----:B------:R-:W-:Y:S05]  /*21c0*/  BSYNC B1 ;  /* 0x0000000000017941 */ /* 0x000fea0003800000 */
.L_x_4331:
        /* <DEDUP_REMOVED lines=9> */
.L_x_4309:
[----:B------:R-:W-:Y:S05]  /*2260*/  BSYNC B0 ;  /* 0x0000000000007941 */ /* 0x000fea0003800000 */
.L_x_4308:
        /* <DEDUP_REMOVED lines=18> */
.L_x_4337:
[----:B-----5:R-:W-:Y:S02]  /*2390*/  HADD2.F32 R125, -RZ, R36.H0_H0 ;  /* 0x20000024ff7d7230 */ /* 0x020fe40000004100 */
[----:B------:R-:W-:-:S03]  /*23a0*/  @P2 HADD2.F32 R44, -RZ, R40.H0_H0 ;  /* 0x20000028ff2c2230 */ /* 0x000fc60000004100 */
[----:B------:R-:W-:-:S04]  /*23b0*/  FMUL.FTZ R125, R125, UR8 ;  /* 0x000000087d7d7c20 */ /* 0x000fc80008410000 */
[----:B------:R-:W-:-:S07]  /*23c0*/  @P2 FADD.FTZ R125, R44, R125 ;  /* 0x0000007d2c7d2221 */ /* 0x000fce0000010000 */
.L_x_4338:
[----:B------:R-:W-:Y:S05]  /*23d0*/  BSYNC B1 ;  /* 0x0000000000017941 */ /* 0x000fea0003800000 */
.L_x_4336:
[----:B------:R-:W-:Y:S04]  /*23e0*/  BSSY B1, `(.L_x_4339) ;  /* 0x000000a000017945 */ /* 0x000fe80003800000 */
[----:B------:R-:W-:Y:S05]  /*23f0*/  @P3 BRA `(.L_x_4340) ;  /* 0x0000000000103947 */ /* 0x000fea0003800000 */
[----:B------:R-:W-:Y:S01]  /*2400*/  HFMA2.MMA R126, -RZ, RZ, 0, 0 ;  /* 0x00000000ff7e7435 */ /* 0x000fe200000001ff */
[----:B------:R-:W-:Y:S10]  /*2410*/  @!P2 BRA `(.L_x_4341) ;  /* 0x000000000018a947 */ /* 0x000ff40003800000 */
[----:B-----5:R-:W-:Y:S01]  /*2420*/  HADD2.F32 R126, -RZ, R40.H1_H1 ;  /* 0x30000028ff7e7230 */ /* 0x020fe20000004100 */
[----:B------:R-:W-:Y:S06]  /*2430*/  BRA `(.L_x_4341) ;  /* 0x0000000000107947 */ /* 0x000fec0003800000 */
.L_x_4340:
[----:B-----5:R-:W-:Y:S02]  /*2440*/  HADD2.F32 R126, -RZ, R36.H1_H1 ;  /* 0x30000024ff7e7230 */ /* 0x020fe40000004100 */
[----:B------:R-:W-:-:S03]  /*2450*/  @P2 HADD2.F32 R45, -RZ, R40.H1_H1 ;  /* 0x30000028ff2d2230 */ /* 0x000fc60000004100 */
[----:B------:R-:W-:-:S04]  /*2460*/  FMUL.FTZ R126, R126, UR8 ;  /* 0x000000087e7e7c20 */ /* 0x000fc80008410000 */
[----:B------:R-:W-:-:S07]  /*2470*/  @P2 FADD.FTZ R126, R45, R126 ;  /* 0x0000007e2d7e2221 */ /* 0x000fce0000010000 */
.L_x_4341:
[----:B------:R-:W-:Y:S05]  /*2480*/  BSYNC B1 ;  /* 0x0000000000017941 */ /* 0x000fea0003800000 */
.L_x_4339:
[----:B------:R-:W-:Y:S04]  /*2490*/  BSSY B1, `(.L_x_4342) ;  /* 0x000000a000017945 */ /* 0x000fe80003800000 */
[----:B------:R-:W-:Y:S05]  /*24a0*/  @P3 BRA `(.L_x_4343) ;  /* 0x0000000000103947 */ /* 0x000fea0003800000 */
[----:B------:R-:W-:Y:S01]  /*24b0*/  MOV R127, RZ ;  /* 0x000000ff007f7202 */ /* 0x000fe20000000f00 */
[----:B------:R-:W-:Y:S06]  /*24c0*/  @!P2 BRA `(.L_x_4344) ;  /* 0x000000000018a947 */ /* 0x000fec0003800000 */
[----:B-----5:R-:W-:Y:S01]  /*24d0*/  HADD2.F32 R127, -RZ, R41.H0_H0 ;  /* 0x20000029ff7f7230 */ /* 0x020fe20000004100 */
[----:B------:R-:W-:Y:S06]  /*24e0*/  BRA `(.L_x_4344) ;  /* 0x0000000000107947 */ /* 0x000fec0003800000 */
.L_x_4343:
[----:B-----5:R-:W-:Y:S02]  /*24f0*/  HADD2.F32 R127, -RZ, R37.H0_H0 ;  /* 0x20000025ff7f7230 */ /* 0x020fe40000004100 */
[----:B------:R-:W-:-:S03]  /*2500*/  @P2 HADD2.F32 R44, -RZ, R41.H0_H0 ;  /* 0x20000029ff2c2230 */ /* 0x000fc60000004100 */
[----:B------:R-:W-:-:S04]  /*2510*/  FMUL.FTZ R127, R127, UR8 ;  /* 0x000000087f7f7c20 */ /* 0x000fc80008410000 */
[----:B------:R-:W-:-:S07]  /*2520*/  @P2 FADD.FTZ R127, R44, R127 ;  /* 0x0000007f2c7f2221 */ /* 0x000fce0000010000 */
.L_x_4344:
[----:B------:R-:W-:Y:S05]  /*2530*/  BSYNC B1 ;  /* 0x0000000000017941 */ /* 0x000fea0003800000 */
.L_x_4342:
[----:B------:R-:W-:Y:S04]  /*2540*/  BSSY B1, `(.L_x_4345) ;  /* 0x000000a000017945 */ /* 0x000fe80003800000 */
[----:B------:R-:W-:Y:S05]  /*2550*/  @P3 BRA `(.L_x_4346) ;  /* 0x0000000000103947 */ /* 0x000fea0003800000 */
[----:B------:R-:W-:Y:S01]  /*2560*/  HFMA2.MMA R128, -RZ, RZ, 0, 0 ;  /* 0x00000000ff807435 */ /* 0x000fe200000001ff */
[----:B------:R-:W-:Y:S10]  /*2570*/  @!P2 BRA `(.L_x_4347) ;  /* 0x000000000018a947 */ /* 0x000ff40003800000 */
[----:B-----5:R-:W-:Y:S01]  /*2580*/  HADD2.F32 R128, -RZ, R41.H1_H1 ;  /* 0x30000029ff807230 */ /* 0x020fe20000004100 */
[----:B------:R-:W-:Y:S06]  /*2590*/  BRA `(.L_x_4347) ;  /* 0x0000000000107947 */ /* 0x000fec0003800000 */
.L_x_4346:
[----:B-----5:R-:W-:Y:S02]  /*25a0*/  HADD2.F32 R128, -RZ, R37.H1_H1 ;  /* 0x30000025ff807230 */ /* 0x020fe40000004100 */
[----:B------:R-:W-:-:S03]  /*25b0*/  @P2 HADD2.F32 R45, -RZ, R41.H1_H1 ;  /* 0x30000029ff2d2230 */ /* 0x000fc60000004100 */
[----:B------:R-:W-:-:S04]  /*25c0*/  FMUL.FTZ R128, R128, UR8 ;  /* 0x0000000880807c20 */ /* 0x000fc80008410000 */
[----:B------:R-:W-:-:S07]  /*25d0*/  @P2 FADD.FTZ R128, R45, R128 ;  /* 0x000000802d802221 */ /* 0x000fce0000010000 */
.L_x_4347:
[----:B------:R-:W-:Y:S05]  /*25e0*/  BSYNC B1 ;  /* 0x0000000000017941 */ /* 0x000fea0003800000 */
.L_x_4345:
[----:B------:R-:W-:Y:S04]  /*25f0*/  BSSY B1, `(.L_x_4348) ;  /* 0x000000a000017945 */ /* 0x000fe80003800000 */
[----:B------:R-:W-:Y:S05]  /*2600*/  @P3 BRA `(.L_x_4349) ;  /* 0x0000000000103947 */ /* 0x000fea0003800000 */
[----:B------:R-:W-:Y:S01]  /*2610*/  MOV R129, RZ ;  /* 0x000000ff00817202 */ /* 0x000fe20000000f00 */
[----:B------:R-:W-:Y:S06]  /*2620*/  @!P2 BRA `(.L_x_4350) ;  /* 0x000000000018a947 */ /* 0x000fec0003800000 */
[----:B-----5:R-:W-:Y:S01]  /*2630*/  HADD2.F32 R129, -RZ, R42.H0_H0 ;  /* 0x2000002aff817230 */ /* 0x020fe20000004100 */
[----:B------:R-:W-:Y:S06]  /*2640*/  BRA `(.L_x_4350) ;  /* 0x0000000000107947 */ /* 0x000fec0003800000 */
.L_x_4349:
[----:B-----5:R-:W-:Y:S02]  /*2650*/  HADD2.F32 R129, -RZ, R38.H0_H0 ;  /* 0x20000026ff817230 */ /* 0x020fe40000004100 */
[----:B------:R-:W-:-:S03]  /*2660*/  @P2 HADD2.F32 R44, -RZ, R42.H0_H0 ;  /* 0x2000002aff2c2230 */ /* 0x000fc60000004100 */
[----:B------:R-:W-:-:S04]  /*2670*/  FMUL.FTZ R129, R129, UR8 ;  /* 0x0000000881817c20 */ /* 0x000fc80008410000 */
[----:B------:R-:W-:-:S07]  /*2680*/  @P2 FADD.FTZ R129, R44, R129 ;  /* 0x000000812c812221 */ /* 0x000fce0000010000 */
.L_x_4350:
[----:B------:R-:W-:Y:S05]  /*2690*/  BSYNC B1 ;  /* 0x0000000000017941 */ /* 0x000fea0003800000 */
.L_x_4348:
[----:B------:R-:W-:Y:S04]  /*26a0*/  BSSY B1, `(.L_x_4351) ;  /* 0x000000a000017945 */ /* 0x000fe80003800000 */
[----:B------:R-:W-:Y:S05]  /*26b0*/  @P3 BRA `(.L_x_4352) ;  /* 0x0000000000103947 */ /* 0x000fea0003800000 */
[----:B------:R-:W-:Y:S01]  /*26c0*/  HFMA2.MMA R130, -RZ, RZ, 0, 0 ;  /* 0x00000000ff827435 */ /* 0x000fe200000001ff */
[----:B------:R-:W-:Y:S10]  /*26d0*/  @!P2 BRA `(.L_x_4353) ;  /* 0x000000000018a947 */ /* 0x000ff40003800000 */
[----:B-----5:R-:W-:Y:S01]  /*26e0*/  HADD2.F32 R130, -RZ, R42.H1_H1 ;  /* 0x3000002aff827230 */ /* 0x020fe20000004100 */
[----:B------:R-:W-:Y:S06]  /*26f0*/  BRA `(.L_x_4353) ;  /* 0x0000000000107947 */ /* 0x000fec0003800000 */
.L_x_4352:
[----:B-----5:R-:W-:Y:S02]  /*2700*/  HADD2.F32 R130, -RZ, R38.H1_H1 ;  /* 0x30000026ff827230 */ /* 0x020fe40000004100 */
[----:B------:R-:W-:-:S03]  /*2710*/  @P2 HADD2.F32 R45, -RZ, R42.H1_H1 ;  /* 0x3000002aff2d2230 */ /* 0x000fc60000004100 */
[----:B------:R-:W-:-:S04]  /*2720*/  FMUL.FTZ R130, R130, UR8 ;  /* 0x0000000882827c20 */ /* 0x000fc80008410000 */
[----:B------:R-:W-:-:S07]  /*2730*/  @P2 FADD.FTZ R130, R45, R130 ;  /* 0x000000822d822221 */ /* 0x000fce0000010000 */
.L_x_4353:
[----:B------:R-:W-:Y:S05]  /*2740*/  BSYNC B1 ;  /* 0x0000000000017941 */ /* 0x000fea0003800000 */
.L_x_4351:
[----:B------:R-:W-:Y:S04]  /*2750*/  BSSY B1, `(.L_x_4354) ;  /* 0x000000a000017945 */ /* 0x000fe80003800000 */
[----:B------:R-:W-:Y:S05]  /*2760*/  @P3 BRA `(.L_x_4355) ;  /* 0x0000000000103947 */ /* 0x000fea0003800000 */
[----:B------:R-:W-:Y:S01]  /*2770*/  MOV R131, RZ ;  /* 0x000000ff00837202 */ /* 0x000fe20000000f00 */
[----:B------:R-:W-:Y:S06]  /*2780*/  @!P2 BRA `(.L_x_4356) ;  /* 0x000000000018a947 */ /* 0x000fec0003800000 */
[----:B-----5:R-:W-:Y:S01]  /*2790*/  HADD2.F32 R131, -RZ, R43.H0_H0 ;  /* 0x2000002bff837230 */ /* 0x020fe20000004100 */
[----:B------:R-:W-:Y:S06]  /*27a0*/  BRA `(.L_x_4356) ;  /* 0x0000000000107947 */ /* 0x000fec0003800000 */
.L_x_4355:
[----:B-----5:R-:W-:Y:S02]  /*27b0*/  HADD2.F32 R131, -RZ, R39.H0_H0 ;  /* 0x20000027ff837230 */ /* 0x020fe40000004100 */
[----:B------:R-:W-:-:S03]  /*27c0*/  @P2 HADD2.F32 R44, -RZ, R43.H0_H0 ;  /* 0x2000002bff2c2230 */ /* 0x000fc60000004100 */
[----:B------:R-:W-:-:S04]  /*27d0*/  FMUL.FTZ R131, R131, UR8 ;  /* 0x0000000883837c20 */ /* 0x000fc80008410000 */
[----:B------:R-:W-:-:S07]  /*27e0*/  @P2 FADD.FTZ R131, R44, R131 ;  /* 0x000000832c832221 */ /* 0x000fce0000010000 */
.L_x_4356:
[----:B------:R-:W-:Y:S05]  /*27f0*/  BSYNC B1 ;  /* 0x0000000000017941 */ /* 0x000fea0003800000 */
.L_x_4354:
[----:B------:R-:W-:Y:S04]  /*2800*/  BSSY B1, `(.L_x_4357) ;  /* 0x000000a000017945 */ /* 0x000fe80003800000 */
[----:B------:R-:W-:Y:S05]  /*2810*/  @P3 BRA `(.L_x_4358) ;  /* 0x0000000000103947 */ /* 0x000fea0003800000 */
[----:B------:R-:W-:Y:S01]  /*2820*/  HFMA2.MMA R132, -RZ, RZ, 0, 0 ;  /* 0x00000000ff847435 */ /* 0x000fe200000001ff */
[----:B------:R-:W-:Y:S10]  /*2830*/  @!P2 BRA `(.L_x_4359) ;  /* 0x000000000018a947 */ /* 0x000ff40003800000 */
[----:B-----5:R-:W-:Y:S01]  /*2840*/  HADD2.F32 R132, -RZ, R43.H1_H1 ;  /* 0x3000002bff847230 */ /* 0x020fe20000004100 */
[----:B------:R-:W-:Y:S06]  /*2850*/  BRA `(.L_x_4359) ;  /* 0x0000000000107947 */ /* 0x000fec0003800000 */
.L_x_4358:
[----:B-----5:R-:W-:Y:S02]  /*2860*/  HADD2.F32 R132, -RZ, R39.H1_H1 ;  /* 0x30000027ff847230 */ /* 0x020fe40000004100 */
[----:B------:R-:W-:-:S03]  /*2870*/  @P2 HADD2.F32 R45, -RZ, R43.H1_H1 ;  /* 0x3000002bff2d2230 */ /* 0x000fc60000004100 */
[----:B------:R-:W-:-:S04]  /*2880*/  FMUL.FTZ R132, R132, UR8 ;  /* 0x0000000884847c20 */ /* 0x000fc80008410000 */
[----:B------:R-:W-:-:S07]  /*2890*/  @P2 FADD.FTZ R132, R45, R132 ;  /* 0x000000842d842221 */ /* 0x000fce0000010000 */
.L_x_4359:
[----:B------:R-:W-:Y:S05]  /*28a0*/  BSYNC B1 ;  /* 0x0000000000017941 */ /* 0x000fea0003800000 */
.L_x_4357:
        /* <DEDUP_REMOVED lines=9> */
.L_x_4335:
[----:B------:R-:W-:Y:S05]  /*2940*/  BSYNC B0 ;  /* 0x0000000000007941 */ /* 0x000fea0003800000 */
.L_x_4334:
        /* <DEDUP_REMOVED lines=18> */
.L_x_4363:
[----:B-----5:R-:W-:Y:S02]  /*2a70*/  HADD2.F32 R133, -RZ, R36.H0_H0 ;  /* 0x20000024ff857230 */ /* 0x020fe40000004100 */
[----:B------:R-:W-:-:S03]  /*2a80*/  @P1 HADD2.F32 R44, -RZ, R40.H0_H0 ;  /* 0x20000028ff2c1230 */ /* 0x000fc60000004100 */
[----:B------:R-:W-:-:S04]  /*2a90*/  FMUL.FTZ R133, R133, UR8 ;  /* 0x0000000885857c20 */ /* 0x000fc80008410000 */
[----:B------:R-:W-:-:S07]  /*2aa0*/  @P1 FADD.FTZ R133, R44, R133 ;  /* 0x000000852c851221 */ /* 0x000fce0000010000 */
.L_x_4364:
[----:B------:R-:W-:Y:S05]  /*2ab0*/  BSYNC B1 ;  /* 0x0000000000017941 */ /* 0x000fea0003800000 */
.L_x_4362:
[----:B------:R-:W-:Y:S04]  /*2ac0*/  BSSY B1, `(.L_x_4365) ;  /* 0x000000a000017945 */ /* 0x000fe80003800000 */
[----:B------:R-:W-:Y:S05]  /*2ad0*/  @P2 BRA `(.L_x_4366) ;  /* 0x0000000000102947 */ /* 0x000fea0003800000 */
[----:B------:R-:W-:Y:S01]  /*2ae0*/  HFMA2.MMA R134, -RZ, RZ, 0, 0 ;  /* 0x00000000ff867435 */ /* 0x000fe200000001ff */
[----:B------:R-:W-:Y:S10]  /*2af0*/  @!P1 BRA `(.L_x_4367) ;  /* 0x0000000000189947 */ /* 0x000ff40003800000 */
[----:B-----5:R-:W-:Y:S01]  /*2b00*/  HADD2.F32 R134, -RZ, R40.H1_H1 ;  /* 0x30000028ff867230 */ /* 0x020fe20000004100 */
[----:B------:R-:W-:Y:S06]  /*2b10*/  BRA `(.L_x_4367) ;  /* 0x0000000000107947 */ /* 0x000fec0003800000 */
.L_x_4366:
[----:B-----5:R-:W-:Y:S02]  /*2b20*/  HADD2.F32 R134, -RZ, R36.H1_H1 ;  /* 0x30000024ff867230 */ /* 0x020fe40000004100 */
[----:B------:R-:W-:-:S03]  /*2b30*/  @P1 HADD2.F32 R45, -RZ, R40.H1_H1 ;  /* 0x30000028ff2d1230 */ /* 0x000fc60000004100 */
[----:B------:R-:W-:-:S04]  /*2b40*/  FMUL.FTZ R134, R134, UR8 ;  /* 0x0000000886867c20 */ /* 0x000fc80008410000 */
[----:B------:R-:W-:-:S07]  /*2b50*/  @P1 FADD.FTZ R134, R45, R134 ;  /* 0x000000862d861221 */ /* 0x000fce0000010000 */
.L_x_4367:
[----:B------:R-:W-:Y:S05]  /*2b60*/  BSYNC B1 ;  /* 0x0000000000017941 */ /* 0x000fea0003800000 */
.L_x_4365:
[----:B------:R-:W-:Y:S04]  /*2b70*/  BSSY B1, `(.L_x_4368) ;  /* 0x000000a000017945 */ /* 0x000fe80003800000 */
[----:B------:R-:W-:Y:S05]  /*2b80*/  @P2 BRA `(.L_x_4369) ;  /* 0x0000000000102947 */ /* 0x000fea0003800000 */
[----:B------:R-:W-:Y:S01]  /*2b90*/  MOV R135, RZ ;  /* 0x000000ff00877202 */ /* 0x000fe20000000f00 */
[----:B------:R-:W-:Y:S06]  /*2ba0*/  @!P1 BRA `(.L_x_4370) ;  /* 0x0000000000189947 */ /* 0x000fec0003800000 */
[----:B-----5:R-:W-:Y:S01]  /*2bb0*/  HADD2.F32 R135, -RZ, R41.H0_H0 ;  /* 0x20000029ff877230 */ /* 0x020fe20000004100 */
[----:B------:R-:W-:Y:S06]  /*2bc0*/  BRA `(.L_x_4370) ;  /* 0x0000000000107947 */ /* 0x000fec0003800000 */
.L_x_4369:
[----:B-----5:R-:W-:Y:S02]  /*2bd0*/  HADD2.F32 R135, -RZ, R37.H0_H0 ;  /* 0x20000025ff877230 */ /* 0x020fe40000004100 */
[----:B------:R-:W-:-:S03]  /*2be0*/  @P1 HADD2.F32 R44, -RZ, R41.H0_H0 ;  /* 0x20000029ff2c1230 */ /* 0x000fc60000004100 */
[----:B------:R-:W-:-:S04]  /*2bf0*/  FMUL.FTZ R135, R135, UR8 ;  /* 0x0000000887877c20 */ /* 0x000fc80008410000 */
[----:B------:R-:W-:-:S07]  /*2c00*/  @P1 FADD.FTZ R135, R44, R135 ;  /* 0x000000872c871221 */ /* 0x000fce0000010000 */
.L_x_4370:
[----:B------:R-:W-:Y:S05]  /*2c10*/  BSYNC B1 ;  /* 0x0000000000017941 */ /* 0x000fea0003800000 */
.L_x_4368:
[----:B------:R-:W-:Y:S04]  /*2c20*/  BSSY B1, `(.L_x_4371) ;  /* 0x000000a000017945 */ /* 0x000fe80003800000 */
[----:B------:R-:W-:Y:S05]  /*2c30*/  @P2 BRA `(.L_x_4372) ;  /* 0x0000000000102947 */ /* 0x000fea0003800000 */
[----:B------:R-:W-:Y:S01]  /*2c40*/  HFMA2.MMA R136, -RZ, RZ, 0, 0 ;  /* 0x00000000ff887435 */ /* 0x000fe200000001ff */
[----:B------:R-:W-:Y:S10]  /*2c50*/  @!P1 BRA `(.L_x_4373) ;  /* 0x0000000000189947 */ /* 0x000ff40003800000 */
[----:B-----5:R-:W-:Y:S01]  /*2c60*/  HADD2.F32 R136, -RZ, R41.H1_H1 ;  /* 0x30000029ff887230 */ /* 0x020fe20000004100 */
[----:B------:R-:W-:Y:S06]  /*2c70*/  BRA `(.L_x_4373) ;  /* 0x0000000000107947 */ /* 0x000fec0003800000 */
.L_x_4372:
[----:B-----5:R-:W-:Y:S02]  /*2c80*/  HADD2.F32 R136, -RZ, R37.H1_H1 ;  /* 0x30000025ff887230 */ /* 0x020fe40000004100 */
[----:B------:R-:W-:-:S03]  /*2c90*/  @P1 HADD2.F32 R45, -RZ, R41.H1_H1 ;  /* 0x30000029ff2d1230 */ /* 0x000fc60000004100 */
[----:B------:R-:W-:-:S04]  /*2ca0*/  FMUL.FTZ R136, R136, UR8 ;  /* 0x0000000888887c20 */ /* 0x000fc80008410000 */
[----:B------:R-:W-:-:S07]  /*2cb0*/  @P1 FADD.FTZ R136, R45, R136 ;  /* 0x000000882d881221 */ /* 0x000fce0000010000 */
.L_x_4373:
[----:B------:R-:W-:Y:S05]  /*2cc0*/  BSYNC B1 ;  /* 0x0000000000017941 */ /* 0x000fea0003800000 */
.L_x_4371:
[----:B------:R-:W-:Y:S04]  /*2cd0*/  BSSY B1, `(.L_x_4374) ;  /* 0x000000a000017945 */ /* 0x000fe80003800000 */
[----:B------:R-:W-:Y:S05]  /*2ce0*/  @P2 BRA `(.L_x_4375) ;  /* 0x0000000000102947 */ /* 0x000fea0003800000 */
[----:B------:R-:W-:Y:S01]  /*2cf0*/  MOV R137, RZ ;  /* 0x000000ff00897202 */ /* 0x000fe20000000f00 */
[----:B------:R-:W-:Y:S06]  /*2d00*/  @!P1 BRA `(.L_x_4376) ;  /* 0x0000000000189947 */ /* 0x000fec0003800000 */
[----:B-----5:R-:W-:Y:S01]  /*2d10*/  HADD2.F32 R137, -RZ, R42.H0_H0 ;  /* 0x2000002aff897230 */ /* 0x020fe20000004100 */
[----:B------:R-:W-:Y:S06]  /*2d20*/  BRA `(.L_x_4376) ;  /* 0x0000000000107947 */ /* 0x000fec0003800000 */
.L_x_4375:
[----:B-----5:R-:W-:Y:S02]  /*2d30*/  HADD2.F32 R137, -RZ, R38.H0_H0 ;  /* 0x20000026ff897230 */ /* 0x020fe40000004100 */
[----:B------:R-:W-:-:S03]  /*2d40*/  @P1 HADD2.F32 R44, -RZ, R42.H0_H0 ;  /* 0x2000002aff2c1230 */ /* 0x000fc60000004100 */
[----:B------:R-:W-:-:S04]  /*2d50*/  FMUL.FTZ R137, R137, UR8 ;  /* 0x0000000889897c20 */ /* 0x000fc80008410000 */
[----:B------:R-:W-:-:S07]  /*2d60*/  @P1 FADD.FTZ R137, R44, R137 ;  /* 0x000000892c891221 */ /* 0x000fce0000010000 */
.L_x_4376:
[----:B------:R-:W-:Y:S05]  /*2d70*/  BSYNC B1 ;  /* 0x0000000000017941 */ /* 0x000fea0003800000 */
.L_x_4374:
[----:B------:R-:W-:Y:S04]  /*2d80*/  BSSY B1, `(.L_x_4377) ;  /* 0x000000a000017945 */ /* 0x000fe80003800000 */
[----:B------:R-:W-:Y:S05]  /*2d90*/  @P2 BRA `(.L_x_4378) ;  /* 0x0000000000102947 */ /* 0x000fea0003800000 */
[----:B------:R-:W-:Y:S01]  /*2da0*/  HFMA2.MMA R138, -RZ, RZ, 0, 0 ;  /* 0x00000000ff8a7435 */ /* 0x000fe200000001ff */
[----:B------:R-:W-:Y:S10]  /*2db0*/  @!P1 BRA `(.L_x_4379) ;  /* 0x0000000000189947 */ /* 0x000ff40003800000 */
[----:B-----5:R-:W-:Y:S01]  /*2dc0*/  HADD2.F32 R138, -RZ, R42.H1_H1 ;  /* 0x3000002aff8a7230 */ /* 0x020fe20000004100 */
[----:B------:R-:W-:Y:S06]  /*2dd0*/  BRA `(.L_x_4379) ;  /* 0x0000000000107947 */ /* 0x000fec0003800000 */
.L_x_4378:
[----:B-----5:R-:W-:Y:S02]  /*2de0*/  HADD2.F32 R138, -RZ, R38.H1_H1 ;  /* 0x30000026ff8a7230 */ /* 0x020fe40000004100 */
[----:B------:R-:W-:-:S03]  /*2df0*/  @P1 HADD2.F32 R45, -RZ, R42.H1_H1 ;  /* 0x3000002aff2d1230 */ /* 0x000fc60000004100 */
[----:B------:R-:W-:-:S04]  /*2e00*/  FMUL.FTZ R138, R138, UR8 ;  /* 0x000000088a8a7c20 */ /* 0x000fc80008410000 */
[----:B------:R-:W-:-:S07]  /*2e10*/  @P1 FADD.FTZ R138, R45, R138 ;  /* 0x0000008a2d8a1221 */ /* 0x000fce0000010000 */
.L_x_4379:
[----:B------:R-:W-:Y:S05]  /*2e20*/  BSYNC B1 ;  /* 0x0000000000017941 */ /* 0x000fea0003800000 */
.L_x_4377:
[----:B------:R-:W-:Y:S04]  /*2e30*/  BSSY B1, `(.L_x_4380) ;  /* 0x000000a000017945 */ /* 0x000fe80003800000 */
[----:B------:R-:W-:Y:S05]  /*2e40*/  @P2 BRA `(.L_x_4381) ;  /* 0x0000000000102947 */ /* 0x000fea0003800000 */
[----:B------:R-:W-:Y:S01]  /*2e50*/  MOV R139, RZ ;  /* 0x000000ff008b7202 */ /* 0x000fe20000000f00 */
[----:B------:R-:W-:Y:S06]  /*2e60*/  @!P1 BRA `(.L_x_4382) ;  /* 0x0000000000189947 */ /* 0x000fec0003800000 */
[----:B-----5:R-:W-:Y:S01]  /*2e70*/  HADD2.F32 R139, -RZ, R43.H0_H0 ;  /* 0x2000002bff8b7230 */ /* 0x020fe20000004100 */
[----:B------:R-:W-:Y:S06]  /*2e80*/  BRA `(.L_x_4382) ;  /* 0x0000000000107947 */ /* 0x000fec0003800000 */
.L_x_4381:
[----:B-----5:R-:W-:Y:S02]  /*2e90*/  HADD2.F32 R139, -RZ, R39.H0_H0 ;  /* 0x20000027ff8b7230 */ /* 0x020fe40000004100 */
[----:B------:R-:W-:-:S03]  /*2ea0*/  @P1 HADD2.F32 R44, -RZ, R43.H0_H0 ;  /* 0x2000002bff2c1230 */ /* 0x000fc60000004100 */
[----:B------:R-:W-:-:S04]  /*2eb0*/  FMUL.FTZ R139, R139, UR8 ;  /* 0x000000088b8b7c20 */ /* 0x000fc80008410000 */
[----:B------:R-:W-:-:S07]  /*2ec0*/  @P1 FADD.FTZ R139, R44, R139 ;  /* 0x0000008b2c8b1221 */ /* 0x000fce0000010000 */
.L_x_4382:
[----:B------:R-:W-:Y:S05]  /*2ed0*/  BSYNC B1 ;  /* 0x0000000000017941 */ /* 0x000fea0003800000 */
.L_x_4380:
[----:B------:R-:W-:Y:S04]  /*2ee0*/  BSSY B1, `(.L_x_4383) ;  /* 0x000000a000017945 */ /* 0x000fe80003800000 */
[----:B------:R-:W-:Y:S05]  /*2ef0*/  @P2 BRA `(.L_x_4384) ;  /* 0x0000000000102947 */ /* 0x000fea0003800000 */
[----:B------:R-:W-:Y:S01]  /*2f00*/  HFMA2.MMA R140, -RZ, RZ, 0, 0 ;  /* 0x00000000ff8c7435 */ /* 0x000fe200000001ff */
[----:B------:R-:W-:Y:S10]  /*2f10*/  @!P1 BRA `(.L_x_4385) ;  /* 0x0000000000189947 */ /* 0x000ff40003800000 */
[----:B-----5:R-:W-:Y:S01]  /*2f20*/  HADD2.F32 R140, -RZ, R43.H1_H1 ;  /* 0x3000002bff8c7230 */ /* 0x020fe20000004100 */
[----:B------:R-:W-:Y:S06]  /*2f30*/  BRA `(.L_x_4385) ;  /* 0x0000000000107947 */ /* 0x000fec0003800000 */
.L_x_4384:
[----:B-----5:R-:W-:Y:S02]  /*2f40*/  HADD2.F32 R140, -RZ, R39.H1_H1 ;  /* 0x30000027ff8c7230 */ /* 0x020fe40000004100 */
[----:B------:R-:W-:-:S03]  /*2f50*/  @P1 HADD2.F32 R45, -RZ, R43.H1_H1 ;  /* 0x3000002bff2d1230 */ /* 0x000fc60000004100 */
[----:B------:R-:W-:-:S04]  /*2f60*/  FMUL.FTZ R140, R140, UR8 ;  /* 0x000000088c8c7c20 */ /* 0x000fc80008410000 */
[----:B------:R-:W-:-:S07]  /*2f70*/  @P1 FADD.FTZ R140, R45, R140 ;  /* 0x0000008c2d8c1221 */ /* 0x000fce0000010000 */
.L_x_4385:
[----:B------:R-:W-:Y:S05]  /*2f80*/  BSYNC B1 ;  /* 0x0000000000017941 */ /* 0x000fea0003800000 */
.L_x_4383:
[----:B------:R-:W0:Y:S01]  /*2f90*/  LDC.64 R44, c[0x0][0x238] ;  /* 0x00008e00ff2c7b82 */ /* 0x000e220000000a00 */
[----:B------:R-:W-:Y:S02]  /*2fa0*/  F2FP.F16.F32.PACK_AB R47, R140, R139 ;  /* 0x0000008b8c2f723e */ /* 0x000fe400000000ff */
[----:B------:R-:W-:Y:S01]  /*2fb0*/  F2FP.F16.F32.PACK_AB R46, R138, R137 ;  /* 0x000000898a2e723e */ /* 0x000fe200000000ff */
[----:B0-----:R-:W-:Y:S01]  /*2fc0*/  IMAD.WIDE.U32 R150, R150, 0x10, R44 ;  /* 0x0000001096967825 */ /* 0x001fe200078e002c */
[----:B------:R-:W-:Y:S02]  /*2fd0*/  F2FP.F16.F32.PACK_AB R45, R136, R135 ;  /* 0x00000087882d723e */ /* 0x000fe400000000ff */
[----:B------:R-:W-:-:S05]  /*2fe0*/  F2FP.F16.F32.PACK_AB R44, R134, R133 ;  /* 0x00000085862c723e */ /* 0x000fca00000000ff */
[----:B------:R4:W-:Y:S02]  /*2ff0*/  STG.E.128 desc[UR4][R150.64], R44 ;  /* 0x0000002c96007986 */ /* 0x0009e4000c101d04 */
.L_x_4361:
[----:B------:R-:W-:Y:S05]  /*3000*/  BSYNC B0 ;  /* 0x0000000000007941 */ /* 0x000fea0003800000 */
.L_x_4360:
        /* <DEDUP_REMOVED lines=49> */
[----:B------:R-:W-:Y:S01]  /*3320*/  FADD.FTZ R147, R139, R44 ;  /* 0x0000002c8b937221 */ /* 0x000fe20000010000 */
[----:B------:R-:W-:-:S03]  /*3330*/  P2R R44, PR, RZ, 0x40 ;  /* 0x00000040ff2c7803 */ /* 0x000fc60000000000 */
        /* <DEDUP_REMOVED lines=103> */
.L_x_4408:
[C---:B------:R-:W-:Y:S01]  /*39b0*/  LOP3.LUT P1, RZ, R28.reuse, 0x1f, RZ, 0xc0, !PT ;  /* 0x0000001f1cff7812 */ /* 0x040fe2000782c0ff */
        /* <DEDUP_REMOVED lines=13> */
[----:B------:R-:W-:-:S10]  /*3a90*/  HFMA2.MMA R152, -RZ, RZ, 0, 0 ;  /* 0x00000000ff987435 */ /* 0x000fd400000001ff */
[----:B------:R-:W-:Y:S02]  /*3aa0*/  @!P1 IADD3 R46, R46, R151, RZ ;  /* 0x000000972e2e9210 */ /* 0x000fe40007ffe0ff */
[----:B------:R-:W-:Y:S01]  /*3ab0*/  ISETP.NE.AND P5, PT, R143, RZ, PT ;  /* 0x000000ff8f00720c */ /* 0x000fe20003fa5270 */
[----:B------:R-:W-:Y:S01]  /*3ac0*/  BSSY B0, `(.L_x_4387) ;  /* 0x00000f2000007945 */ /* 0x000fe20003800000 */
[----:B------:R-:W-:-:S04]  /*3ad0*/  @!P1 MOV R152, R141 ;  /* 0x0000008d00989202 */ /* 0x000fc80000000f00 */
[-C--:B------:R-:W-:Y:S01]  /*3ae0*/  I2FP.F32.S32 R156, R152.reuse ;  /* 0x00000098009c7245 */ /* 0x080fe20000201400 */
[----:B------:R-:W2:Y:S01]  /*3af0*/  SHFL.DOWN PT, R153, R152, 0x2, 0x1f ;  /* 0x08401f0098997f89 */ /* 0x000ea200000e0000 */
[----:B-1----:R-:W1:Y:S01]  /*3b00*/  @!P2 LDC.64 R44, c[0x0][0x250] ;  /* 0x00009400ff2cab82 */ /* 0x002e620000000a00 */
[----:B--2---:R-:W-:Y:S02]  /*3b10*/  IADD3 R147, R153, R152, RZ ;  /* 0x0000009899937210 */ /* 0x004fe40007ffe0ff */
[C---:B-1----:R-:W-:Y:S02]  /*3b20*/  @!P2 LEA R148, P3, R142.reuse, R44, 0x2 ;  /* 0x0000002c8e94a211 */ /* 0x042fe400078610ff */
[----:B------:R-:W-:Y:S02]  /*3b30*/  @!P1 MOV R44, 0x400 ;  /* 0x00000400002c9802 */ /* 0x000fe40000000f00 */
[----:B0-----:R-:W-:Y:S02]  /*3b40*/  @!P2 LEA.HI.X R149, R142, R45, R146, 0x2, P3 ;  /* 0x0000002d8e95a211 */ /* 0x001fe400018f1492 */
[----:B------:R-:W0:Y:S01]  /*3b50*/  @!P1 S2R R45, SR_CgaCtaId ;  /* 0x00000000002d9919 */ /* 0x000e220000008800 */
[----:B------:R-:W-:-:S02]  /*3b60*/  I2FP.F32.S32 R158, R153 ;  /* 0x00000099009e7245 */ /* 0x000fc40000201400 */
        /* <DEDUP_REMOVED lines=89> */
.L_x_4390:
[----:B------:R-:W-:Y:S05]  /*4100*/  BSYNC B1 ;  /* 0x0000000000017941 */ /* 0x000fea0003800000 */
.L_x_4389:
        /* <DEDUP_REMOVED lines=35> */
.L_x_4392:
[----:B------:R-:W-:Y:S05]  /*4340*/  BSYNC B1 ;  /* 0x0000000000017941 */ /* 0x000fea0003800000 */
.L_x_4391:
        /* <DEDUP_REMOVED lines=35> */
.L_x_4394:
[----:B------:R-:W-:Y:S05]  /*4580*/  BSYNC B1 ;  /* 0x0000000000017941 */ /* 0x000fea0003800000 */
.L_x_4393:
        /* <DEDUP_REMOVED lines=35> */
.L_x_4396:
[----:B------:R-:W-:Y:S05]  /*47c0*/  BSYNC B1 ;  /* 0x0000000000017941 */ /* 0x000fea0003800000 */
.L_x_4395:
        /* <DEDUP_REMOVED lines=33> */
.L_x_4388:
[----:B------:R-:W-:Y:S05]  /*49e0*/  BSYNC B0 ;  /* 0x0000000000007941 */ /* 0x000fea0003800000 */
.L_x_4387:
[----:B------:R-:W-:Y:S02]  /*49f0*/  IADD3 R142, R142, UR10, RZ ;  /* 0x0000000a8e8e7c10 */ /* 0x000fe4000fffe0ff */
[----:B------:R-:W-:Y:S02]  /*4a00*/  SEL R147, RZ, 0x1, P4 ;  /* 0x00000001ff937807 */ /* 0x000fe40002000000 */
[----:B------:R-:W-:-:S13]  /*4a10*/  ISETP.GE.AND P1, PT, R142, UR11, PT ;  /* 0x0000000b8e007c0c */ /* 0x000fda000bf26270 */
[----:B------:R-:W-:Y:S05]  /*4a20*/  @!P1 BRA `(.L_x_4397) ;  /* 0xffffffc000a09947 */ /* 0x000fea000383ffff */
[----:B------:R-:W-:Y:S05]  /*4a30*/  EXIT ;  /* 0x000000000000794d */ /* 0x000fea0003800000 */
.L_x_4386:
[----:B------:R-:W-:Y:S01]  /*4a40*/  HFMA2.MMA R155, -RZ, RZ, 0, 5.9604644775390625e-08 ;  /* 0x00000001ff9b7435 */ /* 0x000fe200000001ff */
[----:B------:R-:W-:Y:S02]  /*4a50*/  MOV R154, R45 ;  /* 0x0000002d009a7202 */ /* 0x000fe40000000f00 */
[----:B------:R-:W-:Y:S02]  /*4a60*/  MOV R156, 0x1f ;  /* 0x0000001f009c7802 */ /* 0x000fe40000000f00 */
[----:B------:R-:W-:-:S07]  /*4a70*/  MOV R153, 0xffffffff ;  /* 0xffffffff00997802 */ /* 0x000fce0000000f00 */
[----:B-----5:R-:W-:Y:S05]  /*4a80*/  WARPSYNC.COLLECTIVE R153, `(.L_x_4398) ;  /* 0x0000000099087348 */ /* 0x020fea0003c00000 */
[----:B------:R0:W1:Y:S02]  /*4a90*/  SHFL.BFLY P6, R151, R154, R155, R156 ;  /* 0x0c00009b9a977389 */ /* 0x00006400000c009c */
[----:B01---5:R-:W-:Y:S01]  /*4aa0*/  ENDCOLLECTIVE ;  /* 0x000000000000791b */ /* 0x023fe20003800000 */
.L_x_4398:
[----:B------:R-:W-:Y:S01]  /*4ab0*/  HFMA2.MMA R155, -RZ, RZ, 0, 1.1920928955078125e-07 ;  /* 0x00000002ff9b7435 */ /* 0x000fe200000001ff */
[----:B------:R-:W-:-:S05]  /*4ac0*/  MOV R44, R151 ;  /* 0x00000097002c7202 */ /* 0x000fca0000000f00 */
[----:B------:R-:W-:-:S05]  /*4ad0*/  FADD.FTZ R147, R45, R44 ;  /* 0x0000002c2d937221 */ /* 0x000fca0000010000 */
[----:B------:R-:W-:-:S07]  /*4ae0*/  MOV R154, R147 ;  /* 0x00000093009a7202 */ /* 0x000fce0000000f00 */
[----:B------:R-:W-:Y:S05]  /*4af0*/  WARPSYNC.COLLECTIVE R153, `(.L_x_4399) ;  /* 0x0000000099087348 */ /* 0x000fea0003c00000 */
[----:B------:R0:W1:Y:S02]  /*4b00*/  SHFL.BFLY P6, R151, R154, R155, R156 ;  /* 0x0c00009b9a977389 */ /* 0x00006400000c009c */
[----:B01----:R-:W-:Y:S01]  /*4b10*/  ENDCOLLECTIVE ;  /* 0x000000000000791b */ /* 0x003fe20003800000 */
.L_x_4399:
[----:B------:R-:W-:Y:S01]  /*4b20*/  HFMA2.MMA R155, -RZ, RZ, 0, 2.384185791015625e-07 ;  /* 0x00000004ff9b7435 */ /* 0x000fe200000001ff */
[----:B------:R-:W-:-:S05]  /*4b30*/  MOV R44, R151 ;  /* 0x00000097002c7202 */ /* 0x000fca0000000f00 */
[----:B------:R-:W-:-:S05]  /*4b40*/  FADD.FTZ R148, R147, R44 ;  /* 0x0000002c93947221 */ /* 0x000fca0000010000 */
[----:B------:R-:W-:-:S07]  /*4b50*/  MOV R154, R148 ;  /* 0x00000094009a7202 */ /* 0x000fce0000000f00 */
[----:B------:R-:W-:Y:S05]  /*4b60*/  WARPSYNC.COLLECTIVE R153, `(.L_x_4400) ;  /* 0x0000000099087348 */ /* 0x000fea0003c00000 */
[----:B------:R0:W1:Y:S02]  /*4b70*/  SHFL.BFLY P6, R151, R154, R155, R156 ;  /* 0x0c00009b9a977389 */ /* 0x00006400000c009c */
[----:B01----:R-:W-:Y:S01]  /*4b80*/  ENDCOLLECTIVE ;  /* 0x000000000000791b */ /* 0x003fe20003800000 */
.L_x_4400:
[----:B------:R-:W-:Y:S01]  /*4b90*/  HFMA2.MMA R155, -RZ, RZ, 0, 4.76837158203125e-07 ;  /* 0x00000008ff9b7435 */ /* 0x000fe200000001ff */
[----:B------:R-:W-:-:S05]  /*4ba0*/  MOV R149, R151 ;  /* 0x0000009700957202 */ /* 0x000fca0000000f00 */
[----:B------:R-:W-:-:S05]  /*4bb0*/  FADD.FTZ R149, R148, R149 ;  /* 0x0000009594957221 */ /* 0x000fca0000010000 */
[----:B------:R-:W-:-:S07]  /*4bc0*/  MOV R154, R149 ;  /* 0x00000095009a7202 */ /* 0x000fce0000000f00 */
[----:B------:R-:W-:Y:S05]  /*4bd0*/  WARPSYNC.COLLECTIVE R153, `(.L_x_4401) ;  /* 0x0000000099087348 */ /* 0x000fea0003c00000 */
[----:B------:R0:W1:Y:S02]  /*4be0*/  SHFL.BFLY P6, R151, R154, R155, R156 ;  /* 0x0c00009b9a977389 */ /* 0x00006400000c009c */
[----:B01----:R-:W-:Y:S01]  /*4bf0*/  ENDCOLLECTIVE ;  /* 0x000000000000791b */ /* 0x003fe20003800000 */
.L_x_4401:
[----:B------:R-:W-:Y:S01]  /*4c00*/  HFMA2.MMA R155, -RZ, RZ, 0, 9.5367431640625e-07 ;  /* 0x00000010ff9b7435 */ /* 0x000fe200000001ff */
[----:B------:R-:W-:-:S05]  /*4c10*/  MOV R44, R151 ;  /* 0x00000097002c7202 */ /* 0x000fca0000000f00 */
[----:B------:R-:W-:-:S05]  /*4c20*/  FADD.FTZ R150, R149, R44 ;  /* 0x0000002c95967221 */ /* 0x000fca0000010000 */
[----:B------:R-:W-:-:S07]  /*4c30*/  MOV R154, R150 ;  /* 0x00000096009a7202 */ /* 0x000fce0000000f00 */
[----:B------:R-:W-:Y:S05]  /*4c40*/  WARPSYNC.COLLECTIVE R153, `(.L_x_4402) ;  /* 0x0000000099087348 */ /* 0x000fea0003c00000 */
[----:B------:R0:W1:Y:S02]  /*4c50*/  SHFL.BFLY P6, R151, R154, R155, R156 ;  /* 0x0c00009b9a977389 */ /* 0x00006400000c009c */
[----:B01----:R-:W-:Y:S01]  /*4c60*/  ENDCOLLECTIVE ;  /* 0x000000000000791b */ /* 0x003fe20003800000 */
.L_x_4402:
        /* <DEDUP_REMOVED lines=88> */
.L_x_4403:
[----:B------:R-:W-:Y:S01]  /*51f0*/  HFMA2.MMA R155, -RZ, RZ, 0, 1.1920928955078125e-07 ;  /* 0x00000002ff9b7435 */ /* 0x000fe200000001ff */
[----:B------:R-:W-:-:S05]  /*5200*/  MOV R148, R151 ;  /* 0x0000009700947202 */ /* 0x000fca0000000f00 */
[----:B------:R-:W-:-:S05]  /*5210*/  FADD.FTZ R148, R45, R148 ;  /* 0x000000942d947221 */ /* 0x000fca0000010000 */
[----:B------:R-:W-:-:S07]  /*5220*/  MOV R154, R148 ;  /* 0x00000094009a7202 */ /* 0x000fce0000000f00 */
[----:B------:R-:W-:Y:S05]  /*5230*/  WARPSYNC.COLLECTIVE R153, `(.L_x_4404) ;  /* 0x0000000099087348 */ /* 0x000fea0003c00000 */
[----:B------:R0:W1:Y:S02]  /*5240*/  SHFL.BFLY P6, R151, R154, R155, R156 ;  /* 0x0c00009b9a977389 */ /* 0x00006400000c009c */
[----:B01----:R-:W-:Y:S01]  /*5250*/  ENDCOLLECTIVE ;  /* 0x000000000000791b */ /* 0x003fe20003800000 */
.L_x_4404:
[----:B------:R-:W-:Y:S01]  /*5260*/  HFMA2.MMA R155, -RZ, RZ, 0, 2.384185791015625e-07 ;  /* 0x00000004ff9b7435 */ /* 0x000fe200000001ff */
[----:B------:R-:W-:-:S05]  /*5270*/  MOV R147, R151 ;  /* 0x0000009700937202 */ /* 0x000fca0000000f00 */
[----:B------:R-:W-:-:S05]  /*5280*/  FADD.FTZ R147, R148, R147 ;  /* 0x0000009394937221 */ /* 0x000fca0000010000 */
[----:B------:R-:W-:-:S07]  /*5290*/  MOV R154, R147 ;  /* 0x00000093009a7202 */ /* 0x000fce0000000f00 */
[----:B------:R-:W-:Y:S05]  /*52a0*/  WARPSYNC.COLLECTIVE R153, `(.L_x_4405) ;  /* 0x0000000099087348 */ /* 0x000fea0003c00000 */
[----:B------:R0:W1:Y:S02]  /*52b0*/  SHFL.BFLY P6, R151, R154, R155, R156 ;  /* 0x0c00009b9a977389 */ /* 0x00006400000c009c */
[----:B01----:R-:W-:Y:S01]  /*52c0*/  ENDCOLLECTIVE ;  /* 0x000000000000791b */ /* 0x003fe20003800000 */
.L_x_4405:
[----:B------:R-:W-:Y:S01]  /*52d0*/  HFMA2.MMA R155, -RZ, RZ, 0, 4.76837158203125e-07 ;  /* 0x00000008ff9b7435 */ /* 0x000fe200000001ff */
[----:B------:R-:W-:-:S05]  /*52e0*/  MOV R150, R151 ;  /* 0x0000009700967202 */ /* 0x000fca0000000f00 */
[----:B------:R-:W-:-:S05]  /*52f0*/  FADD.FTZ R150, R147, R150 ;  /* 0x0000009693967221 */ /* 0x000fca0000010000 */
[----:B------:R-:W-:-:S07]  /*5300*/  MOV R154, R150 ;  /* 0x00000096009a7202 */ /* 0x000fce0000000f00 */
[----:B------:R-:W-:Y:S05]  /*5310*/  WARPSYNC.COLLECTIVE R153, `(.L_x_4406) ;  /* 0x0000000099087348 */ /* 0x000fea0003c00000 */
[----:B------:R0:W1:Y:S02]  /*5320*/  SHFL.BFLY P6, R151, R154, R155, R156 ;  /* 0x0c00009b9a977389 */ /* 0x00006400000c009c */
[----:B01----:R-:W-:Y:S01]  /*5330*/  ENDCOLLECTIVE ;  /* 0x000000000000791b */ /* 0x003fe20003800000 */
.L_x_4406:
[----:B------:R-:W-:Y:S01]  /*5340*/  HFMA2.MMA R155, -RZ, RZ, 0, 9.5367431640625e-07 ;  /* 0x00000010ff9b7435 */ /* 0x000fe200000001ff */
[----:B------:R-:W-:-:S05]  /*5350*/  MOV R149, R151 ;  /* 0x0000009700957202 */ /* 0x000fca0000000f00 */
[----:B------:R-:W-:-:S05]  /*5360*/  FADD.FTZ R149, R150, R149 ;  /* 0x0000009596957221 */ /* 0x000fca0000010000 */
[----:B------:R-:W-:-:S07]  /*5370*/  MOV R154, R149 ;  /* 0x00000095009a7202 */ /* 0x000fce0000000f00 */
[----:B------:R-:W-:Y:S05]  /*5380*/  WARPSYNC.COLLECTIVE R153, `(.L_x_4407) ;  /* 0x0000000099087348 */ /* 0x000fea0003c00000 */
[----:B------:R0:W1:Y:S02]  /*5390*/  SHFL.BFLY P6, R151, R154, R155, R156 ;  /* 0x0c00009b9a977389 */ /* 0x00006400000c009c */
[----:B01----:R-:W-:Y:S01]  /*53a0*/  ENDCOLLECTIVE ;  /* 0x000000000000791b */ /* 0x003fe20003800000 */
.L_x_4407:
[----:B------:R-:W-:Y:S01]  /*53b0*/  MOV R152, R151 ;  /* 0x0000009700987202 */ /* 0x000fe20000000f00 */
[----:B------:R-:W-:Y:S06]  /*53c0*/  BRA `(.L_x_4408) ;  /* 0xffffffe400787947 */ /* 0x000fec000383ffff */
.L_x_4409:
        /* <DEDUP_REMOVED lines=11> */
.L_x_37178:


//--------------------- .text._ZN10layer_norm13ln_fwd_kernelINS_13Kernel_traitsI6__halfS2_S2_S2_fjLj5120ELj1ELj1ELj4ELj16ENS_18Kernel_traits_baseILj5120ES2_S2_S2_S2_fjLj128EEEEELb0ELb0ELb1ELb1EEEvNS_9FwdParamsE --------------------------
	.section	.text._ZN10layer_norm13ln_fwd_kernelINS_13Kernel_traitsI6__halfS2_S2_S2_fjLj5120ELj1ELj1ELj4ELj16ENS_18Kernel_traits_baseILj5120ES2_S2_S2_S2_fjLj128EEEEELb0ELb0ELb1ELb1EEEvNS_9FwdParamsE,"ax",@progbits
	.align	128
        .global         _ZN10layer_norm13ln_fwd_kernelINS_13Kernel_traitsI6__halfS2_S2_S2_fjLj5120ELj1ELj1ELj4ELj16ENS_18Kernel_traits_baseILj5120ES2_S2_S2_S2_fjLj128EEEEELb0ELb0ELb1ELb1EEEvNS_9FwdParamsE
        .type           _ZN10layer_norm13ln_fwd_kernelINS_13Kernel_traitsI6__halfS2_S2_S2_fjLj5120ELj1ELj1ELj4ELj16ENS_18Kernel_traits_baseILj5120ES2_S2_S2_S2_fjLj128EEEEELb0ELb0ELb1ELb1EEEvNS_9FwdParamsE,@function
        .size           _ZN10layer_norm13ln_fwd_kernelINS_13Kernel_traitsI6__halfS2_S2_S2_fjLj5120ELj1ELj1ELj4ELj16ENS_18Kernel_traits_baseILj5120ES2_S2_S2_S2_fjLj128EEEEELb0ELb0ELb1ELb1EEEvNS_9FwdParamsE,(.L_x_37179 - _ZN10layer_norm13ln_fwd_kernelINS_13Kernel_traitsI6__halfS2_S2_S2_fjLj5120ELj1ELj1ELj4ELj16ENS_18Kernel_traits_baseILj5120ES2_S2_S2_S2_fjLj128EEEEELb0ELb0ELb1ELb1EEEvNS_9FwdParamsE)
        .other          _ZN10layer_norm13ln_fwd_kernelINS_13Kernel_traitsI6__halfS2_S2_S2_fjLj5120ELj1ELj1ELj4ELj16ENS_18Kernel_traits_baseILj5120ES2_S2_S2_S2_fjLj128EEEEELb0ELb0ELb1ELb1EEEvNS_9FwdParamsE,@"STO_CUDA_ENTRY STV_DEFAULT"
_ZN10layer_norm13ln_fwd_kernelINS_13Kernel_traitsI6__halfS2_S2_S2_fjLj5120ELj1ELj1ELj4ELj16ENS_18Kernel_traits_baseILj5120ES2_S2_S2_S2_fjLj128EEEEELb0ELb0ELb1ELb1EEEvNS_9FwdParamsE:
.text._ZN10layer_norm13ln_fwd_kernelINS_13Kernel_traitsI6__halfS2_S2_S2_fjLj5120ELj1ELj1ELj4ELj16ENS_18Kernel_traits_baseILj5120ES2_S2_S2_S2_fjLj128EEEEELb0ELb0ELb1ELb1EEEvNS_9FwdParamsE:
[----:B------:R-:W-:Y:S01]  /*0000*/  LDC R1, c[0x0][0x28] ;  /* 0x00000a00ff017b82 */ /* 0x000fe20000000800 */
[----:B------:R-:W0:Y:S01]  /*0010*/  S2R R0, SR_TID.X ;  /* 0x0000000000007919 */ /* 0x000e220000002100 */
[----:B------:R-:W-:-:S06]  /*0020*/  ULDC.64 UR4, c[0x0][0x2c8] ;  /* 0x0000b20000047ab9 */ /* 0x000fcc0000000a00 */
[----:B------:R-:W1:Y:S01]  /*0030*/  S2UR UR6, SR_CTAID.X ;  /* 0x00000000000679c3 */ /* 0x000e620000002500 */
[----:B------:R-:W-:Y:S01]  /*0040*/  ISETP.NE.U32.AND P0, PT, RZ, UR4, PT ;  /* 0x00000004ff007c0c */ /* 0x000fe2000bf05070 */
[----:B------:R-:W-:-:S03]  /*0050*/  ULDC UR8, c[0x0][0x214] ;  /* 0x0000850000087ab9 */ /* 0x000fc60000000800 */
        /* <DEDUP_REMOVED lines=10> */
[----:B------:R-:W-:-:S03]  /*0100*/  SHF.R.U32.HI R114, RZ, 0x7, R0 ;  /* 0x00000007ff727819 */ /* 0x000fc60000011600 */
[----:B------:R0:W5:Y:S01]  /*0110*/  @P0 LDG.E.128 R36, desc[UR4][R2.64+0x2000] ;  /* 0x0020000402240981 */ /* 0x000162000c1e1d00 */
[----:B-1----:R-:W-:Y:S01]  /*0120*/  IADD3 R113, R114, UR6, RZ ;  /* 0x0000000672717c10 */ /* 0x002fe2000fffe0ff */
[----:B------:R-:W-:Y:S02]  /*0130*/  ULDC.64 UR6, c[0x0][0x260] ;  /* 0x0000980000067ab9 */ /* 0x000fe40000000a00 */
[----:B------:R-:W-:Y:S02]  /*0140*/  IADD3 R8, P2, R8, UR6, RZ ;  /* 0x0000000608087c10 */ /* 0x000fe4000ff5e0ff */
[----:B------:R-:W-:Y:S02]  /*0150*/  ISETP.GE.AND P1, PT, R113, UR8, PT ;  /* 0x0000000871007c0c */ /* 0x000fe4000bf26270 */
[----:B------:R-:W-:-:S11]  /*0160*/  IADD3.X R9, RZ, UR7, RZ, P2, !PT ;  /* 0x00000007ff097c10 */ /* 0x000fd600097fe4ff */
[----:B0-----:R-:W-:Y:S05]  /*0170*/  @P1 EXIT ;  /* 0x000000000000194d */ /* 0x001fea0003800000 */
        /* <DEDUP_REMOVED lines=11> */
[----:B------:R-:W-:Y:S01]  /*0230*/  @!P0 CS2R R32, SRZ ;  /* 0x0000000000208805 */ /* 0x000fe2000001ff00 */
[--C-:B------:R-:W-:Y:S01]  /*0240*/  HADD2.F32 R2, -RZ, R12.reuse.H0_H0 ;  /* 0x2000000cff027230 */ /* 0x100fe20000004100 */
[----:B------:R-:W-:Y:S01]  /*0250*/  @!P0 CS2R R34, SRZ ;  /* 0x0000000000228805 */ /* 0x000fe2000001ff00 */
[----:B------:R-:W-:Y:S01]  /*0260*/  HADD2.F32 R3, -RZ, R12.H1_H1 ;  /* 0x3000000cff037230 */ /* 0x000fe20000004100 */
[----:B------:R-:W-:Y:S01]  /*0270*/  @!P0 CS2R R36, SRZ ;  /* 0x0000000000248805 */ /* 0x000fe2000001ff00 */
[--C-:B------:R-:W-:Y:S01]  /*0280*/  HADD2.F32 R4, -RZ, R13.reuse.H0_H0 ;  /* 0x2000000dff047230 */ /* 0x100fe20000004100 */
[----:B------:R-:W-:Y:S01]  /*0290*/  @!P0 CS2R R38, SRZ ;  /* 0x0000000000268805 */ /* 0x000fe2000001ff00 */
[----:B------:R-:W-:Y:S01]  /*02a0*/  HADD2.F32 R5, -RZ, R13.H1_H1 ;  /* 0x3000000dff057230 */ /* 0x000fe20000004100 */
[----:B------:R-:W-:Y:S01]  /*02b0*/  SHF.L.U32 R114, R114, 0x2, RZ ;  /* 0x0000000272727819 */ /* 0x000fe200000006ff */
[--C-:B------:R-:W-:Y:S01]  /*02c0*/  HADD2.F32 R6, -RZ, R14.reuse.H0_H0 ;  /* 0x2000000eff067230 */ /* 0x100fe20000004100 */
[----:B------:R-:W-:Y:S01]  /*02d0*/  SHF.R.U32.HI R111, RZ, 0x5, R0 ;  /* 0x00000005ff6f7819 */ /* 0x000fe20000011600 */
[----:B------:R-:W-:Y:S01]  /*02e0*/  HADD2.F32 R7, -RZ, R14.H1_H1 ;  /* 0x3000000eff077230 */ /* 0x000fe20000004100 */
[----:B------:R-:W-:Y:S01]  /*02f0*/  HFMA2.MMA R62, -RZ, RZ, 0, 5.9604644775390625e-08 ;  /* 0x00000001ff3e7435 */ /* 0x000fe200000001ff */
[--C-:B0-----:R-:W-:Y:S01]  /*0300*/  HADD2.F32 R8, -RZ, R15.reuse.H0_H0 ;  /* 0x2000000fff087230 */ /* 0x101fe20000004100 */
[----:B------:R-:W-:Y:S01]  /*0310*/  ULDC.U8 UR6, c[0x0][0x2a0] ;  /* 0x0000a80000067ab9 */ /* 0x000fe20000000000 */
[----:B------:R-:W-:Y:S01]  /*0320*/  HADD2.F32 R9, -RZ, R15.H1_H1 ;  /* 0x3000000fff097230 */ /* 0x000fe20000004100 */
[C---:B------:R-:W-:Y:S01]  /*0330*/  LOP3.LUT R112, R0.reuse, 0x1f, RZ, 0xc0, !PT ;  /* 0x0000001f00707812 */ /* 0x040fe200078ec0ff */
[--C-:B------:R-:W-:Y:S01]  /*0340*/  HADD2.F32 R10, -RZ, R16.reuse.H0_H0 ;  /* 0x20000010ff0a7230 */ /* 0x100fe20000004100 */
[----:B------:R-:W-:Y:S01]  /*0350*/  LOP3.LUT R110, R0, 0x7f, RZ, 0xc0, !PT ;  /* 0x0000007f006e7812 */ /* 0x000fe200078ec0ff */
[----:B------:R-:W-:Y:S01]  /*0360*/  HADD2.F32 R11, -RZ, R16.H1_H1 ;  /* 0x30000010ff0b7230 */ /* 0x000fe20000004100 */
[----:B------:R-:W-:Y:S01]  /*0370*/  LOP3.LUT R111, R111, 0x3, RZ, 0xc0, !PT ;  /* 0x000000036f6f7812 */ /* 0x000fe200078ec0ff */
[--C-:B------:R-:W-:Y:S01]  /*0380*/  HADD2.F32 R12, -RZ, R17.reuse.H0_H0 ;  /* 0x20000011ff0c7230 */ /* 0x100fe20000004100 */
[----:B------:R-:W-:Y:S01]  /*0390*/  IADD3 R109, R114, 0x4, RZ ;  /* 0x00000004726d7810 */ /* 0x000fe20007ffe0ff */
[----:B------:R-:W-:Y:S01]  /*03a0*/  HADD2.F32 R13, -RZ, R17.H1_H1 ;  /* 0x30000011ff0d7230 */ /* 0x000fe20000004100 */
[----:B------:R-:W-:Y:S01]  /*03b0*/  ISETP.NE.AND P1, PT, RZ, UR6, PT ;  /* 0x00000006ff007c0c */ /* 0x000fe2000bf25270 */
        /* <DEDUP_REMOVED lines=34> */
[--C-:B------:R-:W-:Y:S02]  /*05e0*/  HADD2.F32 R71, -RZ, R41.reuse.H0_H0 ;  /* 0x20000029ff477230 */ /* 0x100fe40000004100 */
[----:B------:R-:W-:Y:S02]  /*05f0*/  HADD2.F32 R74, -RZ, R41.H1_H1 ;  /* 0x30000029ff4a7230 */ /* 0x000fe40000004100 */
[--C-:B------:R-:W-:Y:S02]  /*0600*/  HADD2.F32 R73, -RZ, R42.reuse.H0_H0 ;  /* 0x2000002aff497230 */ /* 0x100fe40000004100 */
[----:B------:R-:W-:Y:S02]  /*0610*/  HADD2.F32 R76, -RZ, R42.H1_H1 ;  /* 0x3000002aff4c7230 */ /* 0x000fe40000004100 */
[----:B------:R-:W-:-:S02]  /*0620*/  HADD2.F32 R75, -RZ, R43.H0_H0 ;  /* 0x2000002bff4b7230 */ /* 0x000fc40000004100 */
[----:B------:R-:W-:Y:S02]  /*0630*/  HADD2.F32 R78, -RZ, R43.H1_H1 ;  /* 0x3000002bff4e7230 */ /* 0x000fe40000004100 */
[--C-:B---3--:R-:W-:Y:S02]  /*0640*/  HADD2.F32 R77, -RZ, R44.reuse.H0_H0 ;  /* 0x2000002cff4d7230 */ /* 0x108fe40000004100 */
[----:B------:R-:W-:Y:S02]  /*0650*/  HADD2.F32 R80, -RZ, R44.H1_H1 ;  /* 0x3000002cff507230 */ /* 0x000fe40000004100 */
[--C-:B------:R-:W-:Y:S02]  /*0660*/  HADD2.F32 R79, -RZ, R45.reuse.H0_H0 ;  /* 0x2000002dff4f7230 */ /* 0x100fe40000004100 */
[----:B------:R-:W-:Y:S02]  /*0670*/  HADD2.F32 R82, -RZ, R45.H1_H1 ;  /* 0x3000002dff527230 */ /* 0x000fe40000004100 */
[----:B------:R-:W-:-:S02]  /*0680*/  HADD2.F32 R81, -RZ, R46.H0_H0 ;  /* 0x2000002eff517230 */ /* 0x000fc40000004100 */
[----:B------:R-:W-:Y:S02]  /*0690*/  HADD2.F32 R84, -RZ, R46.H1_H1 ;  /* 0x3000002eff547230 */ /* 0x000fe40000004100 */
[--C-:B------:R-:W-:Y:S02]  /*06a0*/  HADD2.F32 R83, -RZ, R47.reuse.H0_H0 ;  /* 0x2000002fff537230 */ /* 0x100fe40000004100 */
[----:B------:R-:W-:Y:S02]  /*06b0*/  HADD2.F32 R86, -RZ, R47.H1_H1 ;  /* 0x3000002fff567230 */ /* 0x000fe40000004100 */
[--C-:B----4-:R-:W-:Y:S02]  /*06c0*/  HADD2.F32 R85, -RZ, R48.reuse.H0_H0 ;  /* 0x20000030ff557230 */ /* 0x110fe40000004100 */
        /* <DEDUP_REMOVED lines=22> */
[----:B------:R-:W-:-:S07]  /*0830*/  HADD2.F32 R115, -RZ, R59.H1_H1 ;  /* 0x3000003bff737230 */ /* 0x000fce0000004100 */
.L_x_4533:
[----:B------:R-:W0:Y:S01]  /*0840*/  LDC.64 R44, c[0x0][0x280] ;  /* 0x0000a000ff2c7b82 */ /* 0x000e220000000a00 */
        /* <DEDUP_REMOVED lines=31> */
[----:B-----5:R-:W-:Y:S01]  /*0a40*/  HADD2.F32 R123, -RZ, R36.H0_H0 ;  /* 0x20000024ff7b7230 */ /* 0x020fe20000004100 */
[----:B------:R-:W-:Y:S06]  /*0a50*/  BRA `(.L_x_4412) ;  /* 0x0000000000107947 */ /* 0x000fec0003800000 */
.L_x_4411:
[----:B-----5:R-:W-:Y:S02]  /*0a60*/  HADD2.F32 R123, -RZ, R40.H0_H0 ;  /* 0x20000028ff7b7230 */ /* 0x020fe40000004100 */
[----:B------:R-:W-:-:S03]  /*0a70*/  @P0 HADD2.F32 R44, -RZ, R36.H0_H0 ;  /* 0x20000024ff2c0230 */ /* 0x000fc60000004100 */
[----:B------:R-:W-:-:S04]  /*0a80*/  FMUL.FTZ R123, R123, UR8 ;  /* 0x000000087b7b7c20 */ /* 0x000fc80008410000 */
[----:B------:R-:W-:-:S07]  /*0a90*/  @P0 FADD.FTZ R123, R123, R44 ;  /* 0x0000002c7b7b0221 */ /* 0x000fce0000010000 */
.L_x_4412:
[----:B------:R-:W-:Y:S05]  /*0aa0*/  BSYNC B0 ;  /* 0x0000000000007941 */ /* 0x000fea0003800000 */
.L_x_4410:
[----:B------:R-:W-:Y:S04]  /*0ab0*/  BSSY B0, `(.L_x_4413) ;  /* 0x000000a000007945 */ /* 0x000fe80003800000 */
[----:B------:R-:W-:Y:S05]  /*0ac0*/  @P3 BRA `(.L_x_4414) ;  /* 0x0000000000103947 */ /* 0x000fea0003800000 */
[----:B------:R-:W-:Y:S01]  /*0ad0*/  HFMA2.MMA R121, -RZ, RZ, 0, 0 ;  /* 0x00000000ff797435 */ /* 0x000fe200000001ff */
[----:B------:R-:W-:Y:S10]  /*0ae0*/  @!P0 BRA `(.L_x_4415) ;  /* 0x0000000000188947 */ /* 0x000ff40003800000 */
[----:B-----5:R-:W-:Y:S01]  /*0af0*/  HADD2.F32 R121, -RZ, R36.H1_H1 ;  /* 0x30000024ff797230 */ /* 0x020fe20000004100 */
[----:B------:R-:W-:Y:S06]  /*0b00*/  BRA `(.L_x_4415) ;  /* 0x0000000000107947 */ /* 0x000fec0003800000 */
.L_x_4414:
[----:B-----5:R-:W-:Y:S02]  /*0b10*/  HADD2.F32 R121, -RZ, R40.H1_H1 ;  /* 0x30000028ff797230 */ /* 0x020fe40000004100 */
[----:B------:R-:W-:-:S03]  /*0b20*/  @P0 HADD2.F32 R44, -RZ, R36.H1_H1 ;  /* 0x30000024ff2c0230 */ /* 0x000fc60000004100 */
[----:B------:R-:W-:-:S04]  /*0b30*/  FMUL.FTZ R121, R121, UR8 ;  /* 0x0000000879797c20 */ /* 0x000fc80008410000 */
[----:B------:R-:W-:-:S07]  /*0b40*/  @P0 FADD.FTZ R121, R121, R44 ;  /* 0x0000002c79790221 */ /* 0x000fce0000010000 */
.L_x_4415:
[----:B------:R-:W-:Y:S05]  /*0b50*/  BSYNC B0 ;  /* 0x0000000000007941 */ /* 0x000fea0003800000 */
.L_x_4413:
[----:B------:R-:W-:Y:S04]  /*0b60*/  BSSY B0, `(.L_x_4416) ;  /* 0x000000a000007945 */ /* 0x000fe80003800000 */
[----:B------:R-:W-:Y:S05]  /*0b70*/  @P3 BRA `(.L_x_4417) ;  /* 0x0000000000103947 */ /* 0x000fea0003800000 */
[----:B------:R-:W-:Y:S01]  /*0b80*/  MOV R119, RZ ;  /* 0x000000ff00777202 */ /* 0x000fe20000000f00 */
[----:B------:R-:W-:Y:S06]  /*0b90*/  @!P0 BRA `(.L_x_4418) ;  /* 0x0000000000188947 */ /* 0x000fec0003800000 */
[----:B-----5:R-:W-:Y:S01]  /*0ba0*/  HADD2.F32 R119, -RZ, R37.H0_H0 ;  /* 0x20000025ff777230 */ /* 0x020fe20000004100 */
[----:B------:R-:W-:Y:S06]  /*0bb0*/  BRA `(.L_x_4418) ;  /* 0x0000000000107947 */ /* 0x000fec0003800000 */
.L_x_4417:
[----:B-----5:R-:W-:Y:S02]  /*0bc0*/  HADD2.F32 R119, -RZ, R41.H0_H0 ;  /* 0x20000029ff777230 */ /* 0x020fe40000004100 */
[----:B------:R-:W-:-:S03]  /*0bd0*/  @P0 HADD2.F32 R44, -RZ, R37.H0_H0 ;  /* 0x20000025ff2c0230 */ /* 0x000fc60000004100 */
[----:B------:R-:W-:-:S04]  /*0be0*/  FMUL.FTZ R119, R119, UR8 ;  /* 0x0000000877777c20 */ /* 0x000fc80008410000 */
[----:B------:R-:W-:-:S07]  /*0bf0*/  @P0 FADD.FTZ R119, R119, R44 ;  /* 0x0000002c77770221 */ /* 0x000fce0000010000 */
.L_x_4418:
[----:B------:R-:W-:Y:S05]  /*0c00*/  BSYNC B0 ;  /* 0x0000000000007941 */ /* 0x000fea0003800000 */
.L_x_4416:
[----:B------:R-:W-:Y:S04]  /*0c10*/  BSSY B0, `(.L_x_4419) ;  /* 0x000000a000007945 */ /* 0x000fe80003800000 */
[----:B------:R-:W-:Y:S05]  /*0c20*/  @P3 BRA `(.L_x_4420) ;  /* 0x0000000000103947 */ /* 0x000fea0003800000 */
[----:B------:R-:W-:Y:S01]  /*0c30*/  HFMA2.MMA R117, -RZ, RZ, 0, 0 ;  /* 0x00000000ff757435 */ /* 0x000fe200000001ff */
[----:B------:R-:W-:Y:S10]  /*0c40*/  @!P0 BRA `(.L_x_4421) ;  /* 0x0000000000188947 */ /* 0x000ff40003800000 */
[----:B-----5:R-:W-:Y:S01]  /*0c50*/  HADD2.F32 R117, -RZ, R37.H1_H1 ;  /* 0x30000025ff757230 */ /* 0x020fe20000004100 */
[----:B------:R-:W-:Y:S06]  /*0c60*/  BRA `(.L_x_4421) ;  /* 0x0000000000107947 */ /* 0x000fec0003800000 */
.L_x_4420:
[----:B-----5:R-:W-:Y:S02]  /*0c70*/  HADD2.F32 R117, -RZ, R41.H1_H1 ;  /* 0x30000029ff757230 */ /* 0x020fe40000004100 */
[----:B------:R-:W-:-:S03]  /*0c80*/  @P0 HADD2.F32 R44, -RZ, R37.H1_H1 ;  /* 0x30000025ff2c0230 */ /* 0x000fc60000004100 */
[----:B------:R-:W-:-:S04]  /*0c90*/  FMUL.FTZ R117, R117, UR8 ;  /* 0x0000000875757c20 */ /* 0x000fc80008410000 */
[----:B------:R-:W-:-:S07]  /*0ca0*/  @P0 FADD.FTZ R117, R117, R44 ;  /* 0x0000002c75750221 */ /* 0x000fce0000010000 */
.L_x_4421:
[----:B------:R-:W-:Y:S05]  /*0cb0*/  BSYNC B0 ;  /* 0x0000000000007941 */ /* 0x000fea0003800000 */
.L_x_4419:
[----:B------:R-:W-:Y:S04]  /*0cc0*/  BSSY B0, `(.L_x_4422) ;  /* 0x000000a000007945 */ /* 0x000fe80003800000 */
[----:B------:R-:W-:Y:S05]  /*0cd0*/  @P3 BRA `(.L_x_4423) ;  /* 0x0000000000103947 */ /* 0x000fea0003800000 */
[----:B------:R-:W-:Y:S01]  /*0ce0*/  MOV R63, RZ ;  /* 0x000000ff003f7202 */ /* 0x000fe20000000f00 */
[----:B------:R-:W-:Y:S06]  /*0cf0*/  @!P0 BRA `(.L_x_4424) ;  /* 0x0000000000188947 */ /* 0x000fec0003800000 */
[----:B-----5:R-:W-:Y:S01]  /*0d00*/  HADD2.F32 R63, -RZ, R38.H0_H0 ;  /* 0x20000026ff3f7230 */ /* 0x020fe20000004100 */
[----:B------:R-:W-:Y:S06]  /*0d10*/  BRA `(.L_x_4424) ;  /* 0x0000000000107947 */ /* 0x000fec0003800000 */
.L_x_4423:
[----:B-----5:R-:W-:Y:S02]  /*0d20*/  HADD2.F32 R63, -RZ, R42.H0_H0 ;  /* 0x2000002aff3f7230 */ /* 0x020fe40000004100 */
[----:B------:R-:W-:-:S03]  /*0d30*/  @P0 HADD2.F32 R44, -RZ, R38.H0_H0 ;  /* 0x20000026ff2c0230 */ /* 0x000fc60000004100 */
[----:B------:R-:W-:-:S04]  /*0d40*/  FMUL.FTZ R63, R63, UR8 ;  /* 0x000000083f3f7c20 */ /* 0x000fc80008410000 */
[----:B------:R-:W-:-:S07]  /*0d50*/  @P0 FADD.FTZ R63, R63, R44 ;  /* 0x0000002c3f3f0221 */ /* 0x000fce0000010000 */
.L_x_4424:
[----:B------:R-:W-:Y:S05]  /*0d60*/  BSYNC B0 ;  /* 0x0000000000007941 */ /* 0x000fea0003800000 */
.L_x_4422:
[----:B------:R-:W-:Y:S04]  /*0d70*/  BSSY B0, `(.L_x_4425) ;  /* 0x000000a000007945 */ /* 0x000fe80003800000 */
[----:B------:R-:W-:Y:S05]  /*0d80*/  @P3 BRA `(.L_x_4426) ;  /* 0x0000000000103947 */ /* 0x000fea0003800000 */
[----:B------:R-:W-:Y:S01]  /*0d90*/  HFMA2.MMA R61, -RZ, RZ, 0, 0 ;  /* 0x00000000ff3d7435 */ /* 0x000fe200000001ff */
[----:B------:R-:W-:Y:S10]  /*0da0*/  @!P0 BRA `(.L_x_4427) ;  /* 0x0000000000188947 */ /* 0x000ff40003800000 */
[----:B-----5:R-:W-:Y:S01]  /*0db0*/  HADD2.F32 R61, -RZ, R38.H1_H1 ;  /* 0x30000026ff3d7230 */ /* 0x020fe20000004100 */
[----:B------:R-:W-:Y:S06]  /*0dc0*/  BRA `(.L_x_4427) ;  /* 0x0000000000107947 */ /* 0x000fec0003800000 */
.L_x_4426:
[----:B-----5:R-:W-:Y:S02]  /*0dd0*/  HADD2.F32 R61, -RZ, R42.H1_H1 ;  /* 0x3000002aff3d7230 */ /* 0x020fe40000004100 */
[----:B------:R-:W-:-:S03]  /*0de0*/  @P0 HADD2.F32 R44, -RZ, R38.H1_H1 ;  /* 0x30000026ff2c0230 */ /* 0x000fc60000004100 */
[----:B------:R-:W-:-:S04]  /*0df0*/  FMUL.FTZ R61, R61, UR8 ;  /* 0x000000083d3d7c20 */ /* 0x000fc80008410000 */
[----:B------:R-:W-:-:S07]  /*0e00*/  @P0 FADD.FTZ R61, R61, R44 ;  /* 0x0000002c3d3d0221 */ /* 0x000fce0000010000 */
.L_x_4427:
[----:B------:R-:W-:Y:S05]  /*0e10*/  BSYNC B0 ;  /* 0x0000000000007941 */ /* 0x000fea0003800000 */
.L_x_4425:
[----:B------:R-:W-:Y:S04]  /*0e20*/  BSSY B0, `(.L_x_4428) ;  /* 0x000000a000007945 */ /* 0x000fe80003800000 */
[----:B------:R-:W-:Y:S05]  /*0e30*/  @P3 BRA `(.L_x_4429) ;  /* 0x0000000000103947 */ /* 0x000fea0003800000 */
[----:B------:R-:W-:Y:S01]  /*0e40*/  MOV R59, RZ ;  /* 0x000000ff003b7202 */ /* 0x000fe20000000f00 */
[----:B------:R-:W-:Y:S06]  /*0e50*/  @!P0 BRA `(.L_x_4430) ;  /* 0x0000000000188947 */ /* 0x000fec0003800000 */
[----:B-----5:R-:W-:Y:S01]  /*0e60*/  HADD2.F32 R59, -RZ, R39.H0_H0 ;  /* 0x20000027ff3b7230 */ /* 0x020fe20000004100 */
[----:B------:R-:W-:Y:S06]  /*0e70*/  BRA `(.L_x_4430) ;  /* 0x0000000000107947 */ /* 0x000fec0003800000 */
.L_x_4429:
[----:B-----5:R-:W-:Y:S02]  /*0e80*/  HADD2.F32 R59, -RZ, R43.H0_H0 ;  /* 0x2000002bff3b7230 */ /* 0x020fe40000004100 */
[----:B------:R-:W-:-:S03]  /*0e90*/  @P0 HADD2.F32 R44, -RZ, R39.H0_H0 ;  /* 0x20000027ff2c0230 */ /* 0x000fc60000004100 */
[----:B------:R-:W-:-:S04]  /*0ea0*/  FMUL.FTZ R59, R59, UR8 ;  /* 0x000000083b3b7c20 */ /* 0x000fc80008410000 */
[----:B------:R-:W-:-:S07]  /*0eb0*/  @P0 FADD.FTZ R59, R59, R44 ;  /* 0x0000002c3b3b0221 */ /* 0x000fce0000010000 */
.L_x_4430:
[----:B------:R-:W-:Y:S05]  /*0ec0*/  BSYNC B0 ;  /* 0x0000000000007941 */ /* 0x000fea0003800000 */
.L_x_4428:
[----:B------:R-:W-:Y:S04]  /*0ed0*/  BSSY B0, `(.L_x_4431) ;  /* 0x000000a000007945 */ /* 0x000fe80003800000 */
[----:B------:R-:W-:Y:S05]  /*0ee0*/  @P3 BRA `(.L_x_4432) ;  /* 0x0000000000103947 */ /* 0x000fea0003800000 */
[----:B------:R-:W-:Y:S01]  /*0ef0*/  HFMA2.MMA R57, -RZ, RZ, 0, 0 ;  /* 0x00000000ff397435 */ /* 0x000fe200000001ff */
[----:B------:R-:W-:Y:S10]  /*0f00*/  @!P0 BRA `(.L_x_4433) ;  /* 0x0000000000188947 */ /* 0x000ff40003800000 */
[----:B-----5:R-:W-:Y:S01]  /*0f10*/  HADD2.F32 R57, -RZ, R39.H1_H1 ;  /* 0x30000027ff397230 */ /* 0x020fe20000004100 */
[----:B------:R-:W-:Y:S06]  /*0f20*/  BRA `(.L_x_4433) ;  /* 0x0000000000107947 */ /* 0x000fec0003800000 */
.L_x_4432:
[----:B-----5:R-:W-:Y:S02]  /*0f30*/  HADD2.F32 R57, -RZ, R43.H1_H1 ;  /* 0x3000002bff397230 */ /* 0x020fe40000004100 */
[----:B------:R-:W-:-:S03]  /*0f40*/  @P0 HADD2.F32 R44, -RZ, R39.H1_H1 ;  /* 0x30000027ff2c0230 */ /* 0x000fc60000004100 */
[----:B------:R-:W-:-:S04]  /*0f50*/  FMUL.FTZ R57, R57, UR8 ;  /* 0x0000000839397c20 */ /* 0x000fc80008410000 */
[----:B------:R-:W-:-:S07]  /*0f60*/  @P0 FADD.FTZ R57, R57, R44 ;  /* 0x0000002c39390221 */ /* 0x000fce0000010000 */
.L_x_4433:
[----:B------:R-:W-:Y:S05]  /*0f70*/  BSYNC B0 ;  /* 0x0000000000007941 */ /* 0x000fea0003800000 */
.L_x_4431:
[----:B------:R-:W0:Y:S01]  /*0f80*/  LDC.64 R48, c[0x0][0x238] ;  /* 0x00008e00ff307b82 */ /* 0x000e220000000a00 */
[----:B------:R-:W-:Y:S02]  /*0f90*/  @P2 IADD3 R125, R122, 0x80, RZ ;  /* 0x000000807a7d2810 */ /* 0x000fe40007ffe0ff */
[----:B------:R-:W-:Y:S02]  /*0fa0*/  IADD3 R141, R124, 0x80, RZ ;  /* 0x000000807c8d7810 */ /* 0x000fe40007ffe0ff */
[----:B------:R-:W-:Y:S02]  /*0fb0*/  F2FP.F16.F32.PACK_AB R47, R57, R59 ;  /* 0x0000003b392f723e */ /* 0x000fe400000000ff */
[----:B------:R-:W-:Y:S01]  /*0fc0*/  F2FP.F16.F32.PACK_AB R46, R61, R63 ;  /* 0x0000003f3d2e723e */ /* 0x000fe200000000ff */
[----:B------:R-:W1:Y:S01]  /*0fd0*/  @P2 LDC.64 R52, c[0x0][0x220] ;  /* 0x00008800ff342b82 */ /* 0x000e620000000a00 */
[----:B------:R-:W-:Y:S02]  /*0fe0*/  F2FP.F16.F32.PACK_AB R45, R117, R119 ;  /* 0x00000077752d723e */ /* 0x000fe400000000ff */
[----:B------:R-:W-:-:S05]  /*0ff0*/  F2FP.F16.F32.PACK_AB R44, R121, R123 ;  /* 0x0000007b792c723e */ /* 0x000fca00000000ff */
        /* <DEDUP_REMOVED lines=11> */
[----:B-----5:R-:W-:Y:S01]  /*10b0*/  HADD2.F32 R139, -RZ, R36.H0_H0 ;  /* 0x20000024ff8b7230 */ /* 0x020fe20000004100 */
[----:B------:R-:W-:Y:S06]  /*10c0*/  BRA `(.L_x_4436) ;  /* 0x0000000000107947 */ /* 0x000fec0003800000 */
.L_x_4435:
[----:B-----5:R-:W-:Y:S02]  /*10d0*/  HADD2.F32 R139, -RZ, R40.H0_H0 ;  /* 0x20000028ff8b7230 */ /* 0x020fe40000004100 */
[----:B0-----:R-:W-:-:S03]  /*10e0*/  @P0 HADD2.F32 R44, -RZ, R36.H0_H0 ;  /* 0x20000024ff2c0230 */ /* 0x001fc60000004100 */
[----:B------:R-:W-:-:S04]  /*10f0*/  FMUL.FTZ R139, R139, UR8 ;  /* 0x000000088b8b7c20 */ /* 0x000fc80008410000 */
[----:B------:R-:W-:-:S07]  /*1100*/  @P0 FADD.FTZ R139, R44, R139 ;  /* 0x0000008b2c8b0221 */ /* 0x000fce0000010000 */
.L_x_4436:
[----:B------:R-:W-:Y:S05]  /*1110*/  BSYNC B0 ;  /* 0x0000000000007941 */ /* 0x000fea0003800000 */
.L_x_4434:
[----:B------:R-:W-:Y:S04]  /*1120*/  BSSY B0, `(.L_x_4437) ;  /* 0x000000a000007945 */ /* 0x000fe80003800000 */
[----:B------:R-:W-:Y:S05]  /*1130*/  @P3 BRA `(.L_x_4438) ;  /* 0x0000000000103947 */ /* 0x000fea0003800000 */
[----:B------:R-:W-:Y:S01]  /*1140*/  HFMA2.MMA R137, -RZ, RZ, 0, 0 ;  /* 0x00000000ff897435 */ /* 0x000fe200000001ff */
[----:B------:R-:W-:Y:S10]  /*1150*/  @!P0 BRA `(.L_x_4439) ;  /* 0x0000000000188947 */ /* 0x000ff40003800000 */
[----:B-----5:R-:W-:Y:S01]  /*1160*/  HADD2.F32 R137, -RZ, R36.H1_H1 ;  /* 0x30000024ff897230 */ /* 0x020fe20000004100 */
[----:B------:R-:W-:Y:S06]  /*1170*/  BRA `(.L_x_4439) ;  /* 0x0000000000107947 */ /* 0x000fec0003800000 */
.L_x_4438:
[----:B-----5:R-:W-:Y:S02]  /*1180*/  HADD2.F32 R137, -RZ, R40.H1_H1 ;  /* 0x30000028ff897230 */ /* 0x020fe40000004100 */
[----:B0-----:R-:W-:-:S03]  /*1190*/  @P0 HADD2.F32 R44, -RZ, R36.H1_H1 ;  /* 0x30000024ff2c0230 */ /* 0x001fc60000004100 */
[----:B------:R-:W-:-:S04]  /*11a0*/  FMUL.FTZ R137, R137, UR8 ;  /* 0x0000000889897c20 */ /* 0x000fc80008410000 */
[----:B------:R-:W-:-:S07]  /*11b0*/  @P0 FADD.FTZ R137, R44, R137 ;  /* 0x000000892c890221 */ /* 0x000fce0000010000 */
.L_x_4439:
[----:B------:R-:W-:Y:S05]  /*11c0*/  BSYNC B0 ;  /* 0x0000000000007941 */ /* 0x000fea0003800000 */
.L_x_4437:
[----:B------:R-:W-:Y:S04]  /*11d0*/  BSSY B0, `(.L_x_4440) ;  /* 0x000000a000007945 */ /* 0x000fe80003800000 */
[----:B------:R-:W-:Y:S05]  /*11e0*/  @P3 BRA `(.L_x_4441) ;  /* 0x0000000000103947 */ /* 0x000fea0003800000 */
[----:B------:R-:W-:Y:S01]  /*11f0*/  MOV R135, RZ ;  /* 0x000000ff00877202 */ /* 0x000fe20000000f00 */
[----:B------:R-:W-:Y:S06]  /*1200*/  @!P0 BRA `(.L_x_4442) ;  /* 0x0000000000188947 */ /* 0x000fec0003800000 */
[----:B-----5:R-:W-:Y:S01]  /*1210*/  HADD2.F32 R135, -RZ, R37.H0_H0 ;  /* 0x20000025ff877230 */ /* 0x020fe20000004100 */
[----:B------:R-:W-:Y:S06]  /*1220*/  BRA `(.L_x_4442) ;  /* 0x0000000000107947 */ /* 0x000fec0003800000 */
.L_x_4441:
[----:B-----5:R-:W-:Y:S02]  /*1230*/  HADD2.F32 R135, -RZ, R41.H0_H0 ;  /* 0x20000029ff877230 */ /* 0x020fe40000004100 */
[----:B0-----:R-:W-:-:S03]  /*1240*/  @P0 HADD2.F32 R44, -RZ, R37.H0_H0 ;  /* 0x20000025ff2c0230 */ /* 0x001fc60000004100 */
[----:B------:R-:W-:-:S04]  /*1250*/  FMUL.FTZ R135, R135, UR8 ;  /* 0x0000000887877c20 */ /* 0x000fc80008410000 */
[----:B------:R-:W-:-:S07]  /*1260*/  @P0 FADD.FTZ R135, R44, R135 ;  /* 0x000000872c870221 */ /* 0x000fce0000010000 */
.L_x_4442:
[----:B------:R-:W-:Y:S05]  /*1270*/  BSYNC B0 ;  /* 0x0000000000007941 */ /* 0x000fea0003800000 */
.L_x_4440:
[----:B------:R-:W-:Y:S04]  /*1280*/  BSSY B0, `(.L_x_4443) ;  /* 0x000000a000007945 */ /* 0x000fe80003800000 */
[----:B------:R-:W-:Y:S05]  /*1290*/  @P3 BRA `(.L_x_4444) ;  /* 0x0000000000103947 */ /* 0x000fea0003800000 */
[----:B------:R-:W-:Y:S01]  /*12a0*/  HFMA2.MMA R133, -RZ, RZ, 0, 0 ;  /* 0x00000000ff857435 */ /* 0x000fe200000001ff */
[----:B------:R-:W-:Y:S10]  /*12b0*/  @!P0 BRA `(.L_x_4445) ;  /* 0x0000000000188947 */ /* 0x000ff40003800000 */
[----:B-----5:R-:W-:Y:S01]  /*12c0*/  HADD2.F32 R133, -RZ, R37.H1_H1 ;  /* 0x30000025ff857230 */ /* 0x020fe20000004100 */
[----:B------:R-:W-:Y:S06]  /*12d0*/  BRA `(.L_x_4445) ;  /* 0x0000000000107947 */ /* 0x000fec0003800000 */
.L_x_4444:
[----:B-----5:R-:W-:Y:S02]  /*12e0*/  HADD2.F32 R133, -RZ, R41.H1_H1 ;  /* 0x30000029ff857230 */ /* 0x020fe40000004100 */
[----:B0-----:R-:W-:-:S03]  /*12f0*/  @P0 HADD2.F32 R44, -RZ, R37.H1_H1 ;  /* 0x30000025ff2c0230 */ /* 0x001fc60000004100 */
[----:B------:R-:W-:-:S04]  /*1300*/  FMUL.FTZ R133, R133, UR8 ;  /* 0x0000000885857c20 */ /* 0x000fc80008410000 */
[----:B------:R-:W-:-:S07]  /*1310*/  @P0 FADD.FTZ R133, R44, R133 ;  /* 0x000000852c850221 */ /* 0x000fce0000010000 */
.L_x_4445:
[----:B------:R-:W-:Y:S05]  /*1320*/  BSYNC B0 ;  /* 0x0000000000007941 */ /* 0x000fea0003800000 */
.L_x_4443:
[----:B------:R-:W-:Y:S04]  /*1330*/  BSSY B0, `(.L_x_4446) ;  /* 0x000000a000007945 */ /* 0x000fe80003800000 */
[----:B------:R-:W-:Y:S05]  /*1340*/  @P3 BRA `(.L_x_4447) ;  /* 0x0000000000103947 */ /* 0x000fea0003800000 */
[----:B------:R-:W-:Y:S01]  /*1350*/  MOV R131, RZ ;  /* 0x000000ff00837202 */ /* 0x000fe20000000f00 */
[----:B------:R-:W-:Y:S06]  /*1360*/  @!P0 BRA `(.L_x_4448) ;  /* 0x0000000000188947 */ /* 0x000fec0003800000 */
[----:B-----5:R-:W-:Y:S01]  /*1370*/  HADD2.F32 R131, -RZ, R38.H0_H0 ;  /* 0x20000026ff837230 */ /* 0x020fe20000004100 */
[----:B------:R-:W-:Y:S06]  /*1380*/  BRA `(.L_x_4448) ;  /* 0x0000000000107947 */ /* 0x000fec0003800000 */
.L_x_4447:
[----:B-----5:R-:W-:Y:S02]  /*1390*/  HADD2.F32 R131, -RZ, R42.H0_H0 ;  /* 0x2000002aff837230 */ /* 0x020fe40000004100 */
[----:B0-----:R-:W-:-:S03]  /*13a0*/  @P0 HADD2.F32 R44, -RZ, R38.H0_H0 ;  /* 0x20000026ff2c0230 */ /* 0x001fc60000004100 */
[----:B------:R-:W-:-:S04]  /*13b0*/  FMUL.FTZ R131, R131, UR8 ;  /* 0x0000000883837c20 */ /* 0x000fc80008410000 */
[----:B------:R-:W-:-:S07]  /*13c0*/  @P0 FADD.FTZ R131, R44, R131 ;  /* 0x000000832c830221 */ /* 0x000fce0000010000 */
.L_x_4448:
[----:B------:R-:W-:Y:S05]  /*13d0*/  BSYNC B0 ;  /* 0x0000000000007941 */ /* 0x000fea0003800000 */
.L_x_4446:
[----:B------:R-:W-:Y:S04]  /*13e0*/  BSSY B0, `(.L_x_4449) ;  /* 0x000000a000007945 */ /* 0x000fe80003800000 */
[----:B------:R-:W-:Y:S05]  /*13f0*/  @P3 BRA `(.L_x_4450) ;  /* 0x0000000000103947 */ /* 0x000fea0003800000 */
[----:B------:R-:W-:Y:S01]  /*1400*/  HFMA2.MMA R129, -RZ, RZ, 0, 0 ;  /* 0x00000000ff817435 */ /* 0x000fe200000001ff */
[----:B------:R-:W-:Y:S10]  /*1410*/  @!P0 BRA `(.L_x_4451) ;  /* 0x0000000000188947 */ /* 0x000ff40003800000 */
[----:B-----5:R-:W-:Y:S01]  /*1420*/  HADD2.F32 R129, -RZ, R38.H1_H1 ;  /* 0x30000026ff817230 */ /* 0x020fe20000004100 */
[----:B------:R-:W-:Y:S06]  /*1430*/  BRA `(.L_x_4451) ;  /* 0x0000000000107947 */ /* 0x000fec0003800000 */
.L_x_4450:
[----:B-----5:R-:W-:Y:S02]  /*1440*/  HADD2.F32 R129, -RZ, R42.H1_H1 ;  /* 0x3000002aff817230 */ /* 0x020fe40000004100 */
[----:B0-----:R-:W-:-:S03]  /*1450*/  @P0 HADD2.F32 R44, -RZ, R38.H1_H1 ;  /* 0x30000026ff2c0230 */ /* 0x001fc60000004100 */
[----:B------:R-:W-:-:S04]  /*1460*/  FMUL.FTZ R129, R129, UR8 ;  /* 0x0000000881817c20 */ /* 0x000fc80008410000 */
[----:B------:R-:W-:-:S07]  /*1470*/  @P0 FADD.FTZ R129, R44, R129 ;  /* 0x000000812c810221 */ /* 0x000fce0000010000 */
.L_x_4451:
[----:B------:R-:W-:Y:S05]  /*1480*/  BSYNC B0 ;  /* 0x0000000000007941 */ /* 0x000fea0003800000 */
.L_x_4449:
[----:B------:R-:W-:Y:S04]  /*1490*/  BSSY B0, `(.L_x_4452) ;  /* 0x000000a000007945 */ /* 0x000fe80003800000 */
[----:B------:R-:W-:Y:S05]  /*14a0*/  @P3 BRA `(.L_x_4453) ;  /* 0x0000000000103947 */ /* 0x000fea0003800000 */
[----:B------:R-:W-:Y:S01]  /*14b0*/  MOV R127, RZ ;  /* 0x000000ff007f7202 */ /* 0x000fe20000000f00 */
[----:B------:R-:W-:Y:S06]  /*14c0*/  @!P0 BRA `(.L_x_4454) ;  /* 0x0000000000188947 */ /* 0x000fec0003800000 */
[----:B-----5:R-:W-:Y:S01]  /*14d0*/  HADD2.F32 R127, -RZ, R39.H0_H0 ;  /* 0x20000027ff7f7230 */ /* 0x020fe20000004100 */
[----:B------:R-:W-:Y:S06]  /*14e0*/  BRA `(.L_x_4454) ;  /* 0x0000000000107947 */ /* 0x000fec0003800000 */
.L_x_4453:
[----:B-----5:R-:W-:Y:S02]  /*14f0*/  HADD2.F32 R127, -RZ, R43.H0_H0 ;  /* 0x2000002bff7f7230 */ /* 0x020fe40000004100 */
[----:B0-----:R-:W-:-:S03]  /*1500*/  @P0 HADD2.F32 R44, -RZ, R39.H0_H0 ;  /* 0x20000027ff2c0230 */ /* 0x001fc60000004100 */
[----:B------:R-:W-:-:S04]  /*1510*/  FMUL.FTZ R127, R127, UR8 ;  /* 0x000000087f7f7c20 */ /* 0x000fc80008410000 */
[----:B------:R-:W-:-:S07]  /*1520*/  @P0 FADD.FTZ R127, R44, R127 ;  /* 0x0000007f2c7f0221 */ /* 0x000fce0000010000 */
.L_x_4454:
[----:B------:R-:W-:Y:S05]  /*1530*/  BSYNC B0 ;  /* 0x0000000000007941 */ /* 0x000fea0003800000 */
.L_x_4452:
[----:B------:R-:W-:Y:S04]  /*1540*/  BSSY B0, `(.L_x_4455) ;  /* 0x000000a000007945 */ /* 0x000fe80003800000 */
[----:B------:R-:W-:Y:S05]  /*1550*/  @P3 BRA `(.L_x_4456) ;  /* 0x0000000000103947 */ /* 0x000fea0003800000 */
[----:B------:R-:W-:Y:S01]  /*1560*/  HFMA2.MMA R125, -RZ, RZ, 0, 0 ;  /* 0x00000000ff7d7435 */ /* 0x000fe200000001ff */
[----:B------:R-:W-:Y:S10]  /*1570*/  @!P0 BRA `(.L_x_4457) ;  /* 0x0000000000188947 */ /* 0x000ff40003800000 */
[----:B-----5:R-:W-:Y:S01]  /*1580*/  HADD2.F32 R125, -RZ, R39.H1_H1 ;  /* 0x30000027ff7d7230 */ /* 0x020fe20000004100 */
[----:B------:R-:W-:Y:S06]  /*1590*/  BRA `(.L_x_4457) ;  /* 0x0000000000107947 */ /* 0x000fec0003800000 */
.L_x_4456:
[----:B-----5:R-:W-:Y:S02]  /*15a0*/  HADD2.F32 R125, -RZ, R43.H1_H1 ;  /* 0x3000002bff7d7230 */ /* 0x020fe40000004100 */
[----:B0-----:R-:W-:-:S03]  /*15b0*/  @P0 HADD2.F32 R44, -RZ, R39.H1_H1 ;  /* 0x30000027ff2c0230 */ /* 0x001fc60000004100 */
[----:B------:R-:W-:-:S04]  /*15c0*/  FMUL.FTZ R125, R125, UR8 ;  /* 0x000000087d7d7c20 */ /* 0x000fc80008410000 */
[----:B------:R-:W-:-:S07]  /*15d0*/  @P0 FADD.FTZ R125, R44, R125 ;  /* 0x0000007d2c7d0221 */ /* 0x000fce0000010000 */
.L_x_4457:
[----:B------:R-:W-:Y:S05]  /*15e0*/  BSYNC B0 ;  /* 0x0000000000007941 */ /* 0x000fea0003800000 */
.L_x_4455:
[----:B0-----:R-:W0:Y:S01]  /*15f0*/  @P2 LDC.64 R52, c[0x0][0x220] ;  /* 0x00008800ff342b82 */ /* 0x001e220000000a00 */
[----:B------:R-:W-:Y:S01]  /*1600*/  IMAD.WIDE.U32 R54, R141, 0x10, R48 ;  /* 0x000000108d367825 */ /* 0x000fe200078e0030 */
[----:B------:R-:W-:Y:S02]  /*1610*/  @P2 IADD3 R141, R122, 0x100, RZ ;  /* 0x000001007a8d2810 */ /* 0x000fe40007ffe0ff */
[----:B------:R-:W-:Y:S02]  /*1620*/  IADD3 R157, R124, 0x100, RZ ;  /* 0x000001007c9d7810 */ /* 0x000fe40007ffe0ff */
[----:B------:R-:W-:Y:S02]  /*1630*/  F2FP.F16.F32.PACK_AB R47, R125, R127 ;  /* 0x0000007f7d2f723e */ /* 0x000fe400000000ff */
[----:B------:R-:W1:Y:S01]  /*1640*/  @P0 LDC.64 R50, c[0x0][0x230] ;  /* 0x00008c00ff320b82 */ /* 0x000e620000000a00 */
[----:B------:R-:W-:Y:S02]  /*1650*/  F2FP.F16.F32.PACK_AB R46, R129, R131 ;  /* 0x00000083812e723e */ /* 0x000fe400000000ff */
[----:B------:R-:W-:-:S02]  /*1660*/  F2FP.F16.F32.PACK_AB R45, R133, R135 ;  /* 0x00000087852d723e */ /* 0x000fc400000000ff */
[----:B------:R-:W-:-:S05]  /*1670*/  F2FP.F16.F32.PACK_AB R44, R137, R139 ;  /* 0x0000008b892c723e */ /* 0x000fca00000000ff */
        /* <DEDUP_REMOVED lines=9> */
[----:B-----5:R-:W-:Y:S01]  /*1710*/  HADD2.F32 R141, -RZ, R36.H0_H0 ;  /* 0x20000024ff8d7230 */ /* 0x020fe20000004100 */
[----:B------:R-:W-:Y:S06]  /*1720*/  BRA `(.L_x_4460) ;  /* 0x0000000000107947 */ /* 0x000fec0003800000 */
.L_x_4459:
[----:B-----5:R-:W-:Y:S02]  /*1730*/  HADD2.F32 R141, -RZ, R40.H0_H0 ;  /* 0x20000028ff8d7230 */ /* 0x020fe40000004100 */
[----:B--2---:R-:W-:-:S03]  /*1740*/  @P0 HADD2.F32 R44, -RZ, R36.H0_H0 ;  /* 0x20000024ff2c0230 */ /* 0x004fc60000004100 */
[----:B------:R-:W-:-:S04]  /*1750*/  FMUL.FTZ R141, R141, UR8 ;  /* 0x000000088d8d7c20 */ /* 0x000fc80008410000 */
[----:B------:R-:W-:-:S07]  /*1760*/  @P0 FADD.FTZ R141, R44, R141 ;  /* 0x0000008d2c8d0221 */ /* 0x000fce0000010000 */
.L_x_4460:
[----:B------:R-:W-:Y:S05]  /*1770*/  BSYNC B0 ;  /* 0x0000000000007941 */ /* 0x000fea0003800000 */
.L_x_4458:
[----:B------:R-:W-:Y:S04]  /*1780*/  BSSY B0, `(.L_x_4461) ;  /* 0x000000a000007945 */ /* 0x000fe80003800000 */
[----:B------:R-:W-:Y:S05]  /*1790*/  @P3 BRA `(.L_x_4462) ;  /* 0x0000000000103947 */ /* 0x000fea0003800000 */
[----:B------:R-:W-:Y:S01]  /*17a0*/  HFMA2.MMA R143, -RZ, RZ, 0, 0 ;  /* 0x00000000ff8f7435 */ /* 0x000fe200000001ff */
[----:B------:R-:W-:Y:S10]  /*17b0*/  @!P0 BRA `(.L_x_4463) ;  /* 0x0000000000188947 */ /* 0x000ff40003800000 */
[----:B-----5:R-:W-:Y:S01]  /*17c0*/  HADD2.F32 R143, -RZ, R36.H1_H1 ;  /* 0x30000024ff8f7230 */ /* 0x020fe20000004100 */
[----:B------:R-:W-:Y:S06]  /*17d0*/  BRA `(.L_x_4463) ;  /* 0x0000000000107947 */ /* 0x000fec0003800000 */
.L_x_4462:
[----:B-----5:R-:W-:Y:S02]  /*17e0*/  HADD2.F32 R143, -RZ, R40.H1_H1 ;  /* 0x30000028ff8f7230 */ /* 0x020fe40000004100 */
[----:B--2---:R-:W-:-:S03]  /*17f0*/  @P0 HADD2.F32 R44, -RZ, R36.H1_H1 ;  /* 0x30000024ff2c0230 */ /* 0x004fc60000004100 */
[----:B------:R-:W-:-:S04]  /*1800*/  FMUL.FTZ R143, R143, UR8 ;  /* 0x000000088f8f7c20 */ /* 0x000fc80008410000 */
[----:B------:R-:W-:-:S07]  /*1810*/  @P0 FADD.FTZ R143, R44, R143 ;  /* 0x0000008f2c8f0221 */ /* 0x000fce0000010000 */
.L_x_4463:
[----:B------:R-:W-:Y:S05]  /*1820*/  BSYNC B0 ;  /* 0x0000000000007941 */ /* 0x000fea0003800000 */
.L_x_4461:
[----:B------:R-:W-:Y:S04]  /*1830*/  BSSY B0, `(.L_x_4464) ;  /* 0x000000a000007945 */ /* 0x000fe80003800000 */
[----:B------:R-:W-:Y:S05]  /*1840*/  @P3 BRA `(.L_x_4465) ;  /* 0x0000000000103947 */ /* 0x000fea0003800000 */
[----:B------:R-:W-:Y:S01]  /*1850*/  MOV R145, RZ ;  /* 0x000000ff00917202 */ /* 0x000fe20000000f00 */
[----:B------:R-:W-:Y:S06]  /*1860*/  @!P0 BRA `(.L_x_4466) ;  /* 0x0000000000188947 */ /* 0x000fec0003800000 */
[----:B-----5:R-:W-:Y:S01]  /*1870*/  HADD2.F32 R145, -RZ, R37.H0_H0 ;  /* 0x20000025ff917230 */ /* 0x020fe20000004100 */
[----:B------:R-:W-:Y:S06]  /*1880*/  BRA `(.L_x_4466) ;  /* 0x0000000000107947 */ /* 0x000fec0003800000 */
.L_x_4465:
[----:B-----5:R-:W-:Y:S02]  /*1890*/  HADD2.F32 R145, -RZ, R41.H0_H0 ;  /* 0x20000029ff917230 */ /* 0x020fe40000004100 */
[----:B--2---:R-:W-:-:S03]  /*18a0*/  @P0 HADD2.F32 R44, -RZ, R37.H0_H0 ;  /* 0x20000025ff2c0230 */ /* 0x004fc60000004100 */
[----:B------:R-:W-:-:S04]  /*18b0*/  FMUL.FTZ R145, R145, UR8 ;  /* 0x0000000891917c20 */ /* 0x000fc80008410000 */
[----:B------:R-:W-:-:S07]  /*18c0*/  @P0 FADD.FTZ R145, R44, R145 ;  /* 0x000000912c910221 */ /* 0x000fce0000010000 */
.L_x_4466:
[----:B------:R-:W-:Y:S05]  /*18d0*/  BSYNC B0 ;  /* 0x0000000000007941 */ /* 0x000fea0003800000 */
.L_x_4464:
[----:B------:R-:W-:Y:S04]  /*18e0*/  BSSY B0, `(.L_x_4467) ;  /* 0x000000a000007945 */ /* 0x000fe80003800000 */
[----:B------:R-:W-:Y:S05]  /*18f0*/  @P3 BRA `(.L_x_4468) ;  /* 0x0000000000103947 */ /* 0x000fea0003800000 */
[----:B------:R-:W-:Y:S01]  /*1900*/  HFMA2.MMA R147, -RZ, RZ, 0, 0 ;  /* 0x00000000ff937435 */ /* 0x000fe200000001ff */
[----:B------:R-:W-:Y:S10]  /*1910*/  @!P0 BRA `(.L_x_4469) ;  /* 0x0000000000188947 */ /* 0x000ff40003800000 */
[----:B-----5:R-:W-:Y:S01]  /*1920*/  HADD2.F32 R147, -RZ, R37.H1_H1 ;  /* 0x30000025ff937230 */ /* 0x020fe20000004100 */
[----:B------:R-:W-:Y:S06]  /*1930*/  BRA `(.L_x_4469) ;  /* 0x0000000000107947 */ /* 0x000fec0003800000 */
.L_x_4468:
[----:B-----5:R-:W-:Y:S02]  /*1940*/  HADD2.F32 R147, -RZ, R41.H1_H1 ;  /* 0x30000029ff937230 */ /* 0x020fe40000004100 */
[----:B--2---:R-:W-:-:S03]  /*1950*/  @P0 HADD2.F32 R44, -RZ, R37.H1_H1 ;  /* 0x30000025ff2c0230 */ /* 0x004fc60000004100 */
[----:B------:R-:W-:-:S04]  /*1960*/  FMUL.FTZ R147, R147, UR8 ;  /* 0x0000000893937c20 */ /* 0x000fc80008410000 */
[----:B------:R-:W-:-:S07]  /*1970*/  @P0 FADD.FTZ R147, R44, R147 ;  /* 0x000000932c930221 */ /* 0x000fce0000010000 */
.L_x_4469:
[----:B------:R-:W-:Y:S05]  /*1980*/  BSYNC B0 ;  /* 0x0000000000007941 */ /* 0x000fea0003800000 */
.L_x_4467:
[----:B------:R-:W-:Y:S04]  /*1990*/  BSSY B0, `(.L_x_4470) ;  /* 0x000000a000007945 */ /* 0x000fe80003800000 */
[----:B------:R-:W-:Y:S05]  /*19a0*/  @P3 BRA `(.L_x_4471) ;  /* 0x0000000000103947 */ /* 0x000fea0003800000 */
[----:B------:R-:W-:Y:S01]  /*19b0*/  MOV R149, RZ ;  /* 0x000000ff00957202 */ /* 0x000fe20000000f00 */
[----:B------:R-:W-:Y:S06]  /*19c0*/  @!P0 BRA `(.L_x_4472) ;  /* 0x0000000000188947 */ /* 0x000fec0003800000 */
[----:B-----5:R-:W-:Y:S01]  /*19d0*/  HADD2.F32 R149, -RZ, R38.H0_H0 ;  /* 0x20000026ff957230 */ /* 0x020fe20000004100 */
[----:B------:R-:W-:Y:S06]  /*19e0*/  BRA `(.L_x_4472) ;  /* 0x0000000000107947 */ /* 0x000fec0003800000 */
.L_x_4471:
[----:B-----5:R-:W-:Y:S02]  /*19f0*/  HADD2.F32 R149, -RZ, R42.H0_H0 ;  /* 0x2000002aff957230 */ /* 0x020fe40000004100 */
[----:B--2---:R-:W-:-:S03]  /*1a00*/  @P0 HADD2.F32 R44, -RZ, R38.H0_H0 ;  /* 0x20000026ff2c0230 */ /* 0x004fc60000004100 */
[----:B------:R-:W-:-:S04]  /*1a10*/  FMUL.FTZ R149, R149, UR8 ;  /* 0x0000000895957c20 */ /* 0x000fc80008410000 */
[----:B------:R-:W-:-:S07]  /*1a20*/  @P0 FADD.FTZ R149, R44, R149 ;  /* 0x000000952c950221 */ /* 0x000fce0000010000 */
.L_x_4472:
[----:B------:R-:W-:Y:S05]  /*1a30*/  BSYNC B0 ;  /* 0x0000000000007941 */ /* 0x000fea0003800000 */
.L_x_4470:
[----:B------:R-:W-:Y:S04]  /*1a40*/  BSSY B0, `(.L_x_4473) ;  /* 0x000000a000007945 */ /* 0x000fe80003800000 */
[----:B------:R-:W-:Y:S05]  /*1a50*/  @P3 BRA `(.L_x_4474) ;  /* 0x0000000000103947 */ /* 0x000fea0003800000 */
[----:B------:R-:W-:Y:S01]  /*1a60*/  HFMA2.MMA R151, -RZ, RZ, 0, 0 ;  /* 0x00000000ff977435 */ /* 0x000fe200000001ff */
[----:B------:R-:W-:Y:S10]  /*1a70*/  @!P0 BRA `(.L_x_4475) ;  /* 0x0000000000188947 */ /* 0x000ff40003800000 */
[----:B-----5:R-:W-:Y:S01]  /*1a80*/  HADD2.F32 R151, -RZ, R38.H1_H1 ;  /* 0x30000026ff977230 */ /* 0x020fe20000004100 */
[----:B------:R-:W-:Y:S06]  /*1a90*/  BRA `(.L_x_4475) ;  /* 0x0000000000107947 */ /* 0x000fec0003800000 */
.L_x_4474:
[----:B-----5:R-:W-:Y:S02]  /*1aa0*/  HADD2.F32 R151, -RZ, R42.H1_H1 ;  /* 0x3000002aff977230 */ /* 0x020fe40000004100 */
[----:B--2---:R-:W-:-:S03]  /*1ab0*/  @P0 HADD2.F32 R44, -RZ, R38.H1_H1 ;  /* 0x30000026ff2c0230 */ /* 0x004fc60000004100 */
[----:B------:R-:W-:-:S04]  /*1ac0*/  FMUL.FTZ R151, R151, UR8 ;  /* 0x0000000897977c20 */ /* 0x000fc80008410000 */
[----:B------:R-:W-:-:S07]  /*1ad0*/  @P0 FADD.FTZ R151, R44, R151 ;  /* 0x000000972c970221 */ /* 0x000fce0000010000 */
.L_x_4475:
[----:B------:R-:W-:Y:S05]  /*1ae0*/  BSYNC B0 ;  /* 0x0000000000007941 */ /* 0x000fea0003800000 */
.L_x_4473:
[----:B------:R-:W-:Y:S04]  /*1af0*/  BSSY B0, `(.L_x_4476) ;  /* 0x000000a000007945 */ /* 0x000fe80003800000 */
[----:B------:R-:W-:Y:S05]  /*1b00*/  @P3 BRA `(.L_x_4477) ;  /* 0x0000000000103947 */ /* 0x000fea0003800000 */
[----:B------:R-:W-:Y:S01]  /*1b10*/  MOV R153, RZ ;  /* 0x000000ff00997202 */ /* 0x000fe20000000f00 */
[----:B------:R-:W-:Y:S06]  /*1b20*/  @!P0 BRA `(.L_x_4478) ;  /* 0x0000000000188947 */ /* 0x000fec0003800000 */
[----:B-----5:R-:W-:Y:S01]  /*1b30*/  HADD2.F32 R153, -RZ, R39.H0_H0 ;  /* 0x20000027ff997230 */ /* 0x020fe20000004100 */
[----:B------:R-:W-:Y:S06]  /*1b40*/  BRA `(.L_x_4478) ;  /* 0x0000000000107947 */ /* 0x000fec0003800000 */
.L_x_4477:
[----:B-----5:R-:W-:Y:S02]  /*1b50*/  HADD2.F32 R153, -RZ, R43.H0_H0 ;  /* 0x2000002bff997230 */ /* 0x020fe40000004100 */
[----:B--2---:R-:W-:-:S03]  /*1b60*/  @P0 HADD2.F32 R44, -RZ, R39.H0_H0 ;  /* 0x20000027ff2c0230 */ /* 0x004fc60000004100 */
[----:B------:R-:W-:-:S04]  /*1b70*/  FMUL.FTZ R153, R153, UR8 ;  /* 0x0000000899997c20 */ /* 0x000fc80008410000 */
[----:B------:R-:W-:-:S07]  /*1b80*/  @P0 FADD.FTZ R153, R44, R153 ;  /* 0x000000992c990221 */ /* 0x000fce0000010000 */
.L_x_4478:
[----:B------:R-:W-:Y:S05]  /*1b90*/  BSYNC B0 ;  /* 0x0000000000007941 */ /* 0x000fea0003800000 */
.L_x_4476:
[----:B------:R-:W-:Y:S04]  /*1ba0*/  BSSY B0, `(.L_x_4479) ;  /* 0x000000a000007945 */ /* 0x000fe80003800000 */
[----:B------:R-:W-:Y:S05]  /*1bb0*/  @P3 BRA `(.L_x_4480) ;  /* 0x0000000000103947 */ /* 0x000fea0003800000 */
[----:B------:R-:W-:Y:S01]  /*1bc0*/  HFMA2.MMA R155, -RZ, RZ, 0, 0 ;  /* 0x00000000ff9b7435 */ /* 0x000fe200000001ff */
[----:B------:R-:W-:Y:S10]  /*1bd0*/  @!P0 BRA `(.L_x_4481) ;  /* 0x0000000000188947 */ /* 0x000ff40003800000 */
[----:B-----5:R-:W-:Y:S01]  /*1be0*/  HADD2.F32 R155, -RZ, R39.H1_H1 ;  /* 0x30000027ff9b7230 */ /* 0x020fe20000004100 */
[----:B------:R-:W-:Y:S06]  /*1bf0*/  BRA `(.L_x_4481) ;  /* 0x0000000000107947 */ /* 0x000fec0003800000 */
.L_x_4480:
[----:B-----5:R-:W-:Y:S02]  /*1c00*/  HADD2.F32 R155, -RZ, R43.H1_H1 ;  /* 0x3000002bff9b7230 */ /* 0x020fe40000004100 */
[----:B--2---:R-:W-:-:S03]  /*1c10*/  @P0 HADD2.F32 R44, -RZ, R39.H1_H1 ;  /* 0x30000027ff2c0230 */ /* 0x004fc60000004100 */
[----:B------:R-:W-:-:S04]  /*1c20*/  FMUL.FTZ R155, R155, UR8 ;  /* 0x000000089b9b7c20 */ /* 0x000fc80008410000 */
[----:B------:R-:W-:-:S07]  /*1c30*/  @P0 FADD.FTZ R155, R44, R155 ;  /* 0x0000009b2c9b0221 */ /* 0x000fce0000010000 */
.L_x_4481:
[----:B------:R-:W-:Y:S05]  /*1c40*/  BSYNC B0 ;  /* 0x0000000000007941 */ /* 0x000fea0003800000 */
.L_x_4479:
[----:B--2---:R-:W0:Y:S01]  /*1c50*/  @P2 LDC.64 R54, c[0x0][0x220] ;  /* 0x00008800ff362b82 */ /* 0x004e220000000a00 */
        /* <DEDUP_REMOVED lines=19> */
.L_x_4483:
[----:B-----5:R-:W-:Y:S02]  /*1d90*/  HADD2.F32 R157, -RZ, R40.H0_H0 ;  /* 0x20000028ff9d7230 */ /* 0x020fe40000004100 */
[----:B--2---:R-:W-:-:S03]  /*1da0*/  @P0 HADD2.F32 R44, -RZ, R36.H0_H0 ;  /* 0x20000024ff2c0230 */ /* 0x004fc60000004100 */
[----:B------:R-:W-:-:S04]  /*1db0*/  FMUL.FTZ R157, R157, UR8 ;  /* 0x000000089d9d7c20 */ /* 0x000fc80008410000 */
[----:B------:R-:W-:-:S07]  /*1dc0*/  @P0 FADD.FTZ R157, R44, R157 ;  /* 0x0000009d2c9d0221 */ /* 0x000fce0000010000 */
.L_x_4484:
[----:B------:R-:W-:Y:S05]  /*1dd0*/  BSYNC B0 ;  /* 0x0000000000007941 */ /* 0x000fea0003800000 */
.L_x_4482:
[----:B------:R-:W-:Y:S04]  /*1de0*/  BSSY B0, `(.L_x_4485) ;  /* 0x000000a000007945 */ /* 0x000fe80003800000 */
[----:B------:R-:W-:Y:S05]  /*1df0*/  @P3 BRA `(.L_x_4486) ;  /* 0x0000000000103947 */ /* 0x000fea0003800000 */
[----:B------:R-:W-:Y:S01]  /*1e00*/  HFMA2.MMA R159, -RZ, RZ, 0, 0 ;  /* 0x00000000ff9f7435 */ /* 0x000fe200000001ff */
[----:B------:R-:W-:Y:S10]  /*1e10*/  @!P0 BRA `(.L_x_4487) ;  /* 0x0000000000188947 */ /* 0x000ff40003800000 */
[----:B-----5:R-:W-:Y:S01]  /*1e20*/  HADD2.F32 R159, -RZ, R36.H1_H1 ;  /* 0x30000024ff9f7230 */ /* 0x020fe20000004100 */
[----:B------:R-:W-:Y:S06]  /*1e30*/  BRA `(.L_x_4487) ;  /* 0x0000000000107947 */ /* 0x000fec0003800000 */
.L_x_4486:
[----:B-----5:R-:W-:Y:S02]  /*1e40*/  HADD2.F32 R159, -RZ, R40.H1_H1 ;  /* 0x30000028ff9f7230 */ /* 0x020fe40000004100 */
[----:B--2---:R-:W-:-:S03]  /*1e50*/  @P0 HADD2.F32 R44, -RZ, R36.H1_H1 ;  /* 0x30000024ff2c0230 */ /* 0x004fc60000004100 */
[----:B------:R-:W-:-:S04]  /*1e60*/  FMUL.FTZ R159, R159, UR8 ;  /* 0x000000089f9f7c20 */ /* 0x000fc80008410000 */
[----:B------:R-:W-:-:S07]  /*1e70*/  @P0 FADD.FTZ R159, R44, R159 ;  /* 0x0000009f2c9f0221 */ /* 0x000fce0000010000 */
.L_x_4487:
[----:B------:R-:W-:Y:S05]  /*1e80*/  BSYNC B0 ;  /* 0x0000000000007941 */ /* 0x000fea0003800000 */
.L_x_4485:
[----:B------:R-:W-:Y:S04]  /*1e90*/  BSSY B0, `(.L_x_4488) ;  /* 0x000000a000007945 */ /* 0x000fe80003800000 */
[----:B------:R-:W-:Y:S05]  /*1ea0*/  @P3 BRA `(.L_x_4489) ;  /* 0x0000000000103947 */ /* 0x000fea0003800000 */
[----:B------:R-:W-:Y:S01]  /*1eb0*/  MOV R161, RZ ;  /* 0x000000ff00a17202 */ /* 0x000fe20000000f00 */
[----:B------:R-:W-:Y:S06]  /*1ec0*/  @!P0 BRA `(.L_x_4490) ;  /* 0x0000000000188947 */ /* 0x000fec0003800000 */
[----:B-----5:R-:W-:Y:S01]  /*1ed0*/  HADD2.F32 R161, -RZ, R37.H0_H0 ;  /* 0x20000025ffa17230 */ /* 0x020fe20000004100 */
[----:B------:R-:W-:Y:S06]  /*1ee0*/  BRA `(.L_x_4490) ;  /* 0x0000000000107947 */ /* 0x000fec0003800000 */
.L_x_4489:
[----:B-----5:R-:W-:Y:S02]  /*1ef0*/  HADD2.F32 R161, -RZ, R41.H0_H0 ;  /* 0x20000029ffa17230 */ /* 0x020fe40000004100 */
[----:B--2---:R-:W-:-:S03]  /*1f00*/  @P0 HADD2.F32 R44, -RZ, R37.H0_H0 ;  /* 0x20000025ff2c0230 */ /* 0x004fc60000004100 */
[----:B------:R-:W-:-:S04]  /*1f10*/  FMUL.FTZ R161, R161, UR8 ;  /* 0x00000008a1a17c20 */ /* 0x000fc80008410000 */
[----:B------:R-:W-:-:S07]  /*1f20*/  @P0 FADD.FTZ R161, R44, R161 ;  /* 0x000000a12ca10221 */ /* 0x000fce0000010000 */
.L_x_4490:
[----:B------:R-:W-:Y:S05]  /*1f30*/  BSYNC B0 ;  /* 0x0000000000007941 */ /* 0x000fea0003800000 */
.L_x_4488:
[----:B------:R-:W-:Y:S04]  /*1f40*/  BSSY B0, `(.L_x_4491) ;  /* 0x000000a000007945 */ /* 0x000fe80003800000 */
[----:B------:R-:W-:Y:S05]  /*1f50*/  @P3 BRA `(.L_x_4492) ;  /* 0x0000000000103947 */ /* 0x000fea0003800000 */
[----:B------:R-:W-:Y:S01]  /*1f60*/  HFMA2.MMA R163, -RZ, RZ, 0, 0 ;  /* 0x00000000ffa37435 */ /* 0x000fe200000001ff */
[----:B------:R-:W-:Y:S10]  /*1f70*/  @!P0 BRA `(.L_x_4493) ;  /* 0x0000000000188947 */ /* 0x000ff40003800000 */
[----:B-----5:R-:W-:Y:S01]  /*1f80*/  HADD2.F32 R163, -RZ, R37.H1_H1 ;  /* 0x30000025ffa37230 */ /* 0x020fe20000004100 */
[----:B------:R-:W-:Y:S06]  /*1f90*/  BRA `(.L_x_4493) ;  /* 0x0000000000107947 */ /* 0x000fec0003800000 */
.L_x_4492:
[----:B-----5:R-:W-:Y:S02]  /*1fa0*/  HADD2.F32 R163, -RZ, R41.H1_H1 ;  /* 0x30000029ffa37230 */ /* 0x020fe40000004100 */
[----:B--2---:R-:W-:-:S03]  /*1fb0*/  @P0 HADD2.F32 R44, -RZ, R37.H1_H1 ;  /* 0x30000025ff2c0230 */ /* 0x004fc60000004100 */
[----:B------:R-:W-:-:S04]  /*1fc0*/  FMUL.FTZ R163, R163, UR8 ;  /* 0x00000008a3a37c20 */ /* 0x000fc80008410000 */
[----:B------:R-:W-:-:S07]  /*1fd0*/  @P0 FADD.FTZ R163, R44, R163 ;  /* 0x000000a32ca30221 */ /* 0x000fce0000010000 */
.L_x_4493:
[----:B------:R-:W-:Y:S05]  /*1fe0*/  BSYNC B0 ;  /* 0x0000000000007941 */ /* 0x000fea0003800000 */
.L_x_4491:
[----:B------:R-:W-:Y:S04]  /*1ff0*/  BSSY B0, `(.L_x_4494) ;  /* 0x000000a000007945 */ /* 0x000fe80003800000 */
[----:B------:R-:W-:Y:S05]  /*2000*/  @P3 BRA `(.L_x_4495) ;  /* 0x0000000000103947 */ /* 0x000fea0003800000 */
[----:B------:R-:W-:Y:S01]  /*2010*/  MOV R165, RZ ;  /* 0x000000ff00a57202 */ /* 0x000fe20000000f00 */
[----:B------:R-:W-:Y:S06]  /*2020*/  @!P0 BRA `(.L_x_4496) ;  /* 0x0000000000188947 */ /* 0x000fec0003800000 */
[----:B-----5:R-:W-:Y:S01]  /*2030*/  HADD2.F32 R165, -RZ, R38.H0_H0 ;  /* 0x20000026ffa57230 */ /* 0x020fe20000004100 */
[----:B------:R-:W-:Y:S06]  /*2040*/  BRA `(.L_x_4496) ;  /* 0x0000000000107947 */ /* 0x000fec0003800000 */
.L_x_4495:
[----:B-----5:R-:W-:Y:S02]  /*2050*/  HADD2.F32 R165, -RZ, R42.H0_H0 ;  /* 0x2000002affa57230 */ /* 0x020fe40000004100 */
[----:B--2---:R-:W-:-:S03]  /*2060*/  @P0 HADD2.F32 R44, -RZ, R38.H0_H0 ;  /* 0x20000026ff2c0230 */ /* 0x004fc60000004100 */
[----:B------:R-:W-:-:S04]  /*2070*/  FMUL.FTZ R165, R165, UR8 ;  /* 0x00000008a5a57c20 */ /* 0x000fc80008410000 */
[----:B------:R-:W-:-:S07]  /*2080*/  @P0 FADD.FTZ R165, R44, R165 ;  /* 0x000000a52ca50221 */ /* 0x000fce0000010000 */
.L_x_4496:
[----:B------:R-:W-:Y:S05]  /*2090*/  BSYNC B0 ;  /* 0x0000000000007941 */ /* 0x000fea0003800000 */
.L_x_4494:
[----:B------:R-:W-:Y:S04]  /*20a0*/  BSSY B0, `(.L_x_4497) ;  /* 0x000000a000007945 */ /* 0x000fe80003800000 */
[----:B------:R-:W-:Y:S05]  /*20b0*/  @P3 BRA `(.L_x_4498) ;  /* 0x0000000000103947 */ /* 0x000fea0003800000 */
[----:B------:R-:W-:Y:S01]  /*20c0*/  HFMA2.MMA R116, -RZ, RZ, 0, 0 ;  /* 0x00000000ff747435 */ /* 0x000fe200000001ff */
[----:B------:R-:W-:Y:S10]  /*20d0*/  @!P0 BRA `(.L_x_4499) ;  /* 0x0000000000188947 */ /* 0x000ff40003800000 */
[----:B-----5:R-:W-:Y:S01]  /*20e0*/  HADD2.F32 R116, -RZ, R38.H1_H1 ;  /* 0x30000026ff747230 */ /* 0x020fe20000004100 */
[----:B------:R-:W-:Y:S06]  /*20f0*/  BRA `(.L_x_4499) ;  /* 0x0000000000107947 */ /* 0x000fec0003800000 */
.L_x_4498:
[----:B-----5:R-:W-:Y:S02]  /*2100*/  HADD2.F32 R116, -RZ, R42.H1_H1 ;  /* 0x3000002aff747230 */ /* 0x020fe40000004100 */
[----:B--2---:R-:W-:-:S03]  /*2110*/  @P0 HADD2.F32 R45, -RZ, R38.H1_H1 ;  /* 0x30000026ff2d0230 */ /* 0x004fc60000004100 */
[----:B------:R-:W-:-:S04]  /*2120*/  FMUL.FTZ R116, R116, UR8 ;  /* 0x0000000874747c20 */ /* 0x000fc80008410000 */
[----:B------:R-:W-:-:S07]  /*2130*/  @P0 FADD.FTZ R116, R45, R116 ;  /* 0x000000742d740221 */ /* 0x000fce0000010000 */
.L_x_4499:
[----:B------:R-:W-:Y:S05]  /*2140*/  BSYNC B0 ;  /* 0x0000000000007941 */ /* 0x000fea0003800000 */
.L_x_4497:
[----:B------:R-:W-:Y:S04]  /*2150*/  BSSY B0, `(.L_x_4500) ;  /* 0x000000a000007945 */ /* 0x000fe80003800000 */
[----:B------:R-:W-:Y:S05]  /*2160*/  @P3 BRA `(.L_x_4501) ;  /* 0x0000000000103947 */ /* 0x000fea0003800000 */
[----:B------:R-:W-:Y:S01]  /*2170*/  MOV R118, RZ ;  /* 0x000000ff00767202 */ /* 0x000fe20000000f00 */
[----:B------:R-:W-:Y:S06]  /*2180*/  @!P0 BRA `(.L_x_4502) ;  /* 0x0000000000188947 */ /* 0x000fec0003800000 */
[----:B-----5:R-:W-:Y:S01]  /*2190*/  HADD2.F32 R118, -RZ, R39.H0_H0 ;  /* 0x20000027ff767230 */ /* 0x020fe20000004100 */
[----:B------:R-:W-:Y:S06]  /*21a0*/  BRA `(.L_x_4502) ;  /* 0x0000000000107947 */ /* 0x000fec0003800000 */
.L_x_4501:
[----:B-----5:R-:W-:Y:S02]  /*21b0*/  HADD2.F32 R118, -RZ, R43.H0_H0 ;  /* 0x2000002bff767230 */ /* 0x020fe40000004100 */
[----:B--2---:R-:W-:-:S03]  /*21c0*/  @P0 HADD2.F32 R45, -RZ, R39.H0_H0 ;  /* 0x20000027ff2d0230 */ /* 0x004fc60000004100 */
[----:B------:R-:W-:-:S04]  /*21d0*/  FMUL.FTZ R118, R118, UR8 ;  /* 0x0000000876767c20 */ /* 0x000fc80008410000 */
[----:B------:R-:W-:-:S07]  /*21e0*/  @P0 FADD.FTZ R118, R45, R118 ;  /* 0x000000762d760221 */ /* 0x000fce0000010000 */
.L_x_4502:
[----:B------:R-:W-:Y:S05]  /*21f0*/  BSYNC B0 ;  /* 0x0000000000007941 */ /* 0x000fea0003800000 */
.L_x_4500:
[----:B------:R-:W-:Y:S04]  /*2200*/  BSSY B0, `(.L_x_4503) ;  /* 0x000000a000007945 */ /* 0x000fe80003800000 */
[----:B------:R-:W-:Y:S05]  /*2210*/  @P3 BRA `(.L_x_4504) ;  /* 0x0000000000103947 */ /* 0x000fea0003800000 */
[----:B------:R-:W-:Y:S01]  /*2220*/  HFMA2.MMA R120, -RZ, RZ, 0, 0 ;  /* 0x00000000ff787435 */ /* 0x000fe200000001ff */
[----:B------:R-:W-:Y:S10]  /*2230*/  @!P0 BRA `(.L_x_4505) ;  /* 0x0000000000188947 */ /* 0x000ff40003800000 */
[----:B-----5:R-:W-:Y:S01]  /*2240*/  HADD2.F32 R120, -RZ, R39.H1_H1 ;  /* 0x30000027ff787230 */ /* 0x020fe20000004100 */
[----:B------:R-:W-:Y:S06]  /*2250*/  BRA `(.L_x_4505) ;  /* 0x0000000000107947 */ /* 0x000fec0003800000 */
.L_x_4504:
[----:B-----5:R-:W-:Y:S02]  /*2260*/  HADD2.F32 R120, -RZ, R43.H1_H1 ;  /* 0x3000002bff787230 */ /* 0x020fe40000004100 */
[----:B--2---:R-:W-:-:S03]  /*2270*/  @P0 HADD2.F32 R45, -RZ, R39.H1_H1 ;  /* 0x30000027ff2d0230 */ /* 0x004fc60000004100 */
[----:B------:R-:W-:-:S04]  /*2280*/  FMUL.FTZ R120, R120, UR8 ;  /* 0x0000000878787c20 */ /* 0x000fc80008410000 */
[----:B------:R-:W-:-:S07]  /*2290*/  @P0 FADD.FTZ R120, R45, R120 ;  /* 0x000000782d780221 */ /* 0x000fce0000010000 */
.L_x_4505:
[----:B------:R-:W-:Y:S05]  /*22a0*/  BSYNC B0 ;  /* 0x0000000000007941 */ /* 0x000fea0003800000 */
.L_x_4503:
[----:B--2---:R-:W0:Y:S01]  /*22b0*/  @P2 LDC.64 R54, c[0x0][0x220] ;  /* 0x00008800ff362b82 */ /* 0x004e220000000a00 */
[----:B------:R-:W-:Y:S01]  /*22c0*/  IADD3 R126, R124, 0x200, RZ ;  /* 0x000002007c7e7810 */ /* 0x000fe20007ffe0ff */
[----:B------:R-:W-:Y:S01]  /*22d0*/  IMAD.WIDE.U32 R52, R128, 0x10, R48 ;  /* 0x0000001080347825 */ /* 0x000fe200078e0030 */
[----:B------:R-:W-:Y:S02]  /*22e0*/  @P2 IADD3 R122, R122, 0x200, RZ ;  /* 0x000002007a7a2810 */ /* 0x000fe40007ffe0ff */
[----:B------:R-:W-:Y:S02]  /*22f0*/  F2FP.F16.F32.PACK_AB R47, R120, R118 ;  /* 0x00000076782f723e */ /* 0x000fe400000000ff */
[----:B------:R-:W-:Y:S01]  /*2300*/  F2FP.F16.F32.PACK_AB R46, R116, R165 ;  /* 0x000000a5742e723e */ /* 0x000fe200000000ff */
[----:B------:R-:W1:Y:S01]  /*2310*/  @P0 LDC.64 R50, c[0x0][0x230] ;  /* 0x00008c00ff320b82 */ /* 0x000e620000000a00 */
[----:B------:R-:W-:Y:S02]  /*2320*/  F2FP.F16.F32.PACK_AB R45, R163, R161 ;  /* 0x000000a1a32d723e */ /* 0x000fe400000000ff */
        /* <DEDUP_REMOVED lines=10> */
[----:B-----5:R-:W-:Y:S01]  /*23d0*/  HADD2.F32 R54, -RZ, R36.H0_H0 ;  /* 0x20000024ff367230 */ /* 0x020fe20000004100 */
[----:B------:R-:W-:Y:S06]  /*23e0*/  BRA `(.L_x_4508) ;  /* 0x0000000000107947 */ /* 0x000fec0003800000 */
.L_x_4507:
[----:B--2--5:R-:W-:Y:S02]  /*23f0*/  HADD2.F32 R54, -RZ, R40.H0_H0 ;  /* 0x20000028ff367230 */ /* 0x024fe40000004100 */
[----:B------:R-:W-:-:S03]  /*2400*/  @P0 HADD2.F32 R45, -RZ, R36.H0_H0 ;  /* 0x20000024ff2d0230 */ /* 0x000fc60000004100 */
[----:B------:R-:W-:-:S04]  /*2410*/  FMUL.FTZ R54, R54, UR8 ;  /* 0x0000000836367c20 */ /* 0x000fc80008410000 */
[----:B------:R-:W-:-:S07]  /*2420*/  @P0 FADD.FTZ R54, R45, R54 ;  /* 0x000000362d360221 */ /* 0x000fce0000010000 */
.L_x_4508:
[----:B------:R-:W-:Y:S05]  /*2430*/  BSYNC B0 ;  /* 0x0000000000007941 */ /* 0x000fea0003800000 */
.L_x_4506:
[----:B------:R-:W-:Y:S04]  /*2440*/  BSSY B0, `(.L_x_4509) ;  /* 0x000000a000007945 */ /* 0x000fe80003800000 */
[----:B------:R-:W-:Y:S05]  /*2450*/  @P3 BRA `(.L_x_4510) ;  /* 0x0000000000103947 */ /* 0x000fea0003800000 */
[----:B------:R-:W-:Y:S01]  /*2460*/  HFMA2.MMA R122, -RZ, RZ, 0, 0 ;  /* 0x00000000ff7a7435 */ /* 0x000fe200000001ff */
[----:B------:R-:W-:Y:S10]  /*2470*/  @!P0 BRA `(.L_x_4511) ;  /* 0x0000000000188947 */ /* 0x000ff40003800000 */
[----:B-----5:R-:W-:Y:S01]  /*2480*/  HADD2.F32 R122, -RZ, R36.H1_H1 ;  /* 0x30000024ff7a7230 */ /* 0x020fe20000004100 */
[----:B------:R-:W-:Y:S06]  /*2490*/  BRA `(.L_x_4511) ;  /* 0x0000000000107947 */ /* 0x000fec0003800000 */
.L_x_4510:
[----:B-----5:R-:W-:Y:S02]  /*24a0*/  HADD2.F32 R122, -RZ, R40.H1_H1 ;  /* 0x30000028ff7a7230 */ /* 0x020fe40000004100 */
[----:B------:R-:W-:-:S03]  /*24b0*/  @P0 HADD2.F32 R45, -RZ, R36.H1_H1 ;  /* 0x30000024ff2d0230 */ /* 0x000fc60000004100 */
[----:B------:R-:W-:-:S04]  /*24c0*/  FMUL.FTZ R122, R122, UR8 ;  /* 0x000000087a7a7c20 */ /* 0x000fc80008410000 */
[----:B------:R-:W-:-:S07]  /*24d0*/  @P0 FADD.FTZ R122, R45, R122 ;  /* 0x0000007a2d7a0221 */ /* 0x000fce0000010000 */
.L_x_4511:
[----:B------:R-:W-:Y:S05]  /*24e0*/  BSYNC B0 ;  /* 0x0000000000007941 */ /* 0x000fea0003800000 */
.L_x_4509:
[----:B------:R-:W-:Y:S04]  /*24f0*/  BSSY B0, `(.L_x_4512) ;  /* 0x000000a000007945 */ /* 0x000fe80003800000 */
[----:B------:R-:W-:Y:S05]  /*2500*/  @P3 BRA `(.L_x_4513) ;  /* 0x0000000000103947 */ /* 0x000fea0003800000 */
[----:B------:R-:W-:Y:S01]  /*2510*/  MOV R51, RZ ;  /* 0x000000ff00337202 */ /* 0x000fe20000000f00 */
[----:B------:R-:W-:Y:S06]  /*2520*/  @!P0 BRA `(.L_x_4514) ;  /* 0x0000000000188947 */ /* 0x000fec0003800000 */
[----:B-----5:R-:W-:Y:S01]  /*2530*/  HADD2.F32 R51, -RZ, R37.H0_H0 ;  /* 0x20000025ff337230 */ /* 0x020fe20000004100 */
[----:B------:R-:W-:Y:S06]  /*2540*/  BRA `(.L_x_4514) ;  /* 0x0000000000107947 */ /* 0x000fec0003800000 */
.L_x_4513:
[----:B-----5:R-:W-:Y:S02]  /*2550*/  HADD2.F32 R51, -RZ, R41.H0_H0 ;  /* 0x20000029ff337230 */ /* 0x020fe40000004100 */
[----:B------:R-:W-:-:S03]  /*2560*/  @P0 HADD2.F32 R44, -RZ, R37.H0_H0 ;  /* 0x20000025ff2c0230 */ /* 0x000fc60000004100 */
[----:B------:R-:W-:-:S04]  /*2570*/  FMUL.FTZ R51, R51, UR8 ;  /* 0x0000000833337c20 */ /* 0x000fc80008410000 */
[----:B------:R-:W-:-:S07]  /*2580*/  @P0 FADD.FTZ R51, R44, R51 ;  /* 0x000000332c330221 */ /* 0x000fce0000010000 */
.L_x_4514:
[----:B------:R-:W-:Y:S05]  /*2590*/  BSYNC B0 ;  /* 0x0000000000007941 */ /* 0x000fea0003800000 */
.L_x_4512:
[----:B------:R-:W-:Y:S04]  /*25a0*/  BSSY B0, `(.L_x_4515) ;  /* 0x000000a000007945 */ /* 0x000fe80003800000 */
[----:B------:R-:W-:Y:S05]  /*25b0*/  @P3 BRA `(.L_x_4516) ;  /* 0x0000000000103947 */ /* 0x000fea0003800000 */
[----:B------:R-:W-:Y:S01]  /*25c0*/  HFMA2.MMA R53, -RZ, RZ, 0, 0 ;  /* 0x00000000ff357435 */ /* 0x000fe200000001ff */
[----:B------:R-:W-:Y:S10]  /*25d0*/  @!P0 BRA `(.L_x_4517) ;  /* 0x0000000000188947 */ /* 0x000ff40003800000 */
[----:B-----5:R-:W-:Y:S01]  /*25e0*/  HADD2.F32 R53, -RZ, R37.H1_H1 ;  /* 0x30000025ff357230 */ /* 0x020fe20000004100 */
[----:B------:R-:W-:Y:S06]  /*25f0*/  BRA `(.L_x_4517) ;  /* 0x0000000000107947 */ /* 0x000fec0003800000 */
.L_x_4516:
[----:B-----5:R-:W-:Y:S02]  /*2600*/  HADD2.F32 R53, -RZ, R41.H1_H1 ;  /* 0x30000029ff357230 */ /* 0x020fe40000004100 */
[----:B------:R-:W-:-:S03]  /*2610*/  @P0 HADD2.F32 R44, -RZ, R37.H1_H1 ;  /* 0x30000025ff2c0230 */ /* 0x000fc60000004100 */
[----:B------:R-:W-:-:S04]  /*2620*/  FMUL.FTZ R53, R53, UR8 ;  /* 0x0000000835357c20 */ /* 0x000fc80008410000 */
[----:B------:R-:W-:-:S07]  /*2630*/  @P0 FADD.FTZ R53, R44, R53 ;  /* 0x000000352c350221 */ /* 0x000fce0000010000 */
.L_x_4517:
[----:B------:R-:W-:Y:S05]  /*2640*/  BSYNC B0 ;  /* 0x0000000000007941 */ /* 0x000fea0003800000 */
.L_x_4515:
[----:B------:R-:W-:Y:S04]  /*2650*/  BSSY B0, `(.L_x_4518) ;  /* 0x000000a000007945 */ /* 0x000fe80003800000 */
[----:B------:R-:W-:Y:S05]  /*2660*/  @P3 BRA `(.L_x_4519) ;  /* 0x0000000000103947 */ /* 0x000fea0003800000 */
[----:B------:R-:W-:Y:S01]  /*2670*/  MOV R52, RZ ;  /* 0x000000ff00347202 */ /* 0x000fe20000000f00 */
[----:B------:R-:W-:Y:S06]  /*2680*/  @!P0 BRA `(.L_x_4520) ;  /* 0x0000000000188947 */ /* 0x000fec0003800000 */
[----:B-----5:R-:W-:Y:S01]  /*2690*/  HADD2.F32 R52, -RZ, R38.H0_H0 ;  /* 0x20000026ff347230 */ /* 0x020fe20000004100 */
[----:B------:R-:W-:Y:S06]  /*26a0*/  BRA `(.L_x_4520) ;  /* 0x0000000000107947 */ /* 0x000fec0003800000 */
.L_x_4519:
[----:B-----5:R-:W-:Y:S02]  /*26b0*/  HADD2.F32 R52, -RZ, R42.H0_H0 ;  /* 0x2000002aff347230 */ /* 0x020fe40000004100 */
[----:B------:R-:W-:-:S03]  /*26c0*/  @P0 HADD2.F32 R45, -RZ, R38.H0_H0 ;  /* 0x20000026ff2d0230 */ /* 0x000fc60000004100 */
[----:B------:R-:W-:-:S04]  /*26d0*/  FMUL.FTZ R52, R52, UR8 ;  /* 0x0000000834347c20 */ /* 0x000fc80008410000 */
[----:B------:R-:W-:-:S07]  /*26e0*/  @P0 FADD.FTZ R52, R45, R52 ;  /* 0x000000342d340221 */ /* 0x000fce0000010000 */
.L_x_4520:
[----:B------:R-:W-:Y:S05]  /*26f0*/  BSYNC B0 ;  /* 0x0000000000007941 */ /* 0x000fea0003800000 */
.L_x_4518:
[----:B------:R-:W-:Y:S04]  /*2700*/  BSSY B0, `(.L_x_4521) ;  /* 0x000000a000007945 */ /* 0x000fe80003800000 */
[----:B------:R-:W-:Y:S05]  /*2710*/  @P3 BRA `(.L_x_4522) ;  /* 0x0000000000103947 */ /* 0x000fea0003800000 */
[----:B------:R-:W-:Y:S01]  /*2720*/  HFMA2.MMA R124, -RZ, RZ, 0, 0 ;  /* 0x00000000ff7c7435 */ /* 0x000fe200000001ff */
[----:B------:R-:W-:Y:S10]  /*2730*/  @!P0 BRA `(.L_x_4523) ;  /* 0x0000000000188947 */ /* 0x000ff40003800000 */
[----:B-----5:R-:W-:Y:S01]  /*2740*/  HADD2.F32 R124, -RZ, R38.H1_H1 ;  /* 0x30000026ff7c7230 */ /* 0x020fe20000004100 */
[----:B------:R-:W-:Y:S06]  /*2750*/  BRA `(.L_x_4523) ;  /* 0x0000000000107947 */ /* 0x000fec0003800000 */
.L_x_4522:
[----:B-----5:R-:W-:Y:S02]  /*2760*/  HADD2.F32 R124, -RZ, R42.H1_H1 ;  /* 0x3000002aff7c7230 */ /* 0x020fe40000004100 */
[----:B------:R-:W-:-:S03]  /*2770*/  @P0 HADD2.F32 R45, -RZ, R38.H1_H1 ;  /* 0x30000026ff2d0230 */ /* 0x000fc60000004100 */
[----:B------:R-:W-:-:S04]  /*2780*/  FMUL.FTZ R124, R124, UR8 ;  /* 0x000000087c7c7c20 */ /* 0x000fc80008410000 */
[----:B------:R-:W-:-:S07]  /*2790*/  @P0 FADD.FTZ R124, R45, R124 ;  /* 0x0000007c2d7c0221 */ /* 0x000fce0000010000 */
.L_x_4523:
[----:B------:R-:W-:Y:S05]  /*27a0*/  BSYNC B0 ;  /* 0x0000000000007941 */ /* 0x000fea0003800000 */
.L_x_4521:
[----:B------:R-:W-:Y:S04]  /*27b0*/  BSSY B0, `(.L_x_4524) ;  /* 0x000000a000007945 */ /* 0x000fe80003800000 */
[----:B------:R-:W-:Y:S05]  /*27c0*/  @P3 BRA `(.L_x_4525) ;  /* 0x0000000000103947 */ /* 0x000fea0003800000 */
[----:B------:R-:W-:Y:S01]  /*27d0*/  MOV R50, RZ ;  /* 0x000000ff00327202 */ /* 0x000fe20000000f00 */
[----:B------:R-:W-:Y:S06]  /*27e0*/  @!P0 BRA `(.L_x_4526) ;  /* 0x0000000000188947 */ /* 0x000fec0003800000 */
[----:B-----5:R-:W-:Y:S01]  /*27f0*/  HADD2.F32 R50, -RZ, R39.H0_H0 ;  /* 0x20000027ff327230 */ /* 0x020fe20000004100 */
[----:B------:R-:W-:Y:S06]  /*2800*/  BRA `(.L_x_4526) ;  /* 0x0000000000107947 */ /* 0x000fec0003800000 */
.L_x_4525:
[----:B-----5:R-:W-:Y:S02]  /*2810*/  HADD2.F32 R50, -RZ, R43.H0_H0 ;  /* 0x2000002bff327230 */ /* 0x020fe40000004100 */
[----:B------:R-:W-:-:S03]  /*2820*/  @P0 HADD2.F32 R45, -RZ, R39.H0_H0 ;  /* 0x20000027ff2d0230 */ /* 0x000fc60000004100 */
[----:B------:R-:W-:-:S04]  /*2830*/  FMUL.FTZ R50, R50, UR8 ;  /* 0x0000000832327c20 */ /* 0x000fc80008410000 */
[----:B------:R-:W-:-:S07]  /*2840*/  @P0 FADD.FTZ R50, R45, R50 ;  /* 0x000000322d320221 */ /* 0x000fce0000010000 */
.L_x_4526:
[----:B------:R-:W-:Y:S05]  /*2850*/  BSYNC B0 ;  /* 0x0000000000007941 */ /* 0x000fea0003800000 */
.L_x_4524:
[----:B------:R-:W-:Y:S04]  /*2860*/  BSSY B0, `(.L_x_4527) ;  /* 0x000000a000007945 */ /* 0x000fe80003800000 */
[----:B------:R-:W-:Y:S05]  /*2870*/  @P3 BRA `(.L_x_4528) ;  /* 0x0000000000103947 */ /* 0x000fea0003800000 */
[----:B------:R-:W-:Y:S01]  /*2880*/  HFMA2.MMA R55, -RZ, RZ, 0, 0 ;  /* 0x00000000ff377435 */ /* 0x000fe200000001ff */
[----:B------:R-:W-:Y:S10]  /*2890*/  @!P0 BRA `(.L_x_4529) ;  /* 0x0000000000188947 */ /* 0x000ff40003800000 */
[----:B-----5:R-:W-:Y:S01]  /*28a0*/  HADD2.F32 R55, -RZ, R39.H1_H1 ;  /* 0x30000027ff377230 */ /* 0x020fe20000004100 */
[----:B------:R-:W-:Y:S06]  /*28b0*/  BRA `(.L_x_4529) ;  /* 0x0000000000107947 */ /* 0x000fec0003800000 */
.L_x_4528:
[----:B-----5:R-:W-:Y:S02]  /*28c0*/  HADD2.F32 R55, -RZ, R43.H1_H1 ;  /* 0x3000002bff377230 */ /* 0x020fe40000004100 */
[----:B------:R-:W-:-:S03]  /*28d0*/  @P0 HADD2.F32 R44, -RZ, R39.H1_H1 ;  /* 0x30000027ff2c0230 */ /* 0x000fc60000004100 */
[----:B------:R-:W-:-:S04]  /*28e0*/  FMUL.FTZ R55, R55, UR8 ;  /* 0x0000000837377c20 */ /* 0x000fc80008410000 */
[----:B------:R-:W-:-:S07]  /*28f0*/  @P0 FADD.FTZ R55, R44, R55 ;  /* 0x000000372c370221 */ /* 0x000fce0000010000 */
.L_x_4529:
[----:B------:R-:W-:Y:S05]  /*2900*/  BSYNC B0 ;  /* 0x0000000000007941 */ /* 0x000fea0003800000 */
.L_x_4527:
[----:B------:R-:W-:Y:S01]  /*2910*/  FADD.FTZ R44, RZ, R123 ;  /* 0x0000007bff2c7221 */ /* 0x000fe20000010000 */
[----:B------:R-:W-:Y:S01]  /*2920*/  IMAD.WIDE.U32 R48, R126, 0x10, R48 ;  /* 0x000000107e307825 */ /* 0x000fe200078e0030 */
[----:B------:R-:W-:Y:S01]  /*2930*/  F2FP.F16.F32.PACK_AB R47, R55, R50 ;  /* 0x00000032372f723e */ /* 0x000fe200000000ff */
[----:B------:R-:W-:Y:S02]  /*2940*/  UMOV UR12, 0xffffffff ;  /* 0xffffffff000c7882 */ /* 0x000fe40000000000 */
[----:B------:R-:W-:Y:S01]  /*2950*/  FADD.FTZ R44, R44, R121 ;  /* 0x000000792c2c7221 */ /* 0x000fe20000010000 */
[----:B------:R-:W-:Y:S02]  /*2960*/  F2FP.F16.F32.PACK_AB R46, R124, R52 ;  /* 0x000000347c2e723e */ /* 0x000fe400000000ff */
        /* <DEDUP_REMOVED lines=29> */
[----:B------:R-:W-:-:S03]  /*2b40*/  F2FP.F16.F32.PACK_AB R44, R122, R54 ;  /* 0x000000367a2c723e */ /* 0x000fc600000000ff */
[----:B------:R-:W-:-:S04]  /*2b50*/  FADD.FTZ R45, R45, R116 ;  /* 0x000000742d2d7221 */ /* 0x000fc80000010000 */
[----:B------:R-:W-:-:S04]  /*2b60*/  FADD.FTZ R45, R45, R118 ;  /* 0x000000762d2d7221 */ /* 0x000fc80000010000 */
[----:B------:R-:W-:-:S04]  /*2b70*/  FADD.FTZ R45, R45, R120 ;  /* 0x000000782d2d7221 */ /* 0x000fc80000010000 */
[----:B------:R-:W-:-:S04]  /*2b80*/  FADD.FTZ R45, R45, R54 ;  /* 0x000000362d2d7221 */ /* 0x000fc80000010000 */
[----:B------:R-:W-:Y:S01]  /*2b90*/  FADD.FTZ R126, R45, R122 ;  /* 0x0000007a2d7e7221 */ /* 0x000fe20000010000 */
[----:B------:R-:W-:-:S03]  /*2ba0*/  F2FP.F16.F32.PACK_AB R45, R53, R51 ;  /* 0x00000033352d723e */ /* 0x000fc600000000ff */
        /* <DEDUP_REMOVED lines=108> */
.L_x_4544:
        /* <DEDUP_REMOVED lines=62> */
[C---:B------:R-:W-:Y:S02]  /*3650*/  @!P2 LEA.HI.X R45, R113.reuse, R45, R56, 0x2, P3 ;  /* 0x0000002d712da211 */ /* 0x040fe400018f1438 */
        /* <DEDUP_REMOVED lines=16> */
[----:B------:R-:W0:Y:S01]  /*3760*/  LDC.64 R116, c[0x0][0x2b8] ;  /* 0x0000ae00ff747b82 */ /* 0x000e220000000a00 */
[----:B------:R-:W-:Y:S01]  /*3770*/  SHF.R.S32.HI R47, RZ, 0x1f, R60 ;  /* 0x0000001fff2f7819 */ /* 0x000fe2000001143c */
[C---:B------:R-:W-:Y:S01]  /*3780*/  FADD.FTZ R62, -R44.reuse, R63 ;  /* 0x0000003f2c3e7221 */ /* 0x040fe20000010100 */
[C---:B------:R-:W-:Y:S01]  /*3790*/  FADD.FTZ R126, -R44.reuse, R61 ;  /* 0x0000003d2c7e7221 */ /* 0x040fe20000010100 */
[C---:B------:R-:W-:Y:S01]  /*37a0*/  FADD.FTZ R48, -R44.reuse, R121 ;  /* 0x000000792c307221 */ /* 0x040fe20000010100 */
[----:B------:R-:W-:Y:S01]  /*37b0*/  LEA.HI R47, R47, R60, RZ, 0x3 ;  /* 0x0000003c2f2f7211 */ /* 0x000fe200078f18ff */
[C---:B------:R-:W-:Y:S01]  /*37c0*/  FADD.FTZ R56, -R44.reuse, R119 ;  /* 0x000000772c387221 */ /* 0x040fe20000010100 */
[C---:B------:R-:W-:Y:S01]  /*37d0*/  FADD.FTZ R128, -R44.reuse, R59 ;  /* 0x0000003b2c807221 */ /* 0x040fe20000010100 */
        /* <DEDUP_REMOVED lines=34> */
[----:B------:R-:W-:Y:S01]  /*3a00*/  IADD3 R123, R47, 0x80, RZ ;  /* 0x000000802f7b7810 */ /* 0x000fe20007ffe0ff */
[----:B------:R-:W-:Y:S01]  /*3a10*/  FMUL.FTZ R46, R49, R46 ;  /* 0x0000002e312e7220 */ /* 0x000fe20000410000 */
[----:B------:R-:W-:Y:S01]  /*3a20*/  IADD3 R121, R47, 0x100, RZ ;  /* 0x000001002f797810 */ /* 0x000fe20007ffe0ff */
[----:B------:R-:W-:Y:S01]  /*3a30*/  FMUL.FTZ R62, R49, R62 ;  /* 0x0000003e313e7220 */ /* 0x000fe20000410000 */
[----:B------:R-:W-:Y:S01]  /*3a40*/  IADD3 R119, R47, 0x180, RZ ;  /* 0x000001802f777810 */ /* 0x000fe20007ffe0ff */
        /* <DEDUP_REMOVED lines=12> */
[----:B0-----:R-:W-:-:S04]  /*3b10*/  IMAD.WIDE.U32 R124, R47, 0x10, R116 ;  /* 0x000000102f7c7825 */ /* 0x001fc800078e0074 */
[----:B------:R-:W-:Y:S01]  /*3b20*/  FFMA.FTZ R44, R69, R46, R2 ;  /* 0x0000002e452c7223 */ /* 0x000fe20000010002 */
[----:B------:R-:W-:Y:S01]  /*3b30*/  FMUL.FTZ R127, R49, R53 ;  /* 0x00000035317f7220 */ /* 0x000fe20000410000 */
[----:B------:R-:W-:Y:S01]  /*3b40*/  FFMA.FTZ R46, R73, R62, R6 ;  /* 0x0000003e492e7223 */ /* 0x000fe20000010006 */
[----:B------:R-:W-:-:S04]  /*3b50*/  IMAD.WIDE.U32 R122, R123, 0x10, R116 ;  /* 0x000000107b7a7825 */ /* 0x000fc800078e0074 */
[----:B------:R-:W-:Y:S01]  /*3b60*/  FFMA.FTZ R51, R76, R126, R7 ;  /* 0x0000007e4c337223 */ /* 0x000fe20000010007 */
[----:B------:R-:W-:Y:S01]  /*3b70*/  FFMA.FTZ R58, R74, R58, R5 ;  /* 0x0000003a4a3a7223 */ /* 0x000fe20000010005 */
[----:B------:R-:W-:Y:S01]  /*3b80*/  FFMA.FTZ R144, R83, R144, R16 ;  /* 0x0000009053907223 */ /* 0x000fe20000010010 */
[----:B------:R-:W-:-:S04]  /*3b90*/  IMAD.WIDE.U32 R120, R121, 0x10, R116 ;  /* 0x0000001079787825 */ /* 0x000fc800078e0074 */
[----:B------:R-:W-:Y:S01]  /*3ba0*/  FFMA.FTZ R53, R86, R146, R17 ;  /* 0x0000009256357223 */ /* 0x000fe20000010011 */
[C---:B------:R-:W-:Y:S01]  /*3bb0*/  FMUL.FTZ R48, R49.reuse, R48 ;  /* 0x0000003031307220 */ /* 0x040fe20000410000 */
[----:B------:R-:W-:Y:S01]  /*3bc0*/  FMUL.FTZ R132, R49, R132 ;  /* 0x0000008431847220 */ /* 0x000fe20000410000 */
[----:B------:R-:W-:-:S04]  /*3bd0*/  IMAD.WIDE.U32 R118, R119, 0x10, R116 ;  /* 0x0000001077767825 */ /* 0x000fc800078e0074 */
[C---:B------:R-:W-:Y:S01]  /*3be0*/  FMUL.FTZ R134, R49.reuse, R134 ;  /* 0x0000008631867220 */ /* 0x040fe20000410000 */
[C---:B------:R-:W-:Y:S01]  /*3bf0*/  FMUL.FTZ R156, R49.reuse, R156 ;  /* 0x0000009c319c7220 */ /* 0x040fe20000410000 */
[----:B------:R-:W-:Y:S01]  /*3c00*/  FMUL.FTZ R158, R49, R158 ;  /* 0x0000009e319e7220 */ /* 0x000fe20000410000 */
[----:B------:R-:W-:-:S04]  /*3c10*/  IMAD.WIDE.U32 R116, R45, 0x10, R116 ;  /* 0x000000102d747825 */ /* 0x000fc800078e0074 */
        /* <DEDUP_REMOVED lines=21> */
[----:B------:R-:W-:Y:S01]  /*3d70*/  F2FP.F16.F32.PACK_AB R46, R51, R46 ;  /* 0x0000002e332e723e */ /* 0x000fe200000000ff */
[----:B------:R-:W-:Y:S01]  /*3d80*/  FFMA.FTZ R49, R72, R48, R3 ;  /* 0x0000003048317223 */ /* 0x000fe20000010003 */
[----:B------:R-:W-:Y:S01]  /*3d90*/  F2FP.F16.F32.PACK_AB R45, R58, R45 ;  /* 0x0000002d3a2d723e */ /* 0x000fe200000000ff */
[----:B------:R-:W-:Y:S01]  /*3da0*/  FFMA.FTZ R48, R77, R132, R10 ;  /* 0x000000844d307223 */ /* 0x000fe2000001000a */
[----:B------:R-:W-:Y:S01]  /*3db0*/  F2FP.F16.F32.PACK_AB R51, R53, R144 ;  /* 0x000000903533723e */ /* 0x000fe200000000ff */
        /* <DEDUP_REMOVED lines=12> */
[----:B------:R-:W-:Y:S01]  /*3e80*/  FFMA.FTZ R49, R79, R136, R12 ;  /* 0x000000884f317223 */ /* 0x000fe2000001000c */
[----:B------:R-:W-:Y:S01]  /*3e90*/  FFMA.FTZ R138, R82, R138, R13 ;  /* 0x0000008a528a7223 */ /* 0x000fe2000001000d */
[----:B------:R-:W-:Y:S01]  /*3ea0*/  FFMA.FTZ R50, R81, R140, R14 ;  /* 0x0000008c51327223 */ /* 0x000fe2000001000e */
[----:B------:R-:W-:Y:S01]  /*3eb0*/  FFMA.FTZ R55, R84, R142, R15 ;  /* 0x0000008e54377223 */ /* 0x000fe2000001000f */
[----:B------:R-:W-:Y:S01]  /*3ec0*/  F2FP.F16.F32.PACK_AB R48, R53, R48 ;  /* 0x000000303530723e */ /* 0x000fe200000000ff */
[----:B------:R-:W-:Y:S01]  /*3ed0*/  FFMA.FTZ R160, R91, R160, R24 ;  /* 0x000000a05ba07223 */ /* 0x000fe20000010018 */
        /* <DEDUP_REMOVED lines=21> */
[----:B------:R-:W-:Y:S01]  /*4030*/  F2FP.F16.F32.PACK_AB R49, R138, R49 ;  /* 0x000000318a31723e */ /* 0x000fe200000000ff */
[----:B------:R0:W-:Y:S01]  /*4040*/  STG.E.128 desc[UR4][R124.64], R44 ;  /* 0x0000002c7c007986 */ /* 0x0001e2000c101d04 */
[----:B------:R-:W-:Y:S02]  /*4050*/  F2FP.F16.F32.PACK_AB R55, R141, R160 ;  /* 0x000000a08d37723e */ /* 0x000fe400000000ff */
[----:B------:R-:W-:Y:S01]  /*4060*/  F2FP.F16.F32.PACK_AB R53, R154, R53 ;  /* 0x000000359a35723e */ /* 0x000fe200000000ff */
[----:B------:R0:W-:Y:S01]  /*4070*/  STG.E.128 desc[UR4][R122.64], R48 ;  /* 0x000000307a007986 */ /* 0x0001e2000c101d04 */
[----:B------:R-:W-:Y:S02]  /*4080*/  F2FP.F16.F32.PACK_AB R52, R139, R52 ;  /* 0x000000348b34723e */ /* 0x000fe400000000ff */
[----:B------:R-:W-:-:S02]  /*4090*/  F2FP.F16.F32.PACK_AB R56, R159, R56 ;  /* 0x000000389f38723e */ /* 0x000fc400000000ff */
[----:B------:R-:W-:Y:S01]  /*40a0*/  F2FP.F16.F32.PACK_AB R63, R128, R63 ;  /* 0x0000003f803f723e */ /* 0x000fe200000000ff */
[----:B------:R0:W-:Y:S01]  /*40b0*/  STG.E.128 desc[UR4][R120.64], R52 ;  /* 0x0000003478007986 */ /* 0x0001e2000c101d04 */
[----:B------:R-:W-:Y:S02]  /*40c0*/  F2FP.F16.F32.PACK_AB R62, R133, R62 ;  /* 0x0000003e853e723e */ /* 0x000fe400000000ff */
[----:B------:R-:W-:Y:S01]  /*40d0*/  F2FP.F16.F32.PACK_AB R61, R129, R126 ;  /* 0x0000007e813d723e */ /* 0x000fe200000000ff */
[----:B------:R0:W-:Y:S01]  /*40e0*/  STG.E.128 desc[UR4][R118.64], R56 ;  /* 0x0000003876007986 */ /* 0x0001e2000c101d04 */
[----:B------:R-:W-:-:S05]  /*40f0*/  F2FP.F16.F32.PACK_AB R60, R127, R60 ;  /* 0x0000003c7f3c723e */ /* 0x000fca00000000ff */
[----:B------:R0:W-:Y:S02]  /*4100*/  STG.E.128 desc[UR4][R116.64], R60 ;  /* 0x0000003c74007986 */ /* 0x0001e4000c101d04 */
.L_x_4532:
[----:B------:R-:W-:Y:S05]  /*4110*/  BSYNC B0 ;  /* 0x0000000000007941 */ /* 0x000fea0003800000 */
.L_x_4531:
[----:B------:R-:W-:Y:S02]  /*4120*/  IADD3 R113, R113, UR10, RZ ;  /* 0x0000000a71717c10 */ /* 0x000fe4000fffe0ff */
[----:B0-----:R-:W-:Y:S02]  /*4130*/  SEL R62, RZ, 0x1, P0 ;  /* 0x00000001ff3e7807 */ /* 0x001fe40000000000 */
[----:B------:R-:W-:-:S13]  /*4140*/  ISETP.GE.AND P2, PT, R113, UR11, PT ;  /* 0x0000000b71007c0c */ /* 0x000fda000bf46270 */
[----:B------:R-:W-:Y:S05]  /*4150*/  @!P2 BRA `(.L_x_4533) ;  /* 0xffffffc400b8a947 */ /* 0x000fea000383ffff */
[----:B------:R-:W-:Y:S05]  /*4160*/  EXIT ;  /* 0x000000000000794d */ /* 0x000fea0003800000 */
.L_x_4530:
[----:B------:R-:W-:Y:S01]  /*4170*/  HFMA2.MMA R134, -RZ, RZ, 0, 5.9604644775390625e-08 ;  /* 0x00000001ff867435 */ /* 0x000fe200000001ff */
[----:B------:R-:W-:Y:S02]  /*4180*/  MOV R132, R126 ;  /* 0x0000007e00847202 */ /* 0x000fe40000000f00 */
[----:B------:R-:W-:Y:S02]  /*4190*/  MOV R136, 0x1f ;  /* 0x0000001f00887802 */ /* 0x000fe40000000f00 */
[----:B------:R-:W-:-:S07]  /*41a0*/  MOV R128, 0xffffffff ;  /* 0xffffffff00807802 */ /* 0x000fce0000000f00 */
[----:B-----5:R-:W-:Y:S05]  /*41b0*/  WARPSYNC.COLLECTIVE R128, `(.L_x_4534) ;  /* 0x0000000080087348 */ /* 0x020fea0003c00000 */
[----:B------:R0:W1:Y:S02]  /*41c0*/  SHFL.BFLY P2, R130, R132, R134, R136 ;  /* 0x0c00008684827389 */ /* 0x0000640000040088 */
[----:B01---5:R-:W-:Y:S01]  /*41d0*/  ENDCOLLECTIVE ;  /* 0x000000000000791b */ /* 0x023fe20003800000 */
.L_x_4534:
[----:B------:R-:W-:Y:S01]  /*41e0*/  HFMA2.MMA R134, -RZ, RZ, 0, 1.1920928955078125e-07 ;  /* 0x00000002ff867435 */ /* 0x000fe200000001ff */
[----:B------:R-:W-:-:S05]  /*41f0*/  MOV R45, R130 ;  /* 0x00000082002d7202 */ /* 0x000fca0000000f00 */
[----:B------:R-:W-:-:S05]  /*4200*/  FADD.FTZ R46, R126, R45 ;  /* 0x0000002d7e2e7221 */ /* 0x000fca0000010000 */
[----:B------:R-:W-:-:S07]  /*4210*/  MOV R132, R46 ;  /* 0x0000002e00847202 */ /* 0x000fce0000000f00 */
[----:B------:R-:W-:Y:S05]  /*4220*/  WARPSYNC.COLLECTIVE R128, `(.L_x_4535) ;  /* 0x0000000080087348 */ /* 0x000fea0003c00000 */
[----:B------:R0:W1:Y:S02]  /*4230*/  SHFL.BFLY P2, R130, R132, R134, R136 ;  /* 0x0c00008684827389 */ /* 0x0000640000040088 */
[----:B01----:R-:W-:Y:S01]  /*4240*/  ENDCOLLECTIVE ;  /* 0x000000000000791b */ /* 0x003fe20003800000 */
.L_x_4535:
[----:B------:R-:W-:Y:S01]  /*4250*/  HFMA2.MMA R134, -RZ, RZ, 0, 2.384185791015625e-07 ;  /* 0x00000004ff867435 */ /* 0x000fe200000001ff */
[----:B------:R-:W-:-:S05]  /*4260*/  MOV R45, R130 ;  /* 0x00000082002d7202 */ /* 0x000fca0000000f00 */
[----:B------:R-:W-:-:S05]  /*4270*/  FADD.FTZ R47, R46, R45 ;  /* 0x0000002d2e2f7221 */ /* 0x000fca0000010000 */
[----:B------:R-:W-:-:S07]  /*4280*/  MOV R132, R47 ;  /* 0x0000002f00847202 */ /* 0x000fce0000000f00 */
[----:B------:R-:W-:Y:S05]  /*4290*/  WARPSYNC.COLLECTIVE R128, `(.L_x_4536) ;  /* 0x0000000080087348 */ /* 0x000fea0003c00000 */
[----:B------:R0:W1:Y:S02]  /*42a0*/  SHFL.BFLY P2, R130, R132, R134, R136 ;  /* 0x0c00008684827389 */ /* 0x0000640000040088 */
[----:B01----:R-:W-:Y:S01]  /*42b0*/  ENDCOLLECTIVE ;  /* 0x000000000000791b */ /* 0x003fe20003800000 */
.L_x_4536:
[----:B------:R-:W-:Y:S01]  /*42c0*/  HFMA2.MMA R134, -RZ, RZ, 0, 4.76837158203125e-07 ;  /* 0x00000008ff867435 */ /* 0x000fe200000001ff */
[----:B------:R-:W-:-:S05]  /*42d0*/  MOV R44, R130 ;  /* 0x00000082002c7202 */ /* 0x000fca0000000f00 */
[----:B------:R-:W-:-:S05]  /*42e0*/  FADD.FTZ R48, R47, R44 ;  /* 0x0000002c2f307221 */ /* 0x000fca0000010000 */
[----:B------:R-:W-:-:S07]  /*42f0*/  MOV R132, R48 ;  /* 0x0000003000847202 */ /* 0x000fce0000000f00 */
[----:B------:R-:W-:Y:S05]  /*4300*/  WARPSYNC.COLLECTIVE R128, `(.L_x_4537) ;  /* 0x0000000080087348 */ /* 0x000fea0003c00000 */
[----:B------:R0:W1:Y:S02]  /*4310*/  SHFL.BFLY P2, R130, R132, R134, R136 ;  /* 0x0c00008684827389 */ /* 0x0000640000040088 */
[----:B01----:R-:W-:Y:S01]  /*4320*/  ENDCOLLECTIVE ;  /* 0x000000000000791b */ /* 0x003fe20003800000 */
.L_x_4537:
[----:B------:R-:W-:Y:S01]  /*4330*/  HFMA2.MMA R134, -RZ, RZ, 0, 9.5367431640625e-07 ;  /* 0x00000010ff867435 */ /* 0x000fe200000001ff */
[----:B------:R-:W-:-:S05]  /*4340*/  MOV R45, R130 ;  /* 0x00000082002d7202 */ /* 0x000fca0000000f00 */
[----:B------:R-:W-:-:S05]  /*4350*/  FADD.FTZ R49, R48, R45 ;  /* 0x0000002d30317221 */ /* 0x000fca0000010000 */
[----:B------:R-:W-:-:S07]  /*4360*/  MOV R132, R49 ;  /* 0x0000003100847202 */ /* 0x000fce0000000f00 */
[----:B------:R-:W-:Y:S05]  /*4370*/  WARPSYNC.COLLECTIVE R128, `(.L_x_4538) ;  /* 0x0000000080087348 */ /* 0x000fea0003c00000 */
[----:B------:R0:W1:Y:S02]  /*4380*/  SHFL.BFLY P2, R130, R132, R134, R136 ;  /* 0x0c00008684827389 */ /* 0x0000640000040088 */
[----:B01----:R-:W-:Y:S01]  /*4390*/  ENDCOLLECTIVE ;  /* 0x000000000000791b */ /* 0x003fe20003800000 */
.L_x_4538:
        /* <DEDUP_REMOVED lines=88> */
.L_x_4539:
[----:B------:R-:W-:Y:S01]  /*4920*/  HFMA2.MMA R134, -RZ, RZ, 0, 1.1920928955078125e-07 ;  /* 0x00000002ff867435 */ /* 0x000fe200000001ff */
[----:B------:R-:W-:-:S05]  /*4930*/  MOV R46, R130 ;  /* 0x00000082002e7202 */ /* 0x000fca0000000f00 */
[----:B------:R-:W-:-:S05]  /*4940*/  FADD.FTZ R46, R45, R46 ;  /* 0x0000002e2d2e7221 */ /* 0x000fca0000010000 */
[----:B------:R-:W-:-:S07]  /*4950*/  MOV R132, R46 ;  /* 0x0000002e00847202 */ /* 0x000fce0000000f00 */
[----:B------:R-:W-:Y:S05]  /*4960*/  WARPSYNC.COLLECTIVE R128, `(.L_x_4540) ;  /* 0x0000000080087348 */ /* 0x000fea0003c00000 */
[----:B------:R0:W1:Y:S02]  /*4970*/  SHFL.BFLY P2, R130, R132, R134, R136 ;  /* 0x0c00008684827389 */ /* 0x0000640000040088 */
[----:B01----:R-:W-:Y:S01]  /*4980*/  ENDCOLLECTIVE ;  /* 0x000000000000791b */ /* 0x003fe20003800000 */
.L_x_4540:
[----:B------:R-:W-:Y:S01]  /*4990*/  HFMA2.MMA R134, -RZ, RZ, 0, 2.384185791015625e-07 ;  /* 0x00000004ff867435 */ /* 0x000fe200000001ff */
[----:B------:R-:W-:-:S05]  /*49a0*/  MOV R47, R130 ;  /* 0x00000082002f7202 */ /* 0x000fca0000000f00 */
[----:B------:R-:W-:-:S05]  /*49b0*/  FADD.FTZ R47, R46, R47 ;  /* 0x0000002f2e2f7221 */ /* 0x000fca0000010000 */
[----:B------:R-:W-:-:S07]  /*49c0*/  MOV R132, R47 ;  /* 0x0000002f00847202 */ /* 0x000fce0000000f00 */
[----:B------:R-:W-:Y:S05]  /*49d0*/  WARPSYNC.COLLECTIVE R128, `(.L_x_4541) ;  /* 0x0000000080087348 */ /* 0x000fea0003c00000 */
[----:B------:R0:W1:Y:S02]  /*49e0*/  SHFL.BFLY P2, R130, R132, R134, R136 ;  /* 0x0c00008684827389 */ /* 0x0000640000040088 */
[----:B01----:R-:W-:Y:S01]  /*49f0*/  ENDCOLLECTIVE ;  /* 0x000000000000791b */ /* 0x003fe20003800000 */
.L_x_4541:
[----:B------:R-:W-:Y:S01]  /*4a00*/  HFMA2.MMA R134, -RZ, RZ, 0, 4.76837158203125e-07 ;  /* 0x00000008ff867435 */ /* 0x000fe200000001ff */
[----:B------:R-:W-:-:S05]  /*4a10*/  MOV R48, R130 ;  /* 0x0000008200307202 */ /* 0x000fca0000000f00 */
[----:B------:R-:W-:-:S05]  /*4a20*/  FADD.FTZ R48, R47, R48 ;  /* 0x000000302f307221 */ /* 0x000fca0000010000 */
[----:B------:R-:W-:-:S07]  /*4a30*/  MOV R132, R48 ;  /* 0x0000003000847202 */ /* 0x000fce0000000f00 */
[----:B------:R-:W-:Y:S05]  /*4a40*/  WARPSYNC.COLLECTIVE R128, `(.L_x_4542) ;  /* 0x0000000080087348 */ /* 0x000fea0003c00000 */
[----:B------:R0:W1:Y:S02]  /*4a50*/  SHFL.BFLY P2, R130, R132, R134, R136 ;  /* 0x0c00008684827389 */ /* 0x0000640000040088 */
[----:B01----:R-:W-:Y:S01]  /*4a60*/  ENDCOLLECTIVE ;  /* 0x000000000000791b */ /* 0x003fe20003800000 */
.L_x_4542:
[----:B------:R-:W-:Y:S01]  /*4a70*/  HFMA2.MMA R134, -RZ, RZ, 0, 9.5367431640625e-07 ;  /* 0x00000010ff867435 */ /* 0x000fe200000001ff */
[----:B------:R-:W-:-:S05]  /*4a80*/  MOV R49, R130 ;  /* 0x0000008200317202 */ /* 0x000fca0000000f00 */
[----:B------:R-:W-:-:S05]  /*4a90*/  FADD.FTZ R49, R48, R49 ;  /* 0x0000003130317221 */ /* 0x000fca0000010000 */
[----:B------:R-:W-:-:S07]  /*4aa0*/  MOV R132, R49 ;  /* 0x0000003100847202 */ /* 0x000fce0000000f00 */
[----:B------:R-:W-:Y:S05]  /*4ab0*/  WARPSYNC.COLLECTIVE R128, `(.L_x_4543) ;  /* 0x0000000080087348 */ /* 0x000fea0003c00000 */
[----:B------:R0:W1:Y:S02]  /*4ac0*/  SHFL.BFLY P2, R130, R132, R134, R136 ;  /* 0x0c00008684827389 */ /* 0x0000640000040088 */
[----:B01----:R-:W-:Y:S01]  /*4ad0*/  ENDCOLLECTIVE ;  /* 0x000000000000791b */ /* 0x003fe20003800000 */
.L_x_4543:
[----:B------:R-:W-:Y:S01]  /*4ae0*/  MOV R126, R130 ;  /* 0x00000082007e7202 */ /* 0x000fe20000000f00 */
[----:B------:R-:W-:Y:S06]  /*4af0*/  BRA `(.L_x_4544) ;  /* 0xffffffe400dc7947 */ /* 0x000fec000383ffff */
.L_x_4545:
        /* <DEDUP_REMOVED lines=16> */
.L_x_37179:


//--------------------- .text._ZN10layer_norm13ln_fwd_kernelINS_13Kernel_traitsI6__halfS2_S2_S2_fjLj5120ELj1ELj1ELj4ELj16ENS_18Kernel_traits_baseILj5120ES2_S2_S2_S2_fjLj128EEEEELb0ELb1ELb0ELb0EEEvNS_9FwdParamsE --------------------------
	.section	.text._ZN10layer_norm13ln_fwd_kernelINS_13Kernel_traitsI6__halfS2_S2_S2_fjLj5120ELj1ELj1ELj4ELj16ENS_18Kernel_traits_baseILj5120ES2_S2_S2_S2_fjLj128EEEEELb0ELb1ELb0ELb0EEEvNS_9FwdParamsE,"ax",@progbits
	.align	128
        .global         _ZN10layer_norm13ln_fwd_kernelINS_13Kernel_traitsI6__halfS2_S2_S2_fjLj5120ELj1ELj1ELj4ELj16ENS_18Kernel_traits_baseILj5120ES2_S2_S2_S2_fjLj128EEEEELb0ELb1ELb0ELb0EEEvNS_9FwdParamsE
        .type           _ZN10layer_norm13ln_fwd_kernelINS_13Kernel_traitsI6__halfS2_S2_S2_fjLj5120ELj1ELj1ELj4ELj16ENS_18Kernel_traits_baseILj5120ES2_S2_S2_S2_fjLj128EEEEELb0ELb1ELb0ELb0EEEvNS_9FwdParamsE,@function
        .size           _ZN10layer_norm13ln_fwd_kernelINS_13Kernel_traitsI6__halfS2_S2_S2_fjLj5120ELj1ELj1ELj4ELj16ENS_18Kernel_traits_baseILj5120ES2_S2_S2_S2_fjLj128EEEEELb0ELb1ELb0ELb0EEEvNS_9FwdParamsE,(.L_x_37180 - _ZN10layer_norm13ln_fwd_kernelINS_13Kernel_traitsI6__halfS2_S2_S2_fjLj5120ELj1ELj1ELj4ELj16ENS_18Kernel_traits_baseILj5120ES2_S2_S2_S2_fjLj128EEEEELb0ELb1ELb0ELb0EEEvNS_9FwdParamsE)
        .other          _ZN10layer_norm13ln_fwd_kernelINS_13Kernel_traitsI6__halfS2_S2_S2_fjLj5120ELj1ELj1ELj4ELj16ENS_18Kernel_traits_baseILj5120ES2_S2_S2_S2_fjLj128EEEEELb0ELb1ELb0ELb0EEEvNS_9FwdParamsE,@"STO_CUDA_ENTRY STV_DEFAULT"
_ZN10layer_norm13ln_fwd_kernelINS_13Kernel_traitsI6__halfS2_S2_S2_fjLj5120ELj1ELj1ELj4ELj16ENS_18Kernel_traits_baseILj5120ES2_S2_S2_S2_fjLj128EEEEELb0ELb1ELb0ELb0EEEvNS_9FwdParamsE:
.text._ZN10layer_norm13ln_fwd_kernelINS_13Kernel_traitsI6__halfS2_S2_S2_fjLj5120ELj1ELj1ELj4ELj16ENS_18Kernel_traits_baseILj5120ES2_S2_S2_S2_fjLj128EEEEELb0ELb1ELb0ELb0EEEvNS_9FwdParamsE:
        /* <DEDUP_REMOVED lines=26> */
[----:B------:R-:W-:Y:S02]  /*01a0*/  ULDC.64 UR6, c[0x0][0x278] ;  /* 0x00009e0000067ab9 */ /* 0x000fe40000000a00 */
[C---:B------:R-:W-:Y:S01]  /*01b0*/  LEA R4, P1, R9.reuse, UR6, 0x4 ;  /* 0x0000000609047c11 */ /* 0x040fe2000f8220ff */
[C---:B0-----:R-:W-:Y:S01]  /*01c0*/  IMAD.WIDE.U32 R52, R9.reuse, 0x10, R52 ;  /* 0x0000001009347825 */ /* 0x041fe200078e0034 */
[----:B------:R0:W5:Y:S02]  /*01d0*/  @P0 LDG.E.128 R88, desc[UR4][R2.64] ;  /* 0x0000000402580981 */ /* 0x000164000c1e1d00 */
[----:B------:R-:W-:-:S03]  /*01e0*/  LEA.HI.X R5, R9, UR7, RZ, 0x4, P1 ;  /* 0x0000000709057c11 */ /* 0x000fc600088f24ff */
[----:B------:R-:W5:Y:S04]  /*01f0*/  LDG.E.128 R52, desc[UR4][R52.64] ;  /* 0x0000000434347981 */ /* 0x000f68000c1e1d00 */
[----:B------:R0:W5:Y:S01]  /*0200*/  LDG.E.128 R12, desc[UR4][R4.64] ;  /* 0x00000004040c7981 */ /* 0x000162000c1e1d00 */
[----:B------:R-:W-:Y:S02]  /*0210*/  LOP3.LUT R9, R9, 0x80, RZ, 0xfc, !PT ;  /* 0x0000008009097812 */ /* 0x000fe400078efcff */
[----:B------:R-:W-:Y:S02]  /*0220*/  @!P0 CS2R R88, SRZ ;  /* 0x0000000000588805 */ /* 0x000fe4000001ff00 */
[----:B0-----:R-:W-:-:S07]  /*0230*/  @!P0 CS2R R90, SRZ ;  /* 0x00000000005a8805 */ /* 0x001fce000001ff00 */
.L_x_4547:
[----:B------:R-:W-:Y:S05]  /*0240*/  BSYNC B0 ;  /* 0x0000000000007941 */ /* 0x000fea0003800000 */
.L_x_4546:
        /* <DEDUP_REMOVED lines=12> */
[C---:B------:R-:W-:Y:S02]  /*0310*/  LEA.HI.X R5, R9.reuse, UR7, RZ, 0x4, P1 ;  /* 0x0000000709057c11 */ /* 0x040fe400088f24ff */
[----:B------:R0:W5:Y:S04]  /*0320*/  LDG.E.128 R80, desc[UR4][R6.64] ;  /* 0x0000000406507981 */ /* 0x000168000c1e1d00 */
[----:B------:R0:W5:Y:S01]  /*0330*/  LDG.E.128 R16, desc[UR4][R4.64] ;  /* 0x0000000404107981 */ /* 0x000162000c1e1d00 */
[----:B------:R-:W-:-:S02]  /*0340*/  IADD3 R9, R9, 0x80, RZ ;  /* 0x0000008009097810 */ /* 0x000fc40007ffe0ff */
[----:B------:R-:W-:Y:S02]  /*0350*/  @!P0 CS2R R84, SRZ ;  /* 0x0000000000548805 */ /* 0x000fe4000001ff00 */
[----:B0-----:R-:W-:-:S07]  /*0360*/  @!P0 CS2R R86, SRZ ;  /* 0x0000000000568805 */ /* 0x001fce000001ff00 */
.L_x_4549:
[----:B------:R-:W-:Y:S05]  /*0370*/  BSYNC B0 ;  /* 0x0000000000007941 */ /* 0x000fea0003800000 */
.L_x_4548:
        /* <DEDUP_REMOVED lines=18> */
.L_x_4551:
[----:B------:R-:W-:Y:S05]  /*04a0*/  BSYNC B0 ;  /* 0x0000000000007941 */ /* 0x000fea0003800000 */
.L_x_4550:
        /* <DEDUP_REMOVED lines=18> */
.L_x_4553:
[----:B------:R-:W-:Y:S05]  /*05d0*/  BSYNC B0 ;  /* 0x0000000000007941 */ /* 0x000fea0003800000 */
.L_x_4552:
        /* <DEDUP_REMOVED lines=14> */
[----:B------:R-:W5:Y:S01]  /*06c0*/  LDG.E.128 R4, desc[UR4][R4.64] ;  /* 0x0000000404047981 */ /* 0x000f62000c1e1d00 */
[----:B------:R-:W-:Y:S02]  /*06d0*/  @!P0 CS2R R60, SRZ ;  /* 0x00000000003c8805 */ /* 0x000fe4000001ff00 */
[----:B0-----:R-:W-:-:S07]  /*06e0*/  @!P0 CS2R R62, SRZ ;  /* 0x00000000003e8805 */ /* 0x001fce000001ff00 */
.L_x_4555:
[----:B------:R-:W-:Y:S05]  /*06f0*/  BSYNC B0 ;  /* 0x0000000000007941 */ /* 0x000fea0003800000 */
.L_x_4554:
[----:B------:R-:W0:Y:S02]  /*0700*/  S2UR UR6, SR_CTAID.X ;  /* 0x00000000000679c3 */ /* 0x000e240000002500 */
[----:B0-----:R-:W-:Y:S01]  /*0710*/  LEA.HI R133, R51, UR6, RZ, 0x19 ;  /* 0x0000000633857c11 */ /* 0x001fe2000f8fc8ff */
[----:B------:R-:W-:-:S03]  /*0720*/  ULDC UR6, c[0x0][0x214] ;  /* 0x0000850000067ab9 */ /* 0x000fc60000000800 */
[----:B------:R-:W-:-:S13]  /*0730*/  ISETP.GE.AND P0, PT, R133, UR6, PT ;  /* 0x0000000685007c0c */ /* 0x000fda000bf06270 */
[----:B------:R-:W-:Y:S05]  /*0740*/  @P0 EXIT ;  /* 0x000000000000094d */ /* 0x000fea0003800000 */
[--C-:B-----5:R-:W-:Y:S01]  /*0750*/  HADD2.F32 R112, -RZ, R70.reuse.H0_H0 ;  /* 0x20000046ff707230 */ /* 0x120fe20000004100 */
[C---:B------:R-:W-:Y:S01]  /*0760*/  SHF.L.U32 R122, R51.reuse, 0x5, RZ ;  /* 0x00000005337a7819 */ /* 0x040fe200000006ff */
[----:B------:R-:W-:Y:S01]  /*0770*/  HADD2.F32 R117, -RZ, R70.H1_H1 ;  /* 0x30000046ff757230 */ /* 0x000fe20000004100 */
[----:B------:R-:W-:Y:S01]  /*0780*/  ULDC.64 UR6, c[0x0][0x270] ;  /* 0x00009c0000067ab9 */ /* 0x000fe20000000a00 */
[--C-:B------:R-:W-:Y:S01]  /*0790*/  HADD2.F32 R70, -RZ, R56.reuse.H0_H0 ;  /* 0x20000038ff467230 */ /* 0x100fe20000004100 */
[----:B------:R-:W-:Y:S01]  /*07a0*/  LOP3.LUT R124, R122, 0x3e0, RZ, 0xc0, !PT ;  /* 0x000003e07a7c7812 */ /* 0x000fe200078ec0ff */
[----:B------:R-:W-:Y:S01]  /*07b0*/  HADD2.F32 R116, -RZ, R56.H1_H1 ;  /* 0x30000038ff747230 */ /* 0x000fe20000004100 */
[----:B------:R-:W-:Y:S01]  /*07c0*/  SHF.R.S32.HI R56, RZ, 0x3, R118 ;  /* 0x00000003ff387819 */ /* 0x000fe20000011476 */
[--C-:B------:R-:W-:Y:S01]  /*07d0*/  HADD2.F32 R115, -RZ, R71.reuse.H0_H0 ;  /* 0x20000047ff737230 */ /* 0x100fe20000004100 */
[----:B------:R-:W-:Y:S01]  /*07e0*/  ISETP.NE.U32.AND P3, PT, RZ, UR6, PT ;  /* 0x00000006ff007c0c */ /* 0x000fe2000bf65070 */
[----:B------:R-:W-:Y:S01]  /*07f0*/  HADD2.F32 R114, -RZ, R71.H1_H1 ;  /* 0x30000047ff727230 */ /* 0x000fe20000004100 */
[----:B------:R-:W-:Y:S01]  /*0800*/  ULDC.U8 UR6, c[0x0][0x2a0] ;  /* 0x0000a80000067ab9 */ /* 0x000fe20000000000 */
[--C-:B------:R-:W-:Y:S01]  /*0810*/  HADD2.F32 R71, -RZ, R57.reuse.H0_H0 ;  /* 0x20000039ff477230 */ /* 0x100fe20000004100 */
[----:B------:R-:W-:Y:S01]  /*0820*/  ISETP.NE.AND P0, PT, RZ, UR6, PT ;  /* 0x00000006ff007c0c */ /* 0x000fe2000bf05270 */
[----:B------:R-:W-:Y:S01]  /*0830*/  HADD2.F32 R119, -RZ, R57.H1_H1 ;  /* 0x30000039ff777230 */ /* 0x000fe20000004100 */
[----:B------:R-:W-:Y:S01]  /*0840*/  LOP3.LUT R57, R56, 0x7f, RZ, 0xc0, !PT ;  /* 0x0000007f38397812 */ /* 0x000fe200078ec0ff */
[--C-:B------:R-:W-:Y:S01]  /*0850*/  HADD2.F32 R118, -RZ, R58.reuse.H0_H0 ;  /* 0x2000003aff767230 */ /* 0x100fe20000004100 */
[----:B------:R-:W-:Y:S01]  /*0860*/  SHF.R.U32.HI R56, RZ, 0x2, R56 ;  /* 0x00000002ff387819 */ /* 0x000fe20000011638 */
[----:B------:R-:W-:Y:S01]  /*0870*/  HADD2.F32 R121, -RZ, R58.H1_H1 ;  /* 0x3000003aff797230 */ /* 0x000fe20000004100 */
[----:B------:R-:W-:Y:S01]  /*0880*/  LOP3.LUT R58, R51, 0x60, RZ, 0xc0, !PT ;  /* 0x00000060333a7812 */ /* 0x000fe200078ec0ff */
[--C-:B------:R-:W-:Y:S01]  /*0890*/  HADD2.F32 R120, -RZ, R59.reuse.H0_H0 ;  /* 0x2000003bff787230 */ /* 0x100fe20000004100 */
[----:B------:R-:W-:Y:S01]  /*08a0*/  HFMA2.MMA R138, -RZ, RZ, 0, 5.9604644775390625e-08 ;  /* 0x00000001ff8a7435 */ /* 0x000fe200000001ff */
        /* <DEDUP_REMOVED lines=17> */
[----:B------:R-:W-:Y:S01]  /*09c0*/  P2R R136, PR, RZ, 0x1 ;  /* 0x00000001ff887803 */ /* 0x000fe20000000000 */
[--C-:B------:R-:W-:Y:S01]  /*09d0*/  HADD2.F32 R17, -RZ, R4.reuse.H0_H0 ;  /* 0x20000004ff117230 */ /* 0x100fe20000004100 */
[----:B------:R-:W-:Y:S01]  /*09e0*/  I2FP.F32.U32 R58, R58 ;  /* 0x0000003a003a7245 */ /* 0x000fe20000201000 */
[----:B------:R-:W-:Y:S01]  /*09f0*/  HADD2.F32 R16, -RZ, R4.H1_H1 ;  /* 0x30000004ff107230 */ /* 0x000fe20000004100 */
[----:B------:R-:W-:Y:S01]  /*0a00*/  SHF.L.U32 R132, R56, 0x3, RZ ;  /* 0x0000000338847819 */ /* 0x000fe200000006ff */
[--C-:B------:R-:W-:Y:S01]  /*0a10*/  HADD2.F32 R15, -RZ, R5.reuse.H0_H0 ;  /* 0x20000005ff0f7230 */ /* 0x100fe20000004100 */
[----:B------:R0:W1:Y:S01]  /*0a20*/  MUFU.RCP R134, R58 ;  /* 0x0000003a00867308 */ /* 0x0000620000001000 */
[----:B------:R-:W-:Y:S01]  /*0a30*/  HADD2.F32 R14, -RZ, R5.H1_H1 ;  /* 0x30000005ff0e7230 */ /* 0x000fe20000004100 */
[----:B------:R-:W-:Y:S01]  /*0a40*/  ISETP.NE.AND.EX P3, PT, RZ, UR7, PT, P3 ;  /* 0x00000007ff007c0c */ /* 0x000fe2000bf65330 */
        /* <DEDUP_REMOVED lines=8> */
[--C-:B------:R-:W-:Y:S01]  /*0ad0*/  HADD2.F32 R29, -RZ, R22.reuse.H0_H0 ;  /* 0x20000016ff1d7230 */ /* 0x100fe20000004100 */
[----:B------:R-:W-:Y:S01]  /*0ae0*/  ULDC.64 UR12, c[0x0][0x210] ;  /* 0x00008400000c7ab9 */ /* 0x000fe20000000a00 */
[----:B------:R-:W-:-:S02]  /*0af0*/  HADD2.F32 R28, -RZ, R22.H1_H1 ;  /* 0x30000016ff1c7230 */ /* 0x000fc40000004100 */
[--C-:B------:R-:W-:Y:S02]  /*0b00*/  HADD2.F32 R27, -RZ, R23.reuse.H0_H0 ;  /* 0x20000017ff1b7230 */ /* 0x100fe40000004100 */
        /* <DEDUP_REMOVED lines=69> */
[----:B------:R-:W-:Y:S02]  /*0f60*/  HADD2.F32 R52, -RZ, R89.H0_H0 ;  /* 0x20000059ff347230 */ /* 0x000fe40000004100 */
[----:B------:R-:W-:-:S02]  /*0f70*/  HADD2.F32 R88, -RZ, R91.H0_H0 ;  /* 0x2000005bff587230 */ /* 0x000fc40000004100 */
[----:B------:R-:W-:Y:S02]  /*0f80*/  HADD2.F32 R75, -RZ, R76.H0_H0 ;  /* 0x2000004cff4b7230 */ /* 0x000fe40000004100 */
[----:B------:R-:W-:Y:S02]  /*0f90*/  HADD2.F32 R105, -RZ, R77.H0_H0 ;  /* 0x2000004dff697230 */ /* 0x000fe40000004100 */
[----:B------:R-:W-:Y:S02]  /*0fa0*/  HADD2.F32 R67, -RZ, R68.H0_H0 ;  /* 0x20000044ff437230 */ /* 0x000fe40000004100 */
[----:B------:R-:W-:Y:S02]  /*0fb0*/  HADD2.F32 R113, -RZ, R69.H0_H0 ;  /* 0x20000045ff717230 */ /* 0x000fe40000004100 */
[----:B------:R-:W-:Y:S02]  /*0fc0*/  HADD2.F32 R89, -RZ, R89.H1_H1 ;  /* 0x30000059ff597230 */ /* 0x000fe40000004100 */
[----:B------:R-:W-:-:S02]  /*0fd0*/  HADD2.F32 R91, -RZ, R91.H1_H1 ;  /* 0x3000005bff5b7230 */ /* 0x000fc40000004100 */
[----:B------:R-:W-:Y:S02]  /*0fe0*/  HADD2.F32 R76, -RZ, R76.H1_H1 ;  /* 0x3000004cff4c7230 */ /* 0x000fe40000004100 */
[----:B------:R-:W-:Y:S02]  /*0ff0*/  HADD2.F32 R77, -RZ, R77.H1_H1 ;  /* 0x3000004dff4d7230 */ /* 0x000fe40000004100 */
[----:B------:R-:W-:Y:S02]  /*1000*/  HADD2.F32 R68, -RZ, R68.H1_H1 ;  /* 0x30000044ff447230 */ /* 0x000fe40000004100 */
        /* <DEDUP_REMOVED lines=8> */
[----:B01----:R-:W-:-:S07]  /*1090*/  HADD2.F32 R135, -RZ, R63.H1_H1 ;  /* 0x3000003fff877230 */ /* 0x003fce0000004100 */
.L_x_4577:
        /* <DEDUP_REMOVED lines=21> */
[----:B------:R-:W-:Y:S01]  /*11f0*/  IADD3 R219, R137, 0x80, RZ ;  /* 0x0000008089db7810 */ /* 0x000fe20007ffe0ff */
[--C-:B---3--:R-:W-:Y:S02]  /*1200*/  HADD2.F32 R139, -RZ, R60.reuse.H0_H0 ;  /* 0x2000003cff8b7230 */ /* 0x108fe40000004100 */
[----:B------:R-:W-:Y:S02]  /*1210*/  HADD2.F32 R143, -RZ, R61.H0_H0 ;  /* 0x2000003dff8f7230 */ /* 0x000fe40000004100 */
[----:B------:R-:W-:-:S02]  /*1220*/  HADD2.F32 R141, -RZ, R60.H1_H1 ;  /* 0x3000003cff8d7230 */ /* 0x000fc40000004100 */
[--C-:B------:R-:W-:Y:S02]  /*1230*/  HADD2.F32 R147, -RZ, R62.reuse.H0_H0 ;  /* 0x2000003eff937230 */ /* 0x100fe40000004100 */
[-C--:B------:R-:W-:Y:S01]  /*1240*/  FMUL.FTZ R60, R143, R140.reuse ;  /* 0x0000008c8f3c7220 */ /* 0x080fe20000410000 */
[----:B------:R-:W-:Y:S02]  /*1250*/  HADD2.F32 R149, -RZ, R62.H1_H1 ;  /* 0x3000003eff957230 */ /* 0x000fe40000004100 */
[-C--:B------:R-:W-:Y:S01]  /*1260*/  FMUL.FTZ R62, R139, R140.reuse ;  /* 0x0000008c8b3e7220 */ /* 0x080fe20000410000 */
[----:B------:R-:W-:Y:S02]  /*1270*/  HADD2.F32 R145, -RZ, R61.H1_H1 ;  /* 0x3000003dff917230 */ /* 0x000fe40000004100 */
[----:B------:R-:W-:Y:S01]  /*1280*/  FMUL.FTZ R141, R141, R140 ;  /* 0x0000008c8d8d7220 */ /* 0x000fe20000410000 */
[----:B------:R-:W-:Y:S01]  /*1290*/  FMUL.FTZ R143, R47, R60 ;  /* 0x0000003c2f8f7220 */ /* 0x000fe20000410000 */
[----:B------:R-:W-:Y:S01]  /*12a0*/  FMUL.FTZ R139, R49, R62 ;  /* 0x0000003e318b7220 */ /* 0x000fe20000410000 */
[----:B--2---:R-:W-:-:S02]  /*12b0*/  @P0 HADD2.F32 R60, -RZ, R56.H0_H0 ;  /* 0x20000038ff3c0230 */ /* 0x004fc40000004100 */
[----:B------:R-:W-:Y:S01]  /*12c0*/  FMUL.FTZ R141, R48, R141 ;  /* 0x0000008d308d7220 */ /* 0x000fe20000410000 */
[----:B------:R-:W-:Y:S02]  /*12d0*/  @P0 HADD2.F32 R62, -RZ, R56.H1_H1 ;  /* 0x30000038ff3e0230 */ /* 0x000fe40000004100 */
[----:B------:R-:W-:Y:S01]  /*12e0*/  FMUL.FTZ R145, R145, R140 ;  /* 0x0000008c91917220 */ /* 0x000fe20000410000 */
[--C-:B------:R-:W-:Y:S02]  /*12f0*/  HADD2.F32 R151, -RZ, R63.reuse.H0_H0 ;  /* 0x2000003fff977230 */ /* 0x100fe40000004100 */
[----:B------:R-:W-:Y:S02]  /*1300*/  HADD2.F32 R63, -RZ, R63.H1_H1 ;  /* 0x3000003fff3f7230 */ /* 0x000fe40000004100 */
[----:B------:R-:W-:Y:S01]  /*1310*/  @P0 FADD.FTZ R139, R60, R139 ;  /* 0x0000008b3c8b0221 */ /* 0x000fe20000010000 */
[--C-:B------:R-:W-:Y:S02]  /*1320*/  @P0 HADD2.F32 R130, -RZ, R57.reuse.H0_H0 ;  /* 0x20000039ff820230 */ /* 0x100fe40000004100 */
[----:B------:R-:W-:Y:S01]  /*1330*/  @P0 FADD.FTZ R141, R62, R141 ;  /* 0x0000008d3e8d0221 */ /* 0x000fe20000010000 */
[----:B------:R-:W-:-:S02]  /*1340*/  @P0 HADD2.F32 R142, -RZ, R57.H1_H1 ;  /* 0x30000039ff8e0230 */ /* 0x000fc40000004100 */
[----:B------:R-:W-:Y:S01]  /*1350*/  FMUL.FTZ R145, R46, R145 ;  /* 0x000000912e917220 */ /* 0x000fe20000410000 */
[-C--:B------:R-:W-:Y:S01]  /*1360*/  FMUL.FTZ R60, R147, R140.reuse ;  /* 0x0000008c933c7220 */ /* 0x080fe20000410000 */
[-C--:B------:R-:W-:Y:S01]  /*1370*/  FMUL.FTZ R62, R151, R140.reuse ;  /* 0x0000008c973e7220 */ /* 0x080fe20000410000 */
[-C--:B------:R-:W-:Y:S01]  /*1380*/  FMUL.FTZ R149, R149, R140.reuse ;  /* 0x0000008c95957220 */ /* 0x080fe20000410000 */
[----:B------:R-:W-:Y:S01]  /*1390*/  FMUL.FTZ R63, R63, R140 ;  /* 0x0000008c3f3f7220 */ /* 0x000fe20000410000 */
[----:B------:R-:W-:Y:S01]  /*13a0*/  @P0 FADD.FTZ R143, R130, R143 ;  /* 0x0000008f828f0221 */ /* 0x000fe20000010000 */
[----:B------:R-:W-:Y:S01]  /*13b0*/  @P0 FADD.FTZ R145, R142, R145 ;  /* 0x000000918e910221 */ /* 0x000fe20000010000 */
[----:B------:R-:W-:Y:S01]  /*13c0*/  FMUL.FTZ R147, R45, R60 ;  /* 0x0000003c2d937220 */ /* 0x000fe20000410000 */
[----:B------:R-:W-:Y:S01]  /*13d0*/  FMUL.FTZ R151, R43, R62 ;  /* 0x0000003e2b977220 */ /* 0x000fe20000410000 */
[--C-:B------:R-:W-:Y:S02]  /*13e0*/  @P0 HADD2.F32 R60, -RZ, R58.reuse.H0_H0 ;  /* 0x2000003aff3c0230 */ /* 0x100fe40000004100 */
[----:B------:R-:W-:Y:S01]  /*13f0*/  FMUL.FTZ R149, R44, R149 ;  /* 0x000000952c957220 */ /* 0x000fe20000410000 */
[----:B------:R-:W-:-:S02]  /*1400*/  @P0 HADD2.F32 R62, -RZ, R58.H1_H1 ;  /* 0x3000003aff3e0230 */ /* 0x000fc40000004100 */
[----:B------:R-:W-:Y:S01]  /*1410*/  FMUL.FTZ R153, R42, R63 ;  /* 0x0000003f2a997220 */ /* 0x000fe20000410000 */
[--C-:B------:R-:W-:Y:S02]  /*1420*/  @P0 HADD2.F32 R130, -RZ, R59.reuse.H0_H0 ;  /* 0x2000003bff820230 */ /* 0x100fe40000004100 */
[----:B------:R-:W-:Y:S02]  /*1430*/  @P0 HADD2.F32 R142, -RZ, R59.H1_H1 ;  /* 0x3000003bff8e0230 */ /* 0x000fe40000004100 */
[----:B------:R-:W-:Y:S01]  /*1440*/  @P0 FADD.FTZ R147, R60, R147 ;  /* 0x000000933c930221 */ /* 0x000fe20000010000 */
[----:B------:R-:W-:Y:S01]  /*1450*/  @P0 FADD.FTZ R149, R62, R149 ;  /* 0x000000953e950221 */ /* 0x000fe20000010000 */
[----:B------:R-:W-:Y:S01]  /*1460*/  @P0 FADD.FTZ R151, R130, R151 ;  /* 0x0000009782970221 */ /* 0x000fe20000010000 */
[----:B------:R-:W-:Y:S01]  /*1470*/  @P0 FADD.FTZ R153, R142, R153 ;  /* 0x000000998e990221 */ /* 0x000fe20000010000 */
[----:B------:R-:W-:Y:S02]  /*1480*/  LEA R130, P0, R137, UR8, 0x4 ;  /* 0x0000000889827c11 */ /* 0x000fe4000f8020ff */
[----:B------:R-:W-:-:S02]  /*1490*/  F2FP.F16.F32.PACK_AB R62, R149, R147 ;  /* 0x00000093953e723e */ /* 0x000fc400000000ff */
[----:B------:R-:W-:Y:S02]  /*14a0*/  LEA.HI.X R131, R137, UR9, RZ, 0x4, P0 ;  /* 0x0000000989837c11 */ /* 0x000fe400080f24ff */
[----:B------:R-:W-:Y:S02]  /*14b0*/  F2FP.F16.F32.PACK_AB R61, R145, R143 ;  /* 0x0000008f913d723e */ /* 0x000fe400000000ff */
[----:B------:R-:W-:Y:S02]  /*14c0*/  F2FP.F16.F32.PACK_AB R60, R141, R139 ;  /* 0x0000008b8d3c723e */ /* 0x000fe400000000ff */
[----:B------:R-:W-:-:S05]  /*14d0*/  F2FP.F16.F32.PACK_AB R63, R153, R151 ;  /* 0x00000097993f723e */ /* 0x000fca00000000ff */
[----:B------:R0:W-:Y:S02]  /*14e0*/  STG.E.128 desc[UR4][R130.64], R60 ;  /* 0x0000003c82007986 */ /* 0x0001e4000c101d04 */
.L_x_4557:
[----:B------:R-:W-:Y:S05]  /*14f0*/  BSYNC B0 ;  /* 0x0000000000007941 */ /* 0x000fea0003800000 */
.L_x_4556:
        /* <DEDUP_REMOVED lines=57> */
[----:B------:R1:W-:Y:S01]  /*1890*/  STG.E.128 desc[UR4][R130.64], R60 ;  /* 0x0000003c82007986 */ /* 0x0003e2000c101d04 */
[----:B------:R-:W-:-:S07]  /*18a0*/  IADD3 R219, R219, 0x80, RZ ;  /* 0x00000080dbdb7810 */ /* 0x000fce0007ffe0ff */
.L_x_4559:
[----:B------:R-:W-:Y:S05]  /*18b0*/  BSYNC B0 ;  /* 0x0000000000007941 */ /* 0x000fea0003800000 */
.L_x_4558:
        /* <DEDUP_REMOVED lines=59> */
.L_x_4561:
[----:B------:R-:W-:Y:S05]  /*1c70*/  BSYNC B0 ;  /* 0x0000000000007941 */ /* 0x000fea0003800000 */
.L_x_4560:
        /* <DEDUP_REMOVED lines=59> */
.L_x_4563:
[----:B------:R-:W-:Y:S05]  /*2030*/  BSYNC B0 ;  /* 0x0000000000007941 */ /* 0x000fea0003800000 */
.L_x_4562:
        /* <DEDUP_REMOVED lines=11> */
[--C-:B---3--:R-:W-:Y:S02]  /*20f0*/  HADD2.F32 R203, -RZ, R60.reuse.H0_H0 ;  /* 0x2000003cffcb7230 */ /* 0x108fe40000004100 */
[----:B------:R-:W-:Y:S02]  /*2100*/  HADD2.F32 R207, -RZ, R61.H0_H0 ;  /* 0x2000003dffcf7230 */ /* 0x000fe40000004100 */
[----:B------:R-:W-:-:S02]  /*2110*/  HADD2.F32 R205, -RZ, R60.H1_H1 ;  /* 0x3000003cffcd7230 */ /* 0x000fc40000004100 */
[----:B------:R-:W-:Y:S02]  /*2120*/  HADD2.F32 R215, -RZ, R63.H0_H0 ;  /* 0x2000003fffd77230 */ /* 0x000fe40000004100 */
[-C--:B------:R-:W-:Y:S01]  /*2130*/  FMUL.FTZ R60, R207, R140.reuse ;  /* 0x0000008ccf3c7220 */ /* 0x080fe20000410000 */
[----:B------:R-:W-:Y:S02]  /*2140*/  HADD2.F32 R209, -RZ, R61.H1_H1 ;  /* 0x3000003dffd17230 */ /* 0x000fe40000004100 */
[--C-:B------:R-:W-:Y:S02]  /*2150*/  HADD2.F32 R211, -RZ, R62.reuse.H0_H0 ;  /* 0x2000003effd37230 */ /* 0x100fe40000004100 */
[----:B------:R-:W-:Y:S02]  /*2160*/  HADD2.F32 R213, -RZ, R62.H1_H1 ;  /* 0x3000003effd57230 */ /* 0x000fe40000004100 */
[----:B------:R-:W-:Y:S01]  /*2170*/  FMUL.FTZ R62, R203, R140 ;  /* 0x0000008ccb3e7220 */ /* 0x000fe20000410000 */
[----:B------:R-:W-:-:S02]  /*2180*/  HADD2.F32 R63, -RZ, R63.H1_H1 ;  /* 0x3000003fff3f7230 */ /* 0x000fc40000004100 */
[-C--:B------:R-:W-:Y:S01]  /*2190*/  FMUL.FTZ R205, R205, R140.reuse ;  /* 0x0000008ccdcd7220 */ /* 0x080fe20000410000 */
[-C--:B------:R-:W-:Y:S01]  /*21a0*/  FMUL.FTZ R209, R209, R140.reuse ;  /* 0x0000008cd1d17220 */ /* 0x080fe20000410000 */
[-C--:B0-----:R-:W-:Y:S01]  /*21b0*/  FMUL.FTZ R130, R211, R140.reuse ;  /* 0x0000008cd3827220 */ /* 0x081fe20000410000 */
[-C--:B------:R-:W-:Y:S01]  /*21c0*/  FMUL.FTZ R213, R213, R140.reuse ;  /* 0x0000008cd5d57220 */ /* 0x080fe20000410000 */
[-C--:B------:R-:W-:Y:S01]  /*21d0*/  FMUL.FTZ R142, R215, R140.reuse ;  /* 0x0000008cd78e7220 */ /* 0x080fe20000410000 */
[----:B------:R-:W-:Y:S01]  /*21e0*/  FMUL.FTZ R63, R63, R140 ;  /* 0x0000008c3f3f7220 */ /* 0x000fe20000410000 */
[----:B------:R-:W-:Y:S01]  /*21f0*/  FMUL.FTZ R203, R17, R62 ;  /* 0x0000003e11cb7220 */ /* 0x000fe20000410000 */
[----:B------:R-:W-:Y:S01]  /*2200*/  FMUL.FTZ R207, R15, R60 ;  /* 0x0000003c0fcf7220 */ /* 0x000fe20000410000 */
[--C-:B--2---:R-:W-:Y:S02]  /*2210*/  @P0 HADD2.F32 R60, -RZ, R56.reuse.H0_H0 ;  /* 0x20000038ff3c0230 */ /* 0x104fe40000004100 */
[----:B------:R-:W-:Y:S01]  /*2220*/  FMUL.FTZ R205, R16, R205 ;  /* 0x000000cd10cd7220 */ /* 0x000fe20000410000 */
[----:B------:R-:W-:-:S02]  /*2230*/  @P0 HADD2.F32 R62, -RZ, R56.H1_H1 ;  /* 0x30000038ff3e0230 */ /* 0x000fc40000004100 */
[--C-:B------:R-:W-:Y:S02]  /*2240*/  @P0 HADD2.F32 R140, -RZ, R57.reuse.H0_H0 ;  /* 0x20000039ff8c0230 */ /* 0x100fe40000004100 */
[----:B------:R-:W-:Y:S01]  /*2250*/  @P0 FADD.FTZ R203, R60, R203 ;  /* 0x000000cb3ccb0221 */ /* 0x000fe20000010000 */
[----:B------:R-:W-:Y:S01]  /*2260*/  FMUL.FTZ R211, R13, R130 ;  /* 0x000000820dd37220 */ /* 0x000fe20000410000 */
[----:B------:R-:W-:Y:S01]  /*2270*/  @P0 FADD.FTZ R205, R62, R205 ;  /* 0x000000cd3ecd0221 */ /* 0x000fe20000010000 */
[----:B------:R-:W-:Y:S02]  /*2280*/  @P0 HADD2.F32 R144, -RZ, R57.H1_H1 ;  /* 0x30000039ff900230 */ /* 0x000fe40000004100 */
[----:B------:R-:W-:Y:S01]  /*2290*/  @P0 FADD.FTZ R207, R140, R207 ;  /* 0x000000cf8ccf0221 */ /* 0x000fe20000010000 */
[--C-:B------:R-:W-:Y:S02]  /*22a0*/  @P0 HADD2.F32 R60, -RZ, R58.reuse.H0_H0 ;  /* 0x2000003aff3c0230 */ /* 0x100fe40000004100 */
[----:B------:R-:W-:Y:S01]  /*22b0*/  FMUL.FTZ R209, R14, R209 ;  /* 0x000000d10ed17220 */ /* 0x000fe20000410000 */
[----:B------:R-:W-:-:S02]  /*22c0*/  @P0 HADD2.F32 R62, -RZ, R58.H1_H1 ;  /* 0x3000003aff3e0230 */ /* 0x000fc40000004100 */
[----:B------:R-:W-:Y:S01]  /*22d0*/  FMUL.FTZ R213, R12, R213 ;  /* 0x000000d50cd57220 */ /* 0x000fe20000410000 */
[--C-:B------:R-:W-:Y:S02]  /*22e0*/  @P0 HADD2.F32 R130, -RZ, R59.reuse.H0_H0 ;  /* 0x2000003bff820230 */ /* 0x100fe40000004100 */
[----:B------:R-:W-:Y:S01]  /*22f0*/  FMUL.FTZ R215, R11, R142 ;  /* 0x0000008e0bd77220 */ /* 0x000fe20000410000 */
[----:B------:R-:W-:Y:S02]  /*2300*/  @P0 HADD2.F32 R140, -RZ, R59.H1_H1 ;  /* 0x3000003bff8c0230 */ /* 0x000fe40000004100 */
[----:B------:R-:W-:Y:S01]  /*2310*/  FMUL.FTZ R217, R10, R63 ;  /* 0x0000003f0ad97220 */ /* 0x000fe20000410000 */
[----:B------:R-:W-:Y:S01]  /*2320*/  @P0 FADD.FTZ R209, R144, R209 ;  /* 0x000000d190d10221 */ /* 0x000fe20000010000 */
[----:B------:R-:W-:Y:S01]  /*2330*/  @P0 FADD.FTZ R211, R60, R211 ;  /* 0x000000d33cd30221 */ /* 0x000fe20000010000 */
[----:B------:R-:W-:Y:S01]  /*2340*/  @P0 FADD.FTZ R213, R62, R213 ;  /* 0x000000d53ed50221 */ /* 0x000fe20000010000 */
[----:B------:R-:W-:Y:S01]  /*2350*/  @P0 FADD.FTZ R215, R130, R215 ;  /* 0x000000d782d70221 */ /* 0x000fe20000010000 */
[----:B------:R-:W-:Y:S01]  /*2360*/  @P0 FADD.FTZ R217, R140, R217 ;  /* 0x000000d98cd90221 */ /* 0x000fe20000010000 */
[----:B------:R-:W-:-:S02]  /*2370*/  LEA R130, P0, R219, UR8, 0x4 ;  /* 0x00000008db827c11 */ /* 0x000fc4000f8020ff */
[----:B------:R-:W-:Y:S02]  /*2380*/  F2FP.F16.F32.PACK_AB R62, R213, R211 ;  /* 0x000000d3d53e723e */ /* 0x000fe400000000ff */
[----:B------:R-:W-:Y:S02]  /*2390*/  LEA.HI.X R131, R219, UR9, RZ, 0x4, P0 ;  /* 0x00000009db837c11 */ /* 0x000fe400080f24ff */
[----:B------:R-:W-:Y:S02]  /*23a0*/  F2FP.F16.F32.PACK_AB R61, R209, R207 ;  /* 0x000000cfd13d723e */ /* 0x000fe400000000ff */
[----:B------:R-:W-:Y:S02]  /*23b0*/  F2FP.F16.F32.PACK_AB R60, R205, R203 ;  /* 0x000000cbcd3c723e */ /* 0x000fe400000000ff */
[----:B------:R-:W-:-:S05]  /*23c0*/  F2FP.F16.F32.PACK_AB R63, R217, R215 ;  /* 0x000000d7d93f723e */ /* 0x000fca00000000ff */
[----:B------:R4:W-:Y:S02]  /*23d0*/  STG.E.128 desc[UR4][R130.64], R60 ;  /* 0x0000003c82007986 */ /* 0x0009e4000c101d04 */
.L_x_4565:
[----:B------:R-:W-:Y:S05]  /*23e0*/  BSYNC B0 ;  /* 0x0000000000007941 */ /* 0x000fea0003800000 */
.L_x_4564:
        /* <DEDUP_REMOVED lines=155> */
.L_x_4588:
        /* <DEDUP_REMOVED lines=8> */
[----:B------:R-:W-:-:S04]  /*2e20*/  @!P0 IADD3 R130, R63, R62, RZ ;  /* 0x0000003e3f828210 */ /* 0x000fc80007ffe0ff */
        /* <DEDUP_REMOVED lines=91> */
[----:B-1----:R-:W-:Y:S01]  /*33e0*/  IMAD.WIDE.U32 R130, R137, 0x10, R130 ;  /* 0x0000001089827825 */ /* 0x002fe200078e0082 */
[----:B------:R-:W-:-:S02]  /*33f0*/  F2FP.F16.F32.PACK_AB R61, R63, R140 ;  /* 0x0000008c3f3d723e */ /* 0x000fc400000000ff */
[----:B------:R-:W-:Y:S02]  /*3400*/  F2FP.F16.F32.PACK_AB R62, R221, R62 ;  /* 0x0000003edd3e723e */ /* 0x000fe400000000ff */
[----:B------:R-:W-:Y:S02]  /*3410*/  F2FP.F16.F32.PACK_AB R63, R223, R150 ;  /* 0x00000096df3f723e */ /* 0x000fe400000000ff */
[----:B------:R-:W-:-:S03]  /*3420*/  IADD3 R137, R137, 0x80, RZ ;  /* 0x0000008089897810 */ /* 0x000fc60007ffe0ff */
[----:B------:R1:W-:Y:S04]  /*3430*/  STG.E.128 desc[UR4][R130.64], R60 ;  /* 0x0000003c82007986 */ /* 0x0003e8000c101d04 */
.L_x_4568:
[----:B------:R-:W-:Y:S05]  /*3440*/  BSYNC B0 ;  /* 0x0000000000007941 */ /* 0x000fea0003800000 */
.L_x_4567:
        /* <DEDUP_REMOVED lines=35> */
.L_x_4570:
[----:B------:R-:W-:Y:S05]  /*3680*/  BSYNC B0 ;  /* 0x0000000000007941 */ /* 0x000fea0003800000 */
.L_x_4569:
        /* <DEDUP_REMOVED lines=35> */
.L_x_4572:
[----:B------:R-:W-:Y:S05]  /*38c0*/  BSYNC B0 ;  /* 0x0000000000007941 */ /* 0x000fea0003800000 */
.L_x_4571:
        /* <DEDUP_REMOVED lines=35> */
.L_x_4574:
[----:B------:R-:W-:Y:S05]  /*3b00*/  BSYNC B0 ;  /* 0x0000000000007941 */ /* 0x000fea0003800000 */
.L_x_4573:
        /* <DEDUP_REMOVED lines=29> */
[----:B------:R-:W-:-:S02]  /*3ce0*/  F2FP.F16.F32.PACK_AB R63, R138, R63 ;  /* 0x0000003f8a3f723e */ /* 0x000fc400000000ff */
[----:B------:R-:W-:Y:S02]  /*3cf0*/  F2FP.F16.F32.PACK_AB R62, R221, R144 ;  /* 0x00000090dd3e723e */ /* 0x000fe400000000ff */
[----:B------:R-:W-:Y:S02]  /*3d00*/  F2FP.F16.F32.PACK_AB R61, R142, R61 ;  /* 0x0000003d8e3d723e */ /* 0x000fe400000000ff */
[----:B------:R-:W-:-:S05]  /*3d10*/  F2FP.F16.F32.PACK_AB R60, R219, R60 ;  /* 0x0000003cdb3c723e */ /* 0x000fca00000000ff */
[----:B------:R0:W-:Y:S02]  /*3d20*/  STG.E.128 desc[UR4][R130.64], R60 ;  /* 0x0000003c82007986 */ /* 0x0001e4000c101d04 */
.L_x_4576:
[----:B------:R-:W-:Y:S05]  /*3d30*/  BSYNC B0 ;  /* 0x0000000000007941 */ /* 0x000fea0003800000 */
.L_x_4575:
[----:B------:R-:W-:Y:S02]  /*3d40*/  ISETP.NE.AND P0, PT, R146, RZ, PT ;  /* 0x000000ff9200720c */ /* 0x000fe40003f05270 */
[----:B------:R-:W-:Y:S02]  /*3d50*/  IADD3 R133, R133, UR12, RZ ;  /* 0x0000000c85857c10 */ /* 0x000fe4000fffe0ff */
[----:B------:R-:W-:Y:S02]  /*3d60*/  SEL R138, RZ, 0x1, P0 ;  /* 0x00000001ff8a7807 */ /* 0x000fe40000000000 */
[----:B------:R-:W-:-:S13]  /*3d70*/  ISETP.GE.AND P0, PT, R133, UR13, PT ;  /* 0x0000000d85007c0c */ /* 0x000fda000bf06270 */
[----:B------:R-:W-:Y:S05]  /*3d80*/  @!P0 BRA `(.L_x_4577) ;  /* 0xffffffd000c48947 */ /* 0x000fea000383ffff */
[----:B------:R-:W-:Y:S05]  /*3d90*/  EXIT ;  /* 0x000000000000794d */ /* 0x000fea0003800000 */
.L_x_4566:
[----:B------:R-:W-:Y:S01]  /*3da0*/  HFMA2.MMA R150, -RZ, RZ, 0, 5.9604644775390625e-08 ;  /* 0x00000001ff967435 */ /* 0x000fe200000001ff */
[----:B------:R-:W-:Y:S02]  /*3db0*/  MOV R221, R130 ;  /* 0x0000008200dd7202 */ /* 0x000fe40000000f00 */
[----:B------:R-:W-:Y:S02]  /*3dc0*/  MOV R223, 0x1f ;  /* 0x0000001f00df7802 */ /* 0x000fe40000000f00 */
[----:B------:R-:W-:-:S07]  /*3dd0*/  MOV R144, 0xffffffff ;  /* 0xffffffff00907802 */ /* 0x000fce0000000f00 */
[----:B------:R-:W-:Y:S05]  /*3de0*/  WARPSYNC.COLLECTIVE R144, `(.L_x_4578) ;  /* 0x0000000090087348 */ /* 0x000fea0003c00000 */
[----:B------:R0:W1:Y:S02]  /*3df0*/  SHFL.BFLY P6, R148, R221, R150, R223 ;  /* 0x0c000096dd947389 */ /* 0x00006400000c00df */
[----:B01----:R-:W-:Y:S01]  /*3e00*/  ENDCOLLECTIVE ;  /* 0x000000000000791b */ /* 0x003fe20003800000 */
.L_x_4578:
[----:B------:R-:W-:Y:S01]  /*3e10*/  HFMA2.MMA R150, -RZ, RZ, 0, 1.1920928955078125e-07 ;  /* 0x00000002ff967435 */ /* 0x000fe200000001ff */
[----:B------:R-:W-:-:S05]  /*3e20*/  MOV R61, R148 ;  /* 0x00000094003d7202 */ /* 0x000fca0000000f00 */
[----:B------:R-:W-:-:S05]  /*3e30*/  FADD.FTZ R131, R130, R61 ;  /* 0x0000003d82837221 */ /* 0x000fca0000010000 */
[----:B------:R-:W-:-:S07]  /*3e40*/  MOV R221, R131 ;  /* 0x0000008300dd7202 */ /* 0x000fce0000000f00 */
[----:B------:R-:W-:Y:S05]  /*3e50*/  WARPSYNC.COLLECTIVE R144, `(.L_x_4579) ;  /* 0x0000000090087348 */ /* 0x000fea0003c00000 */
[----:B------:R0:W1:Y:S02]  /*3e60*/  SHFL.BFLY P6, R148, R221, R150, R223 ;  /* 0x0c000096dd947389 */ /* 0x00006400000c00df */
[----:B01----:R-:W-:Y:S01]  /*3e70*/  ENDCOLLECTIVE ;  /* 0x000000000000791b */ /* 0x003fe20003800000 */
.L_x_4579:
[----:B------:R-:W-:Y:S01]  /*3e80*/  HFMA2.MMA R150, -RZ, RZ, 0, 2.384185791015625e-07 ;  /* 0x00000004ff967435 */ /* 0x000fe200000001ff */
[----:B------:R-:W-:-:S05]  /*3e90*/  MOV R60, R148 ;  /* 0x00000094003c7202 */ /* 0x000fca0000000f00 */
[----:B------:R-:W-:-:S05]  /*3ea0*/  FADD.FTZ R138, R131, R60 ;  /* 0x0000003c838a7221 */ /* 0x000fca0000010000 */
[----:B------:R-:W-:-:S07]  /*3eb0*/  MOV R221, R138 ;  /* 0x0000008a00dd7202 */ /* 0x000fce0000000f00 */
[----:B------:R-:W-:Y:S05]  /*3ec0*/  WARPSYNC.COLLECTIVE R144, `(.L_x_4580) ;  /* 0x0000000090087348 */ /* 0x000fea0003c00000 */
[----:B------:R0:W1:Y:S02]  /*3ed0*/  SHFL.BFLY P6, R148, R221, R150, R223 ;  /* 0x0c000096dd947389 */ /* 0x00006400000c00df */
[----:B01----:R-:W-:Y:S01]  /*3ee0*/  ENDCOLLECTIVE ;  /* 0x000000000000791b */ /* 0x003fe20003800000 */
.L_x_4580:
[----:B------:R-:W-:Y:S01]  /*3ef0*/  HFMA2.MMA R150, -RZ, RZ, 0, 4.76837158203125e-07 ;  /* 0x00000008ff967435 */ /* 0x000fe200000001ff */
[----:B------:R-:W-:-:S05]  /*3f00*/  MOV R61, R148 ;  /* 0x00000094003d7202 */ /* 0x000fca0000000f00 */
[----:B------:R-:W-:-:S05]  /*3f10*/  FADD.FTZ R140, R138, R61 ;  /* 0x0000003d8a8c7221 */ /* 0x000fca0000010000 */
[----:B------:R-:W-:-:S07]  /*3f20*/  MOV R221, R140 ;  /* 0x0000008c00dd7202 */ /* 0x000fce0000000f00 */
[----:B------:R-:W-:Y:S05]  /*3f30*/  WARPSYNC.COLLECTIVE R144, `(.L_x_4581) ;  /* 0x0000000090087348 */ /* 0x000fea0003c00000 */
[----:B------:R0:W1:Y:S02]  /*3f40*/  SHFL.BFLY P6, R148, R221, R150, R223 ;  /* 0x0c000096dd947389 */ /* 0x00006400000c00df */
[----:B01----:R-:W-:Y:S01]  /*3f50*/  ENDCOLLECTIVE ;  /* 0x000000000000791b */ /* 0x003fe20003800000 */
.L_x_4581:
[----:B------:R-:W-:Y:S01]  /*3f60*/  HFMA2.MMA R150, -RZ, RZ, 0, 9.5367431640625e-07 ;  /* 0x00000010ff967435 */ /* 0x000fe200000001ff */
[----:B------:R-:W-:-:S05]  /*3f70*/  MOV R61, R148 ;  /* 0x00000094003d7202 */ /* 0x000fca0000000f00 */
[----:B------:R-:W-:-:S05]  /*3f80*/  FADD.FTZ R142, R140, R61 ;  /* 0x0000003d8c8e7221 */ /* 0x000fca0000010000 */
[----:B------:R-:W-:-:S07]  /*3f90*/  MOV R221, R142 ;  /* 0x0000008e00dd7202 */ /* 0x000fce0000000f00 */
[----:B------:R-:W-:Y:S05]  /*3fa0*/  WARPSYNC.COLLECTIVE R144, `(.L_x_4582) ;  /* 0x0000000090087348 */ /* 0x000fea0003c00000 */
[----:B------:R0:W1:Y:S02]  /*3fb0*/  SHFL.BFLY P6, R148, R221, R150, R223 ;  /* 0x0c000096dd947389 */ /* 0x00006400000c00df */
[----:B01----:R-:W-:Y:S01]  /*3fc0*/  ENDCOLLECTIVE ;  /* 0x000000000000791b */ /* 0x003fe20003800000 */
.L_x_4582:
        /* <DEDUP_REMOVED lines=89> */
.L_x_4583:
[----:B------:R-:W-:Y:S01]  /*4560*/  HFMA2.MMA R150, -RZ, RZ, 0, 1.1920928955078125e-07 ;  /* 0x00000002ff967435 */ /* 0x000fe200000001ff */
[----:B------:R-:W-:-:S05]  /*4570*/  MOV R130, R148 ;  /* 0x0000009400827202 */ /* 0x000fca0000000f00 */
[----:B------:R-:W-:-:S05]  /*4580*/  FADD.FTZ R130, R61, R130 ;  /* 0x000000823d827221 */ /* 0x000fca0000010000 */
[----:B------:R-:W-:-:S07]  /*4590*/  MOV R221, R130 ;  /* 0x0000008200dd7202 */ /* 0x000fce0000000f00 */
[----:B------:R-:W-:Y:S05]  /*45a0*/  WARPSYNC.COLLECTIVE R144, `(.L_x_4584) ;  /* 0x0000000090087348 */ /* 0x000fea0003c00000 */
[----:B------:R0:W1:Y:S02]  /*45b0*/  SHFL.BFLY P6, R148, R221, R150, R223 ;  /* 0x0c000096dd947389 */ /* 0x00006400000c00df */
[----:B01----:R-:W-:Y:S01]  /*45c0*/  ENDCOLLECTIVE ;  /* 0x000000000000791b */ /* 0x003fe20003800000 */
.L_x_4584:
[----:B------:R-:W-:Y:S01]  /*45d0*/  HFMA2.MMA R150, -RZ, RZ, 0, 2.384185791015625e-07 ;  /* 0x00000004ff967435 */ /* 0x000fe200000001ff */
[----:B------:R-:W-:-:S05]  /*45e0*/  MOV R131, R148 ;  /* 0x0000009400837202 */ /* 0x000fca0000000f00 */
[----:B------:R-:W-:-:S05]  /*45f0*/  FADD.FTZ R131, R130, R131 ;  /* 0x0000008382837221 */ /* 0x000fca0000010000 */
[----:B------:R-:W-:-:S07]  /*4600*/  MOV R221, R131 ;  /* 0x0000008300dd7202 */ /* 0x000fce0000000f00 */
[----:B------:R-:W-:Y:S05]  /*4610*/  WARPSYNC.COLLECTIVE R144, `(.L_x_4585) ;  /* 0x0000000090087348 */ /* 0x000fea0003c00000 */
[----:B------:R0:W1:Y:S02]  /*4620*/  SHFL.BFLY P6, R148, R221, R150, R223 ;  /* 0x0c000096dd947389 */ /* 0x00006400000c00df */
[----:B01----:R-:W-:Y:S01]  /*4630*/  ENDCOLLECTIVE ;  /* 0x000000000000791b */ /* 0x003fe20003800000 */
.L_x_4585:
[----:B------:R-:W-:Y:S01]  /*4640*/  HFMA2.MMA R150, -RZ, RZ, 0, 4.76837158203125e-07 ;  /* 0x00000008ff967435 */ /* 0x000fe200000001ff */
[----:B------:R-:W-:-:S05]  /*4650*/  MOV R138, R148 ;  /* 0x00000094008a7202 */ /* 0x000fca0000000f00 */
[----:B------:R-:W-:-:S05]  /*4660*/  FADD.FTZ R138, R131, R138 ;  /* 0x0000008a838a7221 */ /* 0x000fca0000010000 */
[----:B------:R-:W-:-:S07]  /*4670*/  MOV R221, R138 ;  /* 0x0000008a00dd7202 */ /* 0x000fce0000000f00 */
[----:B------:R-:W-:Y:S05]  /*4680*/  WARPSYNC.COLLECTIVE R144, `(.L_x_4586) ;  /* 0x0000000090087348 */ /* 0x000fea0003c00000 */
[----:B------:R0:W1:Y:S02]  /*4690*/  SHFL.BFLY P6, R148, R221, R150, R223 ;  /* 0x0c000096dd947389 */ /* 0x00006400000c00df */
[----:B01----:R-:W-:Y:S01]  /*46a0*/  ENDCOLLECTIVE ;  /* 0x000000000000791b */ /* 0x003fe20003800000 */
.L_x_4586:
[----:B------:R-:W-:Y:S01]  /*46b0*/  HFMA2.MMA R150, -RZ, RZ, 0, 9.5367431640625e-07 ;  /* 0x00000010ff967435 */ /* 0x000fe200000001ff */
[----:B------:R-:W-:-:S05]  /*46c0*/  MOV R219, R148 ;  /* 0x0000009400db7202 */ /* 0x000fca0000000f00 */
[----:B------:R-:W-:-:S05]  /*46d0*/  FADD.FTZ R219, R138, R219 ;  /* 0x000000db8adb7221 */ /* 0x000fca0000010000 */
[----:B------:R-:W-:-:S07]  /*46e0*/  MOV R221, R219 ;  /* 0x000000db00dd7202 */ /* 0x000fce0000000f00 */
[----:B------:R-:W-:Y:S05]  /*46f0*/  WARPSYNC.COLLECTIVE R144, `(.L_x_4587) ;  /* 0x0000000090087348 */ /* 0x000fea0003c00000 */
[----:B------:R0:W1:Y:S02]  /*4700*/  SHFL.BFLY P6, R148, R221, R150, R223 ;  /* 0x0c000096dd947389 */ /* 0x00006400000c00df */
[----:B01----:R-:W-:Y:S01]  /*4710*/  ENDCOLLECTIVE ;  /* 0x000000000000791b */ /* 0x003fe20003800000 */
.L_x_4587:
[----:B------:R-:W-:Y:S01]  /*4720*/  MOV R140, R148 ;  /* 0x00000094008c7202 */ /* 0x000fe20000000f00 */
[----:B------:R-:W-:Y:S06]  /*4730*/  BRA `(.L_x_4588) ;  /* 0xffffffe400987947 */ /* 0x000fec000383ffff */
.L_x_4589:
        /* <DEDUP_REMOVED lines=12> */
.L_x_37180:


//--------------------- .text._ZN10layer_norm13ln_fwd_kernelINS_13Kernel_traitsI6__halfS2_S2_S2_fjLj5120ELj1ELj1ELj4ELj16ENS_18Kernel_traits_baseILj5120ES2_S2_S2_S2_fjLj128EEEEELb0ELb1ELb0ELb1EEEvNS_9FwdParamsE --------------------------
	.section	.text._ZN10layer_norm13ln_fwd_kernelINS_13Kernel_traitsI6__halfS2_S2_S2_fjLj5120ELj1ELj1ELj4ELj16ENS_18Kernel_traits_baseILj5120ES2_S2_S2_S2_fjLj128EEEEELb0ELb1ELb0ELb1EEEvNS_9FwdParamsE,"ax",@progbits
	.align	128
        .global         _ZN10layer_norm13ln_fwd_kernelINS_13Kernel_traitsI6__halfS2_S2_S2_fjLj5120ELj1ELj1ELj4ELj16ENS_18Kernel_traits_baseILj5120ES2_S2_S2_S2_fjLj128EEEEELb0ELb1ELb0ELb1EEEvNS_9FwdParamsE
        .type           _ZN10layer_norm13ln_fwd_kernelINS_13Kernel_traitsI6__halfS2_S2_S2_fjLj5120ELj1ELj1ELj4ELj16ENS_18Kernel_traits_baseILj5120ES2_S2_S2_S2_fjLj128EEEEELb0ELb1ELb0ELb1EEEvNS_9FwdParamsE,@function
        .size           _ZN10layer_norm13ln_fwd_kernelINS_13Kernel_traitsI6__halfS2_S2_S2_fjLj5120ELj1ELj1ELj4ELj16ENS_18Kernel_traits_baseILj5120ES2_S2_S2_S2_fjLj128EEEEELb0ELb1ELb0ELb1EEEvNS_9FwdParamsE,(.L_x_37181 - _ZN10layer_norm13ln_fwd_kernelINS_13Kernel_traitsI6__halfS2_S2_S2_fjLj5120ELj1ELj1ELj4ELj16ENS_18Kernel_traits_baseILj5120ES2_S2_S2_S2_fjLj128EEEEELb0ELb1ELb0ELb1EEEvNS_9FwdParamsE)
        .other          _ZN10layer_norm13ln_fwd_kernelINS_13Kernel_traitsI6__halfS2_S2_S2_fjLj5120ELj1ELj1ELj4ELj16ENS_18Kernel_traits_baseILj5120ES2_S2_S2_S2_fjLj128EEEEELb0ELb1ELb0ELb1EEEvNS_9FwdParamsE,@"STO_CUDA_ENTRY STV_DEFAULT"
_ZN10layer_norm13ln_fwd_kernelINS_13Kernel_traitsI6__halfS2_S2_S2_fjLj5120ELj1ELj1ELj4ELj16ENS_18Kernel_traits_baseILj5120ES2_S2_S2_S2_fjLj128EEEEELb0ELb1ELb0ELb1EEEvNS_9FwdParamsE:
.text._ZN10layer_norm13ln_fwd_kernelINS_13Kernel_traitsI6__halfS2_S2_S2_fjLj5120ELj1ELj1ELj4ELj16ENS_18Kernel_traits_baseILj5120ES2_S2_S2_S2_fjLj128EEEEELb0ELb1ELb0ELb1EEEvNS_9FwdParamsE:
        /* <DEDUP_REMOVED lines=20> */
[----:B------:R-:W-:Y:S01]  /*0140*/  ULDC UR6, c[0x0][0x214] ;  /* 0x0000850000067ab9 */ /* 0x000fe20000000800 */
[----:B------:R-:W-:Y:S02]  /*0150*/  LEA R48, P2, R41, UR8, 0x4 ;  /* 0x0000000829307c11 */ /* 0x000fe4000f8420ff */
[----:B------:R-:W-:Y:S01]  /*0160*/  ISETP.GE.AND P1, PT, R145, UR6, PT ;  /* 0x0000000691007c0c */ /* 0x000fe2000bf26270 */
[----:B------:R-:W-:Y:S01]  /*0170*/  ULDC.64 UR6, c[0x0][0x260] ;  /* 0x0000980000067ab9 */ /* 0x000fe20000000a00 */
        /* <DEDUP_REMOVED lines=11> */
[----:B------:R0:W4:Y:S04]  /*0230*/  LDG.E.128 R16, desc[UR4][R48.64+0x2000] ;  /* 0x0020000430107981 */ /* 0x000128000c1e1d00 */
        /* <DEDUP_REMOVED lines=16> */
[----:B------:R-:W-:Y:S01]  /*0340*/  ULDC.64 UR6, c[0x0][0x270] ;  /* 0x00009c0000067ab9 */ /* 0x000fe20000000a00 */
[--C-:B------:R-:W-:Y:S01]  /*0350*/  HADD2.F32 R46, -RZ, R54.reuse.H0_H0 ;  /* 0x20000036ff2e7230 */ /* 0x100fe20000004100 */
[----:B------:R-:W-:Y:S01]  /*0360*/  SHF.R.U32.HI R147, RZ, 0x5, R40 ;  /* 0x00000005ff937819 */ /* 0x000fe20000011628 */
[----:B------:R-:W-:Y:S01]  /*0370*/  HADD2.F32 R47, -RZ, R54.H1_H1 ;  /* 0x30000036ff2f7230 */ /* 0x000fe20000004100 */
[----:B------:R-:W-:Y:S01]  /*0380*/  HFMA2.MMA R0, -RZ, RZ, 0, 5.9604644775390625e-08 ;  /* 0x00000001ff007435 */ /* 0x000fe200000001ff */
[--C-:B0-----:R-:W-:Y:S01]  /*0390*/  HADD2.F32 R48, -RZ, R55.reuse.H0_H0 ;  /* 0x20000037ff307230 */ /* 0x101fe20000004100 */
[----:B------:R-:W-:Y:S01]  /*03a0*/  LEA R142, R142, 0x4, 0x2 ;  /* 0x000000048e8e7811 */ /* 0x000fe200078e10ff */
[----:B------:R-:W-:Y:S01]  /*03b0*/  HADD2.F32 R49, -RZ, R55.H1_H1 ;  /* 0x30000037ff317230 */ /* 0x000fe20000004100 */
[----:B------:R-:W-:Y:S01]  /*03c0*/  LOP3.LUT R140, R40, 0x1f, RZ, 0xc0, !PT ;  /* 0x0000001f288c7812 */ /* 0x000fe200078ec0ff */
        /* <DEDUP_REMOVED lines=28> */
[----:B------:R-:W-:Y:S01]  /*0590*/  HADD2.F32 R73, -RZ, R75.H1_H1 ;  /* 0x3000004bff497230 */ /* 0x000fe20000004100 */
[----:B------:R-:W-:Y:S01]  /*05a0*/  ISETP.NE.U32.AND P0, PT, RZ, UR6, PT ;  /* 0x00000006ff007c0c */ /* 0x000fe2000bf05070 */
[--C-:B------:R-:W-:Y:S01]  /*05b0*/  HADD2.F32 R74, -RZ, R80.reuse.H0_H0 ;  /* 0x20000050ff4a7230 */ /* 0x100fe20000004100 */
[----:B------:R-:W-:Y:S01]  /*05c0*/  ULDC.U8 UR6, c[0x0][0x2a0] ;  /* 0x0000a80000067ab9 */ /* 0x000fe20000000000 */
[----:B------:R-:W-:-:S02]  /*05d0*/  HADD2.F32 R75, -RZ, R80.H1_H1 ;  /* 0x30000050ff4b7230 */ /* 0x000fc40000004100 */
[--C-:B------:R-:W-:Y:S02]  /*05e0*/  HADD2.F32 R76, -RZ, R81.reuse.H0_H0 ;  /* 0x20000051ff4c7230 */ /* 0x100fe40000004100 */
[----:B------:R-:W-:Y:S02]  /*05f0*/  HADD2.F32 R77, -RZ, R81.H1_H1 ;  /* 0x30000051ff4d7230 */ /* 0x000fe40000004100 */
[--C-:B------:R-:W-:Y:S02]  /*0600*/  HADD2.F32 R78, -RZ, R82.reuse.H0_H0 ;  /* 0x20000052ff4e7230 */ /* 0x100fe40000004100 */
[----:B------:R-:W-:Y:S02]  /*0610*/  HADD2.F32 R79, -RZ, R82.H1_H1 ;  /* 0x30000052ff4f7230 */ /* 0x000fe40000004100 */
[--C-:B------:R-:W-:Y:S02]  /*0620*/  HADD2.F32 R80, -RZ, R83.reuse.H0_H0 ;  /* 0x20000053ff507230 */ /* 0x100fe40000004100 */
[----:B------:R-:W-:Y:S01]  /*0630*/  HADD2.F32 R81, -RZ, R83.H1_H1 ;  /* 0x30000053ff517230 */ /* 0x000fe20000004100 */
[----:B------:R-:W-:-:S02]  /*0640*/  ISETP.NE.AND P2, PT, RZ, UR6, PT ;  /* 0x00000006ff007c0c */ /* 0x000fc4000bf45270 */
[----:B------:R-:W-:Y:S02]  /*0650*/  LOP3.LUT R147, R147, 0x3, RZ, 0xc0, !PT ;  /* 0x0000000393937812 */ /* 0x000fe400078ec0ff */
[----:B------:R-:W-:Y:S01]  /*0660*/  ISETP.NE.AND.EX P0, PT, RZ, UR7, PT, P0 ;  /* 0x00000007ff007c0c */ /* 0x000fe2000bf05300 */
[----:B------:R-:W-:Y:S01]  /*0670*/  ULDC UR7, c[0x0][0x218] ;  /* 0x0000860000077ab9 */ /* 0x000fe20000000800 */
[--C-:B--2---:R-:W-:Y:S02]  /*0680*/  HADD2.F32 R82, -RZ, R88.reuse.H0_H0 ;  /* 0x20000058ff527230 */ /* 0x104fe40000004100 */
[----:B------:R-:W-:Y:S02]  /*0690*/  HADD2.F32 R83, -RZ, R88.H1_H1 ;  /* 0x30000058ff537230 */ /* 0x000fe40000004100 */
[--C-:B------:R-:W-:Y:S02]  /*06a0*/  HADD2.F32 R84, -RZ, R89.reuse.H0_H0 ;  /* 0x20000059ff547230 */ /* 0x100fe40000004100 */
[----:B------:R-:W-:-:S02]  /*06b0*/  HADD2.F32 R85, -RZ, R89.H1_H1 ;  /* 0x30000059ff557230 */ /* 0x000fc40000004100 */
[--C-:B---3--:R-:W-:Y:S02]  /*06c0*/  HADD2.F32 R125, -RZ, R25.reuse.H0_H0 ;  /* 0x20000019ff7d7230 */ /* 0x108fe40000004100 */
[----:B------:R-:W-:Y:S02]  /*06d0*/  HADD2.F32 R122, -RZ, R25.H1_H1 ;  /* 0x30000019ff7a7230 */ /* 0x000fe40000004100 */
[--C-:B----4-:R-:W-:Y:S02]  /*06e0*/  HADD2.F32 R137, -RZ, R33.reuse.H0_H0 ;  /* 0x20000021ff897230 */ /* 0x110fe40000004100 */
        /* <DEDUP_REMOVED lines=11> */
[----:B------:R-:W-:Y:S02]  /*07a0*/  HADD2.F32 R123, -RZ, R24.H0_H0 ;  /* 0x20000018ff7b7230 */ /* 0x000fe40000004100 */
[----:B------:R-:W-:Y:S02]  /*07b0*/  HADD2.F32 R25, -RZ, R26.H0_H0 ;  /* 0x2000001aff197230 */ /* 0x000fe40000004100 */
[--C-:B------:R-:W-:Y:S02]  /*07c0*/  HADD2.F32 R127, -RZ, R27.reuse.H0_H0 ;  /* 0x2000001bff7f7230 */ /* 0x100fe40000004100 */
[----:B------:R-:W-:-:S02]  /*07d0*/  HADD2.F32 R124, -RZ, R27.H1_H1 ;  /* 0x3000001bff7c7230 */ /* 0x000fc40000004100 */
[----:B------:R-:W-:Y:S02]  /*07e0*/  HADD2.F32 R135, -RZ, R32.H0_H0 ;  /* 0x20000020ff877230 */ /* 0x000fe40000004100 */
[----:B------:R-:W-:Y:S02]  /*07f0*/  HADD2.F32 R33, -RZ, R34.H0_H0 ;  /* 0x20000022ff217230 */ /* 0x000fe40000004100 */
[----:B------:R-:W-:Y:S02]  /*0800*/  HADD2.F32 R35, -RZ, R36.H0_H0 ;  /* 0x20000024ff237230 */ /* 0x000fe40000004100 */
[----:B------:R-:W-:Y:S02]  /*0810*/  HADD2.F32 R37, -RZ, R38.H0_H0 ;  /* 0x20000026ff257230 */ /* 0x000fe40000004100 */
        /* <DEDUP_REMOVED lines=44> */
[----:B------:R-:W-:Y:S02]  /*0ae0*/  HADD2.F32 R32, -RZ, R32.H1_H1 ;  /* 0x30000020ff207230 */ /* 0x000fe40000004100 */
[----:B------:R-:W-:Y:S02]  /*0af0*/  HADD2.F32 R34, -RZ, R34.H1_H1 ;  /* 0x30000022ff227230 */ /* 0x000fe40000004100 */
[----:B------:R-:W-:Y:S02]  /*0b00*/  HADD2.F32 R36, -RZ, R36.H1_H1 ;  /* 0x30000024ff247230 */ /* 0x000fe40000004100 */
[----:B------:R-:W-:Y:S02]  /*0b10*/  HADD2.F32 R38, -RZ, R38.H1_H1 ;  /* 0x30000026ff267230 */ /* 0x000fe40000004100 */
[----:B------:R-:W-:-:S07]  /*0b20*/  HADD2.F32 R7, -RZ, R6.H0_H0 ;  /* 0x20000006ff077230 */ /* 0x000fce0000004100 */
.L_x_4591:
        /* <DEDUP_REMOVED lines=11> */
[C---:B-1----:R-:W-:Y:S02]  /*0be0*/  IMAD.WIDE.U32 R12, R163.reuse, 0x10, R2 ;  /* 0x00000010a30c7825 */ /* 0x042fe400078e0002 */
[----:B------:R-:W-:-:S04]  /*0bf0*/  @P1 LEA.HI.X R17, R163, UR9, RZ, 0x4, P3 ;  /* 0x00000009a3111c11 */ /* 0x000fc800098f24ff */
[----:B------:R-:W3:Y:S04]  /*0c00*/  LDG.E.128 R12, desc[UR4][R12.64] ;  /* 0x000000040c0c7981 */ /* 0x000ee8000c1e1d00 */
[----:B------:R0:W4:Y:S01]  /*0c10*/  @P1 LDG.E.128 R8, desc[UR4][R16.64] ;  /* 0x0000000410081981 */ /* 0x000122000c1e1d00 */
[----:B------:R-:W-:Y:S01]  /*0c20*/  MOV R156, 0x3f800000 ;  /* 0x3f800000009c7802 */ /* 0x000fe20000000f00 */
[--C-:B------:R-:W-:Y:S02]  /*0c30*/  HADD2.F32 R22, -RZ, R4.reuse.H1_H1 ;  /* 0x30000004ff167230 */ /* 0x100fe40000004100 */
[----:B------:R-:W-:Y:S02]  /*0c40*/  HADD2.F32 R20, -RZ, R4.H0_H0 ;  /* 0x20000004ff147230 */ /* 0x000fe40000004100 */
[----:B0-----:R-:W-:Y:S01]  /*0c50*/  HADD2.F32 R16, -RZ, R5.H0_H0 ;  /* 0x20000005ff107230 */ /* 0x001fe20000004100 */
[----:B------:R-:W-:-:S02]  /*0c60*/  SHF.L.U32 R28, R163, 0x4, RZ ;  /* 0x00000004a31c7819 */ /* 0x000fc400000006ff */
[----:B------:R-:W-:Y:S02]  /*0c70*/  IADD3 R181, R163, 0x80, RZ ;  /* 0x00000080a3b57810 */ /* 0x000fe40007ffe0ff */
[----:B------:R-:W-:Y:S01]  /*0c80*/  SHF.R.U32.HI R158, RZ, 0x1c, R163 ;  /* 0x0000001cff9e7819 */ /* 0x000fe200000116a3 */
[----:B--2---:R-:W-:Y:S02]  /*0c90*/  @P0 HADD2.F32 R156, -RZ, R18.H0_H0 ;  /* 0x20000012ff9c0230 */ /* 0x004fe40000004100 */
[--C-:B---3--:R-:W-:Y:S02]  /*0ca0*/  HADD2.F32 R23, -RZ, R12.reuse.H1_H1 ;  /* 0x3000000cff177230 */ /* 0x108fe40000004100 */
[----:B------:R-:W-:-:S03]  /*0cb0*/  HADD2.F32 R21, -RZ, R12.H0_H0 ;  /* 0x2000000cff157230 */ /* 0x000fc60000004100 */
[-C--:B------:R-:W-:Y:S01]  /*0cc0*/  FMUL.FTZ R23, R23, R156.reuse ;  /* 0x0000009c17177220 */ /* 0x080fe20000410000 */
[--C-:B------:R-:W-:Y:S02]  /*0cd0*/  HADD2.F32 R19, -RZ, R13.reuse.H0_H0 ;  /* 0x2000000dff137230 */ /* 0x100fe40000004100 */
[----:B------:R-:W-:Y:S01]  /*0ce0*/  FMUL.FTZ R21, R21, R156 ;  /* 0x0000009c15157220 */ /* 0x000fe20000410000 */
[--C-:B------:R-:W-:Y:S02]  /*0cf0*/  HADD2.F32 R29, -RZ, R14.reuse.H0_H0 ;  /* 0x2000000eff1d7230 */ /* 0x100fe40000004100 */
[----:B------:R-:W-:Y:S02]  /*0d00*/  HADD2.F32 R31, -RZ, R14.H1_H1 ;  /* 0x3000000eff1f7230 */ /* 0x000fe40000004100 */
[----:B------:R-:W-:Y:S01]  /*0d10*/  FMUL.FTZ R159, R23, R22 ;  /* 0x00000016179f7220 */ /* 0x000fe20000410000 */
[----:B----4-:R-:W-:Y:S02]  /*0d20*/  @P1 HADD2.F32 R14, -RZ, R8.H1_H1 ;  /* 0x30000008ff0e1230 */ /* 0x010fe40000004100 */
[----:B------:R-:W-:-:S02]  /*0d30*/  HADD2.F32 R13, -RZ, R13.H1_H1 ;  /* 0x3000000dff0d7230 */ /* 0x000fc40000004100 */
[----:B------:R-:W-:Y:S01]  /*0d40*/  FMUL.FTZ R161, R21, R20 ;  /* 0x0000001415a17220 */ /* 0x000fe20000410000 */
[----:B------:R-:W-:Y:S02]  /*0d50*/  @P1 HADD2.F32 R12, -RZ, R8.H0_H0 ;  /* 0x20000008ff0c1230 */ /* 0x000fe40000004100 */
[-C--:B------:R-:W-:Y:S01]  /*0d60*/  FMUL.FTZ R19, R19, R156.reuse ;  /* 0x0000009c13137220 */ /* 0x080fe20000410000 */
[----:B------:R-:W-:Y:S01]  /*0d70*/  @P1 FADD.FTZ R159, R159, R14 ;  /* 0x0000000e9f9f1221 */ /* 0x000fe20000010000 */
[----:B------:R-:W-:Y:S02]  /*0d80*/  HADD2.F32 R17, -RZ, R15.H0_H0 ;  /* 0x2000000fff117230 */ /* 0x000fe40000004100 */
[-C--:B------:R-:W-:Y:S01]  /*0d90*/  FMUL.FTZ R14, R29, R156.reuse ;  /* 0x0000009c1d0e7220 */ /* 0x080fe20000410000 */
[----:B------:R-:W-:Y:S02]  /*0da0*/  HADD2.F32 R18, -RZ, R5.H1_H1 ;  /* 0x30000005ff127230 */ /* 0x000fe40000004100 */
[----:B------:R-:W-:Y:S01]  /*0db0*/  FMUL.FTZ R13, R13, R156 ;  /* 0x0000009c0d0d7220 */ /* 0x000fe20000410000 */
[----:B------:R-:W-:-:S02]  /*0dc0*/  HADD2.F32 R15, -RZ, R15.H1_H1 ;  /* 0x3000000fff0f7230 */ /* 0x000fc40000004100 */
[----:B------:R-:W-:Y:S01]  /*0dd0*/  FMUL.FTZ R157, R19, R16 ;  /* 0x00000010139d7220 */ /* 0x000fe20000410000 */
[----:B------:R-:W-:Y:S01]  /*0de0*/  @P1 FADD.FTZ R161, R161, R12 ;  /* 0x0000000ca1a11221 */ /* 0x000fe20000010000 */
[----:B------:R-:W-:Y:S02]  /*0df0*/  HADD2.F32 R20, -RZ, R6.H1_H1 ;  /* 0x30000006ff147230 */ /* 0x000fe40000004100 */
[----:B------:R-:W-:Y:S01]  /*0e00*/  FMUL.FTZ R31, R31, R156 ;  /* 0x0000009c1f1f7220 */ /* 0x000fe20000410000 */
[----:B------:R-:W-:Y:S02]  /*0e10*/  @P1 HADD2.F32 R12, -RZ, R9.H0_H0 ;  /* 0x20000009ff0c1230 */ /* 0x000fe40000004100 */
[----:B------:R-:W-:Y:S01]  /*0e20*/  FMUL.FTZ R151, R7, R14 ;  /* 0x0000000e07977220 */ /* 0x000fe20000410000 */
[----:B------:R-:W-:Y:S02]  /*0e30*/  @P1 HADD2.F32 R16, -RZ, R10.H0_H0 ;  /* 0x2000000aff101230 */ /* 0x000fe40000004100 */
[----:B------:R-:W-:Y:S01]  /*0e40*/  FMUL.FTZ R155, R13, R18 ;  /* 0x000000120d9b7220 */ /* 0x000fe20000410000 */
[-C--:B------:R-:W-:Y:S01]  /*0e50*/  FMUL.FTZ R18, R17, R156.reuse ;  /* 0x0000009c11127220 */ /* 0x080fe20000410000 */
[----:B------:R-:W-:Y:S01]  /*0e60*/  FMUL.FTZ R15, R15, R156 ;  /* 0x0000009c0f0f7220 */ /* 0x000fe20000410000 */
[----:B------:R-:W-:Y:S01]  /*0e70*/  FMUL.FTZ R153, R31, R20 ;  /* 0x000000141f997220 */ /* 0x000fe20000410000 */
[----:B------:R-:W-:Y:S01]  /*0e80*/  @P1 FADD.FTZ R157, R157, R12 ;  /* 0x0000000c9d9d1221 */ /* 0x000fe20000010000 */
[----:B------:R-:W-:Y:S01]  /*0e90*/  @P1 FADD.FTZ R151, R151, R16 ;  /* 0x0000001097971221 */ /* 0x000fe20000010000 */
[----:B------:R-:W-:-:S02]  /*0ea0*/  @P1 HADD2.F32 R20, -RZ, R11.H0_H0 ;  /* 0x2000000bff141230 */ /* 0x000fc40000004100 */
[----:B------:R-:W-:Y:S01]  /*0eb0*/  FMUL.FTZ R149, R39, R18 ;  /* 0x0000001227957220 */ /* 0x000fe20000410000 */
[----:B------:R-:W-:Y:S02]  /*0ec0*/  @P1 HADD2.F32 R16, -RZ, R11.H1_H1 ;  /* 0x3000000bff101230 */ /* 0x000fe40000004100 */
[----:B------:R-:W-:Y:S01]  /*0ed0*/  FMUL.FTZ R31, R146, R15 ;  /* 0x0000000f921f7220 */ /* 0x000fe20000410000 */
[----:B------:R-:W-:Y:S02]  /*0ee0*/  @P1 HADD2.F32 R14, -RZ, R10.H1_H1 ;  /* 0x3000000aff0e1230 */ /* 0x000fe40000004100 */
[----:B------:R-:W-:Y:S02]  /*0ef0*/  @P1 HADD2.F32 R12, -RZ, R9.H1_H1 ;  /* 0x30000009ff0c1230 */ /* 0x000fe40000004100 */
[----:B------:R-:W-:Y:S01]  /*0f00*/  @P1 FADD.FTZ R149, R149, R20 ;  /* 0x0000001495951221 */ /* 0x000fe20000010000 */
[----:B------:R-:W-:Y:S01]  /*0f10*/  @P1 FADD.FTZ R31, R31, R16 ;  /* 0x000000101f1f1221 */ /* 0x000fe20000010000 */
[----:B------:R-:W-:Y:S01]  /*0f20*/  @P1 FADD.FTZ R153, R153, R14 ;  /* 0x0000000e99991221 */ /* 0x000fe20000010000 */
[----:B------:R-:W-:Y:S01]  /*0f30*/  IADD3 R22, P3, R28, UR10, RZ ;  /* 0x0000000a1c167c10 */ /* 0x000fe2000ff7e0ff */
[----:B------:R-:W-:Y:S01]  /*0f40*/  @P1 FADD.FTZ R155, R155, R12 ;  /* 0x0000000c9b9b1221 */ /* 0x000fe20000010000 */
[----:B------:R-:W-:Y:S01]  /*0f50*/  F2FP.F16.F32.PACK_AB R12, R159, R161 ;  /* 0x000000a19f0c723e */ /* 0x000fe200000000ff */
[----:B------:R-:W-:Y:S01]  /*0f60*/  IMAD.WIDE.U32 R16, R181, 0x10, R2 ;  /* 0x00000010b5107825 */ /* 0x000fe200078e0002 */
[----:B------:R-:W-:-:S02]  /*0f70*/  IADD3.X R23, R158, UR11, RZ, P3, !PT ;  /* 0x0000000b9e177c10 */ /* 0x000fc40009ffe4ff */
[----:B------:R-:W-:Y:S02]  /*0f80*/  F2FP.F16.F32.PACK_AB R15, R31, R149 ;  /* 0x000000951f0f723e */ /* 0x000fe400000000ff */
[----:B------:R-:W-:Y:S02]  /*0f90*/  F2FP.F16.F32.PACK_AB R14, R153, R151 ;  /* 0x00000097990e723e */ /* 0x000fe400000000ff */
[----:B------:R-:W-:Y:S02]  /*0fa0*/  F2FP.F16.F32.PACK_AB R13, R155, R157 ;  /* 0x0000009d9b0d723e */ /* 0x000fe400000000ff */
[----:B------:R-:W-:-:S03]  /*0fb0*/  @P1 LEA R20, P3, R181, UR8, 0x4 ;  /* 0x00000008b5141c11 */ /* 0x000fc6000f8620ff */
[----:B------:R0:W-:Y:S01]  /*0fc0*/  STG.E.128 desc[UR4][R22.64], R12 ;  /* 0x0000000c16007986 */ /* 0x0001e2000c101d04 */
[----:B------:R-:W-:-:S03]  /*0fd0*/  @P1 LEA.HI.X R21, R181, UR9, RZ, 0x4, P3 ;  /* 0x00000009b5151c11 */ /* 0x000fc600098f24ff */
[----:B------:R-:W2:Y:S04]  /*0fe0*/  LDG.E.128 R16, desc[UR4][R16.64] ;  /* 0x0000000410107981 */ /* 0x000ea8000c1e1d00 */
[----:B------:R-:W3:Y:S01]  /*0ff0*/  @P1 LDG.E.128 R8, desc[UR4][R20.64] ;  /* 0x0000000414081981 */ /* 0x000ee2000c1e1d00 */
[----:B------:R-:W-:Y:S02]  /*1000*/  SHF.L.U32 R150, R181, 0x4, RZ ;  /* 0x00000004b5967819 */ /* 0x000fe400000006ff */
[----:B------:R-:W-:Y:S02]  /*1010*/  IADD3 R197, R163, 0x100, RZ ;  /* 0x00000100a3c57810 */ /* 0x000fe40007ffe0ff */
[----:B------:R-:W-:Y:S02]  /*1020*/  SHF.R.U32.HI R30, RZ, 0x1c, R181 ;  /* 0x0000001cff1e7819 */ /* 0x000fe400000116b5 */
[----:B0-----:R-:W-:-:S04]  /*1030*/  IADD3 R22, P3, R150, UR10, RZ ;  /* 0x0000000a96167c10 */ /* 0x001fc8000ff7e0ff */
[----:B------:R-:W-:Y:S01]  /*1040*/  IADD3.X R23, R30, UR11, RZ, P3, !PT ;  /* 0x0000000b1e177c10 */ /* 0x000fe20009ffe4ff */
[--C-:B--2---:R-:W-:Y:S02]  /*1050*/  HADD2.F32 R29, -RZ, R16.reuse.H0_H0 ;  /* 0x20000010ff1d7230 */ /* 0x104fe40000004100 */
[----:B------:R-:W-:Y:S02]  /*1060*/  HADD2.F32 R165, -RZ, R16.H1_H1 ;  /* 0x30000010ffa57230 */ /* 0x000fe40000004100 */
[----:B------:R-:W-:Y:S02]  /*1070*/  HADD2.F32 R169, -RZ, R17.H0_H0 ;  /* 0x20000011ffa97230 */ /* 0x000fe40000004100 */
[-C--:B------:R-:W-:Y:S01]  /*1080*/  FMUL.FTZ R29, R29, R156.reuse ;  /* 0x0000009c1d1d7220 */ /* 0x080fe20000410000 */
[----:B---3--:R-:W-:Y:S02]  /*1090*/  @P1 HADD2.F32 R14, -RZ, R8.H0_H0 ;  /* 0x20000008ff0e1230 */ /* 0x008fe40000004100 */
[----:B------:R-:W-:Y:S01]  /*10a0*/  FMUL.FTZ R12, R165, R156 ;  /* 0x0000009ca50c7220 */ /* 0x000fe20000410000 */
[----:B------:R-:W-:-:S02]  /*10b0*/  HADD2.F32 R171, -RZ, R18.H0_H0 ;  /* 0x20000012ffab7230 */ /* 0x000fc40000004100 */
[----:B------:R-:W-:Y:S01]  /*10c0*/  FMUL.FTZ R165, R82, R29 ;  /* 0x0000001d52a57220 */ /* 0x000fe20000410000 */
[--C-:B------:R-:W-:Y:S02]  /*10d0*/  HADD2.F32 R13, -RZ, R19.reuse.H0_H0 ;  /* 0x20000013ff0d7230 */ /* 0x100fe40000004100 */
[----:B------:R-:W-:Y:S01]  /*10e0*/  FMUL.FTZ R169, R169, R156 ;  /* 0x0000009ca9a97220 */ /* 0x000fe20000410000 */
[----:B------:R-:W-:Y:S02]  /*10f0*/  HADD2.F32 R19, -RZ, R19.H1_H1 ;  /* 0x30000013ff137230 */ /* 0x000fe40000004100 */
[----:B------:R-:W-:Y:S01]  /*1100*/  FMUL.FTZ R167, R83, R12 ;  /* 0x0000000c53a77220 */ /* 0x000fe20000410000 */
[----:B------:R-:W-:Y:S02]  /*1110*/  @P1 HADD2.F32 R16, -RZ, R8.H1_H1 ;  /* 0x30000008ff101230 */ /* 0x000fe40000004100 */
[----:B------:R-:W-:Y:S01]  /*1120*/  @P1 FADD.FTZ R165, R14, R165 ;  /* 0x000000a50ea51221 */ /* 0x000fe20000010000 */
[----:B------:R-:W-:-:S02]  /*1130*/  @P1 HADD2.F32 R14, -RZ, R9.H0_H0 ;  /* 0x20000009ff0e1230 */ /* 0x000fc40000004100 */
[-C--:B------:R-:W-:Y:S01]  /*1140*/  FMUL.FTZ R171, R171, R156.reuse ;  /* 0x0000009cabab7220 */ /* 0x080fe20000410000 */
[-C--:B------:R-:W-:Y:S01]  /*1150*/  FMUL.FTZ R13, R13, R156.reuse ;  /* 0x0000009c0d0d7220 */ /* 0x080fe20000410000 */
[----:B------:R-:W-:Y:S02]  /*1160*/  HADD2.F32 R177, -RZ, R17.H1_H1 ;  /* 0x30000011ffb17230 */ /* 0x000fe40000004100 */
[----:B------:R-:W-:Y:S01]  /*1170*/  FMUL.FTZ R12, R19, R156 ;  /* 0x0000009c130c7220 */ /* 0x000fe20000410000 */
[----:B------:R-:W-:Y:S02]  /*1180*/  HADD2.F32 R179, -RZ, R18.H1_H1 ;  /* 0x30000012ffb37230 */ /* 0x000fe40000004100 */
[----:B------:R-:W-:Y:S01]  /*1190*/  FMUL.FTZ R169, R84, R169 ;  /* 0x000000a954a97220 */ /* 0x000fe20000410000 */
[----:B------:R-:W-:Y:S01]  /*11a0*/  @P1 FADD.FTZ R167, R16, R167 ;  /* 0x000000a710a71221 */ /* 0x000fe20000010000 */
[----:B------:R-:W-:Y:S02]  /*11b0*/  @P1 HADD2.F32 R16, -RZ, R10.H0_H0 ;  /* 0x2000000aff101230 */ /* 0x000fe40000004100 */
[----:B------:R-:W-:Y:S01]  /*11c0*/  FMUL.FTZ R171, R86, R171 ;  /* 0x000000ab56ab7220 */ /* 0x000fe20000410000 */
[----:B------:R-:W-:-:S02]  /*11d0*/  @P1 HADD2.F32 R18, -RZ, R11.H0_H0 ;  /* 0x2000000bff121230 */ /* 0x000fc40000004100 */
[----:B------:R-:W-:Y:S01]  /*11e0*/  FMUL.FTZ R173, R88, R13 ;  /* 0x0000000d58ad7220 */ /* 0x000fe20000410000 */
[----:B------:R-:W-:Y:S01]  /*11f0*/  FMUL.FTZ R175, R89, R12 ;  /* 0x0000000c59af7220 */ /* 0x000fe20000410000 */
[----:B------:R-:W-:Y:S01]  /*1200*/  @P1 FADD.FTZ R169, R14, R169 ;  /* 0x000000a90ea91221 */ /* 0x000fe20000010000 */
[-C--:B------:R-:W-:Y:S01]  /*1210*/  FMUL.FTZ R14, R179, R156.reuse ;  /* 0x0000009cb30e7220 */ /* 0x080fe20000410000 */
[----:B------:R-:W-:Y:S01]  /*1220*/  FMUL.FTZ R12, R177, R156 ;  /* 0x0000009cb10c7220 */ /* 0x000fe20000410000 */
[----:B------:R-:W-:Y:S01]  /*1230*/  @P1 FADD.FTZ R171, R16, R171 ;  /* 0x000000ab10ab1221 */ /* 0x000fe20000010000 */
[----:B------:R-:W-:Y:S01]  /*1240*/  @P1 FADD.FTZ R173, R18, R173 ;  /* 0x000000ad12ad1221 */ /* 0x000fe20000010000 */
[----:B------:R-:W-:Y:S02]  /*1250*/  @P1 HADD2.F32 R20, -RZ, R11.H1_H1 ;  /* 0x3000000bff141230 */ /* 0x000fe40000004100 */
[----:B------:R-:W-:Y:S01]  /*1260*/  FMUL.FTZ R177, R87, R14 ;  /* 0x0000000e57b17220 */ /* 0x000fe20000410000 */
[----:B------:R-:W-:-:S02]  /*1270*/  @P1 HADD2.F32 R16, -RZ, R9.H1_H1 ;  /* 0x30000009ff101230 */ /* 0x000fc40000004100 */
[----:B------:R-:W-:Y:S01]  /*1280*/  FMUL.FTZ R179, R85, R12 ;  /* 0x0000000c55b37220 */ /* 0x000fe20000410000 */
[----:B------:R-:W-:Y:S02]  /*1290*/  @P1 HADD2.F32 R18, -RZ, R10.H1_H1 ;  /* 0x3000000aff121230 */ /* 0x000fe40000004100 */
[----:B------:R-:W-:Y:S01]  /*12a0*/  @P1 FADD.FTZ R175, R20, R175 ;  /* 0x000000af14af1221 */ /* 0x000fe20000010000 */
[----:B------:R-:W-:Y:S02]  /*12b0*/  @P1 FADD.FTZ R179, R16, R179 ;  /* 0x000000b310b31221 */ /* 0x000fe40000010000 */
[----:B------:R-:W-:Y:S02]  /*12c0*/  @P1 FADD.FTZ R177, R18, R177 ;  /* 0x000000b112b11221 */ /* 0x000fe40000010000 */
[----:B------:R-:W-:Y:S01]  /*12d0*/  F2FP.F16.F32.PACK_AB R15, R175, R173 ;  /* 0x000000adaf0f723e */ /* 0x000fe200000000ff */
[----:B------:R-:W-:Y:S01]  /*12e0*/  IMAD.WIDE.U32 R16, R197, 0x10, R2 ;  /* 0x00000010c5107825 */ /* 0x000fe200078e0002 */
[----:B------:R-:W-:-:S02]  /*12f0*/  F2FP.F16.F32.PACK_AB R13, R179, R169 ;  /* 0x000000a9b30d723e */ /* 0x000fc400000000ff */
        /* <DEDUP_REMOVED lines=9> */
[----:B0-----:R-:W-:Y:S01]  /*1390*/  IADD3 R22, P3, R148, UR10, RZ ;  /* 0x0000000a94167c10 */ /* 0x001fe2000ff7e0ff */
[----:B--2---:R-:W-:-:S02]  /*13a0*/  HADD2.F32 R29, -RZ, R16.H0_H0 ;  /* 0x20000010ff1d7230 */ /* 0x004fc40000004100 */
[----:B------:R-:W-:Y:S02]  /*13b0*/  HADD2.F32 R181, -RZ, R16.H1_H1 ;  /* 0x30000010ffb57230 */ /* 0x000fe40000004100 */
[----:B------:R-:W-:Y:S02]  /*13c0*/  HADD2.F32 R185, -RZ, R17.H0_H0 ;  /* 0x20000011ffb97230 */ /* 0x000fe40000004100 */
[-C--:B------:R-:W-:Y:S01]  /*13d0*/  FMUL.FTZ R29, R29, R156.reuse ;  /* 0x0000009c1d1d7220 */ /* 0x080fe20000410000 */
[----:B------:R-:W-:Y:S02]  /*13e0*/  HADD2.F32 R187, -RZ, R18.H0_H0 ;  /* 0x20000012ffbb7230 */ /* 0x000fe40000004100 */
[----:B------:R-:W-:Y:S01]  /*13f0*/  FMUL.FTZ R12, R181, R156 ;  /* 0x0000009cb50c7220 */ /* 0x000fe20000410000 */
[----:B------:R-:W-:Y:S02]  /*1400*/  HADD2.F32 R13, -RZ, R19.H0_H0 ;  /* 0x20000013ff0d7230 */ /* 0x000fe40000004100 */
[----:B------:R-:W-:Y:S01]  /*1410*/  FMUL.FTZ R181, R90, R29 ;  /* 0x0000001d5ab57220 */ /* 0x000fe20000410000 */
[----:B---3--:R-:W-:-:S02]  /*1420*/  @P1 HADD2.F32 R14, -RZ, R8.H0_H0 ;  /* 0x20000008ff0e1230 */ /* 0x008fc40000004100 */
[----:B------:R-:W-:Y:S01]  /*1430*/  FMUL.FTZ R183, R91, R12 ;  /* 0x0000000c5bb77220 */ /* 0x000fe20000410000 */
[----:B------:R-:W-:Y:S02]  /*1440*/  @P1 HADD2.F32 R16, -RZ, R8.H1_H1 ;  /* 0x30000008ff101230 */ /* 0x000fe40000004100 */
[-C--:B------:R-:W-:Y:S01]  /*1450*/  FMUL.FTZ R185, R185, R156.reuse ;  /* 0x0000009cb9b97220 */ /* 0x080fe20000410000 */
[----:B------:R-:W-:Y:S02]  /*1460*/  HADD2.F32 R195, -RZ, R18.H1_H1 ;  /* 0x30000012ffc37230 */ /* 0x000fe40000004100 */
[-C--:B------:R-:W-:Y:S01]  /*1470*/  FMUL.FTZ R187, R187, R156.reuse ;  /* 0x0000009cbbbb7220 */ /* 0x080fe20000410000 */
[----:B------:R-:W-:Y:S02]  /*1480*/  HADD2.F32 R193, -RZ, R17.H1_H1 ;  /* 0x30000011ffc17230 */ /* 0x000fe40000004100 */
[----:B------:R-:W-:Y:S01]  /*1490*/  FMUL.FTZ R12, R13, R156 ;  /* 0x0000009c0d0c7220 */ /* 0x000fe20000410000 */
[----:B------:R-:W-:-:S02]  /*14a0*/  HADD2.F32 R19, -RZ, R19.H1_H1 ;  /* 0x30000013ff137230 */ /* 0x000fc40000004100 */
[----:B------:R-:W-:Y:S01]  /*14b0*/  @P1 FADD.FTZ R181, R14, R181 ;  /* 0x000000b50eb51221 */ /* 0x000fe20000010000 */
[----:B------:R-:W-:Y:S01]  /*14c0*/  @P1 FADD.FTZ R183, R16, R183 ;  /* 0x000000b710b71221 */ /* 0x000fe20000010000 */
[----:B------:R-:W-:Y:S02]  /*14d0*/  @P1 HADD2.F32 R14, -RZ, R9.H0_H0 ;  /* 0x20000009ff0e1230 */ /* 0x000fe40000004100 */
[----:B------:R-:W-:Y:S01]  /*14e0*/  FMUL.FTZ R191, R92, R185 ;  /* 0x000000b95cbf7220 */ /* 0x000fe20000410000 */
[----:B------:R-:W-:Y:S02]  /*14f0*/  @P1 HADD2.F32 R16, -RZ, R10.H0_H0 ;  /* 0x2000000aff101230 */ /* 0x000fe40000004100 */
[----:B------:R-:W-:Y:S01]  /*1500*/  FMUL.FTZ R189, R94, R187 ;  /* 0x000000bb5ebd7220 */ /* 0x000fe20000410000 */
[----:B------:R-:W-:Y:S01]  /*1510*/  FMUL.FTZ R185, R95, R12 ;  /* 0x0000000c5fb97220 */ /* 0x000fe20000410000 */
[-C--:B------:R-:W-:Y:S01]  /*1520*/  FMUL.FTZ R195, R195, R156.reuse ;  /* 0x0000009cc3c37220 */ /* 0x080fe20000410000 */
[-C--:B------:R-:W-:Y:S01]  /*1530*/  FMUL.FTZ R19, R19, R156.reuse ;  /* 0x0000009c13137220 */ /* 0x080fe20000410000 */
        /* <DEDUP_REMOVED lines=8> */
[----:B------:R-:W-:Y:S01]  /*15c0*/  FMUL.FTZ R195, R93, R12 ;  /* 0x0000000c5dc37220 */ /* 0x000fe20000410000 */
[----:B------:R-:W-:Y:S02]  /*15d0*/  @P1 HADD2.F32 R16, -RZ, R10.H1_H1 ;  /* 0x3000000aff101230 */ /* 0x000fe40000004100 */
[----:B------:R-:W-:Y:S01]  /*15e0*/  @P1 FADD.FTZ R185, R18, R185 ;  /* 0x000000b912b91221 */ /* 0x000fe20000010000 */
[----:B------:R-:W-:Y:S01]  /*15f0*/  @P1 FADD.FTZ R187, R20, R187 ;  /* 0x000000bb14bb1221 */ /* 0x000fe20000010000 */
[----:B------:R-:W-:Y:S01]  /*1600*/  @P1 FADD.FTZ R195, R14, R195 ;  /* 0x000000c30ec31221 */ /* 0x000fe20000010000 */
[----:B------:R-:W-:Y:S01]  /*1610*/  SHF.R.U32.HI R29, RZ, 0x1c, R197 ;  /* 0x0000001cff1d7819 */ /* 0x000fe200000116c5 */
        /* <DEDUP_REMOVED lines=14> */
[----:B------:R-:W-:Y:S01]  /*1700*/  SHF.R.U32.HI R152, RZ, 0x1c, R211 ;  /* 0x0000001cff987819 */ /* 0x000fe200000116d3 */
[----:B0-----:R-:W-:-:S04]  /*1710*/  FADD.FTZ R22, RZ, R161 ;  /* 0x000000a1ff167221 */ /* 0x001fc80000010000 */
[----:B------:R-:W-:-:S04]  /*1720*/  FADD.FTZ R22, R22, R159 ;  /* 0x0000009f16167221 */ /* 0x000fc80000010000 */
[----:B------:R-:W-:-:S04]  /*1730*/  FADD.FTZ R22, R22, R157 ;  /* 0x0000009d16167221 */ /* 0x000fc80000010000 */
[----:B------:R-:W-:-:S04]  /*1740*/  FADD.FTZ R22, R22, R155 ;  /* 0x0000009b16167221 */ /* 0x000fc80000010000 */
[----:B------:R-:W-:-:S04]  /*1750*/  FADD.FTZ R22, R22, R151 ;  /* 0x0000009716167221 */ /* 0x000fc80000010000 */
[----:B------:R-:W-:Y:S01]  /*1760*/  FADD.FTZ R22, R22, R153 ;  /* 0x0000009916167221 */ /* 0x000fe20000010000 */
[--C-:B--2---:R-:W-:Y:S02]  /*1770*/  HADD2.F32 R197, -RZ, R16.reuse.H0_H0 ;  /* 0x20000010ffc57230 */ /* 0x104fe40000004100 */
[----:B------:R-:W-:Y:S02]  /*1780*/  HADD2.F32 R199, -RZ, R16.H1_H1 ;  /* 0x30000010ffc77230 */ /* 0x000fe40000004100 */
[--C-:B------:R-:W-:Y:S02]  /*1790*/  HADD2.F32 R203, -RZ, R18.reuse.H0_H0 ;  /* 0x20000012ffcb7230 */ /* 0x100fe40000004100 */
[----:B------:R-:W-:Y:S02]  /*17a0*/  HADD2.F32 R209, -RZ, R18.H1_H1 ;  /* 0x30000012ffd17230 */ /* 0x000fe40000004100 */
[----:B------:R-:W-:Y:S01]  /*17b0*/  FMUL.FTZ R18, R197, R156 ;  /* 0x0000009cc5127220 */ /* 0x000fe20000410000 */
[----:B------:R-:W-:-:S02]  /*17c0*/  HADD2.F32 R201, -RZ, R17.H0_H0 ;  /* 0x20000011ffc97230 */ /* 0x000fc40000004100 */
[----:B------:R-:W-:Y:S01]  /*17d0*/  FMUL.FTZ R12, R199, R156 ;  /* 0x0000009cc70c7220 */ /* 0x000fe20000410000 */
[--C-:B---3--:R-:W-:Y:S02]  /*17e0*/  @P1 HADD2.F32 R14, -RZ, R8.reuse.H0_H0 ;  /* 0x20000008ff0e1230 */ /* 0x108fe40000004100 */
[----:B------:R-:W-:Y:S01]  /*17f0*/  FMUL.FTZ R23, R97, R18 ;  /* 0x0000001261177220 */ /* 0x000fe20000410000 */
[--C-:B------:R-:W-:Y:S02]  /*1800*/  HADD2.F32 R13, -RZ, R19.reuse.H0_H0 ;  /* 0x20000013ff0d7230 */ /* 0x100fe40000004100 */
[----:B------:R-:W-:Y:S01]  /*1810*/  FMUL.FTZ R201, R201, R156 ;  /* 0x0000009cc9c97220 */ /* 0x000fe20000410000 */
[----:B------:R-:W-:Y:S02]  /*1820*/  HADD2.F32 R19, -RZ, R19.H1_H1 ;  /* 0x30000013ff137230 */ /* 0x000fe40000004100 */
[----:B------:R-:W-:Y:S01]  /*1830*/  FMUL.FTZ R197, R99, R12 ;  /* 0x0000000c63c57220 */ /* 0x000fe20000410000 */
[----:B------:R-:W-:-:S02]  /*1840*/  @P1 HADD2.F32 R16, -RZ, R8.H1_H1 ;  /* 0x30000008ff101230 */ /* 0x000fc40000004100 */
[----:B------:R-:W-:Y:S01]  /*1850*/  @P1 FADD.FTZ R23, R14, R23 ;  /* 0x000000170e171221 */ /* 0x000fe20000010000 */
[----:B------:R-:W-:Y:S02]  /*1860*/  @P1 HADD2.F32 R14, -RZ, R9.H0_H0 ;  /* 0x20000009ff0e1230 */ /* 0x000fe40000004100 */
[-C--:B------:R-:W-:Y:S01]  /*1870*/  FMUL.FTZ R203, R203, R156.reuse ;  /* 0x0000009ccbcb7220 */ /* 0x080fe20000410000 */
[-C--:B------:R-:W-:Y:S01]  /*1880*/  FMUL.FTZ R13, R13, R156.reuse ;  /* 0x0000009c0d0d7220 */ /* 0x080fe20000410000 */
[----:B------:R-:W-:Y:S02]  /*1890*/  HADD2.F32 R207, -RZ, R17.H1_H1 ;  /* 0x30000011ffcf7230 */ /* 0x000fe40000004100 */
[----:B------:R-:W-:Y:S01]  /*18a0*/  FMUL.FTZ R12, R19, R156 ;  /* 0x0000009c130c7220 */ /* 0x000fe20000410000 */
[----:B------:R-:W-:Y:S01]  /*18b0*/  FMUL.FTZ R205, R100, R201 ;  /* 0x000000c964cd7220 */ /* 0x000fe20000410000 */
[----:B------:R-:W-:Y:S01]  /*18c0*/  @P1 FADD.FTZ R197, R16, R197 ;  /* 0x000000c510c51221 */ /* 0x000fe20000010000 */
[----:B------:R-:W-:-:S02]  /*18d0*/  @P1 HADD2.F32 R16, -RZ, R10.H0_H0 ;  /* 0x2000000aff101230 */ /* 0x000fc40000004100 */
[----:B------:R-:W-:Y:S01]  /*18e0*/  FMUL.FTZ R203, R102, R203 ;  /* 0x000000cb66cb7220 */ /* 0x000fe20000410000 */
[--C-:B------:R-:W-:Y:S02]  /*18f0*/  @P1 HADD2.F32 R18, -RZ, R11.reuse.H0_H0 ;  /* 0x2000000bff121230 */ /* 0x100fe40000004100 */
[----:B------:R-:W-:Y:S01]  /*1900*/  FMUL.FTZ R199, R104, R13 ;  /* 0x0000000d68c77220 */ /* 0x000fe20000410000 */
[----:B------:R-:W-:Y:S01]  /*1910*/  FMUL.FTZ R201, R105, R12 ;  /* 0x0000000c69c97220 */ /* 0x000fe20000410000 */
[----:B------:R-:W-:Y:S01]  /*1920*/  @P1 FADD.FTZ R205, R14, R205 ;  /* 0x000000cd0ecd1221 */ /* 0x000fe20000010000 */
[-C--:B------:R-:W-:Y:S01]  /*1930*/  FMUL.FTZ R14, R209, R156.reuse ;  /* 0x0000009cd10e7220 */ /* 0x080fe20000410000 */
[----:B------:R-:W-:Y:S01]  /*1940*/  FMUL.FTZ R12, R207, R156 ;  /* 0x0000009ccf0c7220 */ /* 0x000fe20000410000 */
[----:B------:R-:W-:Y:S01]  /*1950*/  @P1 FADD.FTZ R203, R16, R203 ;  /* 0x000000cb10cb1221 */ /* 0x000fe20000010000 */
[----:B------:R-:W-:Y:S01]  /*1960*/  @P1 FADD.FTZ R199, R18, R199 ;  /* 0x000000c712c71221 */ /* 0x000fe20000010000 */
[----:B------:R-:W-:-:S02]  /*1970*/  @P1 HADD2.F32 R20, -RZ, R11.H1_H1 ;  /* 0x3000000bff141230 */ /* 0x000fc40000004100 */
[----:B------:R-:W-:Y:S01]  /*1980*/  FMUL.FTZ R207, R103, R14 ;  /* 0x0000000e67cf7220 */ /* 0x000fe20000410000 */
[----:B------:R-:W-:Y:S02]  /*1990*/  @P1 HADD2.F32 R16, -RZ, R9.H1_H1 ;  /* 0x30000009ff101230 */ /* 0x000fe40000004100 */
[----:B------:R-:W-:Y:S01]  /*19a0*/  FMUL.FTZ R209, R101, R12 ;  /* 0x0000000c65d17220 */ /* 0x000fe20000410000 */
[----:B------:R-:W-:Y:S02]  /*19b0*/  @P1 HADD2.F32 R18, -RZ, R10.H1_H1 ;  /* 0x3000000aff121230 */ /* 0x000fe40000004100 */
[----:B------:R-:W-:Y:S01]  /*19c0*/  @P1 FADD.FTZ R201, R20, R201 ;  /* 0x000000c914c91221 */ /* 0x000fe20000010000 */
[----:B------:R-:W-:Y:S01]  /*19d0*/  IADD3 R20, P3, R154, UR10, RZ ;  /* 0x0000000a9a147c10 */ /* 0x000fe2000ff7e0ff */
[----:B------:R-:W-:Y:S01]  /*19e0*/  @P1 FADD.FTZ R209, R16, R209 ;  /* 0x000000d110d11221 */ /* 0x000fe20000010000 */
[----:B------:R-:W-:Y:S02]  /*19f0*/  @P1 FADD.FTZ R207, R18, R207 ;  /* 0x000000cf12cf1221 */ /* 0x000fe40000010000 */
[----:B------:R-:W-:Y:S01]  /*1a00*/  IADD3.X R21, R152, UR11, RZ, P3, !PT ;  /* 0x0000000b98157c10 */ /* 0x000fe20009ffe4ff */
[----:B------:R-:W-:Y:S01]  /*1a10*/  IMAD.WIDE.U32 R16, R215, 0x10, R2 ;  /* 0x00000010d7107825 */ /* 0x000fe200078e0002 */
[----:B------:R-:W-:-:S02]  /*1a20*/  F2FP.F16.F32.PACK_AB R15, R201, R199 ;  /* 0x000000c7c90f723e */ /* 0x000fc400000000ff */
[----:B------:R-:W-:Y:S02]  /*1a30*/  F2FP.F16.F32.PACK_AB R14, R207, R203 ;  /* 0x000000cbcf0e723e */ /* 0x000fe400000000ff */
[----:B------:R-:W-:Y:S02]  /*1a40*/  F2FP.F16.F32.PACK_AB R13, R209, R205 ;  /* 0x000000cdd10d723e */ /* 0x000fe400000000ff */
[----:B------:R-:W-:Y:S02]  /*1a50*/  F2FP.F16.F32.PACK_AB R12, R197, R23 ;  /* 0x00000017c50c723e */ /* 0x000fe400000000ff */
[----:B------:R-:W-:-:S03]  /*1a60*/  @P1 LEA R2, P3, R215, UR8, 0x4 ;  /* 0x00000008d7021c11 */ /* 0x000fc6000f8620ff */
[----:B------:R0:W-:Y:S01]  /*1a70*/  STG.E.128 desc[UR4][R20.64], R12 ;  /* 0x0000000c14007986 */ /* 0x0001e2000c101d04 */
[----:B------:R-:W-:-:S03]  /*1a80*/  @P1 LEA.HI.X R3, R215, UR9, RZ, 0x4, P3 ;  /* 0x00000009d7031c11 */ /* 0x000fc600098f24ff */
[----:B------:R-:W0:Y:S04]  /*1a90*/  LDG.E.128 R16, desc[UR4][R16.64] ;  /* 0x0000000410107981 */ /* 0x000e28000c1e1d00 */
[----:B------:R1:W2:Y:S01]  /*1aa0*/  @P1 LDG.E.128 R8, desc[UR4][R2.64] ;  /* 0x0000000402081981 */ /* 0x0002a2000c1e1d00 */
        /* <DEDUP_REMOVED lines=28> */
[----:B0-----:R-:W-:Y:S02]  /*1c70*/  HADD2.F32 R13, -RZ, R16.H1_H1 ;  /* 0x30000010ff0d7230 */ /* 0x001fe40000004100 */
[----:B------:R-:W-:Y:S02]  /*1c80*/  HADD2.F32 R21, -RZ, R18.H0_H0 ;  /* 0x20000012ff157230 */ /* 0x000fe40000004100 */
[----:B-1----:R-:W-:Y:S02]  /*1c90*/  HADD2.F32 R3, -RZ, R16.H0_H0 ;  /* 0x20000010ff037230 */ /* 0x002fe40000004100 */
[-C--:B------:R-:W-:Y:S01]  /*1ca0*/  FMUL.FTZ R13, R13, R156.reuse ;  /* 0x0000009c0d0d7220 */ /* 0x080fe20000410000 */
[--C-:B------:R-:W-:Y:S02]  /*1cb0*/  HADD2.F32 R15, -RZ, R17.reuse.H0_H0 ;  /* 0x20000011ff0f7230 */ /* 0x100fe40000004100 */
[----:B------:R-:W-:Y:S01]  /*1cc0*/  FMUL.FTZ R12, R21, R156 ;  /* 0x0000009c150c7220 */ /* 0x000fe20000410000 */
[----:B------:R-:W-:-:S02]  /*1cd0*/  HADD2.F32 R17, -RZ, R17.H1_H1 ;  /* 0x30000011ff117230 */ /* 0x000fc40000004100 */
[----:B------:R-:W-:Y:S02]  /*1ce0*/  HADD2.F32 R163, -RZ, R18.H1_H1 ;  /* 0x30000012ffa37230 */ /* 0x000fe40000004100 */
[--C-:B------:R-:W-:Y:S02]  /*1cf0*/  HADD2.F32 R211, -RZ, R19.reuse.H0_H0 ;  /* 0x20000013ffd37230 */ /* 0x100fe40000004100 */
[----:B------:R-:W-:Y:S01]  /*1d00*/  FMUL.FTZ R21, R108, R13 ;  /* 0x0000000d6c157220 */ /* 0x000fe20000410000 */
[----:B------:R-:W-:Y:S02]  /*1d10*/  HADD2.F32 R19, -RZ, R19.H1_H1 ;  /* 0x30000013ff137230 */ /* 0x000fe40000004100 */
[--C-:B--2---:R-:W-:Y:S02]  /*1d20*/  @P1 HADD2.F32 R18, -RZ, R8.reuse.H1_H1 ;  /* 0x30000008ff121230 */ /* 0x104fe40000004100 */
[-C--:B------:R-:W-:Y:S01]  /*1d30*/  FMUL.FTZ R3, R3, R156.reuse ;  /* 0x0000009c03037220 */ /* 0x080fe20000410000 */
[-C--:B------:R-:W-:Y:S01]  /*1d40*/  FMUL.FTZ R2, R15, R156.reuse ;  /* 0x0000009c0f027220 */ /* 0x080fe20000410000 */
[-C--:B------:R-:W-:Y:S01]  /*1d50*/  FMUL.FTZ R217, R17, R156.reuse ;  /* 0x0000009c11d97220 */ /* 0x080fe20000410000 */
[-C--:B------:R-:W-:Y:S01]  /*1d60*/  FMUL.FTZ R14, R163, R156.reuse ;  /* 0x0000009ca30e7220 */ /* 0x080fe20000410000 */
[-C--:B------:R-:W-:Y:S01]  /*1d70*/  FMUL.FTZ R213, R211, R156.reuse ;  /* 0x0000009cd3d57220 */ /* 0x080fe20000410000 */
[----:B------:R-:W-:Y:S01]  /*1d80*/  FMUL.FTZ R156, R19, R156 ;  /* 0x0000009c139c7220 */ /* 0x000fe20000410000 */
[----:B------:R-:W-:-:S02]  /*1d90*/  @P1 HADD2.F32 R16, -RZ, R8.H0_H0 ;  /* 0x20000008ff101230 */ /* 0x000fc40000004100 */
[----:B------:R-:W-:Y:S01]  /*1da0*/  @P1 FADD.FTZ R21, R18, R21 ;  /* 0x0000001512151221 */ /* 0x000fe20000010000 */
[----:B------:R-:W-:Y:S01]  /*1db0*/  FMUL.FTZ R19, R106, R3 ;  /* 0x000000036a137220 */ /* 0x000fe20000410000 */
[----:B------:R-:W-:Y:S02]  /*1dc0*/  @P1 HADD2.F32 R18, -RZ, R10.H0_H0 ;  /* 0x2000000aff121230 */ /* 0x000fe40000004100 */
[----:B------:R-:W-:Y:S01]  /*1dd0*/  FMUL.FTZ R211, R109, R12 ;  /* 0x0000000c6dd37220 */ /* 0x000fe20000410000 */
[----:B------:R-:W-:Y:S02]  /*1de0*/  @P1 HADD2.F32 R20, -RZ, R11.H1_H1 ;  /* 0x3000000bff141230 */ /* 0x000fe40000004100 */
[----:B------:R-:W-:Y:S01]  /*1df0*/  @P1 FADD.FTZ R19, R16, R19 ;  /* 0x0000001310131221 */ /* 0x000fe20000010000 */
[----:B------:R-:W-:Y:S02]  /*1e00*/  @P1 HADD2.F32 R16, -RZ, R9.H0_H0 ;  /* 0x20000009ff101230 */ /* 0x000fe40000004100 */
[----:B------:R-:W-:Y:S01]  /*1e10*/  @P1 FADD.FTZ R211, R18, R211 ;  /* 0x000000d312d31221 */ /* 0x000fe20000010000 */
[----:B------:R-:W-:Y:S01]  /*1e20*/  FMUL.FTZ R17, R113, R156 ;  /* 0x0000009c71117220 */ /* 0x000fe20000410000 */
[----:B------:R-:W-:Y:S01]  /*1e30*/  FMUL.FTZ R163, R107, R2 ;  /* 0x000000026ba37220 */ /* 0x000fe20000410000 */
[----:B------:R-:W0:Y:S01]  /*1e40*/  S2R R18, SR_TID.X ;  /* 0x0000000000127919 */ /* 0x000e220000002100 */
[----:B------:R-:W-:Y:S01]  /*1e50*/  SHF.R.U32.HI R156, RZ, 0x1c, R215 ;  /* 0x0000001cff9c7819 */ /* 0x000fe200000116d7 */
        /* <DEDUP_REMOVED lines=8> */
[----:B------:R-:W-:Y:S01]  /*1ee0*/  @P1 FADD.FTZ R213, R20, R213 ;  /* 0x000000d514d51221 */ /* 0x000fe20000010000 */
[----:B------:R-:W-:Y:S01]  /*1ef0*/  IADD3 R2, P3, R160, UR10, RZ ;  /* 0x0000000aa0027c10 */ /* 0x000fe2000ff7e0ff */
[----:B------:R-:W-:Y:S01]  /*1f00*/  @P1 FADD.FTZ R215, R16, R215 ;  /* 0x000000d710d71221 */ /* 0x000fe20000010000 */
[----:B------:R-:W-:Y:S01]  /*1f10*/  @P1 FADD.FTZ R217, R12, R217 ;  /* 0x000000d90cd91221 */ /* 0x000fe20000010000 */
[----:B------:R-:W-:Y:S01]  /*1f20*/  FADD.FTZ R22, R22, R19 ;  /* 0x0000001316167221 */ /* 0x000fe20000010000 */
[----:B------:R-:W-:-:S02]  /*1f30*/  IADD3.X R3, R156, UR11, RZ, P3, !PT ;  /* 0x0000000b9c037c10 */ /* 0x000fc40009ffe4ff */
[----:B------:R-:W-:Y:S01]  /*1f40*/  F2FP.F16.F32.PACK_AB R15, R17, R213 ;  /* 0x000000d5110f723e */ /* 0x000fe200000000ff */
[----:B------:R-:W-:Y:S01]  /*1f50*/  FADD.FTZ R22, R22, R21 ;  /* 0x0000001516167221 */ /* 0x000fe20000010000 */
[----:B------:R-:W-:Y:S02]  /*1f60*/  F2FP.F16.F32.PACK_AB R14, R215, R211 ;  /* 0x000000d3d70e723e */ /* 0x000fe400000000ff */
[----:B------:R-:W-:Y:S02]  /*1f70*/  F2FP.F16.F32.PACK_AB R13, R217, R163 ;  /* 0x000000a3d90d723e */ /* 0x000fe400000000ff */
[----:B------:R-:W-:Y:S01]  /*1f80*/  F2FP.F16.F32.PACK_AB R12, R21, R19 ;  /* 0x00000013150c723e */ /* 0x000fe200000000ff */
        /* <DEDUP_REMOVED lines=112> */
.L_x_4602:
        /* <DEDUP_REMOVED lines=112> */
[----:B------:R-:W-:Y:S01]  /*2d90*/  FMUL.FTZ R16, R31, R16 ;  /* 0x000000101f107220 */ /* 0x000fe20000410000 */
[----:B------:R-:W-:Y:S01]  /*2da0*/  FFMA.FTZ R13, R13, R121, R48 ;  /* 0x000000790d0d7223 */ /* 0x000fe20000010030 */
[----:B------:R-:W-:Y:S01]  /*2db0*/  FFMA.FTZ R202, R202, R120, R49 ;  /* 0x00000078caca7223 */ /* 0x000fe20000010031 */
[C---:B------:R-:W-:Y:S01]  /*2dc0*/  FMUL.FTZ R198, R31.reuse, R198 ;  /* 0x000000c61fc67220 */ /* 0x040fe20000410000 */
[----:B------:R1:W-:Y:S01]  /*2dd0*/  @!P3 STG.E desc[UR4][R2.64], R219 ;  /* 0x000000db0200b986 */ /* 0x0003e2000c101904 */
[C---:B------:R-:W-:Y:S01]  /*2de0*/  FMUL.FTZ R18, R31.reuse, R18 ;  /* 0x000000121f127220 */ /* 0x040fe20000410000 */
[C---:B------:R-:W-:Y:S01]  /*2df0*/  FMUL.FTZ R20, R31.reuse, R20 ;  /* 0x000000141f147220 */ /* 0x040fe20000410000 */
[----:B------:R-:W-:Y:S01]  /*2e00*/  F2FP.F16.F32.PACK_AB R15, R202, R13 ;  /* 0x0000000dca0f723e */ /* 0x000fe200000000ff */
[----:B------:R-:W-:Y:S01]  /*2e10*/  FFMA.FTZ R17, R118, R198, R47 ;  /* 0x000000c676117223 */ /* 0x000fe2000001002f */
[C---:B------:R-:W-:Y:S01]  /*2e20*/  FMUL.FTZ R204, R31.reuse, R204 ;  /* 0x000000cc1fcc7220 */ /* 0x040fe20000410000 */
[----:B------:R-:W-:Y:S01]  /*2e30*/  FMUL.FTZ R206, R31, R206 ;  /* 0x000000ce1fce7220 */ /* 0x000fe20000410000 */
[----:B------:R-:W-:Y:S01]  /*2e40*/  FFMA.FTZ R13, R117, R18, R44 ;  /* 0x00000012750d7223 */ /* 0x000fe2000001002c */
[----:B------:R-:W-:Y:S01]  /*2e50*/  FFMA.FTZ R20, R116, R20, R45 ;  /* 0x0000001474147223 */ /* 0x000fe2000001002d */
[C---:B------:R-:W-:Y:S01]  /*2e60*/  FMUL.FTZ R212, R31.reuse, R212 ;  /* 0x000000d41fd47220 */ /* 0x040fe20000410000 */
[C---:B------:R-:W-:Y:S01]  /*2e70*/  FMUL.FTZ R214, R31.reuse, R214 ;  /* 0x000000d61fd67220 */ /* 0x040fe20000410000 */
[C---:B------:R-:W-:Y:S01]  /*2e80*/  FMUL.FTZ R19, R31.reuse, R216 ;  /* 0x000000d81f137220 */ /* 0x040fe20000410000 */
[----:B-1----:R-:W-:Y:S01]  /*2e90*/  FFMA.FTZ R3, R114, R16, R43 ;  /* 0x0000001072037223 */ /* 0x002fe2000001002b */
[C---:B------:R-:W-:Y:S01]  /*2ea0*/  FMUL.FTZ R218, R31.reuse, R218 ;  /* 0x000000da1fda7220 */ /* 0x040fe20000410000 */
[C---:B------:R-:W-:Y:S01]  /*2eb0*/  FMUL.FTZ R208, R31.reuse, R208 ;  /* 0x000000d01fd07220 */ /* 0x040fe20000410000 */
[----:B------:R-:W-:Y:S01]  /*2ec0*/  FMUL.FTZ R210, R31, R210 ;  /* 0x000000d21fd27220 */ /* 0x000fe20000410000 */
        /* <DEDUP_REMOVED lines=10> */
[----:B------:R-:W-:Y:S01]  /*2f70*/  FFMA.FTZ R210, R122, R210, R53 ;  /* 0x000000d27ad27223 */ /* 0x000fe20000010035 */
[----:B------:R-:W-:Y:S01]  /*2f80*/  IADD3 R2, P4, R28, UR14, RZ ;  /* 0x0000000e1c027c10 */ /* 0x000fe2000ff9e0ff */
[----:B0-----:R-:W-:Y:S01]  /*2f90*/  @!P3 IMAD.WIDE R22, R145, 0x4, R22 ;  /* 0x000000049116b825 */ /* 0x001fe200078e0216 */
[----:B------:R-:W-:-:S03]  /*2fa0*/  IADD3 R20, P5, R150, UR14, RZ ;  /* 0x0000000e96147c10 */ /* 0x000fc6000ffbe0ff */
[----:B------:R-:W-:Y:S01]  /*2fb0*/  FMUL.FTZ R220, R31, R220 ;  /* 0x000000dc1fdc7220 */ /* 0x000fe20000410000 */
[----:B------:R-:W-:Y:S01]  /*2fc0*/  F2FP.F16.F32.PACK_AB R16, R3, R16 ;  /* 0x000000100310723e */ /* 0x000fe200000000ff */
[----:B------:R-:W-:Y:S01]  /*2fd0*/  FMUL.FTZ R222, R31, R222 ;  /* 0x000000de1fde7220 */ /* 0x000fe20000410000 */
[----:B------:R-:W-:Y:S01]  /*2fe0*/  F2FP.F16.F32.PACK_AB R18, R21, R18 ;  /* 0x000000121512723e */ /* 0x000fe200000000ff */
[C---:B------:R-:W-:Y:S01]  /*2ff0*/  FMUL.FTZ R151, R31.reuse, R172 ;  /* 0x000000ac1f977220 */ /* 0x040fe20000410000 */
[----:B------:R-:W-:Y:S01]  /*3000*/  IADD3.X R3, R158, UR15, RZ, P4, !PT ;  /* 0x0000000f9e037c10 */ /* 0x000fe2000a7fe4ff */
[C---:B------:R-:W-:Y:S01]  /*3010*/  FMUL.FTZ R194, R31.reuse, R194 ;  /* 0x000000c21fc27220 */ /* 0x040fe20000410000 */
[----:B------:R-:W-:Y:S01]  /*3020*/  F2FP.F16.F32.PACK_AB R19, R218, R19 ;  /* 0x00000013da13723e */ /* 0x000fe200000000ff */
[C---:B------:R-:W-:Y:S01]  /*3030*/  FMUL.FTZ R186, R31.reuse, R186 ;  /* 0x000000ba1fba7220 */ /* 0x040fe20000410000 */
[----:B------:R-:W-:Y:S01]  /*3040*/  F2FP.F16.F32.PACK_AB R17, R210, R17 ;  /* 0x00000011d211723e */ /* 0x000fe200000000ff */
[C---:B------:R-:W-:Y:S01]  /*3050*/  FMUL.FTZ R168, R31.reuse, R168 ;  /* 0x000000a81fa87220 */ /* 0x040fe20000410000 */
[----:B------:R-:W-:Y:S01]  /*3060*/  IADD3.X R21, R30, UR15, RZ, P5, !PT ;  /* 0x0000000f1e157c10 */ /* 0x000fe2000affe4ff */
[----:B------:R0:W-:Y:S01]  /*3070*/  @!P3 STG.E desc[UR4][R22.64], R31 ;  /* 0x0000001f1600b986 */ /* 0x0001e2000c101904 */
        /* <DEDUP_REMOVED lines=18> */
[----:B------:R1:W-:Y:S01]  /*31a0*/  STG.E.128 desc[UR4][R2.64], R12 ;  /* 0x0000000c02007986 */ /* 0x0003e2000c101d04 */
[----:B0-----:R-:W-:Y:S01]  /*31b0*/  FFMA.FTZ R22, R37, R220, R78 ;  /* 0x000000dc25167223 */ /* 0x001fe2000001004e */
        /* <DEDUP_REMOVED lines=16> */
[----:B-1----:R-:W-:Y:S01]  /*32c0*/  FFMA.FTZ R3, R32, R170, R67 ;  /* 0x000000aa20037223 */ /* 0x002fe20000010043 */
[----:B------:R-:W-:Y:S01]  /*32d0*/  F2FP.F16.F32.PACK_AB R15, R155, R28 ;  /* 0x0000001c9b0f723e */ /* 0x000fe200000000ff */
[----:B------:R-:W-:Y:S01]  /*32e0*/  FFMA.FTZ R226, R226, R144, R81 ;  /* 0x00000090e2e27223 */ /* 0x000fe20000010051 */
[----:B------:R-:W-:Y:S01]  /*32f0*/  IADD3 R2, P3, R148, UR14, RZ ;  /* 0x0000000e94027c10 */ /* 0x000fe2000ff7e0ff */
[----:B0-----:R-:W-:Y:S01]  /*3300*/  FFMA.FTZ R18, R33, R186, R70 ;  /* 0x000000ba21127223 */ /* 0x001fe20000010046 */
[----:B------:R-:W-:Y:S01]  /*3310*/  FFMA.FTZ R21, R34, R168, R71 ;  /* 0x000000a822157223 */ /* 0x000fe20000010047 */
[----:B------:R-:W-:Y:S01]  /*3320*/  FFMA.FTZ R16, R135, R196, R66 ;  /* 0x000000c487107223 */ /* 0x000fe20000010042 */
[----:B------:R-:W-:Y:S01]  /*3330*/  FFMA.FTZ R17, R137, R184, R68 ;  /* 0x000000b889117223 */ /* 0x000fe20000010044 */
[----:B------:R-:W-:Y:S01]  /*3340*/  FFMA.FTZ R20, R35, R190, R74 ;  /* 0x000000be23147223 */ /* 0x000fe2000001004a */
[----:B------:R-:W-:Y:S01]  /*3350*/  IADD3 R28, P4, R154, UR14, RZ ;  /* 0x0000000e9a1c7c10 */ /* 0x000fe2000ff9e0ff */
[----:B------:R-:W-:Y:S01]  /*3360*/  FFMA.FTZ R200, R138, R200, R77 ;  /* 0x000000c88ac87223 */ /* 0x000fe2000001004d */
[----:B------:R-:W-:Y:S01]  /*3370*/  F2FP.F16.F32.PACK_AB R18, R21, R18 ;  /* 0x000000121512723e */ /* 0x000fe200000000ff */
[----:B------:R-:W-:Y:S01]  /*3380*/  FFMA.FTZ R21, R141, R180, R76 ;  /* 0x000000b48d157223 */ /* 0x000fe2000001004c */
[----:B------:R-:W-:-:S02]  /*3390*/  IADD3 R30, P5, R160, UR14, RZ ;  /* 0x0000000ea01e7c10 */ /* 0x000fc4000ffbe0ff */
[----:B------:R-:W-:Y:S02]  /*33a0*/  F2FP.F16.F32.PACK_AB R16, R3, R16 ;  /* 0x000000100310723e */ /* 0x000fe400000000ff */
[----:B------:R-:W-:Y:S02]  /*33b0*/  F2FP.F16.F32.PACK_AB R14, R153, R178 ;  /* 0x000000b2990e723e */ /* 0x000fe400000000ff */
[----:B------:R-:W-:Y:S02]  /*33c0*/  F2FP.F16.F32.PACK_AB R13, R151, R162 ;  /* 0x000000a2970d723e */ /* 0x000fe400000000ff */
[----:B------:R-:W-:Y:S02]  /*33d0*/  F2FP.F16.F32.PACK_AB R12, R149, R0 ;  /* 0x00000000950c723e */ /* 0x000fe400000000ff */
[----:B------:R-:W-:Y:S02]  /*33e0*/  IADD3.X R3, R29, UR15, RZ, P3, !PT ;  /* 0x0000000f1d037c10 */ /* 0x000fe40009ffe4ff */
[----:B------:R-:W-:-:S02]  /*33f0*/  F2FP.F16.F32.PACK_AB R19, R176, R157 ;  /* 0x0000009db013723e */ /* 0x000fc400000000ff */
[----:B------:R-:W-:Y:S01]  /*3400*/  F2FP.F16.F32.PACK_AB R17, R166, R17 ;  /* 0x00000011a611723e */ /* 0x000fe200000000ff */
[----:B------:R0:W-:Y:S01]  /*3410*/  STG.E.128 desc[UR4][R2.64], R12 ;  /* 0x0000000c02007986 */ /* 0x0001e2000c101d04 */
[----:B------:R-:W-:Y:S02]  /*3420*/  IADD3.X R29, R152, UR15, RZ, P4, !PT ;  /* 0x0000000f981d7c10 */ /* 0x000fe4000a7fe4ff */
[----:B------:R-:W-:Y:S02]  /*3430*/  F2FP.F16.F32.PACK_AB R20, R31, R20 ;  /* 0x000000141f14723e */ /* 0x000fe400000000ff */
[----:B------:R-:W-:Y:S01]  /*3440*/  F2FP.F16.F32.PACK_AB R23, R226, R23 ;  /* 0x00000017e217723e */ /* 0x000fe200000000ff */
[----:B------:R0:W-:Y:S01]  /*3450*/  STG.E.128 desc[UR4][R28.64], R16 ;  /* 0x000000101c007986 */ /* 0x0001e2000c101d04 */
[----:B------:R-:W-:Y:S02]  /*3460*/  F2FP.F16.F32.PACK_AB R21, R200, R21 ;  /* 0x00000015c815723e */ /* 0x000fe400000000ff */
[----:B------:R-:W-:-:S02]  /*3470*/  IADD3.X R31, R156, UR15, RZ, P5, !PT ;  /* 0x0000000f9c1f7c10 */ /* 0x000fc4000affe4ff */
[----:B------:R-:W-:Y:S02]  /*3480*/  IADD3 R145, R145, UR16, RZ ;  /* 0x0000001091917c10 */ /* 0x000fe4000fffe0ff */
[----:B------:R-:W-:Y:S01]  /*3490*/  SEL R0, RZ, 0x1, P1 ;  /* 0x00000001ff007807 */ /* 0x000fe20000800000 */
[----:B------:R0:W-:Y:S01]  /*34a0*/  STG.E.128 desc[UR4][R30.64], R20 ;  /* 0x000000141e007986 */ /* 0x0001e2000c101d04 */
[----:B------:R-:W-:-:S13]  /*34b0*/  ISETP.GE.AND P3, PT, R145, UR17, PT ;  /* 0x0000001191007c0c */ /* 0x000fda000bf66270 */
[----:B------:R-:W-:Y:S05]  /*34c0*/  @!P3 BRA `(.L_x_4591) ;  /* 0xffffffd40098b947 */ /* 0x000fea000383ffff */
[----:B------:R-:W-:Y:S05]  /*34d0*/  EXIT ;  /* 0x000000000000794d */ /* 0x000fea0003800000 */
.L_x_4590:
[----:B------:R-:W-:Y:S01]  /*34e0*/  HFMA2.MMA R20, -RZ, RZ, 0, 5.9604644775390625e-08 ;  /* 0x00000001ff147435 */ /* 0x000fe200000001ff */
[----:B------:R-:W-:Y:S02]  /*34f0*/  MOV R219, R22 ;  /* 0x0000001600db7202 */ /* 0x000fe40000000f00 */
[----:B------:R-:W-:Y:S02]  /*3500*/  MOV R221, 0x1f ;  /* 0x0000001f00dd7802 */ /* 0x000fe40000000f00 */
[----:B------:R-:W-:-:S07]  /*3510*/  MOV R18, 0xffffffff ;  /* 0xffffffff00127802 */ /* 0x000fce0000000f00 */
[----:B------:R-:W-:Y:S05]  /*3520*/  WARPSYNC.COLLECTIVE R18, `(.L_x_4592) ;  /* 0x0000000012087348 */ /* 0x000fea0003c00000 */
[----:B------:R0:W1:Y:S02]  /*3530*/  SHFL.BFLY P3, R15, R219, R20, R221 ;  /* 0x0c000014db0f7389 */ /* 0x00006400000600dd */
[----:B01----:R-:W-:Y:S01]  /*3540*/  ENDCOLLECTIVE ;  /* 0x000000000000791b */ /* 0x003fe20003800000 */
.L_x_4592:
[----:B------:R-:W-:Y:S01]  /*3550*/  HFMA2.MMA R20, -RZ, RZ, 0, 1.1920928955078125e-07 ;  /* 0x00000002ff147435 */ /* 0x000fe200000001ff */
[----:B------:R-:W-:-:S05]  /*3560*/  MOV R3, R15 ;  /* 0x0000000f00037202 */ /* 0x000fca0000000f00 */
[----:B------:R-:W-:-:S05]  /*3570*/  FADD.FTZ R3, R22, R3 ;  /* 0x0000000316037221 */ /* 0x000fca0000010000 */
[----:B------:R-:W-:-:S07]  /*3580*/  MOV R219, R3 ;  /* 0x0000000300db7202 */ /* 0x000fce0000000f00 */
[----:B------:R-:W-:Y:S05]  /*3590*/  WARPSYNC.COLLECTIVE R18, `(.L_x_4593) ;  /* 0x0000000012087348 */ /* 0x000fea0003c00000 */
[----:B------:R0:W1:Y:S02]  /*35a0*/  SHFL.BFLY P3, R15, R219, R20, R221 ;  /* 0x0c000014db0f7389 */ /* 0x00006400000600dd */
[----:B01----:R-:W-:Y:S01]  /*35b0*/  ENDCOLLECTIVE ;  /* 0x000000000000791b */ /* 0x003fe20003800000 */
.L_x_4593:
[----:B------:R-:W-:Y:S01]  /*35c0*/  HFMA2.MMA R20, -RZ, RZ, 0, 2.384185791015625e-07 ;  /* 0x00000004ff147435 */ /* 0x000fe200000001ff */
[----:B------:R-:W-:-:S05]  /*35d0*/  MOV R0, R15 ;  /* 0x0000000f00007202 */ /* 0x000fca0000000f00 */
[----:B------:R-:W-:-:S05]  /*35e0*/  FADD.FTZ R12, R3, R0 ;  /* 0x00000000030c7221 */ /* 0x000fca0000010000 */
[----:B------:R-:W-:-:S07]  /*35f0*/  MOV R219, R12 ;  /* 0x0000000c00db7202 */ /* 0x000fce0000000f00 */
[----:B------:R-:W-:Y:S05]  /*3600*/  WARPSYNC.COLLECTIVE R18, `(.L_x_4594) ;  /* 0x0000000012087348 */ /* 0x000fea0003c00000 */
[----:B------:R0:W1:Y:S02]  /*3610*/  SHFL.BFLY P3, R15, R219, R20, R221 ;  /* 0x0c000014db0f7389 */ /* 0x00006400000600dd */
[----:B01----:R-:W-:Y:S01]  /*3620*/  ENDCOLLECTIVE ;  /* 0x000000000000791b */ /* 0x003fe20003800000 */
.L_x_4594:
[----:B------:R-:W-:Y:S01]  /*3630*/  HFMA2.MMA R20, -RZ, RZ, 0, 4.76837158203125e-07 ;  /* 0x00000008ff147435 */ /* 0x000fe200000001ff */
[----:B------:R-:W-:-:S05]  /*3640*/  MOV R13, R15 ;  /* 0x0000000f000d7202 */ /* 0x000fca0000000f00 */
[----:B------:R-:W-:-:S05]  /*3650*/  FADD.FTZ R13, R12, R13 ;  /* 0x0000000d0c0d7221 */ /* 0x000fca0000010000 */
[----:B------:R-:W-:-:S07]  /*3660*/  MOV R219, R13 ;  /* 0x0000000d00db7202 */ /* 0x000fce0000000f00 */
[----:B------:R-:W-:Y:S05]  /*3670*/  WARPSYNC.COLLECTIVE R18, `(.L_x_4595) ;  /* 0x0000000012087348 */ /* 0x000fea0003c00000 */
[----:B------:R0:W1:Y:S02]  /*3680*/  SHFL.BFLY P3, R15, R219, R20, R221 ;  /* 0x0c000014db0f7389 */ /* 0x00006400000600dd */
[----:B01----:R-:W-:Y:S01]  /*3690*/  ENDCOLLECTIVE ;  /* 0x000000000000791b */ /* 0x003fe20003800000 */
.L_x_4595:
[----:B------:R-:W-:Y:S01]  /*36a0*/  HFMA2.MMA R20, -RZ, RZ, 0, 9.5367431640625e-07 ;  /* 0x00000010ff147435 */ /* 0x000fe200000001ff */
[----:B------:R-:W-:-:S05]  /*36b0*/  MOV R0, R15 ;  /* 0x0000000f00007202 */ /* 0x000fca0000000f00 */
[----:B------:R-:W-:-:S05]  /*36c0*/  FADD.FTZ R14, R13, R0 ;  /* 0x000000000d0e7221 */ /* 0x000fca0000010000 */
[----:B------:R-:W-:-:S07]  /*36d0*/  MOV R219, R14 ;  /* 0x0000000e00db7202 */ /* 0x000fce0000000f00 */
[----:B------:R-:W-:Y:S05]  /*36e0*/  WARPSYNC.COLLECTIVE R18, `(.L_x_4596) ;  /* 0x0000000012087348 */ /* 0x000fea0003c00000 */
[----:B------:R0:W1:Y:S02]  /*36f0*/  SHFL.BFLY P3, R15, R219, R20, R221 ;  /* 0x0c000014db0f7389 */ /* 0x00006400000600dd */
[----:B01----:R-:W-:Y:S01]  /*3700*/  ENDCOLLECTIVE ;  /* 0x000000000000791b */ /* 0x003fe20003800000 */
.L_x_4596:
        /* <DEDUP_REMOVED lines=87> */
.L_x_4597:
[----:B------:R-:W-:Y:S01]  /*3c80*/  HFMA2.MMA R20, -RZ, RZ, 0, 1.1920928955078125e-07 ;  /* 0x00000002ff147435 */ /* 0x000fe200000001ff */
[----:B------:R-:W-:-:S05]  /*3c90*/  MOV R3, R15 ;  /* 0x0000000f00037202 */ /* 0x000fca0000000f00 */
[----:B------:R-:W-:-:S05]  /*3ca0*/  FADD.FTZ R3, R0, R3 ;  /* 0x0000000300037221 */ /* 0x000fca0000010000 */
[----:B------:R-:W-:-:S07]  /*3cb0*/  MOV R219, R3 ;  /* 0x0000000300db7202 */ /* 0x000fce0000000f00 */
[----:B------:R-:W-:Y:S05]  /*3cc0*/  WARPSYNC.COLLECTIVE R18, `(.L_x_4598) ;  /* 0x0000000012087348 */ /* 0x000fea0003c00000 */
[----:B------:R0:W1:Y:S02]  /*3cd0*/  SHFL.BFLY P3, R15, R219, R20, R221 ;  /* 0x0c000014db0f7389 */ /* 0x00006400000600dd */
[----:B01----:R-:W-:Y:S01]  /*3ce0*/  ENDCOLLECTIVE ;  /* 0x000000000000791b */ /* 0x003fe20003800000 */
.L_x_4598:
[----:B------:R-:W-:Y:S01]  /*3cf0*/  HFMA2.MMA R20, -RZ, RZ, 0, 2.384185791015625e-07 ;  /* 0x00000004ff147435 */ /* 0x000fe200000001ff */
[----:B------:R-:W-:-:S05]  /*3d00*/  MOV R12, R15 ;  /* 0x0000000f000c7202 */ /* 0x000fca0000000f00 */
[----:B------:R-:W-:-:S05]  /*3d10*/  FADD.FTZ R12, R3, R12 ;  /* 0x0000000c030c7221 */ /* 0x000fca0000010000 */
[----:B------:R-:W-:-:S07]  /*3d20*/  MOV R219, R12 ;  /* 0x0000000c00db7202 */ /* 0x000fce0000000f00 */
[----:B------:R-:W-:Y:S05]  /*3d30*/  WARPSYNC.COLLECTIVE R18, `(.L_x_4599) ;  /* 0x0000000012087348 */ /* 0x000fea0003c00000 */
[----:B------:R0:W1:Y:S02]  /*3d40*/  SHFL.BFLY P3, R15, R219, R20, R221 ;  /* 0x0c000014db0f7389 */ /* 0x00006400000600dd */
[----:B01----:R-:W-:Y:S01]  /*3d50*/  ENDCOLLECTIVE ;  /* 0x000000000000791b */ /* 0x003fe20003800000 */
.L_x_4599:
[----:B------:R-:W-:Y:S01]  /*3d60*/  HFMA2.MMA R20, -RZ, RZ, 0, 4.76837158203125e-07 ;  /* 0x00000008ff147435 */ /* 0x000fe200000001ff */
[----:B------:R-:W-:-:S05]  /*3d70*/  MOV R13, R15 ;  /* 0x0000000f000d7202 */ /* 0x000fca0000000f00 */
[----:B------:R-:W-:-:S05]  /*3d80*/  FADD.FTZ R13, R12, R13 ;  /* 0x0000000d0c0d7221 */ /* 0x000fca0000010000 */
[----:B------:R-:W-:-:S07]  /*3d90*/  MOV R219, R13 ;  /* 0x0000000d00db7202 */ /* 0x000fce0000000f00 */
[----:B------:R-:W-:Y:S05]  /*3da0*/  WARPSYNC.COLLECTIVE R18, `(.L_x_4600) ;  /* 0x0000000012087348 */ /* 0x000fea0003c00000 */
[----:B------:R0:W1:Y:S02]  /*3db0*/  SHFL.BFLY P3, R15, R219, R20, R221 ;  /* 0x0c000014db0f7389 */ /* 0x00006400000600dd */
[----:B01----:R-:W-:Y:S01]  /*3dc0*/  ENDCOLLECTIVE ;  /* 0x000000000000791b */ /* 0x003fe20003800000 */
.L_x_4600:
[----:B------:R-:W-:Y:S01]  /*3dd0*/  HFMA2.MMA R20, -RZ, RZ, 0, 9.5367431640625e-07 ;  /* 0x00000010ff147435 */ /* 0x000fe200000001ff */
[----:B------:R-:W-:-:S05]  /*3de0*/  MOV R14, R15 ;  /* 0x0000000f000e7202 */ /* 0x000fca0000000f00 */
[----:B------:R-:W-:-:S05]  /*3df0*/  FADD.FTZ R14, R13, R14 ;  /* 0x0000000e0d0e7221 */ /* 0x000fca0000010000 */
[----:B------:R-:W-:-:S07]  /*3e00*/  MOV R219, R14 ;  /* 0x0000000e00db7202 */ /* 0x000fce0000000f00 */
[----:B------:R-:W-:Y:S05]  /*3e10*/  WARPSYNC.COLLECTIVE R18, `(.L_x_4601) ;  /* 0x0000000012087348 */ /* 0x000fea0003c00000 */
[----:B------:R0:W1:Y:S02]  /*3e20*/  SHFL.BFLY P3, R15, R219, R20, R221 ;  /* 0x0c000014db0f7389 */ /* 0x00006400000600dd */
[----:B01----:R-:W-:Y:S01]  /*3e30*/  ENDCOLLECTIVE ;  /* 0x000000000000791b */ /* 0x003fe20003800000 */
.L_x_4601:
[----:B------:R-:W-:Y:S05]  /*3e40*/  BRA `(.L_x_4602) ;  /* 0xffffffe800107947 */ /* 0x000fea000383ffff */
.L_x_4603:
        /* <DEDUP_REMOVED lines=11> */
.L_x_37181:


//--------------------- .text._ZN10layer_norm13ln_fwd_kernelINS_13Kernel_traitsI6__halfS2_S2_S2_fjLj5120ELj1ELj1ELj4ELj16ENS_18Kernel_traits_baseILj5120ES2_S2_S2_S2_fjLj128EEEEELb0ELb1ELb1ELb0EEEvNS_9FwdParamsE --------------------------
	.section	.text._ZN10layer_norm13ln_fwd_kernelINS_13Kernel_traitsI6__halfS2_S2_S2_fjLj5120ELj1ELj1ELj4ELj16ENS_18Kernel_traits_baseILj5120ES2_S2_S2_S2_fjLj128EEEEELb0ELb1ELb1ELb0EEEvNS_9FwdParamsE,"ax",@progbits
	.align	128
        .global         _ZN10layer_norm13ln_fwd_kernelINS_13Kernel_traitsI6__halfS2_S2_S2_fjLj5120ELj1ELj1ELj4ELj16ENS_18Kernel_traits_baseILj5120ES2_S2_S2_S2_fjLj128EEEEELb0ELb1ELb1ELb0EEEvNS_9FwdParamsE
        .type           _ZN10layer_norm13ln_fwd_kernelINS_13Kernel_traitsI6__halfS2_S2_S2_fjLj5120ELj1ELj1ELj4ELj16ENS_18Kernel_traits_baseILj5120ES2_S2_S2_S2_fjLj128EEEEELb0ELb1ELb1ELb0EEEvNS_9FwdParamsE,@function
        .size           _ZN10layer_norm13ln_fwd_kernelINS_13Kernel_traitsI6__halfS2_S2_S2_fjLj5120ELj1ELj1ELj4ELj16ENS_18Kernel_traits_baseILj5120ES2_S2_S2_S2_fjLj128EEEEELb0ELb1ELb1ELb0EEEvNS_9FwdParamsE,(.L_x_37182 - _ZN10layer_norm13ln_fwd_kernelINS_13Kernel_traitsI6__halfS2_S2_S2_fjLj5120ELj1ELj1ELj4ELj16ENS_18Kernel_traits_baseILj5120ES2_S2_S2_S2_fjLj128EEEEELb0ELb1ELb1ELb0EEEvNS_9FwdParamsE)
        .other          _ZN10layer_norm13ln_fwd_kernelINS_13Kernel_traitsI6__halfS2_S2_S2_fjLj5120ELj1ELj1ELj4ELj16ENS_18Kernel_traits_baseILj5120ES2_S2_S2_S2_fjLj128EEEEELb0ELb1ELb1ELb0EEEvNS_9FwdParamsE,@"STO_CUDA_ENTRY STV_DEFAULT"
_ZN10layer_norm13ln_fwd_kernelINS_13Kernel_traitsI6__halfS2_S2_S2_fjLj5120ELj1ELj1ELj4ELj16ENS_18Kernel_traits_baseILj5120ES2_S2_S2_S2_fjLj128EEEEELb0ELb1ELb1ELb0EEEvNS_9FwdParamsE:
.text._ZN10layer_norm13ln_fwd_kernelINS_13Kernel_traitsI6__halfS2_S2_S2_fjLj5120ELj1ELj1ELj4ELj16ENS_18Kernel_traits_baseILj5120ES2_S2_S2_S2_fjLj128EEEEELb0ELb1ELb1ELb0EEEvNS_9FwdParamsE:
        /* <DEDUP_REMOVED lines=37> */
.L_x_4605:
[----:B------:R-:W-:Y:S05]  /*0250*/  BSYNC B0 ;  /* 0x0000000000007941 */ /* 0x000fea0003800000 */
.L_x_4604:
        /* <DEDUP_REMOVED lines=18> */
.L_x_4607:
[----:B------:R-:W-:Y:S05]  /*0380*/  BSYNC B0 ;  /* 0x0000000000007941 */ /* 0x000fea0003800000 */
.L_x_4606:
        /* <DEDUP_REMOVED lines=18> */
.L_x_4609:
[----:B------:R-:W-:Y:S05]  /*04b0*/  BSYNC B0 ;  /* 0x0000000000007941 */ /* 0x000fea0003800000 */
.L_x_4608:
        /* <DEDUP_REMOVED lines=18> */
.L_x_4611:
[----:B------:R-:W-:Y:S05]  /*05e0*/  BSYNC B0 ;  /* 0x0000000000007941 */ /* 0x000fea0003800000 */
.L_x_4610:
        /* <DEDUP_REMOVED lines=17> */
.L_x_4613:
[----:B------:R-:W-:Y:S05]  /*0700*/  BSYNC B0 ;  /* 0x0000000000007941 */ /* 0x000fea0003800000 */
.L_x_4612:
        /* <DEDUP_REMOVED lines=12> */
[----:B------:R-:W-:Y:S01]  /*07d0*/  SHF.R.S32.HI R64, RZ, 0x3, R124 ;  /* 0x00000003ff407819 */ /* 0x000fe2000001147c */
[--C-:B------:R-:W-:Y:S01]  /*07e0*/  HADD2.F32 R120, -RZ, R68.reuse.H0_H0 ;  /* 0x20000044ff787230 */ /* 0x100fe20000004100 */
[----:B------:R-:W-:Y:S01]  /*07f0*/  P2R R145, PR, RZ, 0x2 ;  /* 0x00000002ff917803 */ /* 0x000fe20000000000 */
        /* <DEDUP_REMOVED lines=8> */
[----:B------:R-:W-:-:S02]  /*0880*/  HADD2.F32 R122, -RZ, R71.H1_H1 ;  /* 0x30000047ff7a7230 */ /* 0x000fc40000004100 */
        /* <DEDUP_REMOVED lines=10> */
[--C-:B------:R-:W-:Y:S01]  /*0930*/  HADD2.F32 R41, -RZ, R12.reuse.H0_H0 ;  /* 0x2000000cff297230 */ /* 0x100fe20000004100 */
[----:B------:R-:W-:Y:S01]  /*0940*/  LOP3.LUT R64, R64, 0x3fffffe0, RZ, 0xc0, !PT ;  /* 0x3fffffe040407812 */ /* 0x000fe200078ec0ff */
[----:B------:R-:W-:Y:S01]  /*0950*/  HADD2.F32 R40, -RZ, R12.H1_H1 ;  /* 0x3000000cff287230 */ /* 0x000fe20000004100 */
[----:B------:R-:W-:Y:S01]  /*0960*/  VIMNMX R65, R65, 0x20, PT ;  /* 0x0000002041417848 */ /* 0x000fe20003fe0100 */
[--C-:B------:R-:W-:Y:S01]  /*0970*/  HADD2.F32 R39, -RZ, R13.reuse.H0_H0 ;  /* 0x2000000dff277230 */ /* 0x100fe20000004100 */
[----:B------:R-:W-:Y:S01]  /*0980*/  SHF.L.U32 R57, R44, 0x5, RZ ;  /* 0x000000052c397819 */ /* 0x000fe200000006ff */
[----:B------:R-:W-:Y:S01]  /*0990*/  HADD2.F32 R38, -RZ, R13.H1_H1 ;  /* 0x3000000dff267230 */ /* 0x000fe20000004100 */
[----:B------:R-:W-:Y:S01]  /*09a0*/  IADD3 R65, R65, R64, RZ ;  /* 0x0000004041417210 */ /* 0x000fe20007ffe0ff */
[--C-:B------:R-:W-:Y:S01]  /*09b0*/  HADD2.F32 R5, -RZ, R94.reuse.H0_H0 ;  /* 0x2000005eff057230 */ /* 0x100fe20000004100 */
        /* <DEDUP_REMOVED lines=79> */
[----:B------:R-:W-:Y:S02]  /*0eb0*/  HADD2.F32 R109, -RZ, R77.H0_H0 ;  /* 0x2000004dff6d7230 */ /* 0x000fe40000004100 */
[----:B------:R-:W-:-:S02]  /*0ec0*/  HADD2.F32 R76, -RZ, R78.H0_H0 ;  /* 0x2000004eff4c7230 */ /* 0x000fc40000004100 */
[----:B------:R-:W-:Y:S02]  /*0ed0*/  HADD2.F32 R121, -RZ, R69.H0_H0 ;  /* 0x20000045ff797230 */ /* 0x000fe40000004100 */
[----:B------:R-:W-:Y:S02]  /*0ee0*/  HADD2.F32 R54, -RZ, R54.H1_H1 ;  /* 0x30000036ff367230 */ /* 0x000fe40000004100 */
[----:B------:R-:W-:Y:S02]  /*0ef0*/  HADD2.F32 R89, -RZ, R89.H1_H1 ;  /* 0x30000059ff597230 */ /* 0x000fe40000004100 */
[----:B------:R-:W-:Y:S02]  /*0f00*/  HADD2.F32 R83, -RZ, R83.H1_H1 ;  /* 0x30000053ff537230 */ /* 0x000fe40000004100 */
[----:B------:R-:W-:Y:S02]  /*0f10*/  HADD2.F32 R85, -RZ, R85.H1_H1 ;  /* 0x30000055ff557230 */ /* 0x000fe40000004100 */
[----:B------:R-:W-:-:S02]  /*0f20*/  HADD2.F32 R86, -RZ, R86.H1_H1 ;  /* 0x30000056ff567230 */ /* 0x000fc40000004100 */
[----:B------:R-:W-:Y:S02]  /*0f30*/  HADD2.F32 R75, -RZ, R75.H1_H1 ;  /* 0x3000004bff4b7230 */ /* 0x000fe40000004100 */
[----:B------:R-:W-:Y:S02]  /*0f40*/  HADD2.F32 R77, -RZ, R77.H1_H1 ;  /* 0x3000004dff4d7230 */ /* 0x000fe40000004100 */
[----:B------:R-:W-:Y:S02]  /*0f50*/  HADD2.F32 R78, -RZ, R78.H1_H1 ;  /* 0x3000004eff4e7230 */ /* 0x000fe40000004100 */
[--C-:B------:R-:W-:Y:S02]  /*0f60*/  HADD2.F32 R115, -RZ, R66.reuse.H0_H0 ;  /* 0x20000042ff737230 */ /* 0x100fe40000004100 */
[----:B------:R-:W-:Y:S02]  /*0f70*/  HADD2.F32 R118, -RZ, R66.H1_H1 ;  /* 0x30000042ff767230 */ /* 0x000fe40000004100 */
[----:B------:R-:W-:-:S02]  /*0f80*/  HADD2.F32 R117, -RZ, R67.H0_H0 ;  /* 0x20000043ff757230 */ /* 0x000fc40000004100 */
[----:B------:R-:W-:Y:S02]  /*0f90*/  HADD2.F32 R119, -RZ, R67.H1_H1 ;  /* 0x30000043ff777230 */ /* 0x000fe40000004100 */
        /* <DEDUP_REMOVED lines=12> */
[----:B01----:R-:W-:-:S07]  /*1060*/  HADD2.F32 R142, -RZ, R63.H1_H1 ;  /* 0x3000003fff8e7230 */ /* 0x003fce0000004100 */
.L_x_4755:
[----:B01234-:R-:W0:Y:S08]  /*1070*/  LDC.64 R64, c[0x0][0x280] ;  /* 0x0000a000ff407b82 */ /* 0x01fe300000000a00 */
[----:B------:R-:W1:Y:S01]  /*1080*/  LDC R148, c[0x0][0x218] ;  /* 0x00008600ff947b82 */ /* 0x000e620000000800 */
        /* <DEDUP_REMOVED lines=34> */
.L_x_4617:
[----:B-----5:R-:W-:Y:S02]  /*12b0*/  HADD2.F32 R64, -RZ, R56.H0_H0 ;  /* 0x20000038ff407230 */ /* 0x020fe40000004100 */
[----:B------:R-:W-:-:S03]  /*12c0*/  @P2 HADD2.F32 R66, -RZ, R60.H0_H0 ;  /* 0x2000003cff422230 */ /* 0x000fc60000004100 */
[----:B------:R-:W-:-:S04]  /*12d0*/  FMUL.FTZ R64, R64, UR8 ;  /* 0x0000000840407c20 */ /* 0x000fc80008410000 */
[----:B------:R-:W-:-:S04]  /*12e0*/  FMUL.FTZ R147, R41, R64 ;  /* 0x0000004029937220 */ /* 0x000fc80000410000 */
[----:B------:R-:W-:-:S07]  /*12f0*/  @P2 FADD.FTZ R147, R66, R147 ;  /* 0x0000009342932221 */ /* 0x000fce0000010000 */
.L_x_4618:
[----:B------:R-:W-:Y:S05]  /*1300*/  BSYNC B1 ;  /* 0x0000000000017941 */ /* 0x000fea0003800000 */
.L_x_4616:
[----:B------:R-:W-:Y:S04]  /*1310*/  BSSY B1, `(.L_x_4619) ;  /* 0x000000b000017945 */ /* 0x000fe80003800000 */
[----:B------:R-:W-:Y:S05]  /*1320*/  @P3 BRA `(.L_x_4620) ;  /* 0x0000000000103947 */ /* 0x000fea0003800000 */
[----:B------:R-:W-:Y:S01]  /*1330*/  HFMA2.MMA R149, -RZ, RZ, 0, 0 ;  /* 0x00000000ff957435 */ /* 0x000fe200000001ff */
[----:B------:R-:W-:Y:S10]  /*1340*/  @!P2 BRA `(.L_x_4621) ;  /* 0x00000000001ca947 */ /* 0x000ff40003800000 */
[----:B-----5:R-:W-:Y:S01]  /*1350*/  HADD2.F32 R149, -RZ, R60.H1_H1 ;  /* 0x3000003cff957230 */ /* 0x020fe20000004100 */
[----:B------:R-:W-:Y:S06]  /*1360*/  BRA `(.L_x_4621) ;  /* 0x0000000000147947 */ /* 0x000fec0003800000 */
.L_x_4620:
[----:B-----5:R-:W-:-:S05]  /*1370*/  HADD2.F32 R64, -RZ, R56.H1_H1 ;  /* 0x30000038ff407230 */ /* 0x020fca0000004100 */
[----:B------:R-:W-:Y:S01]  /*1380*/  FMUL.FTZ R149, R64, UR8 ;  /* 0x0000000840957c20 */ /* 0x000fe20008410000 */
[----:B------:R-:W-:-:S03]  /*1390*/  @P2 HADD2.F32 R64, -RZ, R60.H1_H1 ;  /* 0x3000003cff402230 */ /* 0x000fc60000004100 */
[----:B------:R-:W-:-:S04]  /*13a0*/  FMUL.FTZ R149, R40, R149 ;  /* 0x0000009528957220 */ /* 0x000fc80000410000 */
[----:B------:R-:W-:-:S07]  /*13b0*/  @P2 FADD.FTZ R149, R64, R149 ;  /* 0x0000009540952221 */ /* 0x000fce0000010000 */
.L_x_4621:
[----:B------:R-:W-:Y:S05]  /*13c0*/  BSYNC B1 ;  /* 0x0000000000017941 */ /* 0x000fea0003800000 */
.L_x_4619:
[----:B------:R-:W-:Y:S04]  /*13d0*/  BSSY B1, `(.L_x_4622) ;  /* 0x000000b000017945 */ /* 0x000fe80003800000 */
[----:B------:R-:W-:Y:S05]  /*13e0*/  @P3 BRA `(.L_x_4623) ;  /* 0x0000000000103947 */ /* 0x000fea0003800000 */
[----:B------:R-:W-:Y:S01]  /*13f0*/  MOV R151, RZ ;  /* 0x000000ff00977202 */ /* 0x000fe20000000f00 */
[----:B------:R-:W-:Y:S06]  /*1400*/  @!P2 BRA `(.L_x_4624) ;  /* 0x00000000001ca947 */ /* 0x000fec0003800000 */
[----:B-----5:R-:W-:Y:S01]  /*1410*/  HADD2.F32 R151, -RZ, R61.H0_H0 ;  /* 0x2000003dff977230 */ /* 0x020fe20000004100 */
[----:B------:R-:W-:Y:S06]  /*1420*/  BRA `(.L_x_4624) ;  /* 0x0000000000147947 */ /* 0x000fec0003800000 */
.L_x_4623:
[----:B-----5:R-:W-:Y:S02]  /*1430*/  HADD2.F32 R64, -RZ, R57.H0_H0 ;  /* 0x20000039ff407230 */ /* 0x020fe40000004100 */
[----:B------:R-:W-:-:S03]  /*1440*/  @P2 HADD2.F32 R66, -RZ, R61.H0_H0 ;  /* 0x2000003dff422230 */ /* 0x000fc60000004100 */
[----:B------:R-:W-:-:S04]  /*1450*/  FMUL.FTZ R64, R64, UR8 ;  /* 0x0000000840407c20 */ /* 0x000fc80008410000 */
[----:B------:R-:W-:-:S04]  /*1460*/  FMUL.FTZ R151, R39, R64 ;  /* 0x0000004027977220 */ /* 0x000fc80000410000 */
[----:B------:R-:W-:-:S07]  /*1470*/  @P2 FADD.FTZ R151, R66, R151 ;  /* 0x0000009742972221 */ /* 0x000fce0000010000 */
.L_x_4624:
[----:B------:R-:W-:Y:S05]  /*1480*/  BSYNC B1 ;  /* 0x0000000000017941 */ /* 0x000fea0003800000 */
.L_x_4622:
[----:B------:R-:W-:Y:S04]  /*1490*/  BSSY B1, `(.L_x_4625) ;  /* 0x000000b000017945 */ /* 0x000fe80003800000 */
[----:B------:R-:W-:Y:S05]  /*14a0*/  @P3 BRA `(.L_x_4626) ;  /* 0x0000000000103947 */ /* 0x000fea0003800000 */
[----:B------:R-:W-:Y:S01]  /*14b0*/  HFMA2.MMA R153, -RZ, RZ, 0, 0 ;  /* 0x00000000ff997435 */ /* 0x000fe200000001ff */
[----:B------:R-:W-:Y:S10]  /*14c0*/  @!P2 BRA `(.L_x_4627) ;  /* 0x00000000001ca947 */ /* 0x000ff40003800000 */
[----:B-----5:R-:W-:Y:S01]  /*14d0*/  HADD2.F32 R153, -RZ, R61.H1_H1 ;  /* 0x3000003dff997230 */ /* 0x020fe20000004100 */
[----:B------:R-:W-:Y:S06]  /*14e0*/  BRA `(.L_x_4627) ;  /* 0x0000000000147947 */ /* 0x000fec0003800000 */
.L_x_4626:
[----:B-----5:R-:W-:-:S05]  /*14f0*/  HADD2.F32 R64, -RZ, R57.H1_H1 ;  /* 0x30000039ff407230 */ /* 0x020fca0000004100 */
[----:B------:R-:W-:Y:S01]  /*1500*/  FMUL.FTZ R153, R64, UR8 ;  /* 0x0000000840997c20 */ /* 0x000fe20008410000 */
[----:B------:R-:W-:-:S03]  /*1510*/  @P2 HADD2.F32 R64, -RZ, R61.H1_H1 ;  /* 0x3000003dff402230 */ /* 0x000fc60000004100 */
[----:B------:R-:W-:-:S04]  /*1520*/  FMUL.FTZ R153, R38, R153 ;  /* 0x0000009926997220 */ /* 0x000fc80000410000 */
[----:B------:R-:W-:-:S07]  /*1530*/  @P2 FADD.FTZ R153, R64, R153 ;  /* 0x0000009940992221 */ /* 0x000fce0000010000 */
.L_x_4627:
[----:B------:R-:W-:Y:S05]  /*1540*/  BSYNC B1 ;  /* 0x0000000000017941 */ /* 0x000fea0003800000 */
.L_x_4625:
[----:B------:R-:W-:Y:S04]  /*1550*/  BSSY B1, `(.L_x_4628) ;  /* 0x000000b000017945 */ /* 0x000fe80003800000 */
[----:B------:R-:W-:Y:S05]  /*1560*/  @P3 BRA `(.L_x_4629) ;  /* 0x0000000000103947 */ /* 0x000fea0003800000 */
[----:B------:R-:W-:Y:S01]  /*1570*/  MOV R155, RZ ;  /* 0x000000ff009b7202 */ /* 0x000fe20000000f00 */
[----:B------:R-:W-:Y:S06]  /*1580*/  @!P2 BRA `(.L_x_4630) ;  /* 0x00000000001ca947 */ /* 0x000fec0003800000 */
[----:B-----5:R-:W-:Y:S01]  /*1590*/  HADD2.F32 R155, -RZ, R62.H0_H0 ;  /* 0x2000003eff9b7230 */ /* 0x020fe20000004100 */
[----:B------:R-:W-:Y:S06]  /*15a0*/  BRA `(.L_x_4630) ;  /* 0x0000000000147947 */ /* 0x000fec0003800000 */
.L_x_4629:
[----:B-----5:R-:W-:Y:S02]  /*15b0*/  HADD2.F32 R64, -RZ, R58.H0_H0 ;  /* 0x2000003aff407230 */ /* 0x020fe40000004100 */
[----:B------:R-:W-:-:S03]  /*15c0*/  @P2 HADD2.F32 R66, -RZ, R62.H0_H0 ;  /* 0x2000003eff422230 */ /* 0x000fc60000004100 */
[----:B------:R-:W-:-:S04]  /*15d0*/  FMUL.FTZ R64, R64, UR8 ;  /* 0x0000000840407c20 */ /* 0x000fc80008410000 */
[----:B------:R-:W-:-:S04]  /*15e0*/  FMUL.FTZ R155, R37, R64 ;  /* 0x00000040259b7220 */ /* 0x000fc80000410000 */
[----:B------:R-:W-:-:S07]  /*15f0*/  @P2 FADD.FTZ R155, R66, R155 ;  /* 0x0000009b429b2221 */ /* 0x000fce0000010000 */
.L_x_4630:
[----:B------:R-:W-:Y:S05]  /*1600*/  BSYNC B1 ;  /* 0x0000000000017941 */ /* 0x000fea0003800000 */
.L_x_4628:
[----:B------:R-:W-:Y:S04]  /*1610*/  BSSY B1, `(.L_x_4631) ;  /* 0x000000b000017945 */ /* 0x000fe80003800000 */
[----:B------:R-:W-:Y:S05]  /*1620*/  @P3 BRA `(.L_x_4632) ;  /* 0x0000000000103947 */ /* 0x000fea0003800000 */
[----:B------:R-:W-:Y:S01]  /*1630*/  HFMA2.MMA R157, -RZ, RZ, 0, 0 ;  /* 0x00000000ff9d7435 */ /* 0x000fe200000001ff */
[----:B------:R-:W-:Y:S10]  /*1640*/  @!P2 BRA `(.L_x_4633) ;  /* 0x00000000001ca947 */ /* 0x000ff40003800000 */
[----:B-----5:R-:W-:Y:S01]  /*1650*/  HADD2.F32 R157, -RZ, R62.H1_H1 ;  /* 0x3000003eff9d7230 */ /* 0x020fe20000004100 */
[----:B------:R-:W-:Y:S06]  /*1660*/  BRA `(.L_x_4633) ;  /* 0x0000000000147947 */ /* 0x000fec0003800000 */
.L_x_4632:
[----:B-----5:R-:W-:-:S05]  /*1670*/  HADD2.F32 R64, -RZ, R58.H1_H1 ;  /* 0x3000003aff407230 */ /* 0x020fca0000004100 */
[----:B------:R-:W-:Y:S01]  /*1680*/  FMUL.FTZ R157, R64, UR8 ;  /* 0x00000008409d7c20 */ /* 0x000fe20008410000 */
[----:B------:R-:W-:-:S03]  /*1690*/  @P2 HADD2.F32 R64, -RZ, R62.H1_H1 ;  /* 0x3000003eff402230 */ /* 0x000fc60000004100 */
[----:B------:R-:W-:-:S04]  /*16a0*/  FMUL.FTZ R157, R36, R157 ;  /* 0x0000009d249d7220 */ /* 0x000fc80000410000 */
[----:B------:R-:W-:-:S07]  /*16b0*/  @P2 FADD.FTZ R157, R64, R157 ;  /* 0x0000009d409d2221 */ /* 0x000fce0000010000 */
.L_x_4633:
[----:B------:R-:W-:Y:S05]  /*16c0*/  BSYNC B1 ;  /* 0x0000000000017941 */ /* 0x000fea0003800000 */
.L_x_4631:
[----:B------:R-:W-:Y:S04]  /*16d0*/  BSSY B1, `(.L_x_4634) ;  /* 0x000000b000017945 */ /* 0x000fe80003800000 */
[----:B------:R-:W-:Y:S05]  /*16e0*/  @P3 BRA `(.L_x_4635) ;  /* 0x0000000000103947 */ /* 0x000fea0003800000 */
[----:B------:R-:W-:Y:S01]  /*16f0*/  MOV R159, RZ ;  /* 0x000000ff009f7202 */ /* 0x000fe20000000f00 */
[----:B------:R-:W-:Y:S06]  /*1700*/  @!P2 BRA `(.L_x_4636) ;  /* 0x00000000001ca947 */ /* 0x000fec0003800000 */
[----:B-----5:R-:W-:Y:S01]  /*1710*/  HADD2.F32 R159, -RZ, R63.H0_H0 ;  /* 0x2000003fff9f7230 */ /* 0x020fe20000004100 */
[----:B------:R-:W-:Y:S06]  /*1720*/  BRA `(.L_x_4636) ;  /* 0x0000000000147947 */ /* 0x000fec0003800000 */
.L_x_4635:
[----:B-----5:R-:W-:Y:S02]  /*1730*/  HADD2.F32 R64, -RZ, R59.H0_H0 ;  /* 0x2000003bff407230 */ /* 0x020fe40000004100 */
[----:B------:R-:W-:-:S03]  /*1740*/  @P2 HADD2.F32 R66, -RZ, R63.H0_H0 ;  /* 0x2000003fff422230 */ /* 0x000fc60000004100 */
[----:B------:R-:W-:-:S04]  /*1750*/  FMUL.FTZ R64, R64, UR8 ;  /* 0x0000000840407c20 */ /* 0x000fc80008410000 */
[----:B------:R-:W-:-:S04]  /*1760*/  FMUL.FTZ R159, R35, R64 ;  /* 0x00000040239f7220 */ /* 0x000fc80000410000 */
[----:B------:R-:W-:-:S07]  /*1770*/  @P2 FADD.FTZ R159, R66, R159 ;  /* 0x0000009f429f2221 */ /* 0x000fce0000010000 */
.L_x_4636:
[----:B------:R-:W-:Y:S05]  /*1780*/  BSYNC B1 ;  /* 0x0000000000017941 */ /* 0x000fea0003800000 */
.L_x_4634:
[----:B------:R-:W-:Y:S04]  /*1790*/  BSSY B1, `(.L_x_4637) ;  /* 0x000000b000017945 */ /* 0x000fe80003800000 */
[----:B------:R-:W-:Y:S05]  /*17a0*/  @P3 BRA `(.L_x_4638) ;  /* 0x0000000000103947 */ /* 0x000fea0003800000 */
[----:B------:R-:W-:Y:S01]  /*17b0*/  HFMA2.MMA R161, -RZ, RZ, 0, 0 ;  /* 0x00000000ffa17435 */ /* 0x000fe200000001ff */
[----:B------:R-:W-:Y:S10]  /*17c0*/  @!P2 BRA `(.L_x_4639) ;  /* 0x00000000001ca947 */ /* 0x000ff40003800000 */
[----:B-----5:R-:W-:Y:S01]  /*17d0*/  HADD2.F32 R161, -RZ, R63.H1_H1 ;  /* 0x3000003fffa17230 */ /* 0x020fe20000004100 */
[----:B------:R-:W-:Y:S06]  /*17e0*/  BRA `(.L_x_4639) ;  /* 0x0000000000147947 */ /* 0x000fec0003800000 */
.L_x_4638:
[----:B-----5:R-:W-:-:S05]  /*17f0*/  HADD2.F32 R64, -RZ, R59.H1_H1 ;  /* 0x3000003bff407230 */ /* 0x020fca0000004100 */
[----:B------:R-:W-:Y:S01]  /*1800*/  FMUL.FTZ R161, R64, UR8 ;  /* 0x0000000840a17c20 */ /* 0x000fe20008410000 */
[----:B------:R-:W-:-:S03]  /*1810*/  @P2 HADD2.F32 R64, -RZ, R63.H1_H1 ;  /* 0x3000003fff402230 */ /* 0x000fc60000004100 */
[----:B------:R-:W-:-:S04]  /*1820*/  FMUL.FTZ R161, R34, R161 ;  /* 0x000000a122a17220 */ /* 0x000fc80000410000 */
[----:B------:R-:W-:-:S07]  /*1830*/  @P2 FADD.FTZ R161, R64, R161 ;  /* 0x000000a140a12221 */ /* 0x000fce0000010000 */
.L_x_4639:
[----:B------:R-:W-:Y:S05]  /*1840*/  BSYNC B1 ;  /* 0x0000000000017941 */ /* 0x000fea0003800000 */
.L_x_4637:
        /* <DEDUP_REMOVED lines=9> */
.L_x_4615:
[----:B------:R-:W-:Y:S05]  /*18e0*/  BSYNC B0 ;  /* 0x0000000000007941 */ /* 0x000fea0003800000 */
.L_x_4614:
        /* <DEDUP_REMOVED lines=18> */
.L_x_4643:
[----:B-----5:R-:W-:Y:S02]  /*1a10*/  HADD2.F32 R64, -RZ, R56.H0_H0 ;  /* 0x20000038ff407230 */ /* 0x020fe40000004100 */
[----:B------:R-:W-:-:S03]  /*1a20*/  @P2 HADD2.F32 R66, -RZ, R60.H0_H0 ;  /* 0x2000003cff422230 */ /* 0x000fc60000004100 */
[----:B------:R-:W-:-:S04]  /*1a30*/  FMUL.FTZ R64, R64, UR8 ;  /* 0x0000000840407c20 */ /* 0x000fc80008410000 */
[----:B------:R-:W-:-:S04]  /*1a40*/  FMUL.FTZ R163, R33, R64 ;  /* 0x0000004021a37220 */ /* 0x000fc80000410000 */
[----:B------:R-:W-:-:S07]  /*1a50*/  @P2 FADD.FTZ R163, R66, R163 ;  /* 0x000000a342a32221 */ /* 0x000fce0000010000 */
.L_x_4644:
[----:B------:R-:W-:Y:S05]  /*1a60*/  BSYNC B1 ;  /* 0x0000000000017941 */ /* 0x000fea0003800000 */
.L_x_4642:
[----:B------:R-:W-:Y:S04]  /*1a70*/  BSSY B1, `(.L_x_4645) ;  /* 0x000000b000017945 */ /* 0x000fe80003800000 */
[----:B------:R-:W-:Y:S05]  /*1a80*/  @P3 BRA `(.L_x_4646) ;  /* 0x0000000000103947 */ /* 0x000fea0003800000 */
[----:B------:R-:W-:Y:S01]  /*1a90*/  HFMA2.MMA R165, -RZ, RZ, 0, 0 ;  /* 0x00000000ffa57435 */ /* 0x000fe200000001ff */
[----:B------:R-:W-:Y:S10]  /*1aa0*/  @!P2 BRA `(.L_x_4647) ;  /* 0x00000000001ca947 */ /* 0x000ff40003800000 */
[----:B-----5:R-:W-:Y:S01]  /*1ab0*/  HADD2.F32 R165, -RZ, R60.H1_H1 ;  /* 0x3000003cffa57230 */ /* 0x020fe20000004100 */
[----:B------:R-:W-:Y:S06]  /*1ac0*/  BRA `(.L_x_4647) ;  /* 0x0000000000147947 */ /* 0x000fec0003800000 */
.L_x_4646:
[----:B-----5:R-:W-:-:S05]  /*1ad0*/  HADD2.F32 R64, -RZ, R56.H1_H1 ;  /* 0x30000038ff407230 */ /* 0x020fca0000004100 */
[----:B------:R-:W-:Y:S01]  /*1ae0*/  FMUL.FTZ R165, R64, UR8 ;  /* 0x0000000840a57c20 */ /* 0x000fe20008410000 */
[----:B------:R-:W-:-:S03]  /*1af0*/  @P2 HADD2.F32 R64, -RZ, R60.H1_H1 ;  /* 0x3000003cff402230 */ /* 0x000fc60000004100 */
[----:B------:R-:W-:-:S04]  /*1b00*/  FMUL.FTZ R165, R32, R165 ;  /* 0x000000a520a57220 */ /* 0x000fc80000410000 */
[----:B------:R-:W-:-:S07]  /*1b10*/  @P2 FADD.FTZ R165, R64, R165 ;  /* 0x000000a540a52221 */ /* 0x000fce0000010000 */
.L_x_4647:
[----:B------:R-:W-:Y:S05]  /*1b20*/  BSYNC B1 ;  /* 0x0000000000017941 */ /* 0x000fea0003800000 */
.L_x_4645:
[----:B------:R-:W-:Y:S04]  /*1b30*/  BSSY B1, `(.L_x_4648) ;  /* 0x000000b000017945 */ /* 0x000fe80003800000 */
[----:B------:R-:W-:Y:S05]  /*1b40*/  @P3 BRA `(.L_x_4649) ;  /* 0x0000000000103947 */ /* 0x000fea0003800000 */
[----:B------:R-:W-:Y:S01]  /*1b50*/  MOV R167, RZ ;  /* 0x000000ff00a77202 */ /* 0x000fe20000000f00 */
[----:B------:R-:W-:Y:S06]  /*1b60*/  @!P2 BRA `(.L_x_4650) ;  /* 0x00000000001ca947 */ /* 0x000fec0003800000 */
[----:B-----5:R-:W-:Y:S01]  /*1b70*/  HADD2.F32 R167, -RZ, R61.H0_H0 ;  /* 0x2000003dffa77230 */ /* 0x020fe20000004100 */
[----:B------:R-:W-:Y:S06]  /*1b80*/  BRA `(.L_x_4650) ;  /* 0x0000000000147947 */ /* 0x000fec0003800000 */
.L_x_4649:
[----:B-----5:R-:W-:Y:S02]  /*1b90*/  HADD2.F32 R64, -RZ, R57.H0_H0 ;  /* 0x20000039ff407230 */ /* 0x020fe40000004100 */
[----:B------:R-:W-:-:S03]  /*1ba0*/  @P2 HADD2.F32 R66, -RZ, R61.H0_H0 ;  /* 0x2000003dff422230 */ /* 0x000fc60000004100 */
[----:B------:R-:W-:-:S04]  /*1bb0*/  FMUL.FTZ R64, R64, UR8 ;  /* 0x0000000840407c20 */ /* 0x000fc80008410000 */
[----:B------:R-:W-:-:S04]  /*1bc0*/  FMUL.FTZ R167, R31, R64 ;  /* 0x000000401fa77220 */ /* 0x000fc80000410000 */
[----:B------:R-:W-:-:S07]  /*1bd0*/  @P2 FADD.FTZ R167, R66, R167 ;  /* 0x000000a742a72221 */ /* 0x000fce0000010000 */
.L_x_4650:
[----:B------:R-:W-:Y:S05]  /*1be0*/  BSYNC B1 ;  /* 0x0000000000017941 */ /* 0x000fea0003800000 */
.L_x_4648:
[----:B------:R-:W-:Y:S04]  /*1bf0*/  BSSY B1, `(.L_x_4651) ;  /* 0x000000b000017945 */ /* 0x000fe80003800000 */
[----:B------:R-:W-:Y:S05]  /*1c00*/  @P3 BRA `(.L_x_4652) ;  /* 0x0000000000103947 */ /* 0x000fea0003800000 */
[----:B------:R-:W-:Y:S01]  /*1c10*/  HFMA2.MMA R169, -RZ, RZ, 0, 0 ;  /* 0x00000000ffa97435 */ /* 0x000fe200000001ff */
[----:B------:R-:W-:Y:S10]  /*1c20*/  @!P2 BRA `(.L_x_4653) ;  /* 0x00000000001ca947 */ /* 0x000ff40003800000 */
[----:B-----5:R-:W-:Y:S01]  /*1c30*/  HADD2.F32 R169, -RZ, R61.H1_H1 ;  /* 0x3000003dffa97230 */ /* 0x020fe20000004100 */
[----:B------:R-:W-:Y:S06]  /*1c40*/  BRA `(.L_x_4653) ;  /* 0x0000000000147947 */ /* 0x000fec0003800000 */
.L_x_4652:
[----:B-----5:R-:W-:-:S05]  /*1c50*/  HADD2.F32 R64, -RZ, R57.H1_H1 ;  /* 0x30000039ff407230 */ /* 0x020fca0000004100 */
[----:B------:R-:W-:Y:S01]  /*1c60*/  FMUL.FTZ R169, R64, UR8 ;  /* 0x0000000840a97c20 */ /* 0x000fe20008410000 */
[----:B------:R-:W-:-:S03]  /*1c70*/  @P2 HADD2.F32 R64, -RZ, R61.H1_H1 ;  /* 0x3000003dff402230 */ /* 0x000fc60000004100 */
[----:B------:R-:W-:-:S04]  /*1c80*/  FMUL.FTZ R169, R30, R169 ;  /* 0x000000a91ea97220 */ /* 0x000fc80000410000 */
[----:B------:R-:W-:-:S07]  /*1c90*/  @P2 FADD.FTZ R169, R64, R169 ;  /* 0x000000a940a92221 */ /* 0x000fce0000010000 */
.L_x_4653:
[----:B------:R-:W-:Y:S05]  /*1ca0*/  BSYNC B1 ;  /* 0x0000000000017941 */ /* 0x000fea0003800000 */
.L_x_4651:
[----:B------:R-:W-:Y:S04]  /*1cb0*/  BSSY B1, `(.L_x_4654) ;  /* 0x000000b000017945 */ /* 0x000fe80003800000 */
[----:B------:R-:W-:Y:S05]  /*1cc0*/  @P3 BRA `(.L_x_4655) ;  /* 0x0000000000103947 */ /* 0x000fea0003800000 */
[----:B------:R-:W-:Y:S01]  /*1cd0*/  MOV R171, RZ ;  /* 0x000000ff00ab7202 */ /* 0x000fe20000000f00 */
[----:B------:R-:W-:Y:S06]  /*1ce0*/  @!P2 BRA `(.L_x_4656) ;  /* 0x00000000001ca947 */ /* 0x000fec0003800000 */
[----:B-----5:R-:W-:Y:S01]  /*1cf0*/  HADD2.F32 R171, -RZ, R62.H0_H0 ;  /* 0x2000003effab7230 */ /* 0x020fe20000004100 */
[----:B------:R-:W-:Y:S06]  /*1d00*/  BRA `(.L_x_4656) ;  /* 0x0000000000147947 */ /* 0x000fec0003800000 */
.L_x_4655:
[----:B-----5:R-:W-:Y:S02]  /*1d10*/  HADD2.F32 R64, -RZ, R58.H0_H0 ;  /* 0x2000003aff407230 */ /* 0x020fe40000004100 */
[----:B------:R-:W-:-:S03]  /*1d20*/  @P2 HADD2.F32 R66, -RZ, R62.H0_H0 ;  /* 0x2000003eff422230 */ /* 0x000fc60000004100 */
[----:B------:R-:W-:-:S04]  /*1d30*/  FMUL.FTZ R64, R64, UR8 ;  /* 0x0000000840407c20 */ /* 0x000fc80008410000 */
[----:B------:R-:W-:-:S04]  /*1d40*/  FMUL.FTZ R171, R29, R64 ;  /* 0x000000401dab7220 */ /* 0x000fc80000410000 */
[----:B------:R-:W-:-:S07]  /*1d50*/  @P2 FADD.FTZ R171, R66, R171 ;  /* 0x000000ab42ab2221 */ /* 0x000fce0000010000 */
.L_x_4656:
[----:B------:R-:W-:Y:S05]  /*1d60*/  BSYNC B1 ;  /* 0x0000000000017941 */ /* 0x000fea0003800000 */
.L_x_4654:
[----:B------:R-:W-:Y:S04]  /*1d70*/  BSSY B1, `(.L_x_4657) ;  /* 0x000000b000017945 */ /* 0x000fe80003800000 */
[----:B------:R-:W-:Y:S05]  /*1d80*/  @P3 BRA `(.L_x_4658) ;  /* 0x0000000000103947 */ /* 0x000fea0003800000 */
[----:B------:R-:W-:Y:S01]  /*1d90*/  HFMA2.MMA R173, -RZ, RZ, 0, 0 ;  /* 0x00000000ffad7435 */ /* 0x000fe200000001ff */
[----:B------:R-:W-:Y:S10]  /*1da0*/  @!P2 BRA `(.L_x_4659) ;  /* 0x00000000001ca947 */ /* 0x000ff40003800000 */
[----:B-----5:R-:W-:Y:S01]  /*1db0*/  HADD2.F32 R173, -RZ, R62.H1_H1 ;  /* 0x3000003effad7230 */ /* 0x020fe20000004100 */
[----:B------:R-:W-:Y:S06]  /*1dc0*/  BRA `(.L_x_4659) ;  /* 0x0000000000147947 */ /* 0x000fec0003800000 */
.L_x_4658:
[----:B-----5:R-:W-:-:S05]  /*1dd0*/  HADD2.F32 R64, -RZ, R58.H1_H1 ;  /* 0x3000003aff407230 */ /* 0x020fca0000004100 */
[----:B------:R-:W-:Y:S01]  /*1de0*/  FMUL.FTZ R173, R64, UR8 ;  /* 0x0000000840ad7c20 */ /* 0x000fe20008410000 */
[----:B------:R-:W-:-:S03]  /*1df0*/  @P2 HADD2.F32 R64, -RZ, R62.H1_H1 ;  /* 0x3000003eff402230 */ /* 0x000fc60000004100 */
[----:B------:R-:W-:-:S04]  /*1e00*/  FMUL.FTZ R173, R28, R173 ;  /* 0x000000ad1cad7220 */ /* 0x000fc80000410000 */
[----:B------:R-:W-:-:S07]  /*1e10*/  @P2 FADD.FTZ R173, R64, R173 ;  /* 0x000000ad40ad2221 */ /* 0x000fce0000010000 */
.L_x_4659:
[----:B------:R-:W-:Y:S05]  /*1e20*/  BSYNC B1 ;  /* 0x0000000000017941 */ /* 0x000fea0003800000 */
.L_x_4657:
[----:B------:R-:W-:Y:S04]  /*1e30*/  BSSY B1, `(.L_x_4660) ;  /* 0x000000b000017945 */ /* 0x000fe80003800000 */
[----:B------:R-:W-:Y:S05]  /*1e40*/  @P3 BRA `(.L_x_4661) ;  /* 0x0000000000103947 */ /* 0x000fea0003800000 */
[----:B------:R-:W-:Y:S01]  /*1e50*/  MOV R175, RZ ;  /* 0x000000ff00af7202 */ /* 0x000fe20000000f00 */
[----:B------:R-:W-:Y:S06]  /*1e60*/  @!P2 BRA `(.L_x_4662) ;  /* 0x00000000001ca947 */ /* 0x000fec0003800000 */
[----:B-----5:R-:W-:Y:S01]  /*1e70*/  HADD2.F32 R175, -RZ, R63.H0_H0 ;  /* 0x2000003fffaf7230 */ /* 0x020fe20000004100 */
[----:B------:R-:W-:Y:S06]  /*1e80*/  BRA `(.L_x_4662) ;  /* 0x0000000000147947 */ /* 0x000fec0003800000 */
.L_x_4661:
[----:B-----5:R-:W-:Y:S02]  /*1e90*/  HADD2.F32 R64, -RZ, R59.H0_H0 ;  /* 0x2000003bff407230 */ /* 0x020fe40000004100 */
[----:B------:R-:W-:-:S03]  /*1ea0*/  @P2 HADD2.F32 R66, -RZ, R63.H0_H0 ;  /* 0x2000003fff422230 */ /* 0x000fc60000004100 */
[----:B------:R-:W-:-:S04]  /*1eb0*/  FMUL.FTZ R64, R64, UR8 ;  /* 0x0000000840407c20 */ /* 0x000fc80008410000 */
[----:B------:R-:W-:-:S04]  /*1ec0*/  FMUL.FTZ R175, R27, R64 ;  /* 0x000000401baf7220 */ /* 0x000fc80000410000 */
[----:B------:R-:W-:-:S07]  /*1ed0*/  @P2 FADD.FTZ R175, R66, R175 ;  /* 0x000000af42af2221 */ /* 0x000fce0000010000 */
.L_x_4662:
[----:B------:R-:W-:Y:S05]  /*1ee0*/  BSYNC B1 ;  /* 0x0000000000017941 */ /* 0x000fea0003800000 */
.L_x_4660:
[----:B------:R-:W-:Y:S04]  /*1ef0*/  BSSY B1, `(.L_x_4663) ;  /* 0x000000b000017945 */ /* 0x000fe80003800000 */
[----:B------:R-:W-:Y:S05]  /*1f00*/  @P3 BRA `(.L_x_4664) ;  /* 0x0000000000103947 */ /* 0x000fea0003800000 */
[----:B------:R-:W-:Y:S01]  /*1f10*/  HFMA2.MMA R177, -RZ, RZ, 0, 0 ;  /* 0x00000000ffb17435 */ /* 0x000fe200000001ff */
[----:B------:R-:W-:Y:S10]  /*1f20*/  @!P2 BRA `(.L_x_4665) ;  /* 0x00000000001ca947 */ /* 0x000ff40003800000 */
[----:B-----5:R-:W-:Y:S01]  /*1f30*/  HADD2.F32 R177, -RZ, R63.H1_H1 ;  /* 0x3000003fffb17230 */ /* 0x020fe20000004100 */
[----:B------:R-:W-:Y:S06]  /*1f40*/  BRA `(.L_x_4665) ;  /* 0x0000000000147947 */ /* 0x000fec0003800000 */
.L_x_4664:
[----:B-----5:R-:W-:-:S05]  /*1f50*/  HADD2.F32 R64, -RZ, R59.H1_H1 ;  /* 0x3000003bff407230 */ /* 0x020fca0000004100 */
[----:B------:R-:W-:Y:S01]  /*1f60*/  FMUL.FTZ R177, R64, UR8 ;  /* 0x0000000840b17c20 */ /* 0x000fe20008410000 */
[----:B------:R-:W-:-:S03]  /*1f70*/  @P2 HADD2.F32 R64, -RZ, R63.H1_H1 ;  /* 0x3000003fff402230 */ /* 0x000fc60000004100 */
[----:B------:R-:W-:-:S04]  /*1f80*/  FMUL.FTZ R177, R26, R177 ;  /* 0x000000b11ab17220 */ /* 0x000fc80000410000 */
[----:B------:R-:W-:-:S07]  /*1f90*/  @P2 FADD.FTZ R177, R64, R177 ;  /* 0x000000b140b12221 */ /* 0x000fce0000010000 */
.L_x_4665:
[----:B------:R-:W-:Y:S05]  /*1fa0*/  BSYNC B1 ;  /* 0x0000000000017941 */ /* 0x000fea0003800000 */
.L_x_4663:
        /* <DEDUP_REMOVED lines=9> */
.L_x_4641:
[----:B------:R-:W-:Y:S05]  /*2040*/  BSYNC B0 ;  /* 0x0000000000007941 */ /* 0x000fea0003800000 */
.L_x_4640:
        /* <DEDUP_REMOVED lines=18> */
.L_x_4669:
[----:B-----5:R-:W-:Y:S02]  /*2170*/  HADD2.F32 R64, -RZ, R56.H0_H0 ;  /* 0x20000038ff407230 */ /* 0x020fe40000004100 */
[----:B------:R-:W-:-:S03]  /*2180*/  @P2 HADD2.F32 R66, -RZ, R60.H0_H0 ;  /* 0x2000003cff422230 */ /* 0x000fc60000004100 */
[----:B------:R-:W-:-:S04]  /*2190*/  FMUL.FTZ R64, R64, UR8 ;  /* 0x0000000840407c20 */ /* 0x000fc80008410000 */
[----:B------:R-:W-:-:S04]  /*21a0*/  FMUL.FTZ R179, R25, R64 ;  /* 0x0000004019b37220 */ /* 0x000fc80000410000 */
[----:B------:R-:W-:-:S07]  /*21b0*/  @P2 FADD.FTZ R179, R66, R179 ;  /* 0x000000b342b32221 */ /* 0x000fce0000010000 */
.L_x_4670:
[----:B------:R-:W-:Y:S05]  /*21c0*/  BSYNC B1 ;  /* 0x0000000000017941 */ /* 0x000fea0003800000 */
.L_x_4668:
[----:B------:R-:W-:Y:S04]  /*21d0*/  BSSY B1, `(.L_x_4671) ;  /* 0x000000b000017945 */ /* 0x000fe80003800000 */
[----:B------:R-:W-:Y:S05]  /*21e0*/  @P3 BRA `(.L_x_4672) ;  /* 0x0000000000103947 */ /* 0x000fea0003800000 */
[----:B------:R-:W-:Y:S01]  /*21f0*/  HFMA2.MMA R181, -RZ, RZ, 0, 0 ;  /* 0x00000000ffb57435 */ /* 0x000fe200000001ff */
[----:B------:R-:W-:Y:S10]  /*2200*/  @!P2 BRA `(.L_x_4673) ;  /* 0x00000000001ca947 */ /* 0x000ff40003800000 */
[----:B-----5:R-:W-:Y:S01]  /*2210*/  HADD2.F32 R181, -RZ, R60.H1_H1 ;  /* 0x3000003cffb57230 */ /* 0x020fe20000004100 */
[----:B------:R-:W-:Y:S06]  /*2220*/  BRA `(.L_x_4673) ;  /* 0x0000000000147947 */ /* 0x000fec0003800000 */
.L_x_4672:
[----:B-----5:R-:W-:-:S05]  /*2230*/  HADD2.F32 R64, -RZ, R56.H1_H1 ;  /* 0x30000038ff407230 */ /* 0x020fca0000004100 */
[----:B------:R-:W-:Y:S01]  /*2240*/  FMUL.FTZ R181, R64, UR8 ;  /* 0x0000000840b57c20 */ /* 0x000fe20008410000 */
[----:B------:R-:W-:-:S03]  /*2250*/  @P2 HADD2.F32 R64, -RZ, R60.H1_H1 ;  /* 0x3000003cff402230 */ /* 0x000fc60000004100 */
[----:B------:R-:W-:-:S04]  /*2260*/  FMUL.FTZ R181, R24, R181 ;  /* 0x000000b518b57220 */ /* 0x000fc80000410000 */
[----:B------:R-:W-:-:S07]  /*2270*/  @P2 FADD.FTZ R181, R64, R181 ;  /* 0x000000b540b52221 */ /* 0x000fce0000010000 */
.L_x_4673:
[----:B------:R-:W-:Y:S05]  /*2280*/  BSYNC B1 ;  /* 0x0000000000017941 */ /* 0x000fea0003800000 */
.L_x_4671:
[----:B------:R-:W-:Y:S04]  /*2290*/  BSSY B1, `(.L_x_4674) ;  /* 0x000000b000017945 */ /* 0x000fe80003800000 */
[----:B------:R-:W-:Y:S05]  /*22a0*/  @P3 BRA `(.L_x_4675) ;  /* 0x0000000000103947 */ /* 0x000fea0003800000 */
[----:B------:R-:W-:Y:S01]  /*22b0*/  MOV R183, RZ ;  /* 0x000000ff00b77202 */ /* 0x000fe20000000f00 */
[----:B------:R-:W-:Y:S06]  /*22c0*/  @!P2 BRA `(.L_x_4676) ;  /* 0x00000000001ca947 */ /* 0x000fec0003800000 */
[----:B-----5:R-:W-:Y:S01]  /*22d0*/  HADD2.F32 R183, -RZ, R61.H0_H0 ;  /* 0x2000003dffb77230 */ /* 0x020fe20000004100 */
[----:B------:R-:W-:Y:S06]  /*22e0*/  BRA `(.L_x_4676) ;  /* 0x0000000000147947 */ /* 0x000fec0003800000 */
.L_x_4675:
[----:B-----5:R-:W-:Y:S02]  /*22f0*/  HADD2.F32 R64, -RZ, R57.H0_H0 ;  /* 0x20000039ff407230 */ /* 0x020fe40000004100 */
[----:B------:R-:W-:-:S03]  /*2300*/  @P2 HADD2.F32 R66, -RZ, R61.H0_H0 ;  /* 0x2000003dff422230 */ /* 0x000fc60000004100 */
[----:B------:R-:W-:-:S04]  /*2310*/  FMUL.FTZ R64, R64, UR8 ;  /* 0x0000000840407c20 */ /* 0x000fc80008410000 */
[----:B------:R-:W-:-:S04]  /*2320*/  FMUL.FTZ R183, R23, R64 ;  /* 0x0000004017b77220 */ /* 0x000fc80000410000 */
[----:B------:R-:W-:-:S07]  /*2330*/  @P2 FADD.FTZ R183, R66, R183 ;  /* 0x000000b742b72221 */ /* 0x000fce0000010000 */
.L_x_4676:
[----:B------:R-:W-:Y:S05]  /*2340*/  BSYNC B1 ;  /* 0x0000000000017941 */ /* 0x000fea0003800000 */
.L_x_4674:
[----:B------:R-:W-:Y:S04]  /*2350*/  BSSY B1, `(.L_x_4677) ;  /* 0x000000b000017945 */ /* 0x000fe80003800000 */
[----:B------:R-:W-:Y:S05]  /*2360*/  @P3 BRA `(.L_x_4678) ;  /* 0x0000000000103947 */ /* 0x000fea0003800000 */
[----:B------:R-:W-:Y:S01]  /*2370*/  HFMA2.MMA R185, -RZ, RZ, 0, 0 ;  /* 0x00000000ffb97435 */ /* 0x000fe200000001ff */
[----:B------:R-:W-:Y:S10]  /*2380*/  @!P2 BRA `(.L_x_4679) ;  /* 0x00000000001ca947 */ /* 0x000ff40003800000 */
[----:B-----5:R-:W-:Y:S01]  /*2390*/  HADD2.F32 R185, -RZ, R61.H1_H1 ;  /* 0x3000003dffb97230 */ /* 0x020fe20000004100 */
[----:B------:R-:W-:Y:S06]  /*23a0*/  BRA `(.L_x_4679) ;  /* 0x0000000000147947 */ /* 0x000fec0003800000 */
.L_x_4678:
[----:B-----5:R-:W-:-:S05]  /*23b0*/  HADD2.F32 R64, -RZ, R57.H1_H1 ;  /* 0x30000039ff407230 */ /* 0x020fca0000004100 */
[----:B------:R-:W-:Y:S01]  /*23c0*/  FMUL.FTZ R185, R64, UR8 ;  /* 0x0000000840b97c20 */ /* 0x000fe20008410000 */
[----:B------:R-:W-:-:S03]  /*23d0*/  @P2 HADD2.F32 R64, -RZ, R61.H1_H1 ;  /* 0x3000003dff402230 */ /* 0x000fc60000004100 */
[----:B------:R-:W-:-:S04]  /*23e0*/  FMUL.FTZ R185, R22, R185 ;  /* 0x000000b916b97220 */ /* 0x000fc80000410000 */
[----:B------:R-:W-:-:S07]  /*23f0*/  @P2 FADD.FTZ R185, R64, R185 ;  /* 0x000000b940b92221 */ /* 0x000fce0000010000 */
.L_x_4679:
[----:B------:R-:W-:Y:S05]  /*2400*/  BSYNC B1 ;  /* 0x0000000000017941 */ /* 0x000fea0003800000 */
.L_x_4677:
[----:B------:R-:W-:Y:S04]  /*2410*/  BSSY B1, `(.L_x_4680) ;  /* 0x000000b000017945 */ /* 0x000fe80003800000 */
[----:B------:R-:W-:Y:S05]  /*2420*/  @P3 BRA `(.L_x_4681) ;  /* 0x0000000000103947 */ /* 0x000fea0003800000 */
[----:B------:R-:W-:Y:S01]  /*2430*/  MOV R187, RZ ;  /* 0x000000ff00bb7202 */ /* 0x000fe20000000f00 */
[----:B------:R-:W-:Y:S06]  /*2440*/  @!P2 BRA `(.L_x_4682) ;  /* 0x00000000001ca947 */ /* 0x000fec0003800000 */
[----:B-----5:R-:W-:Y:S01]  /*2450*/  HADD2.F32 R187, -RZ, R62.H0_H0 ;  /* 0x2000003effbb7230 */ /* 0x020fe20000004100 */
[----:B------:R-:W-:Y:S06]  /*2460*/  BRA `(.L_x_4682) ;  /* 0x0000000000147947 */ /* 0x000fec0003800000 */
.L_x_4681:
[----:B-----5:R-:W-:Y:S02]  /*2470*/  HADD2.F32 R64, -RZ, R58.H0_H0 ;  /* 0x2000003aff407230 */ /* 0x020fe40000004100 */
[----:B------:R-:W-:-:S03]  /*2480*/  @P2 HADD2.F32 R66, -RZ, R62.H0_H0 ;  /* 0x2000003eff422230 */ /* 0x000fc60000004100 */
[----:B------:R-:W-:-:S04]  /*2490*/  FMUL.FTZ R64, R64, UR8 ;  /* 0x0000000840407c20 */ /* 0x000fc80008410000 */
[----:B------:R-:W-:-:S04]  /*24a0*/  FMUL.FTZ R187, R21, R64 ;  /* 0x0000004015bb7220 */ /* 0x000fc80000410000 */
[----:B------:R-:W-:-:S07]  /*24b0*/  @P2 FADD.FTZ R187, R66, R187 ;  /* 0x000000bb42bb2221 */ /* 0x000fce0000010000 */
.L_x_4682:
[----:B------:R-:W-:Y:S05]  /*24c0*/  BSYNC B1 ;  /* 0x0000000000017941 */ /* 0x000fea0003800000 */
.L_x_4680:
[----:B------:R-:W-:Y:S04]  /*24d0*/  BSSY B1, `(.L_x_4683) ;  /* 0x000000b000017945 */ /* 0x000fe80003800000 */
[----:B------:R-:W-:Y:S05]  /*24e0*/  @P3 BRA `(.L_x_4684) ;  /* 0x0000000000103947 */ /* 0x000fea0003800000 */
[----:B------:R-:W-:Y:S01]  /*24f0*/  HFMA2.MMA R189, -RZ, RZ, 0, 0 ;  /* 0x00000000ffbd7435 */ /* 0x000fe200000001ff */
[----:B------:R-:W-:Y:S10]  /*2500*/  @!P2 BRA `(.L_x_4685) ;  /* 0x00000000001ca947 */ /* 0x000ff40003800000 */
[----:B-----5:R-:W-:Y:S01]  /*2510*/  HADD2.F32 R189, -RZ, R62.H1_H1 ;  /* 0x3000003effbd7230 */ /* 0x020fe20000004100 */
[----:B------:R-:W-:Y:S06]  /*2520*/  BRA `(.L_x_4685) ;  /* 0x0000000000147947 */ /* 0x000fec0003800000 */
.L_x_4684:
[----:B-----5:R-:W-:-:S05]  /*2530*/  HADD2.F32 R64, -RZ, R58.H1_H1 ;  /* 0x3000003aff407230 */ /* 0x020fca0000004100 */
[----:B------:R-:W-:Y:S01]  /*2540*/  FMUL.FTZ R189, R64, UR8 ;  /* 0x0000000840bd7c20 */ /* 0x000fe20008410000 */
[----:B------:R-:W-:-:S03]  /*2550*/  @P2 HADD2.F32 R64, -RZ, R62.H1_H1 ;  /* 0x3000003eff402230 */ /* 0x000fc60000004100 */
[----:B------:R-:W-:-:S04]  /*2560*/  FMUL.FTZ R189, R20, R189 ;  /* 0x000000bd14bd7220 */ /* 0x000fc80000410000 */
[----:B------:R-:W-:-:S07]  /*2570*/  @P2 FADD.FTZ R189, R64, R189 ;  /* 0x000000bd40bd2221 */ /* 0x000fce0000010000 */
.L_x_4685:
[----:B------:R-:W-:Y:S05]  /*2580*/  BSYNC B1 ;  /* 0x0000000000017941 */ /* 0x000fea0003800000 */
.L_x_4683:
[----:B------:R-:W-:Y:S04]  /*2590*/  BSSY B1, `(.L_x_4686) ;  /* 0x000000b000017945 */ /* 0x000fe80003800000 */
[----:B------:R-:W-:Y:S05]  /*25a0*/  @P3 BRA `(.L_x_4687) ;  /* 0x0000000000103947 */ /* 0x000fea0003800000 */
[----:B------:R-:W-:Y:S01]  /*25b0*/  MOV R191, RZ ;  /* 0x000000ff00bf7202 */ /* 0x000fe20000000f00 */
[----:B------:R-:W-:Y:S06]  /*25c0*/  @!P2 BRA `(.L_x_4688) ;  /* 0x00000000001ca947 */ /* 0x000fec0003800000 */
[----:B-----5:R-:W-:Y:S01]  /*25d0*/  HADD2.F32 R191, -RZ, R63.H0_H0 ;  /* 0x2000003fffbf7230 */ /* 0x020fe20000004100 */
[----:B------:R-:W-:Y:S06]  /*25e0*/  BRA `(.L_x_4688) ;  /* 0x0000000000147947 */ /* 0x000fec0003800000 */
.L_x_4687:
[----:B-----5:R-:W-:Y:S02]  /*25f0*/  HADD2.F32 R64, -RZ, R59.H0_H0 ;  /* 0x2000003bff407230 */ /* 0x020fe40000004100 */
[----:B------:R-:W-:-:S03]  /*2600*/  @P2 HADD2.F32 R66, -RZ, R63.H0_H0 ;  /* 0x2000003fff422230 */ /* 0x000fc60000004100 */
[----:B------:R-:W-:-:S04]  /*2610*/  FMUL.FTZ R64, R64, UR8 ;  /* 0x0000000840407c20 */ /* 0x000fc80008410000 */
[----:B------:R-:W-:-:S04]  /*2620*/  FMUL.FTZ R191, R19, R64 ;  /* 0x0000004013bf7220 */ /* 0x000fc80000410000 */
[----:B------:R-:W-:-:S07]  /*2630*/  @P2 FADD.FTZ R191, R66, R191 ;  /* 0x000000bf42bf2221 */ /* 0x000fce0000010000 */
.L_x_4688:
[----:B------:R-:W-:Y:S05]  /*2640*/  BSYNC B1 ;  /* 0x0000000000017941 */ /* 0x000fea0003800000 */
.L_x_4686:
[----:B------:R-:W-:Y:S04]  /*2650*/  BSSY B1, `(.L_x_4689) ;  /* 0x000000b000017945 */ /* 0x000fe80003800000 */
[----:B------:R-:W-:Y:S05]  /*2660*/  @P3 BRA `(.L_x_4690) ;  /* 0x0000000000103947 */ /* 0x000fea0003800000 */
[----:B------:R-:W-:Y:S01]  /*2670*/  HFMA2.MMA R193, -RZ, RZ, 0, 0 ;  /* 0x00000000ffc17435 */ /* 0x000fe200000001ff */
[----:B------:R-:W-:Y:S10]  /*2680*/  @!P2 BRA `(.L_x_4691) ;  /* 0x00000000001ca947 */ /* 0x000ff40003800000 */
[----:B-----5:R-:W-:Y:S01]  /*2690*/  HADD2.F32 R193, -RZ, R63.H1_H1 ;  /* 0x3000003fffc17230 */ /* 0x020fe20000004100 */
[----:B------:R-:W-:Y:S06]  /*26a0*/  BRA `(.L_x_4691) ;  /* 0x0000000000147947 */ /* 0x000fec0003800000 */
.L_x_4690:
[----:B-----5:R-:W-:-:S05]  /*26b0*/  HADD2.F32 R64, -RZ, R59.H1_H1 ;  /* 0x3000003bff407230 */ /* 0x020fca0000004100 */
[----:B------:R-:W-:Y:S01]  /*26c0*/  FMUL.FTZ R193, R64, UR8 ;  /* 0x0000000840c17c20 */ /* 0x000fe20008410000 */
[----:B------:R-:W-:-:S03]  /*26d0*/  @P2 HADD2.F32 R64, -RZ, R63.H1_H1 ;  /* 0x3000003fff402230 */ /* 0x000fc60000004100 */
[----:B------:R-:W-:-:S04]  /*26e0*/  FMUL.FTZ R193, R18, R193 ;  /* 0x000000c112c17220 */ /* 0x000fc80000410000 */
[----:B------:R-:W-:-:S07]  /*26f0*/  @P2 FADD.FTZ R193, R64, R193 ;  /* 0x000000c140c12221 */ /* 0x000fce0000010000 */
.L_x_4691:
[----:B------:R-:W-:Y:S05]  /*2700*/  BSYNC B1 ;  /* 0x0000000000017941 */ /* 0x000fea0003800000 */
.L_x_4689:
        /* <DEDUP_REMOVED lines=9> */
.L_x_4667:
[----:B------:R-:W-:Y:S05]  /*27a0*/  BSYNC B0 ;  /* 0x0000000000007941 */ /* 0x000fea0003800000 */
.L_x_4666:
        /* <DEDUP_REMOVED lines=18> */
.L_x_4695:
[----:B-----5:R-:W-:Y:S02]  /*28d0*/  HADD2.F32 R64, -RZ, R56.H0_H0 ;  /* 0x20000038ff407230 */ /* 0x020fe40000004100 */
[----:B------:R-:W-:-:S03]  /*28e0*/  @P2 HADD2.F32 R66, -RZ, R60.H0_H0 ;  /* 0x2000003cff422230 */ /* 0x000fc60000004100 */
[----:B------:R-:W-:-:S04]  /*28f0*/  FMUL.FTZ R64, R64, UR8 ;  /* 0x0000000840407c20 */ /* 0x000fc80008410000 */
[----:B------:R-:W-:-:S04]  /*2900*/  FMUL.FTZ R195, R17, R64 ;  /* 0x0000004011c37220 */ /* 0x000fc80000410000 */
[----:B------:R-:W-:-:S07]  /*2910*/  @P2 FADD.FTZ R195, R66, R195 ;  /* 0x000000c342c32221 */ /* 0x000fce0000010000 */
.L_x_4696:
[----:B------:R-:W-:Y:S05]  /*2920*/  BSYNC B1 ;  /* 0x0000000000017941 */ /* 0x000fea0003800000 */
.L_x_4694:
[----:B------:R-:W-:Y:S04]  /*2930*/  BSSY B1, `(.L_x_4697) ;  /* 0x000000b000017945 */ /* 0x000fe80003800000 */
[----:B------:R-:W-:Y:S05]  /*2940*/  @P3 BRA `(.L_x_4698) ;  /* 0x0000000000103947 */ /* 0x000fea0003800000 */
[----:B------:R-:W-:Y:S01]  /*2950*/  HFMA2.MMA R197, -RZ, RZ, 0, 0 ;  /* 0x00000000ffc57435 */ /* 0x000fe200000001ff */
[----:B------:R-:W-:Y:S10]  /*2960*/  @!P2 BRA `(.L_x_4699) ;  /* 0x00000000001ca947 */ /* 0x000ff40003800000 */
[----:B-----5:R-:W-:Y:S01]  /*2970*/  HADD2.F32 R197, -RZ, R60.H1_H1 ;  /* 0x3000003cffc57230 */ /* 0x020fe20000004100 */
[----:B------:R-:W-:Y:S06]  /*2980*/  BRA `(.L_x_4699) ;  /* 0x0000000000147947 */ /* 0x000fec0003800000 */
.L_x_4698:
[----:B-----5:R-:W-:-:S05]  /*2990*/  HADD2.F32 R64, -RZ, R56.H1_H1 ;  /* 0x30000038ff407230 */ /* 0x020fca0000004100 */
[----:B------:R-:W-:Y:S01]  /*29a0*/  FMUL.FTZ R197, R64, UR8 ;  /* 0x0000000840c57c20 */ /* 0x000fe20008410000 */
[----:B------:R-:W-:-:S03]  /*29b0*/  @P2 HADD2.F32 R64, -RZ, R60.H1_H1 ;  /* 0x3000003cff402230 */ /* 0x000fc60000004100 */
[----:B------:R-:W-:-:S04]  /*29c0*/  FMUL.FTZ R197, R16, R197 ;  /* 0x000000c510c57220 */ /* 0x000fc80000410000 */
[----:B------:R-:W-:-:S07]  /*29d0*/  @P2 FADD.FTZ R197, R64, R197 ;  /* 0x000000c540c52221 */ /* 0x000fce0000010000 */
.L_x_4699:
[----:B------:R-:W-:Y:S05]  /*29e0*/  BSYNC B1 ;  /* 0x0000000000017941 */ /* 0x000fea0003800000 */
.L_x_4697:
[----:B------:R-:W-:Y:S04]  /*29f0*/  BSSY B1, `(.L_x_4700) ;  /* 0x000000b000017945 */ /* 0x000fe80003800000 */
[----:B------:R-:W-:Y:S05]  /*2a00*/  @P3 BRA `(.L_x_4701) ;  /* 0x0000000000103947 */ /* 0x000fea0003800000 */
[----:B------:R-:W-:Y:S01]  /*2a10*/  MOV R199, RZ ;  /* 0x000000ff00c77202 */ /* 0x000fe20000000f00 */
[----:B------:R-:W-:Y:S06]  /*2a20*/  @!P2 BRA `(.L_x_4702) ;  /* 0x00000000001ca947 */ /* 0x000fec0003800000 */
[----:B-----5:R-:W-:Y:S01]  /*2a30*/  HADD2.F32 R199, -RZ, R61.H0_H0 ;  /* 0x2000003dffc77230 */ /* 0x020fe20000004100 */
[----:B------:R-:W-:Y:S06]  /*2a40*/  BRA `(.L_x_4702) ;  /* 0x0000000000147947 */ /* 0x000fec0003800000 */
.L_x_4701:
[----:B-----5:R-:W-:Y:S02]  /*2a50*/  HADD2.F32 R64, -RZ, R57.H0_H0 ;  /* 0x20000039ff407230 */ /* 0x020fe40000004100 */
[----:B------:R-:W-:-:S03]  /*2a60*/  @P2 HADD2.F32 R66, -RZ, R61.H0_H0 ;  /* 0x2000003dff422230 */ /* 0x000fc60000004100 */
[----:B------:R-:W-:-:S04]  /*2a70*/  FMUL.FTZ R64, R64, UR8 ;  /* 0x0000000840407c20 */ /* 0x000fc80008410000 */
[----:B------:R-:W-:-:S04]  /*2a80*/  FMUL.FTZ R199, R15, R64 ;  /* 0x000000400fc77220 */ /* 0x000fc80000410000 */
[----:B------:R-:W-:-:S07]  /*2a90*/  @P2 FADD.FTZ R199, R66, R199 ;  /* 0x000000c742c72221 */ /* 0x000fce0000010000 */
.L_x_4702:
[----:B------:R-:W-:Y:S05]  /*2aa0*/  BSYNC B1 ;  /* 0x0000000000017941 */ /* 0x000fea0003800000 */
.L_x_4700:
[----:B------:R-:W-:Y:S04]  /*2ab0*/  BSSY B1, `(.L_x_4703) ;  /* 0x000000b000017945 */ /* 0x000fe80003800000 */
[----:B------:R-:W-:Y:S05]  /*2ac0*/  @P3 BRA `(.L_x_4704) ;  /* 0x0000000000103947 */ /* 0x000fea0003800000 */
[----:B------:R-:W-:Y:S01]  /*2ad0*/  HFMA2.MMA R201, -RZ, RZ, 0, 0 ;  /* 0x00000000ffc97435 */ /* 0x000fe200000001ff */
[----:B------:R-:W-:Y:S10]  /*2ae0*/  @!P2 BRA `(.L_x_4705) ;  /* 0x00000000001ca947 */ /* 0x000ff40003800000 */
[----:B-----5:R-:W-:Y:S01]  /*2af0*/  HADD2.F32 R201, -RZ, R61.H1_H1 ;  /* 0x3000003dffc97230 */ /* 0x020fe20000004100 */
[----:B------:R-:W-:Y:S06]  /*2b00*/  BRA `(.L_x_4705) ;  /* 0x0000000000147947 */ /* 0x000fec0003800000 */
.L_x_4704:
[----:B-----5:R-:W-:-:S05]  /*2b10*/  HADD2.F32 R64, -RZ, R57.H1_H1 ;  /* 0x30000039ff407230 */ /* 0x020fca0000004100 */
[----:B------:R-:W-:Y:S01]  /*2b20*/  FMUL.FTZ R201, R64, UR8 ;  /* 0x0000000840c97c20 */ /* 0x000fe20008410000 */
[----:B------:R-:W-:-:S03]  /*2b30*/  @P2 HADD2.F32 R64, -RZ, R61.H1_H1 ;  /* 0x3000003dff402230 */ /* 0x000fc60000004100 */
[----:B------:R-:W-:-:S04]  /*2b40*/  FMUL.FTZ R201, R14, R201 ;  /* 0x000000c90ec97220 */ /* 0x000fc80000410000 */
[----:B------:R-:W-:-:S07]  /*2b50*/  @P2 FADD.FTZ R201, R64, R201 ;  /* 0x000000c940c92221 */ /* 0x000fce0000010000 */
.L_x_4705:
[----:B------:R-:W-:Y:S05]  /*2b60*/  BSYNC B1 ;  /* 0x0000000000017941 */ /* 0x000fea0003800000 */
.L_x_4703:
[----:B------:R-:W-:Y:S04]  /*2b70*/  BSSY B1, `(.L_x_4706) ;  /* 0x000000b000017945 */ /* 0x000fe80003800000 */
[----:B------:R-:W-:Y:S05]  /*2b80*/  @P3 BRA `(.L_x_4707) ;  /* 0x0000000000103947 */ /* 0x000fea0003800000 */
[----:B------:R-:W-:Y:S01]  /*2b90*/  MOV R203, RZ ;  /* 0x000000ff00cb7202 */ /* 0x000fe20000000f00 */
[----:B------:R-:W-:Y:S06]  /*2ba0*/  @!P2 BRA `(.L_x_4708) ;  /* 0x00000000001ca947 */ /* 0x000fec0003800000 */
[----:B-----5:R-:W-:Y:S01]  /*2bb0*/  HADD2.F32 R203, -RZ, R62.H0_H0 ;  /* 0x2000003effcb7230 */ /* 0x020fe20000004100 */
[----:B------:R-:W-:Y:S06]  /*2bc0*/  BRA `(.L_x_4708) ;  /* 0x0000000000147947 */ /* 0x000fec0003800000 */
.L_x_4707:
[----:B-----5:R-:W-:Y:S02]  /*2bd0*/  HADD2.F32 R64, -RZ, R58.H0_H0 ;  /* 0x2000003aff407230 */ /* 0x020fe40000004100 */
[----:B------:R-:W-:-:S03]  /*2be0*/  @P2 HADD2.F32 R66, -RZ, R62.H0_H0 ;  /* 0x2000003eff422230 */ /* 0x000fc60000004100 */
[----:B------:R-:W-:-:S04]  /*2bf0*/  FMUL.FTZ R64, R64, UR8 ;  /* 0x0000000840407c20 */ /* 0x000fc80008410000 */
[----:B------:R-:W-:-:S04]  /*2c00*/  FMUL.FTZ R203, R13, R64 ;  /* 0x000000400dcb7220 */ /* 0x000fc80000410000 */
[----:B------:R-:W-:-:S07]  /*2c10*/  @P2 FADD.FTZ R203, R66, R203 ;  /* 0x000000cb42cb2221 */ /* 0x000fce0000010000 */
.L_x_4708:
[----:B------:R-:W-:Y:S05]  /*2c20*/  BSYNC B1 ;  /* 0x0000000000017941 */ /* 0x000fea0003800000 */
.L_x_4706:
[----:B------:R-:W-:Y:S04]  /*2c30*/  BSSY B1, `(.L_x_4709) ;  /* 0x000000b000017945 */ /* 0x000fe80003800000 */
[----:B------:R-:W-:Y:S05]  /*2c40*/  @P3 BRA `(.L_x_4710) ;  /* 0x0000000000103947 */ /* 0x000fea0003800000 */
[----:B------:R-:W-:Y:S01]  /*2c50*/  HFMA2.MMA R205, -RZ, RZ, 0, 0 ;  /* 0x00000000ffcd7435 */ /* 0x000fe200000001ff */
[----:B------:R-:W-:Y:S10]  /*2c60*/  @!P2 BRA `(.L_x_4711) ;  /* 0x00000000001ca947 */ /* 0x000ff40003800000 */
[----:B-----5:R-:W-:Y:S01]  /*2c70*/  HADD2.F32 R205, -RZ, R62.H1_H1 ;  /* 0x3000003effcd7230 */ /* 0x020fe20000004100 */
[----:B------:R-:W-:Y:S06]  /*2c80*/  BRA `(.L_x_4711) ;  /* 0x0000000000147947 */ /* 0x000fec0003800000 */
.L_x_4710:
[----:B-----5:R-:W-:-:S05]  /*2c90*/  HADD2.F32 R64, -RZ, R58.H1_H1 ;  /* 0x3000003aff407230 */ /* 0x020fca0000004100 */
[----:B------:R-:W-:Y:S01]  /*2ca0*/  FMUL.FTZ R205, R64, UR8 ;  /* 0x0000000840cd7c20 */ /* 0x000fe20008410000 */
[----:B------:R-:W-:-:S03]  /*2cb0*/  @P2 HADD2.F32 R64, -RZ, R62.H1_H1 ;  /* 0x3000003eff402230 */ /* 0x000fc60000004100 */
[----:B------:R-:W-:-:S04]  /*2cc0*/  FMUL.FTZ R205, R12, R205 ;  /* 0x000000cd0ccd7220 */ /* 0x000fc80000410000 */
[----:B------:R-:W-:-:S07]  /*2cd0*/  @P2 FADD.FTZ R205, R64, R205 ;  /* 0x000000cd40cd2221 */ /* 0x000fce0000010000 */
.L_x_4711:
[----:B------:R-:W-:Y:S05]  /*2ce0*/  BSYNC B1 ;  /* 0x0000000000017941 */ /* 0x000fea0003800000 */
.L_x_4709:
[----:B------:R-:W-:Y:S04]  /*2cf0*/  BSSY B1, `(.L_x_4712) ;  /* 0x000000b000017945 */ /* 0x000fe80003800000 */
[----:B------:R-:W-:Y:S05]  /*2d00*/  @P3 BRA `(.L_x_4713) ;  /* 0x0000000000103947 */ /* 0x000fea0003800000 */
[----:B------:R-:W-:Y:S01]  /*2d10*/  MOV R207, RZ ;  /* 0x000000ff00cf7202 */ /* 0x000fe20000000f00 */
[----:B------:R-:W-:Y:S06]  /*2d20*/  @!P2 BRA `(.L_x_4714) ;  /* 0x00000000001ca947 */ /* 0x000fec0003800000 */
[----:B-----5:R-:W-:Y:S01]  /*2d30*/  HADD2.F32 R207, -RZ, R63.H0_H0 ;  /* 0x2000003fffcf7230 */ /* 0x020fe20000004100 */
[----:B------:R-:W-:Y:S06]  /*2d40*/  BRA `(.L_x_4714) ;  /* 0x0000000000147947 */ /* 0x000fec0003800000 */
.L_x_4713:
[----:B-----5:R-:W-:Y:S02]  /*2d50*/  HADD2.F32 R64, -RZ, R59.H0_H0 ;  /* 0x2000003bff407230 */ /* 0x020fe40000004100 */
[----:B------:R-:W-:-:S03]  /*2d60*/  @P2 HADD2.F32 R66, -RZ, R63.H0_H0 ;  /* 0x2000003fff422230 */ /* 0x000fc60000004100 */
[----:B------:R-:W-:-:S04]  /*2d70*/  FMUL.FTZ R64, R64, UR8 ;  /* 0x0000000840407c20 */ /* 0x000fc80008410000 */
[----:B------:R-:W-:-:S04]  /*2d80*/  FMUL.FTZ R207, R11, R64 ;  /* 0x000000400bcf7220 */ /* 0x000fc80000410000 */
[----:B------:R-:W-:-:S07]  /*2d90*/  @P2 FADD.FTZ R207, R66, R207 ;  /* 0x000000cf42cf2221 */ /* 0x000fce0000010000 */
.L_x_4714:
[----:B------:R-:W-:Y:S05]  /*2da0*/  BSYNC B1 ;  /* 0x0000000000017941 */ /* 0x000fea0003800000 */
.L_x_4712:
[----:B------:R-:W-:Y:S04]  /*2db0*/  BSSY B1, `(.L_x_4715) ;  /* 0x000000b000017945 */ /* 0x000fe80003800000 */
[----:B------:R-:W-:Y:S05]  /*2dc0*/  @P3 BRA `(.L_x_4716) ;  /* 0x0000000000103947 */ /* 0x000fea0003800000 */
[----:B------:R-:W-:Y:S01]  /*2dd0*/  HFMA2.MMA R209, -RZ, RZ, 0, 0 ;  /* 0x00000000ffd17435 */ /* 0x000fe200000001ff */
[----:B------:R-:W-:Y:S10]  /*2de0*/  @!P2 BRA `(.L_x_4717) ;  /* 0x00000000001ca947 */ /* 0x000ff40003800000 */
[----:B-----5:R-:W-:Y:S01]  /*2df0*/  HADD2.F32 R209, -RZ, R63.H1_H1 ;  /* 0x3000003fffd17230 */ /* 0x020fe20000004100 */
[----:B------:R-:W-:Y:S06]  /*2e00*/  BRA `(.L_x_4717) ;  /* 0x0000000000147947 */ /* 0x000fec0003800000 */
.L_x_4716:
[----:B-----5:R-:W-:-:S05]  /*2e10*/  HADD2.F32 R64, -RZ, R59.H1_H1 ;  /* 0x3000003bff407230 */ /* 0x020fca0000004100 */
[----:B------:R-:W-:Y:S01]  /*2e20*/  FMUL.FTZ R209, R64, UR8 ;  /* 0x0000000840d17c20 */ /* 0x000fe20008410000 */
[----:B------:R-:W-:-:S03]  /*2e30*/  @P2 HADD2.F32 R64, -RZ, R63.H1_H1 ;  /* 0x3000003fff402230 */ /* 0x000fc60000004100 */
[----:B------:R-:W-:-:S04]  /*2e40*/  FMUL.FTZ R209, R10, R209 ;  /* 0x000000d10ad17220 */ /* 0x000fc80000410000 */
[----:B------:R-:W-:-:S07]  /*2e50*/  @P2 FADD.FTZ R209, R64, R209 ;  /* 0x000000d140d12221 */ /* 0x000fce0000010000 */
.L_x_4717:
[----:B------:R-:W-:Y:S05]  /*2e60*/  BSYNC B1 ;  /* 0x0000000000017941 */ /* 0x000fea0003800000 */
.L_x_4715:
        /* <DEDUP_REMOVED lines=9> */
.L_x_4693:
[----:B------:R-:W-:Y:S05]  /*2f00*/  BSYNC B0 ;  /* 0x0000000000007941 */ /* 0x000fea0003800000 */
.L_x_4692:
        /* <DEDUP_REMOVED lines=18> */
.L_x_4721:
[----:B-----5:R-:W-:Y:S02]  /*3030*/  HADD2.F32 R64, -RZ, R56.H0_H0 ;  /* 0x20000038ff407230 */ /* 0x020fe40000004100 */
[----:B------:R-:W-:-:S03]  /*3040*/  @P1 HADD2.F32 R66, -RZ, R60.H0_H0 ;  /* 0x2000003cff421230 */ /* 0x000fc60000004100 */
[----:B------:R-:W-:-:S04]  /*3050*/  FMUL.FTZ R64, R64, UR8 ;  /* 0x0000000840407c20 */ /* 0x000fc80008410000 */
[----:B------:R-:W-:-:S04]  /*3060*/  FMUL.FTZ R211, R9, R64 ;  /* 0x0000004009d37220 */ /* 0x000fc80000410000 */
[----:B------:R-:W-:-:S07]  /*3070*/  @P1 FADD.FTZ R211, R66, R211 ;  /* 0x000000d342d31221 */ /* 0x000fce0000010000 */
.L_x_4722:
[----:B------:R-:W-:Y:S05]  /*3080*/  BSYNC B1 ;  /* 0x0000000000017941 */ /* 0x000fea0003800000 */
.L_x_4720:
[----:B------:R-:W-:Y:S04]  /*3090*/  BSSY B1, `(.L_x_4723) ;  /* 0x000000b000017945 */ /* 0x000fe80003800000 */
[----:B------:R-:W-:Y:S05]  /*30a0*/  @P2 BRA `(.L_x_4724) ;  /* 0x0000000000102947 */ /* 0x000fea0003800000 */
[----:B------:R-:W-:Y:S01]  /*30b0*/  HFMA2.MMA R213, -RZ, RZ, 0, 0 ;  /* 0x00000000ffd57435 */ /* 0x000fe200000001ff */
[----:B------:R-:W-:Y:S10]  /*30c0*/  @!P1 BRA `(.L_x_4725) ;  /* 0x00000000001c9947 */ /* 0x000ff40003800000 */
[----:B-----5:R-:W-:Y:S01]  /*30d0*/  HADD2.F32 R213, -RZ, R60.H1_H1 ;  /* 0x3000003cffd57230 */ /* 0x020fe20000004100 */
[----:B------:R-:W-:Y:S06]  /*30e0*/  BRA `(.L_x_4725) ;  /* 0x0000000000147947 */ /* 0x000fec0003800000 */
.L_x_4724:
[----:B-----5:R-:W-:-:S05]  /*30f0*/  HADD2.F32 R64, -RZ, R56.H1_H1 ;  /* 0x30000038ff407230 */ /* 0x020fca0000004100 */
[----:B------:R-:W-:Y:S01]  /*3100*/  FMUL.FTZ R213, R64, UR8 ;  /* 0x0000000840d57c20 */ /* 0x000fe20008410000 */
[----:B------:R-:W-:-:S03]  /*3110*/  @P1 HADD2.F32 R64, -RZ, R60.H1_H1 ;  /* 0x3000003cff401230 */ /* 0x000fc60000004100 */
[----:B------:R-:W-:-:S04]  /*3120*/  FMUL.FTZ R213, R8, R213 ;  /* 0x000000d508d57220 */ /* 0x000fc80000410000 */
[----:B------:R-:W-:-:S07]  /*3130*/  @P1 FADD.FTZ R213, R64, R213 ;  /* 0x000000d540d51221 */ /* 0x000fce0000010000 */
.L_x_4725:
[----:B------:R-:W-:Y:S05]  /*3140*/  BSYNC B1 ;  /* 0x0000000000017941 */ /* 0x000fea0003800000 */
.L_x_4723:
[----:B------:R-:W-:Y:S04]  /*3150*/  BSSY B1, `(.L_x_4726) ;  /* 0x000000b000017945 */ /* 0x000fe80003800000 */
[----:B------:R-:W-:Y:S05]  /*3160*/  @P2 BRA `(.L_x_4727) ;  /* 0x0000000000102947 */ /* 0x000fea0003800000 */
[----:B------:R-:W-:Y:S01]  /*3170*/  MOV R215, RZ ;  /* 0x000000ff00d77202 */ /* 0x000fe20000000f00 */
[----:B------:R-:W-:Y:S06]  /*3180*/  @!P1 BRA `(.L_x_4728) ;  /* 0x00000000001c9947 */ /* 0x000fec0003800000 */
[----:B-----5:R-:W-:Y:S01]  /*3190*/  HADD2.F32 R215, -RZ, R61.H0_H0 ;  /* 0x2000003dffd77230 */ /* 0x020fe20000004100 */
[----:B------:R-:W-:Y:S06]  /*31a0*/  BRA `(.L_x_4728) ;  /* 0x0000000000147947 */ /* 0x000fec0003800000 */
.L_x_4727:
[----:B-----5:R-:W-:Y:S02]  /*31b0*/  HADD2.F32 R64, -RZ, R57.H0_H0 ;  /* 0x20000039ff407230 */ /* 0x020fe40000004100 */
[----:B------:R-:W-:-:S03]  /*31c0*/  @P1 HADD2.F32 R66, -RZ, R61.H0_H0 ;  /* 0x2000003dff421230 */ /* 0x000fc60000004100 */
[----:B------:R-:W-:-:S04]  /*31d0*/  FMUL.FTZ R64, R64, UR8 ;  /* 0x0000000840407c20 */ /* 0x000fc80008410000 */
[----:B------:R-:W-:-:S04]  /*31e0*/  FMUL.FTZ R215, R7, R64 ;  /* 0x0000004007d77220 */ /* 0x000fc80000410000 */
[----:B------:R-:W-:-:S07]  /*31f0*/  @P1 FADD.FTZ R215, R66, R215 ;  /* 0x000000d742d71221 */ /* 0x000fce0000010000 */
.L_x_4728:
[----:B------:R-:W-:Y:S05]  /*3200*/  BSYNC B1 ;  /* 0x0000000000017941 */ /* 0x000fea0003800000 */
.L_x_4726:
[----:B------:R-:W-:Y:S04]  /*3210*/  BSSY B1, `(.L_x_4729) ;  /* 0x000000b000017945 */ /* 0x000fe80003800000 */
[----:B------:R-:W-:Y:S05]  /*3220*/  @P2 BRA `(.L_x_4730) ;  /* 0x0000000000102947 */ /* 0x000fea0003800000 */
[----:B------:R-:W-:Y:S01]  /*3230*/  HFMA2.MMA R217, -RZ, RZ, 0, 0 ;  /* 0x00000000ffd97435 */ /* 0x000fe200000001ff */
[----:B------:R-:W-:Y:S10]  /*3240*/  @!P1 BRA `(.L_x_4731) ;  /* 0x00000000001c9947 */ /* 0x000ff40003800000 */
[----:B-----5:R-:W-:Y:S01]  /*3250*/  HADD2.F32 R217, -RZ, R61.H1_H1 ;  /* 0x3000003dffd97230 */ /* 0x020fe20000004100 */
[----:B------:R-:W-:Y:S06]  /*3260*/  BRA `(.L_x_4731) ;  /* 0x0000000000147947 */ /* 0x000fec0003800000 */
.L_x_4730:
[----:B-----5:R-:W-:-:S05]  /*3270*/  HADD2.F32 R64, -RZ, R57.H1_H1 ;  /* 0x30000039ff407230 */ /* 0x020fca0000004100 */
[----:B------:R-:W-:Y:S01]  /*3280*/  FMUL.FTZ R217, R64, UR8 ;  /* 0x0000000840d97c20 */ /* 0x000fe20008410000 */
[----:B------:R-:W-:-:S03]  /*3290*/  @P1 HADD2.F32 R64, -RZ, R61.H1_H1 ;  /* 0x3000003dff401230 */ /* 0x000fc60000004100 */
[----:B------:R-:W-:-:S04]  /*32a0*/  FMUL.FTZ R217, R6, R217 ;  /* 0x000000d906d97220 */ /* 0x000fc80000410000 */
[----:B------:R-:W-:-:S07]  /*32b0*/  @P1 FADD.FTZ R217, R64, R217 ;  /* 0x000000d940d91221 */ /* 0x000fce0000010000 */
.L_x_4731:
[----:B------:R-:W-:Y:S05]  /*32c0*/  BSYNC B1 ;  /* 0x0000000000017941 */ /* 0x000fea0003800000 */
.L_x_4729:
[----:B------:R-:W-:Y:S04]  /*32d0*/  BSSY B1, `(.L_x_4732) ;  /* 0x000000b000017945 */ /* 0x000fe80003800000 */
[----:B------:R-:W-:Y:S05]  /*32e0*/  @P2 BRA `(.L_x_4733) ;  /* 0x0000000000102947 */ /* 0x000fea0003800000 */
[----:B------:R-:W-:Y:S01]  /*32f0*/  MOV R219, RZ ;  /* 0x000000ff00db7202 */ /* 0x000fe20000000f00 */
[----:B------:R-:W-:Y:S06]  /*3300*/  @!P1 BRA `(.L_x_4734) ;  /* 0x00000000001c9947 */ /* 0x000fec0003800000 */
[----:B-----5:R-:W-:Y:S01]  /*3310*/  HADD2.F32 R219, -RZ, R62.H0_H0 ;  /* 0x2000003effdb7230 */ /* 0x020fe20000004100 */
[----:B------:R-:W-:Y:S06]  /*3320*/  BRA `(.L_x_4734) ;  /* 0x0000000000147947 */ /* 0x000fec0003800000 */
.L_x_4733:
[----:B-----5:R-:W-:Y:S02]  /*3330*/  HADD2.F32 R64, -RZ, R58.H0_H0 ;  /* 0x2000003aff407230 */ /* 0x020fe40000004100 */
[----:B------:R-:W-:-:S03]  /*3340*/  @P1 HADD2.F32 R66, -RZ, R62.H0_H0 ;  /* 0x2000003eff421230 */ /* 0x000fc60000004100 */
[----:B------:R-:W-:-:S04]  /*3350*/  FMUL.FTZ R64, R64, UR8 ;  /* 0x0000000840407c20 */ /* 0x000fc80008410000 */
[----:B------:R-:W-:-:S04]  /*3360*/  FMUL.FTZ R219, R5, R64 ;  /* 0x0000004005db7220 */ /* 0x000fc80000410000 */
[----:B------:R-:W-:-:S07]  /*3370*/  @P1 FADD.FTZ R219, R66, R219 ;  /* 0x000000db42db1221 */ /* 0x000fce0000010000 */
.L_x_4734:
[----:B------:R-:W-:Y:S05]  /*3380*/  BSYNC B1 ;  /* 0x0000000000017941 */ /* 0x000fea0003800000 */
.L_x_4732:
[----:B------:R-:W-:Y:S04]  /*3390*/  BSSY B1, `(.L_x_4735) ;  /* 0x000000b000017945 */ /* 0x000fe80003800000 */
[----:B------:R-:W-:Y:S05]  /*33a0*/  @P2 BRA `(.L_x_4736) ;  /* 0x0000000000102947 */ /* 0x000fea0003800000 */
[----:B------:R-:W-:Y:S01]  /*33b0*/  HFMA2.MMA R221, -RZ, RZ, 0, 0 ;  /* 0x00000000ffdd7435 */ /* 0x000fe200000001ff */
[----:B------:R-:W-:Y:S10]  /*33c0*/  @!P1 BRA `(.L_x_4737) ;  /* 0x00000000001c9947 */ /* 0x000ff40003800000 */
[----:B-----5:R-:W-:Y:S01]  /*33d0*/  HADD2.F32 R221, -RZ, R62.H1_H1 ;  /* 0x3000003effdd7230 */ /* 0x020fe20000004100 */
[----:B------:R-:W-:Y:S06]  /*33e0*/  BRA `(.L_x_4737) ;  /* 0x0000000000147947 */ /* 0x000fec0003800000 */
.L_x_4736:
[----:B-----5:R-:W-:-:S05]  /*33f0*/  HADD2.F32 R64, -RZ, R58.H1_H1 ;  /* 0x3000003aff407230 */ /* 0x020fca0000004100 */
[----:B------:R-:W-:Y:S01]  /*3400*/  FMUL.FTZ R221, R64, UR8 ;  /* 0x0000000840dd7c20 */ /* 0x000fe20008410000 */
[----:B------:R-:W-:-:S03]  /*3410*/  @P1 HADD2.F32 R64, -RZ, R62.H1_H1 ;  /* 0x3000003eff401230 */ /* 0x000fc60000004100 */
[----:B------:R-:W-:-:S04]  /*3420*/  FMUL.FTZ R221, R4, R221 ;  /* 0x000000dd04dd7220 */ /* 0x000fc80000410000 */
[----:B------:R-:W-:-:S07]  /*3430*/  @P1 FADD.FTZ R221, R64, R221 ;  /* 0x000000dd40dd1221 */ /* 0x000fce0000010000 */
.L_x_4737:
[----:B------:R-:W-:Y:S05]  /*3440*/  BSYNC B1 ;  /* 0x0000000000017941 */ /* 0x000fea0003800000 */
.L_x_4735:
[----:B------:R-:W-:Y:S04]  /*3450*/  BSSY B1, `(.L_x_4738) ;  /* 0x000000b000017945 */ /* 0x000fe80003800000 */
[----:B------:R-:W-:Y:S05]  /*3460*/  @P2 BRA `(.L_x_4739) ;  /* 0x0000000000102947 */ /* 0x000fea0003800000 */
[----:B------:R-:W-:Y:S01]  /*3470*/  MOV R223, RZ ;  /* 0x000000ff00df7202 */ /* 0x000fe20000000f00 */
[----:B------:R-:W-:Y:S06]  /*3480*/  @!P1 BRA `(.L_x_4740) ;  /* 0x00000000001c9947 */ /* 0x000fec0003800000 */
[----:B-----5:R-:W-:Y:S01]  /*3490*/  HADD2.F32 R223, -RZ, R63.H0_H0 ;  /* 0x2000003fffdf7230 */ /* 0x020fe20000004100 */
[----:B------:R-:W-:Y:S06]  /*34a0*/  BRA `(.L_x_4740) ;  /* 0x0000000000147947 */ /* 0x000fec0003800000 */
.L_x_4739:
[----:B-----5:R-:W-:Y:S02]  /*34b0*/  HADD2.F32 R64, -RZ, R59.H0_H0 ;  /* 0x2000003bff407230 */ /* 0x020fe40000004100 */
[----:B------:R-:W-:-:S03]  /*34c0*/  @P1 HADD2.F32 R66, -RZ, R63.H0_H0 ;  /* 0x2000003fff421230 */ /* 0x000fc60000004100 */
[----:B------:R-:W-:-:S04]  /*34d0*/  FMUL.FTZ R64, R64, UR8 ;  /* 0x0000000840407c20 */ /* 0x000fc80008410000 */
[----:B------:R-:W-:-:S04]  /*34e0*/  FMUL.FTZ R223, R3, R64 ;  /* 0x0000004003df7220 */ /* 0x000fc80000410000 */
[----:B------:R-:W-:-:S07]  /*34f0*/  @P1 FADD.FTZ R223, R66, R223 ;  /* 0x000000df42df1221 */ /* 0x000fce0000010000 */
.L_x_4740:
[----:B------:R-:W-:Y:S05]  /*3500*/  BSYNC B1 ;  /* 0x0000000000017941 */ /* 0x000fea0003800000 */
.L_x_4738:
[----:B------:R-:W-:Y:S04]  /*3510*/  BSSY B1, `(.L_x_4741) ;  /* 0x000000b000017945 */ /* 0x000fe80003800000 */
[----:B------:R-:W-:Y:S05]  /*3520*/  @P2 BRA `(.L_x_4742) ;  /* 0x0000000000102947 */ /* 0x000fea0003800000 */
[----:B------:R-:W-:Y:S01]  /*3530*/  HFMA2.MMA R225, -RZ, RZ, 0, 0 ;  /* 0x00000000ffe17435 */ /* 0x000fe200000001ff */
[----:B------:R-:W-:Y:S10]  /*3540*/  @!P1 BRA `(.L_x_4743) ;  /* 0x00000000001c9947 */ /* 0x000ff40003800000 */
[----:B-----5:R-:W-:Y:S01]  /*3550*/  HADD2.F32 R225, -RZ, R63.H1_H1 ;  /* 0x3000003fffe17230 */ /* 0x020fe20000004100 */
[----:B------:R-:W-:Y:S06]  /*3560*/  BRA `(.L_x_4743) ;  /* 0x0000000000147947 */ /* 0x000fec0003800000 */
.L_x_4742:
[----:B-----5:R-:W-:-:S05]  /*3570*/  HADD2.F32 R64, -RZ, R59.H1_H1 ;  /* 0x3000003bff407230 */ /* 0x020fca0000004100 */
[----:B------:R-:W-:Y:S01]  /*3580*/  FMUL.FTZ R225, R64, UR8 ;  /* 0x0000000840e17c20 */ /* 0x000fe20008410000 */
[----:B------:R-:W-:-:S03]  /*3590*/  @P1 HADD2.F32 R64, -RZ, R63.H1_H1 ;  /* 0x3000003fff401230 */ /* 0x000fc60000004100 */
[----:B------:R-:W-:-:S04]  /*35a0*/  FMUL.FTZ R225, R2, R225 ;  /* 0x000000e102e17220 */ /* 0x000fc80000410000 */
[----:B------:R-:W-:-:S07]  /*35b0*/  @P1 FADD.FTZ R225, R64, R225 ;  /* 0x000000e140e11221 */ /* 0x000fce0000010000 */
.L_x_4743:
[----:B------:R-:W-:Y:S05]  /*35c0*/  BSYNC B1 ;  /* 0x0000000000017941 */ /* 0x000fea0003800000 */
.L_x_4741:
[----:B------:R-:W0:Y:S01]  /*35d0*/  LDC.64 R130, c[0x0][0x238] ;  /* 0x00008e00ff827b82 */ /* 0x000e220000000a00 */
[----:B------:R-:W-:Y:S02]  /*35e0*/  F2FP.F16.F32.PACK_AB R67, R225, R223 ;  /* 0x000000dfe143723e */ /* 0x000fe400000000ff */
[----:B------:R-:W-:Y:S02]  /*35f0*/  F2FP.F16.F32.PACK_AB R66, R221, R219 ;  /* 0x000000dbdd42723e */ /* 0x000fe400000000ff */
[----:B------:R-:W-:Y:S02]  /*3600*/  F2FP.F16.F32.PACK_AB R65, R217, R215 ;  /* 0x000000d7d941723e */ /* 0x000fe400000000ff */
[----:B------:R-:W-:Y:S01]  /*3610*/  F2FP.F16.F32.PACK_AB R64, R213, R211 ;  /* 0x000000d3d540723e */ /* 0x000fe200000000ff */
[----:B0-----:R-:W-:-:S05]  /*3620*/  IMAD.WIDE.U32 R130, R227, 0x10, R130 ;  /* 0x00000010e3827825 */ /* 0x001fca00078e0082 */
[----:B------:R4:W-:Y:S02]  /*3630*/  STG.E.128 desc[UR4][R130.64], R64 ;  /* 0x0000004082007986 */ /* 0x0009e4000c101d04 */
.L_x_4719:
[----:B------:R-:W-:Y:S05]  /*3640*/  BSYNC B0 ;  /* 0x0000000000007941 */ /* 0x000fea0003800000 */
.L_x_4718:
[----:B01234-:R-:W-:Y:S01]  /*3650*/  FADD.FTZ R64, RZ, R147 ;  /* 0x00000093ff407221 */ /* 0x01ffe20000010000 */
        /* <DEDUP_REMOVED lines=153> */
.L_x_4766:
        /* <DEDUP_REMOVED lines=26> */
[----:B------:R-:W-:Y:S02]  /*4190*/  CS2R R66, SRZ ;  /* 0x0000000000427805 */ /* 0x000fe4000001ff00 */
[----:B0-----:R-:W-:-:S04]  /*41a0*/  IADD3 R156, R227, R152, RZ ;  /* 0x00000098e39c7210 */ /* 0x001fc80007ffe0ff */
[----:B------:R0:W-:Y:S01]  /*41b0*/  @!P1 LDS.64 R66, [R154] ;  /* 0x000000009a429984 */ /* 0x0001e20000000a00 */
[C---:B--2---:R-:W-:Y:S02]  /*41c0*/  @!P2 LEA R64, P3, R143.reuse, R64, 0x2 ;  /* 0x000000408f40a211 */ /* 0x044fe400078610ff */
[----:B------:R-:W-:Y:S01]  /*41d0*/  I2FP.F32.S32 R158, R156 ;  /* 0x0000009c009e7245 */ /* 0x000fe20000201400 */
[----:B------:R-:W2:Y:S01]  /*41e0*/  SHFL.DOWN PT, R231, R156, 0x1, 0x1f ;  /* 0x08201f009ce77f89 */ /* 0x000ea200000e0000 */
[----:B------:R-:W-:Y:S02]  /*41f0*/  @!P2 LEA.HI.X R65, R143, R65, R150, 0x2, P3 ;  /* 0x000000418f41a211 */ /* 0x000fe400018f1496 */
[----:B------:R-:W3:Y:S01]  /*4200*/  MUFU.RCP R160, R158 ;  /* 0x0000009e00a07308 */ /* 0x000ee20000001000 */
[----:B------:R-:W-:Y:S02]  /*4210*/  I2FP.F32.S32 R162, R227 ;  /* 0x000000e300a27245 */ /* 0x000fe40000201400 */
        /* <DEDUP_REMOVED lines=43> */
[----:B------:R-:W-:-:S03]  /*44d0*/  FSEL R146, R233, RZ, !P5 ;  /* 0x000000ffe9927208 */ /* 0x000fc60006800000 */
[----:B------:R-:W-:Y:S01]  /*44e0*/  IMAD R148, R43, R148, RZ ;  /* 0x000000942b947224 */ /* 0x000fe200078e02ff */
[----:B------:R-:W-:-:S04]  /*44f0*/  LOP3.LUT R43, R44, 0x7f, RZ, 0xc0, !PT ;  /* 0x0000007f2c2b7812 */ /* 0x000fc800078ec0ff */
[----:B-1----:R-:W-:-:S04]  /*4500*/  SHF.R.S32.HI R65, RZ, 0x1f, R148 ;  /* 0x0000001fff417819 */ /* 0x002fc80000011494 */
[----:B------:R-:W-:-:S04]  /*4510*/  LEA.HI R148, R65, R148, RZ, 0x3 ;  /* 0x0000009441947211 */ /* 0x000fc800078f18ff */
        /* <DEDUP_REMOVED lines=34> */
.L_x_4748:
[----:B------:R-:W-:Y:S05]  /*4740*/  BSYNC B1 ;  /* 0x0000000000017941 */ /* 0x000fea0003800000 */
.L_x_4747:
        /* <DEDUP_REMOVED lines=35> */
.L_x_4750:
[----:B------:R-:W-:Y:S05]  /*4980*/  BSYNC B1 ;  /* 0x0000000000017941 */ /* 0x000fea0003800000 */
.L_x_4749:
        /* <DEDUP_REMOVED lines=35> */
.L_x_4752:
[----:B------:R-:W-:Y:S05]  /*4bc0*/  BSYNC B1 ;  /* 0x0000000000017941 */ /* 0x000fea0003800000 */
.L_x_4751:
        /* <DEDUP_REMOVED lines=35> */
.L_x_4754:
[----:B------:R-:W-:Y:S05]  /*4e00*/  BSYNC B1 ;  /* 0x0000000000017941 */ /* 0x000fea0003800000 */
.L_x_4753:
        /* <DEDUP_REMOVED lines=33> */
.L_x_4746:
[----:B------:R-:W-:Y:S05]  /*5020*/  BSYNC B0 ;  /* 0x0000000000007941 */ /* 0x000fea0003800000 */
.L_x_4745:
[----:B------:R-:W-:Y:S02]  /*5030*/  IADD3 R143, R143, UR10, RZ ;  /* 0x0000000a8f8f7c10 */ /* 0x000fe4000fffe0ff */
[----:B------:R-:W-:Y:S02]  /*5040*/  SEL R152, RZ, 0x1, P4 ;  /* 0x00000001ff987807 */ /* 0x000fe40002000000 */
[----:B------:R-:W-:-:S13]  /*5050*/  ISETP.GE.AND P1, PT, R143, UR11, PT ;  /* 0x0000000b8f007c0c */ /* 0x000fda000bf26270 */
[----:B------:R-:W-:Y:S05]  /*5060*/  @!P1 BRA `(.L_x_4755) ;  /* 0xffffffc000009947 */ /* 0x000fea000383ffff */
[----:B------:R-:W-:Y:S05]  /*5070*/  EXIT ;  /* 0x000000000000794d */ /* 0x000fea0003800000 */
.L_x_4744:
[----:B------:R-:W-:Y:S01]  /*5080*/  HFMA2.MMA R162, -RZ, RZ, 0, 5.9604644775390625e-08 ;  /* 0x00000001ffa27435 */ /* 0x000fe200000001ff */
[----:B------:R-:W-:Y:S02]  /*5090*/  MOV R229, R130 ;  /* 0x0000008200e57202 */ /* 0x000fe40000000f00 */
[----:B------:R-:W-:Y:S02]  /*50a0*/  MOV R231, 0x1f ;  /* 0x0000001f00e77802 */ /* 0x000fe40000000f00 */
[----:B------:R-:W-:-:S07]  /*50b0*/  MOV R158, 0xffffffff ;  /* 0xffffffff009e7802 */ /* 0x000fce0000000f00 */
[----:B-----5:R-:W-:Y:S05]  /*50c0*/  WARPSYNC.COLLECTIVE R158, `(.L_x_4756) ;  /* 0x000000009e087348 */ /* 0x020fea0003c00000 */
[----:B------:R0:W1:Y:S02]  /*50d0*/  SHFL.BFLY P6, R160, R229, R162, R231 ;  /* 0x0c0000a2e5a07389 */ /* 0x00006400000c00e7 */
[----:B01---5:R-:W-:Y:S01]  /*50e0*/  ENDCOLLECTIVE ;  /* 0x000000000000791b */ /* 0x023fe20003800000 */
.L_x_4756:
[----:B------:R-:W-:Y:S01]  /*50f0*/  HFMA2.MMA R162, -RZ, RZ, 0, 1.1920928955078125e-07 ;  /* 0x00000002ffa27435 */ /* 0x000fe200000001ff */
[----:B------:R-:W-:-:S05]  /*5100*/  MOV R65, R160 ;  /* 0x000000a000417202 */ /* 0x000fca0000000f00 */
[----:B------:R-:W-:-:S05]  /*5110*/  FADD.FTZ R131, R130, R65 ;  /* 0x0000004182837221 */ /* 0x000fca0000010000 */
[----:B------:R-:W-:-:S07]  /*5120*/  MOV R229, R131 ;  /* 0x0000008300e57202 */ /* 0x000fce0000000f00 */
[----:B------:R-:W-:Y:S05]  /*5130*/  WARPSYNC.COLLECTIVE R158, `(.L_x_4757) ;  /* 0x000000009e087348 */ /* 0x000fea0003c00000 */
[----:B------:R0:W1:Y:S02]  /*5140*/  SHFL.BFLY P6, R160, R229, R162, R231 ;  /* 0x0c0000a2e5a07389 */ /* 0x00006400000c00e7 */
[----:B01----:R-:W-:Y:S01]  /*5150*/  ENDCOLLECTIVE ;  /* 0x000000000000791b */ /* 0x003fe20003800000 */
.L_x_4757:
[----:B------:R-:W-:Y:S01]  /*5160*/  HFMA2.MMA R162, -RZ, RZ, 0, 2.384185791015625e-07 ;  /* 0x00000004ffa27435 */ /* 0x000fe200000001ff */
[----:B------:R-:W-:-:S05]  /*5170*/  MOV R64, R160 ;  /* 0x000000a000407202 */ /* 0x000fca0000000f00 */
[----:B------:R-:W-:-:S05]  /*5180*/  FADD.FTZ R152, R131, R64 ;  /* 0x0000004083987221 */ /* 0x000fca0000010000 */
[----:B------:R-:W-:-:S07]  /*5190*/  MOV R229, R152 ;  /* 0x0000009800e57202 */ /* 0x000fce0000000f00 */
[----:B------:R-:W-:Y:S05]  /*51a0*/  WARPSYNC.COLLECTIVE R158, `(.L_x_4758) ;  /* 0x000000009e087348 */ /* 0x000fea0003c00000 */
[----:B------:R0:W1:Y:S02]  /*51b0*/  SHFL.BFLY P6, R160, R229, R162, R231 ;  /* 0x0c0000a2e5a07389 */ /* 0x00006400000c00e7 */
[----:B01----:R-:W-:Y:S01]  /*51c0*/  ENDCOLLECTIVE ;  /* 0x000000000000791b */ /* 0x003fe20003800000 */
.L_x_4758:
[----:B------:R-:W-:Y:S01]  /*51d0*/  HFMA2.MMA R162, -RZ, RZ, 0, 4.76837158203125e-07 ;  /* 0x00000008ffa27435 */ /* 0x000fe200000001ff */
[----:B------:R-:W-:-:S05]  /*51e0*/  MOV R65, R160 ;  /* 0x000000a000417202 */ /* 0x000fca0000000f00 */
[----:B------:R-:W-:-:S05]  /*51f0*/  FADD.FTZ R154, R152, R65 ;  /* 0x00000041989a7221 */ /* 0x000fca0000010000 */
[----:B------:R-:W-:-:S07]  /*5200*/  MOV R229, R154 ;  /* 0x0000009a00e57202 */ /* 0x000fce0000000f00 */
[----:B------:R-:W-:Y:S05]  /*5210*/  WARPSYNC.COLLECTIVE R158, `(.L_x_4759) ;  /* 0x000000009e087348 */ /* 0x000fea0003c00000 */
[----:B------:R0:W1:Y:S02]  /*5220*/  SHFL.BFLY P6, R160, R229, R162, R231 ;  /* 0x0c0000a2e5a07389 */ /* 0x00006400000c00e7 */
[----:B01----:R-:W-:Y:S01]  /*5230*/  ENDCOLLECTIVE ;  /* 0x000000000000791b */ /* 0x003fe20003800000 */
.L_x_4759:
[----:B------:R-:W-:Y:S01]  /*5240*/  HFMA2.MMA R162, -RZ, RZ, 0, 9.5367431640625e-07 ;  /* 0x00000010ffa27435 */ /* 0x000fe200000001ff */
[----:B------:R-:W-:-:S05]  /*5250*/  MOV R65, R160 ;  /* 0x000000a000417202 */ /* 0x000fca0000000f00 */
[----:B------:R-:W-:-:S05]  /*5260*/  FADD.FTZ R156, R154, R65 ;  /* 0x000000419a9c7221 */ /* 0x000fca0000010000 */
[----:B------:R-:W-:-:S07]  /*5270*/  MOV R229, R156 ;  /* 0x0000009c00e57202 */ /* 0x000fce0000000f00 */
[----:B------:R-:W-:Y:S05]  /*5280*/  WARPSYNC.COLLECTIVE R158, `(.L_x_4760) ;  /* 0x000000009e087348 */ /* 0x000fea0003c00000 */
[----:B------:R0:W1:Y:S02]  /*5290*/  SHFL.BFLY P6, R160, R229, R162, R231 ;  /* 0x0c0000a2e5a07389 */ /* 0x00006400000c00e7 */
[----:B01----:R-:W-:Y:S01]  /*52a0*/  ENDCOLLECTIVE ;  /* 0x000000000000791b */ /* 0x003fe20003800000 */
.L_x_4760:
        /* <DEDUP_REMOVED lines=89> */
.L_x_4761:
[----:B------:R-:W-:Y:S01]  /*5840*/  HFMA2.MMA R162, -RZ, RZ, 0, 1.1920928955078125e-07 ;  /* 0x00000002ffa27435 */ /* 0x000fe200000001ff */
[----:B------:R-:W-:-:S05]  /*5850*/  MOV R130, R160 ;  /* 0x000000a000827202 */ /* 0x000fca0000000f00 */
[----:B------:R-:W-:-:S05]  /*5860*/  FADD.FTZ R130, R65, R130 ;  /* 0x0000008241827221 */ /* 0x000fca0000010000 */
[----:B------:R-:W-:-:S07]  /*5870*/  MOV R229, R130 ;  /* 0x0000008200e57202 */ /* 0x000fce0000000f00 */
[----:B------:R-:W-:Y:S05]  /*5880*/  WARPSYNC.COLLECTIVE R158, `(.L_x_4762) ;  /* 0x000000009e087348 */ /* 0x000fea0003c00000 */
[----:B------:R0:W1:Y:S02]  /*5890*/  SHFL.BFLY P6, R160, R229, R162, R231 ;  /* 0x0c0000a2e5a07389 */ /* 0x00006400000c00e7 */
[----:B01----:R-:W-:Y:S01]  /*58a0*/  ENDCOLLECTIVE ;  /* 0x000000000000791b */ /* 0x003fe20003800000 */
.L_x_4762:
[----:B------:R-:W-:Y:S01]  /*58b0*/  HFMA2.MMA R162, -RZ, RZ, 0, 2.384185791015625e-07 ;  /* 0x00000004ffa27435 */ /* 0x000fe200000001ff */
[----:B------:R-:W-:-:S05]  /*58c0*/  MOV R131, R160 ;  /* 0x000000a000837202 */ /* 0x000fca0000000f00 */
[----:B------:R-:W-:-:S05]  /*58d0*/  FADD.FTZ R131, R130, R131 ;  /* 0x0000008382837221 */ /* 0x000fca0000010000 */
[----:B------:R-:W-:-:S07]  /*58e0*/  MOV R229, R131 ;  /* 0x0000008300e57202 */ /* 0x000fce0000000f00 */
[----:B------:R-:W-:Y:S05]  /*58f0*/  WARPSYNC.COLLECTIVE R158, `(.L_x_4763) ;  /* 0x000000009e087348 */ /* 0x000fea0003c00000 */
[----:B------:R0:W1:Y:S02]  /*5900*/  SHFL.BFLY P6, R160, R229, R162, R231 ;  /* 0x0c0000a2e5a07389 */ /* 0x00006400000c00e7 */
[----:B01----:R-:W-:Y:S01]  /*5910*/  ENDCOLLECTIVE ;  /* 0x000000000000791b */ /* 0x003fe20003800000 */
.L_x_4763:
[----:B------:R-:W-:Y:S01]  /*5920*/  HFMA2.MMA R162, -RZ, RZ, 0, 4.76837158203125e-07 ;  /* 0x00000008ffa27435 */ /* 0x000fe200000001ff */
[----:B------:R-:W-:-:S05]  /*5930*/  MOV R152, R160 ;  /* 0x000000a000987202 */ /* 0x000fca0000000f00 */
[----:B------:R-:W-:-:S05]  /*5940*/  FADD.FTZ R152, R131, R152 ;  /* 0x0000009883987221 */ /* 0x000fca0000010000 */
[----:B------:R-:W-:-:S07]  /*5950*/  MOV R229, R152 ;  /* 0x0000009800e57202 */ /* 0x000fce0000000f00 */
[----:B------:R-:W-:Y:S05]  /*5960*/  WARPSYNC.COLLECTIVE R158, `(.L_x_4764) ;  /* 0x000000009e087348 */ /* 0x000fea0003c00000 */
[----:B------:R0:W1:Y:S02]  /*5970*/  SHFL.BFLY P6, R160, R229, R162, R231 ;  /* 0x0c0000a2e5a07389 */ /* 0x00006400000c00e7 */
[----:B01----:R-:W-:Y:S01]  /*5980*/  ENDCOLLECTIVE ;  /* 0x000000000000791b */ /* 0x003fe20003800000 */
.L_x_4764:
[----:B------:R-:W-:Y:S01]  /*5990*/  HFMA2.MMA R162, -RZ, RZ, 0, 9.5367431640625e-07 ;  /* 0x00000010ffa27435 */ /* 0x000fe200000001ff */
[----:B------:R-:W-:-:S05]  /*59a0*/  MOV R227, R160 ;  /* 0x000000a000e37202 */ /* 0x000fca0000000f00 */
[----:B------:R-:W-:-:S05]  /*59b0*/  FADD.FTZ R227, R152, R227 ;  /* 0x000000e398e37221 */ /* 0x000fca0000010000 */
[----:B------:R-:W-:-:S07]  /*59c0*/  MOV R229, R227 ;  /* 0x000000e300e57202 */ /* 0x000fce0000000f00 */
[----:B------:R-:W-:Y:S05]  /*59d0*/  WARPSYNC.COLLECTIVE R158, `(.L_x_4765) ;  /* 0x000000009e087348 */ /* 0x000fea0003c00000 */
[----:B------:R0:W1:Y:S02]  /*59e0*/  SHFL.BFLY P6, R160, R229, R162, R231 ;  /* 0x0c0000a2e5a07389 */ /* 0x00006400000c00e7 */
[----:B01----:R-:W-:Y:S01]  /*59f0*/  ENDCOLLECTIVE ;  /* 0x000000000000791b */ /* 0x003fe20003800000 */
.L_x_4765:
[----:B------:R-:W-:Y:S01]  /*5a00*/  MOV R154, R160 ;  /* 0x000000a0009a7202 */ /* 0x000fe20000000f00 */
[----:B------:R-:W-:Y:S06]  /*5a10*/  BRA `(.L_x_4766) ;  /* 0xffffffe400747947 */ /* 0x000fec000383ffff */
.L_x_4767:
        /* <DEDUP_REMOVED lines=14> */
.L_x_37182:


//--------------------- .text._ZN10layer_norm13ln_fwd_kernelINS_13Kernel_traitsI6__halfS2_S2_S2_fjLj5120ELj1ELj1ELj4ELj16ENS_18Kernel_traits_baseILj5120ES2_S2_S2_S2_fjLj128EEEEELb0ELb1ELb1ELb1EEEvNS_9FwdParamsE --------------------------
	.section	.text._ZN10layer_norm13ln_fwd_kernelINS_13Kernel_traitsI6__halfS2_S2_S2_fjLj5120ELj1ELj1ELj4ELj16ENS_18Kernel_traits_baseILj5120ES2_S2_S2_S2_fjLj128EEEEELb0ELb1ELb1ELb1EEEvNS_9FwdParamsE,"ax",@progbits
	.align	128
        .global         _ZN10layer_norm13ln_fwd_kernelINS_13Kernel_traitsI6__halfS2_S2_S2_fjLj5120ELj1ELj1ELj4ELj16ENS_18Kernel_traits_baseILj5120ES2_S2_S2_S2_fjLj128EEEEELb0ELb1ELb1ELb1EEEvNS_9FwdParamsE
        .type           _ZN10layer_norm13ln_fwd_kernelINS_13Kernel_traitsI6__halfS2_S2_S2_fjLj5120ELj1ELj1ELj4ELj16ENS_18Kernel_traits_baseILj5120ES2_S2_S2_S2_fjLj128EEEEELb0ELb1ELb1ELb1EEEvNS_9FwdParamsE,@function
        .size           _ZN10layer_norm13ln_fwd_kernelINS_13Kernel_traitsI6__halfS2_S2_S2_fjLj5120ELj1ELj1ELj4ELj16ENS_18Kernel_traits_baseILj5120ES2_S2_S2_S2_fjLj128EEEEELb0ELb1ELb1ELb1EEEvNS_9FwdParamsE,(.L_x_37183 - _ZN10layer_norm13ln_fwd_kernelINS_13Kernel_traitsI6__halfS2_S2_S2_fjLj5120ELj1ELj1ELj4ELj16ENS_18Kernel_traits_baseILj5120ES2_S2_S2_S2_fjLj128EEEEELb0ELb1ELb1ELb1EEEvNS_9FwdParamsE)
        .other          _ZN10layer_norm13ln_fwd_kernelINS_13Kernel_traitsI6__halfS2_S2_S2_fjLj5120ELj1ELj1ELj4ELj16ENS_18Kernel_traits_baseILj5120ES2_S2_S2_S2_fjLj128EEEEELb0ELb1ELb1ELb1EEEvNS_9FwdParamsE,@"STO_CUDA_ENTRY STV_DEFAULT"
_ZN10layer_norm13ln_fwd_kernelINS_13Kernel_traitsI6__halfS2_S2_S2_fjLj5120ELj1ELj1ELj4ELj16ENS_18Kernel_traits_baseILj5120ES2_S2_S2_S2_fjLj128EEEEELb0ELb1ELb1ELb1EEEvNS_9FwdParamsE:
.text._ZN10layer_norm13ln_fwd_kernelINS_13Kernel_traitsI6__halfS2_S2_S2_fjLj5120ELj1ELj1ELj4ELj16ENS_18Kernel_traits_baseILj5120ES2_S2_S2_S2_fjLj128EEEEELb0ELb1ELb1ELb1EEEvNS_9FwdParamsE:
        /* <DEDUP_REMOVED lines=48> */
[----:B------:R-:W-:Y:S01]  /*0300*/  SHF.L.U32 R136, R136, 0x2, RZ ;  /* 0x0000000288887819 */ /* 0x000fe200000006ff */
[--C-:B------:R-:W-:Y:S01]  /*0310*/  HADD2.F32 R56, -RZ, R60.reuse.H0_H0 ;  /* 0x2000003cff387230 */ /* 0x100fe20000004100 */
[----:B------:R-:W-:Y:S01]  /*0320*/  SHF.R.U32.HI R161, RZ, 0x5, R54 ;  /* 0x00000005ffa17819 */ /* 0x000fe20000011636 */
[----:B------:R-:W-:Y:S01]  /*0330*/  HADD2.F32 R57, -RZ, R60.H1_H1 ;  /* 0x3000003cff397230 */ /* 0x000fe20000004100 */
[----:B------:R-:W-:Y:S01]  /*0340*/  HFMA2.MMA R0, -RZ, RZ, 0, 5.9604644775390625e-08 ;  /* 0x00000001ff007435 */ /* 0x000fe200000001ff */
[--C-:B------:R-:W-:Y:S01]  /*0350*/  HADD2.F32 R58, -RZ, R61.reuse.H0_H0 ;  /* 0x2000003dff3a7230 */ /* 0x100fe20000004100 */
[----:B------:R-:W-:Y:S01]  /*0360*/  ULDC.U8 UR6, c[0x0][0x2a0] ;  /* 0x0000a80000067ab9 */ /* 0x000fe20000000000 */
[----:B------:R-:W-:Y:S01]  /*0370*/  HADD2.F32 R59, -RZ, R61.H1_H1 ;  /* 0x3000003dff3b7230 */ /* 0x000fe20000004100 */
[----:B------:R-:W-:Y:S01]  /*0380*/  LOP3.LUT R138, R54, 0x1f, RZ, 0xc0, !PT ;  /* 0x0000001f368a7812 */ /* 0x000fe200078ec0ff */
[--C-:B------:R-:W-:Y:S01]  /*0390*/  HADD2.F32 R64, -RZ, R68.reuse.H0_H0 ;  /* 0x20000044ff407230 */ /* 0x100fe20000004100 */
[----:B------:R-:W-:Y:S01]  /*03a0*/  ULDC UR8, c[0x0][0x29c] ;  /* 0x0000a70000087ab9 */ /* 0x000fe20000000800 */
[----:B------:R-:W-:Y:S01]  /*03b0*/  HADD2.F32 R65, -RZ, R68.H1_H1 ;  /* 0x30000044ff417230 */ /* 0x000fe20000004100 */
[----:B------:R-:W-:Y:S01]  /*03c0*/  ULDC UR9, c[0x0][0x290] ;  /* 0x0000a40000097ab9 */ /* 0x000fe20000000800 */
        /* <DEDUP_REMOVED lines=24> */
[----:B------:R-:W-:Y:S01]  /*0550*/  HADD2.F32 R93, -RZ, R94.H1_H1 ;  /* 0x3000005eff5d7230 */ /* 0x000fe20000004100 */
[----:B------:R-:W-:Y:S01]  /*0560*/  LOP3.LUT R161, R161, 0x3, RZ, 0xc0, !PT ;  /* 0x00000003a1a17812 */ /* 0x000fe200078ec0ff */
[----:B------:R-:W-:Y:S01]  /*0570*/  HADD2.F32 R62, -RZ, R63.H0_H0 ;  /* 0x2000003fff3e7230 */ /* 0x000fe20000004100 */
[----:B------:R-:W-:Y:S01]  /*0580*/  IADD3 R159, R136, 0x4, RZ ;  /* 0x00000004889f7810 */ /* 0x000fe20007ffe0ff */
[----:B------:R-:W-:-:S02]  /*0590*/  HADD2.F32 R70, -RZ, R71.H0_H0 ;  /* 0x20000047ff467230 */ /* 0x000fc40000004100 */
[----:B------:R-:W-:Y:S02]  /*05a0*/  HADD2.F32 R78, -RZ, R79.H0_H0 ;  /* 0x2000004fff4e7230 */ /* 0x000fe40000004100 */
[----:B------:R-:W-:Y:S02]  /*05b0*/  HADD2.F32 R86, -RZ, R87.H0_H0 ;  /* 0x20000057ff567230 */ /* 0x000fe40000004100 */
[----:B------:R-:W-:Y:S02]  /*05c0*/  HADD2.F32 R94, -RZ, R95.H0_H0 ;  /* 0x2000005fff5e7230 */ /* 0x000fe40000004100 */
[----:B------:R-:W-:Y:S02]  /*05d0*/  HADD2.F32 R63, -RZ, R63.H1_H1 ;  /* 0x3000003fff3f7230 */ /* 0x000fe40000004100 */
[----:B------:R-:W-:Y:S02]  /*05e0*/  HADD2.F32 R71, -RZ, R71.H1_H1 ;  /* 0x30000047ff477230 */ /* 0x000fe40000004100 */
[----:B------:R-:W-:-:S02]  /*05f0*/  HADD2.F32 R79, -RZ, R79.H1_H1 ;  /* 0x3000004fff4f7230 */ /* 0x000fc40000004100 */
[----:B------:R-:W-:Y:S02]  /*0600*/  HADD2.F32 R87, -RZ, R87.H1_H1 ;  /* 0x30000057ff577230 */ /* 0x000fe40000004100 */
[----:B------:R-:W-:Y:S01]  /*0610*/  HADD2.F32 R95, -RZ, R95.H1_H1 ;  /* 0x3000005fff5f7230 */ /* 0x000fe20000004100 */
[----:B------:R-:W-:Y:S01]  /*0620*/  ISETP.NE.AND P1, PT, RZ, UR6, PT ;  /* 0x00000006ff007c0c */ /* 0x000fe2000bf25270 */
[----:B------:R-:W-:Y:S01]  /*0630*/  ULDC.64 UR6, c[0x0][0x230] ;  /* 0x00008c0000067ab9 */ /* 0x000fe20000000a00 */
[--C-:B--2---:R-:W-:Y:S02]  /*0640*/  HADD2.F32 R96, -RZ, R100.reuse.H0_H0 ;  /* 0x20000064ff607230 */ /* 0x104fe40000004100 */
[----:B------:R-:W-:Y:S02]  /*0650*/  HADD2.F32 R97, -RZ, R100.H1_H1 ;  /* 0x30000064ff617230 */ /* 0x000fe40000004100 */
[--C-:B------:R-:W-:Y:S02]  /*0660*/  HADD2.F32 R98, -RZ, R101.reuse.H0_H0 ;  /* 0x20000065ff627230 */ /* 0x100fe40000004100 */
[----:B------:R-:W-:-:S02]  /*0670*/  HADD2.F32 R99, -RZ, R101.H1_H1 ;  /* 0x30000065ff637230 */ /* 0x000fc40000004100 */
[--C-:B------:R-:W-:Y:S02]  /*0680*/  HADD2.F32 R100, -RZ, R102.reuse.H0_H0 ;  /* 0x20000066ff647230 */ /* 0x100fe40000004100 */
[----:B------:R-:W-:Y:S02]  /*0690*/  HADD2.F32 R101, -RZ, R102.H1_H1 ;  /* 0x30000066ff657230 */ /* 0x000fe40000004100 */
[----:B------:R-:W-:Y:S02]  /*06a0*/  HADD2.F32 R102, -RZ, R103.H0_H0 ;  /* 0x20000067ff667230 */ /* 0x000fe40000004100 */
[----:B---3--:R-:W-:Y:S02]  /*06b0*/  HADD2.F32 R139, -RZ, R10.H0_H0 ;  /* 0x2000000aff8b7230 */ /* 0x008fe40000004100 */
[----:B----4-:R-:W-:Y:S02]  /*06c0*/  HADD2.F32 R145, -RZ, R14.H0_H0 ;  /* 0x2000000eff917230 */ /* 0x010fe40000004100 */
[----:B------:R-:W-:-:S02]  /*06d0*/  HADD2.F32 R151, -RZ, R18.H0_H0 ;  /* 0x20000012ff977230 */ /* 0x000fc40000004100 */
[--C-:B------:R-:W-:Y:S02]  /*06e0*/  HADD2.F32 R157, -RZ, R22.reuse.H0_H0 ;  /* 0x20000016ff9d7230 */ /* 0x100fe40000004100 */
[----:B------:R-:W-:Y:S02]  /*06f0*/  HADD2.F32 R154, -RZ, R22.H1_H1 ;  /* 0x30000016ff9a7230 */ /* 0x000fe40000004100 */
        /* <DEDUP_REMOVED lines=33> */
[----:B------:R-:W-:-:S02]  /*0910*/  HADD2.F32 R10, -RZ, R10.H1_H1 ;  /* 0x3000000aff0a7230 */ /* 0x000fc40000004100 */
[--C-:B------:R-:W-:Y:S02]  /*0920*/  HADD2.F32 R141, -RZ, R12.reuse.H0_H0 ;  /* 0x2000000cff8d7230 */ /* 0x100fe40000004100 */
[----:B------:R-:W-:Y:S02]  /*0930*/  HADD2.F32 R140, -RZ, R12.H1_H1 ;  /* 0x3000000cff8c7230 */ /* 0x000fe40000004100 */
[--C-:B------:R-:W-:Y:S02]  /*0940*/  HADD2.F32 R143, -RZ, R13.reuse.H0_H0 ;  /* 0x2000000dff8f7230 */ /* 0x100fe40000004100 */
[----:B------:R-:W-:Y:S02]  /*0950*/  HADD2.F32 R142, -RZ, R13.H1_H1 ;  /* 0x3000000dff8e7230 */ /* 0x000fe40000004100 */
[----:B------:R-:W-:Y:S02]  /*0960*/  HADD2.F32 R14, -RZ, R14.H1_H1 ;  /* 0x3000000eff0e7230 */ /* 0x000fe40000004100 */
[----:B------:R-:W-:-:S02]  /*0970*/  HADD2.F32 R147, -RZ, R16.H0_H0 ;  /* 0x20000010ff937230 */ /* 0x000fc40000004100 */
[----:B------:R-:W-:Y:S02]  /*0980*/  HADD2.F32 R144, -RZ, R16.H1_H1 ;  /* 0x30000010ff907230 */ /* 0x000fe40000004100 */
[--C-:B------:R-:W-:Y:S02]  /*0990*/  HADD2.F32 R149, -RZ, R17.reuse.H0_H0 ;  /* 0x20000011ff957230 */ /* 0x100fe40000004100 */
[----:B------:R-:W-:Y:S02]  /*09a0*/  HADD2.F32 R146, -RZ, R17.H1_H1 ;  /* 0x30000011ff927230 */ /* 0x000fe40000004100 */
[----:B------:R-:W-:Y:S02]  /*09b0*/  HADD2.F32 R18, -RZ, R18.H1_H1 ;  /* 0x30000012ff127230 */ /* 0x000fe40000004100 */
[--C-:B------:R-:W-:Y:S02]  /*09c0*/  HADD2.F32 R153, -RZ, R20.reuse.H0_H0 ;  /* 0x20000014ff997230 */ /* 0x100fe40000004100 */
[----:B------:R-:W-:-:S02]  /*09d0*/  HADD2.F32 R148, -RZ, R20.H1_H1 ;  /* 0x30000014ff947230 */ /* 0x000fc40000004100 */
[--C-:B------:R-:W-:Y:S02]  /*09e0*/  HADD2.F32 R155, -RZ, R21.reuse.H0_H0 ;  /* 0x20000015ff9b7230 */ /* 0x100fe40000004100 */
[----:B------:R-:W-:Y:S02]  /*09f0*/  HADD2.F32 R150, -RZ, R21.H1_H1 ;  /* 0x30000015ff967230 */ /* 0x000fe40000004100 */
[----:B------:R-:W-:Y:S02]  /*0a00*/  HADD2.F32 R152, -RZ, R9.H1_H1 ;  /* 0x30000009ff987230 */ /* 0x000fe40000004100 */
[----:B------:R-:W-:-:S07]  /*0a10*/  HADD2.F32 R22, -RZ, R4.H1_H1 ;  /* 0x30000004ff167230 */ /* 0x000fce0000004100 */
.L_x_4891:
        /* <DEDUP_REMOVED lines=34> */
.L_x_4769:
[----:B-----5:R-:W-:-:S05]  /*0c40*/  HADD2.F32 R2, -RZ, R28.H0_H0 ;  /* 0x2000001cff027230 */ /* 0x020fca0000004100 */
[----:B------:R-:W-:Y:S01]  /*0c50*/  FMUL.FTZ R39, R2, UR8 ;  /* 0x0000000802277c20 */ /* 0x000fe20008410000 */
[----:B------:R-:W-:-:S03]  /*0c60*/  @P0 HADD2.F32 R2, -RZ, R24.H0_H0 ;  /* 0x20000018ff020230 */ /* 0x000fc60000004100 */
[----:B------:R-:W-:-:S04]  /*0c70*/  FMUL.FTZ R39, R96, R39 ;  /* 0x0000002760277220 */ /* 0x000fc80000410000 */
[----:B------:R-:W-:-:S07]  /*0c80*/  @P0 FADD.FTZ R39, R39, R2 ;  /* 0x0000000227270221 */ /* 0x000fce0000010000 */
.L_x_4770:
[----:B------:R-:W-:Y:S05]  /*0c90*/  BSYNC B0 ;  /* 0x0000000000007941 */ /* 0x000fea0003800000 */
.L_x_4768:
[----:B------:R-:W-:Y:S04]  /*0ca0*/  BSSY B0, `(.L_x_4771) ;  /* 0x000000b000007945 */ /* 0x000fe80003800000 */
[----:B------:R-:W-:Y:S05]  /*0cb0*/  @P3 BRA `(.L_x_4772) ;  /* 0x0000000000103947 */ /* 0x000fea0003800000 */
[----:B------:R-:W-:Y:S01]  /*0cc0*/  HFMA2.MMA R41, -RZ, RZ, 0, 0 ;  /* 0x00000000ff297435 */ /* 0x000fe200000001ff */
[----:B------:R-:W-:Y:S10]  /*0cd0*/  @!P0 BRA `(.L_x_4773) ;  /* 0x00000000001c8947 */ /* 0x000ff40003800000 */
[----:B-----5:R-:W-:Y:S01]  /*0ce0*/  HADD2.F32 R41, -RZ, R24.H1_H1 ;  /* 0x30000018ff297230 */ /* 0x020fe20000004100 */
[----:B------:R-:W-:Y:S06]  /*0cf0*/  BRA `(.L_x_4773) ;  /* 0x0000000000147947 */ /* 0x000fec0003800000 */
.L_x_4772:
[----:B-----5:R-:W-:Y:S02]  /*0d00*/  HADD2.F32 R2, -RZ, R28.H1_H1 ;  /* 0x3000001cff027230 */ /* 0x020fe40000004100 */
[----:B------:R-:W-:-:S03]  /*0d10*/  @P0 HADD2.F32 R12, -RZ, R24.H1_H1 ;  /* 0x30000018ff0c0230 */ /* 0x000fc60000004100 */
[----:B------:R-:W-:-:S04]  /*0d20*/  FMUL.FTZ R2, R2, UR8 ;  /* 0x0000000802027c20 */ /* 0x000fc80008410000 */
[----:B------:R-:W-:-:S04]  /*0d30*/  FMUL.FTZ R41, R97, R2 ;  /* 0x0000000261297220 */ /* 0x000fc80000410000 */
[----:B------:R-:W-:-:S07]  /*0d40*/  @P0 FADD.FTZ R41, R41, R12 ;  /* 0x0000000c29290221 */ /* 0x000fce0000010000 */
.L_x_4773:
[----:B------:R-:W-:Y:S05]  /*0d50*/  BSYNC B0 ;  /* 0x0000000000007941 */ /* 0x000fea0003800000 */
.L_x_4771:
[----:B------:R-:W-:Y:S04]  /*0d60*/  BSSY B0, `(.L_x_4774) ;  /* 0x000000b000007945 */ /* 0x000fe80003800000 */
[----:B------:R-:W-:Y:S05]  /*0d70*/  @P3 BRA `(.L_x_4775) ;  /* 0x0000000000103947 */ /* 0x000fea0003800000 */
[----:B------:R-:W-:Y:S01]  /*0d80*/  MOV R43, RZ ;  /* 0x000000ff002b7202 */ /* 0x000fe20000000f00 */
[----:B------:R-:W-:Y:S06]  /*0d90*/  @!P0 BRA `(.L_x_4776) ;  /* 0x00000000001c8947 */ /* 0x000fec0003800000 */
[----:B-----5:R-:W-:Y:S01]  /*0da0*/  HADD2.F32 R43, -RZ, R25.H0_H0 ;  /* 0x20000019ff2b7230 */ /* 0x020fe20000004100 */
[----:B------:R-:W-:Y:S06]  /*0db0*/  BRA `(.L_x_4776) ;  /* 0x0000000000147947 */ /* 0x000fec0003800000 */
.L_x_4775:
[----:B-----5:R-:W-:-:S05]  /*0dc0*/  HADD2.F32 R2, -RZ, R29.H0_H0 ;  /* 0x2000001dff027230 */ /* 0x020fca0000004100 */
[----:B------:R-:W-:Y:S01]  /*0dd0*/  FMUL.FTZ R43, R2, UR8 ;  /* 0x00000008022b7c20 */ /* 0x000fe20008410000 */
[----:B------:R-:W-:-:S03]  /*0de0*/  @P0 HADD2.F32 R2, -RZ, R25.H0_H0 ;  /* 0x20000019ff020230 */ /* 0x000fc60000004100 */
[----:B------:R-:W-:-:S04]  /*0df0*/  FMUL.FTZ R43, R98, R43 ;  /* 0x0000002b622b7220 */ /* 0x000fc80000410000 */
[----:B------:R-:W-:-:S07]  /*0e00*/  @P0 FADD.FTZ R43, R43, R2 ;  /* 0x000000022b2b0221 */ /* 0x000fce0000010000 */
.L_x_4776:
[----:B------:R-:W-:Y:S05]  /*0e10*/  BSYNC B0 ;  /* 0x0000000000007941 */ /* 0x000fea0003800000 */
.L_x_4774:
[----:B------:R-:W-:Y:S04]  /*0e20*/  BSSY B0, `(.L_x_4777) ;  /* 0x000000b000007945 */ /* 0x000fe80003800000 */
[----:B------:R-:W-:Y:S05]  /*0e30*/  @P3 BRA `(.L_x_4778) ;  /* 0x0000000000103947 */ /* 0x000fea0003800000 */
[----:B------:R-:W-:Y:S01]  /*0e40*/  HFMA2.MMA R45, -RZ, RZ, 0, 0 ;  /* 0x00000000ff2d7435 */ /* 0x000fe200000001ff */
[----:B------:R-:W-:Y:S10]  /*0e50*/  @!P0 BRA `(.L_x_4779) ;  /* 0x00000000001c8947 */ /* 0x000ff40003800000 */
[----:B-----5:R-:W-:Y:S01]  /*0e60*/  HADD2.F32 R45, -RZ, R25.H1_H1 ;  /* 0x30000019ff2d7230 */ /* 0x020fe20000004100 */
[----:B------:R-:W-:Y:S06]  /*0e70*/  BRA `(.L_x_4779) ;  /* 0x0000000000147947 */ /* 0x000fec0003800000 */
.L_x_4778:
[----:B-----5:R-:W-:Y:S02]  /*0e80*/  HADD2.F32 R2, -RZ, R29.H1_H1 ;  /* 0x3000001dff027230 */ /* 0x020fe40000004100 */
[----:B------:R-:W-:-:S03]  /*0e90*/  @P0 HADD2.F32 R12, -RZ, R25.H1_H1 ;  /* 0x30000019ff0c0230 */ /* 0x000fc60000004100 */
[----:B------:R-:W-:-:S04]  /*0ea0*/  FMUL.FTZ R2, R2, UR8 ;  /* 0x0000000802027c20 */ /* 0x000fc80008410000 */
[----:B------:R-:W-:-:S04]  /*0eb0*/  FMUL.FTZ R45, R99, R2 ;  /* 0x00000002632d7220 */ /* 0x000fc80000410000 */
[----:B------:R-:W-:-:S07]  /*0ec0*/  @P0 FADD.FTZ R45, R45, R12 ;  /* 0x0000000c2d2d0221 */ /* 0x000fce0000010000 */
.L_x_4779:
[----:B------:R-:W-:Y:S05]  /*0ed0*/  BSYNC B0 ;  /* 0x0000000000007941 */ /* 0x000fea0003800000 */
.L_x_4777:
[----:B------:R-:W-:Y:S04]  /*0ee0*/  BSSY B0, `(.L_x_4780) ;  /* 0x000000b000007945 */ /* 0x000fe80003800000 */
[----:B------:R-:W-:Y:S05]  /*0ef0*/  @P3 BRA `(.L_x_4781) ;  /* 0x0000000000103947 */ /* 0x000fea0003800000 */
[----:B------:R-:W-:Y:S01]  /*0f00*/  MOV R47, RZ ;  /* 0x000000ff002f7202 */ /* 0x000fe20000000f00 */
[----:B------:R-:W-:Y:S06]  /*0f10*/  @!P0 BRA `(.L_x_4782) ;  /* 0x00000000001c8947 */ /* 0x000fec0003800000 */
[----:B-----5:R-:W-:Y:S01]  /*0f20*/  HADD2.F32 R47, -RZ, R26.H0_H0 ;  /* 0x2000001aff2f7230 */ /* 0x020fe20000004100 */
[----:B------:R-:W-:Y:S06]  /*0f30*/  BRA `(.L_x_4782) ;  /* 0x0000000000147947 */ /* 0x000fec0003800000 */
.L_x_4781:
[----:B-----5:R-:W-:-:S05]  /*0f40*/  HADD2.F32 R2, -RZ, R30.H0_H0 ;  /* 0x2000001eff027230 */ /* 0x020fca0000004100 */
[----:B------:R-:W-:Y:S01]  /*0f50*/  FMUL.FTZ R47, R2, UR8 ;  /* 0x00000008022f7c20 */ /* 0x000fe20008410000 */
[----:B------:R-:W-:-:S03]  /*0f60*/  @P0 HADD2.F32 R2, -RZ, R26.H0_H0 ;  /* 0x2000001aff020230 */ /* 0x000fc60000004100 */
[----:B------:R-:W-:-:S04]  /*0f70*/  FMUL.FTZ R47, R100, R47 ;  /* 0x0000002f642f7220 */ /* 0x000fc80000410000 */
[----:B------:R-:W-:-:S07]  /*0f80*/  @P0 FADD.FTZ R47, R47, R2 ;  /* 0x000000022f2f0221 */ /* 0x000fce0000010000 */
.L_x_4782:
[----:B------:R-:W-:Y:S05]  /*0f90*/  BSYNC B0 ;  /* 0x0000000000007941 */ /* 0x000fea0003800000 */
.L_x_4780:
[----:B------:R-:W-:Y:S04]  /*0fa0*/  BSSY B0, `(.L_x_4783) ;  /* 0x000000b000007945 */ /* 0x000fe80003800000 */
[----:B------:R-:W-:Y:S05]  /*0fb0*/  @P3 BRA `(.L_x_4784) ;  /* 0x0000000000103947 */ /* 0x000fea0003800000 */
[----:B------:R-:W-:Y:S01]  /*0fc0*/  HFMA2.MMA R49, -RZ, RZ, 0, 0 ;  /* 0x00000000ff317435 */ /* 0x000fe200000001ff */
[----:B------:R-:W-:Y:S10]  /*0fd0*/  @!P0 BRA `(.L_x_4785) ;  /* 0x00000000001c8947 */ /* 0x000ff40003800000 */
[----:B-----5:R-:W-:Y:S01]  /*0fe0*/  HADD2.F32 R49, -RZ, R26.H1_H1 ;  /* 0x3000001aff317230 */ /* 0x020fe20000004100 */
[----:B------:R-:W-:Y:S06]  /*0ff0*/  BRA `(.L_x_4785) ;  /* 0x0000000000147947 */ /* 0x000fec0003800000 */
.L_x_4784:
[----:B-----5:R-:W-:Y:S02]  /*1000*/  HADD2.F32 R2, -RZ, R30.H1_H1 ;  /* 0x3000001eff027230 */ /* 0x020fe40000004100 */
[----:B------:R-:W-:-:S03]  /*1010*/  @P0 HADD2.F32 R12, -RZ, R26.H1_H1 ;  /* 0x3000001aff0c0230 */ /* 0x000fc60000004100 */
[----:B------:R-:W-:-:S04]  /*1020*/  FMUL.FTZ R2, R2, UR8 ;  /* 0x0000000802027c20 */ /* 0x000fc80008410000 */
[----:B------:R-:W-:-:S04]  /*1030*/  FMUL.FTZ R49, R101, R2 ;  /* 0x0000000265317220 */ /* 0x000fc80000410000 */
[----:B------:R-:W-:-:S07]  /*1040*/  @P0 FADD.FTZ R49, R49, R12 ;  /* 0x0000000c31310221 */ /* 0x000fce0000010000 */
.L_x_4785:
[----:B------:R-:W-:Y:S05]  /*1050*/  BSYNC B0 ;  /* 0x0000000000007941 */ /* 0x000fea0003800000 */
.L_x_4783:
[----:B------:R-:W-:Y:S04]  /*1060*/  BSSY B0, `(.L_x_4786) ;  /* 0x000000b000007945 */ /* 0x000fe80003800000 */
[----:B------:R-:W-:Y:S05]  /*1070*/  @P3 BRA `(.L_x_4787) ;  /* 0x0000000000103947 */ /* 0x000fea0003800000 */
[----:B------:R-:W-:Y:S01]  /*1080*/  MOV R51, RZ ;  /* 0x000000ff00337202 */ /* 0x000fe20000000f00 */
[----:B------:R-:W-:Y:S06]  /*1090*/  @!P0 BRA `(.L_x_4788) ;  /* 0x00000000001c8947 */ /* 0x000fec0003800000 */
[----:B-----5:R-:W-:Y:S01]  /*10a0*/  HADD2.F32 R51, -RZ, R27.H0_H0 ;  /* 0x2000001bff337230 */ /* 0x020fe20000004100 */
[----:B------:R-:W-:Y:S06]  /*10b0*/  BRA `(.L_x_4788) ;  /* 0x0000000000147947 */ /* 0x000fec0003800000 */
.L_x_4787:
[----:B-----5:R-:W-:-:S05]  /*10c0*/  HADD2.F32 R2, -RZ, R31.H0_H0 ;  /* 0x2000001fff027230 */ /* 0x020fca0000004100 */
[----:B------:R-:W-:Y:S01]  /*10d0*/  FMUL.FTZ R51, R2, UR8 ;  /* 0x0000000802337c20 */ /* 0x000fe20008410000 */
[----:B------:R-:W-:-:S03]  /*10e0*/  @P0 HADD2.F32 R2, -RZ, R27.H0_H0 ;  /* 0x2000001bff020230 */ /* 0x000fc60000004100 */
[----:B------:R-:W-:-:S04]  /*10f0*/  FMUL.FTZ R51, R102, R51 ;  /* 0x0000003366337220 */ /* 0x000fc80000410000 */
[----:B------:R-:W-:-:S07]  /*1100*/  @P0 FADD.FTZ R51, R51, R2 ;  /* 0x0000000233330221 */ /* 0x000fce0000010000 */
.L_x_4788:
[----:B------:R-:W-:Y:S05]  /*1110*/  BSYNC B0 ;  /* 0x0000000000007941 */ /* 0x000fea0003800000 */
.L_x_4786:
[----:B------:R-:W-:Y:S04]  /*1120*/  BSSY B0, `(.L_x_4789) ;  /* 0x000000b000007945 */ /* 0x000fe80003800000 */
[----:B------:R-:W-:Y:S05]  /*1130*/  @P3 BRA `(.L_x_4790) ;  /* 0x0000000000103947 */ /* 0x000fea0003800000 */
[----:B------:R-:W-:Y:S01]  /*1140*/  HFMA2.MMA R53, -RZ, RZ, 0, 0 ;  /* 0x00000000ff357435 */ /* 0x000fe200000001ff */
[----:B------:R-:W-:Y:S10]  /*1150*/  @!P0 BRA `(.L_x_4791) ;  /* 0x00000000001c8947 */ /* 0x000ff40003800000 */
[----:B-----5:R-:W-:Y:S01]  /*1160*/  HADD2.F32 R53, -RZ, R27.H1_H1 ;  /* 0x3000001bff357230 */ /* 0x020fe20000004100 */
[----:B------:R-:W-:Y:S06]  /*1170*/  BRA `(.L_x_4791) ;  /* 0x0000000000147947 */ /* 0x000fec0003800000 */
.L_x_4790:
[----:B-----5:R-:W-:Y:S02]  /*1180*/  HADD2.F32 R2, -RZ, R31.H1_H1 ;  /* 0x3000001fff027230 */ /* 0x020fe40000004100 */
[----:B------:R-:W-:-:S03]  /*1190*/  @P0 HADD2.F32 R12, -RZ, R27.H1_H1 ;  /* 0x3000001bff0c0230 */ /* 0x000fc60000004100 */
[----:B------:R-:W-:-:S04]  /*11a0*/  FMUL.FTZ R2, R2, UR8 ;  /* 0x0000000802027c20 */ /* 0x000fc80008410000 */
[----:B------:R-:W-:-:S04]  /*11b0*/  FMUL.FTZ R53, R103, R2 ;  /* 0x0000000267357220 */ /* 0x000fc80000410000 */
[----:B------:R-:W-:-:S07]  /*11c0*/  @P0 FADD.FTZ R53, R53, R12 ;  /* 0x0000000c35350221 */ /* 0x000fce0000010000 */
.L_x_4791:
[----:B------:R-:W-:Y:S05]  /*11d0*/  BSYNC B0 ;  /* 0x0000000000007941 */ /* 0x000fea0003800000 */
.L_x_4789:
        /* <DEDUP_REMOVED lines=21> */
.L_x_4793:
[----:B0----5:R-:W-:-:S05]  /*1330*/  HADD2.F32 R12, -RZ, R28.H0_H0 ;  /* 0x2000001cff0c7230 */ /* 0x021fca0000004100 */
[----:B------:R-:W-:Y:S01]  /*1340*/  FMUL.FTZ R163, R12, UR8 ;  /* 0x000000080ca37c20 */ /* 0x000fe20008410000 */
[----:B------:R-:W-:-:S03]  /*1350*/  @P0 HADD2.F32 R12, -RZ, R24.H0_H0 ;  /* 0x20000018ff0c0230 */ /* 0x000fc60000004100 */
[----:B------:R-:W-:-:S04]  /*1360*/  FMUL.FTZ R163, R104, R163 ;  /* 0x000000a368a37220 */ /* 0x000fc80000410000 */
[----:B------:R-:W-:-:S07]  /*1370*/  @P0 FADD.FTZ R163, R12, R163 ;  /* 0x000000a30ca30221 */ /* 0x000fce0000010000 */
.L_x_4794:
[----:B------:R-:W-:Y:S05]  /*1380*/  BSYNC B0 ;  /* 0x0000000000007941 */ /* 0x000fea0003800000 */
.L_x_4792:
[----:B------:R-:W-:Y:S04]  /*1390*/  BSSY B0, `(.L_x_4795) ;  /* 0x000000b000007945 */ /* 0x000fe80003800000 */
[----:B------:R-:W-:Y:S05]  /*13a0*/  @P3 BRA `(.L_x_4796) ;  /* 0x0000000000103947 */ /* 0x000fea0003800000 */
[----:B------:R-:W-:Y:S01]  /*13b0*/  HFMA2.MMA R165, -RZ, RZ, 0, 0 ;  /* 0x00000000ffa57435 */ /* 0x000fe200000001ff */
[----:B------:R-:W-:Y:S10]  /*13c0*/  @!P0 BRA `(.L_x_4797) ;  /* 0x00000000001c8947 */ /* 0x000ff40003800000 */
[----:B-----5:R-:W-:Y:S01]  /*13d0*/  HADD2.F32 R165, -RZ, R24.H1_H1 ;  /* 0x30000018ffa57230 */ /* 0x020fe20000004100 */
[----:B------:R-:W-:Y:S06]  /*13e0*/  BRA `(.L_x_4797) ;  /* 0x0000000000147947 */ /* 0x000fec0003800000 */
.L_x_4796:
[----:B0----5:R-:W-:-:S05]  /*13f0*/  HADD2.F32 R12, -RZ, R28.H1_H1 ;  /* 0x3000001cff0c7230 */ /* 0x021fca0000004100 */
[----:B------:R-:W-:Y:S01]  /*1400*/  FMUL.FTZ R165, R12, UR8 ;  /* 0x000000080ca57c20 */ /* 0x000fe20008410000 */
[----:B------:R-:W-:-:S03]  /*1410*/  @P0 HADD2.F32 R12, -RZ, R24.H1_H1 ;  /* 0x30000018ff0c0230 */ /* 0x000fc60000004100 */
[----:B------:R-:W-:-:S04]  /*1420*/  FMUL.FTZ R165, R106, R165 ;  /* 0x000000a56aa57220 */ /* 0x000fc80000410000 */
[----:B------:R-:W-:-:S07]  /*1430*/  @P0 FADD.FTZ R165, R12, R165 ;  /* 0x000000a50ca50221 */ /* 0x000fce0000010000 */
.L_x_4797:
[----:B------:R-:W-:Y:S05]  /*1440*/  BSYNC B0 ;  /* 0x0000000000007941 */ /* 0x000fea0003800000 */
.L_x_4795:
[----:B------:R-:W-:Y:S04]  /*1450*/  BSSY B0, `(.L_x_4798) ;  /* 0x000000b000007945 */ /* 0x000fe80003800000 */
[----:B------:R-:W-:Y:S05]  /*1460*/  @P3 BRA `(.L_x_4799) ;  /* 0x0000000000103947 */ /* 0x000fea0003800000 */
[----:B------:R-:W-:Y:S01]  /*1470*/  MOV R167, RZ ;  /* 0x000000ff00a77202 */ /* 0x000fe20000000f00 */
[----:B------:R-:W-:Y:S06]  /*1480*/  @!P0 BRA `(.L_x_4800) ;  /* 0x00000000001c8947 */ /* 0x000fec0003800000 */
[----:B-----5:R-:W-:Y:S01]  /*1490*/  HADD2.F32 R167, -RZ, R25.H0_H0 ;  /* 0x20000019ffa77230 */ /* 0x020fe20000004100 */
[----:B------:R-:W-:Y:S06]  /*14a0*/  BRA `(.L_x_4800) ;  /* 0x0000000000147947 */ /* 0x000fec0003800000 */
.L_x_4799:
[----:B0----5:R-:W-:Y:S02]  /*14b0*/  HADD2.F32 R12, -RZ, R29.H0_H0 ;  /* 0x2000001dff0c7230 */ /* 0x021fe40000004100 */
[----:B------:R-:W-:-:S03]  /*14c0*/  @P0 HADD2.F32 R16, -RZ, R25.H0_H0 ;  /* 0x20000019ff100230 */ /* 0x000fc60000004100 */
[----:B------:R-:W-:-:S04]  /*14d0*/  FMUL.FTZ R12, R12, UR8 ;  /* 0x000000080c0c7c20 */ /* 0x000fc80008410000 */
[----:B------:R-:W-:-:S04]  /*14e0*/  FMUL.FTZ R167, R105, R12 ;  /* 0x0000000c69a77220 */ /* 0x000fc80000410000 */
[----:B------:R-:W-:-:S07]  /*14f0*/  @P0 FADD.FTZ R167, R16, R167 ;  /* 0x000000a710a70221 */ /* 0x000fce0000010000 */
.L_x_4800:
[----:B------:R-:W-:Y:S05]  /*1500*/  BSYNC B0 ;  /* 0x0000000000007941 */ /* 0x000fea0003800000 */
.L_x_4798:
[----:B------:R-:W-:Y:S04]  /*1510*/  BSSY B0, `(.L_x_4801) ;  /* 0x000000b000007945 */ /* 0x000fe80003800000 */
[----:B------:R-:W-:Y:S05]  /*1520*/  @P3 BRA `(.L_x_4802) ;  /* 0x0000000000103947 */ /* 0x000fea0003800000 */
[----:B------:R-:W-:Y:S01]  /*1530*/  HFMA2.MMA R169, -RZ, RZ, 0, 0 ;  /* 0x00000000ffa97435 */ /* 0x000fe200000001ff */
[----:B------:R-:W-:Y:S10]  /*1540*/  @!P0 BRA `(.L_x_4803) ;  /* 0x00000000001c8947 */ /* 0x000ff40003800000 */
[----:B-----5:R-:W-:Y:S01]  /*1550*/  HADD2.F32 R169, -RZ, R25.H1_H1 ;  /* 0x30000019ffa97230 */ /* 0x020fe20000004100 */
[----:B------:R-:W-:Y:S06]  /*1560*/  BRA `(.L_x_4803) ;  /* 0x0000000000147947 */ /* 0x000fec0003800000 */
.L_x_4802:
[----:B0----5:R-:W-:-:S05]  /*1570*/  HADD2.F32 R12, -RZ, R29.H1_H1 ;  /* 0x3000001dff0c7230 */ /* 0x021fca0000004100 */
[----:B------:R-:W-:Y:S01]  /*1580*/  FMUL.FTZ R169, R12, UR8 ;  /* 0x000000080ca97c20 */ /* 0x000fe20008410000 */
[----:B------:R-:W-:-:S03]  /*1590*/  @P0 HADD2.F32 R12, -RZ, R25.H1_H1 ;  /* 0x30000019ff0c0230 */ /* 0x000fc60000004100 */
[----:B------:R-:W-:-:S04]  /*15a0*/  FMUL.FTZ R169, R108, R169 ;  /* 0x000000a96ca97220 */ /* 0x000fc80000410000 */
[----:B------:R-:W-:-:S07]  /*15b0*/  @P0 FADD.FTZ R169, R12, R169 ;  /* 0x000000a90ca90221 */ /* 0x000fce0000010000 */
.L_x_4803:
[----:B------:R-:W-:Y:S05]  /*15c0*/  BSYNC B0 ;  /* 0x0000000000007941 */ /* 0x000fea0003800000 */
.L_x_4801:
[----:B------:R-:W-:Y:S04]  /*15d0*/  BSSY B0, `(.L_x_4804) ;  /* 0x000000b000007945 */ /* 0x000fe80003800000 */
[----:B------:R-:W-:Y:S05]  /*15e0*/  @P3 BRA `(.L_x_4805) ;  /* 0x0000000000103947 */ /* 0x000fea0003800000 */
[----:B------:R-:W-:Y:S01]  /*15f0*/  MOV R171, RZ ;  /* 0x000000ff00ab7202 */ /* 0x000fe20000000f00 */
[----:B------:R-:W-:Y:S06]  /*1600*/  @!P0 BRA `(.L_x_4806) ;  /* 0x00000000001c8947 */ /* 0x000fec0003800000 */
[----:B-----5:R-:W-:Y:S01]  /*1610*/  HADD2.F32 R171, -RZ, R26.H0_H0 ;  /* 0x2000001affab7230 */ /* 0x020fe20000004100 */
[----:B------:R-:W-:Y:S06]  /*1620*/  BRA `(.L_x_4806) ;  /* 0x0000000000147947 */ /* 0x000fec0003800000 */
.L_x_4805:
[----:B0----5:R-:W-:Y:S02]  /*1630*/  HADD2.F32 R12, -RZ, R30.H0_H0 ;  /* 0x2000001eff0c7230 */ /* 0x021fe40000004100 */
[----:B------:R-:W-:-:S03]  /*1640*/  @P0 HADD2.F32 R16, -RZ, R26.H0_H0 ;  /* 0x2000001aff100230 */ /* 0x000fc60000004100 */
[----:B------:R-:W-:-:S04]  /*1650*/  FMUL.FTZ R12, R12, UR8 ;  /* 0x000000080c0c7c20 */ /* 0x000fc80008410000 */
[----:B------:R-:W-:-:S04]  /*1660*/  FMUL.FTZ R171, R107, R12 ;  /* 0x0000000c6bab7220 */ /* 0x000fc80000410000 */
[----:B------:R-:W-:-:S07]  /*1670*/  @P0 FADD.FTZ R171, R16, R171 ;  /* 0x000000ab10ab0221 */ /* 0x000fce0000010000 */
.L_x_4806:
[----:B------:R-:W-:Y:S05]  /*1680*/  BSYNC B0 ;  /* 0x0000000000007941 */ /* 0x000fea0003800000 */
.L_x_4804:
[----:B------:R-:W-:Y:S04]  /*1690*/  BSSY B0, `(.L_x_4807) ;  /* 0x000000b000007945 */ /* 0x000fe80003800000 */
[----:B------:R-:W-:Y:S05]  /*16a0*/  @P3 BRA `(.L_x_4808) ;  /* 0x0000000000103947 */ /* 0x000fea0003800000 */
[----:B------:R-:W-:Y:S01]  /*16b0*/  HFMA2.MMA R173, -RZ, RZ, 0, 0 ;  /* 0x00000000ffad7435 */ /* 0x000fe200000001ff */
[----:B------:R-:W-:Y:S10]  /*16c0*/  @!P0 BRA `(.L_x_4809) ;  /* 0x00000000001c8947 */ /* 0x000ff40003800000 */
[----:B-----5:R-:W-:Y:S01]  /*16d0*/  HADD2.F32 R173, -RZ, R26.H1_H1 ;  /* 0x3000001affad7230 */ /* 0x020fe20000004100 */
[----:B------:R-:W-:Y:S06]  /*16e0*/  BRA `(.L_x_4809) ;  /* 0x0000000000147947 */ /* 0x000fec0003800000 */
.L_x_4808:
[----:B0----5:R-:W-:-:S05]  /*16f0*/  HADD2.F32 R12, -RZ, R30.H1_H1 ;  /* 0x3000001eff0c7230 */ /* 0x021fca0000004100 */
[----:B------:R-:W-:Y:S01]  /*1700*/  FMUL.FTZ R173, R12, UR8 ;  /* 0x000000080cad7c20 */ /* 0x000fe20008410000 */
[----:B------:R-:W-:-:S03]  /*1710*/  @P0 HADD2.F32 R12, -RZ, R26.H1_H1 ;  /* 0x3000001aff0c0230 */ /* 0x000fc60000004100 */
[----:B------:R-:W-:-:S04]  /*1720*/  FMUL.FTZ R173, R110, R173 ;  /* 0x000000ad6ead7220 */ /* 0x000fc80000410000 */
[----:B------:R-:W-:-:S07]  /*1730*/  @P0 FADD.FTZ R173, R12, R173 ;  /* 0x000000ad0cad0221 */ /* 0x000fce0000010000 */
.L_x_4809:
[----:B------:R-:W-:Y:S05]  /*1740*/  BSYNC B0 ;  /* 0x0000000000007941 */ /* 0x000fea0003800000 */
.L_x_4807:
[----:B------:R-:W-:Y:S04]  /*1750*/  BSSY B0, `(.L_x_4810) ;  /* 0x000000b000007945 */ /* 0x000fe80003800000 */
[----:B------:R-:W-:Y:S05]  /*1760*/  @P3 BRA `(.L_x_4811) ;  /* 0x0000000000103947 */ /* 0x000fea0003800000 */
[----:B------:R-:W-:Y:S01]  /*1770*/  MOV R175, RZ ;  /* 0x000000ff00af7202 */ /* 0x000fe20000000f00 */
[----:B------:R-:W-:Y:S06]  /*1780*/  @!P0 BRA `(.L_x_4812) ;  /* 0x00000000001c8947 */ /* 0x000fec0003800000 */
[----:B-----5:R-:W-:Y:S01]  /*1790*/  HADD2.F32 R175, -RZ, R27.H0_H0 ;  /* 0x2000001bffaf7230 */ /* 0x020fe20000004100 */
[----:B------:R-:W-:Y:S06]  /*17a0*/  BRA `(.L_x_4812) ;  /* 0x0000000000147947 */ /* 0x000fec0003800000 */
.L_x_4811:
[----:B0----5:R-:W-:Y:S02]  /*17b0*/  HADD2.F32 R12, -RZ, R31.H0_H0 ;  /* 0x2000001fff0c7230 */ /* 0x021fe40000004100 */
[----:B------:R-:W-:-:S03]  /*17c0*/  @P0 HADD2.F32 R16, -RZ, R27.H0_H0 ;  /* 0x2000001bff100230 */ /* 0x000fc60000004100 */
[----:B------:R-:W-:-:S04]  /*17d0*/  FMUL.FTZ R12, R12, UR8 ;  /* 0x000000080c0c7c20 */ /* 0x000fc80008410000 */
[----:B------:R-:W-:-:S04]  /*17e0*/  FMUL.FTZ R175, R109, R12 ;  /* 0x0000000c6daf7220 */ /* 0x000fc80000410000 */
[----:B------:R-:W-:-:S07]  /*17f0*/  @P0 FADD.FTZ R175, R16, R175 ;  /* 0x000000af10af0221 */ /* 0x000fce0000010000 */
.L_x_4812:
[----:B------:R-:W-:Y:S05]  /*1800*/  BSYNC B0 ;  /* 0x0000000000007941 */ /* 0x000fea0003800000 */
.L_x_4810:
[----:B------:R-:W-:Y:S04]  /*1810*/  BSSY B0, `(.L_x_4813) ;  /* 0x000000b000007945 */ /* 0x000fe80003800000 */
[----:B------:R-:W-:Y:S05]  /*1820*/  @P3 BRA `(.L_x_4814) ;  /* 0x0000000000103947 */ /* 0x000fea0003800000 */
[----:B------:R-:W-:Y:S01]  /*1830*/  HFMA2.MMA R177, -RZ, RZ, 0, 0 ;  /* 0x00000000ffb17435 */ /* 0x000fe200000001ff */
[----:B------:R-:W-:Y:S10]  /*1840*/  @!P0 BRA `(.L_x_4815) ;  /* 0x00000000001c8947 */ /* 0x000ff40003800000 */
[----:B-----5:R-:W-:Y:S01]  /*1850*/  HADD2.F32 R177, -RZ, R27.H1_H1 ;  /* 0x3000001bffb17230 */ /* 0x020fe20000004100 */
[----:B------:R-:W-:Y:S06]  /*1860*/  BRA `(.L_x_4815) ;  /* 0x0000000000147947 */ /* 0x000fec0003800000 */
.L_x_4814:
[----:B0----5:R-:W-:-:S05]  /*1870*/  HADD2.F32 R12, -RZ, R31.H1_H1 ;  /* 0x3000001fff0c7230 */ /* 0x021fca0000004100 */
[----:B------:R-:W-:Y:S01]  /*1880*/  FMUL.FTZ R177, R12, UR8 ;  /* 0x000000080cb17c20 */ /* 0x000fe20008410000 */
[----:B------:R-:W-:-:S03]  /*1890*/  @P0 HADD2.F32 R12, -RZ, R27.H1_H1 ;  /* 0x3000001bff0c0230 */ /* 0x000fc60000004100 */
[----:B------:R-:W-:-:S04]  /*18a0*/  FMUL.FTZ R177, R112, R177 ;  /* 0x000000b170b17220 */ /* 0x000fc80000410000 */
[----:B------:R-:W-:-:S07]  /*18b0*/  @P0 FADD.FTZ R177, R12, R177 ;  /* 0x000000b10cb10221 */ /* 0x000fce0000010000 */
.L_x_4815:
[----:B------:R-:W-:Y:S05]  /*18c0*/  BSYNC B0 ;  /* 0x0000000000007941 */ /* 0x000fea0003800000 */
.L_x_4813:
        /* <DEDUP_REMOVED lines=20> */
.L_x_4817:
[----:B--2--5:R-:W-:Y:S02]  /*1a10*/  HADD2.F32 R12, -RZ, R28.H0_H0 ;  /* 0x2000001cff0c7230 */ /* 0x024fe40000004100 */
[----:B------:R-:W-:-:S03]  /*1a20*/  @P0 HADD2.F32 R16, -RZ, R24.H0_H0 ;  /* 0x20000018ff100230 */ /* 0x000fc60000004100 */
[----:B------:R-:W-:-:S04]  /*1a30*/  FMUL.FTZ R12, R12, UR8 ;  /* 0x000000080c0c7c20 */ /* 0x000fc80008410000 */
[----:B------:R-:W-:-:S04]  /*1a40*/  FMUL.FTZ R179, R111, R12 ;  /* 0x0000000c6fb37220 */ /* 0x000fc80000410000 */
[----:B------:R-:W-:-:S07]  /*1a50*/  @P0 FADD.FTZ R179, R16, R179 ;  /* 0x000000b310b30221 */ /* 0x000fce0000010000 */
.L_x_4818:
[----:B------:R-:W-:Y:S05]  /*1a60*/  BSYNC B0 ;  /* 0x0000000000007941 */ /* 0x000fea0003800000 */
.L_x_4816:
[----:B------:R-:W-:Y:S04]  /*1a70*/  BSSY B0, `(.L_x_4819) ;  /* 0x000000b000007945 */ /* 0x000fe80003800000 */
[----:B------:R-:W-:Y:S05]  /*1a80*/  @P3 BRA `(.L_x_4820) ;  /* 0x0000000000103947 */ /* 0x000fea0003800000 */
[----:B------:R-:W-:Y:S01]  /*1a90*/  HFMA2.MMA R181, -RZ, RZ, 0, 0 ;  /* 0x00000000ffb57435 */ /* 0x000fe200000001ff */
[----:B------:R-:W-:Y:S10]  /*1aa0*/  @!P0 BRA `(.L_x_4821) ;  /* 0x00000000001c8947 */ /* 0x000ff40003800000 */
[----:B-----5:R-:W-:Y:S01]  /*1ab0*/  HADD2.F32 R181, -RZ, R24.H1_H1 ;  /* 0x30000018ffb57230 */ /* 0x020fe20000004100 */
[----:B------:R-:W-:Y:S06]  /*1ac0*/  BRA `(.L_x_4821) ;  /* 0x0000000000147947 */ /* 0x000fec0003800000 */
.L_x_4820:
[----:B--2--5:R-:W-:-:S05]  /*1ad0*/  HADD2.F32 R12, -RZ, R28.H1_H1 ;  /* 0x3000001cff0c7230 */ /* 0x024fca0000004100 */
[----:B------:R-:W-:Y:S01]  /*1ae0*/  FMUL.FTZ R181, R12, UR8 ;  /* 0x000000080cb57c20 */ /* 0x000fe20008410000 */
[----:B------:R-:W-:-:S03]  /*1af0*/  @P0 HADD2.F32 R12, -RZ, R24.H1_H1 ;  /* 0x30000018ff0c0230 */ /* 0x000fc60000004100 */
[----:B------:R-:W-:-:S04]  /*1b00*/  FMUL.FTZ R181, R114, R181 ;  /* 0x000000b572b57220 */ /* 0x000fc80000410000 */
[----:B------:R-:W-:-:S07]  /*1b10*/  @P0 FADD.FTZ R181, R12, R181 ;  /* 0x000000b50cb50221 */ /* 0x000fce0000010000 */
.L_x_4821:
[----:B------:R-:W-:Y:S05]  /*1b20*/  BSYNC B0 ;  /* 0x0000000000007941 */ /* 0x000fea0003800000 */
.L_x_4819:
[----:B------:R-:W-:Y:S04]  /*1b30*/  BSSY B0, `(.L_x_4822) ;  /* 0x000000b000007945 */ /* 0x000fe80003800000 */
[----:B------:R-:W-:Y:S05]  /*1b40*/  @P3 BRA `(.L_x_4823) ;  /* 0x0000000000103947 */ /* 0x000fea0003800000 */
[----:B------:R-:W-:Y:S01]  /*1b50*/  MOV R183, RZ ;  /* 0x000000ff00b77202 */ /* 0x000fe20000000f00 */
[----:B------:R-:W-:Y:S06]  /*1b60*/  @!P0 BRA `(.L_x_4824) ;  /* 0x00000000001c8947 */ /* 0x000fec0003800000 */
[----:B-----5:R-:W-:Y:S01]  /*1b70*/  HADD2.F32 R183, -RZ, R25.H0_H0 ;  /* 0x20000019ffb77230 */ /* 0x020fe20000004100 */
[----:B------:R-:W-:Y:S06]  /*1b80*/  BRA `(.L_x_4824) ;  /* 0x0000000000147947 */ /* 0x000fec0003800000 */
.L_x_4823:
[----:B--2--5:R-:W-:Y:S02]  /*1b90*/  HADD2.F32 R12, -RZ, R29.H0_H0 ;  /* 0x2000001dff0c7230 */ /* 0x024fe40000004100 */
[----:B------:R-:W-:-:S03]  /*1ba0*/  @P0 HADD2.F32 R16, -RZ, R25.H0_H0 ;  /* 0x20000019ff100230 */ /* 0x000fc60000004100 */
[----:B------:R-:W-:-:S04]  /*1bb0*/  FMUL.FTZ R12, R12, UR8 ;  /* 0x000000080c0c7c20 */ /* 0x000fc80008410000 */
[----:B------:R-:W-:-:S04]  /*1bc0*/  FMUL.FTZ R183, R113, R12 ;  /* 0x0000000c71b77220 */ /* 0x000fc80000410000 */
[----:B------:R-:W-:-:S07]  /*1bd0*/  @P0 FADD.FTZ R183, R16, R183 ;  /* 0x000000b710b70221 */ /* 0x000fce0000010000 */
.L_x_4824:
[----:B------:R-:W-:Y:S05]  /*1be0*/  BSYNC B0 ;  /* 0x0000000000007941 */ /* 0x000fea0003800000 */
.L_x_4822:
[----:B------:R-:W-:Y:S04]  /*1bf0*/  BSSY B0, `(.L_x_4825) ;  /* 0x000000b000007945 */ /* 0x000fe80003800000 */
[----:B------:R-:W-:Y:S05]  /*1c00*/  @P3 BRA `(.L_x_4826) ;  /* 0x0000000000103947 */ /* 0x000fea0003800000 */
[----:B------:R-:W-:Y:S01]  /*1c10*/  HFMA2.MMA R185, -RZ, RZ, 0, 0 ;  /* 0x00000000ffb97435 */ /* 0x000fe200000001ff */
[----:B------:R-:W-:Y:S10]  /*1c20*/  @!P0 BRA `(.L_x_4827) ;  /* 0x00000000001c8947 */ /* 0x000ff40003800000 */
[----:B-----5:R-:W-:Y:S01]  /*1c30*/  HADD2.F32 R185, -RZ, R25.H1_H1 ;  /* 0x30000019ffb97230 */ /* 0x020fe20000004100 */
[----:B------:R-:W-:Y:S06]  /*1c40*/  BRA `(.L_x_4827) ;  /* 0x0000000000147947 */ /* 0x000fec0003800000 */
.L_x_4826:
[----:B--2--5:R-:W-:Y:S02]  /*1c50*/  HADD2.F32 R12, -RZ, R29.H1_H1 ;  /* 0x3000001dff0c7230 */ /* 0x024fe40000004100 */
[----:B------:R-:W-:-:S03]  /*1c60*/  @P0 HADD2.F32 R16, -RZ, R25.H1_H1 ;  /* 0x30000019ff100230 */ /* 0x000fc60000004100 */
[----:B------:R-:W-:-:S04]  /*1c70*/  FMUL.FTZ R12, R12, UR8 ;  /* 0x000000080c0c7c20 */ /* 0x000fc80008410000 */
[----:B------:R-:W-:-:S04]  /*1c80*/  FMUL.FTZ R185, R115, R12 ;  /* 0x0000000c73b97220 */ /* 0x000fc80000410000 */
[----:B------:R-:W-:-:S07]  /*1c90*/  @P0 FADD.FTZ R185, R16, R185 ;  /* 0x000000b910b90221 */ /* 0x000fce0000010000 */
.L_x_4827:
[----:B------:R-:W-:Y:S05]  /*1ca0*/  BSYNC B0 ;  /* 0x0000000000007941 */ /* 0x000fea0003800000 */
.L_x_4825:
[----:B------:R-:W-:Y:S04]  /*1cb0*/  BSSY B0, `(.L_x_4828) ;  /* 0x000000b000007945 */ /* 0x000fe80003800000 */
[----:B------:R-:W-:Y:S05]  /*1cc0*/  @P3 BRA `(.L_x_4829) ;  /* 0x0000000000103947 */ /* 0x000fea0003800000 */
[----:B------:R-:W-:Y:S01]  /*1cd0*/  MOV R187, RZ ;  /* 0x000000ff00bb7202 */ /* 0x000fe20000000f00 */
[----:B------:R-:W-:Y:S06]  /*1ce0*/  @!P0 BRA `(.L_x_4830) ;  /* 0x00000000001c8947 */ /* 0x000fec0003800000 */
[----:B-----5:R-:W-:Y:S01]  /*1cf0*/  HADD2.F32 R187, -RZ, R26.H0_H0 ;  /* 0x2000001affbb7230 */ /* 0x020fe20000004100 */
[----:B------:R-:W-:Y:S06]  /*1d00*/  BRA `(.L_x_4830) ;  /* 0x0000000000147947 */ /* 0x000fec0003800000 */
.L_x_4829:
[----:B--2--5:R-:W-:-:S05]  /*1d10*/  HADD2.F32 R12, -RZ, R30.H0_H0 ;  /* 0x2000001eff0c7230 */ /* 0x024fca0000004100 */
[----:B------:R-:W-:Y:S01]  /*1d20*/  FMUL.FTZ R187, R12, UR8 ;  /* 0x000000080cbb7c20 */ /* 0x000fe20008410000 */
[----:B------:R-:W-:-:S03]  /*1d30*/  @P0 HADD2.F32 R12, -RZ, R26.H0_H0 ;  /* 0x2000001aff0c0230 */ /* 0x000fc60000004100 */
[----:B------:R-:W-:-:S04]  /*1d40*/  FMUL.FTZ R187, R116, R187 ;  /* 0x000000bb74bb7220 */ /* 0x000fc80000410000 */
[----:B------:R-:W-:-:S07]  /*1d50*/  @P0 FADD.FTZ R187, R12, R187 ;  /* 0x000000bb0cbb0221 */ /* 0x000fce0000010000 */
.L_x_4830:
[----:B------:R-:W-:Y:S05]  /*1d60*/  BSYNC B0 ;  /* 0x0000000000007941 */ /* 0x000fea0003800000 */
.L_x_4828:
[----:B------:R-:W-:Y:S04]  /*1d70*/  BSSY B0, `(.L_x_4831) ;  /* 0x000000b000007945 */ /* 0x000fe80003800000 */
[----:B------:R-:W-:Y:S05]  /*1d80*/  @P3 BRA `(.L_x_4832) ;  /* 0x0000000000103947 */ /* 0x000fea0003800000 */
[----:B------:R-:W-:Y:S01]  /*1d90*/  HFMA2.MMA R189, -RZ, RZ, 0, 0 ;  /* 0x00000000ffbd7435 */ /* 0x000fe200000001ff */
[----:B------:R-:W-:Y:S10]  /*1da0*/  @!P0 BRA `(.L_x_4833) ;  /* 0x00000000001c8947 */ /* 0x000ff40003800000 */
[----:B-----5:R-:W-:Y:S01]  /*1db0*/  HADD2.F32 R189, -RZ, R26.H1_H1 ;  /* 0x3000001affbd7230 */ /* 0x020fe20000004100 */
[----:B------:R-:W-:Y:S06]  /*1dc0*/  BRA `(.L_x_4833) ;  /* 0x0000000000147947 */ /* 0x000fec0003800000 */
.L_x_4832:
[----:B--2--5:R-:W-:Y:S02]  /*1dd0*/  HADD2.F32 R12, -RZ, R30.H1_H1 ;  /* 0x3000001eff0c7230 */ /* 0x024fe40000004100 */
[----:B------:R-:W-:-:S03]  /*1de0*/  @P0 HADD2.F32 R16, -RZ, R26.H1_H1 ;  /* 0x3000001aff100230 */ /* 0x000fc60000004100 */
[----:B------:R-:W-:-:S04]  /*1df0*/  FMUL.FTZ R12, R12, UR8 ;  /* 0x000000080c0c7c20 */ /* 0x000fc80008410000 */
[----:B------:R-:W-:-:S04]  /*1e00*/  FMUL.FTZ R189, R117, R12 ;  /* 0x0000000c75bd7220 */ /* 0x000fc80000410000 */
[----:B------:R-:W-:-:S07]  /*1e10*/  @P0 FADD.FTZ R189, R16, R189 ;  /* 0x000000bd10bd0221 */ /* 0x000fce0000010000 */
.L_x_4833:
[----:B------:R-:W-:Y:S05]  /*1e20*/  BSYNC B0 ;  /* 0x0000000000007941 */ /* 0x000fea0003800000 */
.L_x_4831:
[----:B------:R-:W-:Y:S04]  /*1e30*/  BSSY B0, `(.L_x_4834) ;  /* 0x000000b000007945 */ /* 0x000fe80003800000 */
[----:B------:R-:W-:Y:S05]  /*1e40*/  @P3 BRA `(.L_x_4835) ;  /* 0x0000000000103947 */ /* 0x000fea0003800000 */
[----:B------:R-:W-:Y:S01]  /*1e50*/  MOV R191, RZ ;  /* 0x000000ff00bf7202 */ /* 0x000fe20000000f00 */
[----:B------:R-:W-:Y:S06]  /*1e60*/  @!P0 BRA `(.L_x_4836) ;  /* 0x00000000001c8947 */ /* 0x000fec0003800000 */
[----:B-----5:R-:W-:Y:S01]  /*1e70*/  HADD2.F32 R191, -RZ, R27.H0_H0 ;  /* 0x2000001bffbf7230 */ /* 0x020fe20000004100 */
[----:B------:R-:W-:Y:S06]  /*1e80*/  BRA `(.L_x_4836) ;  /* 0x0000000000147947 */ /* 0x000fec0003800000 */
.L_x_4835:
[----:B--2--5:R-:W-:-:S05]  /*1e90*/  HADD2.F32 R12, -RZ, R31.H0_H0 ;  /* 0x2000001fff0c7230 */ /* 0x024fca0000004100 */
[----:B------:R-:W-:Y:S01]  /*1ea0*/  FMUL.FTZ R191, R12, UR8 ;  /* 0x000000080cbf7c20 */ /* 0x000fe20008410000 */
[----:B------:R-:W-:-:S03]  /*1eb0*/  @P0 HADD2.F32 R12, -RZ, R27.H0_H0 ;  /* 0x2000001bff0c0230 */ /* 0x000fc60000004100 */
[----:B------:R-:W-:-:S04]  /*1ec0*/  FMUL.FTZ R191, R118, R191 ;  /* 0x000000bf76bf7220 */ /* 0x000fc80000410000 */
[----:B------:R-:W-:-:S07]  /*1ed0*/  @P0 FADD.FTZ R191, R12, R191 ;  /* 0x000000bf0cbf0221 */ /* 0x000fce0000010000 */
.L_x_4836:
[----:B------:R-:W-:Y:S05]  /*1ee0*/  BSYNC B0 ;  /* 0x0000000000007941 */ /* 0x000fea0003800000 */
.L_x_4834:
[----:B------:R-:W-:Y:S04]  /*1ef0*/  BSSY B0, `(.L_x_4837) ;  /* 0x000000b000007945 */ /* 0x000fe80003800000 */
[----:B------:R-:W-:Y:S05]  /*1f00*/  @P3 BRA `(.L_x_4838) ;  /* 0x0000000000103947 */ /* 0x000fea0003800000 */
[----:B------:R-:W-:Y:S01]  /*1f10*/  HFMA2.MMA R193, -RZ, RZ, 0, 0 ;  /* 0x00000000ffc17435 */ /* 0x000fe200000001ff */
[----:B------:R-:W-:Y:S10]  /*1f20*/  @!P0 BRA `(.L_x_4839) ;  /* 0x00000000001c8947 */ /* 0x000ff40003800000 */
[----:B-----5:R-:W-:Y:S01]  /*1f30*/  HADD2.F32 R193, -RZ, R27.H1_H1 ;  /* 0x3000001bffc17230 */ /* 0x020fe20000004100 */
[----:B------:R-:W-:Y:S06]  /*1f40*/  BRA `(.L_x_4839) ;  /* 0x0000000000147947 */ /* 0x000fec0003800000 */
.L_x_4838:
[----:B--2--5:R-:W-:-:S05]  /*1f50*/  HADD2.F32 R12, -RZ, R31.H1_H1 ;  /* 0x3000001fff0c7230 */ /* 0x024fca0000004100 */
[----:B------:R-:W-:Y:S01]  /*1f60*/  FMUL.FTZ R193, R12, UR8 ;  /* 0x000000080cc17c20 */ /* 0x000fe20008410000 */
[----:B------:R-:W-:-:S03]  /*1f70*/  @P0 HADD2.F32 R12, -RZ, R27.H1_H1 ;  /* 0x3000001bff0c0230 */ /* 0x000fc60000004100 */
[----:B------:R-:W-:-:S04]  /*1f80*/  FMUL.FTZ R193, R120, R193 ;  /* 0x000000c178c17220 */ /* 0x000fc80000410000 */
[----:B------:R-:W-:-:S07]  /*1f90*/  @P0 FADD.FTZ R193, R12, R193 ;  /* 0x000000c10cc10221 */ /* 0x000fce0000010000 */
.L_x_4839:
[----:B------:R-:W-:Y:S05]  /*1fa0*/  BSYNC B0 ;  /* 0x0000000000007941 */ /* 0x000fea0003800000 */
.L_x_4837:
        /* <DEDUP_REMOVED lines=20> */
.L_x_4841:
[----:B--2--5:R-:W-:Y:S02]  /*20f0*/  HADD2.F32 R12, -RZ, R28.H0_H0 ;  /* 0x2000001cff0c7230 */ /* 0x024fe40000004100 */
[----:B------:R-:W-:-:S03]  /*2100*/  @P0 HADD2.F32 R16, -RZ, R24.H0_H0 ;  /* 0x20000018ff100230 */ /* 0x000fc60000004100 */
[----:B------:R-:W-:-:S04]  /*2110*/  FMUL.FTZ R12, R12, UR8 ;  /* 0x000000080c0c7c20 */ /* 0x000fc80008410000 */
[----:B------:R-:W-:-:S04]  /*2120*/  FMUL.FTZ R209, R119, R12 ;  /* 0x0000000c77d17220 */ /* 0x000fc80000410000 */
[----:B------:R-:W-:-:S07]  /*2130*/  @P0 FADD.FTZ R209, R16, R209 ;  /* 0x000000d110d10221 */ /* 0x000fce0000010000 */
.L_x_4842:
[----:B------:R-:W-:Y:S05]  /*2140*/  BSYNC B0 ;  /* 0x0000000000007941 */ /* 0x000fea0003800000 */
.L_x_4840:
[----:B------:R-:W-:Y:S04]  /*2150*/  BSSY B0, `(.L_x_4843) ;  /* 0x000000b000007945 */ /* 0x000fe80003800000 */
[----:B------:R-:W-:Y:S05]  /*2160*/  @P3 BRA `(.L_x_4844) ;  /* 0x0000000000103947 */ /* 0x000fea0003800000 */
[----:B------:R-:W-:Y:S01]  /*2170*/  HFMA2.MMA R207, -RZ, RZ, 0, 0 ;  /* 0x00000000ffcf7435 */ /* 0x000fe200000001ff */
[----:B------:R-:W-:Y:S10]  /*2180*/  @!P0 BRA `(.L_x_4845) ;  /* 0x00000000001c8947 */ /* 0x000ff40003800000 */
[----:B-----5:R-:W-:Y:S01]  /*2190*/  HADD2.F32 R207, -RZ, R24.H1_H1 ;  /* 0x30000018ffcf7230 */ /* 0x020fe20000004100 */
[----:B------:R-:W-:Y:S06]  /*21a0*/  BRA `(.L_x_4845) ;  /* 0x0000000000147947 */ /* 0x000fec0003800000 */
.L_x_4844:
[----:B--2--5:R-:W-:-:S05]  /*21b0*/  HADD2.F32 R12, -RZ, R28.H1_H1 ;  /* 0x3000001cff0c7230 */ /* 0x024fca0000004100 */
[----:B------:R-:W-:Y:S01]  /*21c0*/  FMUL.FTZ R207, R12, UR8 ;  /* 0x000000080ccf7c20 */ /* 0x000fe20008410000 */
[----:B------:R-:W-:-:S03]  /*21d0*/  @P0 HADD2.F32 R12, -RZ, R24.H1_H1 ;  /* 0x30000018ff0c0230 */ /* 0x000fc60000004100 */
[----:B------:R-:W-:-:S04]  /*21e0*/  FMUL.FTZ R207, R122, R207 ;  /* 0x000000cf7acf7220 */ /* 0x000fc80000410000 */
[----:B------:R-:W-:-:S07]  /*21f0*/  @P0 FADD.FTZ R207, R12, R207 ;  /* 0x000000cf0ccf0221 */ /* 0x000fce0000010000 */
.L_x_4845:
[----:B------:R-:W-:Y:S05]  /*2200*/  BSYNC B0 ;  /* 0x0000000000007941 */ /* 0x000fea0003800000 */
.L_x_4843:
[----:B------:R-:W-:Y:S04]  /*2210*/  BSSY B0, `(.L_x_4846) ;  /* 0x000000b000007945 */ /* 0x000fe80003800000 */
[----:B------:R-:W-:Y:S05]  /*2220*/  @P3 BRA `(.L_x_4847) ;  /* 0x0000000000103947 */ /* 0x000fea0003800000 */
[----:B------:R-:W-:Y:S01]  /*2230*/  MOV R205, RZ ;  /* 0x000000ff00cd7202 */ /* 0x000fe20000000f00 */
[----:B------:R-:W-:Y:S06]  /*2240*/  @!P0 BRA `(.L_x_4848) ;  /* 0x00000000001c8947 */ /* 0x000fec0003800000 */
[----:B-----5:R-:W-:Y:S01]  /*2250*/  HADD2.F32 R205, -RZ, R25.H0_H0 ;  /* 0x20000019ffcd7230 */ /* 0x020fe20000004100 */
[----:B------:R-:W-:Y:S06]  /*2260*/  BRA `(.L_x_4848) ;  /* 0x0000000000147947 */ /* 0x000fec0003800000 */
.L_x_4847:
[----:B--2--5:R-:W-:Y:S02]  /*2270*/  HADD2.F32 R12, -RZ, R29.H0_H0 ;  /* 0x2000001dff0c7230 */ /* 0x024fe40000004100 */
[----:B------:R-:W-:-:S03]  /*2280*/  @P0 HADD2.F32 R16, -RZ, R25.H0_H0 ;  /* 0x20000019ff100230 */ /* 0x000fc60000004100 */
[----:B------:R-:W-:-:S04]  /*2290*/  FMUL.FTZ R12, R12, UR8 ;  /* 0x000000080c0c7c20 */ /* 0x000fc80008410000 */
[----:B------:R-:W-:-:S04]  /*22a0*/  FMUL.FTZ R205, R121, R12 ;  /* 0x0000000c79cd7220 */ /* 0x000fc80000410000 */
[----:B------:R-:W-:-:S07]  /*22b0*/  @P0 FADD.FTZ R205, R16, R205 ;  /* 0x000000cd10cd0221 */ /* 0x000fce0000010000 */
.L_x_4848:
[----:B------:R-:W-:Y:S05]  /*22c0*/  BSYNC B0 ;  /* 0x0000000000007941 */ /* 0x000fea0003800000 */
.L_x_4846:
[----:B------:R-:W-:Y:S04]  /*22d0*/  BSSY B0, `(.L_x_4849) ;  /* 0x000000b000007945 */ /* 0x000fe80003800000 */
[----:B------:R-:W-:Y:S05]  /*22e0*/  @P3 BRA `(.L_x_4850) ;  /* 0x0000000000103947 */ /* 0x000fea0003800000 */
[----:B------:R-:W-:Y:S01]  /*22f0*/  HFMA2.MMA R203, -RZ, RZ, 0, 0 ;  /* 0x00000000ffcb7435 */ /* 0x000fe200000001ff */
[----:B------:R-:W-:Y:S10]  /*2300*/  @!P0 BRA `(.L_x_4851) ;  /* 0x00000000001c8947 */ /* 0x000ff40003800000 */
[----:B-----5:R-:W-:Y:S01]  /*2310*/  HADD2.F32 R203, -RZ, R25.H1_H1 ;  /* 0x30000019ffcb7230 */ /* 0x020fe20000004100 */
[----:B------:R-:W-:Y:S06]  /*2320*/  BRA `(.L_x_4851) ;  /* 0x0000000000147947 */ /* 0x000fec0003800000 */
.L_x_4850:
[----:B--2--5:R-:W-:-:S05]  /*2330*/  HADD2.F32 R12, -RZ, R29.H1_H1 ;  /* 0x3000001dff0c7230 */ /* 0x024fca0000004100 */
[----:B------:R-:W-:Y:S01]  /*2340*/  FMUL.FTZ R203, R12, UR8 ;  /* 0x000000080ccb7c20 */ /* 0x000fe20008410000 */
[----:B------:R-:W-:-:S03]  /*2350*/  @P0 HADD2.F32 R12, -RZ, R25.H1_H1 ;  /* 0x30000019ff0c0230 */ /* 0x000fc60000004100 */
[----:B------:R-:W-:-:S04]  /*2360*/  FMUL.FTZ R203, R124, R203 ;  /* 0x000000cb7ccb7220 */ /* 0x000fc80000410000 */
[----:B------:R-:W-:-:S07]  /*2370*/  @P0 FADD.FTZ R203, R12, R203 ;  /* 0x000000cb0ccb0221 */ /* 0x000fce0000010000 */
.L_x_4851:
[----:B------:R-:W-:Y:S05]  /*2380*/  BSYNC B0 ;  /* 0x0000000000007941 */ /* 0x000fea0003800000 */
.L_x_4849:
[----:B------:R-:W-:Y:S04]  /*2390*/  BSSY B0, `(.L_x_4852) ;  /* 0x000000b000007945 */ /* 0x000fe80003800000 */
[----:B------:R-:W-:Y:S05]  /*23a0*/  @P3 BRA `(.L_x_4853) ;  /* 0x0000000000103947 */ /* 0x000fea0003800000 */
[----:B------:R-:W-:Y:S01]  /*23b0*/  MOV R201, RZ ;  /* 0x000000ff00c97202 */ /* 0x000fe20000000f00 */
[----:B------:R-:W-:Y:S06]  /*23c0*/  @!P0 BRA `(.L_x_4854) ;  /* 0x00000000001c8947 */ /* 0x000fec0003800000 */
[----:B-----5:R-:W-:Y:S01]  /*23d0*/  HADD2.F32 R201, -RZ, R26.H0_H0 ;  /* 0x2000001affc97230 */ /* 0x020fe20000004100 */
[----:B------:R-:W-:Y:S06]  /*23e0*/  BRA `(.L_x_4854) ;  /* 0x0000000000147947 */ /* 0x000fec0003800000 */
.L_x_4853:
[----:B--2--5:R-:W-:Y:S02]  /*23f0*/  HADD2.F32 R12, -RZ, R30.H0_H0 ;  /* 0x2000001eff0c7230 */ /* 0x024fe40000004100 */
[----:B------:R-:W-:-:S03]  /*2400*/  @P0 HADD2.F32 R16, -RZ, R26.H0_H0 ;  /* 0x2000001aff100230 */ /* 0x000fc60000004100 */
[----:B------:R-:W-:-:S04]  /*2410*/  FMUL.FTZ R12, R12, UR8 ;  /* 0x000000080c0c7c20 */ /* 0x000fc80008410000 */
[----:B------:R-:W-:-:S04]  /*2420*/  FMUL.FTZ R201, R123, R12 ;  /* 0x0000000c7bc97220 */ /* 0x000fc80000410000 */
[----:B------:R-:W-:-:S07]  /*2430*/  @P0 FADD.FTZ R201, R16, R201 ;  /* 0x000000c910c90221 */ /* 0x000fce0000010000 */
.L_x_4854:
[----:B------:R-:W-:Y:S05]  /*2440*/  BSYNC B0 ;  /* 0x0000000000007941 */ /* 0x000fea0003800000 */
.L_x_4852:
[----:B------:R-:W-:Y:S04]  /*2450*/  BSSY B0, `(.L_x_4855) ;  /* 0x000000b000007945 */ /* 0x000fe80003800000 */
[----:B------:R-:W-:Y:S05]  /*2460*/  @P3 BRA `(.L_x_4856) ;  /* 0x0000000000103947 */ /* 0x000fea0003800000 */
[----:B------:R-:W-:Y:S01]  /*2470*/  HFMA2.MMA R199, -RZ, RZ, 0, 0 ;  /* 0x00000000ffc77435 */ /* 0x000fe200000001ff */
[----:B------:R-:W-:Y:S10]  /*2480*/  @!P0 BRA `(.L_x_4857) ;  /* 0x00000000001c8947 */ /* 0x000ff40003800000 */
[----:B-----5:R-:W-:Y:S01]  /*2490*/  HADD2.F32 R199, -RZ, R26.H1_H1 ;  /* 0x3000001affc77230 */ /* 0x020fe20000004100 */
[----:B------:R-:W-:Y:S06]  /*24a0*/  BRA `(.L_x_4857) ;  /* 0x0000000000147947 */ /* 0x000fec0003800000 */
.L_x_4856:
[----:B--2--5:R-:W-:-:S05]  /*24b0*/  HADD2.F32 R12, -RZ, R30.H1_H1 ;  /* 0x3000001eff0c7230 */ /* 0x024fca0000004100 */
[----:B------:R-:W-:Y:S01]  /*24c0*/  FMUL.FTZ R199, R12, UR8 ;  /* 0x000000080cc77c20 */ /* 0x000fe20008410000 */
[----:B------:R-:W-:-:S03]  /*24d0*/  @P0 HADD2.F32 R12, -RZ, R26.H1_H1 ;  /* 0x3000001aff0c0230 */ /* 0x000fc60000004100 */
[----:B------:R-:W-:-:S04]  /*24e0*/  FMUL.FTZ R199, R126, R199 ;  /* 0x000000c77ec77220 */ /* 0x000fc80000410000 */
[----:B------:R-:W-:-:S07]  /*24f0*/  @P0 FADD.FTZ R199, R12, R199 ;  /* 0x000000c70cc70221 */ /* 0x000fce0000010000 */
.L_x_4857:
[----:B------:R-:W-:Y:S05]  /*2500*/  BSYNC B0 ;  /* 0x0000000000007941 */ /* 0x000fea0003800000 */
.L_x_4855:
[----:B------:R-:W-:Y:S04]  /*2510*/  BSSY B0, `(.L_x_4858) ;  /* 0x000000b000007945 */ /* 0x000fe80003800000 */
[----:B------:R-:W-:Y:S05]  /*2520*/  @P3 BRA `(.L_x_4859) ;  /* 0x0000000000103947 */ /* 0x000fea0003800000 */
[----:B------:R-:W-:Y:S01]  /*2530*/  MOV R197, RZ ;  /* 0x000000ff00c57202 */ /* 0x000fe20000000f00 */
[----:B------:R-:W-:Y:S06]  /*2540*/  @!P0 BRA `(.L_x_4860) ;  /* 0x00000000001c8947 */ /* 0x000fec0003800000 */
[----:B-----5:R-:W-:Y:S01]  /*2550*/  HADD2.F32 R197, -RZ, R27.H0_H0 ;  /* 0x2000001bffc57230 */ /* 0x020fe20000004100 */
[----:B------:R-:W-:Y:S06]  /*2560*/  BRA `(.L_x_4860) ;  /* 0x0000000000147947 */ /* 0x000fec0003800000 */
.L_x_4859:
[----:B--2--5:R-:W-:Y:S02]  /*2570*/  HADD2.F32 R12, -RZ, R31.H0_H0 ;  /* 0x2000001fff0c7230 */ /* 0x024fe40000004100 */
[----:B------:R-:W-:-:S03]  /*2580*/  @P0 HADD2.F32 R16, -RZ, R27.H0_H0 ;  /* 0x2000001bff100230 */ /* 0x000fc60000004100 */
[----:B------:R-:W-:-:S04]  /*2590*/  FMUL.FTZ R12, R12, UR8 ;  /* 0x000000080c0c7c20 */ /* 0x000fc80008410000 */
[----:B------:R-:W-:-:S04]  /*25a0*/  FMUL.FTZ R197, R125, R12 ;  /* 0x0000000c7dc57220 */ /* 0x000fc80000410000 */
[----:B------:R-:W-:-:S07]  /*25b0*/  @P0 FADD.FTZ R197, R16, R197 ;  /* 0x000000c510c50221 */ /* 0x000fce0000010000 */
.L_x_4860:
[----:B------:R-:W-:Y:S05]  /*25c0*/  BSYNC B0 ;  /* 0x0000000000007941 */ /* 0x000fea0003800000 */
.L_x_4858:
[----:B------:R-:W-:Y:S04]  /*25d0*/  BSSY B0, `(.L_x_4861) ;  /* 0x000000b000007945 */ /* 0x000fe80003800000 */
[----:B------:R-:W-:Y:S05]  /*25e0*/  @P3 BRA `(.L_x_4862) ;  /* 0x0000000000103947 */ /* 0x000fea0003800000 */
[----:B------:R-:W-:Y:S01]  /*25f0*/  HFMA2.MMA R195, -RZ, RZ, 0, 0 ;  /* 0x00000000ffc37435 */ /* 0x000fe200000001ff */
[----:B------:R-:W-:Y:S10]  /*2600*/  @!P0 BRA `(.L_x_4863) ;  /* 0x00000000001c8947 */ /* 0x000ff40003800000 */
[----:B-----5:R-:W-:Y:S01]  /*2610*/  HADD2.F32 R195, -RZ, R27.H1_H1 ;  /* 0x3000001bffc37230 */ /* 0x020fe20000004100 */
[----:B------:R-:W-:Y:S06]  /*2620*/  BRA `(.L_x_4863) ;  /* 0x0000000000147947 */ /* 0x000fec0003800000 */
.L_x_4862:
[----:B--2--5:R-:W-:-:S05]  /*2630*/  HADD2.F32 R12, -RZ, R31.H1_H1 ;  /* 0x3000001fff0c7230 */ /* 0x024fca0000004100 */
[----:B------:R-:W-:Y:S01]  /*2640*/  FMUL.FTZ R195, R12, UR8 ;  /* 0x000000080cc37c20 */ /* 0x000fe20008410000 */
[----:B------:R-:W-:-:S03]  /*2650*/  @P0 HADD2.F32 R12, -RZ, R27.H1_H1 ;  /* 0x3000001bff0c0230 */ /* 0x000fc60000004100 */
[----:B------:R-:W-:-:S04]  /*2660*/  FMUL.FTZ R195, R128, R195 ;  /* 0x000000c380c37220 */ /* 0x000fc80000410000 */
[----:B------:R-:W-:-:S07]  /*2670*/  @P0 FADD.FTZ R195, R12, R195 ;  /* 0x000000c30cc30221 */ /* 0x000fce0000010000 */
.L_x_4863:
[----:B------:R-:W-:Y:S05]  /*2680*/  BSYNC B0 ;  /* 0x0000000000007941 */ /* 0x000fea0003800000 */
.L_x_4861:
        /* <DEDUP_REMOVED lines=20> */
.L_x_4865:
[----:B--2--5:R-:W-:Y:S02]  /*27d0*/  HADD2.F32 R12, -RZ, R28.H0_H0 ;  /* 0x2000001cff0c7230 */ /* 0x024fe40000004100 */
[----:B------:R-:W-:-:S03]  /*27e0*/  @P0 HADD2.F32 R16, -RZ, R24.H0_H0 ;  /* 0x20000018ff100230 */ /* 0x000fc60000004100 */
[----:B------:R-:W-:-:S04]  /*27f0*/  FMUL.FTZ R12, R12, UR8 ;  /* 0x000000080c0c7c20 */ /* 0x000fc80008410000 */
[----:B------:R-:W-:-:S04]  /*2800*/  FMUL.FTZ R17, R127, R12 ;  /* 0x0000000c7f117220 */ /* 0x000fc80000410000 */
[----:B------:R-:W-:-:S07]  /*2810*/  @P0 FADD.FTZ R17, R16, R17 ;  /* 0x0000001110110221 */ /* 0x000fce0000010000 */
.L_x_4866:
[----:B------:R-:W-:Y:S05]  /*2820*/  BSYNC B0 ;  /* 0x0000000000007941 */ /* 0x000fea0003800000 */
.L_x_4864:
[----:B------:R-:W-:Y:S04]  /*2830*/  BSSY B0, `(.L_x_4867) ;  /* 0x000000b000007945 */ /* 0x000fe80003800000 */
[----:B------:R-:W-:Y:S05]  /*2840*/  @P3 BRA `(.L_x_4868) ;  /* 0x0000000000103947 */ /* 0x000fea0003800000 */
[----:B------:R-:W-:Y:S01]  /*2850*/  HFMA2.MMA R21, -RZ, RZ, 0, 0 ;  /* 0x00000000ff157435 */ /* 0x000fe200000001ff */
[----:B------:R-:W-:Y:S10]  /*2860*/  @!P0 BRA `(.L_x_4869) ;  /* 0x00000000001c8947 */ /* 0x000ff40003800000 */
[----:B-----5:R-:W-:Y:S01]  /*2870*/  HADD2.F32 R21, -RZ, R24.H1_H1 ;  /* 0x30000018ff157230 */ /* 0x020fe20000004100 */
[----:B------:R-:W-:Y:S06]  /*2880*/  BRA `(.L_x_4869) ;  /* 0x0000000000147947 */ /* 0x000fec0003800000 */
.L_x_4868:
[----:B-----5:R-:W-:Y:S02]  /*2890*/  HADD2.F32 R12, -RZ, R28.H1_H1 ;  /* 0x3000001cff0c7230 */ /* 0x020fe40000004100 */
[----:B------:R-:W-:-:S03]  /*28a0*/  @P0 HADD2.F32 R16, -RZ, R24.H1_H1 ;  /* 0x30000018ff100230 */ /* 0x000fc60000004100 */
[----:B------:R-:W-:-:S04]  /*28b0*/  FMUL.FTZ R12, R12, UR8 ;  /* 0x000000080c0c7c20 */ /* 0x000fc80008410000 */
[----:B------:R-:W-:-:S04]  /*28c0*/  FMUL.FTZ R21, R129, R12 ;  /* 0x0000000c81157220 */ /* 0x000fc80000410000 */
[----:B------:R-:W-:-:S07]  /*28d0*/  @P0 FADD.FTZ R21, R16, R21 ;  /* 0x0000001510150221 */ /* 0x000fce0000010000 */
.L_x_4869:
[----:B------:R-:W-:Y:S05]  /*28e0*/  BSYNC B0 ;  /* 0x0000000000007941 */ /* 0x000fea0003800000 */
.L_x_4867:
[----:B------:R-:W-:Y:S04]  /*28f0*/  BSSY B0, `(.L_x_4870) ;  /* 0x000000b000007945 */ /* 0x000fe80003800000 */
[----:B------:R-:W-:Y:S05]  /*2900*/  @P3 BRA `(.L_x_4871) ;  /* 0x0000000000103947 */ /* 0x000fea0003800000 */
[----:B------:R-:W-:Y:S01]  /*2910*/  MOV R211, RZ ;  /* 0x000000ff00d37202 */ /* 0x000fe20000000f00 */
[----:B------:R-:W-:Y:S06]  /*2920*/  @!P0 BRA `(.L_x_4872) ;  /* 0x00000000001c8947 */ /* 0x000fec0003800000 */
[----:B-----5:R-:W-:Y:S01]  /*2930*/  HADD2.F32 R211, -RZ, R25.H0_H0 ;  /* 0x20000019ffd37230 */ /* 0x020fe20000004100 */
[----:B------:R-:W-:Y:S06]  /*2940*/  BRA `(.L_x_4872) ;  /* 0x0000000000147947 */ /* 0x000fec0003800000 */
.L_x_4871:
[----:B-----5:R-:W-:-:S05]  /*2950*/  HADD2.F32 R12, -RZ, R29.H0_H0 ;  /* 0x2000001dff0c7230 */ /* 0x020fca0000004100 */
[----:B------:R-:W-:Y:S01]  /*2960*/  FMUL.FTZ R211, R12, UR8 ;  /* 0x000000080cd37c20 */ /* 0x000fe20008410000 */
[----:B------:R-:W-:-:S03]  /*2970*/  @P0 HADD2.F32 R12, -RZ, R25.H0_H0 ;  /* 0x20000019ff0c0230 */ /* 0x000fc60000004100 */
[----:B------:R-:W-:-:S04]  /*2980*/  FMUL.FTZ R211, R130, R211 ;  /* 0x000000d382d37220 */ /* 0x000fc80000410000 */
[----:B------:R-:W-:-:S07]  /*2990*/  @P0 FADD.FTZ R211, R12, R211 ;  /* 0x000000d30cd30221 */ /* 0x000fce0000010000 */
.L_x_4872:
[----:B------:R-:W-:Y:S05]  /*29a0*/  BSYNC B0 ;  /* 0x0000000000007941 */ /* 0x000fea0003800000 */
.L_x_4870:
[----:B------:R-:W-:Y:S04]  /*29b0*/  BSSY B0, `(.L_x_4873) ;  /* 0x000000b000007945 */ /* 0x000fe80003800000 */
[----:B------:R-:W-:Y:S05]  /*29c0*/  @P3 BRA `(.L_x_4874) ;  /* 0x0000000000103947 */ /* 0x000fea0003800000 */
[----:B------:R-:W-:Y:S01]  /*29d0*/  HFMA2.MMA R213, -RZ, RZ, 0, 0 ;  /* 0x00000000ffd57435 */ /* 0x000fe200000001ff */
[----:B------:R-:W-:Y:S10]  /*29e0*/  @!P0 BRA `(.L_x_4875) ;  /* 0x00000000001c8947 */ /* 0x000ff40003800000 */
[----:B-----5:R-:W-:Y:S01]  /*29f0*/  HADD2.F32 R213, -RZ, R25.H1_H1 ;  /* 0x30000019ffd57230 */ /* 0x020fe20000004100 */
[----:B------:R-:W-:Y:S06]  /*2a00*/  BRA `(.L_x_4875) ;  /* 0x0000000000147947 */ /* 0x000fec0003800000 */
.L_x_4874:
[----:B-----5:R-:W-:Y:S02]  /*2a10*/  HADD2.F32 R12, -RZ, R29.H1_H1 ;  /* 0x3000001dff0c7230 */ /* 0x020fe40000004100 */
[----:B------:R-:W-:-:S03]  /*2a20*/  @P0 HADD2.F32 R16, -RZ, R25.H1_H1 ;  /* 0x30000019ff100230 */ /* 0x000fc60000004100 */
[----:B------:R-:W-:-:S04]  /*2a30*/  FMUL.FTZ R12, R12, UR8 ;  /* 0x000000080c0c7c20 */ /* 0x000fc80008410000 */
[----:B------:R-:W-:-:S04]  /*2a40*/  FMUL.FTZ R213, R131, R12 ;  /* 0x0000000c83d57220 */ /* 0x000fc80000410000 */
[----:B------:R-:W-:-:S07]  /*2a50*/  @P0 FADD.FTZ R213, R16, R213 ;  /* 0x000000d510d50221 */ /* 0x000fce0000010000 */
.L_x_4875:
[----:B------:R-:W-:Y:S05]  /*2a60*/  BSYNC B0 ;  /* 0x0000000000007941 */ /* 0x000fea0003800000 */
.L_x_4873:
[----:B------:R-:W-:Y:S04]  /*2a70*/  BSSY B0, `(.L_x_4876) ;  /* 0x000000b000007945 */ /* 0x000fe80003800000 */
[----:B------:R-:W-:Y:S05]  /*2a80*/  @P3 BRA `(.L_x_4877) ;  /* 0x0000000000103947 */ /* 0x000fea0003800000 */
[----:B------:R-:W-:Y:S01]  /*2a90*/  MOV R215, RZ ;  /* 0x000000ff00d77202 */ /* 0x000fe20000000f00 */
[----:B------:R-:W-:Y:S06]  /*2aa0*/  @!P0 BRA `(.L_x_4878) ;  /* 0x00000000001c8947 */ /* 0x000fec0003800000 */
[----:B-----5:R-:W-:Y:S01]  /*2ab0*/  HADD2.F32 R215, -RZ, R26.H0_H0 ;  /* 0x2000001affd77230 */ /* 0x020fe20000004100 */
[----:B------:R-:W-:Y:S06]  /*2ac0*/  BRA `(.L_x_4878) ;  /* 0x0000000000147947 */ /* 0x000fec0003800000 */
.L_x_4877:
[----:B-----5:R-:W-:-:S05]  /*2ad0*/  HADD2.F32 R12, -RZ, R30.H0_H0 ;  /* 0x2000001eff0c7230 */ /* 0x020fca0000004100 */
[----:B------:R-:W-:Y:S01]  /*2ae0*/  FMUL.FTZ R215, R12, UR8 ;  /* 0x000000080cd77c20 */ /* 0x000fe20008410000 */
[----:B------:R-:W-:-:S03]  /*2af0*/  @P0 HADD2.F32 R12, -RZ, R26.H0_H0 ;  /* 0x2000001aff0c0230 */ /* 0x000fc60000004100 */
[----:B------:R-:W-:-:S04]  /*2b00*/  FMUL.FTZ R215, R132, R215 ;  /* 0x000000d784d77220 */ /* 0x000fc80000410000 */
[----:B------:R-:W-:-:S07]  /*2b10*/  @P0 FADD.FTZ R215, R12, R215 ;  /* 0x000000d70cd70221 */ /* 0x000fce0000010000 */
.L_x_4878:
[----:B------:R-:W-:Y:S05]  /*2b20*/  BSYNC B0 ;  /* 0x0000000000007941 */ /* 0x000fea0003800000 */
.L_x_4876:
[----:B------:R-:W-:Y:S04]  /*2b30*/  BSSY B0, `(.L_x_4879) ;  /* 0x000000b000007945 */ /* 0x000fe80003800000 */
[----:B------:R-:W-:Y:S05]  /*2b40*/  @P3 BRA `(.L_x_4880) ;  /* 0x0000000000103947 */ /* 0x000fea0003800000 */
[----:B------:R-:W-:Y:S01]  /*2b50*/  HFMA2.MMA R217, -RZ, RZ, 0, 0 ;  /* 0x00000000ffd97435 */ /* 0x000fe200000001ff */
[----:B------:R-:W-:Y:S10]  /*2b60*/  @!P0 BRA `(.L_x_4881) ;  /* 0x00000000001c8947 */ /* 0x000ff40003800000 */
[----:B-----5:R-:W-:Y:S01]  /*2b70*/  HADD2.F32 R217, -RZ, R26.H1_H1 ;  /* 0x3000001affd97230 */ /* 0x020fe20000004100 */
[----:B------:R-:W-:Y:S06]  /*2b80*/  BRA `(.L_x_4881) ;  /* 0x0000000000147947 */ /* 0x000fec0003800000 */
.L_x_4880:
[----:B-----5:R-:W-:Y:S02]  /*2b90*/  HADD2.F32 R12, -RZ, R30.H1_H1 ;  /* 0x3000001eff0c7230 */ /* 0x020fe40000004100 */
[----:B------:R-:W-:-:S03]  /*2ba0*/  @P0 HADD2.F32 R16, -RZ, R26.H1_H1 ;  /* 0x3000001aff100230 */ /* 0x000fc60000004100 */
[----:B------:R-:W-:-:S04]  /*2bb0*/  FMUL.FTZ R12, R12, UR8 ;  /* 0x000000080c0c7c20 */ /* 0x000fc80008410000 */
[----:B------:R-:W-:-:S04]  /*2bc0*/  FMUL.FTZ R217, R133, R12 ;  /* 0x0000000c85d97220 */ /* 0x000fc80000410000 */
[----:B------:R-:W-:-:S07]  /*2bd0*/  @P0 FADD.FTZ R217, R16, R217 ;  /* 0x000000d910d90221 */ /* 0x000fce0000010000 */
.L_x_4881:
[----:B------:R-:W-:Y:S05]  /*2be0*/  BSYNC B0 ;  /* 0x0000000000007941 */ /* 0x000fea0003800000 */
.L_x_4879:
[----:B------:R-:W-:Y:S04]  /*2bf0*/  BSSY B0, `(.L_x_4882) ;  /* 0x000000b000007945 */ /* 0x000fe80003800000 */
[----:B------:R-:W-:Y:S05]  /*2c00*/  @P3 BRA `(.L_x_4883) ;  /* 0x0000000000103947 */ /* 0x000fea0003800000 */
[----:B------:R-:W-:Y:S01]  /*2c10*/  MOV R219, RZ ;  /* 0x000000ff00db7202 */ /* 0x000fe20000000f00 */
[----:B------:R-:W-:Y:S06]  /*2c20*/  @!P0 BRA `(.L_x_4884) ;  /* 0x00000000001c8947 */ /* 0x000fec0003800000 */
[----:B-----5:R-:W-:Y:S01]  /*2c30*/  HADD2.F32 R219, -RZ, R27.H0_H0 ;  /* 0x2000001bffdb7230 */ /* 0x020fe20000004100 */
[----:B------:R-:W-:Y:S06]  /*2c40*/  BRA `(.L_x_4884) ;  /* 0x0000000000147947 */ /* 0x000fec0003800000 */
.L_x_4883:
[----:B-----5:R-:W-:-:S05]  /*2c50*/  HADD2.F32 R12, -RZ, R31.H0_H0 ;  /* 0x2000001fff0c7230 */ /* 0x020fca0000004100 */
[----:B------:R-:W-:Y:S01]  /*2c60*/  FMUL.FTZ R219, R12, UR8 ;  /* 0x000000080cdb7c20 */ /* 0x000fe20008410000 */
[----:B------:R-:W-:-:S03]  /*2c70*/  @P0 HADD2.F32 R12, -RZ, R27.H0_H0 ;  /* 0x2000001bff0c0230 */ /* 0x000fc60000004100 */
[----:B------:R-:W-:-:S04]  /*2c80*/  FMUL.FTZ R219, R134, R219 ;  /* 0x000000db86db7220 */ /* 0x000fc80000410000 */
[----:B------:R-:W-:-:S07]  /*2c90*/  @P0 FADD.FTZ R219, R12, R219 ;  /* 0x000000db0cdb0221 */ /* 0x000fce0000010000 */
.L_x_4884:
[----:B------:R-:W-:Y:S05]  /*2ca0*/  BSYNC B0 ;  /* 0x0000000000007941 */ /* 0x000fea0003800000 */
.L_x_4882:
[----:B------:R-:W-:Y:S04]  /*2cb0*/  BSSY B0, `(.L_x_4885) ;  /* 0x000000b000007945 */ /* 0x000fe80003800000 */
[----:B------:R-:W-:Y:S05]  /*2cc0*/  @P3 BRA `(.L_x_4886) ;  /* 0x0000000000103947 */ /* 0x000fea0003800000 */
[----:B------:R-:W-:Y:S01]  /*2cd0*/  HFMA2.MMA R221, -RZ, RZ, 0, 0 ;  /* 0x00000000ffdd7435 */ /* 0x000fe200000001ff */
[----:B------:R-:W-:Y:S10]  /*2ce0*/  @!P0 BRA `(.L_x_4887) ;  /* 0x00000000001c8947 */ /* 0x000ff40003800000 */
[----:B-----5:R-:W-:Y:S01]  /*2cf0*/  HADD2.F32 R221, -RZ, R27.H1_H1 ;  /* 0x3000001bffdd7230 */ /* 0x020fe20000004100 */
[----:B------:R-:W-:Y:S06]  /*2d00*/  BRA `(.L_x_4887) ;  /* 0x0000000000147947 */ /* 0x000fec0003800000 */
.L_x_4886:
[----:B-----5:R-:W-:Y:S02]  /*2d10*/  HADD2.F32 R12, -RZ, R31.H1_H1 ;  /* 0x3000001fff0c7230 */ /* 0x020fe40000004100 */
[----:B------:R-:W-:-:S03]  /*2d20*/  @P0 HADD2.F32 R16, -RZ, R27.H1_H1 ;  /* 0x3000001bff100230 */ /* 0x000fc60000004100 */
[----:B------:R-:W-:-:S04]  /*2d30*/  FMUL.FTZ R12, R12, UR8 ;  /* 0x000000080c0c7c20 */ /* 0x000fc80008410000 */
[----:B------:R-:W-:-:S04]  /*2d40*/  FMUL.FTZ R221, R135, R12 ;  /* 0x0000000c87dd7220 */ /* 0x000fc80000410000 */
[----:B------:R-:W-:-:S07]  /*2d50*/  @P0 FADD.FTZ R221, R16, R221 ;  /* 0x000000dd10dd0221 */ /* 0x000fce0000010000 */
.L_x_4887:
[----:B------:R-:W-:Y:S05]  /*2d60*/  BSYNC B0 ;  /* 0x0000000000007941 */ /* 0x000fea0003800000 */
.L_x_4885:
[----:B------:R-:W-:Y:S01]  /*2d70*/  FADD.FTZ R12, RZ, R39 ;  /* 0x00000027ff0c7221 */ /* 0x000fe20000010000 */
[----:B------:R-:W-:Y:S01]  /*2d80*/  IMAD.WIDE.U32 R2, R223, 0x10, R2 ;  /* 0x00000010df027825 */ /* 0x000fe200078e0002 */
[----:B------:R-:W-:Y:S01]  /*2d90*/  F2FP.F16.F32.PACK_AB R35, R221, R219 ;  /* 0x000000dbdd23723e */ /* 0x000fe200000000ff */
[----:B------:R-:W-:Y:S02]  /*2da0*/  UMOV UR12, 0xffffffff ;  /* 0xffffffff000c7882 */ /* 0x000fe40000000000 */
[----:B------:R-:W-:Y:S01]  /*2db0*/  FADD.FTZ R12, R12, R41 ;  /* 0x000000290c0c7221 */ /* 0x000fe20000010000 */
[----:B------:R-:W-:Y:S02]  /*2dc0*/  F2FP.F16.F32.PACK_AB R34, R217, R215 ;  /* 0x000000d7d922723e */ /* 0x000fe400000000ff */
[----:B------:R-:W-:Y:S01]  /*2dd0*/  F2FP.F16.F32.PACK_AB R33, R213, R211 ;  /* 0x000000d3d521723e */ /* 0x000fe200000000ff */
[----:B------:R-:W-:Y:S01]  /*2de0*/  FADD.FTZ R12, R12, R43 ;  /* 0x0000002b0c0c7221 */ /* 0x000fe20000010000 */
[----:B------:R-:W-:-:S02]  /*2df0*/  F2FP.F16.F32.PACK_AB R32, R21, R17 ;  /* 0x000000111520723e */ /* 0x000fc400000000ff */
        /* <DEDUP_REMOVED lines=141> */
.L_x_4902:
        /* <DEDUP_REMOVED lines=17> */
[----:B------:R-:W-:Y:S01]  /*37e0*/  HFMA2.MMA R0, -RZ, RZ, 0, 0 ;  /* 0x00000000ff007435 */ /* 0x000fe200000001ff */
[----:B------:R-:W-:-:S05]  /*37f0*/  @!P2 LEA R12, R12, R13, 0x3 ;  /* 0x0000000d0c0ca211 */ /* 0x000fca00078e18ff */
[----:B------:R-:W-:Y:S01]  /*3800*/  @!P2 MOV R0, 0x500 ;  /* 0x000005000000a802 */ /* 0x000fe20000000f00 */
[----:B------:R1:W-:Y:S01]  /*3810*/  @!P2 LDS.64 R2, [R12] ;  /* 0x000000000c02a984 */ /* 0x0003e20000000a00 */
[----:B------:R-:W-:-:S03]  /*3820*/  LOP3.LUT P2, RZ, R161, 0x1f, R54, 0xf8, !PT ;  /* 0x0000001fa1ff7812 */ /* 0x000fc6000784f836 */
[----:B------:R-:W0:Y:S01]  /*3830*/  SHFL.DOWN PT, R13, R0, 0x2, 0x1f ;  /* 0x08401f00000d7f89 */ /* 0x000e2200000e0000 */
[-C--:B-1----:R-:W-:Y:S02]  /*3840*/  I2FP.F32.S32 R12, R0.reuse ;  /* 0x00000000000c7245 */ /* 0x082fe40000201400 */
        /* <DEDUP_REMOVED lines=8> */
[----:B------:R-:W-:Y:S02]  /*38d0*/  I2FP.F32.S32 R35, R35 ;  /* 0x0000002300237245 */ /* 0x000fe40000201400 */
[----:B------:R-:W-:Y:S01]  /*38e0*/  I2FP.F32.S32 R20, R20 ;  /* 0x0000001400147245 */ /* 0x000fe20000201400 */
[C---:B--2---:R-:W-:Y:S01]  /*38f0*/  FMUL.FTZ R13, R33.reuse, R40 ;  /* 0x00000028210d7220 */ /* 0x044fe20000410000 */
[----:B------:R-:W-:-:S04]  /*3900*/  FADD.FTZ R33, -R33, R2 ;  /* 0x0000000221217221 */ /* 0x000fc80000010100 */
[----:B------:R-:W0:Y:S01]  /*3910*/  MUFU.RCP R20, R20 ;  /* 0x0000001400147308 */ /* 0x000e220000001000 */
        /* <DEDUP_REMOVED lines=36> */
[----:B------:R-:W-:Y:S01]  /*3b60*/  FSEL R0, R223, RZ, !P1 ;  /* 0x000000ffdf007208 */ /* 0x000fe20004800000 */
[----:B------:R-:W-:Y:S01]  /*3b70*/  HADD2.F32 R42, -RZ, R7.H0_H0 ;  /* 0x20000007ff2a7230 */ /* 0x000fe20000004100 */
[----:B------:R-:W-:-:S03]  /*3b80*/  IADD3 R37, R37, -0x1, RZ ;  /* 0xffffffff25257810 */ /* 0x000fc60007ffe0ff */
[C---:B------:R-:W-:Y:S01]  /*3b90*/  FADD.FTZ R16, -R0.reuse, R43 ;  /* 0x0000002b00107221 */ /* 0x040fe20000010100 */
[C---:B------:R-:W-:Y:S01]  /*3ba0*/  FADD.FTZ R40, -R0.reuse, R53 ;  /* 0x0000003500287221 */ /* 0x040fe20000010100 */
[C---:B------:R-:W-:Y:S01]  /*3bb0*/  FADD.FTZ R164, -R0.reuse, R181 ;  /* 0x000000b500a47221 */ /* 0x040fe20000010100 */
[----:B------:R-:W-:Y:S02]  /*3bc0*/  HADD2.F32 R43, -RZ, R7.H1_H1 ;  /* 0x30000007ff2b7230 */ /* 0x000fe40000004100 */
[C---:B------:R-:W-:Y:S01]  /*3bd0*/  FMUL.FTZ R3, R33.reuse, R16 ;  /* 0x0000001021037220 */ /* 0x040fe20000410000 */
[C---:B------:R-:W-:Y:S01]  /*3be0*/  FMUL.FTZ R16, R33.reuse, R40 ;  /* 0x0000002821107220 */ /* 0x040fe20000410000 */
[C---:B------:R-:W-:Y:S01]  /*3bf0*/  FADD.FTZ R12, -R0.reuse, R41 ;  /* 0x00000029000c7221 */ /* 0x040fe20000010100 */
        /* <DEDUP_REMOVED lines=38> */
[----:B------:R-:W-:-:S02]  /*3e60*/  HADD2.F32 R16, -RZ, R5.H0_H0 ;  /* 0x20000005ff107230 */ /* 0x000fc40000004100 */
[----:B------:R-:W-:Y:S01]  /*3e70*/  FMUL.FTZ R13, R33, R2 ;  /* 0x00000002210d7220 */ /* 0x000fe20000410000 */
[----:B------:R-:W-:Y:S02]  /*3e80*/  IMAD R36, R37, R36, RZ ;  /* 0x0000002425247224 */ /* 0x000fe400078e02ff */
        /* <DEDUP_REMOVED lines=36> */
[----:B------:R-:W-:-:S02]  /*40d0*/  HADD2.F32 R2, -RZ, R6.H0_H0 ;  /* 0x20000006ff027230 */ /* 0x000fc40000004100 */
[----:B------:R-:W-:Y:S01]  /*40e0*/  FFMA.FTZ R33, R3, R16, R58 ;  /* 0x0000001003217223 */ /* 0x000fe2000001003a */
[----:B------:R-:W-:Y:S01]  /*40f0*/  SHF.R.S32.HI R3, RZ, 0x1f, R36 ;  /* 0x0000001fff037819 */ /* 0x000fe20000011424 */
[----:B------:R-:W-:Y:S02]  /*4100*/  HADD2.F32 R16, -RZ, R11.H0_H0 ;  /* 0x2000000bff107230 */ /* 0x000fe40000004100 */
[----:B------:R-:W-:Y:S01]  /*4110*/  FFMA.FTZ R35, R35, R42, R62 ;  /* 0x0000002a23237223 */ /* 0x000fe2000001003e */
[----:B------:R-:W-:Y:S01]  /*4120*/  FFMA.FTZ R34, R17, R2, R60 ;  /* 0x0000000211227223 */ /* 0x000fe2000001003c */
[----:B------:R-:W-:Y:S01]  /*4130*/  HADD2.F32 R21, -RZ, R6.H1_H1 ;  /* 0x30000006ff157230 */ /* 0x000fe20000004100 */
[----:B------:R-:W-:Y:S01]  /*4140*/  LEA.HI R36, R3, R36, RZ, 0x3 ;  /* 0x0000002403247211 */ /* 0x000fe200078f18ff */
[----:B------:R-:W-:Y:S02]  /*4150*/  HADD2.F32 R17, -RZ, R5.H1_H1 ;  /* 0x30000005ff117230 */ /* 0x000fe40000004100 */
[----:B------:R-:W-:Y:S01]  /*4160*/  FFMA.FTZ R168, R53, R16, R70 ;  /* 0x0000001035a87223 */ /* 0x000fe20000010046 */
[----:B------:R-:W-:Y:S01]  /*4170*/  HADD2.F32 R3, -RZ, R11.H1_H1 ;  /* 0x3000000bff037230 */ /* 0x000fe20000004100 */
[----:B------:R-:W0:Y:S01]  /*4180*/  LDC.64 R52, c[0x0][0x2b8] ;  /* 0x0000ae00ff347b82 */ /* 0x000e220000000a00 */
[----:B------:R-:W-:-:S02]  /*4190*/  HADD2.F32 R2, -RZ, R4.H0_H0 ;  /* 0x20000004ff027230 */ /* 0x000fc40000004100 */
[----:B------:R-:W-:Y:S01]  /*41a0*/  FFMA.FTZ R165, R32, R21, R61 ;  /* 0x0000001520a57223 */ /* 0x000fe2000001003d */
[----:B------:R-:W-:Y:S01]  /*41b0*/  FFMA.FTZ R42, R20, R17, R59 ;  /* 0x00000011142a7223 */ /* 0x000fe2000001003b */
[----:B------:R-:W-:Y:S01]  /*41c0*/  FFMA.FTZ R171, R170, R3, R71 ;  /* 0x00000003aaab7223 */ /* 0x000fe20000010047 */
[--C-:B------:R-:W-:Y:S02]  /*41d0*/  HADD2.F32 R3, -RZ, R8.reuse.H1_H1 ;  /* 0x30000008ff037230 */ /* 0x100fe40000004100 */
[----:B------:R-:W-:Y:S01]  /*41e0*/  FFMA.FTZ R32, R13, R2, R56 ;  /* 0x000000020d207223 */ /* 0x000fe20000010038 */
[----:B------:R-:W-:Y:S01]  /*41f0*/  HADD2.F32 R2, -RZ, R8.H0_H0 ;  /* 0x20000008ff027230 */ /* 0x000fe20000004100 */
[----:B------:R-:W-:Y:S01]  /*4200*/  F2FP.F16.F32.PACK_AB R34, R165, R34 ;  /* 0x00000022a522723e */ /* 0x000fe200000000ff */
[----:B------:R-:W-:Y:S01]  /*4210*/  FFMA.FTZ R165, R14, R176, R77 ;  /* 0x000000b00ea57223 */ /* 0x000fe2000001004d */
[----:B------:R-:W-:Y:S01]  /*4220*/  F2FP.F16.F32.PACK_AB R33, R42, R33 ;  /* 0x000000212a21723e */ /* 0x000fe200000000ff */
[----:B------:R-:W-:Y:S01]  /*4230*/  FFMA.FTZ R42, R145, R174, R76 ;  /* 0x000000ae912a7223 */ /* 0x000fe2000001004c */
[----:B------:R-:W-:-:S02]  /*4240*/  HADD2.F32 R13, -RZ, R9.H0_H0 ;  /* 0x20000009ff0d7230 */ /* 0x000fc40000004100 */
[----:B------:R-:W-:Y:S01]  /*4250*/  FFMA.FTZ R166, R166, R3, R65 ;  /* 0x00000003a6a67223 */ /* 0x000fe20000010041 */
[----:B------:R-:W-:Y:S02]  /*4260*/  HADD2.F32 R3, -RZ, R19.H0_H0 ;  /* 0x20000013ff037230 */ /* 0x000fe40000004100 */
[----:B------:R-:W-:Y:S01]  /*4270*/  FFMA.FTZ R167, R167, R2, R64 ;  /* 0x00000002a7a77223 */ /* 0x000fe20000010040 */
[--C-:B------:R-:W-:Y:S01]  /*4280*/  HADD2.F32 R2, -RZ, R15.reuse.H1_H1 ;  /* 0x3000000fff027230 */ /* 0x100fe20000004100 */
[----:B------:R-:W-:Y:S01]  /*4290*/  F2FP.F16.F32.PACK_AB R42, R165, R42 ;  /* 0x0000002aa52a723e */ /* 0x000fe200000000ff */
[----:B------:R-:W-:Y:S02]  /*42a0*/  HADD2.F32 R16, -RZ, R15.H0_H0 ;  /* 0x2000000fff107230 */ /* 0x000fe40000004100 */
[----:B------:R-:W-:Y:S01]  /*42b0*/  FFMA.FTZ R169, R169, R13, R66 ;  /* 0x0000000da9a97223 */ /* 0x000fe20000010042 */
[----:B------:R-:W-:Y:S01]  /*42c0*/  FFMA.FTZ R165, R140, R41, R73 ;  /* 0x000000298ca57223 */ /* 0x000fe20000010049 */
[----:B------:R-:W-:-:S02]  /*42d0*/  HADD2.F32 R13, -RZ, R19.H1_H1 ;  /* 0x30000013ff0d7230 */ /* 0x000fc40000004100 */
[----:B------:R-:W-:Y:S01]  /*42e0*/  FFMA.FTZ R175, R175, R3, R86 ;  /* 0x00000003afaf7223 */ /* 0x000fe20000010056 */
[----:B------:R-:W-:Y:S01]  /*42f0*/  FFMA.FTZ R43, R22, R12, R57 ;  /* 0x0000000c162b7223 */ /* 0x000fe20000010039 */
[----:B------:R-:W-:Y:S01]  /*4300*/  FFMA.FTZ R41, R143, R45, R74 ;  /* 0x0000002d8f297223 */ /* 0x000fe2000001004a */
[----:B------:R-:W-:Y:S01]  /*4310*/  LEA.HI.SX32 R3, R36, R55, 0x1d ;  /* 0x0000003724037211 */ /* 0x000fe200078feaff */
        /* <DEDUP_REMOVED lines=8> */
[----:B------:R-:W-:-:S02]  /*43a0*/  HADD2.F32 R2, -RZ, R23.H0_H0 ;  /* 0x20000017ff027230 */ /* 0x000fc40000004100 */
[----:B------:R-:W-:Y:S01]  /*43b0*/  FFMA.FTZ R40, R141, R40, R72 ;  /* 0x000000288d287223 */ /* 0x000fe20000010048 */
[----:B------:R-:W-:Y:S02]  /*43c0*/  HADD2.F32 R16, -RZ, R23.H1_H1 ;  /* 0x30000017ff107230 */ /* 0x000fe40000004100 */
[----:B------:R-:W-:Y:S01]  /*43d0*/  FFMA.FTZ R196, R196, R13, R87 ;  /* 0x0000000dc4c47223 */ /* 0x000fe20000010057 */
[----:B------:R-:W-:Y:S01]  /*43e0*/  F2FP.F16.F32.PACK_AB R32, R43, R32 ;  /* 0x000000202b20723e */ /* 0x000fe200000000ff */
[----:B------:R-:W-:Y:S01]  /*43f0*/  FFMA.FTZ R38, R139, R38, R68 ;  /* 0x000000268b267223 */ /* 0x000fe20000010044 */
[----:B------:R-:W-:Y:S01]  /*4400*/  IADD3 R13, R3, 0x80, RZ ;  /* 0x00000080030d7810 */ /* 0x000fe20007ffe0ff */
[----:B------:R-:W-:Y:S01]  /*4410*/  FFMA.FTZ R43, R10, R39, R69 ;  /* 0x000000270a2b7223 */ /* 0x000fe20000010045 */
[----:B------:R-:W-:Y:S01]  /*4420*/  F2FP.F16.F32.PACK_AB R41, R46, R41 ;  /* 0x000000292e29723e */ /* 0x000fe200000000ff */
[----:B------:R-:W-:Y:S01]  /*4430*/  FFMA.FTZ R170, R177, R2, R94 ;  /* 0x00000002b1aa7223 */ /* 0x000fe2000001005e */
[----:B------:R-:W-:Y:S01]  /*4440*/  IADD3 R17, R3, 0x100, RZ ;  /* 0x0000010003117810 */ /* 0x000fe20007ffe0ff */
[----:B------:R-:W-:Y:S01]  /*4450*/  FFMA.FTZ R0, R147, R0, R80 ;  /* 0x0000000093007223 */ /* 0x000fe20000010050 */
[----:B------:R-:W-:Y:S01]  /*4460*/  F2FP.F16.F32.PACK_AB R37, R36, R169 ;  /* 0x000000a92425723e */ /* 0x000fe200000000ff */
[----:B------:R-:W-:Y:S01]  /*4470*/  FFMA.FTZ R179, R212, R16, R95 ;  /* 0x00000010d4b37223 */ /* 0x000fe2000001005f */
[----:B------:R-:W-:Y:S01]  /*4480*/  F2FP.F16.F32.PACK_AB R46, R163, R162 ;  /* 0x000000a2a32e723e */ /* 0x000fe200000000ff */
        /* <DEDUP_REMOVED lines=9> */
[C---:B------:R-:W-:Y:S01]  /*4520*/  IADD3 R177, R3.reuse, 0x200, RZ ;  /* 0x0000020003b17810 */ /* 0x040fe20007ffe0ff */
[----:B------:R-:W-:Y:S01]  /*4530*/  FFMA.FTZ R156, R150, R50, R91 ;  /* 0x00000032969c7223 */ /* 0x000fe2000001005b */
[----:B------:R-:W-:Y:S01]  /*4540*/  FFMA.FTZ R165, R148, R48, R89 ;  /* 0x0000003094a57223 */ /* 0x000fe20000010059 */
[----:B0-----:R-:W-:Y:S01]  /*4550*/  IMAD.WIDE.U32 R2, R3, 0x10, R52 ;  /* 0x0000001003027825 */ /* 0x001fe200078e0034 */
[----:B------:R-:W-:-:S02]  /*4560*/  F2FP.F16.F32.PACK_AB R35, R164, R35 ;  /* 0x00000023a423723e */ /* 0x000fc400000000ff */
[----:B------:R-:W-:Y:S01]  /*4570*/  F2FP.F16.F32.PACK_AB R39, R171, R168 ;  /* 0x000000a8ab27723e */ /* 0x000fe200000000ff */
[--C-:B------:R-:W-:Y:S01]  /*4580*/  IMAD.WIDE.U32 R12, R13, 0x10, R52.reuse ;  /* 0x000000100d0c7825 */ /* 0x100fe200078e0034 */
[----:B------:R-:W-:Y:S01]  /*4590*/  F2FP.F16.F32.PACK_AB R38, R43, R38 ;  /* 0x000000262b26723e */ /* 0x000fe200000000ff */
[----:B------:R0:W-:Y:S01]  /*45a0*/  STG.E.128 desc[UR4][R2.64], R32 ;  /* 0x0000002002007986 */ /* 0x0001e2000c101d04 */
        /* <DEDUP_REMOVED lines=9> */
[----:B------:R-:W-:Y:S01]  /*4640*/  IMAD.WIDE.U32 R52, R177, 0x10, R52 ;  /* 0x00000010b1347825 */ /* 0x000fe200078e0034 */
[----:B------:R-:W-:Y:S01]  /*4650*/  F2FP.F16.F32.PACK_AB R49, R156, R49 ;  /* 0x000000319c31723e */ /* 0x000fe200000000ff */
[----:B------:R0:W-:Y:S01]  /*4660*/  STG.E.128 desc[UR4][R20.64], R44 ;  /* 0x0000002c14007986 */ /* 0x0001e2000c101d04 */
[----:B------:R-:W-:-:S05]  /*4670*/  F2FP.F16.F32.PACK_AB R48, R165, R160 ;  /* 0x000000a0a530723e */ /* 0x000fca00000000ff */
[----:B------:R0:W-:Y:S02]  /*4680*/  STG.E.128 desc[UR4][R52.64], R48 ;  /* 0x0000003034007986 */ /* 0x0001e4000c101d04 */
.L_x_4890:
[----:B------:R-:W-:Y:S05]  /*4690*/  BSYNC B0 ;  /* 0x0000000000007941 */ /* 0x000fea0003800000 */
.L_x_4889:
[----:B------:R-:W-:Y:S02]  /*46a0*/  IADD3 R137, R137, UR10, RZ ;  /* 0x0000000a89897c10 */ /* 0x000fe4000fffe0ff */
[----:B------:R-:W-:Y:S02]  /*46b0*/  SEL R0, RZ, 0x1, P0 ;  /* 0x00000001ff007807 */ /* 0x000fe40000000000 */
[----:B------:R-:W-:-:S13]  /*46c0*/  ISETP.GE.AND P2, PT, R137, UR11, PT ;  /* 0x0000000b89007c0c */ /* 0x000fda000bf46270 */
[----:B------:R-:W-:Y:S05]  /*46d0*/  @!P2 BRA `(.L_x_4891) ;  /* 0xffffffc000d0a947 */ /* 0x000fea000383ffff */
[----:B------:R-:W-:Y:S05]  /*46e0*/  EXIT ;  /* 0x000000000000794d */ /* 0x000fea0003800000 */
.L_x_4888:
[----:B------:R-:W-:Y:S01]  /*46f0*/  HFMA2.MMA R40, -RZ, RZ, 0, 5.9604644775390625e-08 ;  /* 0x00000001ff287435 */ /* 0x000fe200000001ff */
[----:B------:R-:W-:Y:S02]  /*4700*/  MOV R35, R0 ;  /* 0x0000000000237202 */ /* 0x000fe40000000f00 */
[----:B------:R-:W-:Y:S02]  /*4710*/  MOV R223, 0x1f ;  /* 0x0000001f00df7802 */ /* 0x000fe40000000f00 */
[----:B------:R-:W-:-:S07]  /*4720*/  MOV R32, 0xffffffff ;  /* 0xffffffff00207802 */ /* 0x000fce0000000f00 */
[----:B-----5:R-:W-:Y:S05]  /*4730*/  WARPSYNC.COLLECTIVE R32, `(.L_x_4892) ;  /* 0x0000000020087348 */ /* 0x020fea0003c00000 */
[----:B------:R0:W1:Y:S02]  /*4740*/  SHFL.BFLY P2, R34, R35, R40, R223 ;  /* 0x0c00002823227389 */ /* 0x00006400000400df */
[----:B01---5:R-:W-:Y:S01]  /*4750*/  ENDCOLLECTIVE ;  /* 0x000000000000791b */ /* 0x023fe20003800000 */
.L_x_4892:
[----:B------:R-:W-:Y:S01]  /*4760*/  HFMA2.MMA R40, -RZ, RZ, 0, 1.1920928955078125e-07 ;  /* 0x00000002ff287435 */ /* 0x000fe200000001ff */
[----:B------:R-:W-:-:S05]  /*4770*/  MOV R3, R34 ;  /* 0x0000002200037202 */ /* 0x000fca0000000f00 */
[----:B------:R-:W-:-:S05]  /*4780*/  FADD.FTZ R3, R0, R3 ;  /* 0x0000000300037221 */ /* 0x000fca0000010000 */
[----:B------:R-:W-:-:S07]  /*4790*/  MOV R35, R3 ;  /* 0x0000000300237202 */ /* 0x000fce0000000f00 */
[----:B------:R-:W-:Y:S05]  /*47a0*/  WARPSYNC.COLLECTIVE R32, `(.L_x_4893) ;  /* 0x0000000020087348 */ /* 0x000fea0003c00000 */
[----:B------:R0:W1:Y:S02]  /*47b0*/  SHFL.BFLY P2, R34, R35, R40, R223 ;  /* 0x0c00002823227389 */ /* 0x00006400000400df */
[----:B01----:R-:W-:Y:S01]  /*47c0*/  ENDCOLLECTIVE ;  /* 0x000000000000791b */ /* 0x003fe20003800000 */
.L_x_4893:
[----:B------:R-:W-:Y:S01]  /*47d0*/  HFMA2.MMA R40, -RZ, RZ, 0, 2.384185791015625e-07 ;  /* 0x00000004ff287435 */ /* 0x000fe200000001ff */
[----:B------:R-:W-:-:S05]  /*47e0*/  MOV R2, R34 ;  /* 0x0000002200027202 */ /* 0x000fca0000000f00 */
[----:B------:R-:W-:-:S05]  /*47f0*/  FADD.FTZ R13, R3, R2 ;  /* 0x00000002030d7221 */ /* 0x000fca0000010000 */
[----:B------:R-:W-:-:S07]  /*4800*/  MOV R35, R13 ;  /* 0x0000000d00237202 */ /* 0x000fce0000000f00 */
[----:B------:R-:W-:Y:S05]  /*4810*/  WARPSYNC.COLLECTIVE R32, `(.L_x_4894) ;  /* 0x0000000020087348 */ /* 0x000fea0003c00000 */
[----:B------:R0:W1:Y:S02]  /*4820*/  SHFL.BFLY P2, R34, R35, R40, R223 ;  /* 0x0c00002823227389 */ /* 0x00006400000400df */
[----:B01----:R-:W-:Y:S01]  /*4830*/  ENDCOLLECTIVE ;  /* 0x000000000000791b */ /* 0x003fe20003800000 */
.L_x_4894:
[----:B------:R-:W-:Y:S01]  /*4840*/  HFMA2.MMA R40, -RZ, RZ, 0, 4.76837158203125e-07 ;  /* 0x00000008ff287435 */ /* 0x000fe200000001ff */
[----:B------:R-:W-:-:S05]  /*4850*/  MOV R2, R34 ;  /* 0x0000002200027202 */ /* 0x000fca0000000f00 */
[----:B------:R-:W-:-:S05]  /*4860*/  FADD.FTZ R16, R13, R2 ;  /* 0x000000020d107221 */ /* 0x000fca0000010000 */
[----:B------:R-:W-:-:S07]  /*4870*/  MOV R35, R16 ;  /* 0x0000001000237202 */ /* 0x000fce0000000f00 */
[----:B------:R-:W-:Y:S05]  /*4880*/  WARPSYNC.COLLECTIVE R32, `(.L_x_4895) ;  /* 0x0000000020087348 */ /* 0x000fea0003c00000 */
[----:B------:R0:W1:Y:S02]  /*4890*/  SHFL.BFLY P2, R34, R35, R40, R223 ;  /* 0x0c00002823227389 */ /* 0x00006400000400df */
[----:B01----:R-:W-:Y:S01]  /*48a0*/  ENDCOLLECTIVE ;  /* 0x000000000000791b */ /* 0x003fe20003800000 */
.L_x_4895:
[----:B------:R-:W-:Y:S01]  /*48b0*/  HFMA2.MMA R40, -RZ, RZ, 0, 9.5367431640625e-07 ;  /* 0x00000010ff287435 */ /* 0x000fe200000001ff */
[----:B------:R-:W-:-:S05]  /*48c0*/  MOV R33, R34 ;  /* 0x0000002200217202 */ /* 0x000fca0000000f00 */
[----:B------:R-:W-:-:S05]  /*48d0*/  FADD.FTZ R33, R16, R33 ;  /* 0x0000002110217221 */ /* 0x000fca0000010000 */
[----:B------:R-:W-:-:S07]  /*48e0*/  MOV R35, R33 ;  /* 0x0000002100237202 */ /* 0x000fce0000000f00 */
[----:B------:R-:W-:Y:S05]  /*48f0*/  WARPSYNC.COLLECTIVE R32, `(.L_x_4896) ;  /* 0x0000000020087348 */ /* 0x000fea0003c00000 */
[----:B------:R0:W1:Y:S02]  /*4900*/  SHFL.BFLY P2, R34, R35, R40, R223 ;  /* 0x0c00002823227389 */ /* 0x00006400000400df */
[----:B01----:R-:W-:Y:S01]  /*4910*/  ENDCOLLECTIVE ;  /* 0x000000000000791b */ /* 0x003fe20003800000 */
.L_x_4896:
        /* <DEDUP_REMOVED lines=88> */
.L_x_4897:
[----:B------:R-:W-:Y:S01]  /*4ea0*/  HFMA2.MMA R40, -RZ, RZ, 0, 1.1920928955078125e-07 ;  /* 0x00000002ff287435 */ /* 0x000fe200000001ff */
[----:B------:R-:W-:-:S05]  /*4eb0*/  MOV R3, R34 ;  /* 0x0000002200037202 */ /* 0x000fca0000000f00 */
[----:B------:R-:W-:-:S05]  /*4ec0*/  FADD.FTZ R3, R0, R3 ;  /* 0x0000000300037221 */ /* 0x000fca0000010000 */
[----:B------:R-:W-:-:S07]  /*4ed0*/  MOV R35, R3 ;  /* 0x0000000300237202 */ /* 0x000fce0000000f00 */
[----:B------:R-:W-:Y:S05]  /*4ee0*/  WARPSYNC.COLLECTIVE R32, `(.L_x_4898) ;  /* 0x0000000020087348 */ /* 0x000fea0003c00000 */
[----:B------:R0:W1:Y:S02]  /*4ef0*/  SHFL.BFLY P2, R34, R35, R40, R223 ;  /* 0x0c00002823227389 */ /* 0x00006400000400df */
[----:B01----:R-:W-:Y:S01]  /*4f00*/  ENDCOLLECTIVE ;  /* 0x000000000000791b */ /* 0x003fe20003800000 */
.L_x_4898:
[----:B------:R-:W-:Y:S01]  /*4f10*/  HFMA2.MMA R40, -RZ, RZ, 0, 2.384185791015625e-07 ;  /* 0x00000004ff287435 */ /* 0x000fe200000001ff */
[----:B------:R-:W-:-:S05]  /*4f20*/  MOV R16, R34 ;  /* 0x0000002200107202 */ /* 0x000fca0000000f00 */
[----:B------:R-:W-:-:S05]  /*4f30*/  FADD.FTZ R16, R3, R16 ;  /* 0x0000001003107221 */ /* 0x000fca0000010000 */
[----:B------:R-:W-:-:S07]  /*4f40*/  MOV R35, R16 ;  /* 0x0000001000237202 */ /* 0x000fce0000000f00 */
[----:B------:R-:W-:Y:S05]  /*4f50*/  WARPSYNC.COLLECTIVE R32, `(.L_x_4899) ;  /* 0x0000000020087348 */ /* 0x000fea0003c00000 */
[----:B------:R0:W1:Y:S02]  /*4f60*/  SHFL.BFLY P2, R34, R35, R40, R223 ;  /* 0x0c00002823227389 */ /* 0x00006400000400df */
[----:B01----:R-:W-:Y:S01]  /*4f70*/  ENDCOLLECTIVE ;  /* 0x000000000000791b */ /* 0x003fe20003800000 */
.L_x_4899:
[----:B------:R-:W-:Y:S01]  /*4f80*/  HFMA2.MMA R40, -RZ, RZ, 0, 4.76837158203125e-07 ;  /* 0x00000008ff287435 */ /* 0x000fe200000001ff */
[----:B------:R-:W-:-:S05]  /*4f90*/  MOV R13, R34 ;  /* 0x00000022000d7202 */ /* 0x000fca0000000f00 */
[----:B------:R-:W-:-:S05]  /*4fa0*/  FADD.FTZ R13, R16, R13 ;  /* 0x0000000d100d7221 */ /* 0x000fca0000010000 */
[----:B------:R-:W-:-:S07]  /*4fb0*/  MOV R35, R13 ;  /* 0x0000000d00237202 */ /* 0x000fce0000000f00 */
[----:B------:R-:W-:Y:S05]  /*4fc0*/  WARPSYNC.COLLECTIVE R32, `(.L_x_4900) ;  /* 0x0000000020087348 */ /* 0x000fea0003c00000 */
[----:B------:R0:W1:Y:S02]  /*4fd0*/  SHFL.BFLY P2, R34, R35, R40, R223 ;  /* 0x0c00002823227389 */ /* 0x00006400000400df */
[----:B01----:R-:W-:Y:S01]  /*4fe0*/  ENDCOLLECTIVE ;  /* 0x000000000000791b */ /* 0x003fe20003800000 */
.L_x_4900:
[----:B------:R-:W-:Y:S01]  /*4ff0*/  HFMA2.MMA R40, -RZ, RZ, 0, 9.5367431640625e-07 ;  /* 0x00000010ff287435 */ /* 0x000fe200000001ff */
[----:B------:R-:W-:-:S05]  /*5000*/  MOV R20, R34 ;  /* 0x0000002200147202 */ /* 0x000fca0000000f00 */
[----:B------:R-:W-:-:S05]  /*5010*/  FADD.FTZ R20, R13, R20 ;  /* 0x000000140d147221 */ /* 0x000fca0000010000 */
[----:B------:R-:W-:-:S07]  /*5020*/  MOV R35, R20 ;  /* 0x0000001400237202 */ /* 0x000fce0000000f00 */
[----:B------:R-:W-:Y:S05]  /*5030*/  WARPSYNC.COLLECTIVE R32, `(.L_x_4901) ;  /* 0x0000000020087348 */ /* 0x000fea0003c00000 */
[----:B------:R0:W1:Y:S02]  /*5040*/  SHFL.BFLY P2, R34, R35, R40, R223 ;  /* 0x0c00002823227389 */ /* 0x00006400000400df */
[----:B01----:R-:W-:Y:S01]  /*5050*/  ENDCOLLECTIVE ;  /* 0x000000000000791b */ /* 0x003fe20003800000 */
.L_x_4901:
[----:B------:R-:W-:Y:S01]  /*5060*/  MOV R33, R34 ;  /* 0x0000002200217202 */ /* 0x000fe20000000f00 */
[----:B------:R-:W-:Y:S06]  /*5070*/  BRA `(.L_x_4902) ;  /* 0xffffffe400947947 */ /* 0x000fec000383ffff */
.L_x_4903:
        /* <DEDUP_REMOVED lines=16> */
.L_x_37183:


//--------------------- .text._ZN10layer_norm13ln_fwd_kernelINS_13Kernel_traitsI6__halfS2_S2_S2_fjLj5120ELj1ELj1ELj4ELj16ENS_18Kernel_traits_baseILj5120ES2_S2_S2_S2_fjLj128EEEEELb1ELb0ELb0ELb0EEEvNS_9FwdParamsE --------------------------
	.section	.text._ZN10layer_norm13ln_fwd_kernelINS_13Kernel_traitsI6__halfS2_S2_S2_fjLj5120ELj1ELj1ELj4ELj16ENS_18Kernel_traits_baseILj5120ES2_S2_S2_S2_fjLj128EEEEELb1ELb0ELb0ELb0EEEvNS_9FwdParamsE,"ax",@progbits
	.align	128
        .global         _ZN10layer_norm13ln_fwd_kernelINS_13Kernel_traitsI6__halfS2_S2_S2_fjLj5120ELj1ELj1ELj4ELj16ENS_18Kernel_traits_baseILj5120ES2_S2_S2_S2_fjLj128EEEEELb1ELb0ELb0ELb0EEEvNS_9FwdParamsE
        .type           _ZN10layer_norm13ln_fwd_kernelINS_13Kernel_traitsI6__halfS2_S2_S2_fjLj5120ELj1ELj1ELj4ELj16ENS_18Kernel_traits_baseILj5120ES2_S2_S2_S2_fjLj128EEEEELb1ELb0ELb0ELb0EEEvNS_9FwdParamsE,@function
        .size           _ZN10layer_norm13ln_fwd_kernelINS_13Kernel_traitsI6__halfS2_S2_S2_fjLj5120ELj1ELj1ELj4ELj16ENS_18Kernel_traits_baseILj5120ES2_S2_S2_S2_fjLj128EEEEELb1ELb0ELb0ELb0EEEvNS_9FwdParamsE,(.L_x_37184 - _ZN10layer_norm13ln_fwd_kernelINS_13Kernel_traitsI6__halfS2_S2_S2_fjLj5120ELj1ELj1ELj4ELj16ENS_18Kernel_traits_baseILj5120ES2_S2_S2_S2_fjLj128EEEEELb1ELb0ELb0ELb0EEEvNS_9FwdParamsE)
        .other          _ZN10layer_norm13ln_fwd_kernelINS_13Kernel_traitsI6__halfS2_S2_S2_fjLj5120ELj1ELj1ELj4ELj16ENS_18Kernel_traits_baseILj5120ES2_S2_S2_S2_fjLj128EEEEELb1ELb0ELb0ELb0EEEvNS_9FwdParamsE,@"STO_CUDA_ENTRY STV_DEFAULT"
_ZN10layer_norm13ln_fwd_kernelINS_13Kernel_traitsI6__halfS2_S2_S2_fjLj5120ELj1ELj1ELj4ELj16ENS_18Kernel_traits_baseILj5120ES2_S2_S2_S2_fjLj128EEEEELb1ELb0ELb0ELb0EEEvNS_9FwdParamsE:
.text._ZN10layer_norm13ln_fwd_kernelINS_13Kernel_traitsI6__halfS2_S2_S2_fjLj5120ELj1ELj1ELj4ELj16ENS_18Kernel_traits_baseILj5120ES2_S2_S2_S2_fjLj128EEEEELb1ELb0ELb0ELb0EEEvNS_9FwdParamsE:
[----:B------:R-:W-:Y:S08]  /*0000*/  LDC R1, c[0x0][0x28] ;  /* 0x00000a00ff017b82 */ /* 0x000ff00000000800 */
[----:B------:R-:W0:Y:S01]  /*0010*/  LDC R100, c[0x0][0x2e8] ;  /* 0x0000ba00ff647b82 */ /* 0x000e220000000800 */
[----:B------:R-:W-:Y:S01]  /*0020*/  ULDC.U8 UR4, c[0x0][0x2f4] ;  /* 0x0000bd0000047ab9 */ /* 0x000fe20000000000 */
[----:B------:R-:W-:Y:S01]  /*0030*/  ULDC.64 UR6, c[0x0][0x2e0] ;  /* 0x0000b80000067ab9 */ /* 0x000fe20000000a00 */
[----:B------:R-:W-:Y:S01]  /*0040*/  ISETP.NE.AND P0, PT, RZ, UR4, PT ;  /* 0x00000004ff007c0c */ /* 0x000fe2000bf05270 */
[----:B------:R-:W-:Y:S01]  /*0050*/  IMAD.U32 R3, RZ, RZ, UR7 ;  /* 0x00000007ff037e24 */ /* 0x000fe2000f8e00ff */
[----:B------:R-:W-:Y:S01]  /*0060*/  MOV R2, UR6 ;  /* 0x0000000600027c02 */ /* 0x000fe20008000f00 */
[----:B------:R-:W-:-:S02]  /*0070*/  ULDC.64 UR4, c[0x0][0x208] ;  /* 0x0000820000047ab9 */ /* 0x000fc40000000a00 */
        /* <DEDUP_REMOVED lines=14> */
[----:B------:R-:W-:-:S04]  /*0160*/  LOP3.LUT R0, R17, 0x7f, RZ, 0x3c, !PT ;  /* 0x0000007f11007812 */ /* 0x000fc800078e3cff */
[----:B------:R-:W-:-:S04]  /*0170*/  LEA.HI.SX32 R27, R93, R0, 0x1d ;  /* 0x000000005d1b7211 */ /* 0x000fc800078feaff */
[C---:B------:R-:W-:Y:S02]  /*0180*/  LOP3.LUT P6, RZ, R27.reuse, 0xffffff80, RZ, 0xc0, !PT ;  /* 0xffffff801bff7812 */ /* 0x040fe400078cc0ff */
[C---:B------:R-:W-:Y:S02]  /*0190*/  ISETP.GE.U32.AND P5, PT, R27.reuse, 0x100, PT ;  /* 0x000001001b00780c */ /* 0x040fe40003fa6070 */
[----:B------:R-:W-:Y:S02]  /*01a0*/  LOP3.LUT R32, R32, 0xfffffff7, RZ, 0xc0, !PT ;  /* 0xfffffff720207812 */ /* 0x000fe400078ec0ff */
[----:B------:R-:W-:-:S07]  /*01b0*/  ISETP.GE.U32.AND P4, PT, R27, 0x180, PT ;  /* 0x000001801b00780c */ /* 0x000fce0003f86070 */
[----:B------:R-:W-:-:S04]  /*01c0*/  @P6 LOP3.LUT R32, R32, 0x8, RZ, 0xfc, !PT ;  /* 0x0000000820206812 */ /* 0x000fc800078efcff */
[----:B------:R-:W-:-:S04]  /*01d0*/  LOP3.LUT R32, R32, 0xffffff7f, RZ, 0xc0, !PT ;  /* 0xffffff7f20207812 */ /* 0x000fc800078ec0ff */
[----:B------:R-:W-:Y:S02]  /*01e0*/  @P5 LOP3.LUT R32, R32, 0x80, RZ, 0xfc, !PT ;  /* 0x0000008020205812 */ /* 0x000fe400078efcff */
[----:B------:R-:W-:Y:S02]  /*01f0*/  ISETP.GE.U32.AND P3, PT, R27, 0x200, PT ;  /* 0x000002001b00780c */ /* 0x000fe40003f66070 */
[----:B------:R-:W-:-:S04]  /*0200*/  LOP3.LUT R32, R32, 0xffffffbf, RZ, 0xc0, !PT ;  /* 0xffffffbf20207812 */ /* 0x000fc800078ec0ff */
[----:B------:R-:W-:Y:S02]  /*0210*/  @P4 LOP3.LUT R32, R32, 0x40, RZ, 0xfc, !PT ;  /* 0x0000004020204812 */ /* 0x000fe400078efcff */
[----:B------:R-:W-:Y:S02]  /*0220*/  ISETP.GE.U32.AND P2, PT, R27, 0x280, PT ;  /* 0x000002801b00780c */ /* 0x000fe40003f46070 */
[----:B------:R-:W-:-:S04]  /*0230*/  LOP3.LUT R32, R32, 0xffffffdf, RZ, 0xc0, !PT ;  /* 0xffffffdf20207812 */ /* 0x000fc800078ec0ff */
[----:B------:R-:W-:Y:S01]  /*0240*/  @P3 LOP3.LUT R32, R32, 0x20, RZ, 0xfc, !PT ;  /* 0x0000002020203812 */ /* 0x000fe200078efcff */
[----:B------:R-:W-:Y:S01]  /*0250*/  BSSY B0, `(.L_x_4904) ;  /* 0x000004c000007945 */ /* 0x000fe20003800000 */
[----:B------:R-:W-:Y:S02]  /*0260*/  LEA.HI R26, R31, UR8, RZ, 0x19 ;  /* 0x000000081f1a7c11 */ /* 0x000fe4000f8fc8ff */
[----:B------:R-:W-:-:S04]  /*0270*/  LOP3.LUT R32, R32, 0xffffffef, RZ, 0xc0, !PT ;  /* 0xffffffef20207812 */ /* 0x000fc800078ec0ff */
[----:B------:R-:W-:Y:S02]  /*0280*/  @P2 LOP3.LUT R32, R32, 0x10, RZ, 0xfc, !PT ;  /* 0x0000001020202812 */ /* 0x000fe400078efcff */
[----:B--2---:R-:W-:Y:S02]  /*0290*/  @P0 R2UR UR6, R2 ;  /* 0x00000000020602ca */ /* 0x004fe400000e0000 */
[----:B------:R-:W-:Y:S02]  /*02a0*/  @P0 R2UR UR7, R3 ;  /* 0x00000000030702ca */ /* 0x000fe400000e0000 */
[----:B---3--:R-:W-:-:S04]  /*02b0*/  @P0 IADD3 R100, P1, R4, R7, RZ ;  /* 0x0000000704640210 */ /* 0x008fc80007f3e0ff */
[----:B------:R-:W-:Y:S01]  /*02c0*/  @P0 IADD3.X R101, RZ, R5, RZ, P1, !PT ;  /* 0x00000005ff650210 */ /* 0x000fe20000ffe4ff */
        /* <DEDUP_REMOVED lines=47> */
[----:B------:R-:W-:-:S03]  /*05c0*/  UIADD3 UR33, UR6, -0xe443238, URZ ;  /* 0xf1bbcdc806217890 */ /* 0x000fc6000fffe03f */
[----:B------:R-:W-:Y:S01]  /*05d0*/  LOP3.LUT R96, R5, UR31, R96, 0x96, !PT ;  /* 0x0000001f05607c12 */ /* 0x000fe2000f8e9660 */
[----:B------:R-:W-:Y:S01]  /*05e0*/  IMAD.HI.U32 R99, R95, -0x326172a9, RZ ;  /* 0xcd9e8d575f637827 */ /* 0x000fe200078e00ff */
[----:B------:R-:W-:Y:S02]  /*05f0*/  UIADD3 UR34, UR7, -0x24c28bd8, URZ ;  /* 0xdb3d742807227890 */ /* 0x000fe4000fffe03f */
[----:B------:R-:W-:Y:S02]  /*0600*/  UIADD3 UR35, UR6, -0x700cb87f, URZ ;  /* 0x8ff3478106237890 */ /* 0x000fe4000fffe03f */
[----:B------:R-:W-:Y:S01]  /*0610*/  UIADD3 UR36, UR7, -0x695add53, URZ ;  /* 0x96a522ad07247890 */ /* 0x000fe2000fffe03f */
[----:B------:R-:W-:Y:S01]  /*0620*/  LOP3.LUT R99, R99, UR33, R4, 0x96, !PT ;  /* 0x0000002163637c12 */ /* 0x000fe2000f8e9604 */
[----:B------:R-:W-:Y:S01]  /*0630*/  IMAD.HI.U32 R19, R96, -0x2daee0ad, RZ ;  /* 0xd2511f5360137827 */ /* 0x000fe200078e00ff */
[----:B------:R-:W-:Y:S09]  /*0640*/  @!P6 BRA `(.L_x_4905) ;  /* 0x000000000030e947 */ /* 0x000ff20003800000 */
        /* <DEDUP_REMOVED lines=9> */
[----:B------:R-:W-:Y:S02]  /*06e0*/  LOP3.LUT R17, R17, 0x80, RZ, 0xfc, !PT ;  /* 0x0000008011117812 */ /* 0x000fe400078efcff */
[----:B------:R-:W-:Y:S02]  /*06f0*/  @!P0 CS2R R4, SRZ ;  /* 0x0000000000048805 */ /* 0x000fe4000001ff00 */
[----:B0-----:R-:W-:-:S07]  /*0700*/  @!P0 CS2R R6, SRZ ;  /* 0x0000000000068805 */ /* 0x001fce000001ff00 */
.L_x_4905:
[----:B------:R-:W-:Y:S05]  /*0710*/  BSYNC B0 ;  /* 0x0000000000007941 */ /* 0x000fea0003800000 */
.L_x_4904:
        /* <DEDUP_REMOVED lines=11> */
[----:B------:R-:W-:Y:S01]  /*07d0*/  VIADD R17, R17, 0x80 ;  /* 0x0000008011117836 */ /* 0x000fe20000000000 */
[----:B------:R-:W-:Y:S02]  /*07e0*/  @!P0 CS2R R60, SRZ ;  /* 0x00000000003c8805 */ /* 0x000fe4000001ff00 */
[----:B0-----:R-:W-:-:S07]  /*07f0*/  @!P0 CS2R R62, SRZ ;  /* 0x00000000003e8805 */ /* 0x001fce000001ff00 */
.L_x_4907:
[----:B------:R-:W-:Y:S05]  /*0800*/  BSYNC B0 ;  /* 0x0000000000007941 */ /* 0x000fea0003800000 */
.L_x_4906:
        /* <DEDUP_REMOVED lines=14> */
.L_x_4909:
[----:B------:R-:W-:Y:S05]  /*08f0*/  BSYNC B0 ;  /* 0x0000000000007941 */ /* 0x000fea0003800000 */
.L_x_4908:
        /* <DEDUP_REMOVED lines=14> */
.L_x_4911:
[----:B------:R-:W-:Y:S05]  /*09e0*/  BSYNC B0 ;  /* 0x0000000000007941 */ /* 0x000fea0003800000 */
.L_x_4910:
        /* <DEDUP_REMOVED lines=13> */
.L_x_4913:
[----:B------:R-:W-:Y:S05]  /*0ac0*/  BSYNC B0 ;  /* 0x0000000000007941 */ /* 0x000fea0003800000 */
.L_x_4912:
[----:B------:R-:W-:Y:S01]  /*0ad0*/  ULDC UR8, c[0x0][0x214] ;  /* 0x0000850000087ab9 */ /* 0x000fe20000000800 */
[----:B------:R-:W-:Y:S02]  /*0ae0*/  LOP3.LUT R106, R19, UR34, R12, 0x96, !PT ;  /* 0x00000022136a7c12 */ /* 0x000fe4000f8e960c */
[----:B------:R-:W-:-:S13]  /*0af0*/  ISETP.GE.AND P0, PT, R26, UR8, PT ;  /* 0x000000081a007c0c */ /* 0x000fda000bf06270 */
[----:B------:R-:W-:Y:S05]  /*0b00*/  @P0 EXIT ;  /* 0x000000000000094d */ /* 0x000fea0003800000 */
[--C-:B-----5:R-:W-:Y:S01]  /*0b10*/  HADD2.F32 R69, -RZ, R57.reuse.H0_H0 ;  /* 0x20000039ff457230 */ /* 0x120fe20000004100 */
[----:B------:R-:W-:Y:S01]  /*0b20*/  ULDC.64 UR8, c[0x0][0x270] ;  /* 0x00009c0000087ab9 */ /* 0x000fe20000000a00 */
[----:B------:R-:W-:Y:S01]  /*0b30*/  HADD2.F32 R70, -RZ, R57.H1_H1 ;  /* 0x30000039ff467230 */ /* 0x000fe20000004100 */
[----:B------:R-:W-:Y:S01]  /*0b40*/  HFMA2.MMA R145, -RZ, RZ, 0, 5.9604644775390625e-08 ;  /* 0x00000001ff917435 */ /* 0x000fe200000001ff */
[--C-:B------:R-:W-:Y:S01]  /*0b50*/  HADD2.F32 R57, -RZ, R58.reuse.H0_H0 ;  /* 0x2000003aff397230 */ /* 0x100fe20000004100 */
[----:B------:R-:W-:Y:S01]  /*0b60*/  UISETP.NE.U32.AND UP0, UPT, UR8, URZ, UPT ;  /* 0x0000003f0800728c */ /* 0x000fe2000bf05070 */
[----:B------:R-:W-:Y:S01]  /*0b70*/  HADD2.F32 R71, -RZ, R58.H1_H1 ;  /* 0x3000003aff477230 */ /* 0x000fe20000004100 */
[----:B------:R-:W-:Y:S01]  /*0b80*/  ULDC UR37, c[0x0][0x218] ;  /* 0x0000860000257ab9 */ /* 0x000fe20000000800 */
[--C-:B------:R-:W-:Y:S01]  /*0b90*/  HADD2.F32 R58, -RZ, R59.reuse.H0_H0 ;  /* 0x2000003bff3a7230 */ /* 0x100fe20000004100 */
[----:B------:R-:W-:Y:S01]  /*0ba0*/  ULDC.U8 UR8, c[0x0][0x2a0] ;  /* 0x0000a80000087ab9 */ /* 0x000fe20000000000 */
[----:B------:R-:W-:Y:S01]  /*0bb0*/  HADD2.F32 R72, -RZ, R59.H1_H1 ;  /* 0x3000003bff487230 */ /* 0x000fe20000004100 */
[----:B------:R-:W-:Y:S01]  /*0bc0*/  UISETP.NE.AND.EX UP0, UPT, UR9, URZ, UPT, UP0 ;  /* 0x0000003f0900728c */ /* 0x000fe2000bf05300 */
[--C-:B------:R-:W-:Y:S01]  /*0bd0*/  HADD2.F32 R59, -RZ, R44.reuse.H0_H0 ;  /* 0x2000002cff3b7230 */ /* 0x100fe20000004100 */
[----:B------:R-:W-:Y:S01]  /*0be0*/  ULDC UR16, c[0x0][0x290] ;  /* 0x0000a40000107ab9 */ /* 0x000fe20000000800 */
[----:B------:R-:W-:Y:S01]  /*0bf0*/  HADD2.F32 R73, -RZ, R44.H1_H1 ;  /* 0x3000002cff497230 */ /* 0x000fe20000004100 */
[----:B------:R-:W-:Y:S01]  /*0c00*/  UISETP.NE.AND UP1, UPT, UR8, URZ, UPT ;  /* 0x0000003f0800728c */ /* 0x000fe2000bf25270 */
[--C-:B------:R-:W-:Y:S01]  /*0c10*/  HADD2.F32 R44, -RZ, R45.reuse.H0_H0 ;  /* 0x2000002dff2c7230 */ /* 0x100fe20000004100 */
[----:B------:R-:W-:Y:S01]  /*0c20*/  ULDC.64 UR10, c[0x0][0x230] ;  /* 0x00008c00000a7ab9 */ /* 0x000fe20000000a00 */
        /* <DEDUP_REMOVED lines=20> */
[----:B------:R-:W-:Y:S01]  /*0d70*/  HADD2.F32 R84, -RZ, R37.H1_H1 ;  /* 0x30000025ff547230 */ /* 0x000fe20000004100 */
[----:B------:R-:W-:Y:S01]  /*0d80*/  LOP3.LUT R37, R36, 0x7f, RZ, 0xc0, !PT ;  /* 0x0000007f24257812 */ /* 0x000fe200078ec0ff */
[--C-:B------:R-:W-:Y:S01]  /*0d90*/  HADD2.F32 R83, -RZ, R38.reuse.H0_H0 ;  /* 0x20000026ff537230 */ /* 0x100fe20000004100 */
[----:B------:R-:W-:Y:S01]  /*0da0*/  SHF.R.U32.HI R36, RZ, 0x2, R36 ;  /* 0x00000002ff247819 */ /* 0x000fe20000011624 */
[----:B------:R-:W-:Y:S01]  /*0db0*/  HADD2.F32 R86, -RZ, R38.H1_H1 ;  /* 0x30000026ff567230 */ /* 0x000fe20000004100 */
[C---:B------:R-:W-:Y:S01]  /*0dc0*/  LOP3.LUT R38, R31.reuse, 0x60, RZ, 0xc0, !PT ;  /* 0x000000601f267812 */ /* 0x040fe200078ec0ff */
[--C-:B------:R-:W-:Y:S02]  /*0dd0*/  HADD2.F32 R85, -RZ, R39.reuse.H0_H0 ;  /* 0x20000027ff557230 */ /* 0x100fe40000004100 */
[----:B------:R-:W-:Y:S01]  /*0de0*/  HADD2.F32 R88, -RZ, R39.H1_H1 ;  /* 0x30000027ff587230 */ /* 0x000fe20000004100 */
[----:B------:R-:W-:Y:S01]  /*0df0*/  SHF.L.U32 R39, R31, 0x5, RZ ;  /* 0x000000051f277819 */ /* 0x000fe200000006ff */
[--C-:B------:R-:W-:Y:S01]  /*0e00*/  HADD2.F32 R87, -RZ, R40.reuse.H0_H0 ;  /* 0x20000028ff577230 */ /* 0x100fe20000004100 */
[----:B------:R-:W-:Y:S01]  /*0e10*/  VIADDMNMX R38, R37, -R38, RZ, !PT ;  /* 0x8000002625267246 */ /* 0x000fe200078001ff */
[----:B------:R-:W-:Y:S01]  /*0e20*/  HADD2.F32 R90, -RZ, R40.H1_H1 ;  /* 0x30000028ff5a7230 */ /* 0x000fe20000004100 */
[----:B------:R-:W-:Y:S01]  /*0e30*/  LOP3.LUT R40, R39, 0x3e0, RZ, 0xc0, !PT ;  /* 0x000003e027287812 */ /* 0x000fe200078ec0ff */
[--C-:B------:R-:W-:Y:S01]  /*0e40*/  HADD2.F32 R91, -RZ, R42.reuse.H0_H0 ;  /* 0x2000002aff5b7230 */ /* 0x100fe20000004100 */
[----:B------:R-:W-:Y:S01]  /*0e50*/  LOP3.LUT R39, R36, 0x3fffffe0, RZ, 0xc0, !PT ;  /* 0x3fffffe024277812 */ /* 0x000fe200078ec0ff */
[----:B------:R-:W-:Y:S01]  /*0e60*/  HADD2.F32 R94, -RZ, R42.H1_H1 ;  /* 0x3000002aff5e7230 */ /* 0x000fe20000004100 */
[----:B------:R-:W-:Y:S01]  /*0e70*/  VIMNMX R38, R38, 0x20, PT ;  /* 0x0000002026267848 */ /* 0x000fe20003fe0100 */
[----:B------:R-:W-:Y:S01]  /*0e80*/  HADD2.F32 R25, -RZ, R8.H0_H0 ;  /* 0x20000008ff197230 */ /* 0x000fe20000004100 */
[----:B------:R-:W-:Y:S01]  /*0e90*/  VIADDMNMX R40, R37, -R40, RZ, !PT ;  /* 0x8000002825287246 */ /* 0x000fe200078001ff */
[----:B------:R-:W-:-:S02]  /*0ea0*/  IMAD R37, R96, -0x2daee0ad, RZ ;  /* 0xd2511f5360257824 */ /* 0x000fc400078e02ff */
[----:B------:R-:W-:Y:S01]  /*0eb0*/  IMAD.IADD R38, R38, 0x1, R39 ;  /* 0x0000000126267824 */ /* 0x000fe200078e0227 */
[----:B------:R-:W-:Y:S01]  /*0ec0*/  VIMNMX R40, R40, 0x20, PT ;  /* 0x0000002028287848 */ /* 0x000fe20003fe0100 */
[----:B------:R-:W-:Y:S02]  /*0ed0*/  HADD2.F32 R24, -RZ, R8.H1_H1 ;  /* 0x30000008ff187230 */ /* 0x000fe40000004100 */
[--C-:B------:R-:W-:Y:S01]  /*0ee0*/  HADD2.F32 R23, -RZ, R9.reuse.H0_H0 ;  /* 0x20000009ff177230 */ /* 0x100fe20000004100 */
[----:B------:R-:W-:Y:S01]  /*0ef0*/  SHF.L.U32 R38, R38, 0x3, RZ ;  /* 0x0000000326267819 */ /* 0x000fe200000006ff */
[----:B------:R-:W-:Y:S02]  /*0f00*/  HADD2.F32 R22, -RZ, R9.H1_H1 ;  /* 0x30000009ff167230 */ /* 0x000fe40000004100 */
[--C-:B------:R-:W-:Y:S01]  /*0f10*/  HADD2.F32 R21, -RZ, R10.reuse.H0_H0 ;  /* 0x2000000aff157230 */ /* 0x100fe20000004100 */
[----:B------:R-:W-:Y:S01]  /*0f20*/  I2FP.F32.U32 R38, R38 ;  /* 0x0000002600267245 */ /* 0x000fe20000201000 */
[----:B------:R-:W-:-:S02]  /*0f30*/  HADD2.F32 R20, -RZ, R10.H1_H1 ;  /* 0x3000000aff147230 */ /* 0x000fc40000004100 */
[--C-:B------:R-:W-:Y:S01]  /*0f40*/  HADD2.F32 R19, -RZ, R11.reuse.H0_H0 ;  /* 0x2000000bff137230 */ /* 0x100fe20000004100 */
[----:B------:R0:W1:Y:S01]  /*0f50*/  MUFU.RCP R108, R38 ;  /* 0x00000026006c7308 */ /* 0x0000620000001000 */
[----:B------:R-:W-:Y:S02]  /*0f60*/  HADD2.F32 R18, -RZ, R11.H1_H1 ;  /* 0x3000000bff127230 */ /* 0x000fe40000004100 */
[----:B------:R-:W-:Y:S01]  /*0f70*/  IMAD R42, R95, -0x326172a9, RZ ;  /* 0xcd9e8d575f2a7824 */ /* 0x000fe200078e02ff */
[----:B------:R-:W-:Y:S01]  /*0f80*/  LOP3.LUT R95, R100, 0x3, RZ, 0xc0, !PT ;  /* 0x00000003645f7812 */ /* 0x000fe200078ec0ff */
[----:B------:R-:W-:-:S04]  /*0f90*/  IMAD.HI.U32 R97, R106, -0x326172a9, RZ ;  /* 0xcd9e8d576a617827 */ /* 0x000fc800078e00ff */
[----:B------:R-:W-:Y:S01]  /*0fa0*/  IMAD.HI.U32 R96, R99, -0x2daee0ad, RZ ;  /* 0xd2511f5363607827 */ /* 0x000fe200078e00ff */
[----:B------:R-:W-:-:S03]  /*0fb0*/  LOP3.LUT R97, R97, UR35, R42, 0x96, !PT ;  /* 0x0000002361617c12 */ /* 0x000fc6000f8e962a */
[----:B------:R-:W-:Y:S01]  /*0fc0*/  IMAD.IADD R40, R39, 0x1, R40 ;  /* 0x0000000127287824 */ /* 0x000fe200078e0228 */
[----:B------:R-:W-:Y:S01]  /*0fd0*/  LOP3.LUT R96, R96, UR36, R37, 0x96, !PT ;  /* 0x0000002460607c12 */ /* 0x000fe2000f8e9625 */
[--C-:B------:R-:W-:Y:S02]  /*0fe0*/  HADD2.F32 R17, -RZ, R4.reuse.H0_H0 ;  /* 0x20000004ff117230 */ /* 0x100fe40000004100 */
[----:B------:R-:W-:Y:S01]  /*0ff0*/  HADD2.F32 R16, -RZ, R4.H1_H1 ;  /* 0x30000004ff107230 */ /* 0x000fe20000004100 */
[----:B------:R-:W-:Y:S01]  /*1000*/  SHF.L.U32 R107, R40, 0x3, RZ ;  /* 0x00000003286b7819 */ /* 0x000fe200000006ff */
        /* <DEDUP_REMOVED lines=21> */
[----:B------:R-:W-:Y:S02]  /*1160*/  HADD2.F32 R33, -RZ, R61.H0_H0 ;  /* 0x2000003dff217230 */ /* 0x000fe40000004100 */
[----:B------:R-:W-:Y:S02]  /*1170*/  HADD2.F32 R34, -RZ, R62.H0_H0 ;  /* 0x2000003eff227230 */ /* 0x000fe40000004100 */
[----:B------:R-:W-:Y:S02]  /*1180*/  HADD2.F32 R52, -RZ, R53.H0_H0 ;  /* 0x20000035ff347230 */ /* 0x000fe40000004100 */
[----:B------:R-:W-:Y:S02]  /*1190*/  HADD2.F32 R54, -RZ, R55.H0_H0 ;  /* 0x20000037ff367230 */ /* 0x000fe40000004100 */
[----:B------:R-:W-:Y:S02]  /*11a0*/  HADD2.F32 R68, -RZ, R56.H0_H0 ;  /* 0x20000038ff447230 */ /* 0x000fe40000004100 */
[----:B------:R-:W-:-:S02]  /*11b0*/  HADD2.F32 R60, -RZ, R60.H1_H1 ;  /* 0x3000003cff3c7230 */ /* 0x000fc40000004100 */
[----:B------:R-:W-:Y:S02]  /*11c0*/  HADD2.F32 R61, -RZ, R61.H1_H1 ;  /* 0x3000003dff3d7230 */ /* 0x000fe40000004100 */
[----:B------:R-:W-:Y:S02]  /*11d0*/  HADD2.F32 R62, -RZ, R62.H1_H1 ;  /* 0x3000003eff3e7230 */ /* 0x000fe40000004100 */
[----:B------:R-:W-:Y:S02]  /*11e0*/  HADD2.F32 R53, -RZ, R53.H1_H1 ;  /* 0x30000035ff357230 */ /* 0x000fe40000004100 */
[----:B------:R-:W-:Y:S02]  /*11f0*/  HADD2.F32 R55, -RZ, R55.H1_H1 ;  /* 0x30000037ff377230 */ /* 0x000fe40000004100 */
[----:B------:R-:W-:Y:S02]  /*1200*/  HADD2.F32 R56, -RZ, R56.H1_H1 ;  /* 0x30000038ff387230 */ /* 0x000fe40000004100 */
[----:B------:R-:W-:-:S02]  /*1210*/  HADD2.F32 R89, -RZ, R41.H0_H0 ;  /* 0x20000029ff597230 */ /* 0x000fc40000004100 */
[----:B------:R-:W-:Y:S02]  /*1220*/  HADD2.F32 R92, -RZ, R41.H1_H1 ;  /* 0x30000029ff5c7230 */ /* 0x000fe40000004100 */
[--C-:B------:R-:W-:Y:S02]  /*1230*/  HADD2.F32 R93, -RZ, R43.reuse.H0_H0 ;  /* 0x2000002bff5d7230 */ /* 0x100fe40000004100 */
[----:B------:R-:W-:Y:S02]  /*1240*/  HADD2.F32 R98, -RZ, R43.H1_H1 ;  /* 0x3000002bff627230 */ /* 0x000fe40000004100 */
[----:B------:R-:W-:Y:S02]  /*1250*/  IMAD R106, R106, -0x326172a9, RZ ;  /* 0xcd9e8d576a6a7824 */ /* 0x000fe400078e02ff */
[----:B------:R-:W-:Y:S02]  /*1260*/  IMAD R99, R99, -0x2daee0ad, RZ ;  /* 0xd2511f5363637824 */ /* 0x000fe400078e02ff */
[----:B01----:R-:W-:-:S07]  /*1270*/  IMAD.MOV.U32 R100, RZ, RZ, RZ ;  /* 0x000000ffff647224 */ /* 0x003fce00078e00ff */
.L_x_5215:
[----:B------:R-:W-:Y:S01]  /*1280*/  PLOP3.LUT P0, PT, PT, PT, UP0, 0x80, 0x0 ;  /* 0x000000000000781c */ /* 0x000fe20003f0f008 */
[----:B--234-:R-:W-:Y:S01]  /*1290*/  IMAD.MOV.U32 R41, RZ, RZ, 0x2 ;  /* 0x00000002ff297424 */ /* 0x01cfe200078e00ff */
[----:B------:R-:W-:Y:S01]  /*12a0*/  PLOP3.LUT P1, PT, PT, PT, UP0, 0x80, 0x0 ;  /* 0x000000000000781c */ /* 0x000fe20003f2f008 */
[----:B------:R-:W-:Y:S01]  /*12b0*/  @UP0 ULDC.64 UR8, c[0x0][0x270] ;  /* 0x00009c0000080ab9 */ /* 0x000fe20000000a00 */
[----:B------:R-:W-:-:S09]  /*12c0*/  LOP3.LUT P2, RZ, R32, 0x8, RZ, 0xc0, !PT ;  /* 0x0000000820ff7812 */ /* 0x000fd2000784c0ff */
[----:B------:R-:W-:-:S06]  /*12d0*/  @P0 IMAD.WIDE R40, R26, R41, UR8 ;  /* 0x000000081a280e25 */ /* 0x000fcc000f8e0229 */
[----:B------:R-:W2:Y:S01]  /*12e0*/  @P1 LDG.E.U16 R40, desc[UR4][R40.64] ;  /* 0x0000000428281981 */ /* 0x000ea2000c1e1500 */
[----:B------:R-:W-:Y:S01]  /*12f0*/  IMAD R42, R26, UR37, RZ ;  /* 0x000000251a2a7c24 */ /* 0x000fe2000f8e02ff */
[----:B------:R-:W-:Y:S01]  /*1300*/  PLOP3.LUT P0, PT, PT, PT, UP0, 0x80, 0x0 ;  /* 0x000000000000781c */ /* 0x000fe20003f0f008 */
[----:B------:R-:W-:Y:S01]  /*1310*/  BSSY B0, `(.L_x_4914) ;  /* 0x00002df000007945 */ /* 0x000fe20003800000 */
[----:B------:R-:W-:Y:S02]  /*1320*/  LOP3.LUT R144, R31, 0x7f, RZ, 0xc0, !PT ;  /* 0x0000007f1f907812 */ /* 0x000fe400078ec0ff */
[----:B------:R-:W-:Y:S02]  /*1330*/  SHF.R.S32.HI R43, RZ, 0x1f, R42 ;  /* 0x0000001fff2b7819 */ /* 0x000fe4000001142a */
[----:B------:R-:W-:Y:S02]  /*1340*/  MOV R146, 0x3f800000 ;  /* 0x3f80000000927802 */ /* 0x000fe40000000f00 */
[----:B------:R-:W-:-:S04]  /*1350*/  LEA.HI R43, R43, R42, RZ, 0x3 ;  /* 0x0000002a2b2b7211 */ /* 0x000fc800078f18ff */
[----:B------:R-:W-:-:S05]  /*1360*/  LEA.HI.SX32 R144, R43, R144, 0x1d ;  /* 0x000000902b907211 */ /* 0x000fca00078feaff */
[----:B------:R-:W-:Y:S02]  /*1370*/  IMAD.MOV.U32 R147, RZ, RZ, R144 ;  /* 0x000000ffff937224 */ /* 0x000fe400078e0090 */
        /* <DEDUP_REMOVED lines=22> */
.L_x_4917:
[----:B------:R-:W-:-:S07]  /*14e0*/  MOV R101, R106 ;  /* 0x0000006a00657202 */ /* 0x000fce0000000f00 */
.L_x_4918:
[----:B------:R-:W-:Y:S05]  /*14f0*/  BSYNC B1 ;  /* 0x0000000000017941 */ /* 0x000fea0003800000 */
.L_x_4916:
        /* <DEDUP_REMOVED lines=16> */
.L_x_4922:
[----:B------:R-:W-:Y:S05]  /*1600*/  BSYNC B2 ;  /* 0x0000000000027941 */ /* 0x000fea0003800000 */
.L_x_4921:
        /* <DEDUP_REMOVED lines=44> */
.L_x_4920:
[----:B------:R-:W-:Y:S05]  /*18d0*/  BSYNC B1 ;  /* 0x0000000000017941 */ /* 0x000fea0003800000 */
.L_x_4919:
[----:B------:R-:W0:Y:S01]  /*18e0*/  LDC R147, c[0x0][0x294] ;  /* 0x0000a500ff937b82 */ /* 0x000e220000000800 */
[----:B------:R-:W-:Y:S01]  /*18f0*/  I2FP.F32.U32 R95, R101 ;  /* 0x00000065005f7245 */ /* 0x000fe20000201000 */
[----:B------:R-:W-:Y:S01]  /*1900*/  IMAD.MOV.U32 R152, RZ, RZ, 0x2f800000 ;  /* 0x2f800000ff987424 */ /* 0x000fe200078e00ff */
[----:B------:R-:W-:Y:S01]  /*1910*/  LOP3.LUT R32, R32, 0xfffffffb, RZ, 0xc0, !PT ;  /* 0xfffffffb20207812 */ /* 0x000fe200078ec0ff */
[----:B-----5:R-:W-:Y:S01]  /*1920*/  HADD2.F32 R101, -RZ, R40.H0_H0 ;  /* 0x20000028ff657230 */ /* 0x020fe20000004100 */
[----:B------:R-:W-:Y:S01]  /*1930*/  BSSY B1, `(.L_x_4923) ;  /* 0x0000016000017945 */ /* 0x000fe20003800000 */
[----:B------:R-:W-:Y:S01]  /*1940*/  FFMA.FTZ R110, R95, R152, 1.1641532182693481445e-10 ;  /* 0x2f0000005f6e7423 */ /* 0x000fe20000010098 */
[----:B------:R-:W-:Y:S01]  /*1950*/  IADD3 R119, R109, 0x1, RZ ;  /* 0x000000016d777810 */ /* 0x000fe20007ffe0ff */
[----:B------:R-:W1:Y:S01]  /*1960*/  LDC R139, c[0x0][0x298] ;  /* 0x0000a600ff8b7b82 */ /* 0x000e620000000800 */
[----:B------:R-:W-:Y:S02]  /*1970*/  FMUL.FTZ R120, R101, R146 ;  /* 0x0000009265787220 */ /* 0x000fe40000410000 */
[----:B0-----:R-:W-:Y:S01]  /*1980*/  FSETP.GTU.FTZ.AND P1, PT, R110, R147, PT ;  /* 0x000000936e00720b */ /* 0x001fe20003f3c000 */
[----:B------:R-:W-:-:S02]  /*1990*/  @P0 HADD2.F32 R110, -RZ, R36.H0_H0 ;  /* 0x20000024ff6e0230 */ /* 0x000fc40000004100 */
        /* <DEDUP_REMOVED lines=14> */
.L_x_4924:
[----:B------:R-:W-:-:S07]  /*1a80*/  MOV R95, R106 ;  /* 0x0000006a005f7202 */ /* 0x000fce0000000f00 */
.L_x_4925:
[----:B------:R-:W-:Y:S05]  /*1a90*/  BSYNC B1 ;  /* 0x0000000000017941 */ /* 0x000fea0003800000 */
.L_x_4923:
        /* <DEDUP_REMOVED lines=16> */
.L_x_4929:
[----:B------:R-:W-:Y:S05]  /*1ba0*/  BSYNC B2 ;  /* 0x0000000000027941 */ /* 0x000fea0003800000 */
.L_x_4928:
        /* <DEDUP_REMOVED lines=44> */
.L_x_4927:
[----:B------:R-:W-:Y:S05]  /*1e70*/  BSYNC B1 ;  /* 0x0000000000017941 */ /* 0x000fea0003800000 */
.L_x_4926:
[----:B------:R-:W-:Y:S01]  /*1e80*/  I2FP.F32.U32 R95, R95 ;  /* 0x0000005f005f7245 */ /* 0x000fe20000201000 */
[----:B------:R-:W-:Y:S01]  /*1e90*/  HADD2.F32 R109, -RZ, R40.H1_H1 ;  /* 0x30000028ff6d7230 */ /* 0x000fe20000004100 */
[----:B------:R-:W-:Y:S01]  /*1ea0*/  LOP3.LUT R32, R32, 0xfffffffd, RZ, 0xc0, !PT ;  /* 0xfffffffd20207812 */ /* 0x000fe200078ec0ff */
[----:B------:R-:W-:Y:S01]  /*1eb0*/  @P0 HADD2.F32 R120, -RZ, R36.H1_H1 ;  /* 0x30000024ff780230 */ /* 0x000fe20000004100 */
[----:B------:R-:W-:Y:S01]  /*1ec0*/  BSSY B1, `(.L_x_4930) ;  /* 0x0000014000017945 */ /* 0x000fe20003800000 */
[----:B------:R-:W-:Y:S01]  /*1ed0*/  FFMA.FTZ R40, R95, R152, 1.1641532182693481445e-10 ;  /* 0x2f0000005f287423 */ /* 0x000fe20000010098 */
[----:B------:R-:W-:Y:S01]  /*1ee0*/  FMUL.FTZ R110, R109, R146 ;  /* 0x000000926d6e7220 */ /* 0x000fe20000410000 */
[----:B------:R-:W-:-:S03]  /*1ef0*/  VIADD R129, R119, 0x1 ;  /* 0x0000000177817836 */ /* 0x000fc60000000000 */
[----:B------:R-:W-:Y:S01]  /*1f00*/  FSETP.GTU.FTZ.AND P1, PT, R40, R147, PT ;  /* 0x000000932800720b */ /* 0x000fe20003f3c000 */
[----:B------:R-:W-:-:S05]  /*1f10*/  FMUL.FTZ R110, R110, R139 ;  /* 0x0000008b6e6e7220 */ /* 0x000fca0000410000 */
[----:B------:R-:W-:-:S05]  /*1f20*/  FSEL R109, R110, RZ, !P1 ;  /* 0x000000ff6e6d7208 */ /* 0x000fca0004800000 */
[----:B------:R-:W-:Y:S02]  /*1f30*/  @P0 FADD.FTZ R109, R120, R109 ;  /* 0x0000006d786d0221 */ /* 0x000fe40000010000 */
[----:B------:R-:W-:Y:S02]  /*1f40*/  @P1 LOP3.LUT R32, R32, 0x2, RZ, 0xfc, !PT ;  /* 0x0000000220201812 */ /* 0x000fe400078efcff */
[----:B------:R-:W-:-:S13]  /*1f50*/  ISETP.NE.AND P1, PT, R119, 0x1, PT ;  /* 0x000000017700780c */ /* 0x000fda0003f25270 */
        /* <DEDUP_REMOVED lines=9> */
.L_x_4931:
[----:B------:R-:W-:-:S07]  /*1ff0*/  IMAD.MOV.U32 R40, RZ, RZ, R106 ;  /* 0x000000ffff287224 */ /* 0x000fce00078e006a */
.L_x_4932:
[----:B------:R-:W-:Y:S05]  /*2000*/  BSYNC B1 ;  /* 0x0000000000017941 */ /* 0x000fea0003800000 */
.L_x_4930:
        /* <DEDUP_REMOVED lines=16> */
.L_x_4936:
[----:B------:R-:W-:Y:S05]  /*2110*/  BSYNC B2 ;  /* 0x0000000000027941 */ /* 0x000fea0003800000 */
.L_x_4935:
        /* <DEDUP_REMOVED lines=44> */
.L_x_4934:
[----:B------:R-:W-:Y:S05]  /*23e0*/  BSYNC B1 ;  /* 0x0000000000017941 */ /* 0x000fea0003800000 */
.L_x_4933:
[----:B------:R-:W-:Y:S01]  /*23f0*/  I2FP.F32.U32 R95, R40 ;  /* 0x00000028005f7245 */ /* 0x000fe20000201000 */
[----:B------:R-:W-:Y:S01]  /*2400*/  HADD2.F32 R119, -RZ, R41.H0_H0 ;  /* 0x20000029ff777230 */ /* 0x000fe20000004100 */
[C---:B------:R-:W-:Y:S01]  /*2410*/  ISETP.NE.AND P2, PT, R129.reuse, 0x1, PT ;  /* 0x000000018100780c */ /* 0x040fe20003f45270 */
[----:B------:R-:W-:Y:S01]  /*2420*/  BSSY B1, `(.L_x_4937) ;  /* 0x0000013000017945 */ /* 0x000fe20003800000 */
[----:B------:R-:W-:Y:S01]  /*2430*/  IADD3 R148, R129, 0x1, RZ ;  /* 0x0000000181947810 */ /* 0x000fe20007ffe0ff */
[----:B------:R-:W-:Y:S01]  /*2440*/  FFMA.FTZ R40, R95, R152, 1.1641532182693481445e-10 ;  /* 0x2f0000005f287423 */ /* 0x000fe20000010098 */
[----:B------:R-:W-:Y:S01]  /*2450*/  FMUL.FTZ R110, R119, R146 ;  /* 0x00000092776e7220 */ /* 0x000fe20000410000 */
[----:B------:R-:W-:-:S03]  /*2460*/  @P0 HADD2.F32 R95, -RZ, R37.H0_H0 ;  /* 0x20000025ff5f0230 */ /* 0x000fc60000004100 */
        /* <DEDUP_REMOVED lines=13> */
.L_x_4938:
[----:B------:R-:W-:-:S07]  /*2540*/  MOV R40, R106 ;  /* 0x0000006a00287202 */ /* 0x000fce0000000f00 */
.L_x_4939:
[----:B------:R-:W-:Y:S05]  /*2550*/  BSYNC B1 ;  /* 0x0000000000017941 */ /* 0x000fea0003800000 */
.L_x_4937:
        /* <DEDUP_REMOVED lines=16> */
.L_x_4943:
[----:B------:R-:W-:Y:S05]  /*2660*/  BSYNC B2 ;  /* 0x0000000000027941 */ /* 0x000fea0003800000 */
.L_x_4942:
        /* <DEDUP_REMOVED lines=44> */
.L_x_4941:
[----:B------:R-:W-:Y:S05]  /*2930*/  BSYNC B1 ;  /* 0x0000000000017941 */ /* 0x000fea0003800000 */
.L_x_4940:
[----:B------:R-:W-:Y:S01]  /*2940*/  I2FP.F32.U32 R95, R40 ;  /* 0x00000028005f7245 */ /* 0x000fe20000201000 */
[----:B------:R-:W-:Y:S01]  /*2950*/  HADD2.F32 R41, -RZ, R41.H1_H1 ;  /* 0x30000029ff297230 */ /* 0x000fe20000004100 */
[C---:B------:R-:W-:Y:S01]  /*2960*/  ISETP.NE.AND P3, PT, R148.reuse, 0x1, PT ;  /* 0x000000019400780c */ /* 0x040fe20003f65270 */
[----:B------:R-:W-:Y:S01]  /*2970*/  @P0 HADD2.F32 R130, -RZ, R37.H1_H1 ;  /* 0x30000025ff820230 */ /* 0x000fe20000004100 */
[----:B------:R-:W-:Y:S01]  /*2980*/  BSSY B1, `(.L_x_4944) ;  /* 0x0000012000017945 */ /* 0x000fe20003800000 */
[----:B------:R-:W-:Y:S01]  /*2990*/  FFMA.FTZ R40, R95, R152, 1.1641532182693481445e-10 ;  /* 0x2f0000005f287423 */ /* 0x000fe20000010098 */
[----:B------:R-:W-:Y:S01]  /*29a0*/  FMUL.FTZ R120, R41, R146 ;  /* 0x0000009229787220 */ /* 0x000fe20000410000 */
[----:B------:R-:W-:-:S03]  /*29b0*/  VIADD R129, R148, 0x1 ;  /* 0x0000000194817836 */ /* 0x000fc60000000000 */
        /* <DEDUP_REMOVED lines=13> */
.L_x_4945:
[----:B------:R-:W-:-:S07]  /*2a90*/  IMAD.MOV.U32 R95, RZ, RZ, R106 ;  /* 0x000000ffff5f7224 */ /* 0x000fce00078e006a */
.L_x_4946:
[----:B------:R-:W-:Y:S05]  /*2aa0*/  BSYNC B1 ;  /* 0x0000000000017941 */ /* 0x000fea0003800000 */
.L_x_4944:
        /* <DEDUP_REMOVED lines=16> */
.L_x_4950:
[----:B------:R-:W-:Y:S05]  /*2bb0*/  BSYNC B2 ;  /* 0x0000000000027941 */ /* 0x000fea0003800000 */
.L_x_4949:
        /* <DEDUP_REMOVED lines=44> */
.L_x_4948:
[----:B------:R-:W-:Y:S05]  /*2e80*/  BSYNC B1 ;  /* 0x0000000000017941 */ /* 0x000fea0003800000 */
.L_x_4947:
        /* <DEDUP_REMOVED lines=21> */
.L_x_4952:
[----:B------:R-:W-:-:S07]  /*2fe0*/  MOV R95, R106 ;  /* 0x0000006a005f7202 */ /* 0x000fce0000000f00 */
.L_x_4953:
[----:B------:R-:W-:Y:S05]  /*2ff0*/  BSYNC B1 ;  /* 0x0000000000017941 */ /* 0x000fea0003800000 */
.L_x_4951:
        /* <DEDUP_REMOVED lines=16> */
.L_x_4957:
[----:B------:R-:W-:Y:S05]  /*3100*/  BSYNC B2 ;  /* 0x0000000000027941 */ /* 0x000fea0003800000 */
.L_x_4956:
        /* <DEDUP_REMOVED lines=44> */
.L_x_4955:
[----:B------:R-:W-:Y:S05]  /*33d0*/  BSYNC B1 ;  /* 0x0000000000017941 */ /* 0x000fea0003800000 */
.L_x_4954:
        /* <DEDUP_REMOVED lines=21> */
.L_x_4959:
[----:B------:R-:W-:-:S07]  /*3530*/  IMAD.MOV.U32 R42, RZ, RZ, R106 ;  /* 0x000000ffff2a7224 */ /* 0x000fce00078e006a */
.L_x_4960:
[----:B------:R-:W-:Y:S05]  /*3540*/  BSYNC B1 ;  /* 0x0000000000017941 */ /* 0x000fea0003800000 */
.L_x_4958:
        /* <DEDUP_REMOVED lines=16> */
.L_x_4964:
[----:B------:R-:W-:Y:S05]  /*3650*/  BSYNC B2 ;  /* 0x0000000000027941 */ /* 0x000fea0003800000 */
.L_x_4963:
        /* <DEDUP_REMOVED lines=44> */
.L_x_4962:
[----:B------:R-:W-:Y:S05]  /*3920*/  BSYNC B1 ;  /* 0x0000000000017941 */ /* 0x000fea0003800000 */
.L_x_4961:
[----:B------:R-:W-:Y:S01]  /*3930*/  I2FP.F32.U32 R41, R42 ;  /* 0x0000002a00297245 */ /* 0x000fe20000201000 */
[----:B------:R-:W-:Y:S01]  /*3940*/  HADD2.F32 R95, -RZ, R43.H0_H0 ;  /* 0x2000002bff5f7230 */ /* 0x000fe20000004100 */
[----:B------:R-:W-:Y:S01]  /*3950*/  ISETP.NE.AND P6, PT, R149, 0x1, PT ;  /* 0x000000019500780c */ /* 0x000fe20003fc5270 */
[----:B------:R-:W-:Y:S02]  /*3960*/  BSSY B1, `(.L_x_4965) ;  /* 0x0000013000017945 */ /* 0x000fe40003800000 */
[----:B------:R-:W-:Y:S01]  /*3970*/  FFMA.FTZ R40, R41, R152, 1.1641532182693481445e-10 ;  /* 0x2f00000029287423 */ /* 0x000fe20000010098 */
[----:B------:R-:W-:Y:S01]  /*3980*/  FMUL.FTZ R42, R95, R146 ;  /* 0x000000925f2a7220 */ /* 0x000fe20000410000 */
[----:B------:R-:W-:Y:S01]  /*3990*/  @P0 HADD2.F32 R41, -RZ, R39.H0_H0 ;  /* 0x20000027ff290230 */ /* 0x000fe20000004100 */
        /* <DEDUP_REMOVED lines=14> */
.L_x_4966:
[----:B------:R-:W-:-:S07]  /*3a80*/  MOV R42, R106 ;  /* 0x0000006a002a7202 */ /* 0x000fce0000000f00 */
.L_x_4967:
[----:B------:R-:W-:Y:S05]  /*3a90*/  BSYNC B1 ;  /* 0x0000000000017941 */ /* 0x000fea0003800000 */
.L_x_4965:
        /* <DEDUP_REMOVED lines=18> */
.L_x_4971:
[----:B------:R-:W-:Y:S05]  /*3bc0*/  BSYNC B2 ;  /* 0x0000000000027941 */ /* 0x000fea0003800000 */
.L_x_4970:
        /* <DEDUP_REMOVED lines=44> */
.L_x_4969:
[----:B------:R-:W-:Y:S05]  /*3e90*/  BSYNC B1 ;  /* 0x0000000000017941 */ /* 0x000fea0003800000 */
.L_x_4968:
[----:B------:R-:W-:Y:S01]  /*3ea0*/  HADD2.F32 R43, -RZ, R43.H1_H1 ;  /* 0x3000002bff2b7230 */ /* 0x000fe20000004100 */
[----:B------:R-:W-:Y:S01]  /*3eb0*/  I2FP.F32.U32 R41, R42 ;  /* 0x0000002a00297245 */ /* 0x000fe20000201000 */
[----:B------:R-:W-:Y:S01]  /*3ec0*/  @P0 HADD2.F32 R42, -RZ, R39.H1_H1 ;  /* 0x30000027ff2a0230 */ /* 0x000fe20000004100 */
[----:B------:R-:W-:Y:S02]  /*3ed0*/  SEL R151, RZ, 0x100, P4 ;  /* 0x00000100ff977807 */ /* 0x000fe40002000000 */
[----:B------:R-:W-:Y:S01]  /*3ee0*/  FMUL.FTZ R40, R43, R146 ;  /* 0x000000922b287220 */ /* 0x000fe20000410000 */
[----:B------:R-:W-:Y:S01]  /*3ef0*/  FFMA.FTZ R152, R41, R152, 1.1641532182693481445e-10 ;  /* 0x2f00000029987423 */ /* 0x000fe20000010098 */
[----:B------:R-:W-:Y:S02]  /*3f00*/  SEL R150, RZ, 0x10000, P5 ;  /* 0x00010000ff967807 */ /* 0x000fe40002800000 */
[----:B------:R-:W-:Y:S01]  /*3f10*/  FMUL.FTZ R40, R40, R139 ;  /* 0x0000008b28287220 */ /* 0x000fe20000410000 */
[----:B------:R-:W-:-:S02]  /*3f20*/  LOP3.LUT P5, RZ, R32, 0x2, RZ, 0xc0, !PT ;  /* 0x0000000220ff7812 */ /* 0x000fc400078ac0ff */
[----:B------:R-:W-:Y:S02]  /*3f30*/  FSETP.GTU.FTZ.AND P4, PT, R152, R147, PT ;  /* 0x000000939800720b */ /* 0x000fe40003f9c000 */
[----:B------:R-:W-:Y:S02]  /*3f40*/  F2FP.F16.F32.PACK_AB R41, R119, R110 ;  /* 0x0000006e7729723e */ /* 0x000fe400000000ff */
[----:B------:R-:W-:Y:S02]  /*3f50*/  FSEL R139, R40, RZ, !P4 ;  /* 0x000000ff288b7208 */ /* 0x000fe40006000000 */
[----:B------:R-:W-:Y:S02]  /*3f60*/  F2FP.F16.F32.PACK_AB R40, R109, R101 ;  /* 0x000000656d28723e */ /* 0x000fe400000000ff */
[----:B------:R-:W-:Y:S01]  /*3f70*/  SEL R147, RZ, 0x1, P2 ;  /* 0x00000001ff937807 */ /* 0x000fe20001000000 */
[----:B------:R-:W-:Y:S01]  /*3f80*/  @P0 FADD.FTZ R139, R42, R139 ;  /* 0x0000008b2a8b0221 */ /* 0x000fe20000010000 */
[----:B------:R-:W-:-:S02]  /*3f90*/  LEA R148, P0, R144, UR12, 0x4 ;  /* 0x0000000c90947c11 */ /* 0x000fc4000f8020ff */
[----:B------:R-:W-:Y:S02]  /*3fa0*/  F2FP.F16.F32.PACK_AB R42, R129, R120 ;  /* 0x00000078812a723e */ /* 0x000fe400000000ff */
[----:B------:R-:W-:Y:S02]  /*3fb0*/  LEA.HI.X R149, R144, UR13, RZ, 0x4, P0 ;  /* 0x0000000d90957c11 */ /* 0x000fe400080f24ff */
[----:B------:R-:W-:Y:S02]  /*3fc0*/  F2FP.F16.F32.PACK_AB R43, R139, R130 ;  /* 0x000000828b2b723e */ /* 0x000fe400000000ff */
[----:B------:R-:W-:Y:S02]  /*3fd0*/  SEL R152, RZ, 0x1, P1 ;  /* 0x00000001ff987807 */ /* 0x000fe40000800000 */
[----:B------:R-:W-:Y:S01]  /*3fe0*/  SEL R153, RZ, 0x1, P5 ;  /* 0x00000001ff997807 */ /* 0x000fe20002800000 */
[----:B------:R0:W-:Y:S01]  /*3ff0*/  STG.E.128 desc[UR4][R148.64], R40 ;  /* 0x0000002894007986 */ /* 0x0001e2000c101d04 */
[----:B------:R-:W-:-:S02]  /*4000*/  SEL R154, RZ, 0x1000000, P4 ;  /* 0x01000000ff9a7807 */ /* 0x000fc40002000000 */
[----:B------:R-:W-:Y:S02]  /*4010*/  LOP3.LUT P6, RZ, R32, 0x4, RZ, 0xc0, !PT ;  /* 0x0000000420ff7812 */ /* 0x000fe400078cc0ff */
[----:B------:R-:W-:Y:S02]  /*4020*/  SEL R155, RZ, 0x1, P3 ;  /* 0x00000001ff9b7807 */ /* 0x000fe40001800000 */
[----:B------:R-:W-:Y:S02]  /*4030*/  LOP3.LUT R151, R151, R154, R150, 0xfe, !PT ;  /* 0x0000009a97977212 */ /* 0x000fe400078efe96 */
[----:B------:R-:W-:Y:S01]  /*4040*/  SEL R150, RZ, 0x1, P6 ;  /* 0x00000001ff967807 */ /* 0x000fe20003000000 */
[----:B0-----:R-:W-:-:S04]  /*4050*/  IMAD.WIDE.U32 R40, R147, 0x1000000, RZ ;  /* 0x0100000093287825 */ /* 0x001fc800078e00ff */
[----:B------:R-:W-:Y:S01]  /*4060*/  IMAD.WIDE.U32 R148, R152, 0x10000, RZ ;  /* 0x0001000098947825 */ /* 0x000fe200078e00ff */
[----:B------:R-:W-:-:S03]  /*4070*/  LOP3.LUT R151, R41, R151, R155, 0xfe, !PT ;  /* 0x0000009729977212 */ /* 0x000fc600078efe9b */
[----:B------:R-:W-:-:S03]  /*4080*/  IMAD.WIDE.U32 R42, R153, 0x100, RZ ;  /* 0x00000100992a7825 */ /* 0x000fc600078e00ff */
[----:B------:R-:W-:Y:S02]  /*4090*/  LOP3.LUT R147, R42, R40, R148, 0xfe, !PT ;  /* 0x000000282a937212 */ /* 0x000fe400078efe94 */
[C---:B------:R-:W-:Y:S02]  /*40a0*/  LEA R40, P0, R144.reuse, UR14, 0x3 ;  /* 0x0000000e90287c11 */ /* 0x040fe4000f8018ff */
[----:B------:R-:W-:Y:S01]  /*40b0*/  LOP3.LUT R42, R147, R150, RZ, 0xfc, !PT ;  /* 0x00000096932a7212 */ /* 0x000fe200078efcff */
[C---:B------:R-:W-:Y:S01]  /*40c0*/  VIADD R147, R144.reuse, 0x80 ;  /* 0x0000008090937836 */ /* 0x040fe20000000000 */
[----:B------:R-:W-:Y:S02]  /*40d0*/  LEA.HI.X R41, R144, UR15, RZ, 0x3, P0 ;  /* 0x0000000f90297c11 */ /* 0x000fe400080f1cff */
[----:B------:R-:W-:-:S05]  /*40e0*/  LOP3.LUT R43, R43, R151, R149, 0xfe, !PT ;  /* 0x000000972b2b7212 */ /* 0x000fca00078efe95 */
[----:B------:R0:W-:Y:S02]  /*40f0*/  STG.E.64 desc[UR4][R40.64], R42 ;  /* 0x0000002a28007986 */ /* 0x0001e4000c101b04 */
.L_x_4915:
[----:B------:R-:W-:Y:S05]  /*4100*/  BSYNC B0 ;  /* 0x0000000000007941 */ /* 0x000fea0003800000 */
.L_x_4914:
        /* <DEDUP_REMOVED lines=23> */
.L_x_4975:
[----:B------:R-:W-:-:S07]  /*4280*/  MOV R102, R106 ;  /* 0x0000006a00667202 */ /* 0x000fce0000000f00 */
.L_x_4976:
[----:B------:R-:W-:Y:S05]  /*4290*/  BSYNC B1 ;  /* 0x0000000000017941 */ /* 0x000fea0003800000 */
.L_x_4974:
        /* <DEDUP_REMOVED lines=16> */
.L_x_4980:
[----:B------:R-:W-:Y:S05]  /*43a0*/  BSYNC B2 ;  /* 0x0000000000027941 */ /* 0x000fea0003800000 */
.L_x_4979:
        /* <DEDUP_REMOVED lines=44> */
.L_x_4978:
[----:B------:R-:W-:Y:S05]  /*4670*/  BSYNC B1 ;  /* 0x0000000000017941 */ /* 0x000fea0003800000 */
.L_x_4977:
[----:B------:R-:W0:Y:S01]  /*4680*/  LDC R152, c[0x0][0x294] ;  /* 0x0000a500ff987b82 */ /* 0x000e220000000800 */
[----:B------:R-:W-:Y:S01]  /*4690*/  I2FP.F32.U32 R102, R102 ;  /* 0x0000006600667245 */ /* 0x000fe20000201000 */
[----:B------:R-:W-:Y:S01]  /*46a0*/  IMAD.MOV.U32 R153, RZ, RZ, 0x2f800000 ;  /* 0x2f800000ff997424 */ /* 0x000fe200078e00ff */
[----:B------:R-:W-:Y:S01]  /*46b0*/  LOP3.LUT R32, R32, 0xfffffffb, RZ, 0xc0, !PT ;  /* 0xfffffffb20207812 */ /* 0x000fe200078ec0ff */
[----:B-----5:R-:W-:Y:S01]  /*46c0*/  HADD2.F32 R121, -RZ, R40.H0_H0 ;  /* 0x20000028ff797230 */ /* 0x020fe20000004100 */
[----:B------:R-:W-:Y:S01]  /*46d0*/  BSSY B1, `(.L_x_4981) ;  /* 0x0000016000017945 */ /* 0x000fe20003800000 */
[----:B------:R-:W-:Y:S02]  /*46e0*/  FFMA.FTZ R95, R102, R153, 1.1641532182693481445e-10 ;  /* 0x2f000000665f7423 */ /* 0x000fe40000010099 */
[----:B------:R-:W1:Y:S01]  /*46f0*/  LDC R140, c[0x0][0x298] ;  /* 0x0000a600ff8c7b82 */ /* 0x000e620000000800 */
[----:B------:R-:W-:Y:S02]  /*4700*/  FMUL.FTZ R121, R121, R146 ;  /* 0x0000009279797220 */ /* 0x000fe40000410000 */
[----:B0-----:R-:W-:Y:S01]  /*4710*/  FSETP.GTU.FTZ.AND P1, PT, R95, R152, PT ;  /* 0x000000985f00720b */ /* 0x001fe20003f3c000 */
[----:B------:R-:W-:-:S02]  /*4720*/  @P0 HADD2.F32 R95, -RZ, R36.H0_H0 ;  /* 0x20000024ff5f0230 */ /* 0x000fc40000004100 */
[----:B-1----:R-:W-:-:S10]  /*4730*/  FMUL.FTZ R121, R121, R140 ;  /* 0x0000008c79797220 */ /* 0x002fd40000410000 */
[----:B------:R-:W-:Y:S02]  /*4740*/  @P1 LOP3.LUT R32, R32, 0x4, RZ, 0xfc, !PT ;  /* 0x0000000420201812 */ /* 0x000fe400078efcff */
[----:B------:R-:W-:Y:S02]  /*4750*/  FSEL R102, R121, RZ, !P1 ;  /* 0x000000ff79667208 */ /* 0x000fe40004800000 */
[C---:B------:R-:W-:Y:S02]  /*4760*/  ISETP.NE.AND P1, PT, R111.reuse, 0x1, PT ;  /* 0x000000016f00780c */ /* 0x040fe40003f25270 */
[----:B------:R-:W-:Y:S01]  /*4770*/  IADD3 R121, R111, 0x1, RZ ;  /* 0x000000016f797810 */ /* 0x000fe20007ffe0ff */
        /* <DEDUP_REMOVED lines=10> */
.L_x_4982:
[----:B------:R-:W-:-:S07]  /*4820*/  MOV R95, R106 ;  /* 0x0000006a005f7202 */ /* 0x000fce0000000f00 */
.L_x_4983:
[----:B------:R-:W-:Y:S05]  /*4830*/  BSYNC B1 ;  /* 0x0000000000017941 */ /* 0x000fea0003800000 */
.L_x_4981:
        /* <DEDUP_REMOVED lines=16> */
.L_x_4987:
[----:B------:R-:W-:Y:S05]  /*4940*/  BSYNC B2 ;  /* 0x0000000000027941 */ /* 0x000fea0003800000 */
.L_x_4986:
        /* <DEDUP_REMOVED lines=44> */
.L_x_4985:
[----:B------:R-:W-:Y:S05]  /*4c10*/  BSYNC B1 ;  /* 0x0000000000017941 */ /* 0x000fea0003800000 */
.L_x_4984:
        /* <DEDUP_REMOVED lines=23> */
.L_x_4989:
[----:B------:R-:W-:-:S07]  /*4d90*/  IMAD.MOV.U32 R40, RZ, RZ, R106 ;  /* 0x000000ffff287224 */ /* 0x000fce00078e006a */
.L_x_4990:
[----:B------:R-:W-:Y:S05]  /*4da0*/  BSYNC B1 ;  /* 0x0000000000017941 */ /* 0x000fea0003800000 */
.L_x_4988:
        /* <DEDUP_REMOVED lines=16> */
.L_x_4994:
[----:B------:R-:W-:Y:S05]  /*4eb0*/  BSYNC B2 ;  /* 0x0000000000027941 */ /* 0x000fea0003800000 */
.L_x_4993:
        /* <DEDUP_REMOVED lines=44> */
.L_x_4992:
[----:B------:R-:W-:Y:S05]  /*5180*/  BSYNC B1 ;  /* 0x0000000000017941 */ /* 0x000fea0003800000 */
.L_x_4991:
[----:B------:R-:W-:Y:S01]  /*5190*/  I2FP.F32.U32 R40, R40 ;  /* 0x0000002800287245 */ /* 0x000fe20000201000 */
[----:B------:R-:W-:Y:S01]  /*51a0*/  HADD2.F32 R121, -RZ, R41.H0_H0 ;  /* 0x20000029ff797230 */ /* 0x000fe20000004100 */
[----:B------:R-:W-:Y:S01]  /*51b0*/  ISETP.NE.AND P2, PT, R122, 0x1, PT ;  /* 0x000000017a00780c */ /* 0x000fe20003f45270 */
[----:B------:R-:W-:Y:S01]  /*51c0*/  @P0 HADD2.F32 R131, -RZ, R37.H0_H0 ;  /* 0x20000025ff830230 */ /* 0x000fe20000004100 */
[----:B------:R-:W-:Y:S01]  /*51d0*/  BSSY B1, `(.L_x_4995) ;  /* 0x0000012000017945 */ /* 0x000fe20003800000 */
[----:B------:R-:W-:Y:S01]  /*51e0*/  FFMA.FTZ R95, R40, R153, 1.1641532182693481445e-10 ;  /* 0x2f000000285f7423 */ /* 0x000fe20000010099 */
[----:B------:R-:W-:Y:S01]  /*51f0*/  FMUL.FTZ R121, R121, R146 ;  /* 0x0000009279797220 */ /* 0x000fe20000410000 */
[----:B------:R-:W-:-:S03]  /*5200*/  IADD3 R132, R122, 0x1, RZ ;  /* 0x000000017a847810 */ /* 0x000fc60007ffe0ff */
        /* <DEDUP_REMOVED lines=13> */
.L_x_4996:
[----:B------:R-:W-:-:S07]  /*52e0*/  MOV R40, R106 ;  /* 0x0000006a00287202 */ /* 0x000fce0000000f00 */
.L_x_4997:
[----:B------:R-:W-:Y:S05]  /*52f0*/  BSYNC B1 ;  /* 0x0000000000017941 */ /* 0x000fea0003800000 */
.L_x_4995:
        /* <DEDUP_REMOVED lines=16> */
.L_x_5001:
[----:B------:R-:W-:Y:S05]  /*5400*/  BSYNC B2 ;  /* 0x0000000000027941 */ /* 0x000fea0003800000 */
.L_x_5000:
        /* <DEDUP_REMOVED lines=44> */
.L_x_4999:
[----:B------:R-:W-:Y:S05]  /*56d0*/  BSYNC B1 ;  /* 0x0000000000017941 */ /* 0x000fea0003800000 */
.L_x_4998:
[----:B------:R-:W-:Y:S01]  /*56e0*/  I2FP.F32.U32 R40, R40 ;  /* 0x0000002800287245 */ /* 0x000fe20000201000 */
[----:B------:R-:W-:Y:S01]  /*56f0*/  HADD2.F32 R95, -RZ, R41.H1_H1 ;  /* 0x30000029ff5f7230 */ /* 0x000fe20000004100 */
[C---:B------:R-:W-:Y:S01]  /*5700*/  ISETP.NE.AND P3, PT, R132.reuse, 0x1, PT ;  /* 0x000000018400780c */ /* 0x040fe20003f65270 */
[----:B------:R-:W-:Y:S01]  /*5710*/  BSSY B1, `(.L_x_5002) ;  /* 0x0000013000017945 */ /* 0x000fe20003800000 */
[----:B------:R-:W-:Y:S02]  /*5720*/  VIADD R148, R132, 0x1 ;  /* 0x0000000184947836 */ /* 0x000fe40000000000 */
[----:B------:R-:W-:Y:S01]  /*5730*/  FFMA.FTZ R41, R40, R153, 1.1641532182693481445e-10 ;  /* 0x2f00000028297423 */ /* 0x000fe20000010099 */
[----:B------:R-:W-:Y:S01]  /*5740*/  FMUL.FTZ R95, R95, R146 ;  /* 0x000000925f5f7220 */ /* 0x000fe20000410000 */
[----:B------:R-:W-:-:S03]  /*5750*/  @P0 HADD2.F32 R40, -RZ, R37.H1_H1 ;  /* 0x30000025ff280230 */ /* 0x000fc60000004100 */
        /* <DEDUP_REMOVED lines=13> */
.L_x_5003:
[----:B------:R-:W-:-:S07]  /*5830*/  IMAD.MOV.U32 R95, RZ, RZ, R106 ;  /* 0x000000ffff5f7224 */ /* 0x000fce00078e006a */
.L_x_5004:
[----:B------:R-:W-:Y:S05]  /*5840*/  BSYNC B1 ;  /* 0x0000000000017941 */ /* 0x000fea0003800000 */
.L_x_5002:
        /* <DEDUP_REMOVED lines=16> */
.L_x_5008:
[----:B------:R-:W-:Y:S05]  /*5950*/  BSYNC B2 ;  /* 0x0000000000027941 */ /* 0x000fea0003800000 */
.L_x_5007:
        /* <DEDUP_REMOVED lines=44> */
.L_x_5006:
[----:B------:R-:W-:Y:S05]  /*5c20*/  BSYNC B1 ;  /* 0x0000000000017941 */ /* 0x000fea0003800000 */
.L_x_5005:
        /* <DEDUP_REMOVED lines=21> */
.L_x_5010:
[----:B------:R-:W-:-:S07]  /*5d80*/  MOV R95, R106 ;  /* 0x0000006a005f7202 */ /* 0x000fce0000000f00 */
.L_x_5011:
[----:B------:R-:W-:Y:S05]  /*5d90*/  BSYNC B1 ;  /* 0x0000000000017941 */ /* 0x000fea0003800000 */
.L_x_5009:
        /* <DEDUP_REMOVED lines=16> */
.L_x_5015:
[----:B------:R-:W-:Y:S05]  /*5ea0*/  BSYNC B2 ;  /* 0x0000000000027941 */ /* 0x000fea0003800000 */
.L_x_5014:
        /* <DEDUP_REMOVED lines=44> */
.L_x_5013:
[----:B------:R-:W-:Y:S05]  /*6170*/  BSYNC B1 ;  /* 0x0000000000017941 */ /* 0x000fea0003800000 */
.L_x_5012:
        /* <DEDUP_REMOVED lines=21> */
.L_x_5017:
[----:B------:R-:W-:-:S07]  /*62d0*/  IMAD.MOV.U32 R42, RZ, RZ, R106 ;  /* 0x000000ffff2a7224 */ /* 0x000fce00078e006a */
.L_x_5018:
[----:B------:R-:W-:Y:S05]  /*62e0*/  BSYNC B1 ;  /* 0x0000000000017941 */ /* 0x000fea0003800000 */
.L_x_5016:
        /* <DEDUP_REMOVED lines=16> */
.L_x_5022:
[----:B------:R-:W-:Y:S05]  /*63f0*/  BSYNC B2 ;  /* 0x0000000000027941 */ /* 0x000fea0003800000 */
.L_x_5021:
        /* <DEDUP_REMOVED lines=44> */
.L_x_5020:
[----:B------:R-:W-:Y:S05]  /*66c0*/  BSYNC B1 ;  /* 0x0000000000017941 */ /* 0x000fea0003800000 */
.L_x_5019:
[----:B------:R-:W-:Y:S01]  /*66d0*/  I2FP.F32.U32 R40, R42 ;  /* 0x0000002a00287245 */ /* 0x000fe20000201000 */
[----:B------:R-:W-:Y:S01]  /*66e0*/  HADD2.F32 R95, -RZ, R43.H0_H0 ;  /* 0x2000002bff5f7230 */ /* 0x000fe20000004100 */
[----:B------:R-:W-:Y:S01]  /*66f0*/  ISETP.NE.AND P6, PT, R148, 0x1, PT ;  /* 0x000000019400780c */ /* 0x000fe20003fc5270 */
[----:B------:R-:W-:Y:S01]  /*6700*/  @P0 HADD2.F32 R149, -RZ, R39.H0_H0 ;  /* 0x20000027ff950230 */ /* 0x000fe20000004100 */
[----:B------:R-:W-:Y:S01]  /*6710*/  BSSY B1, `(.L_x_5023) ;  /* 0x0000012000017945 */ /* 0x000fe20003800000 */
[----:B------:R-:W-:Y:S01]  /*6720*/  FFMA.FTZ R41, R40, R153, 1.1641532182693481445e-10 ;  /* 0x2f00000028297423 */ /* 0x000fe20000010099 */
[----:B------:R-:W-:-:S04]  /*6730*/  FMUL.FTZ R95, R95, R146 ;  /* 0x000000925f5f7220 */ /* 0x000fc80000410000 */
[----:B------:R-:W-:Y:S01]  /*6740*/  FMUL.FTZ R95, R95, R140 ;  /* 0x0000008c5f5f7220 */ /* 0x000fe20000410000 */
[----:B------:R-:W-:-:S04]  /*6750*/  FSETP.GTU.FTZ.AND P5, PT, R41, R152, PT ;  /* 0x000000982900720b */ /* 0x000fc80003fbc000 */
[----:B------:R-:W-:Y:S02]  /*6760*/  FSEL R132, R95, RZ, !P5 ;  /* 0x000000ff5f847208 */ /* 0x000fe40006800000 */
[----:B------:R-:W-:-:S03]  /*6770*/  IADD3 R95, R148, 0x1, RZ ;  /* 0x00000001945f7810 */ /* 0x000fc60007ffe0ff */
        /* <DEDUP_REMOVED lines=10> */
.L_x_5024:
[----:B------:R-:W-:-:S07]  /*6820*/  MOV R42, R106 ;  /* 0x0000006a002a7202 */ /* 0x000fce0000000f00 */
.L_x_5025:
[----:B------:R-:W-:Y:S05]  /*6830*/  BSYNC B1 ;  /* 0x0000000000017941 */ /* 0x000fea0003800000 */
.L_x_5023:
        /* <DEDUP_REMOVED lines=18> */
.L_x_5029:
[----:B------:R-:W-:Y:S05]  /*6960*/  BSYNC B2 ;  /* 0x0000000000027941 */ /* 0x000fea0003800000 */
.L_x_5028:
        /* <DEDUP_REMOVED lines=44> */
.L_x_5027:
[----:B------:R-:W-:Y:S05]  /*6c30*/  BSYNC B1 ;  /* 0x0000000000017941 */ /* 0x000fea0003800000 */
.L_x_5026:
        /* <DEDUP_REMOVED lines=23> */
[----:B------:R-:W-:Y:S02]  /*6db0*/  SEL R155, RZ, 0x1, P3 ;  /* 0x00000001ff9b7807 */ /* 0x000fe40001800000 */
[----:B------:R-:W-:Y:S02]  /*6dc0*/  LOP3.LUT R150, R151, R156, R150, 0xfe, !PT ;  /* 0x0000009c97967212 */ /* 0x000fe400078efe96 */
[----:B------:R-:W-:-:S04]  /*6dd0*/  LOP3.LUT P6, RZ, R32, 0x4, RZ, 0xc0, !PT ;  /* 0x0000000420ff7812 */ /* 0x000fc800078cc0ff */
[----:B------:R-:W-:Y:S01]  /*6de0*/  SEL R151, RZ, 0x1, P6 ;  /* 0x00000001ff977807 */ /* 0x000fe20003000000 */
[----:B0-----:R-:W-:-:S04]  /*6df0*/  IMAD.WIDE.U32 R148, R152, 0x1000000, RZ ;  /* 0x0100000098947825 */ /* 0x001fc800078e00ff */
[----:B------:R-:W-:Y:S01]  /*6e00*/  IMAD.WIDE.U32 R42, R153, 0x10000, RZ ;  /* 0x00010000992a7825 */ /* 0x000fe200078e00ff */
[----:B------:R-:W-:-:S03]  /*6e10*/  LOP3.LUT R153, R149, R150, R155, 0xfe, !PT ;  /* 0x0000009695997212 */ /* 0x000fc600078efe9b */
[----:B------:R-:W-:-:S03]  /*6e20*/  IMAD.WIDE.U32 R40, R154, 0x100, RZ ;  /* 0x000001009a287825 */ /* 0x000fc600078e00ff */
[----:B------:R-:W-:Y:S02]  /*6e30*/  LOP3.LUT R150, R40, R148, R42, 0xfe, !PT ;  /* 0x0000009428967212 */ /* 0x000fe400078efe2a */
[----:B------:R-:W-:Y:S02]  /*6e40*/  LEA R40, P0, R147, UR14, 0x3 ;  /* 0x0000000e93287c11 */ /* 0x000fe4000f8018ff */
[----:B------:R-:W-:Y:S02]  /*6e50*/  LOP3.LUT R43, R41, R153, R43, 0xfe, !PT ;  /* 0x00000099292b7212 */ /* 0x000fe400078efe2b */
[C---:B------:R-:W-:Y:S01]  /*6e60*/  LEA.HI.X R41, R147.reuse, UR15, RZ, 0x3, P0 ;  /* 0x0000000f93297c11 */ /* 0x040fe200080f1cff */
[----:B------:R-:W-:Y:S01]  /*6e70*/  VIADD R147, R147, 0x80 ;  /* 0x0000008093937836 */ /* 0x000fe20000000000 */
[----:B------:R-:W-:-:S05]  /*6e80*/  LOP3.LUT R42, R150, R151, RZ, 0xfc, !PT ;  /* 0x00000097962a7212 */ /* 0x000fca00078efcff */
[----:B------:R1:W-:Y:S02]  /*6e90*/  STG.E.64 desc[UR4][R40.64], R42 ;  /* 0x0000002a28007986 */ /* 0x0003e4000c101b04 */
.L_x_4973:
[----:B------:R-:W-:Y:S05]  /*6ea0*/  BSYNC B0 ;  /* 0x0000000000007941 */ /* 0x000fea0003800000 */
.L_x_4972:
        /* <DEDUP_REMOVED lines=23> */
.L_x_5033:
[----:B------:R-:W-:-:S07]  /*7020*/  MOV R103, R106 ;  /* 0x0000006a00677202 */ /* 0x000fce0000000f00 */
.L_x_5034:
[----:B------:R-:W-:Y:S05]  /*7030*/  BSYNC B1 ;  /* 0x0000000000017941 */ /* 0x000fea0003800000 */
.L_x_5032:
        /* <DEDUP_REMOVED lines=16> */
.L_x_5038:
[----:B------:R-:W-:Y:S05]  /*7140*/  BSYNC B2 ;  /* 0x0000000000027941 */ /* 0x000fea0003800000 */
.L_x_5037:
        /* <DEDUP_REMOVED lines=44> */
.L_x_5036:
[----:B------:R-:W-:Y:S05]  /*7410*/  BSYNC B1 ;  /* 0x0000000000017941 */ /* 0x000fea0003800000 */
.L_x_5035:
[----:B------:R-:W0:Y:S01]  /*7420*/  LDC R152, c[0x0][0x294] ;  /* 0x0000a500ff987b82 */ /* 0x000e220000000800 */
[----:B------:R-:W-:Y:S01]  /*7430*/  I2FP.F32.U32 R114, R103 ;  /* 0x0000006700727245 */ /* 0x000fe20000201000 */
[----:B------:R-:W-:Y:S01]  /*7440*/  IMAD.MOV.U32 R153, RZ, RZ, 0x2f800000 ;  /* 0x2f800000ff997424 */ /* 0x000fe200078e00ff */
[----:B------:R-:W-:Y:S01]  /*7450*/  LOP3.LUT R32, R32, 0xfffffffb, RZ, 0xc0, !PT ;  /* 0xfffffffb20207812 */ /* 0x000fe200078ec0ff */
[----:B-----5:R-:W-:Y:S01]  /*7460*/  HADD2.F32 R103, -RZ, R40.H0_H0 ;  /* 0x20000028ff677230 */ /* 0x020fe20000004100 */
[----:B------:R-:W-:Y:S01]  /*7470*/  BSSY B1, `(.L_x_5039) ;  /* 0x0000016000017945 */ /* 0x000fe20003800000 */
[----:B------:R-:W-:Y:S01]  /*7480*/  FFMA.FTZ R95, R114, R153, 1.1641532182693481445e-10 ;  /* 0x2f000000725f7423 */ /* 0x000fe20000010099 */
[----:B------:R-:W-:Y:S01]  /*7490*/  @P0 HADD2.F32 R124, -RZ, R36.H0_H0 ;  /* 0x20000024ff7c0230 */ /* 0x000fe20000004100 */
[----:B------:R-:W1:Y:S01]  /*74a0*/  LDC R141, c[0x0][0x298] ;  /* 0x0000a600ff8d7b82 */ /* 0x000e620000000800 */
[----:B------:R-:W-:Y:S01]  /*74b0*/  FMUL.FTZ R114, R103, R146 ;  /* 0x0000009267727220 */ /* 0x000fe20000410000 */
[----:B------:R-:W-:-:S02]  /*74c0*/  IADD3 R123, R113, 0x1, RZ ;  /* 0x00000001717b7810 */ /* 0x000fc40007ffe0ff */
        /* <DEDUP_REMOVED lines=15> */
.L_x_5040:
[----:B------:R-:W-:-:S07]  /*75c0*/  MOV R95, R106 ;  /* 0x0000006a005f7202 */ /* 0x000fce0000000f00 */
.L_x_5041:
[----:B------:R-:W-:Y:S05]  /*75d0*/  BSYNC B1 ;  /* 0x0000000000017941 */ /* 0x000fea0003800000 */
.L_x_5039:
        /* <DEDUP_REMOVED lines=16> */
.L_x_5045:
[----:B------:R-:W-:Y:S05]  /*76e0*/  BSYNC B2 ;  /* 0x0000000000027941 */ /* 0x000fea0003800000 */
.L_x_5044:
        /* <DEDUP_REMOVED lines=44> */
.L_x_5043:
[----:B------:R-:W-:Y:S05]  /*79b0*/  BSYNC B1 ;  /* 0x0000000000017941 */ /* 0x000fea0003800000 */
.L_x_5042:
[----:B------:R-:W-:Y:S01]  /*79c0*/  I2FP.F32.U32 R114, R95 ;  /* 0x0000005f00727245 */ /* 0x000fe20000201000 */
[----:B------:R-:W-:Y:S01]  /*79d0*/  HADD2.F32 R113, -RZ, R40.H1_H1 ;  /* 0x30000028ff717230 */ /* 0x000fe20000004100 */
[----:B------:R-:W-:Y:S01]  /*79e0*/  LOP3.LUT R32, R32, 0xfffffffd, RZ, 0xc0, !PT ;  /* 0xfffffffd20207812 */ /* 0x000fe200078ec0ff */
[----:B------:R-:W-:Y:S01]  /*79f0*/  BSSY B1, `(.L_x_5046) ;  /* 0x0000015000017945 */ /* 0x000fe20003800000 */
[----:B------:R-:W-:Y:S02]  /*7a00*/  VIADD R124, R123, 0x1 ;  /* 0x000000017b7c7836 */ /* 0x000fe40000000000 */
[----:B------:R-:W-:Y:S01]  /*7a10*/  FFMA.FTZ R95, R114, R153, 1.1641532182693481445e-10 ;  /* 0x2f000000725f7423 */ /* 0x000fe20000010099 */
[----:B------:R-:W-:Y:S01]  /*7a20*/  FMUL.FTZ R40, R113, R146 ;  /* 0x0000009271287220 */ /* 0x000fe20000410000 */
[----:B------:R-:W-:-:S03]  /*7a30*/  @P0 HADD2.F32 R114, -RZ, R36.H1_H1 ;  /* 0x30000024ff720230 */ /* 0x000fc60000004100 */
        /* <DEDUP_REMOVED lines=15> */
.L_x_5047:
[----:B------:R-:W-:-:S07]  /*7b30*/  IMAD.MOV.U32 R40, RZ, RZ, R106 ;  /* 0x000000ffff287224 */ /* 0x000fce00078e006a */
.L_x_5048:
[----:B------:R-:W-:Y:S05]  /*7b40*/  BSYNC B1 ;  /* 0x0000000000017941 */ /* 0x000fea0003800000 */
.L_x_5046:
        /* <DEDUP_REMOVED lines=16> */
.L_x_5052:
[----:B------:R-:W-:Y:S05]  /*7c50*/  BSYNC B2 ;  /* 0x0000000000027941 */ /* 0x000fea0003800000 */
.L_x_5051:
        /* <DEDUP_REMOVED lines=44> */
.L_x_5050:
[----:B------:R-:W-:Y:S05]  /*7f20*/  BSYNC B1 ;  /* 0x0000000000017941 */ /* 0x000fea0003800000 */
.L_x_5049:
        /* <DEDUP_REMOVED lines=21> */
.L_x_5054:
[----:B------:R-:W-:-:S07]  /*8080*/  MOV R40, R106 ;  /* 0x0000006a00287202 */ /* 0x000fce0000000f00 */
.L_x_5055:
[----:B------:R-:W-:Y:S05]  /*8090*/  BSYNC B1 ;  /* 0x0000000000017941 */ /* 0x000fea0003800000 */
.L_x_5053:
        /* <DEDUP_REMOVED lines=16> */
.L_x_5059:
[----:B------:R-:W-:Y:S05]  /*81a0*/  BSYNC B2 ;  /* 0x0000000000027941 */ /* 0x000fea0003800000 */
.L_x_5058:
        /* <DEDUP_REMOVED lines=44> */
.L_x_5057:
[----:B------:R-:W-:Y:S05]  /*8470*/  BSYNC B1 ;  /* 0x0000000000017941 */ /* 0x000fea0003800000 */
.L_x_5056:
[----:B------:R-:W-:Y:S01]  /*8480*/  I2FP.F32.U32 R40, R40 ;  /* 0x0000002800287245 */ /* 0x000fe20000201000 */
[----:B------:R-:W-:Y:S01]  /*8490*/  HADD2.F32 R95, -RZ, R41.H1_H1 ;  /* 0x30000029ff5f7230 */ /* 0x000fe20000004100 */
[----:B------:R-:W-:Y:S01]  /*84a0*/  ISETP.NE.AND P3, PT, R133, 0x1, PT ;  /* 0x000000018500780c */ /* 0x000fe20003f65270 */
        /* <DEDUP_REMOVED lines=18> */
.L_x_5061:
[----:B------:R-:W-:-:S07]  /*85d0*/  IMAD.MOV.U32 R95, RZ, RZ, R106 ;  /* 0x000000ffff5f7224 */ /* 0x000fce00078e006a */
.L_x_5062:
[----:B------:R-:W-:Y:S05]  /*85e0*/  BSYNC B1 ;  /* 0x0000000000017941 */ /* 0x000fea0003800000 */
.L_x_5060:
        /* <DEDUP_REMOVED lines=16> */
.L_x_5066:
[----:B------:R-:W-:Y:S05]  /*86f0*/  BSYNC B2 ;  /* 0x0000000000027941 */ /* 0x000fea0003800000 */
.L_x_5065:
        /* <DEDUP_REMOVED lines=44> */
.L_x_5064:
[----:B------:R-:W-:Y:S05]  /*89c0*/  BSYNC B1 ;  /* 0x0000000000017941 */ /* 0x000fea0003800000 */
.L_x_5063:
        /* <DEDUP_REMOVED lines=21> */
.L_x_5068:
[----:B------:R-:W-:-:S07]  /*8b20*/  MOV R95, R106 ;  /* 0x0000006a005f7202 */ /* 0x000fce0000000f00 */
.L_x_5069:
[----:B------:R-:W-:Y:S05]  /*8b30*/  BSYNC B1 ;  /* 0x0000000000017941 */ /* 0x000fea0003800000 */
.L_x_5067:
        /* <DEDUP_REMOVED lines=16> */
.L_x_5073:
[----:B------:R-:W-:Y:S05]  /*8c40*/  BSYNC B2 ;  /* 0x0000000000027941 */ /* 0x000fea0003800000 */
.L_x_5072:
        /* <DEDUP_REMOVED lines=44> */
.L_x_5071:
[----:B------:R-:W-:Y:S05]  /*8f10*/  BSYNC B1 ;  /* 0x0000000000017941 */ /* 0x000fea0003800000 */
.L_x_5070:
        /* <DEDUP_REMOVED lines=21> */
.L_x_5075:
[----:B------:R-:W-:-:S07]  /*9070*/  IMAD.MOV.U32 R42, RZ, RZ, R106 ;  /* 0x000000ffff2a7224 */ /* 0x000fce00078e006a */
.L_x_5076:
[----:B------:R-:W-:Y:S05]  /*9080*/  BSYNC B1 ;  /* 0x0000000000017941 */ /* 0x000fea0003800000 */
.L_x_5074:
        /* <DEDUP_REMOVED lines=16> */
.L_x_5080:
[----:B------:R-:W-:Y:S05]  /*9190*/  BSYNC B2 ;  /* 0x0000000000027941 */ /* 0x000fea0003800000 */
.L_x_5079:
        /* <DEDUP_REMOVED lines=44> */
.L_x_5078:
[----:B------:R-:W-:Y:S05]  /*9460*/  BSYNC B1 ;  /* 0x0000000000017941 */ /* 0x000fea0003800000 */
.L_x_5077:
        /* <DEDUP_REMOVED lines=21> */
.L_x_5082:
[----:B------:R-:W-:-:S07]  /*95c0*/  MOV R42, R106 ;  /* 0x0000006a002a7202 */ /* 0x000fce0000000f00 */
.L_x_5083:
[----:B------:R-:W-:Y:S05]  /*95d0*/  BSYNC B1 ;  /* 0x0000000000017941 */ /* 0x000fea0003800000 */
.L_x_5081:
        /* <DEDUP_REMOVED lines=18> */
.L_x_5087:
[----:B------:R-:W-:Y:S05]  /*9700*/  BSYNC B2 ;  /* 0x0000000000027941 */ /* 0x000fea0003800000 */
.L_x_5086:
        /* <DEDUP_REMOVED lines=44> */
.L_x_5085:
[----:B------:R-:W-:Y:S05]  /*99d0*/  BSYNC B1 ;  /* 0x0000000000017941 */ /* 0x000fea0003800000 */
.L_x_5084:
[----:B------:R-:W-:Y:S01]  /*99e0*/  HADD2.F32 R43, -RZ, R43.H1_H1 ;  /* 0x3000002bff2b7230 */ /* 0x000fe20000004100 */
[----:B------:R-:W-:Y:S02]  /*99f0*/  I2FP.F32.U32 R40, R42 ;  /* 0x0000002a00287245 */ /* 0x000fe40000201000 */
[----:B------:R-:W-:Y:S02]  /*9a00*/  SEL R151, RZ, 0x100, P4 ;  /* 0x00000100ff977807 */ /* 0x000fe40002000000 */
[----:B------:R-:W-:Y:S01]  /*9a10*/  FMUL.FTZ R42, R43, R146 ;  /* 0x000000922b2a7220 */ /* 0x000fe20000410000 */
[----:B------:R-:W-:Y:S01]  /*9a20*/  FFMA.FTZ R153, R40, R153, 1.1641532182693481445e-10 ;  /* 0x2f00000028997423 */ /* 0x000fe20000010099 */
[----:B------:R-:W-:Y:S01]  /*9a30*/  @P0 HADD2.F32 R40, -RZ, R39.H1_H1 ;  /* 0x30000027ff280230 */ /* 0x000fe20000004100 */
[----:B------:R-:W-:Y:S01]  /*9a40*/  SEL R150, RZ, 0x10000, P5 ;  /* 0x00010000ff967807 */ /* 0x000fe20002800000 */
        /* <DEDUP_REMOVED lines=31> */
.L_x_5031:
[----:B------:R-:W-:Y:S05]  /*9c40*/  BSYNC B0 ;  /* 0x0000000000007941 */ /* 0x000fea0003800000 */
.L_x_5030:
        /* <DEDUP_REMOVED lines=23> */
.L_x_5091:
[----:B------:R-:W-:-:S07]  /*9dc0*/  MOV R104, R106 ;  /* 0x0000006a00687202 */ /* 0x000fce0000000f00 */
.L_x_5092:
[----:B------:R-:W-:Y:S05]  /*9dd0*/  BSYNC B1 ;  /* 0x0000000000017941 */ /* 0x000fea0003800000 */
.L_x_5090:
        /* <DEDUP_REMOVED lines=10> */
[----:B------:R-:W-:Y:S02]  /*9e80*/  @!P1 IADD3 R30, R30, 0x1, RZ ;  /* 0x000000011e1e9810 */ /* 0x000fe40007ffe0ff */
[----:B------:R-:W-:Y:S02]  /*9e90*/  @!P1 IADD3 R95, R100, 0x1, RZ ;  /* 0x00000001645f9810 */ /* 0x000fe40007ffe0ff */
[----:B------:R-:W-:Y:S02]  /*9ea0*/  ISETP.NE.AND P2, PT, R30, RZ, !P1 ;  /* 0x000000ff1e00720c */ /* 0x000fe40004f45270 */
[----:B------:R-:W-:-:S11]  /*9eb0*/  @!P1 MOV R28, RZ ;  /* 0x000000ff001c9202 */ /* 0x000fd60000000f00 */
[----:B------:R-:W-:-:S05]  /*9ec0*/  @P2 IMAD.MOV R95, RZ, RZ, R100 ;  /* 0x000000ffff5f2224 */ /* 0x000fca00078e0264 */
[----:B------:R-:W-:-:S07]  /*9ed0*/  @!P1 MOV R100, R95 ;  /* 0x0000005f00649202 */ /* 0x000fce0000000f00 */
.L_x_5096:
[----:B------:R-:W-:Y:S05]  /*9ee0*/  BSYNC B2 ;  /* 0x0000000000027941 */ /* 0x000fea0003800000 */
.L_x_5095:
        /* <DEDUP_REMOVED lines=44> */
.L_x_5094:
[----:B------:R-:W-:Y:S05]  /*a1b0*/  BSYNC B1 ;  /* 0x0000000000017941 */ /* 0x000fea0003800000 */
.L_x_5093:
        /* <DEDUP_REMOVED lines=26> */
.L_x_5098:
[----:B------:R-:W-:-:S07]  /*a360*/  MOV R95, R106 ;  /* 0x0000006a005f7202 */ /* 0x000fce0000000f00 */
.L_x_5099:
[----:B------:R-:W-:Y:S05]  /*a370*/  BSYNC B1 ;  /* 0x0000000000017941 */ /* 0x000fea0003800000 */
.L_x_5097:
        /* <DEDUP_REMOVED lines=10> */
[----:B------:R-:W-:Y:S01]  /*a420*/  @!P1 IADD3 R30, R30, 0x1, RZ ;  /* 0x000000011e1e9810 */ /* 0x000fe20007ffe0ff */
[----:B------:R-:W-:Y:S01]  /*a430*/  @!P1 VIADD R96, R100, 0x1 ;  /* 0x0000000164609836 */ /* 0x000fe20000000000 */
[----:B------:R-:W-:Y:S02]  /*a440*/  @!P1 MOV R28, RZ ;  /* 0x000000ff001c9202 */ /* 0x000fe40000000f00 */
[----:B------:R-:W-:-:S13]  /*a450*/  ISETP.NE.AND P2, PT, R30, RZ, !P1 ;  /* 0x000000ff1e00720c */ /* 0x000fda0004f45270 */
[----:B------:R-:W-:-:S05]  /*a460*/  @P2 IADD3 R96, R100, RZ, RZ ;  /* 0x000000ff64602210 */ /* 0x000fca0007ffe0ff */
[----:B------:R-:W-:-:S07]  /*a470*/  @!P1 IMAD.MOV.U32 R100, RZ, RZ, R96 ;  /* 0x000000ffff649224 */ /* 0x000fce00078e0060 */
.L_x_5103:
[----:B------:R-:W-:Y:S05]  /*a480*/  BSYNC B2 ;  /* 0x0000000000027941 */ /* 0x000fea0003800000 */
.L_x_5102:
        /* <DEDUP_REMOVED lines=42> */
[----:B------:R-:W-:Y:S02]  /*a730*/  LOP3.LUT R96, R149, UR36, R96, 0x96, !PT ;  /* 0x0000002495607c12 */ /* 0x000fe4000f8e9660 */
[----:B------:R-:W-:-:S07]  /*a740*/  MOV R99, R148 ;  /* 0x0000009400637202 */ /* 0x000fce0000000f00 */
.L_x_5101:
[----:B------:R-:W-:Y:S05]  /*a750*/  BSYNC B1 ;  /* 0x0000000000017941 */ /* 0x000fea0003800000 */
.L_x_5100:
[----:B------:R-:W-:Y:S01]  /*a760*/  I2FP.F32.U32 R116, R95 ;  /* 0x0000005f00747245 */ /* 0x000fe20000201000 */
[----:B------:R-:W-:Y:S01]  /*a770*/  HADD2.F32 R115, -RZ, R40.H1_H1 ;  /* 0x30000028ff737230 */ /* 0x000fe20000004100 */
[----:B------:R-:W-:Y:S01]  /*a780*/  LOP3.LUT R32, R32, 0xfffffffd, RZ, 0xc0, !PT ;  /* 0xfffffffd20207812 */ /* 0x000fe200078ec0ff */
[----:B------:R-:W-:Y:S01]  /*a790*/  @P0 HADD2.F32 R40, -RZ, R36.H1_H1 ;  /* 0x30000024ff280230 */ /* 0x000fe20000004100 */
[----:B------:R-:W-:Y:S01]  /*a7a0*/  BSSY B1, `(.L_x_5104) ;  /* 0x0000014000017945 */ /* 0x000fe20003800000 */
[----:B------:R-:W-:Y:S01]  /*a7b0*/  FFMA.FTZ R95, R116, R153, 1.1641532182693481445e-10 ;  /* 0x2f000000745f7423 */ /* 0x000fe20000010099 */
[----:B------:R-:W-:Y:S01]  /*a7c0*/  FMUL.FTZ R115, R115, R146 ;  /* 0x0000009273737220 */ /* 0x000fe20000410000 */
[----:B------:R-:W-:-:S03]  /*a7d0*/  IADD3 R126, R125, 0x1, RZ ;  /* 0x000000017d7e7810 */ /* 0x000fc60007ffe0ff */
        /* <DEDUP_REMOVED lines=15> */
.L_x_5105:
[----:B------:R-:W-:-:S07]  /*a8d0*/  MOV R40, R106 ;  /* 0x0000006a00287202 */ /* 0x000fce0000000f00 */
.L_x_5106:
[----:B------:R-:W-:Y:S05]  /*a8e0*/  BSYNC B1 ;  /* 0x0000000000017941 */ /* 0x000fea0003800000 */
.L_x_5104:
        /* <DEDUP_REMOVED lines=16> */
.L_x_5110:
[----:B------:R-:W-:Y:S05]  /*a9f0*/  BSYNC B2 ;  /* 0x0000000000027941 */ /* 0x000fea0003800000 */
.L_x_5109:
        /* <DEDUP_REMOVED lines=44> */
.L_x_5108:
[----:B------:R-:W-:Y:S05]  /*acc0*/  BSYNC B1 ;  /* 0x0000000000017941 */ /* 0x000fea0003800000 */
.L_x_5107:
        /* <DEDUP_REMOVED lines=21> */
.L_x_5112:
[----:B------:R-:W-:-:S07]  /*ae20*/  MOV R40, R106 ;  /* 0x0000006a00287202 */ /* 0x000fce0000000f00 */
.L_x_5113:
[----:B------:R-:W-:Y:S05]  /*ae30*/  BSYNC B1 ;  /* 0x0000000000017941 */ /* 0x000fea0003800000 */
.L_x_5111:
        /* <DEDUP_REMOVED lines=16> */
.L_x_5117:
[----:B------:R-:W-:Y:S05]  /*af40*/  BSYNC B2 ;  /* 0x0000000000027941 */ /* 0x000fea0003800000 */
.L_x_5116:
        /* <DEDUP_REMOVED lines=44> */
.L_x_5115:
[----:B------:R-:W-:Y:S05]  /*b210*/  BSYNC B1 ;  /* 0x0000000000017941 */ /* 0x000fea0003800000 */
.L_x_5114:
[----:B------:R-:W-:Y:S01]  /*b220*/  I2FP.F32.U32 R40, R40 ;  /* 0x0000002800287245 */ /* 0x000fe20000201000 */
[----:B------:R-:W-:Y:S01]  /*b230*/  HADD2.F32 R95, -RZ, R41.H1_H1 ;  /* 0x30000029ff5f7230 */ /* 0x000fe20000004100 */
[C---:B------:R-:W-:Y:S01]  /*b240*/  ISETP.NE.AND P3, PT, R136.reuse, 0x1, PT ;  /* 0x000000018800780c */ /* 0x040fe20003f65270 */
[----:B------:R-:W-:Y:S01]  /*b250*/  BSSY B1, `(.L_x_5118) ;  /* 0x0000013000017945 */ /* 0x000fe20003800000 */
[----:B------:R-:W-:Y:S01]  /*b260*/  IADD3 R148, R136, 0x1, RZ ;  /* 0x0000000188947810 */ /* 0x000fe20007ffe0ff */
        /* <DEDUP_REMOVED lines=16> */
.L_x_5119:
[----:B------:R-:W-:-:S07]  /*b370*/  MOV R95, R106 ;  /* 0x0000006a005f7202 */ /* 0x000fce0000000f00 */
.L_x_5120:
[----:B------:R-:W-:Y:S05]  /*b380*/  BSYNC B1 ;  /* 0x0000000000017941 */ /* 0x000fea0003800000 */
.L_x_5118:
        /* <DEDUP_REMOVED lines=16> */
.L_x_5124:
[----:B------:R-:W-:Y:S05]  /*b490*/  BSYNC B2 ;  /* 0x0000000000027941 */ /* 0x000fea0003800000 */
.L_x_5123:
        /* <DEDUP_REMOVED lines=42> */
[----:B------:R-:W-:Y:S02]  /*b740*/  LOP3.LUT R96, R41, UR36, R96, 0x96, !PT ;  /* 0x0000002429607c12 */ /* 0x000fe4000f8e9660 */
[----:B------:R-:W-:-:S07]  /*b750*/  MOV R99, R40 ;  /* 0x0000002800637202 */ /* 0x000fce0000000f00 */
.L_x_5122:
[----:B------:R-:W-:Y:S05]  /*b760*/  BSYNC B1 ;  /* 0x0000000000017941 */ /* 0x000fea0003800000 */
.L_x_5121:
        /* <DEDUP_REMOVED lines=21> */
.L_x_5126:
[----:B------:R-:W-:-:S07]  /*b8c0*/  MOV R95, R106 ;  /* 0x0000006a005f7202 */ /* 0x000fce0000000f00 */
.L_x_5127:
[----:B------:R-:W-:Y:S05]  /*b8d0*/  BSYNC B1 ;  /* 0x0000000000017941 */ /* 0x000fea0003800000 */
.L_x_5125:
        /* <DEDUP_REMOVED lines=16> */
.L_x_5131:
[----:B------:R-:W-:Y:S05]  /*b9e0*/  BSYNC B2 ;  /* 0x0000000000027941 */ /* 0x000fea0003800000 */
.L_x_5130:
        /* <DEDUP_REMOVED lines=44> */
.L_x_5129:
[----:B------:R-:W-:Y:S05]  /*bcb0*/  BSYNC B1 ;  /* 0x0000000000017941 */ /* 0x000fea0003800000 */
.L_x_5128:
        /* <DEDUP_REMOVED lines=21> */
.L_x_5133:
[----:B------:R-:W-:-:S07]  /*be10*/  MOV R42, R106 ;  /* 0x0000006a002a7202 */ /* 0x000fce0000000f00 */
.L_x_5134:
[----:B------:R-:W-:Y:S05]  /*be20*/  BSYNC B1 ;  /* 0x0000000000017941 */ /* 0x000fea0003800000 */
.L_x_5132:
        /* <DEDUP_REMOVED lines=16> */
.L_x_5138:
[----:B------:R-:W-:Y:S05]  /*bf30*/  BSYNC B2 ;  /* 0x0000000000027941 */ /* 0x000fea0003800000 */
.L_x_5137:
        /* <DEDUP_REMOVED lines=44> */
.L_x_5136:
[----:B------:R-:W-:Y:S05]  /*c200*/  BSYNC B1 ;  /* 0x0000000000017941 */ /* 0x000fea0003800000 */
.L_x_5135:
        /* <DEDUP_REMOVED lines=21> */
.L_x_5140:
[----:B------:R-:W-:-:S07]  /*c360*/  MOV R42, R106 ;  /* 0x0000006a002a7202 */ /* 0x000fce0000000f00 */
.L_x_5141:
[----:B------:R-:W-:Y:S05]  /*c370*/  BSYNC B1 ;  /* 0x0000000000017941 */ /* 0x000fea0003800000 */
.L_x_5139:
        /* <DEDUP_REMOVED lines=11> */
[----:B------:R-:W-:Y:S01]  /*c430*/  @!P6 IADD3 R30, R30, 0x1, RZ ;  /* 0x000000011e1ee810 */ /* 0x000fe20007ffe0ff */
[----:B------:R-:W-:Y:S01]  /*c440*/  @!P6 VIADD R41, R100, 0x1 ;  /* 0x000000016429e836 */ /* 0x000fe20000000000 */
[----:B------:R-:W-:Y:S02]  /*c450*/  @!P6 MOV R28, RZ ;  /* 0x000000ff001ce202 */ /* 0x000fe40000000f00 */
[----:B------:R-:W-:-:S13]  /*c460*/  ISETP.NE.AND P0, PT, R30, RZ, !P6 ;  /* 0x000000ff1e00720c */ /* 0x000fda0007705270 */
[----:B------:R-:W-:Y:S02]  /*c470*/  @P0 IADD3 R41, R100, RZ, RZ ;  /* 0x000000ff64290210 */ /* 0x000fe40007ffe0ff */
[----:B------:R-:W-:-:S03]  /*c480*/  ISETP.NE.AND P0, PT, R40, RZ, PT ;  /* 0x000000ff2800720c */ /* 0x000fc60003f05270 */
[----:B------:R-:W-:-:S10]  /*c490*/  @!P6 IMAD.MOV.U32 R100, RZ, RZ, R41 ;  /* 0x000000ffff64e224 */ /* 0x000fd400078e0029 */
.L_x_5145:
[----:B------:R-:W-:Y:S05]  /*c4a0*/  BSYNC B2 ;  /* 0x0000000000027941 */ /* 0x000fea0003800000 */
.L_x_5144:
        /* <DEDUP_REMOVED lines=44> */
.L_x_5143:
[----:B------:R-:W-:Y:S05]  /*c770*/  BSYNC B1 ;  /* 0x0000000000017941 */ /* 0x000fea0003800000 */
.L_x_5142:
        /* <DEDUP_REMOVED lines=38> */
.L_x_5089:
[----:B------:R-:W-:Y:S05]  /*c9e0*/  BSYNC B0 ;  /* 0x0000000000007941 */ /* 0x000fea0003800000 */
.L_x_5088:
        /* <DEDUP_REMOVED lines=21> */
[----:B------:R-:W-:Y:S01]  /*cb40*/  MOV R105, R99 ;  /* 0x0000006300697202 */ /* 0x000fe20000000f00 */
[----:B------:R-:W-:Y:S06]  /*cb50*/  BRA `(.L_x_5150) ;  /* 0x0000000000047947 */ /* 0x000fec0003800000 */
.L_x_5149:
[----:B------:R-:W-:-:S07]  /*cb60*/  IMAD.MOV.U32 R105, RZ, RZ, R106 ;  /* 0x000000ffff697224 */ /* 0x000fce00078e006a */
.L_x_5150:
[----:B------:R-:W-:Y:S05]  /*cb70*/  BSYNC B1 ;  /* 0x0000000000017941 */ /* 0x000fea0003800000 */
.L_x_5148:
        /* <DEDUP_REMOVED lines=8> */
[----:B------:R-:W-:-:S04]  /*cc00*/  IADD3 R28, R28, 0x1, RZ ;  /* 0x000000011c1c7810 */ /* 0x000fc80007ffe0ff */
[----:B------:R-:W-:-:S13]  /*cc10*/  ISETP.NE.AND P1, PT, R28, RZ, PT ;  /* 0x000000ff1c00720c */ /* 0x000fda0003f25270 */
[----:B------:R-:W-:Y:S01]  /*cc20*/  @!P1 VIADD R30, R30, 0x1 ;  /* 0x000000011e1e9836 */ /* 0x000fe20000000000 */
[----:B------:R-:W-:Y:S02]  /*cc30*/  @!P1 IADD3 R95, R100, 0x1, RZ ;  /* 0x00000001645f9810 */ /* 0x000fe40007ffe0ff */
[----:B------:R-:W-:Y:S02]  /*cc40*/  @!P1 MOV R28, RZ ;  /* 0x000000ff001c9202 */ /* 0x000fe40000000f00 */
[----:B------:R-:W-:-:S13]  /*cc50*/  ISETP.NE.AND P2, PT, R30, RZ, !P1 ;  /* 0x000000ff1e00720c */ /* 0x000fda0004f45270 */
[----:B------:R-:W-:-:S05]  /*cc60*/  @P2 IADD3 R95, R100, RZ, RZ ;  /* 0x000000ff645f2210 */ /* 0x000fca0007ffe0ff */
[----:B------:R-:W-:-:S07]  /*cc70*/  @!P1 IMAD.MOV.U32 R100, RZ, RZ, R95 ;  /* 0x000000ffff649224 */ /* 0x000fce00078e005f */
.L_x_5154:
[----:B------:R-:W-:Y:S05]  /*cc80*/  BSYNC B2 ;  /* 0x0000000000027941 */ /* 0x000fea0003800000 */
.L_x_5153:
        /* <DEDUP_REMOVED lines=44> */
.L_x_5152:
[----:B------:R-:W-:Y:S05]  /*cf50*/  BSYNC B1 ;  /* 0x0000000000017941 */ /* 0x000fea0003800000 */
.L_x_5151:
[----:B------:R-:W0:Y:S01]  /*cf60*/  LDC R152, c[0x0][0x294] ;  /* 0x0000a500ff987b82 */ /* 0x000e220000000800 */
[----:B------:R-:W-:Y:S01]  /*cf70*/  I2FP.F32.U32 R118, R105 ;  /* 0x0000006900767245 */ /* 0x000fe20000201000 */
[----:B-----5:R-:W-:Y:S01]  /*cf80*/  HADD2.F32 R105, -RZ, R40.H0_H0 ;  /* 0x20000028ff697230 */ /* 0x020fe20000004100 */
[----:B------:R-:W-:Y:S01]  /*cf90*/  MOV R153, 0x2f800000 ;  /* 0x2f80000000997802 */ /* 0x000fe20000000f00 */
[----:B------:R-:W-:Y:S01]  /*cfa0*/  @P0 HADD2.F32 R128, -RZ, R36.H0_H0 ;  /* 0x20000024ff800230 */ /* 0x000fe20000004100 */
[----:B------:R-:W-:Y:S01]  /*cfb0*/  LOP3.LUT R32, R32, 0xfffffffb, RZ, 0xc0, !PT ;  /* 0xfffffffb20207812 */ /* 0x000fe200078ec0ff */
[----:B------:R-:W-:Y:S01]  /*cfc0*/  BSSY B1, `(.L_x_5155) ;  /* 0x0000015000017945 */ /* 0x000fe20003800000 */
[----:B------:R-:W-:Y:S01]  /*cfd0*/  VIADD R127, R117, 0x1 ;  /* 0x00000001757f7836 */ /* 0x000fe20000000000 */
[----:B------:R-:W1:Y:S01]  /*cfe0*/  LDC R143, c[0x0][0x298] ;  /* 0x0000a600ff8f7b82 */ /* 0x000e620000000800 */
[----:B------:R-:W-:Y:S01]  /*cff0*/  FFMA.FTZ R95, R118, R153, 1.1641532182693481445e-10 ;  /* 0x2f000000765f7423 */ /* 0x000fe20000010099 */
[----:B------:R-:W-:-:S04]  /*d000*/  FMUL.FTZ R118, R105, R146 ;  /* 0x0000009269767220 */ /* 0x000fc80000410000 */
[----:B0-----:R-:W-:Y:S01]  /*d010*/  FSETP.GTU.FTZ.AND P1, PT, R95, R152, PT ;  /* 0x000000985f00720b */ /* 0x001fe20003f3c000 */
[----:B-1----:R-:W-:-:S12]  /*d020*/  FMUL.FTZ R118, R118, R143 ;  /* 0x0000008f76767220 */ /* 0x002fd80000410000 */
        /* <DEDUP_REMOVED lines=8> */
[----:B------:R-:W-:Y:S02]  /*d0b0*/  ISETP.NE.AND P1, PT, R117, 0x3, PT ;  /* 0x000000037500780c */ /* 0x000fe40003f25270 */
[----:B------:R-:W-:-:S11]  /*d0c0*/  MOV R95, R97 ;  /* 0x00000061005f7202 */ /* 0x000fd60000000f00 */
[----:B------:R-:W-:Y:S05]  /*d0d0*/  @P1 BRA `(.L_x_5157) ;  /* 0x00000000000c1947 */ /* 0x000fea0003800000 */
[----:B------:R-:W-:Y:S01]  /*d0e0*/  IMAD.MOV.U32 R95, RZ, RZ, R99 ;  /* 0x000000ffff5f7224 */ /* 0x000fe200078e0063 */
[----:B------:R-:W-:Y:S06]  /*d0f0*/  BRA `(.L_x_5157) ;  /* 0x0000000000047947 */ /* 0x000fec0003800000 */
.L_x_5156:
[----:B------:R-:W-:-:S07]  /*d100*/  MOV R95, R106 ;  /* 0x0000006a005f7202 */ /* 0x000fce0000000f00 */
.L_x_5157:
[----:B------:R-:W-:Y:S05]  /*d110*/  BSYNC B1 ;  /* 0x0000000000017941 */ /* 0x000fea0003800000 */
.L_x_5155:
        /* <DEDUP_REMOVED lines=16> */
.L_x_5161:
[----:B------:R-:W-:Y:S05]  /*d220*/  BSYNC B2 ;  /* 0x0000000000027941 */ /* 0x000fea0003800000 */
.L_x_5160:
        /* <DEDUP_REMOVED lines=44> */
.L_x_5159:
[----:B------:R-:W-:Y:S05]  /*d4f0*/  BSYNC B1 ;  /* 0x0000000000017941 */ /* 0x000fea0003800000 */
.L_x_5158:
        /* <DEDUP_REMOVED lines=23> */
.L_x_5163:
[----:B------:R-:W-:-:S07]  /*d670*/  MOV R40, R106 ;  /* 0x0000006a00287202 */ /* 0x000fce0000000f00 */
.L_x_5164:
[----:B------:R-:W-:Y:S05]  /*d680*/  BSYNC B1 ;  /* 0x0000000000017941 */ /* 0x000fea0003800000 */
.L_x_5162:
        /* <DEDUP_REMOVED lines=16> */
.L_x_5168:
[----:B------:R-:W-:Y:S05]  /*d790*/  BSYNC B2 ;  /* 0x0000000000027941 */ /* 0x000fea0003800000 */
.L_x_5167:
        /* <DEDUP_REMOVED lines=44> */
.L_x_5166:
[----:B------:R-:W-:Y:S05]  /*da60*/  BSYNC B1 ;  /* 0x0000000000017941 */ /* 0x000fea0003800000 */
.L_x_5165:
[----:B------:R-:W-:Y:S01]  /*da70*/  I2FP.F32.U32 R40, R40 ;  /* 0x0000002800287245 */ /* 0x000fe20000201000 */
[----:B------:R-:W-:Y:S01]  /*da80*/  HADD2.F32 R127, -RZ, R41.H0_H0 ;  /* 0x20000029ff7f7230 */ /* 0x000fe20000004100 */
[C---:B------:R-:W-:Y:S01]  /*da90*/  ISETP.NE.AND P2, PT, R128.reuse, 0x1, PT ;  /* 0x000000018000780c */ /* 0x040fe20003f45270 */
[----:B------:R-:W-:Y:S01]  /*daa0*/  BSSY B1, `(.L_x_5169) ;  /* 0x0000013000017945 */ /* 0x000fe20003800000 */
[----:B------:R-:W-:Y:S02]  /*dab0*/  VIADD R137, R128, 0x1 ;  /* 0x0000000180897836 */ /* 0x000fe40000000000 */
        /* <DEDUP_REMOVED lines=16> */
.L_x_5170:
[----:B------:R-:W-:-:S07]  /*dbc0*/  MOV R40, R106 ;  /* 0x0000006a00287202 */ /* 0x000fce0000000f00 */
.L_x_5171:
[----:B------:R-:W-:Y:S05]  /*dbd0*/  BSYNC B1 ;  /* 0x0000000000017941 */ /* 0x000fea0003800000 */
.L_x_5169:
        /* <DEDUP_REMOVED lines=16> */
.L_x_5175:
[----:B------:R-:W-:Y:S05]  /*dce0*/  BSYNC B2 ;  /* 0x0000000000027941 */ /* 0x000fea0003800000 */
.L_x_5174:
        /* <DEDUP_REMOVED lines=44> */
.L_x_5173:
[----:B------:R-:W-:Y:S05]  /*dfb0*/  BSYNC B1 ;  /* 0x0000000000017941 */ /* 0x000fea0003800000 */
.L_x_5172:
        /* <DEDUP_REMOVED lines=21> */
.L_x_5177:
[----:B------:R-:W-:-:S07]  /*e110*/  MOV R95, R106 ;  /* 0x0000006a005f7202 */ /* 0x000fce0000000f00 */
.L_x_5178:
[----:B------:R-:W-:Y:S05]  /*e120*/  BSYNC B1 ;  /* 0x0000000000017941 */ /* 0x000fea0003800000 */
.L_x_5176:
        /* <DEDUP_REMOVED lines=16> */
.L_x_5182:
[----:B------:R-:W-:Y:S05]  /*e230*/  BSYNC B2 ;  /* 0x0000000000027941 */ /* 0x000fea0003800000 */
.L_x_5181:
        /* <DEDUP_REMOVED lines=44> */
.L_x_5180:
[----:B------:R-:W-:Y:S05]  /*e500*/  BSYNC B1 ;  /* 0x0000000000017941 */ /* 0x000fea0003800000 */
.L_x_5179:
        /* <DEDUP_REMOVED lines=21> */
.L_x_5184:
[----:B------:R-:W-:-:S07]  /*e660*/  MOV R95, R106 ;  /* 0x0000006a005f7202 */ /* 0x000fce0000000f00 */
.L_x_5185:
[----:B------:R-:W-:Y:S05]  /*e670*/  BSYNC B1 ;  /* 0x0000000000017941 */ /* 0x000fea0003800000 */
.L_x_5183:
        /* <DEDUP_REMOVED lines=16> */
.L_x_5189:
[----:B------:R-:W-:Y:S05]  /*e780*/  BSYNC B2 ;  /* 0x0000000000027941 */ /* 0x000fea0003800000 */
.L_x_5188:
        /* <DEDUP_REMOVED lines=42> */
[----:B------:R-:W-:Y:S02]  /*ea30*/  LOP3.LUT R96, R41, UR36, R96, 0x96, !PT ;  /* 0x0000002429607c12 */ /* 0x000fe4000f8e9660 */
[----:B------:R-:W-:-:S08]  /*ea40*/  MOV R99, R40 ;  /* 0x0000002800637202 */ /* 0x000fd00000000f00 */
.L_x_5187:
[----:B------:R-:W-:Y:S05]  /*ea50*/  BSYNC B1 ;  /* 0x0000000000017941 */ /* 0x000fea0003800000 */
.L_x_5186:
        /* <DEDUP_REMOVED lines=21> */
.L_x_5191:
[----:B------:R-:W-:-:S07]  /*ebb0*/  MOV R42, R106 ;  /* 0x0000006a002a7202 */ /* 0x000fce0000000f00 */
.L_x_5192:
[----:B------:R-:W-:Y:S05]  /*ebc0*/  BSYNC B1 ;  /* 0x0000000000017941 */ /* 0x000fea0003800000 */
.L_x_5190:
        /* <DEDUP_REMOVED lines=16> */
.L_x_5196:
[----:B------:R-:W-:Y:S05]  /*ecd0*/  BSYNC B2 ;  /* 0x0000000000027941 */ /* 0x000fea0003800000 */
.L_x_5195:
        /* <DEDUP_REMOVED lines=40> */
[----:B------:R-:W-:Y:S02]  /*ef60*/  HFMA2.MMA R150, -RZ, RZ, 0, 0 ;  /* 0x00000000ff967435 */ /* 0x000fe400000001ff */
[----:B------:R-:W-:Y:S01]  /*ef70*/  IMAD.MOV.U32 R106, RZ, RZ, R148 ;  /* 0x000000ffff6a7224 */ /* 0x000fe200078e0094 */
[----:B------:R-:W-:Y:S02]  /*ef80*/  LOP3.LUT R96, R41, UR36, R96, 0x96, !PT ;  /* 0x0000002429607c12 */ /* 0x000fe4000f8e9660 */
[----:B------:R-:W-:-:S07]  /*ef90*/  MOV R99, R40 ;  /* 0x0000002800637202 */ /* 0x000fce0000000f00 */
.L_x_5194:
[----:B------:R-:W-:Y:S05]  /*efa0*/  BSYNC B1 ;  /* 0x0000000000017941 */ /* 0x000fea0003800000 */
.L_x_5193:
[----:B------:R-:W-:Y:S01]  /*efb0*/  I2FP.F32.U32 R40, R42 ;  /* 0x0000002a00287245 */ /* 0x000fe20000201000 */
[----:B------:R-:W-:Y:S01]  /*efc0*/  HADD2.F32 R95, -RZ, R43.H0_H0 ;  /* 0x2000002bff5f7230 */ /* 0x000fe20000004100 */
[----:B------:R-:W-:Y:S01]  /*efd0*/  ISETP.NE.AND P6, PT, R150, 0x1, PT ;  /* 0x000000019600780c */ /* 0x000fe20003fc5270 */
[----:B------:R-:W-:Y:S01]  /*efe0*/  @P0 HADD2.F32 R149, -RZ, R39.H0_H0 ;  /* 0x20000027ff950230 */ /* 0x000fe20000004100 */
        /* <DEDUP_REMOVED lines=17> */
.L_x_5198:
[----:B------:R-:W-:-:S07]  /*f100*/  MOV R42, R106 ;  /* 0x0000006a002a7202 */ /* 0x000fce0000000f00 */
.L_x_5199:
[----:B------:R-:W-:Y:S05]  /*f110*/  BSYNC B1 ;  /* 0x0000000000017941 */ /* 0x000fea0003800000 */
.L_x_5197:
        /* <DEDUP_REMOVED lines=11> */
[----:B------:R-:W-:Y:S02]  /*f1d0*/  @!P6 IADD3 R30, R30, 0x1, RZ ;  /* 0x000000011e1ee810 */ /* 0x000fe40007ffe0ff */
[----:B------:R-:W-:Y:S02]  /*f1e0*/  @!P6 IADD3 R41, R100, 0x1, RZ ;  /* 0x000000016429e810 */ /* 0x000fe40007ffe0ff */
[----:B------:R-:W-:Y:S02]  /*f1f0*/  ISETP.NE.AND P0, PT, R30, RZ, !P6 ;  /* 0x000000ff1e00720c */ /* 0x000fe40007705270 */
[----:B------:R-:W-:-:S11]  /*f200*/  @!P6 MOV R28, RZ ;  /* 0x000000ff001ce202 */ /* 0x000fd60000000f00 */
[----:B------:R-:W-:Y:S01]  /*f210*/  @P0 IMAD.MOV R41, RZ, RZ, R100 ;  /* 0x000000ffff290224 */ /* 0x000fe200078e0264 */
[----:B------:R-:W-:-:S04]  /*f220*/  ISETP.NE.AND P0, PT, R40, RZ, PT ;  /* 0x000000ff2800720c */ /* 0x000fc80003f05270 */
[----:B------:R-:W-:-:S09]  /*f230*/  @!P6 MOV R100, R41 ;  /* 0x000000290064e202 */ /* 0x000fd20000000f00 */
.L_x_5203:
[----:B------:R-:W-:Y:S05]  /*f240*/  BSYNC B2 ;  /* 0x0000000000027941 */ /* 0x000fea0003800000 */
.L_x_5202:
        /* <DEDUP_REMOVED lines=44> */
.L_x_5201:
[----:B------:R-:W-:Y:S05]  /*f510*/  BSYNC B1 ;  /* 0x0000000000017941 */ /* 0x000fea0003800000 */
.L_x_5200:
[----:B------:R-:W-:Y:S01]  /*f520*/  I2FP.F32.U32 R40, R42 ;  /* 0x0000002a00287245 */ /* 0x000fe20000201000 */
[----:B------:R-:W-:Y:S01]  /*f530*/  HADD2.F32 R43, -RZ, R43.H1_H1 ;  /* 0x3000002bff2b7230 */ /* 0x000fe20000004100 */
[----:B------:R-:W-:Y:S02]  /*f540*/  SEL R154, RZ, 0x10000, P5 ;  /* 0x00010000ff9a7807 */ /* 0x000fe40002800000 */
[----:B------:R-:W-:Y:S01]  /*f550*/  SEL R41, RZ, 0x1, P1 ;  /* 0x00000001ff297807 */ /* 0x000fe20000800000 */
[----:B------:R-:W-:Y:S01]  /*f560*/  FFMA.FTZ R153, R40, R153, 1.1641532182693481445e-10 ;  /* 0x2f00000028997423 */ /* 0x000fe20000010099 */
[----:B------:R-:W-:Y:S01]  /*f570*/  FMUL.FTZ R146, R43, R146 ;  /* 0x000000922b927220 */ /* 0x000fe20000410000 */
[----:B------:R-:W-:Y:S02]  /*f580*/  LOP3.LUT P5, RZ, R32, 0x2, RZ, 0xc0, !PT ;  /* 0x0000000220ff7812 */ /* 0x000fe400078ac0ff */
[----:B------:R-:W-:Y:S01]  /*f590*/  SEL R149, RZ, 0x100, P4 ;  /* 0x00000100ff957807 */ /* 0x000fe20002000000 */
[----:B------:R-:W-:Y:S01]  /*f5a0*/  FMUL.FTZ R143, R146, R143 ;  /* 0x0000008f928f7220 */ /* 0x000fe20000410000 */
[----:B------:R-:W-:Y:S01]  /*f5b0*/  FSETP.GTU.FTZ.AND P1, PT, R153, R152, PT ;  /* 0x000000989900720b */ /* 0x000fe20003f3c000 */
[----:B------:R-:W-:Y:S01]  /*f5c0*/  IMAD.WIDE.U32 R42, R41, 0x10000, RZ ;  /* 0x00010000292a7825 */ /* 0x000fe200078e00ff */
[----:B------:R-:W-:-:S02]  /*f5d0*/  SEL R148, RZ, 0x1, P2 ;  /* 0x00000001ff947807 */ /* 0x000fc40001000000 */
[----:B------:R-:W-:Y:S02]  /*f5e0*/  SEL R150, RZ, 0x1, P5 ;  /* 0x00000001ff967807 */ /* 0x000fe40002800000 */
[----:B------:R-:W-:Y:S02]  /*f5f0*/  SEL R146, RZ, 0x1000000, P1 ;  /* 0x01000000ff927807 */ /* 0x000fe40000800000 */
[----:B------:R-:W-:Y:S01]  /*f600*/  SEL R151, RZ, 0x1, P3 ;  /* 0x00000001ff977807 */ /* 0x000fe20001800000 */
[----:B------:R-:W-:Y:S01]  /*f610*/  IMAD.WIDE.U32 R40, R150, 0x100, RZ ;  /* 0x0000010096287825 */ /* 0x000fe200078e00ff */
[----:B------:R-:W-:Y:S02]  /*f620*/  LOP3.LUT R146, R149, R146, R154, 0xfe, !PT ;  /* 0x0000009295927212 */ /* 0x000fe400078efe9a */
[----:B------:R-:W-:Y:S01]  /*f630*/  LOP3.LUT P6, RZ, R32, 0x4, RZ, 0xc0, !PT ;  /* 0x0000000420ff7812 */ /* 0x000fe200078cc0ff */
[----:B------:R-:W-:Y:S01]  /*f640*/  IMAD.WIDE.U32 R148, R148, 0x1000000, RZ ;  /* 0x0100000094947825 */ /* 0x000fe200078e00ff */
[----:B------:R-:W-:-:S02]  /*f650*/  FSEL R143, R143, RZ, !P1 ;  /* 0x000000ff8f8f7208 */ /* 0x000fc40004800000 */
[----:B------:R-:W-:Y:S01]  /*f660*/  LOP3.LUT R148, R40, R148, R42, 0xfe, !PT ;  /* 0x0000009428947212 */ /* 0x000fe200078efe2a */
[----:B------:R-:W-:Y:S01]  /*f670*/  @P0 HADD2.F32 R40, -RZ, R39.H1_H1 ;  /* 0x30000027ff280230 */ /* 0x000fe20000004100 */
[----:B------:R-:W-:Y:S02]  /*f680*/  LOP3.LUT R151, R149, R146, R151, 0xfe, !PT ;  /* 0x0000009295977212 */ /* 0x000fe400078efe97 */
[----:B------:R-:W-:Y:S02]  /*f690*/  SEL R149, RZ, 0x1, P6 ;  /* 0x00000001ff957807 */ /* 0x000fe40003000000 */
[----:B------:R-:W-:Y:S01]  /*f6a0*/  @P0 FADD.FTZ R143, R40, R143 ;  /* 0x0000008f288f0221 */ /* 0x000fe20000010000 */
[C---:B------:R-:W-:Y:S02]  /*f6b0*/  LEA R150, P0, R147.reuse, UR12, 0x4 ;  /* 0x0000000c93967c11 */ /* 0x040fe4000f8020ff */
[----:B------:R-:W-:Y:S02]  /*f6c0*/  LEA R146, P1, R147, UR14, 0x3 ;  /* 0x0000000e93927c11 */ /* 0x000fe4000f8218ff */
[----:B------:R-:W-:-:S02]  /*f6d0*/  LOP3.LUT R148, R148, R149, RZ, 0xfc, !PT ;  /* 0x0000009594947212 */ /* 0x000fc400078efcff */
[----:B------:R-:W-:Y:S02]  /*f6e0*/  LOP3.LUT R149, R41, R151, R43, 0xfe, !PT ;  /* 0x0000009729957212 */ /* 0x000fe400078efe2b */
[----:B------:R-:W-:Y:S02]  /*f6f0*/  F2FP.F16.F32.PACK_AB R42, R137, R128 ;  /* 0x00000080892a723e */ /* 0x000fe400000000ff */
[----:B------:R-:W-:Y:S02]  /*f700*/  F2FP.F16.F32.PACK_AB R41, R127, R118 ;  /* 0x000000767f29723e */ /* 0x000fe400000000ff */
[----:B------:R-:W-:Y:S02]  /*f710*/  F2FP.F16.F32.PACK_AB R40, R117, R105 ;  /* 0x000000697528723e */ /* 0x000fe400000000ff */
[----:B------:R-:W-:Y:S02]  /*f720*/  LEA.HI.X R151, R147, UR13, RZ, 0x4, P0 ;  /* 0x0000000d93977c11 */ /* 0x000fe400080f24ff */
[----:B------:R-:W-:-:S02]  /*f730*/  F2FP.F16.F32.PACK_AB R43, R143, R138 ;  /* 0x0000008a8f2b723e */ /* 0x000fc400000000ff */
[----:B------:R-:W-:-:S03]  /*f740*/  LEA.HI.X R147, R147, UR15, RZ, 0x3, P1 ;  /* 0x0000000f93937c11 */ /* 0x000fc600088f1cff */
[----:B------:R4:W-:Y:S04]  /*f750*/  STG.E.128 desc[UR4][R150.64], R40 ;  /* 0x0000002896007986 */ /* 0x0009e8000c101d04 */
[----:B------:R4:W-:Y:S02]  /*f760*/  STG.E.64 desc[UR4][R146.64], R148 ;  /* 0x0000009492007986 */ /* 0x0009e4000c101b04 */
.L_x_5147:
[----:B------:R-:W-:Y:S05]  /*f770*/  BSYNC B0 ;  /* 0x0000000000007941 */ /* 0x000fea0003800000 */
.L_x_5146:
        /* <DEDUP_REMOVED lines=47> */
[----:B------:R-:W-:Y:S02]  /*fa70*/  FADD.FTZ R40, R128, R147 ;  /* 0x0000009380287221 */ /* 0x000fe40000010000 */
[----:B------:R-:W-:Y:S02]  /*fa80*/  @!P3 VIADD R42, R42, 0x4 ;  /* 0x000000042a2ab836 */ /* 0x000fe40000000000 */
        /* <DEDUP_REMOVED lines=106> */
.L_x_5226:
[----:B------:R-:W2:Y:S01]  /*10130*/  @!P5 S2R R146, SR_CgaCtaId ;  /* 0x000000000092d919 */ /* 0x000ea20000008800 */
[----:B------:R-:W-:Y:S01]  /*10140*/  @!P5 MOV R41, 0x400 ;  /* 0x000004000029d802 */ /* 0x000fe20000000f00 */
[----:B------:R-:W-:Y:S05]  /*10150*/  WARPSYNC.ALL ;  /* 0x0000000000007948 */ /* 0x000fea0003800000 */
[----:B------:R-:W-:-:S04]  /*10160*/  LOP3.LUT R43, R43, 0x3, RZ, 0xc0, !PT ;  /* 0x000000032b2b7812 */ /* 0x000fc800078ec0ff */
[----:B------:R-:W-:Y:S02]  /*10170*/  @!P5 IADD3 R145, R42, R43, RZ ;  /* 0x0000002b2a91d210 */ /* 0x000fe40007ffe0ff */
        /* <DEDUP_REMOVED lines=9> */
[----:B------:R-:W-:Y:S01]  /*10210*/  HFMA2.MMA R146, -RZ, RZ, 0, 0 ;  /* 0x00000000ff927435 */ /* 0x000fe200000001ff */
[----:B------:R-:W-:Y:S01]  /*10220*/  BAR.SYNC.DEFER_BLOCKING 0x0 ;  /* 0x0000000000007b1d */ /* 0x000fe20000010000 */
[----:B------:R-:W-:-:S04]  /*10230*/  LOP3.LUT P1, RZ, R32, 0x8, RZ, 0xc0, !PT ;  /* 0x0000000820ff7812 */ /* 0x000fc8000782c0ff */
[----:B------:R-:W-:Y:S01]  /*10240*/  @!P0 IMAD.MOV.U32 R146, RZ, RZ, R107 ;  /* 0x000000ffff928224 */ /* 0x000fe200078e006b */
[----:B------:R-:W-:Y:S04]  /*10250*/  BSSY B0, `(.L_x_5205) ;  /* 0x0000059000007945 */ /* 0x000fe80003800000 */
[----:B------:R-:W1:Y:S01]  /*10260*/  SHFL.DOWN PT, R149, R146, 0x2, 0x1f ;  /* 0x08401f0092957f89 */ /* 0x000e6200000e0000 */
[----:B------:R-:W-:Y:S02]  /*10270*/  I2FP.F32.S32 R152, R146 ;  /* 0x0000009200987245 */ /* 0x000fe40000201400 */
[----:B0-----:R-:W-:Y:S02]  /*10280*/  @!P0 LEA R147, R41, R40, 0x18 ;  /* 0x0000002829938211 */ /* 0x001fe400078ec0ff */
[----:B------:R-:W-:-:S02]  /*10290*/  CS2R R40, SRZ ;  /* 0x0000000000287805 */ /* 0x000fc4000001ff00 */
[----:B------:R-:W-:Y:S02]  /*102a0*/  @!P0 LEA R147, R42, R147, 0x3 ;  /* 0x000000932a938211 */ /* 0x000fe400078e18ff */
[----:B-1----:R-:W-:Y:S02]  /*102b0*/  IADD3 R150, R149, R146, RZ ;  /* 0x0000009295967210 */ /* 0x002fe40007ffe0ff */
[----:B------:R-:W-:Y:S01]  /*102c0*/  I2FP.F32.S32 R154, R149 ;  /* 0x00000095009a7245 */ /* 0x000fe20000201400 */
[----:B------:R-:W-:Y:S01]  /*102d0*/  @!P0 LDS.64 R40, [R147] ;  /* 0x0000000093288984 */ /* 0x000fe20000000a00 */
[----:B------:R-:W-:Y:S02]  /*102e0*/  I2FP.F32.S32 R42, R150 ;  /* 0x00000096002a7245 */ /* 0x000fe40000201400 */
[----:B------:R-:W-:Y:S01]  /*102f0*/  PLOP3.LUT P0, PT, PT, PT, UP1, 0x40, 0x0 ;  /* 0x000000000000781c */ /* 0x000fe20003f0e818 */
[----:B------:R-:W0:Y:S01]  /*10300*/  SHFL.DOWN PT, R153, R150, 0x1, 0x1f ;  /* 0x08201f0096997f89 */ /* 0x000e2200000e0000 */
[----:B------:R-:W1:Y:S01]  /*10310*/  MUFU.RCP R145, R42 ;  /* 0x0000002a00917308 */ /* 0x000e620000001000 */
[----:B0-----:R-:W-:-:S02]  /*10320*/  IADD3 R149, R150, R153, RZ ;  /* 0x0000009996957210 */ /* 0x001fc40007ffe0ff */
        /* <DEDUP_REMOVED lines=43> */
[----:B------:R-:W0:Y:S01]  /*105e0*/  LDC.64 R146, c[0x0][0x2b8] ;  /* 0x0000ae00ff927b82 */ /* 0x000e220000000a00 */
[--C-:B-1----:R-:W-:Y:S01]  /*105f0*/  FADD.FTZ R40, R101, -R148.reuse ;  /* 0x8000009465287221 */ /* 0x102fe20000010000 */
[--C-:B------:R-:W-:Y:S01]  /*10600*/  FADD.FTZ R42, R109, -R148.reuse ;  /* 0x800000946d2a7221 */ /* 0x100fe20000010000 */
[--C-:B------:R-:W-:Y:S01]  /*10610*/  FADD.FTZ R150, R119, -R148.reuse ;  /* 0x8000009477967221 */ /* 0x100fe20000010000 */
[--C-:B------:R-:W-:Y:S01]  /*10620*/  FADD.FTZ R152, R120, -R148.reuse ;  /* 0x8000009478987221 */ /* 0x100fe20000010000 */
[C---:B------:R-:W-:Y:S01]  /*10630*/  FMUL.FTZ R40, R145.reuse, R40 ;  /* 0x0000002891287220 */ /* 0x040fe20000410000 */
[C---:B------:R-:W-:Y:S01]  /*10640*/  FMUL.FTZ R41, R145.reuse, R42 ;  /* 0x0000002a91297220 */ /* 0x040fe20000410000 */
[----:B------:R-:W-:Y:S01]  /*10650*/  FADD.FTZ R42, R110, -R148 ;  /* 0x800000946e2a7221 */ /* 0x000fe20000010000 */
[----:B------:R-:W-:Y:S01]  /*10660*/  FMUL.FTZ R43, R145, R150 ;  /* 0x00000096912b7220 */ /* 0x000fe20000410000 */
[----:B------:R-:W-:Y:S01]  /*10670*/  FFMA.FTZ R40, R25, R40, R17 ;  /* 0x0000002819287223 */ /* 0x000fe20000010011 */
[----:B------:R-:W-:Y:S01]  /*10680*/  FFMA.FTZ R41, R24, R41, R16 ;  /* 0x0000002918297223 */ /* 0x000fe20000010010 */
[--C-:B------:R-:W-:Y:S01]  /*10690*/  FADD.FTZ R154, R129, -R148.reuse ;  /* 0x80000094819a7221 */ /* 0x100fe20000010000 */
[--C-:B------:R-:W-:Y:S01]  /*106a0*/  FADD.FTZ R156, R130, -R148.reuse ;  /* 0x80000094829c7221 */ /* 0x100fe20000010000 */
[----:B------:R-:W-:Y:S01]  /*106b0*/  FADD.FTZ R150, R139, -R148 ;  /* 0x800000948b967221 */ /* 0x000fe20000010000 */
[C---:B------:R-:W-:Y:S01]  /*106c0*/  FMUL.FTZ R42, R145.reuse, R42 ;  /* 0x0000002a912a7220 */ /* 0x040fe20000410000 */
[C---:B------:R-:W-:Y:S01]  /*106d0*/  FMUL.FTZ R152, R145.reuse, R152 ;  /* 0x0000009891987220 */ /* 0x040fe20000410000 */
[C---:B------:R-:W-:Y:S01]  /*106e0*/  FMUL.FTZ R149, R145.reuse, R154 ;  /* 0x0000009a91957220 */ /* 0x040fe20000410000 */
[C---:B------:R-:W-:Y:S01]  /*106f0*/  FMUL.FTZ R156, R145.reuse, R156 ;  /* 0x0000009c919c7220 */ /* 0x040fe20000410000 */
[----:B------:R-:W-:Y:S01]  /*10700*/  FMUL.FTZ R151, R145, R150 ;  /* 0x0000009691977220 */ /* 0x000fe20000410000 */
[----:B------:R-:W-:Y:S01]  /*10710*/  F2FP.F16.F32.PACK_AB R40, R41, R40 ;  /* 0x000000282928723e */ /* 0x000fe200000000ff */
        /* <DEDUP_REMOVED lines=9> */
[----:B------:R-:W-:Y:S01]  /*107b0*/  F2FP.F16.F32.PACK_AB R43, R150, R43 ;  /* 0x0000002b962b723e */ /* 0x000fe200000000ff */
[----:B------:R-:W-:-:S04]  /*107c0*/  VIADD R144, R144, 0x80 ;  /* 0x0000008090907836 */ /* 0x000fc80000000000 */
[----:B------:R0:W-:Y:S03]  /*107d0*/  STG.E.128 desc[UR4][R146.64], R40 ;  /* 0x0000002892007986 */ /* 0x0001e6000c101d04 */
.L_x_5206:
[----:B------:R-:W-:Y:S05]  /*107e0*/  BSYNC B0 ;  /* 0x0000000000007941 */ /* 0x000fea0003800000 */
.L_x_5205:
[----:B------:R-:W-:Y:S01]  /*107f0*/  LOP3.LUT P0, RZ, R32, 0x80, RZ, 0xc0, !PT ;  /* 0x0000008020ff7812 */ /* 0x000fe2000780c0ff */
[----:B------:R-:W-:-:S12]  /*10800*/  BSSY B0, `(.L_x_5207) ;  /* 0x0000022000007945 */ /* 0x000fd80003800000 */
[----:B------:R-:W-:Y:S05]  /*10810*/  @!P0 BRA `(.L_x_5208) ;  /* 0x0000000000808947 */ /* 0x000fea0003800000 */
[----:B0-----:R-:W0:Y:S01]  /*10820*/  LDC.64 R146, c[0x0][0x2b8] ;  /* 0x0000ae00ff927b82 */ /* 0x001e220000000a00 */
[--C-:B-1----:R-:W-:Y:S01]  /*10830*/  FADD.FTZ R40, R102, -R148.reuse ;  /* 0x8000009466287221 */ /* 0x102fe20000010000 */
[--C-:B------:R-:W-:Y:S01]  /*10840*/  FADD.FTZ R42, R111, -R148.reuse ;  /* 0x800000946f2a7221 */ /* 0x100fe20000010000 */
[--C-:B------:R-:W-:Y:S01]  /*10850*/  FADD.FTZ R152, R122, -R148.reuse ;  /* 0x800000947a987221 */ /* 0x100fe20000010000 */
        /* <DEDUP_REMOVED lines=8> */
[----:B------:R-:W-:Y:S01]  /*108e0*/  FADD.FTZ R158, R140, -R148 ;  /* 0x800000948c9e7221 */ /* 0x000fe20000010000 */
        /* <DEDUP_REMOVED lines=17> */
[----:B------:R-:W-:-:S03]  /*10a00*/  IADD3 R144, R144, 0x80, RZ ;  /* 0x0000008090907810 */ /* 0x000fc60007ffe0ff */
[----:B------:R2:W-:Y:S04]  /*10a10*/  STG.E.128 desc[UR4][R146.64], R40 ;  /* 0x0000002892007986 */ /* 0x0005e8000c101d04 */
.L_x_5208:
[----:B------:R-:W-:Y:S05]  /*10a20*/  BSYNC B0 ;  /* 0x0000000000007941 */ /* 0x000fea0003800000 */
.L_x_5207:
[----:B------:R-:W-:Y:S01]  /*10a30*/  LOP3.LUT P0, RZ, R32, 0x40, RZ, 0xc0, !PT ;  /* 0x0000004020ff7812 */ /* 0x000fe2000780c0ff */
[----:B------:R-:W-:-:S12]  /*10a40*/  BSSY B0, `(.L_x_5209) ;  /* 0x0000022000007945 */ /* 0x000fd80003800000 */
[----:B------:R-:W-:Y:S05]  /*10a50*/  @!P0 BRA `(.L_x_5210) ;  /* 0x0000000000808947 */ /* 0x000fea0003800000 */
[--C-:B012---:R-:W-:Y:S01]  /*10a60*/  FADD.FTZ R42, R113, -R148.reuse ;  /* 0x80000094712a7221 */ /* 0x107fe20000010000 */
[----:B------:R-:W0:Y:S01]  /*10a70*/  LDC.64 R146, c[0x0][0x2b8] ;  /* 0x0000ae00ff927b82 */ /* 0x000e220000000a00 */
[--C-:B------:R-:W-:Y:S01]  /*10a80*/  FADD.FTZ R40, R103, -R148.reuse ;  /* 0x8000009467287221 */ /* 0x100fe20000010000 */
[--C-:B------:R-:W-:Y:S01]  /*10a90*/  FADD.FTZ R152, R124, -R148.reuse ;  /* 0x800000947c987221 */ /* 0x100fe20000010000 */
[----:B------:R-:W-:Y:S01]  /*10aa0*/  FMUL.FTZ R42, R145, R42 ;  /* 0x0000002a912a7220 */ /* 0x000fe20000410000 */
[--C-:B------:R-:W-:Y:S01]  /*10ab0*/  FADD.FTZ R154, R133, -R148.reuse ;  /* 0x80000094859a7221 */ /* 0x100fe20000010000 */
[----:B------:R-:W-:Y:S01]  /*10ac0*/  FMUL.FTZ R40, R145, R40 ;  /* 0x0000002891287220 */ /* 0x000fe20000410000 */
[----:B------:R-:W-:Y:S01]  /*10ad0*/  FADD.FTZ R150, R123, -R148 ;  /* 0x800000947b967221 */ /* 0x000fe20000010000 */
[----:B------:R-:W-:Y:S01]  /*10ae0*/  FFMA.FTZ R41, R65, R42, R56 ;  /* 0x0000002a41297223 */ /* 0x000fe20000010038 */
[----:B------:R-:W-:Y:S01]  /*10af0*/  FADD.FTZ R42, R114, -R148 ;  /* 0x80000094722a7221 */ /* 0x000fe20000010000 */
        /* <DEDUP_REMOVED lines=22> */
.L_x_5210:
[----:B------:R-:W-:Y:S05]  /*10c60*/  BSYNC B0 ;  /* 0x0000000000007941 */ /* 0x000fea0003800000 */
.L_x_5209:
        /* <DEDUP_REMOVED lines=10> */
[--C-:B------:R-:W-:Y:S01]  /*10d10*/  FADD.FTZ R154, R135, -R148.reuse ;  /* 0x80000094879a7221 */ /* 0x100fe20000010000 */
[----:B------:R-:W-:Y:S01]  /*10d20*/  FFMA.FTZ R40, R59, R40, R47 ;  /* 0x000000283b287223 */ /* 0x000fe2000001002f */
[----:B------:R-:W-:Y:S01]  /*10d30*/  FFMA.FTZ R41, R73, R42, R77 ;  /* 0x0000002a49297223 */ /* 0x000fe2000001004d */
[--C-:B------:R-:W-:Y:S01]  /*10d40*/  FADD.FTZ R42, R116, -R148.reuse ;  /* 0x80000094742a7221 */ /* 0x100fe20000010000 */
[--C-:B------:R-:W-:Y:S01]  /*10d50*/  FADD.FTZ R156, R136, -R148.reuse ;  /* 0x80000094889c7221 */ /* 0x100fe20000010000 */
[C---:B------:R-:W-:Y:S01]  /*10d60*/  FMUL.FTZ R43, R145.reuse, R150 ;  /* 0x00000096912b7220 */ /* 0x040fe20000410000 */
[----:B------:R-:W-:Y:S01]  /*10d70*/  FMUL.FTZ R152, R145, R152 ;  /* 0x0000009891987220 */ /* 0x000fe20000410000 */
[----:B------:R-:W-:Y:S01]  /*10d80*/  F2FP.F16.F32.PACK_AB R40, R41, R40 ;  /* 0x000000282928723e */ /* 0x000fe200000000ff */
[C---:B------:R-:W-:Y:S01]  /*10d90*/  FMUL.FTZ R41, R145.reuse, R42 ;  /* 0x0000002a91297220 */ /* 0x040fe20000410000 */
[----:B------:R-:W-:Y:S01]  /*10da0*/  FADD.FTZ R42, R142, -R148 ;  /* 0x800000948e2a7221 */ /* 0x000fe20000010000 */
[C---:B------:R-:W-:Y:S01]  /*10db0*/  FMUL.FTZ R154, R145.reuse, R154 ;  /* 0x0000009a919a7220 */ /* 0x040fe20000410000 */
[C---:B------:R-:W-:Y:S01]  /*10dc0*/  FMUL.FTZ R149, R145.reuse, R156 ;  /* 0x0000009c91957220 */ /* 0x040fe20000410000 */
[----:B------:R-:W-:Y:S01]  /*10dd0*/  FFMA.FTZ R41, R44, R41, R48 ;  /* 0x000000292c297223 */ /* 0x000fe20000010030 */
[----:B------:R-:W-:Y:S01]  /*10de0*/  FMUL.FTZ R151, R145, R42 ;  /* 0x0000002a91977220 */ /* 0x000fe20000410000 */
        /* <DEDUP_REMOVED lines=11> */
.L_x_5212:
[----:B------:R-:W-:Y:S05]  /*10ea0*/  BSYNC B0 ;  /* 0x0000000000007941 */ /* 0x000fea0003800000 */
.L_x_5211:
        /* <DEDUP_REMOVED lines=34> */
.L_x_5214:
[----:B------:R-:W-:Y:S05]  /*110d0*/  BSYNC B0 ;  /* 0x0000000000007941 */ /* 0x000fea0003800000 */
.L_x_5213:
[----:B------:R-:W-:Y:S02]  /*110e0*/  IADD3 R26, R26, UR18, RZ ;  /* 0x000000121a1a7c10 */ /* 0x000fe4000fffe0ff */
[----:B01----:R-:W-:Y:S02]  /*110f0*/  SEL R145, RZ, 0x1, P3 ;  /* 0x00000001ff917807 */ /* 0x003fe40001800000 */
[----:B------:R-:W-:-:S13]  /*11100*/  ISETP.GE.AND P0, PT, R26, UR19, PT ;  /* 0x000000131a007c0c */ /* 0x000fda000bf06270 */
[----:B------:R-:W-:Y:S05]  /*11110*/  @!P0 BRA `(.L_x_5215) ;  /* 0xffffff0000588947 */ /* 0x000fea000383ffff */
[----:B------:R-:W-:Y:S05]  /*11120*/  EXIT ;  /* 0x000000000000794d */ /* 0x000fea0003800000 */
.L_x_5204:
[----:B------:R-:W-:Y:S01]  /*11130*/  HFMA2.MMA R154, -RZ, RZ, 0, 1.847743988037109375e-06 ;  /* 0x0000001fff9a7435 */ /* 0x000fe200000001ff */
[----:B------:R-:W-:Y:S01]  /*11140*/  MOV R152, R41 ;  /* 0x0000002900987202 */ /* 0x000fe20000000f00 */
[----:B------:R-:W-:Y:S01]  /*11150*/  IMAD.MOV.U32 R153, RZ, RZ, 0x1 ;  /* 0x00000001ff997424 */ /* 0x000fe200078e00ff */
[----:B------:R-:W-:-:S08]  /*11160*/  MOV R151, 0xffffffff ;  /* 0xffffffff00977802 */ /* 0x000fd00000000f00 */
[----:B------:R-:W-:Y:S05]  /*11170*/  WARPSYNC.COLLECTIVE R151, `(.L_x_5216) ;  /* 0x0000000097087348 */ /* 0x000fea0003c00000 */
[----:B------:R0:W1:Y:S02]  /*11180*/  SHFL.BFLY P6, R149, R152, R153, R154 ;  /* 0x0c00009998957389 */ /* 0x00006400000c009a */
[----:B01----:R-:W-:Y:S01]  /*11190*/  ENDCOLLECTIVE ;  /* 0x000000000000791b */ /* 0x003fe20003800000 */
.L_x_5216:
[----:B------:R-:W-:Y:S01]  /*111a0*/  HFMA2.MMA R153, -RZ, RZ, 0, 1.1920928955078125e-07 ;  /* 0x00000002ff997435 */ /* 0x000fe200000001ff */
[----:B------:R-:W-:-:S04]  /*111b0*/  IMAD.MOV.U32 R40, RZ, RZ, R149 ;  /* 0x000000ffff287224 */ /* 0x000fc800078e0095 */
[----:B------:R-:W-:-:S05]  /*111c0*/  FADD.FTZ R145, R41, R40 ;  /* 0x0000002829917221 */ /* 0x000fca0000010000 */
[----:B------:R-:W-:-:S07]  /*111d0*/  MOV R152, R145 ;  /* 0x0000009100987202 */ /* 0x000fce0000000f00 */
[----:B------:R-:W-:Y:S05]  /*111e0*/  WARPSYNC.COLLECTIVE R151, `(.L_x_5217) ;  /* 0x0000000097087348 */ /* 0x000fea0003c00000 */
[----:B------:R0:W1:Y:S02]  /*111f0*/  SHFL.BFLY P6, R149, R152, R153, R154 ;  /* 0x0c00009998957389 */ /* 0x00006400000c009a */
[----:B01----:R-:W-:Y:S01]  /*11200*/  ENDCOLLECTIVE ;  /* 0x000000000000791b */ /* 0x003fe20003800000 */
.L_x_5217:
[----:B------:R-:W-:Y:S01]  /*11210*/  HFMA2.MMA R153, -RZ, RZ, 0, 2.384185791015625e-07 ;  /* 0x00000004ff997435 */ /* 0x000fe200000001ff */
[----:B------:R-:W-:-:S04]  /*11220*/  IMAD.MOV.U32 R40, RZ, RZ, R149 ;  /* 0x000000ffff287224 */ /* 0x000fc800078e0095 */
[----:B------:R-:W-:-:S05]  /*11230*/  FADD.FTZ R146, R145, R40 ;  /* 0x0000002891927221 */ /* 0x000fca0000010000 */
[----:B------:R-:W-:-:S07]  /*11240*/  MOV R152, R146 ;  /* 0x0000009200987202 */ /* 0x000fce0000000f00 */
[----:B------:R-:W-:Y:S05]  /*11250*/  WARPSYNC.COLLECTIVE R151, `(.L_x_5218) ;  /* 0x0000000097087348 */ /* 0x000fea0003c00000 */
[----:B------:R0:W1:Y:S02]  /*11260*/  SHFL.BFLY P6, R149, R152, R153, R154 ;  /* 0x0c00009998957389 */ /* 0x00006400000c009a */
[----:B01----:R-:W-:Y:S01]  /*11270*/  ENDCOLLECTIVE ;  /* 0x000000000000791b */ /* 0x003fe20003800000 */
.L_x_5218:
[----:B------:R-:W-:Y:S01]  /*11280*/  HFMA2.MMA R153, -RZ, RZ, 0, 4.76837158203125e-07 ;  /* 0x00000008ff997435 */ /* 0x000fe200000001ff */
[----:B------:R-:W-:-:S04]  /*11290*/  IMAD.MOV.U32 R147, RZ, RZ, R149 ;  /* 0x000000ffff937224 */ /* 0x000fc800078e0095 */
[----:B------:R-:W-:-:S05]  /*112a0*/  FADD.FTZ R147, R146, R147 ;  /* 0x0000009392937221 */ /* 0x000fca0000010000 */
[----:B------:R-:W-:-:S07]  /*112b0*/  MOV R152, R147 ;  /* 0x0000009300987202 */ /* 0x000fce0000000f00 */
[----:B------:R-:W-:Y:S05]  /*112c0*/  WARPSYNC.COLLECTIVE R151, `(.L_x_5219) ;  /* 0x0000000097087348 */ /* 0x000fea0003c00000 */
[----:B------:R0:W1:Y:S02]  /*112d0*/  SHFL.BFLY P6, R149, R152, R153, R154 ;  /* 0x0c00009998957389 */ /* 0x00006400000c009a */
[----:B01----:R-:W-:Y:S01]  /*112e0*/  ENDCOLLECTIVE ;  /* 0x000000000000791b */ /* 0x003fe20003800000 */
.L_x_5219:
[----:B------:R-:W-:Y:S01]  /*112f0*/  HFMA2.MMA R153, -RZ, RZ, 0, 9.5367431640625e-07 ;  /* 0x00000010ff997435 */ /* 0x000fe200000001ff */
[----:B------:R-:W-:-:S04]  /*11300*/  IMAD.MOV.U32 R40, RZ, RZ, R149 ;  /* 0x000000ffff287224 */ /* 0x000fc800078e0095 */
[----:B------:R-:W-:-:S05]  /*11310*/  FADD.FTZ R148, R147, R40 ;  /* 0x0000002893947221 */ /* 0x000fca0000010000 */
[----:B------:R-:W-:-:S07]  /*11320*/  MOV R152, R148 ;  /* 0x0000009400987202 */ /* 0x000fce0000000f00 */
[----:B------:R-:W-:Y:S05]  /*11330*/  WARPSYNC.COLLECTIVE R151, `(.L_x_5220) ;  /* 0x0000000097087348 */ /* 0x000fea0003c00000 */
[----:B------:R0:W1:Y:S02]  /*11340*/  SHFL.BFLY P6, R149, R152, R153, R154 ;  /* 0x0c00009998957389 */ /* 0x00006400000c009a */
[----:B01----:R-:W-:Y:S01]  /*11350*/  ENDCOLLECTIVE ;  /* 0x000000000000791b */ /* 0x003fe20003800000 */
.L_x_5220:
[----:B------:R-:W-:Y:S01]  /*11360*/  MOV R153, 0x1 ;  /* 0x0000000100997802 */ /* 0x000fe20000000f00 */
        /* <DEDUP_REMOVED lines=88> */
.L_x_5221:
[----:B------:R-:W-:Y:S01]  /*118f0*/  HFMA2.MMA R153, -RZ, RZ, 0, 1.1920928955078125e-07 ;  /* 0x00000002ff997435 */ /* 0x000fe200000001ff */
[----:B------:R-:W-:-:S05]  /*11900*/  MOV R146, R149 ;  /* 0x0000009500927202 */ /* 0x000fca0000000f00 */
[----:B------:R-:W-:-:S04]  /*11910*/  FADD.FTZ R146, R41, R146 ;  /* 0x0000009229927221 */ /* 0x000fc80000010000 */
[----:B------:R-:W-:-:S07]  /*11920*/  IMAD.MOV.U32 R152, RZ, RZ, R146 ;  /* 0x000000ffff987224 */ /* 0x000fce00078e0092 */
[----:B------:R-:W-:Y:S05]  /*11930*/  WARPSYNC.COLLECTIVE R151, `(.L_x_5222) ;  /* 0x0000000097087348 */ /* 0x000fea0003c00000 */
[----:B------:R0:W1:Y:S02]  /*11940*/  SHFL.BFLY P6, R149, R152, R153, R154 ;  /* 0x0c00009998957389 */ /* 0x00006400000c009a */
[----:B01----:R-:W-:Y:S01]  /*11950*/  ENDCOLLECTIVE ;  /* 0x000000000000791b */ /* 0x003fe20003800000 */
.L_x_5222:
[----:B------:R-:W-:Y:S01]  /*11960*/  HFMA2.MMA R153, -RZ, RZ, 0, 2.384185791015625e-07 ;  /* 0x00000004ff997435 */ /* 0x000fe200000001ff */
[----:B------:R-:W-:-:S05]  /*11970*/  MOV R145, R149 ;  /* 0x0000009500917202 */ /* 0x000fca0000000f00 */
[----:B------:R-:W-:-:S04]  /*11980*/  FADD.FTZ R145, R146, R145 ;  /* 0x0000009192917221 */ /* 0x000fc80000010000 */
[----:B------:R-:W-:-:S07]  /*11990*/  IMAD.MOV.U32 R152, RZ, RZ, R145 ;  /* 0x000000ffff987224 */ /* 0x000fce00078e0091 */
[----:B------:R-:W-:Y:S05]  /*119a0*/  WARPSYNC.COLLECTIVE R151, `(.L_x_5223) ;  /* 0x0000000097087348 */ /* 0x000fea0003c00000 */
[----:B------:R0:W1:Y:S02]  /*119b0*/  SHFL.BFLY P6, R149, R152, R153, R154 ;  /* 0x0c00009998957389 */ /* 0x00006400000c009a */
[----:B01----:R-:W-:Y:S01]  /*119c0*/  ENDCOLLECTIVE ;  /* 0x000000000000791b */ /* 0x003fe20003800000 */
.L_x_5223:
[----:B------:R-:W-:Y:S01]  /*119d0*/  HFMA2.MMA R153, -RZ, RZ, 0, 4.76837158203125e-07 ;  /* 0x00000008ff997435 */ /* 0x000fe200000001ff */
[----:B------:R-:W-:-:S05]  /*119e0*/  MOV R148, R149 ;  /* 0x0000009500947202 */ /* 0x000fca0000000f00 */
[----:B------:R-:W-:-:S04]  /*119f0*/  FADD.FTZ R148, R145, R148 ;  /* 0x0000009491947221 */ /* 0x000fc80000010000 */
[----:B------:R-:W-:-:S07]  /*11a00*/  IMAD.MOV.U32 R152, RZ, RZ, R148 ;  /* 0x000000ffff987224 */ /* 0x000fce00078e0094 */
[----:B------:R-:W-:Y:S05]  /*11a10*/  WARPSYNC.COLLECTIVE R151, `(.L_x_5224) ;  /* 0x0000000097087348 */ /* 0x000fea0003c00000 */
[----:B------:R0:W1:Y:S02]  /*11a20*/  SHFL.BFLY P6, R149, R152, R153, R154 ;  /* 0x0c00009998957389 */ /* 0x00006400000c009a */
[----:B01----:R-:W-:Y:S01]  /*11a30*/  ENDCOLLECTIVE ;  /* 0x000000000000791b */ /* 0x003fe20003800000 */
.L_x_5224:
[----:B------:R-:W-:Y:S01]  /*11a40*/  HFMA2.MMA R153, -RZ, RZ, 0, 9.5367431640625e-07 ;  /* 0x00000010ff997435 */ /* 0x000fe200000001ff */
[----:B------:R-:W-:-:S05]  /*11a50*/  MOV R147, R149 ;  /* 0x0000009500937202 */ /* 0x000fca0000000f00 */
[----:B------:R-:W-:-:S04]  /*11a60*/  FADD.FTZ R147, R148, R147 ;  /* 0x0000009394937221 */ /* 0x000fc80000010000 */
[----:B------:R-:W-:-:S07]  /*11a70*/  IMAD.MOV.U32 R152, RZ, RZ, R147 ;  /* 0x000000ffff987224 */ /* 0x000fce00078e0093 */
[----:B------:R-:W-:Y:S05]  /*11a80*/  WARPSYNC.COLLECTIVE R151, `(.L_x_5225) ;  /* 0x0000000097087348 */ /* 0x000fea0003c00000 */
[----:B------:R0:W1:Y:S02]  /*11a90*/  SHFL.BFLY P6, R149, R152, R153, R154 ;  /* 0x0c00009998957389 */ /* 0x00006400000c009a */
[----:B01----:R-:W-:Y:S01]  /*11aa0*/  ENDCOLLECTIVE ;  /* 0x000000000000791b */ /* 0x003fe20003800000 */
.L_x_5225:
[----:B------:R-:W-:Y:S01]  /*11ab0*/  MOV R150, R149 ;  /* 0x0000009500967202 */ /* 0x000fe20000000f00 */
[----:B------:R-:W-:Y:S06]  /*11ac0*/  BRA `(.L_x_5226) ;  /* 0xffffffe400987947 */ /* 0x000fec000383ffff */
.L_x_5227:
        /* <DEDUP_REMOVED lines=11> */
.L_x_37184:


//--------------------- .text._ZN10layer_norm13ln_fwd_kernelINS_13Kernel_traitsI6__halfS2_S2_S2_fjLj5120ELj1ELj1ELj4ELj16ENS_18Kernel_traits_baseILj5120ES2_S2_S2_S2_fjLj128EEEEELb1ELb0ELb0ELb1EEEvNS_9FwdParamsE --------------------------
	.section	.text._ZN10layer_norm13ln_fwd_kernelINS_13Kernel_traitsI6__halfS2_S2_S2_fjLj5120ELj1ELj1ELj4ELj16ENS_18Kernel_traits_baseILj5120ES2_S2_S2_S2_fjLj128EEEEELb1ELb0ELb0ELb1EEEvNS_9FwdParamsE,"ax",@progbits
	.align	128
        .global         _ZN10layer_norm13ln_fwd_kernelINS_13Kernel_traitsI6__halfS2_S2_S2_fjLj5120ELj1ELj1ELj4ELj16ENS_18Kernel_traits_baseILj5120ES2_S2_S2_S2_fjLj128EEEEELb1ELb0ELb0ELb1EEEvNS_9FwdParamsE
        .type           _ZN10layer_norm13ln_fwd_kernelINS_13Kernel_traitsI6__halfS2_S2_S2_fjLj5120ELj1ELj1ELj4ELj16ENS_18Kernel_traits_baseILj5120ES2_S2_S2_S2_fjLj128EEEEELb1ELb0ELb0ELb1EEEvNS_9FwdParamsE,@function
        .size           _ZN10layer_norm13ln_fwd_kernelINS_13Kernel_traitsI6__halfS2_S2_S2_fjLj5120ELj1ELj1ELj4ELj16ENS_18Kernel_traits_baseILj5120ES2_S2_S2_S2_fjLj128EEEEELb1ELb0ELb0ELb1EEEvNS_9FwdParamsE,(.L_x_37185 - _ZN10layer_norm13ln_fwd_kernelINS_13Kernel_traitsI6__halfS2_S2_S2_fjLj5120ELj1ELj1ELj4ELj16ENS_18Kernel_traits_baseILj5120ES2_S2_S2_S2_fjLj128EEEEELb1ELb0ELb0ELb1EEEvNS_9FwdParamsE)
        .other          _ZN10layer_norm13ln_fwd_kernelINS_13Kernel_traitsI6__halfS2_S2_S2_fjLj5120ELj1ELj1ELj4ELj16ENS_18Kernel_traits_baseILj5120ES2_S2_S2_S2_fjLj128EEEEELb1ELb0ELb0ELb1EEEvNS_9FwdParamsE,@"STO_CUDA_ENTRY STV_DEFAULT"
_ZN10layer_norm13ln_fwd_kernelINS_13Kernel_traitsI6__halfS2_S2_S2_fjLj5120ELj1ELj1ELj4ELj16ENS_18Kernel_traits_baseILj5120ES2_S2_S2_S2_fjLj128EEEEELb1ELb0ELb0ELb1EEEvNS_9FwdParamsE:
.text._ZN10layer_norm13ln_fwd_kernelINS_13Kernel_traitsI6__halfS2_S2_S2_fjLj5120ELj1ELj1ELj4ELj16ENS_18Kernel_traits_baseILj5120ES2_S2_S2_S2_fjLj128EEEEELb1ELb0ELb0ELb1EEEvNS_9FwdParamsE:
[----:B------:R-:W-:Y:S08]  /*0000*/  LDC R1, c[0x0][0x28] ;  /* 0x00000a00ff017b82 */ /* 0x000ff00000000800 */
[----:B------:R-:W0:Y:S01]  /*0010*/  LDC R112, c[0x0][0x2e8] ;  /* 0x0000ba00ff707b82 */ /* 0x000e220000000800 */
[----:B------:R-:W-:Y:S01]  /*0020*/  ULDC.U8 UR4, c[0x0][0x2f4] ;  /* 0x0000bd0000047ab9 */ /* 0x000fe20000000000 */
[----:B------:R-:W-:Y:S01]  /*0030*/  ULDC.64 UR6, c[0x0][0x2e0] ;  /* 0x0000b80000067ab9 */ /* 0x000fe20000000a00 */
[----:B------:R-:W-:Y:S01]  /*0040*/  ISETP.NE.AND P1, PT, RZ, UR4, PT ;  /* 0x00000004ff007c0c */ /* 0x000fe2000bf25270 */
[----:B------:R-:W-:Y:S01]  /*0050*/  ULDC.64 UR4, c[0x0][0x208] ;  /* 0x0000820000047ab9 */ /* 0x000fe20000000a00 */
[----:B------:R-:W-:-:S03]  /*0060*/  MOV R2, UR6 ;  /* 0x0000000600027c02 */ /* 0x000fc60008000f00 */
[----:B------:R-:W1:Y:S01]  /*0070*/  LDC R113, c[0x0][0x2ec] ;  /* 0x0000bb00ff717b82 */ /* 0x000e620000000800 */
[----:B------:R-:W-:Y:S01]  /*0080*/  MOV R3, UR7 ;  /* 0x0000000700037c02 */ /* 0x000fe20008000f00 */
[----:B------:R-:W2:Y:S01]  /*0090*/  S2R R0, SR_TID.X ;  /* 0x0000000000007919 */ /* 0x000ea20000002100 */
[----:B------:R-:W-:-:S05]  /*00a0*/  ULDC.64 UR10, c[0x0][0x2c8] ;  /* 0x0000b200000a7ab9 */ /* 0x000fca0000000a00 */
[----:B------:R-:W3:Y:S01]  /*00b0*/  @P1 LDG.E.64 R2, desc[UR4][R2.64] ;  /* 0x0000000402021981 */ /* 0x000ee2000c1e1b00 */
[----:B------:R-:W4:Y:S01]  /*00c0*/  @P1 LDC R7, c[0x0][0x2f0] ;  /* 0x0000bc00ff071b82 */ /* 0x000f220000000800 */
[----:B0-----:R-:W-:Y:S01]  /*00d0*/  @P1 IMAD.MOV.U32 R4, RZ, RZ, R112 ;  /* 0x000000ffff041224 */ /* 0x001fe200078e0070 */
[----:B-1----:R-:W-:-:S06]  /*00e0*/  @P1 MOV R5, R113 ;  /* 0x0000007100051202 */ /* 0x002fcc0000000f00 */
[----:B------:R-:W4:Y:S01]  /*00f0*/  @P1 LDG.E.64 R4, desc[UR4][R4.64] ;  /* 0x0000000404041981 */ /* 0x000f22000c1e1b00 */
[----:B------:R-:W0:Y:S08]  /*0100*/  S2UR UR8, SR_CTAID.X ;  /* 0x00000000000879c3 */ /* 0x000e300000002500 */
[----:B------:R-:W0:Y:S01]  /*0110*/  LDC R83, c[0x0][RZ] ;  /* 0x00000000ff537b82 */ /* 0x000e220000000800 */
[----:B--2---:R-:W-:-:S04]  /*0120*/  SHF.L.U32 R6, R0, 0x4, RZ ;  /* 0x0000000400067819 */ /* 0x004fc800000006ff */
[----:B------:R-:W-:Y:S01]  /*0130*/  LOP3.LUT R22, R6, 0x7f0, RZ, 0xc0, !PT ;  /* 0x000007f006167812 */ /* 0x000fe200078ec0ff */
[----:B0-----:R-:W-:Y:S01]  /*0140*/  IMAD R83, R83, UR8, R0 ;  /* 0x0000000853537c24 */ /* 0x001fe2000f8e0200 */
[----:B------:R-:W-:-:S04]  /*0150*/  ISETP.NE.U32.AND P0, PT, RZ, UR10, PT ;  /* 0x0000000aff007c0c */ /* 0x000fc8000bf05070 */
[----:B------:R-:W-:Y:S02]  /*0160*/  ISETP.NE.AND.EX P0, PT, RZ, UR11, PT, P0 ;  /* 0x0000000bff007c0c */ /* 0x000fe4000bf05300 */
[----:B---3--:R-:W-:Y:S02]  /*0170*/  @P1 R2UR UR6, R2 ;  /* 0x00000000020612ca */ /* 0x008fe400000e0000 */
[----:B------:R-:W-:Y:S02]  /*0180*/  @P1 R2UR UR7, R3 ;  /* 0x00000000030712ca */ /* 0x000fe400000e0000 */
[----:B----4-:R-:W-:-:S05]  /*0190*/  @P1 IADD3 R112, P2, R4, R7, RZ ;  /* 0x0000000704701210 */ /* 0x010fca0007f5e0ff */
[----:B------:R-:W-:-:S05]  /*01a0*/  @P1 IMAD.X R113, RZ, RZ, R5, P2 ;  /* 0x000000ffff711224 */ /* 0x000fca00010e0605 */
        /* <DEDUP_REMOVED lines=34> */
[----:B------:R-:W-:Y:S02]  /*03d0*/  LOP3.LUT R7, R13, UR27, R4, 0x96, !PT ;  /* 0x0000001b0d077c12 */ /* 0x000fe4000f8e9604 */
[----:B------:R-:W-:Y:S01]  /*03e0*/  IADD3 R2, P1, R22, UR10, RZ ;  /* 0x0000000a16027c10 */ /* 0x000fe2000ff3e0ff */
[----:B------:R-:W-:Y:S01]  /*03f0*/  UIADD3 UR28, UR6, -0x4ab325aa, URZ ;  /* 0xb54cda56061c7890 */ /* 0x000fe2000fffe03f */
[----:B------:R-:W-:Y:S01]  /*0400*/  LOP3.LUT R4, R15, UR26, R6, 0x96, !PT ;  /* 0x0000001a0f047c12 */ /* 0x000fe2000f8e9606 */
[----:B------:R-:W-:Y:S01]  /*0410*/  UIADD3 UR29, UR7, 0x646e171e, URZ ;  /* 0x646e171e071d7890 */ /* 0x000fe2000fffe03f */
[----:B------:R-:W-:Y:S01]  /*0420*/  IADD3.X R3, RZ, UR11, RZ, P1, !PT ;  /* 0x0000000bff037c10 */ /* 0x000fe20008ffe4ff */
[----:B------:R-:W-:Y:S01]  /*0430*/  IMAD.WIDE.U32 R6, R7, -0x326172a9, RZ ;  /* 0xcd9e8d5707067825 */ /* 0x000fe200078e00ff */
[----:B------:R-:W-:-:S03]  /*0440*/  ULDC UR10, c[0x0][0x214] ;  /* 0x00008500000a7ab9 */ /* 0x000fc60000000800 */
[----:B------:R-:W-:Y:S01]  /*0450*/  IMAD.WIDE.U32 R4, R4, -0x2daee0ad, RZ ;  /* 0xd2511f5304047825 */ /* 0x000fe200078e00ff */
[----:B------:R-:W5:Y:S01]  /*0460*/  @P0 LDG.E.128 R8, desc[UR4][R2.64] ;  /* 0x0000000402080981 */ /* 0x000f62000c1e1d00 */
[----:B------:R-:W-:-:S03]  /*0470*/  LOP3.LUT R14, R7, UR28, R14, 0x96, !PT ;  /* 0x0000001c070e7c12 */ /* 0x000fc6000f8e960e */
[----:B------:R-:W5:Y:S01]  /*0480*/  @P0 LDG.E.128 R16, desc[UR4][R2.64+0x800] ;  /* 0x0008000402100981 */ /* 0x000f62000c1e1d00 */
[----:B------:R-:W-:-:S03]  /*0490*/  LOP3.LUT R20, R5, UR29, R12, 0x96, !PT ;  /* 0x0000001d05147c12 */ /* 0x000fc6000f8e960c */
[----:B------:R-:W5:Y:S04]  /*04a0*/  @P0 LDG.E.128 R24, desc[UR4][R2.64+0x1000] ;  /* 0x0010000402180981 */ /* 0x000f68000c1e1d00 */
[----:B------:R-:W5:Y:S04]  /*04b0*/  @P0 LDG.E.128 R56, desc[UR4][R2.64+0x1800] ;  /* 0x0018000402380981 */ /* 0x000f68000c1e1d00 */
[----:B------:R0:W5:Y:S01]  /*04c0*/  @P0 LDG.E.128 R52, desc[UR4][R2.64+0x2000] ;  /* 0x0020000402340981 */ /* 0x000162000c1e1d00 */
[----:B------:R-:W-:Y:S01]  /*04d0*/  UIADD3 UR31, UR7, 0x1fd5c5a3, URZ ;  /* 0x1fd5c5a3071f7890 */ /* 0x000fe2000fffe03f */
[----:B------:R-:W-:Y:S01]  /*04e0*/  IMAD.WIDE.U32 R14, R14, -0x2daee0ad, RZ ;  /* 0xd2511f530e0e7825 */ /* 0x000fe200078e00ff */
[----:B------:R-:W-:-:S03]  /*04f0*/  UIADD3 UR30, UR6, 0x5384540f, URZ ;  /* 0x5384540f061e7890 */ /* 0x000fc6000fffe03f */
[----:B------:R-:W-:Y:S01]  /*0500*/  IMAD.WIDE.U32 R20, R20, -0x326172a9, RZ ;  /* 0xcd9e8d5714147825 */ /* 0x000fe200078e00ff */
[----:B0-----:R-:W-:Y:S01]  /*0510*/  LEA.HI R2, R0, UR8, RZ, 0x19 ;  /* 0x0000000800027c11 */ /* 0x001fe2000f8fc8ff */
[----:B------:R-:W-:-:S03]  /*0520*/  ULDC.64 UR8, c[0x0][0x260] ;  /* 0x0000980000087ab9 */ /* 0x000fc60000000a00 */
[----:B------:R-:W-:Y:S02]  /*0530*/  ISETP.GE.AND P1, PT, R2, UR10, PT ;  /* 0x0000000a02007c0c */ /* 0x000fe4000bf26270 */
[----:B------:R-:W-:Y:S02]  /*0540*/  LOP3.LUT R60, R15, UR31, R4, 0x96, !PT ;  /* 0x0000001f0f3c7c12 */ /* 0x000fe4000f8e9604 */
[----:B------:R-:W-:Y:S01]  /*0550*/  LOP3.LUT R89, R21, UR30, R6, 0x96, !PT ;  /* 0x0000001e15597c12 */ /* 0x000fe2000f8e9606 */
[----:B------:R-:W-:Y:S01]  /*0560*/  UIADD3 UR32, UR6, -0xe443238, URZ ;  /* 0xf1bbcdc806207890 */ /* 0x000fe2000fffe03f */
[----:B------:R-:W-:Y:S01]  /*0570*/  IADD3 R12, P2, R22, UR8, RZ ;  /* 0x00000008160c7c10 */ /* 0x000fe2000ff5e0ff */
[----:B------:R-:W-:Y:S01]  /*0580*/  UIADD3 UR33, UR7, -0x24c28bd8, URZ ;  /* 0xdb3d742807217890 */ /* 0x000fe2000fffe03f */
[----:B------:R-:W-:Y:S02]  /*0590*/  IMAD.HI.U32 R5, R60, -0x326172a9, RZ ;  /* 0xcd9e8d573c057827 */ /* 0x000fe400078e00ff */
[----:B------:R-:W-:-:S02]  /*05a0*/  IADD3.X R13, RZ, UR9, RZ, P2, !PT ;  /* 0x00000009ff0d7c10 */ /* 0x000fc400097fe4ff */
        /* <DEDUP_REMOVED lines=13> */
[----:B------:R-:W5:Y:S01]  /*0680*/  LDG.E.128 R48, desc[UR4][R12.64] ;  /* 0x000000040c307981 */ /* 0x000f62000c1e1d00 */
        /* <DEDUP_REMOVED lines=12> */
[----:B------:R-:W-:Y:S01]  /*0750*/  HADD2.F32 R11, -RZ, R16.H0_H0 ;  /* 0x20000010ff0b7230 */ /* 0x000fe20000004100 */
[----:B------:R-:W-:Y:S01]  /*0760*/  UIADD3 UR34, UR6, -0x700cb87f, URZ ;  /* 0x8ff3478106227890 */ /* 0x000fe2000fffe03f */
[--C-:B------:R-:W-:Y:S01]  /*0770*/  HADD2.F32 R75, -RZ, R52.reuse.H0_H0 ;  /* 0x20000034ff4b7230 */ /* 0x100fe20000004100 */
[----:B------:R0:W5:Y:S01]  /*0780*/  LDG.E.128 R32, desc[UR4][R12.64+0x2000] ;  /* 0x002000040c207981 */ /* 0x000162000c1e1d00 */
[----:B------:R-:W-:Y:S01]  /*0790*/  HADD2.F32 R76, -RZ, R52.H1_H1 ;  /* 0x30000034ff4c7230 */ /* 0x000fe20000004100 */
[----:B------:R-:W-:Y:S01]  /*07a0*/  UIADD3 UR35, UR7, -0x695add53, URZ ;  /* 0x96a522ad07237890 */ /* 0x000fe2000fffe03f */
[--C-:B------:R-:W-:Y:S01]  /*07b0*/  HADD2.F32 R14, -RZ, R17.reuse.H1_H1 ;  /* 0x30000011ff0e7230 */ /* 0x100fe20000004100 */
[----:B------:R-:W-:Y:S01]  /*07c0*/  ULDC.64 UR8, c[0x0][0x270] ;  /* 0x00009c0000087ab9 */ /* 0x000fe20000000a00 */
[----:B------:R-:W-:Y:S01]  /*07d0*/  HADD2.F32 R15, -RZ, R18.H0_H0 ;  /* 0x20000012ff0f7230 */ /* 0x000fe20000004100 */
[----:B------:R-:W-:Y:S01]  /*07e0*/  HFMA2.MMA R86, -RZ, RZ, 0, 0 ;  /* 0x00000000ff567435 */ /* 0x000fe200000001ff */
[----:B------:R-:W-:Y:S01]  /*07f0*/  IMAD R89, R89, -0x2daee0ad, RZ ;  /* 0xd2511f5359597824 */ /* 0x000fe200078e02ff */
[----:B------:R-:W-:Y:S01]  /*0800*/  UISETP.NE.U32.AND UP0, UPT, UR8, URZ, UPT ;  /* 0x0000003f0800728c */ /* 0x000fe2000bf05070 */
[----:B------:R-:W-:Y:S01]  /*0810*/  IMAD R52, R60, -0x326172a9, RZ ;  /* 0xcd9e8d573c347824 */ /* 0x000fe200078e02ff */
[----:B------:R-:W-:Y:S01]  /*0820*/  LOP3.LUT R112, R112, 0x3, RZ, 0xc0, !PT ;  /* 0x0000000370707812 */ /* 0x000fe200078ec0ff */
[----:B0-----:R-:W-:Y:S01]  /*0830*/  HADD2.F32 R12, -RZ, R16.H1_H1 ;  /* 0x30000010ff0c7230 */ /* 0x001fe20000004100 */
[----:B------:R-:W-:Y:S01]  /*0840*/  ULDC.U8 UR8, c[0x0][0x2a0] ;  /* 0x0000a80000087ab9 */ /* 0x000fe20000000000 */
[----:B------:R-:W-:Y:S01]  /*0850*/  HADD2.F32 R13, -RZ, R17.H0_H0 ;  /* 0x20000011ff0d7230 */ /* 0x000fe20000004100 */
[----:B------:R-:W-:Y:S01]  /*0860*/  UISETP.NE.AND.EX UP0, UPT, UR9, URZ, UPT, UP0 ;  /* 0x0000003f0900728c */ /* 0x000fe2000bf05300 */
[----:B------:R-:W-:Y:S01]  /*0870*/  HADD2.F32 R16, -RZ, R18.H1_H1 ;  /* 0x30000012ff107230 */ /* 0x000fe20000004100 */
[----:B------:R-:W-:Y:S01]  /*0880*/  ULDC UR10, c[0x0][0x218] ;  /* 0x00008600000a7ab9 */ /* 0x000fe20000000800 */
[----:B------:R-:W-:Y:S01]  /*0890*/  IMAD.HI.U32 R87, R88, -0x326172a9, RZ ;  /* 0xcd9e8d5758577827 */ /* 0x000fe200078e00ff */
[----:B------:R-:W-:Y:S01]  /*08a0*/  ULDC UR11, c[0x0][0x290] ;  /* 0x0000a400000b7ab9 */ /* 0x000fe20000000800 */
[----:B------:R-:W-:-:S02]  /*08b0*/  UISETP.NE.AND UP1, UPT, UR8, URZ, UPT ;  /* 0x0000003f0800728c */ /* 0x000fc4000bf25270 */
[----:B------:R-:W-:Y:S01]  /*08c0*/  IMAD.WIDE.U32 R90, R90, -0x2daee0ad, RZ ;  /* 0xd2511f535a5a7825 */ /* 0x000fe200078e00ff */
[----:B------:R-:W-:Y:S01]  /*08d0*/  LOP3.LUT R87, R87, UR34, R52, 0x96, !PT ;  /* 0x0000002257577c12 */ /* 0x000fe2000f8e9634 */
[----:B------:R-:W-:Y:S01]  /*08e0*/  ULDC.64 UR12, c[0x0][0x230] ;  /* 0x00008c00000c7ab9 */ /* 0x000fe20000000a00 */
[----:B------:R-:W-:Y:S01]  /*08f0*/  ULDC.64 UR14, c[0x0][0x2b8] ;  /* 0x0000ae00000e7ab9 */ /* 0x000fe20000000a00 */
[--C-:B------:R-:W-:Y:S01]  /*0900*/  HADD2.F32 R17, -RZ, R19.reuse.H0_H0 ;  /* 0x20000013ff117230 */ /* 0x100fe20000004100 */
[----:B------:R-:W-:Y:S01]  /*0910*/  LOP3.LUT R89, R91, UR35, R89, 0x96, !PT ;  /* 0x000000235b597c12 */ /* 0x000fe2000f8e9659 */
[----:B------:R-:W-:Y:S01]  /*0920*/  HADD2.F32 R18, -RZ, R19.H1_H1 ;  /* 0x30000013ff127230 */ /* 0x000fe20000004100 */
[----:B------:R-:W-:Y:S01]  /*0930*/  ULDC.64 UR16, c[0x0][0x210] ;  /* 0x0000840000107ab9 */ /* 0x000fe20000000a00 */
        /* <DEDUP_REMOVED lines=22> */
[----:B------:R-:W-:Y:S02]  /*0aa0*/  IMAD.MOV.U32 R92, RZ, RZ, 0x1 ;  /* 0x00000001ff5c7424 */ /* 0x000fe400078e00ff */
[----:B------:R-:W-:-:S07]  /*0ab0*/  IMAD R88, R88, -0x326172a9, RZ ;  /* 0xcd9e8d5758587824 */ /* 0x000fce00078e02ff */
.L_x_5509:
[----:B------:R-:W-:Y:S01]  /*0ac0*/  ISETP.NE.U32.AND P0, PT, RZ, UR12, PT ;  /* 0x0000000cff007c0c */ /* 0x000fe2000bf05070 */
[----:B0-----:R-:W0:Y:S01]  /*0ad0*/  LDC.64 R70, c[0x0][0x220] ;  /* 0x00008800ff467b82 */ /* 0x001e220000000a00 */
[----:B------:R-:W-:Y:S01]  /*0ae0*/  IMAD R56, R2, UR10, RZ ;  /* 0x0000000a02387c24 */ /* 0x000fe2000f8e02ff */
[----:B------:R-:W-:Y:S01]  /*0af0*/  PLOP3.LUT P1, PT, PT, PT, UP0, 0x80, 0x0 ;  /* 0x000000000000781c */ /* 0x000fe20003f2f008 */
[----:B------:R-:W-:Y:S01]  /*0b00*/  @UP0 ULDC.64 UR8, c[0x0][0x270] ;  /* 0x00009c0000080ab9 */ /* 0x000fe20000000a00 */
[----:B------:R-:W-:Y:S01]  /*0b10*/  ISETP.NE.AND.EX P0, PT, RZ, UR13, PT, P0 ;  /* 0x0000000dff007c0c */ /* 0x000fe2000bf05300 */
[----:B------:R-:W-:Y:S01]  /*0b20*/  IMAD.U32 R61, RZ, RZ, UR9 ;  /* 0x00000009ff3d7e24 */ /* 0x000fe2000f8e00ff */
[----:B------:R-:W-:Y:S02]  /*0b30*/  SHF.R.S32.HI R57, RZ, 0x1f, R56 ;  /* 0x0000001fff397819 */ /* 0x000fe40000011438 */
[----:B------:R-:W-:Y:S02]  /*0b40*/  PLOP3.LUT P2, PT, PT, PT, UP0, 0x80, 0x0 ;  /* 0x000000000000781c */ /* 0x000fe40003f4f008 */
[----:B------:R-:W-:-:S02]  /*0b50*/  MOV R60, UR8 ;  /* 0x00000008003c7c02 */ /* 0x000fc40008000f00 */
[----:B------:R-:W-:Y:S02]  /*0b60*/  LEA.HI R57, R57, R56, RZ, 0x3 ;  /* 0x0000003839397211 */ /* 0x000fe400078f18ff */
[----:B------:R-:W-:Y:S01]  /*0b70*/  LOP3.LUT R64, R0, 0x7f, RZ, 0xc0, !PT ;  /* 0x0000007f00407812 */ /* 0x000fe200078ec0ff */
[----:B------:R-:W-:Y:S02]  /*0b80*/  @P1 IMAD.WIDE R60, R2, 0x2, R60 ;  /* 0x00000002023c1825 */ /* 0x000fe400078e023c */
[----:B------:R-:W1:Y:S01]  /*0b90*/  @P0 LDC.64 R62, c[0x0][0x230] ;  /* 0x00008c00ff3e0b82 */ /* 0x000e620000000a00 */
[----:B------:R-:W-:-:S03]  /*0ba0*/  LEA.HI.SX32 R64, R57, R64, 0x1d ;  /* 0x0000004039407211 */ /* 0x000fc600078feaff */
[----:B------:R-:W2:Y:S02]  /*0bb0*/  @P2 LDG.E.U16 R60, desc[UR4][R60.64] ;  /* 0x000000043c3c2981 */ /* 0x000ea4000c1e1500 */
[----:B0-----:R-:W-:-:S06]  /*0bc0*/  IMAD.WIDE.U32 R56, R64, 0x10, R70 ;  /* 0x0000001040387825 */ /* 0x001fcc00078e0046 */
[----:B-----5:R-:W5:Y:S01]  /*0bd0*/  LDG.E.128 R56, desc[UR4][R56.64] ;  /* 0x0000000438387981 */ /* 0x020f62000c1e1d00 */
[----:B-1----:R-:W-:-:S05]  /*0be0*/  @P0 IMAD.WIDE.U32 R62, R64, 0x10, R62 ;  /* 0x00000010403e0825 */ /* 0x002fca00078e003e */
[----:B------:R0:W5:Y:S01]  /*0bf0*/  @P0 LDG.E.128 R52, desc[UR4][R62.64] ;  /* 0x000000043e340981 */ /* 0x000162000c1e1d00 */
[C---:B------:R-:W-:Y:S02]  /*0c00*/  ISETP.NE.AND P1, PT, R112.reuse, 0x1, PT ;  /* 0x000000017000780c */ /* 0x040fe40003f25270 */
[----:B------:R-:W-:Y:S01]  /*0c10*/  PLOP3.LUT P2, PT, PT, PT, UP0, 0x80, 0x0 ;  /* 0x000000000000781c */ /* 0x000fe20003f4f008 */
[----:B------:R-:W-:Y:S01]  /*0c20*/  BSSY B0, `(.L_x_5228) ;  /* 0x000000e000007945 */ /* 0x000fe20003800000 */
[----:B------:R-:W-:Y:S02]  /*0c30*/  MOV R100, 0x3f800000 ;  /* 0x3f80000000647802 */ /* 0x000fe40000000f00 */
[----:B------:R-:W-:-:S09]  /*0c40*/  IADD3 R66, R112, 0x1, RZ ;  /* 0x0000000170427810 */ /* 0x000fd20007ffe0ff */
[----:B--2---:R-:W-:Y:S01]  /*0c50*/  @P2 HADD2.F32 R100, -RZ, R60.H0_H0 ;  /* 0x2000003cff642230 */ /* 0x004fe20000004100 */
[----:B0-----:R-:W-:Y:S06]  /*0c60*/  @!P1 BRA `(.L_x_5229) ;  /* 0x0000000000209947 */ /* 0x001fec0003800000 */
        /* <DEDUP_REMOVED lines=8> */
.L_x_5229:
[----:B------:R-:W-:-:S07]  /*0cf0*/  IMAD.MOV.U32 R65, RZ, RZ, R88 ;  /* 0x000000ffff417224 */ /* 0x000fce00078e0058 */
.L_x_5230:
[----:B------:R-:W-:Y:S05]  /*0d00*/  BSYNC B0 ;  /* 0x0000000000007941 */ /* 0x000fea0003800000 */
.L_x_5228:
        /* <DEDUP_REMOVED lines=11> */
[----:B------:R-:W-:Y:S01]  /*0dc0*/  @!P1 IADD3 R60, R86, 0x1, RZ ;  /* 0x00000001563c9810 */ /* 0x000fe20007ffe0ff */
[----:B------:R-:W-:-:S03]  /*0dd0*/  @!P1 IMAD.MOV.U32 R85, RZ, RZ, RZ ;  /* 0x000000ffff559224 */ /* 0x000fc600078e00ff */
[----:B------:R-:W-:-:S13]  /*0de0*/  ISETP.NE.AND P2, PT, R83, RZ, !P1 ;  /* 0x000000ff5300720c */ /* 0x000fda0004f45270 */
[----:B------:R-:W-:-:S04]  /*0df0*/  @P2 IADD3 R60, R86, RZ, RZ ;  /* 0x000000ff563c2210 */ /* 0x000fc80007ffe0ff */
[----:B------:R-:W-:-:S07]  /*0e00*/  @!P1 MOV R86, R60 ;  /* 0x0000003c00569202 */ /* 0x000fce0000000f00 */
.L_x_5234:
[----:B------:R-:W-:Y:S05]  /*0e10*/  BSYNC B1 ;  /* 0x0000000000017941 */ /* 0x000fea0003800000 */
.L_x_5233:
        /* <DEDUP_REMOVED lines=41> */
[----:B------:R-:W-:-:S11]  /*10b0*/  HFMA2.MMA R66, -RZ, RZ, 0, 0 ;  /* 0x00000000ff427435 */ /* 0x000fd600000001ff */
.L_x_5232:
[----:B------:R-:W-:Y:S05]  /*10c0*/  BSYNC B0 ;  /* 0x0000000000007941 */ /* 0x000fea0003800000 */
.L_x_5231:
[----:B------:R-:W0:Y:S01]  /*10d0*/  LDC R98, c[0x0][0x298] ;  /* 0x0000a600ff627b82 */ /* 0x000e220000000800 */
[----:B------:R-:W-:Y:S01]  /*10e0*/  I2FP.F32.U32 R61, R65 ;  /* 0x00000041003d7245 */ /* 0x000fe20000201000 */
[----:B-----5:R-:W-:Y:S01]  /*10f0*/  HADD2.F32 R63, -RZ, R56.H0_H0 ;  /* 0x20000038ff3f7230 */ /* 0x020fe20000004100 */
[C---:B------:R-:W-:Y:S01]  /*1100*/  ISETP.NE.AND P1, PT, R66.reuse, 0x1, PT ;  /* 0x000000014200780c */ /* 0x040fe20003f25270 */
[----:B------:R-:W-:Y:S01]  /*1110*/  IMAD.MOV.U32 R94, RZ, RZ, 0x2f800000 ;  /* 0x2f800000ff5e7424 */ /* 0x000fe200078e00ff */
[----:B------:R-:W-:Y:S01]  /*1120*/  BSSY B0, `(.L_x_5235) ;  /* 0x0000015000007945 */ /* 0x000fe20003800000 */
[----:B------:R-:W-:Y:S02]  /*1130*/  @P0 HADD2.F32 R60, -RZ, R52.H0_H0 ;  /* 0x20000034ff3c0230 */ /* 0x000fe40000004100 */
[----:B------:R-:W-:Y:S01]  /*1140*/  FMUL.FTZ R63, R63, R100 ;  /* 0x000000643f3f7220 */ /* 0x000fe20000410000 */
[----:B------:R-:W1:Y:S01]  /*1150*/  LDC R96, c[0x0][0x294] ;  /* 0x0000a500ff607b82 */ /* 0x000e620000000800 */
[----:B------:R-:W-:Y:S01]  /*1160*/  FFMA.FTZ R61, R61, R94, 1.1641532182693481445e-10 ;  /* 0x2f0000003d3d7423 */ /* 0x000fe2000001005e */
[----:B------:R-:W-:Y:S01]  /*1170*/  IADD3 R62, R66, 0x1, RZ ;  /* 0x00000001423e7810 */ /* 0x000fe20007ffe0ff */
[----:B0-----:R-:W-:-:S03]  /*1180*/  FMUL.FTZ R63, R63, R98 ;  /* 0x000000623f3f7220 */ /* 0x001fc60000410000 */
[----:B-1----:R-:W-:-:S04]  /*1190*/  FSETP.GTU.FTZ.AND P2, PT, R61, R96, PT ;  /* 0x000000603d00720b */ /* 0x002fc80003f5c000 */
        /* <DEDUP_REMOVED lines=12> */
.L_x_5236:
[----:B------:R-:W-:-:S07]  /*1260*/  MOV R69, R88 ;  /* 0x0000005800457202 */ /* 0x000fce0000000f00 */
.L_x_5237:
[----:B------:R-:W-:Y:S05]  /*1270*/  BSYNC B0 ;  /* 0x0000000000007941 */ /* 0x000fea0003800000 */
.L_x_5235:
        /* <DEDUP_REMOVED lines=16> */
.L_x_5241:
[----:B------:R-:W-:Y:S05]  /*1380*/  BSYNC B1 ;  /* 0x0000000000017941 */ /* 0x000fea0003800000 */
.L_x_5240:
        /* <DEDUP_REMOVED lines=41> */
[----:B------:R-:W-:Y:S02]  /*1620*/  MOV R88, R60 ;  /* 0x0000003c00587202 */ /* 0x000fe40000000f00 */
[----:B------:R-:W-:-:S07]  /*1630*/  LOP3.LUT R89, R91, UR35, R66, 0x96, !PT ;  /* 0x000000235b597c12 */ /* 0x000fce000f8e9642 */
.L_x_5239:
[----:B------:R-:W-:Y:S05]  /*1640*/  BSYNC B0 ;  /* 0x0000000000007941 */ /* 0x000fea0003800000 */
.L_x_5238:
        /* <DEDUP_REMOVED lines=22> */
.L_x_5243:
[----:B------:R-:W-:-:S07]  /*17b0*/  MOV R56, R88 ;  /* 0x0000005800387202 */ /* 0x000fce0000000f00 */
.L_x_5244:
[----:B------:R-:W-:Y:S05]  /*17c0*/  BSYNC B0 ;  /* 0x0000000000007941 */ /* 0x000fea0003800000 */
.L_x_5242:
        /* <DEDUP_REMOVED lines=16> */
.L_x_5248:
[----:B------:R-:W-:Y:S05]  /*18d0*/  BSYNC B1 ;  /* 0x0000000000017941 */ /* 0x000fea0003800000 */
.L_x_5247:
        /* <DEDUP_REMOVED lines=41> */
[----:B------:R-:W-:-:S07]  /*1b70*/  IMAD.MOV.U32 R60, RZ, RZ, RZ ;  /* 0x000000ffff3c7224 */ /* 0x000fce00078e00ff */
.L_x_5246:
[----:B------:R-:W-:Y:S05]  /*1b80*/  BSYNC B0 ;  /* 0x0000000000007941 */ /* 0x000fea0003800000 */
.L_x_5245:
[----:B------:R-:W-:Y:S01]  /*1b90*/  I2FP.F32.U32 R61, R56 ;  /* 0x00000038003d7245 */ /* 0x000fe20000201000 */
[----:B------:R-:W-:Y:S01]  /*1ba0*/  HADD2.F32 R63, -RZ, R57.H0_H0 ;  /* 0x20000039ff3f7230 */ /* 0x000fe20000004100 */
[C---:B------:R-:W-:Y:S01]  /*1bb0*/  ISETP.NE.AND P2, PT, R60.reuse, 0x1, PT ;  /* 0x000000013c00780c */ /* 0x040fe20003f45270 */
        /* <DEDUP_REMOVED lines=18> */
.L_x_5250:
[----:B------:R-:W-:-:S07]  /*1ce0*/  MOV R56, R88 ;  /* 0x0000005800387202 */ /* 0x000fce0000000f00 */
.L_x_5251:
[----:B------:R-:W-:Y:S05]  /*1cf0*/  BSYNC B0 ;  /* 0x0000000000007941 */ /* 0x000fea0003800000 */
.L_x_5249:
        /* <DEDUP_REMOVED lines=16> */
.L_x_5255:
[----:B------:R-:W-:Y:S05]  /*1e00*/  BSYNC B1 ;  /* 0x0000000000017941 */ /* 0x000fea0003800000 */
.L_x_5254:
        /* <DEDUP_REMOVED lines=41> */
[----:B------:R-:W-:-:S08]  /*20a0*/  LOP3.LUT R89, R91, UR35, R60, 0x96, !PT ;  /* 0x000000235b597c12 */ /* 0x000fd0000f8e963c */
.L_x_5253:
[----:B------:R-:W-:Y:S05]  /*20b0*/  BSYNC B0 ;  /* 0x0000000000007941 */ /* 0x000fea0003800000 */
.L_x_5252:
[----:B------:R-:W-:Y:S01]  /*20c0*/  I2FP.F32.U32 R61, R56 ;  /* 0x00000038003d7245 */ /* 0x000fe20000201000 */
[----:B------:R-:W-:Y:S01]  /*20d0*/  HADD2.F32 R57, -RZ, R57.H1_H1 ;  /* 0x30000039ff397230 */ /* 0x000fe20000004100 */
[C---:B------:R-:W-:Y:S01]  /*20e0*/  ISETP.NE.AND P3, PT, R62.reuse, 0x1, PT ;  /* 0x000000013e00780c */ /* 0x040fe20003f65270 */
[----:B------:R-:W-:Y:S01]  /*20f0*/  @P0 HADD2.F32 R56, -RZ, R53.H1_H1 ;  /* 0x30000035ff380230 */ /* 0x000fe20000004100 */
        /* <DEDUP_REMOVED lines=17> */
.L_x_5257:
[----:B------:R-:W-:-:S07]  /*2210*/  IMAD.MOV.U32 R97, RZ, RZ, R88 ;  /* 0x000000ffff617224 */ /* 0x000fce00078e0058 */
.L_x_5258:
[----:B------:R-:W-:Y:S05]  /*2220*/  BSYNC B0 ;  /* 0x0000000000007941 */ /* 0x000fea0003800000 */
.L_x_5256:
        /* <DEDUP_REMOVED lines=16> */
.L_x_5262:
[----:B------:R-:W-:Y:S05]  /*2330*/  BSYNC B1 ;  /* 0x0000000000017941 */ /* 0x000fea0003800000 */
.L_x_5261:
        /* <DEDUP_REMOVED lines=42> */
.L_x_5260:
[----:B------:R-:W-:Y:S05]  /*25e0*/  BSYNC B0 ;  /* 0x0000000000007941 */ /* 0x000fea0003800000 */
.L_x_5259:
[----:B------:R-:W-:Y:S01]  /*25f0*/  I2FP.F32.U32 R57, R97 ;  /* 0x0000006100397245 */ /* 0x000fe20000201000 */
[----:B------:R-:W-:Y:S01]  /*2600*/  HADD2.F32 R61, -RZ, R58.H0_H0 ;  /* 0x2000003aff3d7230 */ /* 0x000fe20000004100 */
[C---:B------:R-:W-:Y:S01]  /*2610*/  ISETP.NE.AND P4, PT, R60.reuse, 0x1, PT ;  /* 0x000000013c00780c */ /* 0x040fe20003f85270 */
        /* <DEDUP_REMOVED lines=18> */
.L_x_5264:
[----:B------:R-:W-:-:S07]  /*2740*/  MOV R101, R88 ;  /* 0x0000005800657202 */ /* 0x000fce0000000f00 */
.L_x_5265:
[----:B------:R-:W-:Y:S05]  /*2750*/  BSYNC B0 ;  /* 0x0000000000007941 */ /* 0x000fea0003800000 */
.L_x_5263:
        /* <DEDUP_REMOVED lines=16> */
.L_x_5269:
[----:B------:R-:W-:Y:S05]  /*2860*/  BSYNC B1 ;  /* 0x0000000000017941 */ /* 0x000fea0003800000 */
.L_x_5268:
        /* <DEDUP_REMOVED lines=40> */
[----:B------:R-:W-:-:S04]  /*2af0*/  LOP3.LUT R87, R89, UR34, R66, 0x96, !PT ;  /* 0x0000002259577c12 */ /* 0x000fc8000f8e9642 */
[----:B------:R-:W-:-:S07]  /*2b00*/  LOP3.LUT R89, R91, UR35, R60, 0x96, !PT ;  /* 0x000000235b597c12 */ /* 0x000fce000f8e963c */
.L_x_5267:
[----:B------:R-:W-:Y:S05]  /*2b10*/  BSYNC B0 ;  /* 0x0000000000007941 */ /* 0x000fea0003800000 */
.L_x_5266:
        /* <DEDUP_REMOVED lines=21> */
.L_x_5271:
[----:B------:R-:W-:-:S07]  /*2c70*/  MOV R58, R88 ;  /* 0x00000058003a7202 */ /* 0x000fce0000000f00 */
.L_x_5272:
[----:B------:R-:W-:Y:S05]  /*2c80*/  BSYNC B0 ;  /* 0x0000000000007941 */ /* 0x000fea0003800000 */
.L_x_5270:
        /* <DEDUP_REMOVED lines=16> */
.L_x_5276:
[----:B------:R-:W-:Y:S05]  /*2d90*/  BSYNC B1 ;  /* 0x0000000000017941 */ /* 0x000fea0003800000 */
.L_x_5275:
        /* <DEDUP_REMOVED lines=40> */
[----:B------:R-:W-:-:S04]  /*3020*/  LOP3.LUT R87, R89, UR34, R62, 0x96, !PT ;  /* 0x0000002259577c12 */ /* 0x000fc8000f8e963e */
[----:B------:R-:W-:-:S07]  /*3030*/  LOP3.LUT R89, R91, UR35, R56, 0x96, !PT ;  /* 0x000000235b597c12 */ /* 0x000fce000f8e9638 */
.L_x_5274:
[----:B------:R-:W-:Y:S05]  /*3040*/  BSYNC B0 ;  /* 0x0000000000007941 */ /* 0x000fea0003800000 */
.L_x_5273:
        /* <DEDUP_REMOVED lines=21> */
.L_x_5278:
[----:B------:R-:W-:-:S07]  /*31a0*/  IMAD.MOV.U32 R58, RZ, RZ, R88 ;  /* 0x000000ffff3a7224 */ /* 0x000fce00078e0058 */
.L_x_5279:
[----:B------:R-:W-:Y:S05]  /*31b0*/  BSYNC B0 ;  /* 0x0000000000007941 */ /* 0x000fea0003800000 */
.L_x_5277:
        /* <DEDUP_REMOVED lines=8> */
[----:B------:R-:W-:Y:S02]  /*3240*/  IADD3 R85, R85, 0x1, RZ ;  /* 0x0000000155557810 */ /* 0x000fe40007ffe0ff */
[----:B------:R-:W-:Y:S02]  /*3250*/  P2R R56, PR, RZ, 0x1 ;  /* 0x00000001ff387803 */ /* 0x000fe40000000000 */
[----:B------:R-:W-:-:S13]  /*3260*/  ISETP.NE.AND P6, PT, R85, RZ, PT ;  /* 0x000000ff5500720c */ /* 0x000fda0003fc5270 */
[----:B------:R-:W-:Y:S01]  /*3270*/  @!P6 VIADD R83, R83, 0x1 ;  /* 0x000000015353e836 */ /* 0x000fe20000000000 */
[----:B------:R-:W-:Y:S01]  /*3280*/  @!P6 IADD3 R60, R86, 0x1, RZ ;  /* 0x00000001563ce810 */ /* 0x000fe20007ffe0ff */
[----:B------:R-:W-:-:S03]  /*3290*/  @!P6 IMAD.MOV.U32 R85, RZ, RZ, RZ ;  /* 0x000000ffff55e224 */ /* 0x000fc600078e00ff */
[----:B------:R-:W-:-:S13]  /*32a0*/  ISETP.NE.AND P0, PT, R83, RZ, !P6 ;  /* 0x000000ff5300720c */ /* 0x000fda0007705270 */
[----:B------:R-:W-:Y:S02]  /*32b0*/  @P0 IADD3 R60, R86, RZ, RZ ;  /* 0x000000ff563c0210 */ /* 0x000fe40007ffe0ff */
[----:B------:R-:W-:Y:S02]  /*32c0*/  ISETP.NE.AND P0, PT, R56, RZ, PT ;  /* 0x000000ff3800720c */ /* 0x000fe40003f05270 */
[----:B------:R-:W-:-:S11]  /*32d0*/  @!P6 MOV R86, R60 ;  /* 0x0000003c0056e202 */ /* 0x000fd60000000f00 */
.L_x_5283:
[----:B------:R-:W-:Y:S05]  /*32e0*/  BSYNC B1 ;  /* 0x0000000000017941 */ /* 0x000fea0003800000 */
.L_x_5282:
        /* <DEDUP_REMOVED lines=41> */
[----:B------:R-:W-:-:S07]  /*3580*/  LOP3.LUT R89, R91, UR35, R56, 0x96, !PT ;  /* 0x000000235b597c12 */ /* 0x000fce000f8e9638 */
.L_x_5281:
[----:B------:R-:W-:Y:S05]  /*3590*/  BSYNC B0 ;  /* 0x0000000000007941 */ /* 0x000fea0003800000 */
.L_x_5280:
[----:B------:R-:W-:Y:S01]  /*35a0*/  SEL R102, RZ, 0x10000, P5 ;  /* 0x00010000ff667807 */ /* 0x000fe20002800000 */
[----:B------:R-:W-:Y:S01]  /*35b0*/  HADD2.F32 R59, -RZ, R59.H1_H1 ;  /* 0x3000003bff3b7230 */ /* 0x000fe20000004100 */
[----:B------:R-:W-:Y:S01]  /*35c0*/  I2FP.F32.U32 R57, R58 ;  /* 0x0000003a00397245 */ /* 0x000fe20000201000 */
[----:B------:R-:W0:Y:S01]  /*35d0*/  LDC.64 R66, c[0x0][0x240] ;  /* 0x00009000ff427b82 */ /* 0x000e220000000a00 */
[----:B------:R-:W-:Y:S01]  /*35e0*/  ISETP.NE.AND P6, PT, R68, RZ, PT ;  /* 0x000000ff4400720c */ /* 0x000fe20003fc5270 */
[----:B------:R-:W-:Y:S01]  /*35f0*/  @P0 HADD2.F32 R62, -RZ, R55.H1_H1 ;  /* 0x30000037ff3e0230 */ /* 0x000fe20000004100 */
[----:B------:R-:W-:Y:S01]  /*3600*/  ISETP.NE.AND P5, PT, R69, RZ, PT ;  /* 0x000000ff4500720c */ /* 0x000fe20003fa5270 */
[----:B------:R-:W-:Y:S01]  /*3610*/  FFMA.FTZ R57, R57, R94, 1.1641532182693481445e-10 ;  /* 0x2f00000039397423 */ /* 0x000fe2000001005e */
[----:B------:R-:W-:Y:S01]  /*3620*/  SEL R60, RZ, 0x1, P2 ;  /* 0x00000001ff3c7807 */ /* 0x000fe20001000000 */
[----:B------:R-:W-:Y:S01]  /*3630*/  FMUL.FTZ R63, R59, R100 ;  /* 0x000000643b3f7220 */ /* 0x000fe20000410000 */
[----:B------:R-:W-:Y:S01]  /*3640*/  SEL R58, RZ, 0x1, P1 ;  /* 0x00000001ff3a7807 */ /* 0x000fe20000800000 */
[----:B------:R-:W1:Y:S01]  /*3650*/  LDC.64 R68, c[0x0][0x238] ;  /* 0x00008e00ff447b82 */ /* 0x000e620000000a00 */
[----:B------:R-:W-:Y:S01]  /*3660*/  SEL R56, RZ, 0x1, P5 ;  /* 0x00000001ff387807 */ /* 0x000fe20002800000 */
[----:B------:R-:W-:Y:S01]  /*3670*/  FMUL.FTZ R63, R63, R98 ;  /* 0x000000623f3f7220 */ /* 0x000fe20000410000 */
[----:B------:R-:W-:Y:S01]  /*3680*/  FSETP.GTU.FTZ.AND P2, PT, R57, R96, PT ;  /* 0x000000603900720b */ /* 0x000fe20003f5c000 */
[----:B------:R-:W-:Y:S01]  /*3690*/  IMAD.WIDE.U32 R60, R60, 0x1000000, RZ ;  /* 0x010000003c3c7825 */ /* 0x000fe200078e00ff */
[----:B------:R-:W-:-:S02]  /*36a0*/  SEL R91, RZ, 0x100, P4 ;  /* 0x00000100ff5b7807 */ /* 0x000fc40002000000 */
[----:B------:R-:W-:Y:S01]  /*36b0*/  SEL R104, RZ, 0x1000000, P2 ;  /* 0x01000000ff687807 */ /* 0x000fe20001000000 */
[----:B------:R-:W2:Y:S01]  /*36c0*/  @P0 LDC.64 R108, c[0x0][0x230] ;  /* 0x00008c00ff6c0b82 */ /* 0x000ea20000000a00 */
[----:B------:R-:W-:Y:S01]  /*36d0*/  IMAD.WIDE.U32 R58, R58, 0x10000, RZ ;  /* 0x000100003a3a7825 */ /* 0x000fe200078e00ff */
[----:B------:R-:W-:Y:S02]  /*36e0*/  FSEL R105, R63, RZ, !P2 ;  /* 0x000000ff3f697208 */ /* 0x000fe40005000000 */
[----:B------:R-:W-:Y:S01]  /*36f0*/  SEL R107, RZ, 0x1, P6 ;  /* 0x00000001ff6b7807 */ /* 0x000fe20003000000 */
[----:B------:R-:W-:Y:S01]  /*3700*/  IMAD.WIDE.U32 R56, R56, 0x100, RZ ;  /* 0x0000010038387825 */ /* 0x000fe200078e00ff */
[----:B------:R-:W-:-:S03]  /*3710*/  LOP3.LUT R63, R91, R104, R102, 0xfe, !PT ;  /* 0x000000685b3f7212 */ /* 0x000fc600078efe66 */
[----:B------:R-:W-:Y:S01]  /*3720*/  @P0 FADD.FTZ R105, R105, R62 ;  /* 0x0000003e69690221 */ /* 0x000fe20000010000 */
[----:B------:R-:W-:Y:S01]  /*3730*/  F2FP.F16.F32.PACK_AB R62, R103, R97 ;  /* 0x00000061673e723e */ /* 0x000fe200000000ff */
[----:B------:R-:W-:Y:S01]  /*3740*/  VIADD R91, R64, 0x80 ;  /* 0x00000080405b7836 */ /* 0x000fe20000000000 */
[----:B------:R-:W-:Y:S01]  /*3750*/  LOP3.LUT R106, R56, R60, R58, 0xfe, !PT ;  /* 0x0000003c386a7212 */ /* 0x000fe200078efe3a */
[----:B0-----:R-:W-:Y:S01]  /*3760*/  IMAD.WIDE.U32 R110, R64, 0x8, R66 ;  /* 0x00000008406e7825 */ /* 0x001fe200078e0042 */
[----:B------:R-:W-:Y:S02]  /*3770*/  SEL R60, RZ, 0x1, P3 ;  /* 0x00000001ff3c7807 */ /* 0x000fe40001800000 */
[----:B------:R-:W-:Y:S02]  /*3780*/  LOP3.LUT R106, R106, R107, RZ, 0xfc, !PT ;  /* 0x0000006b6a6a7212 */ /* 0x000fe400078efcff */
[----:B------:R-:W-:Y:S01]  /*3790*/  LOP3.LUT R107, R61, R63, R60, 0xfe, !PT ;  /* 0x0000003f3d6b7212 */ /* 0x000fe200078efe3c */
[----:B-1----:R-:W-:Y:S01]  /*37a0*/  IMAD.WIDE.U32 R112, R64, 0x10, R68 ;  /* 0x0000001040707825 */ /* 0x002fe200078e0044 */
[----:B------:R-:W-:-:S02]  /*37b0*/  F2FP.F16.F32.PACK_AB R61, R99, R93 ;  /* 0x0000005d633d723e */ /* 0x000fc400000000ff */
[----:B------:R-:W-:Y:S02]  /*37c0*/  F2FP.F16.F32.PACK_AB R60, R95, R65 ;  /* 0x000000415f3c723e */ /* 0x000fe400000000ff */
[----:B------:R-:W-:Y:S02]  /*37d0*/  F2FP.F16.F32.PACK_AB R63, R105, R101 ;  /* 0x00000065693f723e */ /* 0x000fe400000000ff */
[----:B------:R-:W-:Y:S01]  /*37e0*/  LOP3.LUT R107, R57, R107, R59, 0xfe, !PT ;  /* 0x0000006b396b7212 */ /* 0x000fe200078efe3b */
[C---:B------:R-:W-:Y:S02]  /*37f0*/  IMAD.WIDE.U32 R56, R91.reuse, 0x10, R70 ;  /* 0x000000105b387825 */ /* 0x040fe400078e0046 */
[----:B------:R0:W-:Y:S02]  /*3800*/  STG.E.128 desc[UR4][R112.64], R60 ;  /* 0x0000003c70007986 */ /* 0x0001e4000c101d04 */
[----:B--2---:R-:W-:Y:S02]  /*3810*/  @P0 IMAD.WIDE.U32 R108, R91, 0x10, R108 ;  /* 0x000000105b6c0825 */ /* 0x004fe400078e006c */
[----:B------:R0:W-:Y:S04]  /*3820*/  STG.E.64 desc[UR4][R110.64], R106 ;  /* 0x0000006a6e007986 */ /* 0x0001e8000c101b04 */
[----:B------:R0:W5:Y:S04]  /*3830*/  @P0 LDG.E.128 R52, desc[UR4][R108.64] ;  /* 0x000000046c340981 */ /* 0x000168000c1e1d00 */
[----:B------:R-:W5:Y:S01]  /*3840*/  LDG.E.128 R56, desc[UR4][R56.64] ;  /* 0x0000000438387981 */ /* 0x000f62000c1e1d00 */
[C---:B------:R-:W-:Y:S01]  /*3850*/  ISETP.NE.AND P1, PT, R114.reuse, 0x1, PT ;  /* 0x000000017200780c */ /* 0x040fe20003f25270 */
[----:B------:R-:W-:Y:S01]  /*3860*/  BSSY B0, `(.L_x_5284) ;  /* 0x000000c000007945 */ /* 0x000fe20003800000 */
[----:B------:R-:W-:-:S11]  /*3870*/  IADD3 R104, R114, 0x1, RZ ;  /* 0x0000000172687810 */ /* 0x000fd60007ffe0ff */
        /* <DEDUP_REMOVED lines=9> */
.L_x_5285:
[----:B------:R-:W-:-:S07]  /*3910*/  MOV R102, R88 ;  /* 0x0000005800667202 */ /* 0x000fce0000000f00 */
.L_x_5286:
[----:B------:R-:W-:Y:S05]  /*3920*/  BSYNC B0 ;  /* 0x0000000000007941 */ /* 0x000fea0003800000 */
.L_x_5284:
        /* <DEDUP_REMOVED lines=16> */
.L_x_5290:
[----:B------:R-:W-:Y:S05]  /*3a30*/  BSYNC B1 ;  /* 0x0000000000017941 */ /* 0x000fea0003800000 */
.L_x_5289:
        /* <DEDUP_REMOVED lines=41> */
[----:B------:R-:W-:Y:S02]  /*3cd0*/  LOP3.LUT R89, R61, UR35, R62, 0x96, !PT ;  /* 0x000000233d597c12 */ /* 0x000fe4000f8e963e */
[----:B------:R-:W-:-:S07]  /*3ce0*/  MOV R90, R60 ;  /* 0x0000003c005a7202 */ /* 0x000fce0000000f00 */
.L_x_5288:
[----:B------:R-:W-:Y:S05]  /*3cf0*/  BSYNC B0 ;  /* 0x0000000000007941 */ /* 0x000fea0003800000 */
.L_x_5287:
[----:B------:R-:W-:Y:S01]  /*3d00*/  I2FP.F32.U32 R61, R102 ;  /* 0x00000066003d7245 */ /* 0x000fe20000201000 */
[----:B-----5:R-:W-:Y:S01]  /*3d10*/  HADD2.F32 R63, -RZ, R56.H0_H0 ;  /* 0x20000038ff3f7230 */ /* 0x020fe20000004100 */
        /* <DEDUP_REMOVED lines=20> */
.L_x_5292:
[----:B------:R-:W-:-:S07]  /*3e60*/  MOV R108, R88 ;  /* 0x00000058006c7202 */ /* 0x000fce0000000f00 */
.L_x_5293:
[----:B------:R-:W-:Y:S05]  /*3e70*/  BSYNC B0 ;  /* 0x0000000000007941 */ /* 0x000fea0003800000 */
.L_x_5291:
        /* <DEDUP_REMOVED lines=16> */
.L_x_5297:
[----:B------:R-:W-:Y:S05]  /*3f80*/  BSYNC B1 ;  /* 0x0000000000017941 */ /* 0x000fea0003800000 */
.L_x_5296:
        /* <DEDUP_REMOVED lines=43> */
.L_x_5295:
[----:B------:R-:W-:Y:S05]  /*4240*/  BSYNC B0 ;  /* 0x0000000000007941 */ /* 0x000fea0003800000 */
.L_x_5294:
        /* <DEDUP_REMOVED lines=22> */
.L_x_5299:
[----:B------:R-:W-:-:S07]  /*43b0*/  IMAD.MOV.U32 R56, RZ, RZ, R88 ;  /* 0x000000ffff387224 */ /* 0x000fce00078e0058 */
.L_x_5300:
[----:B------:R-:W-:Y:S05]  /*43c0*/  BSYNC B0 ;  /* 0x0000000000007941 */ /* 0x000fea0003800000 */
.L_x_5298:
        /* <DEDUP_REMOVED lines=16> */
.L_x_5304:
[----:B------:R-:W-:Y:S05]  /*44d0*/  BSYNC B1 ;  /* 0x0000000000017941 */ /* 0x000fea0003800000 */
.L_x_5303:
        /* <DEDUP_REMOVED lines=43> */
.L_x_5302:
[----:B------:R-:W-:Y:S05]  /*4790*/  BSYNC B0 ;  /* 0x0000000000007941 */ /* 0x000fea0003800000 */
.L_x_5301:
        /* <DEDUP_REMOVED lines=21> */
.L_x_5306:
[----:B------:R-:W-:-:S07]  /*48f0*/  MOV R56, R88 ;  /* 0x0000005800387202 */ /* 0x000fce0000000f00 */
.L_x_5307:
[----:B------:R-:W-:Y:S05]  /*4900*/  BSYNC B0 ;  /* 0x0000000000007941 */ /* 0x000fea0003800000 */
.L_x_5305:
        /* <DEDUP_REMOVED lines=16> */
.L_x_5311:
[----:B------:R-:W-:Y:S05]  /*4a10*/  BSYNC B1 ;  /* 0x0000000000017941 */ /* 0x000fea0003800000 */
.L_x_5310:
        /* <DEDUP_REMOVED lines=41> */
[----:B------:R-:W-:Y:S01]  /*4cb0*/  HFMA2.MMA R62, -RZ, RZ, 0, 0 ;  /* 0x00000000ff3e7435 */ /* 0x000fe200000001ff */
[----:B------:R-:W-:-:S10]  /*4cc0*/  MOV R90, R60 ;  /* 0x0000003c005a7202 */ /* 0x000fd40000000f00 */
.L_x_5309:
[----:B------:R-:W-:Y:S05]  /*4cd0*/  BSYNC B0 ;  /* 0x0000000000007941 */ /* 0x000fea0003800000 */
.L_x_5308:
        /* <DEDUP_REMOVED lines=21> */
.L_x_5313:
[----:B------:R-:W-:-:S07]  /*4e30*/  MOV R106, R88 ;  /* 0x00000058006a7202 */ /* 0x000fce0000000f00 */
.L_x_5314:
[----:B------:R-:W-:Y:S05]  /*4e40*/  BSYNC B0 ;  /* 0x0000000000007941 */ /* 0x000fea0003800000 */
.L_x_5312:
        /* <DEDUP_REMOVED lines=16> */
.L_x_5318:
[----:B------:R-:W-:Y:S05]  /*4f50*/  BSYNC B1 ;  /* 0x0000000000017941 */ /* 0x000fea0003800000 */
.L_x_5317:
        /* <DEDUP_REMOVED lines=43> */
.L_x_5316:
[----:B------:R-:W-:Y:S05]  /*5210*/  BSYNC B0 ;  /* 0x0000000000007941 */ /* 0x000fea0003800000 */
.L_x_5315:
        /* <DEDUP_REMOVED lines=21> */
.L_x_5320:
[----:B------:R-:W-:-:S07]  /*5370*/  IMAD.MOV.U32 R106, RZ, RZ, R88 ;  /* 0x000000ffff6a7224 */ /* 0x000fce00078e0058 */
.L_x_5321:
[----:B------:R-:W-:Y:S05]  /*5380*/  BSYNC B0 ;  /* 0x0000000000007941 */ /* 0x000fea0003800000 */
.L_x_5319:
        /* <DEDUP_REMOVED lines=16> */
.L_x_5325:
[----:B------:R-:W-:Y:S05]  /*5490*/  BSYNC B1 ;  /* 0x0000000000017941 */ /* 0x000fea0003800000 */
.L_x_5324:
        /* <DEDUP_REMOVED lines=41> */
[----:B------:R-:W-:Y:S02]  /*5730*/  LOP3.LUT R89, R57, UR35, R60, 0x96, !PT ;  /* 0x0000002339597c12 */ /* 0x000fe4000f8e963c */
[----:B------:R-:W-:-:S07]  /*5740*/  MOV R90, R56 ;  /* 0x00000038005a7202 */ /* 0x000fce0000000f00 */
.L_x_5323:
[----:B------:R-:W-:Y:S05]  /*5750*/  BSYNC B0 ;  /* 0x0000000000007941 */ /* 0x000fea0003800000 */
.L_x_5322:
        /* <DEDUP_REMOVED lines=21> */
.L_x_5327:
[----:B------:R-:W-:-:S07]  /*58b0*/  MOV R58, R88 ;  /* 0x00000058003a7202 */ /* 0x000fce0000000f00 */
.L_x_5328:
[----:B------:R-:W-:Y:S05]  /*58c0*/  BSYNC B0 ;  /* 0x0000000000007941 */ /* 0x000fea0003800000 */
.L_x_5326:
        /* <DEDUP_REMOVED lines=16> */
.L_x_5332:
[----:B------:R-:W-:Y:S05]  /*59d0*/  BSYNC B1 ;  /* 0x0000000000017941 */ /* 0x000fea0003800000 */
.L_x_5331:
        /* <DEDUP_REMOVED lines=43> */
.L_x_5330:
[----:B------:R-:W-:Y:S05]  /*5c90*/  BSYNC B0 ;  /* 0x0000000000007941 */ /* 0x000fea0003800000 */
.L_x_5329:
        /* <DEDUP_REMOVED lines=21> */
.L_x_5334:
[----:B------:R-:W-:-:S07]  /*5df0*/  MOV R58, R88 ;  /* 0x00000058003a7202 */ /* 0x000fce0000000f00 */
.L_x_5335:
[----:B------:R-:W-:Y:S05]  /*5e00*/  BSYNC B0 ;  /* 0x0000000000007941 */ /* 0x000fea0003800000 */
.L_x_5333:
        /* <DEDUP_REMOVED lines=18> */
.L_x_5339:
[----:B------:R-:W-:Y:S05]  /*5f30*/  BSYNC B1 ;  /* 0x0000000000017941 */ /* 0x000fea0003800000 */
.L_x_5338:
        /* <DEDUP_REMOVED lines=43> */
.L_x_5337:
[----:B------:R-:W-:Y:S05]  /*61f0*/  BSYNC B0 ;  /* 0x0000000000007941 */ /* 0x000fea0003800000 */
.L_x_5336:
[----:B------:R-:W-:Y:S01]  /*6200*/  I2FP.F32.U32 R57, R58 ;  /* 0x0000003a00397245 */ /* 0x000fe20000201000 */
[----:B------:R-:W-:Y:S01]  /*6210*/  HADD2.F32 R59, -RZ, R59.H1_H1 ;  /* 0x3000003bff3b7230 */ /* 0x000fe20000004100 */
[----:B------:R-:W-:Y:S01]  /*6220*/  SEL R107, RZ, 0x10000, P5 ;  /* 0x00010000ff6b7807 */ /* 0x000fe20002800000 */
[----:B------:R-:W0:Y:S01]  /*6230*/  @P0 LDC.64 R126, c[0x0][0x230] ;  /* 0x00008c00ff7e0b82 */ /* 0x000e220000000a00 */
[----:B------:R-:W-:Y:S01]  /*6240*/  ISETP.NE.AND P5, PT, R104, RZ, PT ;  /* 0x000000ff6800720c */ /* 0x000fe20003fa5270 */
[----:B------:R-:W-:Y:S01]  /*6250*/  FFMA.FTZ R57, R57, R94, 1.1641532182693481445e-10 ;  /* 0x2f00000039397423 */ /* 0x000fe2000001005e */
[----:B------:R-:W-:Y:S01]  /*6260*/  SEL R60, RZ, 0x1, P2 ;  /* 0x00000001ff3c7807 */ /* 0x000fe20001000000 */
[----:B------:R-:W-:Y:S01]  /*6270*/  FMUL.FTZ R63, R59, R100 ;  /* 0x000000643b3f7220 */ /* 0x000fe20000410000 */
[----:B------:R-:W-:Y:S01]  /*6280*/  SEL R58, RZ, 0x1, P1 ;  /* 0x00000001ff3a7807 */ /* 0x000fe20000800000 */
[----:B------:R-:W-:Y:S01]  /*6290*/  @P0 HADD2.F32 R104, -RZ, R55.H1_H1 ;  /* 0x30000037ff680230 */ /* 0x000fe20000004100 */
[----:B------:R-:W-:Y:S01]  /*62a0*/  SEL R56, RZ, 0x1, P5 ;  /* 0x00000001ff387807 */ /* 0x000fe20002800000 */
[----:B------:R-:W-:Y:S01]  /*62b0*/  FMUL.FTZ R63, R63, R98 ;  /* 0x000000623f3f7220 */ /* 0x000fe20000410000 */
[----:B------:R-:W-:Y:S01]  /*62c0*/  FSETP.GTU.FTZ.AND P2, PT, R57, R96, PT ;  /* 0x000000603900720b */ /* 0x000fe20003f5c000 */
[----:B------:R-:W-:Y:S01]  /*62d0*/  IMAD.WIDE.U32 R60, R60, 0x1000000, RZ ;  /* 0x010000003c3c7825 */ /* 0x000fe200078e00ff */
[----:B------:R-:W-:-:S02]  /*62e0*/  ISETP.NE.AND P6, PT, R102, RZ, PT ;  /* 0x000000ff6600720c */ /* 0x000fc40003fc5270 */
[----:B------:R-:W-:Y:S01]  /*62f0*/  SEL R62, RZ, 0x100, P4 ;  /* 0x00000100ff3e7807 */ /* 0x000fe20002000000 */
[----:B------:R-:W-:Y:S01]  /*6300*/  IMAD.WIDE.U32 R58, R58, 0x10000, RZ ;  /* 0x000100003a3a7825 */ /* 0x000fe200078e00ff */
[----:B------:R-:W-:Y:S02]  /*6310*/  SEL R102, RZ, 0x1000000, P2 ;  /* 0x01000000ff667807 */ /* 0x000fe40001000000 */
[----:B------:R-:W-:Y:S01]  /*6320*/  FSEL R125, R63, RZ, !P2 ;  /* 0x000000ff3f7d7208 */ /* 0x000fe20005000000 */
[----:B------:R-:W-:Y:S01]  /*6330*/  IMAD.WIDE.U32 R56, R56, 0x100, RZ ;  /* 0x0000010038387825 */ /* 0x000fe200078e00ff */
[----:B------:R-:W-:Y:S02]  /*6340*/  SEL R115, RZ, 0x1, P6 ;  /* 0x00000001ff737807 */ /* 0x000fe40003000000 */
[----:B------:R-:W-:Y:S01]  /*6350*/  LOP3.LUT R63, R62, R102, R107, 0xfe, !PT ;  /* 0x000000663e3f7212 */ /* 0x000fe200078efe6b */
[----:B------:R-:W-:Y:S01]  /*6360*/  @P0 FADD.FTZ R125, R104, R125 ;  /* 0x0000007d687d0221 */ /* 0x000fe20000010000 */
[----:B------:R-:W-:Y:S01]  /*6370*/  LOP3.LUT R114, R56, R60, R58, 0xfe, !PT ;  /* 0x0000003c38727212 */ /* 0x000fe200078efe3a */
[----:B------:R-:W-:Y:S01]  /*6380*/  IMAD.WIDE.U32 R130, R91, 0x10, R68 ;  /* 0x000000105b827825 */ /* 0x000fe200078e0044 */
[----:B------:R-:W-:-:S02]  /*6390*/  SEL R60, RZ, 0x1, P3 ;  /* 0x00000001ff3c7807 */ /* 0x000fc40001800000 */
[----:B------:R-:W-:Y:S01]  /*63a0*/  LOP3.LUT R114, R114, R115, RZ, 0xfc, !PT ;  /* 0x0000007372727212 */ /* 0x000fe200078efcff */
[----:B------:R-:W-:Y:S01]  /*63b0*/  IMAD.WIDE.U32 R128, R91, 0x8, R66 ;  /* 0x000000085b807825 */ /* 0x000fe200078e0042 */
[----:B------:R-:W-:Y:S02]  /*63c0*/  LOP3.LUT R115, R61, R63, R60, 0xfe, !PT ;  /* 0x0000003f3d737212 */ /* 0x000fe400078efe3c */
[----:B------:R-:W-:Y:S02]  /*63d0*/  IADD3 R107, R64, 0x100, RZ ;  /* 0x00000100406b7810 */ /* 0x000fe40007ffe0ff */
[----:B------:R-:W-:Y:S02]  /*63e0*/  F2FP.F16.F32.PACK_AB R62, R123, R117 ;  /* 0x000000757b3e723e */ /* 0x000fe400000000ff */
[----:B------:R-:W-:Y:S01]  /*63f0*/  F2FP.F16.F32.PACK_AB R61, R119, R111 ;  /* 0x0000006f773d723e */ /* 0x000fe200000000ff */
[----:B0-----:R-:W-:Y:S01]  /*6400*/  @P0 IMAD.WIDE.U32 R126, R107, 0x10, R126 ;  /* 0x000000106b7e0825 */ /* 0x001fe200078e007e */
[----:B------:R-:W-:-:S02]  /*6410*/  F2FP.F16.F32.PACK_AB R60, R113, R109 ;  /* 0x0000006d713c723e */ /* 0x000fc400000000ff */
[----:B------:R-:W-:Y:S02]  /*6420*/  F2FP.F16.F32.PACK_AB R63, R125, R121 ;  /* 0x000000797d3f723e */ /* 0x000fe400000000ff */
        /* <DEDUP_REMOVED lines=18> */
.L_x_5341:
[----:B------:R-:W-:-:S07]  /*6550*/  MOV R102, R88 ;  /* 0x0000005800667202 */ /* 0x000fce0000000f00 */
.L_x_5342:
[----:B------:R-:W-:Y:S05]  /*6560*/  BSYNC B0 ;  /* 0x0000000000007941 */ /* 0x000fea0003800000 */
.L_x_5340:
        /* <DEDUP_REMOVED lines=16> */
.L_x_5346:
[----:B------:R-:W-:Y:S05]  /*6670*/  BSYNC B1 ;  /* 0x0000000000017941 */ /* 0x000fea0003800000 */
.L_x_5345:
        /* <DEDUP_REMOVED lines=43> */
.L_x_5344:
[----:B------:R-:W-:Y:S05]  /*6930*/  BSYNC B0 ;  /* 0x0000000000007941 */ /* 0x000fea0003800000 */
.L_x_5343:
[----:B------:R-:W-:Y:S01]  /*6940*/  I2FP.F32.U32 R61, R102 ;  /* 0x00000066003d7245 */ /* 0x000fe20000201000 */
[----:B-----5:R-:W-:Y:S01]  /*6950*/  HADD2.F32 R63, -RZ, R56.H0_H0 ;  /* 0x20000038ff3f7230 */ /* 0x020fe20000004100 */
        /* <DEDUP_REMOVED lines=20> */
.L_x_5348:
[----:B------:R-:W-:-:S07]  /*6aa0*/  IMAD.MOV.U32 R104, RZ, RZ, R88 ;  /* 0x000000ffff687224 */ /* 0x000fce00078e0058 */
.L_x_5349:
[----:B------:R-:W-:Y:S05]  /*6ab0*/  BSYNC B0 ;  /* 0x0000000000007941 */ /* 0x000fea0003800000 */
.L_x_5347:
        /* <DEDUP_REMOVED lines=16> */
.L_x_5353:
[----:B------:R-:W-:Y:S05]  /*6bc0*/  BSYNC B1 ;  /* 0x0000000000017941 */ /* 0x000fea0003800000 */
.L_x_5352:
        /* <DEDUP_REMOVED lines=41> */
[----:B------:R-:W-:Y:S01]  /*6e60*/  IMAD.MOV.U32 R62, RZ, RZ, RZ ;  /* 0x000000ffff3e7224 */ /* 0x000fe200078e00ff */
[----:B------:R-:W-:-:S07]  /*6e70*/  MOV R90, R60 ;  /* 0x0000003c005a7202 */ /* 0x000fce0000000f00 */
.L_x_5351:
[----:B------:R-:W-:Y:S05]  /*6e80*/  BSYNC B0 ;  /* 0x0000000000007941 */ /* 0x000fea0003800000 */
.L_x_5350:
        /* <DEDUP_REMOVED lines=22> */
.L_x_5355:
[----:B------:R-:W-:-:S07]  /*6ff0*/  MOV R56, R88 ;  /* 0x0000005800387202 */ /* 0x000fce0000000f00 */
.L_x_5356:
[----:B------:R-:W-:Y:S05]  /*7000*/  BSYNC B0 ;  /* 0x0000000000007941 */ /* 0x000fea0003800000 */
.L_x_5354:
        /* <DEDUP_REMOVED lines=16> */
.L_x_5360:
[----:B------:R-:W-:Y:S05]  /*7110*/  BSYNC B1 ;  /* 0x0000000000017941 */ /* 0x000fea0003800000 */
.L_x_5359:
        /* <DEDUP_REMOVED lines=41> */
[----:B------:R-:W-:Y:S01]  /*73b0*/  HFMA2.MMA R60, -RZ, RZ, 0, 0 ;  /* 0x00000000ff3c7435 */ /* 0x000fe200000001ff */
[----:B------:R-:W-:-:S10]  /*73c0*/  LOP3.LUT R89, R61, UR35, R62, 0x96, !PT ;  /* 0x000000233d597c12 */ /* 0x000fd4000f8e963e */
.L_x_5358:
[----:B------:R-:W-:Y:S05]  /*73d0*/  BSYNC B0 ;  /* 0x0000000000007941 */ /* 0x000fea0003800000 */
.L_x_5357:
        /* <DEDUP_REMOVED lines=21> */
.L_x_5362:
[----:B------:R-:W-:-:S07]  /*7530*/  MOV R56, R88 ;  /* 0x0000005800387202 */ /* 0x000fce0000000f00 */
.L_x_5363:
[----:B------:R-:W-:Y:S05]  /*7540*/  BSYNC B0 ;  /* 0x0000000000007941 */ /* 0x000fea0003800000 */
.L_x_5361:
        /* <DEDUP_REMOVED lines=16> */
.L_x_5367:
[----:B------:R-:W-:Y:S05]  /*7650*/  BSYNC B1 ;  /* 0x0000000000017941 */ /* 0x000fea0003800000 */
.L_x_5366:
        /* <DEDUP_REMOVED lines=43> */
.L_x_5365:
[----:B------:R-:W-:Y:S05]  /*7910*/  BSYNC B0 ;  /* 0x0000000000007941 */ /* 0x000fea0003800000 */
.L_x_5364:
        /* <DEDUP_REMOVED lines=21> */
.L_x_5369:
[----:B------:R-:W-:-:S07]  /*7a70*/  IMAD.MOV.U32 R106, RZ, RZ, R88 ;  /* 0x000000ffff6a7224 */ /* 0x000fce00078e0058 */
.L_x_5370:
[----:B------:R-:W-:Y:S05]  /*7a80*/  BSYNC B0 ;  /* 0x0000000000007941 */ /* 0x000fea0003800000 */
.L_x_5368:
        /* <DEDUP_REMOVED lines=16> */
.L_x_5374:
[----:B------:R-:W-:Y:S05]  /*7b90*/  BSYNC B1 ;  /* 0x0000000000017941 */ /* 0x000fea0003800000 */
.L_x_5373:
        /* <DEDUP_REMOVED lines=43> */
.L_x_5372:
[----:B------:R-:W-:Y:S05]  /*7e50*/  BSYNC B0 ;  /* 0x0000000000007941 */ /* 0x000fea0003800000 */
.L_x_5371:
        /* <DEDUP_REMOVED lines=21> */
.L_x_5376:
[----:B------:R-:W-:-:S07]  /*7fb0*/  MOV R106, R88 ;  /* 0x00000058006a7202 */ /* 0x000fce0000000f00 */
.L_x_5377:
[----:B------:R-:W-:Y:S05]  /*7fc0*/  BSYNC B0 ;  /* 0x0000000000007941 */ /* 0x000fea0003800000 */
.L_x_5375:
        /* <DEDUP_REMOVED lines=11> */
[----:B------:R-:W-:Y:S02]  /*8080*/  @!P4 VIADD R56, R86, 0x1 ;  /* 0x000000015638c836 */ /* 0x000fe40000000000 */
[----:B------:R-:W-:Y:S01]  /*8090*/  @!P4 IMAD.MOV.U32 R85, RZ, RZ, RZ ;  /* 0x000000ffff55c224 */ /* 0x000fe200078e00ff */
[----:B------:R-:W-:-:S13]  /*80a0*/  ISETP.NE.AND P5, PT, R83, RZ, !P4 ;  /* 0x000000ff5300720c */ /* 0x000fda00067a5270 */
[----:B------:R-:W-:-:S04]  /*80b0*/  @P5 IADD3 R56, R86, RZ, RZ ;  /* 0x000000ff56385210 */ /* 0x000fc80007ffe0ff */
[----:B------:R-:W-:-:S07]  /*80c0*/  @!P4 MOV R86, R56 ;  /* 0x000000380056c202 */ /* 0x000fce0000000f00 */
.L_x_5381:
[----:B------:R-:W-:Y:S05]  /*80d0*/  BSYNC B1 ;  /* 0x0000000000017941 */ /* 0x000fea0003800000 */
.L_x_5380:
        /* <DEDUP_REMOVED lines=41> */
[----:B------:R-:W-:Y:S02]  /*8370*/  LOP3.LUT R89, R57, UR35, R60, 0x96, !PT ;  /* 0x0000002339597c12 */ /* 0x000fe4000f8e963c */
[----:B------:R-:W-:-:S07]  /*8380*/  MOV R90, R56 ;  /* 0x00000038005a7202 */ /* 0x000fce0000000f00 */
.L_x_5379:
[----:B------:R-:W-:Y:S05]  /*8390*/  BSYNC B0 ;  /* 0x0000000000007941 */ /* 0x000fea0003800000 */
.L_x_5378:
        /* <DEDUP_REMOVED lines=21> */
.L_x_5383:
[----:B------:R-:W-:-:S07]  /*84f0*/  MOV R58, R88 ;  /* 0x00000058003a7202 */ /* 0x000fce0000000f00 */
.L_x_5384:
[----:B------:R-:W-:Y:S05]  /*8500*/  BSYNC B0 ;  /* 0x0000000000007941 */ /* 0x000fea0003800000 */
.L_x_5382:
        /* <DEDUP_REMOVED lines=16> */
.L_x_5388:
[----:B------:R-:W-:Y:S05]  /*8610*/  BSYNC B1 ;  /* 0x0000000000017941 */ /* 0x000fea0003800000 */
.L_x_5387:
        /* <DEDUP_REMOVED lines=43> */
.L_x_5386:
[----:B------:R-:W-:Y:S05]  /*88d0*/  BSYNC B0 ;  /* 0x0000000000007941 */ /* 0x000fea0003800000 */
.L_x_5385:
        /* <DEDUP_REMOVED lines=21> */
.L_x_5390:
[----:B------:R-:W-:-:S07]  /*8a30*/  IMAD.MOV.U32 R58, RZ, RZ, R88 ;  /* 0x000000ffff3a7224 */ /* 0x000fce00078e0058 */
.L_x_5391:
[----:B------:R-:W-:Y:S05]  /*8a40*/  BSYNC B0 ;  /* 0x0000000000007941 */ /* 0x000fea0003800000 */
.L_x_5389:
        /* <DEDUP_REMOVED lines=18> */
.L_x_5395:
[----:B------:R-:W-:Y:S05]  /*8b70*/  BSYNC B1 ;  /* 0x0000000000017941 */ /* 0x000fea0003800000 */
.L_x_5394:
        /* <DEDUP_REMOVED lines=43> */
.L_x_5393:
[----:B------:R-:W-:Y:S05]  /*8e30*/  BSYNC B0 ;  /* 0x0000000000007941 */ /* 0x000fea0003800000 */
.L_x_5392:
        /* <DEDUP_REMOVED lines=53> */
.L_x_5397:
[----:B------:R-:W-:-:S07]  /*9190*/  IMAD.MOV.U32 R102, RZ, RZ, R88 ;  /* 0x000000ffff667224 */ /* 0x000fce00078e0058 */
.L_x_5398:
[----:B------:R-:W-:Y:S05]  /*91a0*/  BSYNC B0 ;  /* 0x0000000000007941 */ /* 0x000fea0003800000 */
.L_x_5396:
        /* <DEDUP_REMOVED lines=16> */
.L_x_5402:
[----:B------:R-:W-:Y:S05]  /*92b0*/  BSYNC B1 ;  /* 0x0000000000017941 */ /* 0x000fea0003800000 */
.L_x_5401:
        /* <DEDUP_REMOVED lines=43> */
.L_x_5400:
[----:B------:R-:W-:Y:S05]  /*9570*/  BSYNC B0 ;  /* 0x0000000000007941 */ /* 0x000fea0003800000 */
.L_x_5399:
        /* <DEDUP_REMOVED lines=22> */
.L_x_5404:
[----:B------:R-:W-:-:S07]  /*96e0*/  MOV R104, R88 ;  /* 0x0000005800687202 */ /* 0x000fce0000000f00 */
.L_x_5405:
[----:B------:R-:W-:Y:S05]  /*96f0*/  BSYNC B0 ;  /* 0x0000000000007941 */ /* 0x000fea0003800000 */
.L_x_5403:
        /* <DEDUP_REMOVED lines=16> */
.L_x_5409:
[----:B------:R-:W-:Y:S05]  /*9800*/  BSYNC B1 ;  /* 0x0000000000017941 */ /* 0x000fea0003800000 */
.L_x_5408:
        /* <DEDUP_REMOVED lines=43> */
.L_x_5407:
[----:B------:R-:W-:Y:S05]  /*9ac0*/  BSYNC B0 ;  /* 0x0000000000007941 */ /* 0x000fea0003800000 */
.L_x_5406:
        /* <DEDUP_REMOVED lines=22> */
.L_x_5411:
[----:B------:R-:W-:-:S07]  /*9c30*/  MOV R56, R88 ;  /* 0x0000005800387202 */ /* 0x000fce0000000f00 */
.L_x_5412:
[----:B------:R-:W-:Y:S05]  /*9c40*/  BSYNC B0 ;  /* 0x0000000000007941 */ /* 0x000fea0003800000 */
.L_x_5410:
        /* <DEDUP_REMOVED lines=16> */
.L_x_5416:
[----:B------:R-:W-:Y:S05]  /*9d50*/  BSYNC B1 ;  /* 0x0000000000017941 */ /* 0x000fea0003800000 */
.L_x_5415:
        /* <DEDUP_REMOVED lines=42> */
[----:B------:R-:W-:-:S10]  /*a000*/  LOP3.LUT R89, R61, UR35, R62, 0x96, !PT ;  /* 0x000000233d597c12 */ /* 0x000fd4000f8e963e */
.L_x_5414:
[----:B------:R-:W-:Y:S05]  /*a010*/  BSYNC B0 ;  /* 0x0000000000007941 */ /* 0x000fea0003800000 */
.L_x_5413:
        /* <DEDUP_REMOVED lines=21> */
.L_x_5418:
[----:B------:R-:W-:-:S07]  /*a170*/  IMAD.MOV.U32 R56, RZ, RZ, R88 ;  /* 0x000000ffff387224 */ /* 0x000fce00078e0058 */
.L_x_5419:
[----:B------:R-:W-:Y:S05]  /*a180*/  BSYNC B0 ;  /* 0x0000000000007941 */ /* 0x000fea0003800000 */
.L_x_5417:
        /* <DEDUP_REMOVED lines=16> */
.L_x_5423:
[----:B------:R-:W-:Y:S05]  /*a290*/  BSYNC B1 ;  /* 0x0000000000017941 */ /* 0x000fea0003800000 */
.L_x_5422:
        /* <DEDUP_REMOVED lines=43> */
.L_x_5421:
[----:B------:R-:W-:Y:S05]  /*a550*/  BSYNC B0 ;  /* 0x0000000000007941 */ /* 0x000fea0003800000 */
.L_x_5420:
        /* <DEDUP_REMOVED lines=21> */
.L_x_5425:
[----:B------:R-:W-:-:S07]  /*a6b0*/  MOV R106, R88 ;  /* 0x00000058006a7202 */ /* 0x000fce0000000f00 */
.L_x_5426:
[----:B------:R-:W-:Y:S05]  /*a6c0*/  BSYNC B0 ;  /* 0x0000000000007941 */ /* 0x000fea0003800000 */
.L_x_5424:
        /* <DEDUP_REMOVED lines=16> */
.L_x_5430:
[----:B------:R-:W-:Y:S05]  /*a7d0*/  BSYNC B1 ;  /* 0x0000000000017941 */ /* 0x000fea0003800000 */
.L_x_5429:
        /* <DEDUP_REMOVED lines=43> */
.L_x_5428:
[----:B------:R-:W-:Y:S05]  /*aa90*/  BSYNC B0 ;  /* 0x0000000000007941 */ /* 0x000fea0003800000 */
.L_x_5427:
        /* <DEDUP_REMOVED lines=21> */
.L_x_5432:
[----:B------:R-:W-:-:S07]  /*abf0*/  MOV R106, R88 ;  /* 0x00000058006a7202 */ /* 0x000fce0000000f00 */
.L_x_5433:
[----:B------:R-:W-:Y:S05]  /*ac00*/  BSYNC B0 ;  /* 0x0000000000007941 */ /* 0x000fea0003800000 */
.L_x_5431:
        /* <DEDUP_REMOVED lines=16> */
.L_x_5437:
[----:B------:R-:W-:Y:S05]  /*ad10*/  BSYNC B1 ;  /* 0x0000000000017941 */ /* 0x000fea0003800000 */
.L_x_5436:
        /* <DEDUP_REMOVED lines=42> */
[----:B------:R-:W-:-:S08]  /*afc0*/  LOP3.LUT R89, R57, UR35, R60, 0x96, !PT ;  /* 0x0000002339597c12 */ /* 0x000fd0000f8e963c */
.L_x_5435:
[----:B------:R-:W-:Y:S05]  /*afd0*/  BSYNC B0 ;  /* 0x0000000000007941 */ /* 0x000fea0003800000 */
.L_x_5434:
        /* <DEDUP_REMOVED lines=21> */
.L_x_5439:
[----:B------:R-:W-:-:S07]  /*b130*/  IMAD.MOV.U32 R58, RZ, RZ, R88 ;  /* 0x000000ffff3a7224 */ /* 0x000fce00078e0058 */
.L_x_5440:
[----:B------:R-:W-:Y:S05]  /*b140*/  BSYNC B0 ;  /* 0x0000000000007941 */ /* 0x000fea0003800000 */
.L_x_5438:
        /* <DEDUP_REMOVED lines=16> */
.L_x_5444:
[----:B------:R-:W-:Y:S05]  /*b250*/  BSYNC B1 ;  /* 0x0000000000017941 */ /* 0x000fea0003800000 */
.L_x_5443:
        /* <DEDUP_REMOVED lines=43> */
.L_x_5442:
[----:B------:R-:W-:Y:S05]  /*b510*/  BSYNC B0 ;  /* 0x0000000000007941 */ /* 0x000fea0003800000 */
.L_x_5441:
        /* <DEDUP_REMOVED lines=21> */
.L_x_5446:
[----:B------:R-:W-:-:S07]  /*b670*/  MOV R58, R88 ;  /* 0x00000058003a7202 */ /* 0x000fce0000000f00 */
.L_x_5447:
[----:B------:R-:W-:Y:S05]  /*b680*/  BSYNC B0 ;  /* 0x0000000000007941 */ /* 0x000fea0003800000 */
.L_x_5445:
        /* <DEDUP_REMOVED lines=18> */
.L_x_5451:
[----:B------:R-:W-:Y:S05]  /*b7b0*/  BSYNC B1 ;  /* 0x0000000000017941 */ /* 0x000fea0003800000 */
.L_x_5450:
        /* <DEDUP_REMOVED lines=43> */
.L_x_5449:
[----:B------:R-:W-:Y:S05]  /*ba70*/  BSYNC B0 ;  /* 0x0000000000007941 */ /* 0x000fea0003800000 */
.L_x_5448:
[----:B------:R-:W-:Y:S01]  /*ba80*/  I2FP.F32.U32 R57, R58 ;  /* 0x0000003a00397245 */ /* 0x000fe20000201000 */
[----:B------:R-:W-:Y:S01]  /*ba90*/  HADD2.F32 R59, -RZ, R59.H1_H1 ;  /* 0x3000003bff3b7230 */ /* 0x000fe20000004100 */
[----:B------:R-:W-:Y:S01]  /*baa0*/  SEL R163, RZ, 0x10000, P5 ;  /* 0x00010000ffa37807 */ /* 0x000fe20002800000 */
[----:B------:R-:W-:Y:S01]  /*bab0*/  IMAD.WIDE.U32 R164, R129, 0x10, R68 ;  /* 0x0000001081a47825 */ /* 0x000fe200078e0044 */
[----:B------:R-:W-:-:S03]  /*bac0*/  ISETP.NE.AND P5, PT, R104, RZ, PT ;  /* 0x000000ff6800720c */ /* 0x000fc60003fa5270 */
[----:B------:R-:W-:Y:S01]  /*bad0*/  FFMA.FTZ R57, R57, R94, 1.1641532182693481445e-10 ;  /* 0x2f00000039397423 */ /* 0x000fe2000001005e */
[----:B------:R-:W-:Y:S01]  /*bae0*/  SEL R60, RZ, 0x1, P2 ;  /* 0x00000001ff3c7807 */ /* 0x000fe20001000000 */
[----:B------:R-:W-:Y:S01]  /*baf0*/  FMUL.FTZ R63, R59, R100 ;  /* 0x000000643b3f7220 */ /* 0x000fe20000410000 */
[----:B------:R-:W-:Y:S01]  /*bb00*/  SEL R160, RZ, 0x1, P1 ;  /* 0x00000001ffa07807 */ /* 0x000fe20000800000 */
[----:B------:R-:W-:Y:S01]  /*bb10*/  @P0 HADD2.F32 R104, -RZ, R55.H1_H1 ;  /* 0x30000037ff680230 */ /* 0x000fe20000004100 */
[----:B------:R-:W-:Y:S01]  /*bb20*/  FSETP.GTU.FTZ.AND P2, PT, R57, R96, PT ;  /* 0x000000603900720b */ /* 0x000fe20003f5c000 */
[----:B------:R-:W-:Y:S01]  /*bb30*/  IMAD.WIDE.U32 R60, R60, 0x1000000, RZ ;  /* 0x010000003c3c7825 */ /* 0x000fe200078e00ff */
[----:B------:R-:W0:Y:S01]  /*bb40*/  @P0 LDC.64 R56, c[0x0][0x230] ;  /* 0x00008c00ff380b82 */ /* 0x000e220000000a00 */
[----:B------:R-:W-:Y:S02]  /*bb50*/  SEL R58, RZ, 0x1, P5 ;  /* 0x00000001ff3a7807 */ /* 0x000fe40002800000 */
[----:B------:R-:W-:Y:S01]  /*bb60*/  FMUL.FTZ R63, R63, R98 ;  /* 0x000000623f3f7220 */ /* 0x000fe20000410000 */
[----:B------:R-:W-:Y:S01]  /*bb70*/  IMAD.WIDE.U32 R160, R160, 0x10000, RZ ;  /* 0x00010000a0a07825 */ /* 0x000fe200078e00ff */
[----:B------:R-:W-:-:S02]  /*bb80*/  ISETP.NE.AND P6, PT, R102, RZ, PT ;  /* 0x000000ff6600720c */ /* 0x000fc40003fc5270 */
[----:B------:R-:W-:Y:S01]  /*bb90*/  SEL R62, RZ, 0x100, P4 ;  /* 0x00000100ff3e7807 */ /* 0x000fe20002000000 */
[----:B------:R-:W-:Y:S01]  /*bba0*/  IMAD.WIDE.U32 R58, R58, 0x100, RZ ;  /* 0x000001003a3a7825 */ /* 0x000fe200078e00ff */
[----:B------:R-:W-:Y:S02]  /*bbb0*/  SEL R102, RZ, 0x1000000, P2 ;  /* 0x01000000ff667807 */ /* 0x000fe40001000000 */
[----:B------:R-:W-:Y:S02]  /*bbc0*/  FSEL R159, R63, RZ, !P2 ;  /* 0x000000ff3f9f7208 */ /* 0x000fe40005000000 */
[----:B------:R-:W-:Y:S02]  /*bbd0*/  LOP3.LUT R160, R58, R60, R160, 0xfe, !PT ;  /* 0x0000003c3aa07212 */ /* 0x000fe400078efea0 */
[----:B------:R-:W-:Y:S01]  /*bbe0*/  LOP3.LUT R60, R62, R102, R163, 0xfe, !PT ;  /* 0x000000663e3c7212 */ /* 0x000fe200078efea3 */
[----:B------:R-:W-:Y:S01]  /*bbf0*/  @P0 FADD.FTZ R159, R104, R159 ;  /* 0x0000009f689f0221 */ /* 0x000fe20000010000 */
[----:B------:R-:W-:-:S02]  /*bc00*/  SEL R163, RZ, 0x1, P3 ;  /* 0x00000001ffa37807 */ /* 0x000fc40001800000 */
[----:B------:R-:W-:Y:S02]  /*bc10*/  SEL R115, RZ, 0x1, P6 ;  /* 0x00000001ff737807 */ /* 0x000fe40003000000 */
[----:B------:R-:W-:Y:S02]  /*bc20*/  LOP3.LUT R163, R61, R60, R163, 0xfe, !PT ;  /* 0x0000003c3da37212 */ /* 0x000fe400078efea3 */
[----:B------:R-:W-:Y:S01]  /*bc30*/  LOP3.LUT R160, R160, R115, RZ, 0xfc, !PT ;  /* 0x00000073a0a07212 */ /* 0x000fe200078efcff */
[----:B------:R-:W-:Y:S01]  /*bc40*/  VIADD R115, R64, 0x200 ;  /* 0x0000020040737836 */ /* 0x000fe20000000000 */
[----:B------:R-:W-:Y:S02]  /*bc50*/  F2FP.F16.F32.PACK_AB R62, R155, R151 ;  /* 0x000000979b3e723e */ /* 0x000fe400000000ff */
[----:B------:R-:W-:Y:S01]  /*bc60*/  F2FP.F16.F32.PACK_AB R61, R153, R147 ;  /* 0x00000093993d723e */ /* 0x000fe200000000ff */
[----:B0-----:R-:W-:Y:S01]  /*bc70*/  @P0 IMAD.WIDE.U32 R56, R115, 0x10, R56 ;  /* 0x0000001073380825 */ /* 0x001fe200078e0038 */
[----:B------:R-:W-:-:S02]  /*bc80*/  F2FP.F16.F32.PACK_AB R60, R149, R145 ;  /* 0x00000091953c723e */ /* 0x000fc400000000ff */
[----:B------:R-:W-:Y:S02]  /*bc90*/  F2FP.F16.F32.PACK_AB R63, R159, R157 ;  /* 0x0000009d9f3f723e */ /* 0x000fe400000000ff */
[----:B------:R-:W-:Y:S01]  /*bca0*/  LOP3.LUT R161, R59, R163, R161, 0xfe, !PT ;  /* 0x000000a33ba17212 */ /* 0x000fe200078efea1 */
[----:B------:R-:W-:Y:S02]  /*bcb0*/  IMAD.WIDE.U32 R162, R129, 0x8, R66 ;  /* 0x0000000881a27825 */ /* 0x000fe400078e0042 */
[----:B------:R0:W-:Y:S02]  /*bcc0*/  STG.E.128 desc[UR4][R164.64], R60 ;  /* 0x0000003ca4007986 */ /* 0x0001e4000c101d04 */
[----:B------:R-:W-:Y:S02]  /*bcd0*/  IMAD.WIDE.U32 R58, R115, 0x10, R70 ;  /* 0x00000010733a7825 */ /* 0x000fe400078e0046 */
        /* <DEDUP_REMOVED lines=15> */
.L_x_5453:
[----:B------:R-:W-:-:S07]  /*bdd0*/  MOV R102, R88 ;  /* 0x0000005800667202 */ /* 0x000fce0000000f00 */
.L_x_5454:
[----:B------:R-:W-:Y:S05]  /*bde0*/  BSYNC B0 ;  /* 0x0000000000007941 */ /* 0x000fea0003800000 */
.L_x_5452:
        /* <DEDUP_REMOVED lines=16> */
.L_x_5458:
[----:B------:R-:W-:Y:S05]  /*bef0*/  BSYNC B1 ;  /* 0x0000000000017941 */ /* 0x000fea0003800000 */
.L_x_5457:
        /* <DEDUP_REMOVED lines=43> */
.L_x_5456:
[----:B------:R-:W-:Y:S05]  /*c1b0*/  BSYNC B0 ;  /* 0x0000000000007941 */ /* 0x000fea0003800000 */
.L_x_5455:
        /* <DEDUP_REMOVED lines=22> */
.L_x_5460:
[----:B------:R-:W-:-:S07]  /*c320*/  MOV R102, R88 ;  /* 0x0000005800667202 */ /* 0x000fce0000000f00 */
.L_x_5461:
[----:B------:R-:W-:Y:S05]  /*c330*/  BSYNC B0 ;  /* 0x0000000000007941 */ /* 0x000fea0003800000 */
.L_x_5459:
        /* <DEDUP_REMOVED lines=16> */
.L_x_5465:
[----:B------:R-:W-:Y:S05]  /*c440*/  BSYNC B1 ;  /* 0x0000000000017941 */ /* 0x000fea0003800000 */
.L_x_5464:
        /* <DEDUP_REMOVED lines=43> */
.L_x_5463:
[----:B------:R-:W-:Y:S05]  /*c700*/  BSYNC B0 ;  /* 0x0000000000007941 */ /* 0x000fea0003800000 */
.L_x_5462:
        /* <DEDUP_REMOVED lines=22> */
.L_x_5467:
[----:B------:R-:W-:-:S07]  /*c870*/  IMAD.MOV.U32 R56, RZ, RZ, R88 ;  /* 0x000000ffff387224 */ /* 0x000fce00078e0058 */
.L_x_5468:
[----:B------:R-:W-:Y:S05]  /*c880*/  BSYNC B0 ;  /* 0x0000000000007941 */ /* 0x000fea0003800000 */
.L_x_5466:
        /* <DEDUP_REMOVED lines=16> */
.L_x_5472:
[----:B------:R-:W-:Y:S05]  /*c990*/  BSYNC B1 ;  /* 0x0000000000017941 */ /* 0x000fea0003800000 */
.L_x_5471:
        /* <DEDUP_REMOVED lines=43> */
.L_x_5470:
[----:B------:R-:W-:Y:S05]  /*cc50*/  BSYNC B0 ;  /* 0x0000000000007941 */ /* 0x000fea0003800000 */
.L_x_5469:
        /* <DEDUP_REMOVED lines=21> */
.L_x_5474:
[----:B------:R-:W-:-:S07]  /*cdb0*/  MOV R56, R88 ;  /* 0x0000005800387202 */ /* 0x000fce0000000f00 */
.L_x_5475:
[----:B------:R-:W-:Y:S05]  /*cdc0*/  BSYNC B0 ;  /* 0x0000000000007941 */ /* 0x000fea0003800000 */
.L_x_5473:
        /* <DEDUP_REMOVED lines=16> */
.L_x_5479:
[----:B------:R-:W-:Y:S05]  /*ced0*/  BSYNC B1 ;  /* 0x0000000000017941 */ /* 0x000fea0003800000 */
.L_x_5478:
        /* <DEDUP_REMOVED lines=43> */
.L_x_5477:
[----:B------:R-:W-:Y:S05]  /*d190*/  BSYNC B0 ;  /* 0x0000000000007941 */ /* 0x000fea0003800000 */
.L_x_5476:
[----:B------:R-:W-:Y:S01]  /*d1a0*/  I2FP.F32.U32 R61, R56 ;  /* 0x00000038003d7245 */ /* 0x000fe20000201000 */
[----:B------:R-:W-:Y:S01]  /*d1b0*/  HADD2.F32 R57, -RZ, R57.H1_H1 ;  /* 0x30000039ff397230 */ /* 0x000fe20000004100 */
[C---:B------:R-:W-:Y:S01]  /*d1c0*/  ISETP.NE.AND P3, PT, R62.reuse, 0x1, PT ;  /* 0x000000013e00780c */ /* 0x040fe20003f65270 */
[----:B------:R-:W-:Y:S01]  /*d1d0*/  BSSY B0, `(.L_x_5480) ;  /* 0x0000013000007945 */ /* 0x000fe20003800000 */
[----:B------:R-:W-:Y:S02]  /*d1e0*/  VIADD R56, R62, 0x1 ;  /* 0x000000013e387836 */ /* 0x000fe40000000000 */
[----:B------:R-:W-:Y:S01]  /*d1f0*/  FFMA.FTZ R61, R61, R94, 1.1641532182693481445e-10 ;  /* 0x2f0000003d3d7423 */ /* 0x000fe2000001005e */
[----:B------:R-:W-:-:S04]  /*d200*/  FMUL.FTZ R57, R57, R100 ;  /* 0x0000006439397220 */ /* 0x000fc80000410000 */
[----:B------:R-:W-:Y:S01]  /*d210*/  FMUL.FTZ R57, R57, R98 ;  /* 0x0000006239397220 */ /* 0x000fe20000410000 */
[----:B------:R-:W-:Y:S01]  /*d220*/  FSETP.GTU.FTZ.AND P2, PT, R61, R96, PT ;  /* 0x000000603d00720b */ /* 0x000fe20003f5c000 */
[----:B------:R-:W-:-:S03]  /*d230*/  @P0 HADD2.F32 R61, -RZ, R53.H1_H1 ;  /* 0x30000035ff3d0230 */ /* 0x000fc60000004100 */
        /* <DEDUP_REMOVED lines=11> */
.L_x_5481:
[----:B------:R-:W-:-:S07]  /*d2f0*/  MOV R104, R88 ;  /* 0x0000005800687202 */ /* 0x000fce0000000f00 */
.L_x_5482:
[----:B------:R-:W-:Y:S05]  /*d300*/  BSYNC B0 ;  /* 0x0000000000007941 */ /* 0x000fea0003800000 */
.L_x_5480:
        /* <DEDUP_REMOVED lines=16> */
.L_x_5486:
[----:B------:R-:W-:Y:S05]  /*d410*/  BSYNC B1 ;  /* 0x0000000000017941 */ /* 0x000fea0003800000 */
.L_x_5485:
        /* <DEDUP_REMOVED lines=43> */
.L_x_5484:
[----:B------:R-:W-:Y:S05]  /*d6d0*/  BSYNC B0 ;  /* 0x0000000000007941 */ /* 0x000fea0003800000 */
.L_x_5483:
[----:B------:R-:W-:Y:S01]  /*d6e0*/  I2FP.F32.U32 R57, R104 ;  /* 0x0000006800397245 */ /* 0x000fe20000201000 */
[----:B------:R-:W-:Y:S01]  /*d6f0*/  HADD2.F32 R61, -RZ, R58.H0_H0 ;  /* 0x2000003aff3d7230 */ /* 0x000fe20000004100 */
[C---:B------:R-:W-:Y:S01]  /*d700*/  ISETP.NE.AND P4, PT, R56.reuse, 0x1, PT ;  /* 0x000000013800780c */ /* 0x040fe20003f85270 */
[----:B------:R-:W-:Y:S01]  /*d710*/  BSSY B0, `(.L_x_5487) ;  /* 0x0000013000007945 */ /* 0x000fe20003800000 */
[----:B------:R-:W-:Y:S01]  /*d720*/  IADD3 R60, R56, 0x1, RZ ;  /* 0x00000001383c7810 */ /* 0x000fe20007ffe0ff */
[----:B------:R-:W-:Y:S01]  /*d730*/  FFMA.FTZ R57, R57, R94, 1.1641532182693481445e-10 ;  /* 0x2f00000039397423 */ /* 0x000fe2000001005e */
[----:B------:R-:W-:-:S04]  /*d740*/  FMUL.FTZ R61, R61, R100 ;  /* 0x000000643d3d7220 */ /* 0x000fc80000410000 */
[----:B------:R-:W-:Y:S01]  /*d750*/  FMUL.FTZ R61, R61, R98 ;  /* 0x000000623d3d7220 */ /* 0x000fe20000410000 */
[----:B------:R-:W-:Y:S01]  /*d760*/  FSETP.GTU.FTZ.AND P3, PT, R57, R96, PT ;  /* 0x000000603900720b */ /* 0x000fe20003f7c000 */
[----:B------:R-:W-:-:S03]  /*d770*/  @P0 HADD2.F32 R57, -RZ, R54.H0_H0 ;  /* 0x20000036ff390230 */ /* 0x000fc60000004100 */
        /* <DEDUP_REMOVED lines=11> */
.L_x_5488:
[----:B------:R-:W-:-:S07]  /*d830*/  IMAD.MOV.U32 R106, RZ, RZ, R88 ;  /* 0x000000ffff6a7224 */ /* 0x000fce00078e0058 */
.L_x_5489:
[----:B------:R-:W-:Y:S05]  /*d840*/  BSYNC B0 ;  /* 0x0000000000007941 */ /* 0x000fea0003800000 */
.L_x_5487:
        /* <DEDUP_REMOVED lines=16> */
.L_x_5493:
[----:B------:R-:W-:Y:S05]  /*d950*/  BSYNC B1 ;  /* 0x0000000000017941 */ /* 0x000fea0003800000 */
.L_x_5492:
        /* <DEDUP_REMOVED lines=43> */
.L_x_5491:
[----:B------:R-:W-:Y:S05]  /*dc10*/  BSYNC B0 ;  /* 0x0000000000007941 */ /* 0x000fea0003800000 */
.L_x_5490:
[----:B------:R-:W-:Y:S01]  /*dc20*/  I2FP.F32.U32 R57, R106 ;  /* 0x0000006a00397245 */ /* 0x000fe20000201000 */
[----:B------:R-:W-:Y:S01]  /*dc30*/  HADD2.F32 R61, -RZ, R58.H1_H1 ;  /* 0x3000003aff3d7230 */ /* 0x000fe20000004100 */
[C---:B------:R-:W-:Y:S01]  /*dc40*/  ISETP.NE.AND P5, PT, R60.reuse, 0x1, PT ;  /* 0x000000013c00780c */ /* 0x040fe20003fa5270 */
[----:B------:R-:W-:Y:S01]  /*dc50*/  BSSY B0, `(.L_x_5494) ;  /* 0x0000013000007945 */ /* 0x000fe20003800000 */
[----:B------:R-:W-:Y:S01]  /*dc60*/  IADD3 R56, R60, 0x1, RZ ;  /* 0x000000013c387810 */ /* 0x000fe20007ffe0ff */
        /* <DEDUP_REMOVED lines=16> */
.L_x_5495:
[----:B------:R-:W-:-:S07]  /*dd70*/  MOV R58, R88 ;  /* 0x00000058003a7202 */ /* 0x000fce0000000f00 */
.L_x_5496:
[----:B------:R-:W-:Y:S05]  /*dd80*/  BSYNC B0 ;  /* 0x0000000000007941 */ /* 0x000fea0003800000 */
.L_x_5494:
        /* <DEDUP_REMOVED lines=16> */
.L_x_5500:
[----:B------:R-:W-:Y:S05]  /*de90*/  BSYNC B1 ;  /* 0x0000000000017941 */ /* 0x000fea0003800000 */
.L_x_5499:
        /* <DEDUP_REMOVED lines=43> */
.L_x_5498:
[----:B------:R-:W-:Y:S05]  /*e150*/  BSYNC B0 ;  /* 0x0000000000007941 */ /* 0x000fea0003800000 */
.L_x_5497:
        /* <DEDUP_REMOVED lines=21> */
.L_x_5502:
[----:B------:R-:W-:-:S07]  /*e2b0*/  MOV R58, R88 ;  /* 0x00000058003a7202 */ /* 0x000fce0000000f00 */
.L_x_5503:
[----:B------:R-:W-:Y:S05]  /*e2c0*/  BSYNC B0 ;  /* 0x0000000000007941 */ /* 0x000fea0003800000 */
.L_x_5501:
        /* <DEDUP_REMOVED lines=12> */
[----:B------:R-:W-:Y:S01]  /*e390*/  @!P6 IMAD.MOV.U32 R85, RZ, RZ, RZ ;  /* 0x000000ffff55e224 */ /* 0x000fe200078e00ff */
[----:B------:R-:W-:Y:S02]  /*e3a0*/  @!P6 IADD3 R60, R86, 0x1, RZ ;  /* 0x00000001563ce810 */ /* 0x000fe40007ffe0ff */
[----:B------:R-:W-:-:S13]  /*e3b0*/  ISETP.NE.AND P0, PT, R83, RZ, !P6 ;  /* 0x000000ff5300720c */ /* 0x000fda0007705270 */
[----:B------:R-:W-:Y:S02]  /*e3c0*/  @P0 IADD3 R60, R86, RZ, RZ ;  /* 0x000000ff563c0210 */ /* 0x000fe40007ffe0ff */
[----:B------:R-:W-:Y:S02]  /*e3d0*/  ISETP.NE.AND P0, PT, R56, RZ, PT ;  /* 0x000000ff3800720c */ /* 0x000fe40003f05270 */
[----:B------:R-:W-:-:S11]  /*e3e0*/  @!P6 MOV R86, R60 ;  /* 0x0000003c0056e202 */ /* 0x000fd60000000f00 */
.L_x_5507:
[----:B------:R-:W-:Y:S05]  /*e3f0*/  BSYNC B1 ;  /* 0x0000000000017941 */ /* 0x000fea0003800000 */
.L_x_5506:
        /* <DEDUP_REMOVED lines=43> */
.L_x_5505:
[----:B------:R-:W-:Y:S05]  /*e6b0*/  BSYNC B0 ;  /* 0x0000000000007941 */ /* 0x000fea0003800000 */
.L_x_5504:
[----:B------:R-:W-:Y:S01]  /*e6c0*/  FADD.FTZ R60, RZ, R65 ;  /* 0x00000041ff3c7221 */ /* 0x000fe20000010000 */
[----:B------:R-:W-:Y:S01]  /*e6d0*/  I2FP.F32.U32 R57, R58 ;  /* 0x0000003a00397245 */ /* 0x000fe20000201000 */
[----:B------:R-:W-:Y:S01]  /*e6e0*/  HADD2.F32 R59, -RZ, R59.H1_H1 ;  /* 0x3000003bff3b7230 */ /* 0x000fe20000004100 */
[----:B------:R-:W-:Y:S01]  /*e6f0*/  SEL R56, RZ, 0x1, P2 ;  /* 0x00000001ff387807 */ /* 0x000fe20001000000 */
[----:B------:R-:W-:Y:S01]  /*e700*/  FADD.FTZ R60, R60, R95 ;  /* 0x0000005f3c3c7221 */ /* 0x000fe20000010000 */
[----:B------:R-:W-:Y:S01]  /*e710*/  ISETP.NE.AND P2, PT, R114, RZ, PT ;  /* 0x000000ff7200720c */ /* 0x000fe20003f45270 */
[----:B------:R-:W-:Y:S01]  /*e720*/  FFMA.FTZ R57, R57, R94, 1.1641532182693481445e-10 ;  /* 0x2f00000039397423 */ /* 0x000fe2000001005e */
[----:B------:R-:W-:Y:S01]  /*e730*/  FMUL.FTZ R59, R59, R100 ;  /* 0x000000643b3b7220 */ /* 0x000fe20000410000 */
[----:B------:R-:W-:Y:S01]  /*e740*/  FADD.FTZ R60, R60, R93 ;  /* 0x0000005d3c3c7221 */ /* 0x000fe20000010000 */
[----:B------:R-:W-:Y:S01]  /*e750*/  SEL R62, RZ, 0x1, P1 ;  /* 0x00000001ff3e7807 */ /* 0x000fe20000800000 */
[----:B------:R-:W-:Y:S01]  /*e760*/  @P0 HADD2.F32 R100, -RZ, R55.H1_H1 ;  /* 0x30000037ff640230 */ /* 0x000fe20000004100 */
[----:B------:R-:W-:Y:S01]  /*e770*/  FSETP.GTU.FTZ.AND P1, PT, R57, R96, PT ;  /* 0x000000603900720b */ /* 0x000fe20003f3c000 */
[----:B------:R-:W-:Y:S01]  /*e780*/  FADD.FTZ R60, R60, R99 ;  /* 0x000000633c3c7221 */ /* 0x000fe20000010000 */
[----:B------:R-:W-:Y:S01]  /*e790*/  FMUL.FTZ R59, R59, R98 ;  /* 0x000000623b3b7220 */ /* 0x000fe20000410000 */
[----:B------:R-:W-:Y:S01]  /*e7a0*/  IMAD.WIDE.U32 R56, R56, 0x1000000, RZ ;  /* 0x0100000038387825 */ /* 0x000fe200078e00ff */
[----:B------:R-:W-:-:S03]  /*e7b0*/  ISETP.NE.AND P6, PT, R110, RZ, PT ;  /* 0x000000ff6e00720c */ /* 0x000fc60003fc5270 */
[----:B------:R-:W-:Y:S01]  /*e7c0*/  FADD.FTZ R60, R60, R97 ;  /* 0x000000613c3c7221 */ /* 0x000fe20000010000 */
[----:B------:R-:W-:Y:S01]  /*e7d0*/  SEL R96, RZ, 0x10000, P5 ;  /* 0x00010000ff607807 */ /* 0x000fe20002800000 */
[----:B------:R-:W-:Y:S01]  /*e7e0*/  IMAD.WIDE.U32 R62, R62, 0x10000, RZ ;  /* 0x000100003e3e7825 */ /* 0x000fe200078e00ff */
[----:B------:R-:W-:-:S03]  /*e7f0*/  SEL R94, RZ, 0x100, P4 ;  /* 0x00000100ff5e7807 */ /* 0x000fc60002000000 */
[----:B------:R-:W-:Y:S01]  /*e800*/  FADD.FTZ R60, R60, R103 ;  /* 0x000000673c3c7221 */ /* 0x000fe20000010000 */
[----:B------:R-:W-:Y:S01]  /*e810*/  SEL R98, RZ, 0x1000000, P1 ;  /* 0x01000000ff627807 */ /* 0x000fe20000800000 */
[----:B------:R-:W-:Y:S01]  /*e820*/  IMAD.WIDE.U32 R68, R115, 0x10, R68 ;  /* 0x0000001073447825 */ /* 0x000fe200078e0044 */
[----:B------:R-:W-:-:S03]  /*e830*/  FSEL R71, R59, RZ, !P1 ;  /* 0x000000ff3b477208 */ /* 0x000fc60004800000 */
[----:B------:R-:W-:Y:S01]  /*e840*/  FADD.FTZ R60, R60, R101 ;  /* 0x000000653c3c7221 */ /* 0x000fe20000010000 */
[----:B------:R-:W-:Y:S01]  /*e850*/  SEL R70, RZ, 0x1, P6 ;  /* 0x00000001ff467807 */ /* 0x000fe20003000000 */
[----:B------:R-:W-:Y:S01]  /*e860*/  IMAD.WIDE.U32 R66, R115, 0x8, R66 ;  /* 0x0000000873427825 */ /* 0x000fe200078e0042 */
[----:B------:R-:W-:-:S03]  /*e870*/  SEL R59, RZ, 0x1, P3 ;  /* 0x00000001ff3b7807 */ /* 0x000fc60001800000 */
[----:B------:R-:W-:Y:S01]  /*e880*/  FADD.FTZ R60, R60, R105 ;  /* 0x000000693c3c7221 */ /* 0x000fe20000010000 */
[----:B------:R-:W-:Y:S01]  /*e890*/  @P0 FADD.FTZ R71, R100, R71 ;  /* 0x0000004764470221 */ /* 0x000fe20000010000 */
[----:B------:R-:W-:Y:S01]  /*e8a0*/  LOP3.LUT P0, RZ, R92, 0xff, RZ, 0xc0, !PT ;  /* 0x000000ff5cff7812 */ /* 0x000fe2000780c0ff */
[----:B------:R-:W-:Y:S01]  /*e8b0*/  UMOV UR8, 0xffffffff ;  /* 0xffffffff00087882 */ /* 0x000fe20000000000 */
[----:B------:R-:W-:Y:S01]  /*e8c0*/  FADD.FTZ R60, R60, R109 ;  /* 0x0000006d3c3c7221 */ /* 0x000fe20000010000 */
[----:B------:R-:W-:-:S03]  /*e8d0*/  LOP3.LUT P1, RZ, R0, 0x1f, RZ, 0xc0, !PT ;  /* 0x0000001f00ff7812 */ /* 0x000fc6000782c0ff */
        /* <DEDUP_REMOVED lines=18> */
[----:B------:R-:W-:-:S03]  /*ea00*/  SEL R60, RZ, 0x1, P2 ;  /* 0x00000001ff3c7807 */ /* 0x000fc60001000000 */
[----:B------:R-:W-:Y:S02]  /*ea10*/  FADD.FTZ R58, R58, R153 ;  /* 0x000000993a3a7221 */ /* 0x000fe40000010000 */
[----:B------:R-:W-:-:S04]  /*ea20*/  IMAD.WIDE.U32 R60, R60, 0x100, RZ ;  /* 0x000001003c3c7825 */ /* 0x000fc800078e00ff */
[----:B------:R-:W-:Y:S01]  /*ea30*/  FADD.FTZ R58, R58, R151 ;  /* 0x000000973a3a7221 */ /* 0x000fe20000010000 */
[----:B------:R-:W-:-:S03]  /*ea40*/  LOP3.LUT R60, R60, R56, R62, 0xfe, !PT ;  /* 0x000000383c3c7212 */ /* 0x000fc600078efe3e */
[----:B------:R-:W-:Y:S01]  /*ea50*/  FADD.FTZ R58, R58, R155 ;  /* 0x0000009b3a3a7221 */ /* 0x000fe20000010000 */
[----:B------:R-:W-:Y:S02]  /*ea60*/  LOP3.LUT R62, R94, R98, R96, 0xfe, !PT ;  /* 0x000000625e3e7212 */ /* 0x000fe400078efe60 */
[----:B------:R-:W-:Y:S01]  /*ea70*/  LOP3.LUT R60, R60, R70, RZ, 0xfc, !PT ;  /* 0x000000463c3c7212 */ /* 0x000fe200078efcff */
[----:B------:R-:W-:Y:S01]  /*ea80*/  FADD.FTZ R58, R58, R157 ;  /* 0x0000009d3a3a7221 */ /* 0x000fe20000010000 */
[----:B------:R-:W-:Y:S02]  /*ea90*/  LOP3.LUT R70, R57, R62, R59, 0xfe, !PT ;  /* 0x0000003e39467212 */ /* 0x000fe400078efe3b */
[----:B------:R-:W-:Y:S01]  /*eaa0*/  F2FP.F16.F32.PACK_AB R57, R102, R163 ;  /* 0x000000a36639723e */ /* 0x000fe200000000ff */
[----:B------:R-:W-:Y:S01]  /*eab0*/  FADD.FTZ R56, R58, R159 ;  /* 0x0000009f3a387221 */ /* 0x000fe20000010000 */
[----:B------:R-:W-:Y:S02]  /*eac0*/  F2FP.F16.F32.PACK_AB R58, R106, R104 ;  /* 0x000000686a3a723e */ /* 0x000fe400000000ff */
[----:B------:R-:W-:Y:S01]  /*ead0*/  F2FP.F16.F32.PACK_AB R59, R71, R108 ;  /* 0x0000006c473b723e */ /* 0x000fe200000000ff */
[----:B------:R-:W-:Y:S01]  /*eae0*/  FADD.FTZ R62, R56, R161 ;  /* 0x000000a1383e7221 */ /* 0x000fe20000010000 */
[----:B------:R-:W-:-:S02]  /*eaf0*/  F2FP.F16.F32.PACK_AB R56, R165, R161 ;  /* 0x000000a1a538723e */ /* 0x000fc400000000ff */
[----:B------:R-:W-:Y:S01]  /*eb00*/  LOP3.LUT R61, R61, R70, R63, 0xfe, !PT ;  /* 0x000000463d3d7212 */ /* 0x000fe200078efe3f */
[----:B------:R-:W-:Y:S02]  /*eb10*/  FADD.FTZ R62, R62, R165 ;  /* 0x000000a53e3e7221 */ /* 0x000fe40000010000 */
[----:B------:R0:W-:Y:S02]  /*eb20*/  STG.E.128 desc[UR4][R68.64], R56 ;  /* 0x0000003844007986 */ /* 0x0001e4000c101d04 */
[----:B------:R-:W-:Y:S02]  /*eb30*/  FADD.FTZ R63, R62, R163 ;  /* 0x000000a33e3f7221 */ /* 0x000fe40000010000 */
[----:B------:R0:W-:Y:S02]  /*eb40*/  STG.E.64 desc[UR4][R66.64], R60 ;  /* 0x0000003c42007986 */ /* 0x0001e4000c101b04 */
[----:B------:R-:W-:-:S04]  /*eb50*/  FADD.FTZ R63, R63, R102 ;  /* 0x000000663f3f7221 */ /* 0x000fc80000010000 */
[----:B------:R-:W-:Y:S01]  /*eb60*/  FADD.FTZ R62, R63, R104 ;  /* 0x000000683f3e7221 */ /* 0x000fe20000010000 */
[----:B------:R-:W-:-:S03]  /*eb70*/  SHF.R.U32.HI R63, RZ, 0x5, R0 ;  /* 0x00000005ff3f7819 */ /* 0x000fc60000011600 */
[----:B------:R-:W-:Y:S01]  /*eb80*/  FADD.FTZ R70, R62, R106 ;  /* 0x0000006a3e467221 */ /* 0x000fe20000010000 */
[----:B------:R-:W-:-:S03]  /*eb90*/  LOP3.LUT R62, R63, 0x7fffffc, RZ, 0xc0, !PT ;  /* 0x07fffffc3f3e7812 */ /* 0x000fc600078ec0ff */
[----:B------:R-:W-:Y:S02]  /*eba0*/  FADD.FTZ R70, R70, R108 ;  /* 0x0000006c46467221 */ /* 0x000fe40000010000 */
[----:B------:R-:W-:Y:S02]  /*ebb0*/  @!P0 VIADD R62, R62, 0x4 ;  /* 0x000000043e3e8836 */ /* 0x000fe40000000000 */
        /* <DEDUP_REMOVED lines=102> */
.L_x_5520:
[----:B------:R-:W2:Y:S01]  /*f220*/  @!P1 S2R R58, SR_CgaCtaId ;  /* 0x00000000003a9919 */ /* 0x000ea20000008800 */
[----:B------:R-:W-:Y:S01]  /*f230*/  LOP3.LUT R59, R0, 0x1f, RZ, 0xc0, !PT ;  /* 0x0000001f003b7812 */ /* 0x000fe200078ec0ff */
[----:B------:R-:W-:Y:S05]  /*f240*/  WARPSYNC.ALL ;  /* 0x0000000000007948 */ /* 0x000fea0003800000 */
[----:B------:R-:W-:Y:S01]  /*f250*/  ISETP.GT.U32.AND P2, PT, R59, 0x3, PT ;  /* 0x000000033b00780c */ /* 0x000fe20003f44070 */
[----:B------:R-:W-:Y:S01]  /*f260*/  HADD2.F32 R92, -RZ, R50.H1_H1 ;  /* 0x30000032ff5c7230 */ /* 0x000fe20000004100 */
[----:B------:R-:W-:Y:S01]  /*f270*/  @!P1 MOV R57, 0x400 ;  /* 0x0000040000399802 */ /* 0x000fe20000000f00 */
[----:B------:R-:W-:Y:S01]  /*f280*/  HADD2.F32 R96, -RZ, R35.H1_H1 ;  /* 0x30000023ff607230 */ /* 0x000fe20000004100 */
[----:B------:R-:W-:Y:S01]  /*f290*/  LOP3.LUT R63, R63, 0x3, RZ, 0xc0, !PT ;  /* 0x000000033f3f7812 */ /* 0x000fe200078ec0ff */
[----:B------:R-:W-:Y:S01]  /*f2a0*/  HADD2.F32 R126, -RZ, R34.H1_H1 ;  /* 0x30000022ff7e7230 */ /* 0x000fe20000004100 */
[----:B------:R-:W-:Y:S01]  /*f2b0*/  PLOP3.LUT P3, PT, PT, PT, UP1, 0x40, 0x0 ;  /* 0x000000000000781c */ /* 0x000fe20003f6e818 */
[----:B------:R-:W-:-:S02]  /*f2c0*/  HADD2.F32 R114, -RZ, R39.H1_H1 ;  /* 0x30000027ff727230 */ /* 0x000fc40000004100 */
[----:B------:R-:W-:-:S04]  /*f2d0*/  HADD2.F32 R98, -RZ, R34.H0_H0 ;  /* 0x20000022ff627230 */ /* 0x000fc80000004100 */
[----:B------:R-:W3:Y:S01]  /*f2e0*/  @!P2 S2R R67, SR_CgaCtaId ;  /* 0x000000000043a919 */ /* 0x000ee20000008800 */
[----:B--2---:R-:W-:Y:S02]  /*f2f0*/  @!P1 LEA R58, R58, R57, 0x18 ;  /* 0x000000393a3a9211 */ /* 0x004fe400078ec0ff */
[C---:B------:R-:W-:Y:S02]  /*f300*/  @!P1 IADD3 R57, R62.reuse, R63, RZ ;  /* 0x0000003f3e399210 */ /* 0x040fe40007ffe0ff */
[----:B------:R-:W-:Y:S02]  /*f310*/  @!P2 IADD3 R62, R62, R59, RZ ;  /* 0x0000003b3e3ea210 */ /* 0x000fe40007ffe0ff */
[----:B------:R-:W-:Y:S01]  /*f320*/  @!P1 LEA R60, R57, R58, 0x3 ;  /* 0x0000003a393c9211 */ /* 0x000fe200078e18ff */
[----:B-1----:R-:W-:Y:S01]  /*f330*/  FADD.FTZ R57, R61, R66 ;  /* 0x000000423d397221 */ /* 0x002fe20000010000 */
[----:B------:R-:W-:Y:S01]  /*f340*/  @!P2 MOV R58, 0x400 ;  /* 0x00000400003aa802 */ /* 0x000fe20000000f00 */
[----:B0-----:R-:W-:-:S03]  /*f350*/  HFMA2.MMA R61, -RZ, RZ, 0, 0 ;  /* 0x00000000ff3d7435 */ /* 0x001fc600000001ff */
[----:B------:R-:W-:Y:S01]  /*f360*/  @!P1 STS.64 [R60], R56 ;  /* 0x000000383c009388 */ /* 0x000fe20000000a00 */
[----:B------:R-:W-:Y:S02]  /*f370*/  BAR.SYNC.DEFER_BLOCKING 0x0 ;  /* 0x0000000000007b1d */ /* 0x000fe40000010000 */
[----:B------:R-:W-:Y:S02]  /*f380*/  @!P2 MOV R61, 0x500 ;  /* 0x00000500003da802 */ /* 0x000fe40000000f00 */
[----:B------:R-:W-:Y:S02]  /*f390*/  LOP3.LUT P1, RZ, R63, 0x1f, R0, 0xf8, !PT ;  /* 0x0000001f3fff7812 */ /* 0x000fe4000782f800 */
[----:B---3--:R-:W-:Y:S02]  /*f3a0*/  @!P2 LEA R67, R67, R58, 0x18 ;  /* 0x0000003a4343a211 */ /* 0x008fe400078ec0ff */
[----:B------:R-:W-:Y:S01]  /*f3b0*/  CS2R R58, SRZ ;  /* 0x00000000003a7805 */ /* 0x000fe2000001ff00 */
[----:B------:R-:W0:Y:S02]  /*f3c0*/  SHFL.DOWN PT, R66, R61, 0x2, 0x1f ;  /* 0x08401f003d427f89 */ /* 0x000e2400000e0000 */
[----:B------:R-:W-:-:S05]  /*f3d0*/  @!P2 IMAD R62, R62, 0x8, R67 ;  /* 0x000000083e3ea824 */ /* 0x000fca00078e0243 */
[----:B------:R1:W-:Y:S01]  /*f3e0*/  @!P2 LDS.64 R58, [R62] ;  /* 0x000000003e3aa984 */ /* 0x0003e20000000a00 */
[----:B------:R-:W-:Y:S02]  /*f3f0*/  PLOP3.LUT P2, PT, PT, PT, UP1, 0x40, 0x0 ;  /* 0x000000000000781c */ /* 0x000fe40003f4e818 */
        /* <DEDUP_REMOVED lines=28> */
[----:B---3--:R-:W-:Y:S01]  /*f5c0*/  FMUL.FTZ R58, R57, R58 ;  /* 0x0000003a393a7220 */ /* 0x008fe20000410000 */
[----:B-1----:R-:W-:Y:S01]  /*f5d0*/  FADD.FTZ R56, R59, R56 ;  /* 0x000000383b387221 */ /* 0x002fe20000010000 */
[----:B------:R-:W0:Y:S01]  /*f5e0*/  LDC R60, c[0x0][0x2d8] ;  /* 0x0000b600ff3c7b82 */ /* 0x000e220000000800 */
[----:B------:R-:W-:Y:S02]  /*f5f0*/  FMUL.FTZ R70, R61, R70 ;  /* 0x000000463d467220 */ /* 0x000fe40000410000 */
[----:B------:R1:W2:Y:S02]  /*f600*/  SHFL.IDX PT, R61, R58, RZ, 0x1f ;  /* 0x00001fff3a3d7589 */ /* 0x0002a400000e0000 */
[----:B------:R-:W-:-:S03]  /*f610*/  FFMA.FTZ R70, R57, R70, R56 ;  /* 0x0000004639467223 */ /* 0x000fc60000010038 */
[----:B------:R-:W3:Y:S02]  /*f620*/  @!P1 LDC.64 R56, c[0x0][0x250] ;  /* 0x00009400ff389b82 */ /* 0x000ee40000000a00 */
[----:B------:R-:W0:Y:S01]  /*f630*/  SHFL.IDX PT, R63, R70, RZ, 0x1f ;  /* 0x00001fff463f7589 */ /* 0x000e2200000e0000 */
[----:B-1----:R-:W-:Y:S02]  /*f640*/  HADD2.F32 R58, -RZ, R51.H0_H0 ;  /* 0x20000033ff3a7230 */ /* 0x002fe40000004100 */
[----:B--2---:R-:W-:-:S05]  /*f650*/  FMUL.FTZ R59, R61, R61 ;  /* 0x0000003d3d3b7220 */ /* 0x004fca0000410000 */
[----:B------:R-:W-:Y:S01]  /*f660*/  FSEL R62, R59, RZ, !P2 ;  /* 0x000000ff3b3e7208 */ /* 0x000fe20005000000 */
[----:B---3--:R-:W-:-:S04]  /*f670*/  @!P1 IMAD.WIDE R56, R2, 0x4, R56 ;  /* 0x0000000402389825 */ /* 0x008fc800078e0238 */
[----:B0-----:R-:W-:Y:S01]  /*f680*/  FFMA.FTZ R59, R63, UR11, R60 ;  /* 0x0000000b3f3b7c23 */ /* 0x001fe2000801003c */
[----:B------:R-:W-:-:S03]  /*f690*/  FSEL R60, R61, RZ, P3 ;  /* 0x000000ff3d3c7208 */ /* 0x000fc60001800000 */
[----:B------:R-:W-:Y:S01]  /*f6a0*/  FADD.FTZ R63, R59, R62 ;  /* 0x0000003e3b3f7221 */ /* 0x000fe20000010000 */
[----:B------:R0:W-:Y:S01]  /*f6b0*/  @!P1 STG.E desc[UR4][R56.64], R61 ;  /* 0x0000003d38009986 */ /* 0x0001e2000c101904 */
        /* <DEDUP_REMOVED lines=19> */
[----:B-1----:R-:W-:Y:S01]  /*f7f0*/  FMUL.FTZ R66, R70, R101 ;  /* 0x0000006546427220 */ /* 0x002fe20000410000 */
        /* <DEDUP_REMOVED lines=23> */
[----:B------:R-:W-:-:S02]  /*f970*/  HADD2.F32 R58, -RZ, R49.H0_H0 ;  /* 0x20000031ff3a7230 */ /* 0x000fc40000004100 */
[C---:B------:R-:W-:Y:S01]  /*f980*/  FMUL.FTZ R68, R70.reuse, R93 ;  /* 0x0000005d46447220 */ /* 0x040fe20000410000 */
[----:B------:R-:W-:Y:S02]  /*f990*/  HADD2.F32 R59, -RZ, R51.H1_H1 ;  /* 0x30000033ff3b7230 */ /* 0x000fe40000004100 */
[C---:B------:R-:W-:Y:S01]  /*f9a0*/  FMUL.FTZ R105, R70.reuse, R105 ;  /* 0x0000006946697220 */ /* 0x040fe20000410000 */
[--C-:B0-----:R-:W-:Y:S02]  /*f9b0*/  HADD2.F32 R57, -RZ, R48.reuse.H1_H1 ;  /* 0x30000030ff397230 */ /* 0x101fe40000004100 */
[----:B------:R-:W-:Y:S01]  /*f9c0*/  FMUL.FTZ R103, R70, R103 ;  /* 0x0000006746677220 */ /* 0x000fe20000410000 */
[----:B------:R-:W-:Y:S01]  /*f9d0*/  FFMA.FTZ R68, R68, R58, R5 ;  /* 0x0000003a44447223 */ /* 0x000fe20000010005 */
[----:B------:R-:W-:Y:S02]  /*f9e0*/  HADD2.F32 R56, -RZ, R48.H0_H0 ;  /* 0x20000030ff387230 */ /* 0x000fe40000004100 */
[----:B------:R-:W-:Y:S01]  /*f9f0*/  FMUL.FTZ R95, R70, R95 ;  /* 0x0000005f465f7220 */ /* 0x000fe20000410000 */
[----:B------:R-:W-:-:S02]  /*fa00*/  HADD2.F32 R93, -RZ, R47.H0_H0 ;  /* 0x2000002fff5d7230 */ /* 0x000fc40000004100 */
[C---:B------:R-:W-:Y:S01]  /*fa10*/  FMUL.FTZ R94, R70.reuse, R65 ;  /* 0x00000041465e7220 */ /* 0x040fe20000410000 */
[----:B------:R-:W-:Y:S01]  /*fa20*/  FMUL.FTZ R58, R70, R121 ;  /* 0x00000079463a7220 */ /* 0x000fe20000410000 */
[----:B------:R-:W-:Y:S01]  /*fa30*/  FFMA.FTZ R71, R105, R59, R10 ;  /* 0x0000003b69477223 */ /* 0x000fe2000001000a */
[----:B------:R-:W-:Y:S01]  /*fa40*/  FFMA.FTZ R61, R103, R92, R8 ;  /* 0x0000005c673d7223 */ /* 0x000fe20000010008 */
[----:B------:R-:W-:Y:S01]  /*fa50*/  FFMA.FTZ R95, R95, R57, R4 ;  /* 0x000000395f5f7223 */ /* 0x000fe20000010004 */
[----:B------:R-:W-:Y:S02]  /*fa60*/  HADD2.F32 R59, -RZ, R49.H1_H1 ;  /* 0x30000031ff3b7230 */ /* 0x000fe40000004100 */
[----:B------:R-:W-:Y:S01]  /*fa70*/  FFMA.FTZ R94, R94, R56, R3 ;  /* 0x000000385e5e7223 */ /* 0x000fe20000010003 */
[----:B------:R-:W-:Y:S01]  /*fa80*/  FFMA.FTZ R93, R58, R93, R17 ;  /* 0x0000005d3a5d7223 */ /* 0x000fe20000010011 */
[----:B------:R-:W-:Y:S02]  /*fa90*/  HADD2.F32 R57, -RZ, R46.H0_H0 ;  /* 0x2000002eff397230 */ /* 0x000fe40000004100 */
[----:B------:R-:W-:Y:S01]  /*faa0*/  FMUL.FTZ R99, R70, R99 ;  /* 0x0000006346637220 */ /* 0x000fe20000410000 */
[----:B------:R-:W-:-:S02]  /*fab0*/  HADD2.F32 R103, -RZ, R45.H0_H0 ;  /* 0x2000002dff677230 */ /* 0x000fc40000004100 */
[C---:B------:R-:W-:Y:S01]  /*fac0*/  FMUL.FTZ R100, R70.reuse, R117 ;  /* 0x0000007546647220 */ /* 0x040fe20000410000 */
[----:B------:R-:W-:Y:S02]  /*fad0*/  HADD2.F32 R58, -RZ, R46.H1_H1 ;  /* 0x3000002eff3a7230 */ /* 0x000fe40000004100 */
[C---:B------:R-:W-:Y:S01]  /*fae0*/  FMUL.FTZ R56, R70.reuse, R111 ;  /* 0x0000006f46387220 */ /* 0x040fe20000410000 */
[----:B------:R-:W-:Y:S01]  /*faf0*/  FMUL.FTZ R105, R70, R123 ;  /* 0x0000007b46697220 */ /* 0x000fe20000410000 */
[----:B------:R-:W-:Y:S01]  /*fb00*/  FFMA.FTZ R99, R99, R59, R6 ;  /* 0x0000003b63637223 */ /* 0x000fe20000010006 */
[----:B------:R-:W-:Y:S01]  /*fb10*/  FFMA.FTZ R100, R100, R57, R15 ;  /* 0x0000003964647223 */ /* 0x000fe2000001000f */
[----:B------:R-:W-:Y:S01]  /*fb20*/  FFMA.FTZ R103, R56, R103, R13 ;  /* 0x0000006738677223 */ /* 0x000fe2000001000d */
[----:B------:R-:W-:Y:S01]  /*fb30*/  FFMA.FTZ R105, R105, R58, R16 ;  /* 0x0000003a69697223 */ /* 0x000fe20000010010 */
[--C-:B------:R-:W-:Y:S02]  /*fb40*/  HADD2.F32 R56, -RZ, R44.reuse.H0_H0 ;  /* 0x2000002cff387230 */ /* 0x100fe40000004100 */
[----:B------:R-:W-:Y:S01]  /*fb50*/  FMUL.FTZ R102, R70, R109 ;  /* 0x0000006d46667220 */ /* 0x000fe20000410000 */
[----:B------:R-:W-:-:S02]  /*fb60*/  HADD2.F32 R57, -RZ, R44.H1_H1 ;  /* 0x3000002cff397230 */ /* 0x000fc40000004100 */
[C---:B------:R-:W-:Y:S01]  /*fb70*/  FMUL.FTZ R111, R70.reuse, R113 ;  /* 0x00000071466f7220 */ /* 0x040fe20000410000 */
[----:B------:R-:W-:Y:S02]  /*fb80*/  HADD2.F32 R59, -RZ, R43.H0_H0 ;  /* 0x2000002bff3b7230 */ /* 0x000fe40000004100 */
[----:B------:R-:W-:Y:S01]  /*fb90*/  FMUL.FTZ R58, R70, R139 ;  /* 0x0000008b463a7220 */ /* 0x000fe20000410000 */
[----:B------:R-:W-:Y:S02]  /*fba0*/  HADD2.F32 R92, -RZ, R45.H1_H1 ;  /* 0x3000002dff5c7230 */ /* 0x000fe40000004100 */
[----:B------:R-:W-:Y:S01]  /*fbb0*/  FFMA.FTZ R102, R102, R56, R11 ;  /* 0x0000003866667223 */ /* 0x000fe2000001000b */
[----:B------:R-:W-:Y:S01]  /*fbc0*/  FFMA.FTZ R111, R111, R57, R12 ;  /* 0x000000396f6f7223 */ /* 0x000fe2000001000c */
[----:B------:R-:W-:Y:S01]  /*fbd0*/  FFMA.FTZ R109, R58, R59, R25 ;  /* 0x0000003b3a6d7223 */ /* 0x000fe20000010019 */
[----:B------:R-:W-:Y:S01]  /*fbe0*/  FMUL.FTZ R119, R70, R119 ;  /* 0x0000007746777220 */ /* 0x000fe20000410000 */
[----:B------:R-:W-:-:S02]  /*fbf0*/  HADD2.F32 R58, -RZ, R42.H0_H0 ;  /* 0x2000002aff3a7230 */ /* 0x000fc40000004100 */
[C---:B------:R-:W-:Y:S01]  /*fc00*/  FMUL.FTZ R106, R70.reuse, R135 ;  /* 0x00000087466a7220 */ /* 0x040fe20000410000 */
[--C-:B------:R-:W-:Y:S02]  /*fc10*/  HADD2.F32 R56, -RZ, R41.reuse.H0_H0 ;  /* 0x20000029ff387230 */ /* 0x100fe40000004100 */
[C---:B------:R-:W-:Y:S01]  /*fc20*/  FMUL.FTZ R108, R70.reuse, R131 ;  /* 0x00000083466c7220 */ /* 0x040fe20000410000 */
[----:B------:R-:W-:Y:S02]  /*fc30*/  HADD2.F32 R57, -RZ, R41.H1_H1 ;  /* 0x30000029ff397230 */ /* 0x000fe40000004100 */
[C---:B------:R-:W-:Y:S01]  /*fc40*/  FMUL.FTZ R117, R70.reuse, R137 ;  /* 0x0000008946757220 */ /* 0x040fe20000410000 */
[----:B------:R-:W-:Y:S02]  /*fc50*/  HADD2.F32 R66, -RZ, R50.H0_H0 ;  /* 0x20000032ff427230 */ /* 0x000fe40000004100 */
[----:B------:R-:W-:Y:S01]  /*fc60*/  FMUL.FTZ R62, R70, R62 ;  /* 0x0000003e463e7220 */ /* 0x000fe20000410000 */
[----:B------:R-:W-:Y:S01]  /*fc70*/  FFMA.FTZ R92, R119, R92, R14 ;  /* 0x0000005c775c7223 */ /* 0x000fe2000001000e */
[----:B------:R-:W-:-:S02]  /*fc80*/  HADD2.F32 R59, -RZ, R42.H1_H1 ;  /* 0x3000002aff3b7230 */ /* 0x000fc40000004100 */
[----:B------:R-:W-:Y:S01]  /*fc90*/  FFMA.FTZ R106, R106, R58, R23 ;  /* 0x0000003a6a6a7223 */ /* 0x000fe20000010017 */
[----:B------:R-:W-:Y:S01]  /*fca0*/  FFMA.FTZ R108, R108, R56, R21 ;  /* 0x000000386c6c7223 */ /* 0x000fe20000010015 */
[----:B------:R-:W-:Y:S01]  /*fcb0*/  FFMA.FTZ R117, R117, R57, R22 ;  /* 0x0000003975757223 */ /* 0x000fe20000010016 */
[----:B------:R-:W-:Y:S02]  /*fcc0*/  HADD2.F32 R119, -RZ, R39.H0_H0 ;  /* 0x20000027ff777230 */ /* 0x000fe40000004100 */
[----:B------:R-:W-:Y:S01]  /*fcd0*/  FFMA.FTZ R66, R62, R66, R7 ;  /* 0x000000423e427223 */ /* 0x000fe20000010007 */
[C---:B------:R-:W-:Y:S01]  /*fce0*/  FMUL.FTZ R113, R70.reuse, R141 ;  /* 0x0000008d46717220 */ /* 0x040fe20000410000 */
[--C-:B------:R-:W-:Y:S02]  /*fcf0*/  HADD2.F32 R56, -RZ, R40.reuse.H0_H0 ;  /* 0x20000028ff387230 */ /* 0x100fe40000004100 */
[----:B------:R-:W-:Y:S01]  /*fd00*/  FMUL.FTZ R58, R70, R157 ;  /* 0x0000009d463a7220 */ /* 0x000fe20000410000 */
[----:B------:R-:W-:-:S02]  /*fd10*/  HADD2.F32 R57, -RZ, R40.H1_H1 ;  /* 0x30000028ff397230 */ /* 0x000fc40000004100 */
        /* <DEDUP_REMOVED lines=9> */
[----:B------:R-:W-:Y:S01]  /*fdb0*/  FFMA.FTZ R62, R125, R62, R18 ;  /* 0x0000003e7d3e7223 */ /* 0x000fe20000010012 */
[----:B------:R-:W-:-:S02]  /*fdc0*/  HADD2.F32 R59, -RZ, R38.H1_H1 ;  /* 0x30000026ff3b7230 */ /* 0x000fc40000004100 */
[C---:B------:R-:W-:Y:S01]  /*fdd0*/  FMUL.FTZ R116, R70.reuse, R151 ;  /* 0x0000009746747220 */ /* 0x040fe20000410000 */
[--C-:B------:R-:W-:Y:S02]  /*fde0*/  HADD2.F32 R56, -RZ, R37.reuse.H0_H0 ;  /* 0x20000025ff387230 */ /* 0x100fe40000004100 */
        /* <DEDUP_REMOVED lines=8> */
[----:B------:R-:W0:Y:S01]  /*fe70*/  @!P1 LDC.64 R58, c[0x0][0x258] ;  /* 0x00009600ff3a9b82 */ /* 0x000e220000000a00 */
[----:B------:R-:W-:-:S02]  /*fe80*/  HADD2.F32 R56, -RZ, R36.H0_H0 ;  /* 0x20000024ff387230 */ /* 0x000fc40000004100 */
[C---:B------:R-:W-:Y:S01]  /*fe90*/  FMUL.FTZ R122, R70.reuse, R145 ;  /* 0x00000091467a7220 */ /* 0x040fe20000410000 */
[----:B------:R-:W-:Y:S02]  /*fea0*/  HADD2.F32 R57, -RZ, R36.H1_H1 ;  /* 0x30000024ff397230 */ /* 0x000fe40000004100 */
[----:B------:R-:W-:Y:S01]  /*feb0*/  FMUL.FTZ R127, R70, R149 ;  /* 0x00000095467f7220 */ /* 0x000fe20000410000 */
[----:B------:R-:W-:Y:S02]  /*fec0*/  HADD2.F32 R65, -RZ, R35.H0_H0 ;  /* 0x20000023ff417230 */ /* 0x000fe40000004100 */
[----:B------:R-:W-:Y:S01]  /*fed0*/  FFMA.FTZ R122, R122, R56, R27 ;  /* 0x000000387a7a7223 */ /* 0x000fe2000001001b */
[C---:B------:R-:W-:Y:S01]  /*fee0*/  FMUL.FTZ R120, R70.reuse, R97 ;  /* 0x0000006146787220 */ /* 0x040fe20000410000 */
[----:B------:R-:W-:Y:S01]  /*fef0*/  FFMA.FTZ R127, R127, R57, R28 ;  /* 0x000000397f7f7223 */ /* 0x000fe2000001001c */
[----:B------:R-:W-:Y:S01]  /*ff00*/  FMUL.FTZ R101, R70, R101 ;  /* 0x0000006546657220 */ /* 0x000fe20000410000 */
[----:B------:R-:W1:Y:S01]  /*ff10*/  LDC.64 R56, c[0x0][0x2b8] ;  /* 0x0000ae00ff387b82 */ /* 0x000e620000000a00 */
[----:B------:R-:W-:Y:S01]  /*ff20*/  FFMA.FTZ R120, R120, R65, R81 ;  /* 0x0000004178787223 */ /* 0x000fe20000010051 */
[----:B------:R-:W-:-:S02]  /*ff30*/  HADD2.F32 R65, -RZ, R33.H0_H0 ;  /* 0x20000021ff417230 */ /* 0x000fc40000004100 */
[----:B------:R-:W-:Y:S01]  /*ff40*/  FFMA.FTZ R101, R101, R96, R82 ;  /* 0x0000006065657223 */ /* 0x000fe20000010052 */
[C---:B------:R-:W-:Y:S01]  /*ff50*/  FMUL.FTZ R96, R70.reuse, R163 ;  /* 0x000000a346607220 */ /* 0x040fe20000410000 */
[----:B------:R-:W-:Y:S02]  /*ff60*/  HADD2.F32 R97, -RZ, R33.H1_H1 ;  /* 0x30000021ff617230 */ /* 0x000fe40000004100 */
[C---:B------:R-:W-:Y:S01]  /*ff70*/  FMUL.FTZ R63, R70.reuse, R63 ;  /* 0x0000003f463f7220 */ /* 0x040fe20000410000 */
[----:B------:R-:W-:Y:S01]  /*ff80*/  FMUL.FTZ R124, R70, R67 ;  /* 0x00000043467c7220 */ /* 0x000fe20000410000 */
[----:B------:R-:W-:Y:S01]  /*ff90*/  FFMA.FTZ R128, R96, R65, R77 ;  /* 0x0000004160807223 */ /* 0x000fe2000001004d */
[C---:B------:R-:W-:Y:S01]  /*ffa0*/  FMUL.FTZ R69, R70.reuse, R69 ;  /* 0x0000004546457220 */ /* 0x040fe20000410000 */
[----:B------:R-:W-:Y:S01]  /*ffb0*/  F2FP.F16.F32.PACK_AB R65, R99, R68 ;  /* 0x000000446341723e */ /* 0x000fe200000000ff */
[----:B------:R-:W-:Y:S02]  /*ffc0*/  HADD2.F32 R104, -RZ, R43.H1_H1 ;  /* 0x3000002bff687230 */ /* 0x000fe40000004100 */
[----:B------:R-:W-:Y:S01]  /*ffd0*/  FFMA.FTZ R131, R63, R97, R78 ;  /* 0x000000613f837223 */ /* 0x000fe2000001004e */
[----:B------:R-:W-:Y:S01]  /*ffe0*/  F2FP.F16.F32.PACK_AB R67, R71, R60 ;  /* 0x0000003c4743723e */ /* 0x000fe200000000ff */
[----:B------:R-:W-:Y:S01]  /*fff0*/  FMUL.FTZ R143, R70, R143 ;  /* 0x0000008f468f7220 */ /* 0x000fe20000410000 */
[----:B------:R-:W-:Y:S01]  /*10000*/  F2FP.F16.F32.PACK_AB R66, R61, R66 ;  /* 0x000000423d42723e */ /* 0x000fe200000000ff */
[----:B------:R-:W-:Y:S01]  /*10010*/  HADD2.F32 R63, -RZ, R32.H0_H0 ;  /* 0x20000020ff3f7230 */ /* 0x000fe20000004100 */
[----:B------:R-:W-:Y:S01]  /*10020*/  LEA R68, P2, R64, UR14, 0x4 ;  /* 0x0000000e40447c11 */ /* 0x000fe2000f8420ff */
[----:B0-----:R-:W-:-:S04]  /*10030*/  @!P1 IMAD.WIDE R60, R2, 0x4, R58 ;  /* 0x00000004023c9825 */ /* 0x001fc800078e023a */
[C---:B------:R-:W-:Y:S01]  /*10040*/  FMUL.FTZ R159, R70.reuse, R159 ;  /* 0x0000009f469f7220 */ /* 0x040fe20000410000 */
[C---:B------:R-:W-:Y:S01]  /*10050*/  FMUL.FTZ R58, R70.reuse, R161 ;  /* 0x000000a1463a7220 */ /* 0x040fe20000410000 */
[----:B------:R-:W-:Y:S01]  /*10060*/  FFMA.FTZ R133, R69, R126, R80 ;  /* 0x0000007e45857223 */ /* 0x000fe20000010050 */
[----:B------:R-:W-:Y:S02]  /*10070*/  HADD2.F32 R71, -RZ, R32.H1_H1 ;  /* 0x30000020ff477230 */ /* 0x000fe40000004100 */
[----:B------:R-:W-:Y:S01]  /*10080*/  FMUL.FTZ R165, R70, R165 ;  /* 0x000000a546a57220 */ /* 0x000fe20000410000 */
[----:B------:R-:W-:Y:S01]  /*10090*/  LEA.HI.X R69, R64, UR15, RZ, 0x4, P2 ;  /* 0x0000000f40457c11 */ /* 0x000fe200090f24ff */
[----:B------:R-:W-:Y:S01]  /*100a0*/  FFMA.FTZ R104, R143, R104, R26 ;  /* 0x000000688f687223 */ /* 0x000fe2000001001a */
[----:B------:R-:W-:Y:S01]  /*100b0*/  F2FP.F16.F32.PACK_AB R64, R95, R94 ;  /* 0x0000005e5f40723e */ /* 0x000fe200000000ff */
[----:B------:R-:W-:Y:S01]  /*100c0*/  FFMA.FTZ R114, R159, R114, R74 ;  /* 0x000000729f727223 */ /* 0x000fe2000001004a */
[----:B------:R-:W-:Y:S01]  /*100d0*/  FFMA.FTZ R126, R58, R63, R75 ;  /* 0x0000003f3a7e7223 */ /* 0x000fe2000001004b */
[----:B------:R-:W-:Y:S01]  /*100e0*/  FFMA.FTZ R124, R124, R98, R79 ;  /* 0x000000627c7c7223 */ /* 0x000fe2000001004f */
[----:B------:R-:W-:Y:S01]  /*100f0*/  FFMA.FTZ R165, R165, R71, R76 ;  /* 0x00000047a5a57223 */ /* 0x000fe2000001004c */
[----:B------:R0:W-:Y:S01]  /*10100*/  @!P1 STG.E desc[UR4][R60.64], R70 ;  /* 0x000000463c009986 */ /* 0x0001e2000c101904 */
[----:B------:R-:W-:Y:S01]  /*10110*/  F2FP.F16.F32.PACK_AB R58, R105, R100 ;  /* 0x00000064693a723e */ /* 0x000fe200000000ff */
[--C-:B-1----:R-:W-:Y:S01]  /*10120*/  IMAD.WIDE.U32 R94, R91, 0x10, R56.reuse ;  /* 0x000000105b5e7825 */ /* 0x102fe200078e0038 */
[----:B------:R-:W-:Y:S01]  /*10130*/  LEA R100, P1, R115, UR14, 0x4 ;  /* 0x0000000e73647c11 */ /* 0x000fe2000f8220ff */
[----:B------:R1:W-:Y:S01]  /*10140*/  STG.E.128 desc[UR4][R68.64], R64 ;  /* 0x0000004044007986 */ /* 0x0003e2000c101d04 */
[----:B------:R-:W-:Y:S01]  /*10150*/  F2FP.F16.F32.PACK_AB R59, R62, R93 ;  /* 0x0000005d3e3b723e */ /* 0x000fe200000000ff */
[----:B------:R-:W-:Y:S01]  /*10160*/  IMAD.WIDE.U32 R96, R107, 0x10, R56 ;  /* 0x000000106b607825 */ /* 0x000fe200078e0038 */
[----:B------:R-:W-:-:S02]  /*10170*/  F2FP.F16.F32.PACK_AB R63, R104, R109 ;  /* 0x0000006d683f723e */ /* 0x000fc400000000ff */
[----:B------:R-:W-:Y:S01]  /*10180*/  F2FP.F16.F32.PACK_AB R62, R113, R106 ;  /* 0x0000006a713e723e */ /* 0x000fe200000000ff */
[----:B------:R-:W-:Y:S01]  /*10190*/  IMAD.WIDE.U32 R98, R129, 0x10, R56 ;  /* 0x0000001081627825 */ /* 0x000fe200078e0038 */
[----:B------:R-:W-:Y:S02]  /*101a0*/  F2FP.F16.F32.PACK_AB R57, R92, R103 ;  /* 0x000000675c39723e */ /* 0x000fe400000000ff */
[----:B------:R-:W-:Y:S02]  /*101b0*/  F2FP.F16.F32.PACK_AB R56, R111, R102 ;  /* 0x000000666f38723e */ /* 0x000fe400000000ff */
[----:B0-----:R-:W-:Y:S02]  /*101c0*/  F2FP.F16.F32.PACK_AB R61, R117, R108 ;  /* 0x0000006c753d723e */ /* 0x001fe400000000ff */
[----:B------:R-:W-:Y:S01]  /*101d0*/  F2FP.F16.F32.PACK_AB R60, R121, R110 ;  /* 0x0000006e793c723e */ /* 0x000fe200000000ff */
[----:B------:R0:W-:Y:S01]  /*101e0*/  STG.E.128 desc[UR4][R94.64], R56 ;  /* 0x000000385e007986 */ /* 0x0001e2000c101d04 */
[----:B------:R-:W-:-:S02]  /*101f0*/  F2FP.F16.F32.PACK_AB R71, R101, R120 ;  /* 0x000000786547723e */ /* 0x000fc400000000ff */
[----:B------:R-:W-:Y:S01]  /*10200*/  F2FP.F16.F32.PACK_AB R70, R133, R124 ;  /* 0x0000007c8546723e */ /* 0x000fe200000000ff */
[----:B------:R0:W-:Y:S01]  /*10210*/  STG.E.128 desc[UR4][R96.64], R60 ;  /* 0x0000003c60007986 */ /* 0x0001e2000c101d04 */
[----:B-1----:R-:W-:Y:S02]  /*10220*/  F2FP.F16.F32.PACK_AB R67, R114, R119 ;  /* 0x000000777243723e */ /* 0x002fe400000000ff */
[----:B------:R-:W-:Y:S02]  /*10230*/  F2FP.F16.F32.PACK_AB R66, R123, R116 ;  /* 0x000000747b42723e */ /* 0x000fe400000000ff */
[----:B------:R-:W-:Y:S02]  /*10240*/  F2FP.F16.F32.PACK_AB R65, R125, R118 ;  /* 0x000000767d41723e */ /* 0x000fe400000000ff */
[----:B------:R-:W-:Y:S02]  /*10250*/  F2FP.F16.F32.PACK_AB R64, R127, R122 ;  /* 0x0000007a7f40723e */ /* 0x000fe400000000ff */
[----:B------:R-:W-:-:S02]  /*10260*/  F2FP.F16.F32.PACK_AB R69, R131, R128 ;  /* 0x000000808345723e */ /* 0x000fc400000000ff */
[----:B------:R-:W-:Y:S01]  /*10270*/  LEA.HI.X R101, R115, UR15, RZ, 0x4, P1 ;  /* 0x0000000f73657c11 */ /* 0x000fe200088f24ff */
[----:B------:R0:W-:Y:S01]  /*10280*/  STG.E.128 desc[UR4][R98.64], R64 ;  /* 0x0000004062007986 */ /* 0x0001e2000c101d04 */
[----:B------:R-:W-:Y:S02]  /*10290*/  F2FP.F16.F32.PACK_AB R68, R165, R126 ;  /* 0x0000007ea544723e */ /* 0x000fe400000000ff */
[----:B------:R-:W-:Y:S02]  /*102a0*/  IADD3 R2, R2, UR16, RZ ;  /* 0x0000001002027c10 */ /* 0x000fe4000fffe0ff */
[----:B------:R-:W-:Y:S01]  /*102b0*/  SEL R92, RZ, 0x1, P0 ;  /* 0x00000001ff5c7807 */ /* 0x000fe20000000000 */
[----:B------:R0:W-:Y:S01]  /*102c0*/  STG.E.128 desc[UR4][R100.64], R68 ;  /* 0x0000004464007986 */ /* 0x0001e2000c101d04 */
[----:B------:R-:W-:-:S13]  /*102d0*/  ISETP.GE.AND P1, PT, R2, UR17, PT ;  /* 0x0000001102007c0c */ /* 0x000fda000bf26270 */
[----:B------:R-:W-:Y:S05]  /*102e0*/  @!P1 BRA `(.L_x_5509) ;  /* 0xffffff0400f49947 */ /* 0x000fea000383ffff */
[----:B------:R-:W-:Y:S05]  /*102f0*/  EXIT ;  /* 0x000000000000794d */ /* 0x000fea0003800000 */
.L_x_5508:
[----:B------:R-:W-:Y:S01]  /*10300*/  HFMA2.MMA R68, -RZ, RZ, 0, 5.9604644775390625e-08 ;  /* 0x00000001ff447435 */ /* 0x000fe200000001ff */
[----:B------:R-:W-:Y:S01]  /*10310*/  MOV R69, 0x1f ;  /* 0x0000001f00457802 */ /* 0x000fe20000000f00 */
[----:B------:R-:W-:-:S09]  /*10320*/  IMAD.MOV.U32 R67, RZ, RZ, -0x1 ;  /* 0xffffffffff437424 */ /* 0x000fd200078e00ff */
[----:B------:R-:W-:Y:S05]  /*10330*/  WARPSYNC.COLLECTIVE R67, `(.L_x_5510) ;  /* 0x0000000043087348 */ /* 0x000fea0003c00000 */
[----:B------:R0:W1:Y:S02]  /*10340*/  SHFL.BFLY P2, R66, R70, R68, R69 ;  /* 0x0c00004446427389 */ /* 0x0000640000040045 */
[----:B01----:R-:W-:Y:S01]  /*10350*/  ENDCOLLECTIVE ;  /* 0x000000000000791b */ /* 0x003fe20003800000 */
.L_x_5510:
[----:B------:R-:W-:Y:S01]  /*10360*/  HFMA2.MMA R68, -RZ, RZ, 0, 1.1920928955078125e-07 ;  /* 0x00000002ff447435 */ /* 0x000fe200000001ff */
[----:B------:R-:W-:-:S05]  /*10370*/  MOV R57, R66 ;  /* 0x0000004200397202 */ /* 0x000fca0000000f00 */
[----:B------:R-:W-:-:S05]  /*10380*/  FADD.FTZ R58, R70, R57 ;  /* 0x00000039463a7221 */ /* 0x000fca0000010000 */
[----:B------:R-:W-:-:S07]  /*10390*/  MOV R70, R58 ;  /* 0x0000003a00467202 */ /* 0x000fce0000000f00 */
[----:B------:R-:W-:Y:S05]  /*103a0*/  WARPSYNC.COLLECTIVE R67, `(.L_x_5511) ;  /* 0x0000000043087348 */ /* 0x000fea0003c00000 */
[----:B------:R0:W1:Y:S02]  /*103b0*/  SHFL.BFLY P2, R66, R70, R68, R69 ;  /* 0x0c00004446427389 */ /* 0x0000640000040045 */
[----:B01----:R-:W-:Y:S01]  /*103c0*/  ENDCOLLECTIVE ;  /* 0x000000000000791b */ /* 0x003fe20003800000 */
.L_x_5511:
[----:B------:R-:W-:Y:S01]  /*103d0*/  HFMA2.MMA R68, -RZ, RZ, 0, 2.384185791015625e-07 ;  /* 0x00000004ff447435 */ /* 0x000fe200000001ff */
[----:B------:R-:W-:-:S04]  /*103e0*/  IMAD.MOV.U32 R57, RZ, RZ, R66 ;  /* 0x000000ffff397224 */ /* 0x000fc800078e0042 */
[----:B------:R-:W-:-:S05]  /*103f0*/  FADD.FTZ R59, R58, R57 ;  /* 0x000000393a3b7221 */ /* 0x000fca0000010000 */
[----:B------:R-:W-:-:S07]  /*10400*/  MOV R70, R59 ;  /* 0x0000003b00467202 */ /* 0x000fce0000000f00 */
[----:B------:R-:W-:Y:S05]  /*10410*/  WARPSYNC.COLLECTIVE R67, `(.L_x_5512) ;  /* 0x0000000043087348 */ /* 0x000fea0003c00000 */
[----:B------:R0:W1:Y:S02]  /*10420*/  SHFL.BFLY P2, R66, R70, R68, R69 ;  /* 0x0c00004446427389 */ /* 0x0000640000040045 */
[----:B01----:R-:W-:Y:S01]  /*10430*/  ENDCOLLECTIVE ;  /* 0x000000000000791b */ /* 0x003fe20003800000 */
.L_x_5512:
[----:B------:R-:W-:Y:S01]  /*10440*/  HFMA2.MMA R68, -RZ, RZ, 0, 4.76837158203125e-07 ;  /* 0x00000008ff447435 */ /* 0x000fe200000001ff */
[----:B------:R-:W-:-:S05]  /*10450*/  MOV R56, R66 ;  /* 0x0000004200387202 */ /* 0x000fca0000000f00 */
[----:B------:R-:W-:-:S04]  /*10460*/  FADD.FTZ R60, R59, R56 ;  /* 0x000000383b3c7221 */ /* 0x000fc80000010000 */
[----:B------:R-:W-:-:S07]  /*10470*/  IMAD.MOV.U32 R70, RZ, RZ, R60 ;  /* 0x000000ffff467224 */ /* 0x000fce00078e003c */
[----:B------:R-:W-:Y:S05]  /*10480*/  WARPSYNC.COLLECTIVE R67, `(.L_x_5513) ;  /* 0x0000000043087348 */ /* 0x000fea0003c00000 */
[----:B------:R0:W1:Y:S02]  /*10490*/  SHFL.BFLY P2, R66, R70, R68, R69 ;  /* 0x0c00004446427389 */ /* 0x0000640000040045 */
[----:B01----:R-:W-:Y:S01]  /*104a0*/  ENDCOLLECTIVE ;  /* 0x000000000000791b */ /* 0x003fe20003800000 */
.L_x_5513:
[----:B------:R-:W-:Y:S01]  /*104b0*/  IMAD.MOV.U32 R68, RZ, RZ, 0x10 ;  /* 0x00000010ff447424 */ /* 0x000fe200078e00ff */
[----:B------:R-:W-:-:S05]  /*104c0*/  MOV R57, R66 ;  /* 0x0000004200397202 */ /* 0x000fca0000000f00 */
[----:B------:R-:W-:-:S05]  /*104d0*/  FADD.FTZ R61, R60, R57 ;  /* 0x000000393c3d7221 */ /* 0x000fca0000010000 */
[----:B------:R-:W-:-:S07]  /*104e0*/  MOV R70, R61 ;  /* 0x0000003d00467202 */ /* 0x000fce0000000f00 */
[----:B------:R-:W-:Y:S05]  /*104f0*/  WARPSYNC.COLLECTIVE R67, `(.L_x_5514) ;  /* 0x0000000043087348 */ /* 0x000fea0003c00000 */
[----:B------:R0:W1:Y:S02]  /*10500*/  SHFL.BFLY P2, R66, R70, R68, R69 ;  /* 0x0c00004446427389 */ /* 0x0000640000040045 */
[----:B01----:R-:W-:Y:S01]  /*10510*/  ENDCOLLECTIVE ;  /* 0x000000000000791b */ /* 0x003fe20003800000 */
.L_x_5514:
        /* <DEDUP_REMOVED lines=88> */
.L_x_5515:
[----:B------:R-:W-:Y:S01]  /*10aa0*/  HFMA2.MMA R68, -RZ, RZ, 0, 1.1920928955078125e-07 ;  /* 0x00000002ff447435 */ /* 0x000fe200000001ff */
[----:B------:R-:W-:-:S04]  /*10ab0*/  IMAD.MOV.U32 R58, RZ, RZ, R66 ;  /* 0x000000ffff3a7224 */ /* 0x000fc800078e0042 */
[----:B------:R-:W-:-:S05]  /*10ac0*/  FADD.FTZ R58, R57, R58 ;  /* 0x0000003a393a7221 */ /* 0x000fca0000010000 */
[----:B------:R-:W-:-:S07]  /*10ad0*/  MOV R70, R58 ;  /* 0x0000003a00467202 */ /* 0x000fce0000000f00 */
[----:B------:R-:W-:Y:S05]  /*10ae0*/  WARPSYNC.COLLECTIVE R67, `(.L_x_5516) ;  /* 0x0000000043087348 */ /* 0x000fea0003c00000 */
[----:B------:R0:W1:Y:S02]  /*10af0*/  SHFL.BFLY P2, R66, R70, R68, R69 ;  /* 0x0c00004446427389 */ /* 0x0000640000040045 */
[----:B01----:R-:W-:Y:S01]  /*10b00*/  ENDCOLLECTIVE ;  /* 0x000000000000791b */ /* 0x003fe20003800000 */
.L_x_5516:
[----:B------:R-:W-:Y:S01]  /*10b10*/  HFMA2.MMA R68, -RZ, RZ, 0, 2.384185791015625e-07 ;  /* 0x00000004ff447435 */ /* 0x000fe200000001ff */
[----:B------:R-:W-:-:S05]  /*10b20*/  MOV R59, R66 ;  /* 0x00000042003b7202 */ /* 0x000fca0000000f00 */
[----:B------:R-:W-:-:S04]  /*10b30*/  FADD.FTZ R59, R58, R59 ;  /* 0x0000003b3a3b7221 */ /* 0x000fc80000010000 */
[----:B------:R-:W-:-:S07]  /*10b40*/  IMAD.MOV.U32 R70, RZ, RZ, R59 ;  /* 0x000000ffff467224 */ /* 0x000fce00078e003b */
[----:B------:R-:W-:Y:S05]  /*10b50*/  WARPSYNC.COLLECTIVE R67, `(.L_x_5517) ;  /* 0x0000000043087348 */ /* 0x000fea0003c00000 */
[----:B------:R0:W1:Y:S02]  /*10b60*/  SHFL.BFLY P2, R66, R70, R68, R69 ;  /* 0x0c00004446427389 */ /* 0x0000640000040045 */
[----:B01----:R-:W-:Y:S01]  /*10b70*/  ENDCOLLECTIVE ;  /* 0x000000000000791b */ /* 0x003fe20003800000 */
.L_x_5517:
[----:B------:R-:W-:Y:S01]  /*10b80*/  IMAD.MOV.U32 R68, RZ, RZ, 0x8 ;  /* 0x00000008ff447424 */ /* 0x000fe200078e00ff */
[----:B------:R-:W-:-:S05]  /*10b90*/  MOV R60, R66 ;  /* 0x00000042003c7202 */ /* 0x000fca0000000f00 */
[----:B------:R-:W-:-:S05]  /*10ba0*/  FADD.FTZ R60, R59, R60 ;  /* 0x0000003c3b3c7221 */ /* 0x000fca0000010000 */
[----:B------:R-:W-:-:S07]  /*10bb0*/  MOV R70, R60 ;  /* 0x0000003c00467202 */ /* 0x000fce0000000f00 */
[----:B------:R-:W-:Y:S05]  /*10bc0*/  WARPSYNC.COLLECTIVE R67, `(.L_x_5518) ;  /* 0x0000000043087348 */ /* 0x000fea0003c00000 */
[----:B------:R0:W1:Y:S02]  /*10bd0*/  SHFL.BFLY P2, R66, R70, R68, R69 ;  /* 0x0c00004446427389 */ /* 0x0000640000040045 */
[----:B01----:R-:W-:Y:S01]  /*10be0*/  ENDCOLLECTIVE ;  /* 0x000000000000791b */ /* 0x003fe20003800000 */
.L_x_5518:
[----:B------:R-:W-:Y:S01]  /*10bf0*/  HFMA2.MMA R68, -RZ, RZ, 0, 9.5367431640625e-07 ;  /* 0x00000010ff447435 */ /* 0x000fe200000001ff */
[----:B------:R-:W-:-:S05]  /*10c00*/  MOV R61, R66 ;  /* 0x00000042003d7202 */ /* 0x000fca0000000f00 */
[----:B------:R-:W-:-:S05]  /*10c10*/  FADD.FTZ R61, R60, R61 ;  /* 0x0000003d3c3d7221 */ /* 0x000fca0000010000 */
[----:B------:R-:W-:-:S07]  /*10c20*/  MOV R70, R61 ;  /* 0x0000003d00467202 */ /* 0x000fce0000000f00 */
[----:B------:R-:W-:Y:S05]  /*10c30*/  WARPSYNC.COLLECTIVE R67, `(.L_x_5519) ;  /* 0x0000000043087348 */ /* 0x000fea0003c00000 */
[----:B------:R0:W1:Y:S02]  /*10c40*/  SHFL.BFLY P2, R66, R70, R68, R69 ;  /* 0x0c00004446427389 */ /* 0x0000640000040045 */
[----:B01----:R-:W-:Y:S01]  /*10c50*/  ENDCOLLECTIVE ;  /* 0x000000000000791b */ /* 0x003fe20003800000 */
.L_x_5519:
[----:B------:R-:W-:Y:S05]  /*10c60*/  BRA `(.L_x_5520) ;  /* 0xffffffe4006c7947 */ /* 0x000fea000383ffff */
.L_x_5521:
        /* <DEDUP_REMOVED lines=9> */
.L_x_37185:


//--------------------- .text._ZN10layer_norm13ln_fwd_kernelINS_13Kernel_traitsI6__halfS2_S2_S2_fjLj5120ELj1ELj1ELj4ELj16ENS_18Kernel_traits_baseILj5120ES2_S2_S2_S2_fjLj128EEEEELb1ELb0ELb1ELb0EEEvNS_9FwdParamsE --------------------------
	.section	.text._ZN10layer_norm13ln_fwd_kernelINS_13Kernel_traitsI6__halfS2_S2_S2_fjLj5120ELj1ELj1ELj4ELj16ENS_18Kernel_traits_baseILj5120ES2_S2_S2_S2_fjLj128EEEEELb1ELb0ELb1ELb0EEEvNS_9FwdParamsE,"ax",@progbits
	.align	128
        .global         _ZN10layer_norm13ln_fwd_kernelINS_13Kernel_traitsI6__halfS2_S2_S2_fjLj5120ELj1ELj1ELj4ELj16ENS_18Kernel_traits_baseILj5120ES2_S2_S2_S2_fjLj128EEEEELb1ELb0ELb1ELb0EEEvNS_9FwdParamsE
        .type           _ZN10layer_norm13ln_fwd_kernelINS_13Kernel_traitsI6__halfS2_S2_S2_fjLj5120ELj1ELj1ELj4ELj16ENS_18Kernel_traits_baseILj5120ES2_S2_S2_S2_fjLj128EEEEELb1ELb0ELb1ELb0EEEvNS_9FwdParamsE,@function
        .size           _ZN10layer_norm13ln_fwd_kernelINS_13Kernel_traitsI6__halfS2_S2_S2_fjLj5120ELj1ELj1ELj4ELj16ENS_18Kernel_traits_baseILj5120ES2_S2_S2_S2_fjLj128EEEEELb1ELb0ELb1ELb0EEEvNS_9FwdParamsE,(.L_x_37186 - _ZN10layer_norm13ln_fwd_kernelINS_13Kernel_traitsI6__halfS2_S2_S2_fjLj5120ELj1ELj1ELj4ELj16ENS_18Kernel_traits_baseILj5120ES2_S2_S2_S2_fjLj128EEEEELb1ELb0ELb1ELb0EEEvNS_9FwdParamsE)
        .other          _ZN10layer_norm13ln_fwd_kernelINS_13Kernel_traitsI6__halfS2_S2_S2_fjLj5120ELj1ELj1ELj4ELj16ENS_18Kernel_traits_baseILj5120ES2_S2_S2_S2_fjLj128EEEEELb1ELb0ELb1ELb0EEEvNS_9FwdParamsE,@"STO_CUDA_ENTRY STV_DEFAULT"
_ZN10layer_norm13ln_fwd_kernelINS_13Kernel_traitsI6__halfS2_S2_S2_fjLj5120ELj1ELj1ELj4ELj16ENS_18Kernel_traits_baseILj5120ES2_S2_S2_S2_fjLj128EEEEELb1ELb0ELb1ELb0EEEvNS_9FwdParamsE:
.text._ZN10layer_norm13ln_fwd_kernelINS_13Kernel_traitsI6__halfS2_S2_S2_fjLj5120ELj1ELj1ELj4ELj16ENS_18Kernel_traits_baseILj5120ES2_S2_S2_S2_fjLj128EEEEELb1ELb0ELb1ELb0EEEvNS_9FwdParamsE:
[----:B------:R-:W0:Y:S08]  /*0000*/  LDC R1, c[0x0][0x28] ;  /* 0x00000a00ff017b82 */ /* 0x000e300000000800 */
[----:B------:R-:W1:Y:S01]  /*0010*/  LDC R36, c[0x0][0x2e8] ;  /* 0x0000ba00ff247b82 */ /* 0x000e620000000800 */
[----:B------:R-:W-:Y:S01]  /*0020*/  ULDC.U8 UR4, c[0x0][0x2f4] ;  /* 0x0000bd0000047ab9 */ /* 0x000fe20000000000 */
[----:B------:R-:W-:Y:S01]  /*0030*/  ULDC.64 UR6, c[0x0][0x208] ;  /* 0x0000820000067ab9 */ /* 0x000fe20000000a00 */
[----:B------:R-:W-:Y:S01]  /*0040*/  ISETP.NE.AND P0, PT, RZ, UR4, PT ;  /* 0x00000004ff007c0c */ /* 0x000fe2000bf05270 */
[----:B------:R-:W-:Y:S01]  /*0050*/  ULDC.64 UR4, c[0x0][0x2e0] ;  /* 0x0000b80000047ab9 */ /* 0x000fe20000000a00 */
[----:B0-----:R-:W-:Y:S01]  /*0060*/  IADD3 R1, R1, -0x8, RZ ;  /* 0xfffffff801017810 */ /* 0x001fe20007ffe0ff */
[----:B------:R-:W-:Y:S01]  /*0070*/  IMAD.U32 R6, RZ, RZ, UR4 ;  /* 0x00000004ff067e24 */ /* 0x000fe2000f8e00ff */
[----:B------:R-:W-:Y:S01]  /*0080*/  MOV R7, UR5 ;  /* 0x0000000500077c02 */ /* 0x000fe20008000f00 */
[----:B------:R-:W0:Y:S08]  /*0090*/  LDC R37, c[0x0][0x2ec] ;  /* 0x0000bb00ff257b82 */ /* 0x000e300000000800 */
[----:B------:R-:W2:Y:S01]  /*00a0*/  @P0 LDG.E.64 R2, desc[UR6][R6.64] ;  /* 0x0000000606020981 */ /* 0x000ea2000c1e1b00 */
[----:B------:R-:W3:Y:S01]  /*00b0*/  @P0 LDC R11, c[0x0][0x2f0] ;  /* 0x0000bc00ff0b0b82 */ /* 0x000ee20000000800 */
[----:B-1----:R-:W-:Y:S01]  /*00c0*/  @P0 IMAD.MOV.U32 R4, RZ, RZ, R36 ;  /* 0x000000ffff040224 */ /* 0x002fe200078e0024 */
[----:B------:R-:W1:Y:S06]  /*00d0*/  S2R R0, SR_TID.X ;  /* 0x0000000000007919 */ /* 0x000e6c0000002100 */
[----:B------:R-:W1:Y:S01]  /*00e0*/  S2UR UR8, SR_CTAID.X ;  /* 0x00000000000879c3 */ /* 0x000e620000002500 */
[----:B0-----:R-:W-:-:S07]  /*00f0*/  @P0 MOV R5, R37 ;  /* 0x0000002500050202 */ /* 0x001fce0000000f00 */
[----:B------:R-:W1:Y:S01]  /*0100*/  LDC R9, c[0x0][RZ] ;  /* 0x00000000ff097b82 */ /* 0x000e620000000800 */
[----:B------:R-:W3:Y:S07]  /*0110*/  @P0 LDG.E.64 R4, desc[UR6][R4.64] ;  /* 0x0000000604040981 */ /* 0x000eee000c1e1b00 */
[----:B------:R-:W0:Y:S01]  /*0120*/  LDC R14, c[0x0][0x218] ;  /* 0x00008600ff0e7b82 */ /* 0x000e220000000800 */
[----:B------:R-:W-:Y:S01]  /*0130*/  BSSY B0, `(.L_x_5522) ;  /* 0x000005a000007945 */ /* 0x000fe20003800000 */
[----:B--2---:R-:W-:Y:S01]  /*0140*/  @P0 R2UR UR4, R2 ;  /* 0x00000000020402ca */ /* 0x004fe200000e0000 */
[----:B-1----:R-:W-:Y:S01]  /*0150*/  IMAD R2, R9, UR8, R0 ;  /* 0x0000000809027c24 */ /* 0x002fe2000f8e0200 */
[----:B------:R-:W-:-:S03]  /*0160*/  @P0 R2UR UR5, R3 ;  /* 0x00000000030502ca */ /* 0x000fc600000e0000 */
[----:B------:R-:W-:Y:S01]  /*0170*/  IMAD.WIDE.U32 R8, R2, -0x326172a9, RZ ;  /* 0xcd9e8d5702087825 */ /* 0x000fe200078e00ff */
[----:B---3--:R-:W-:-:S05]  /*0180*/  @P0 IADD3 R36, P1, R4, R11, RZ ;  /* 0x0000000b04240210 */ /* 0x008fca0007f3e0ff */
[----:B------:R-:W-:-:S05]  /*0190*/  @P0 IMAD.X R37, RZ, RZ, R5, P1 ;  /* 0x000000ffff250224 */ /* 0x000fca00008e0605 */
        /* <DEDUP_REMOVED lines=33> */
[----:B------:R-:W-:Y:S01]  /*03b0*/  IMAD.WIDE.U32 R12, R12, -0x326172a9, RZ ;  /* 0xcd9e8d570c0c7825 */ /* 0x000fe200078e00ff */
[----:B------:R-:W-:Y:S01]  /*03c0*/  UIADD3 UR24, UR4, 0x1715609d, URZ ;  /* 0x1715609d04187890 */ /* 0x000fe2000fffe03f */
[----:B------:R-:W-:Y:S02]  /*03d0*/  LOP3.LUT R5, R0, 0x7f, RZ, 0xc0, !PT ;  /* 0x0000007f00057812 */ /* 0x000fe400078ec0ff */
[----:B------:R-:W-:Y:S02]  /*03e0*/  IMAD.WIDE.U32 R48, R48, -0x326172a9, RZ ;  /* 0xcd9e8d5730307825 */ /* 0x000fe400078e00ff */
[----:B------:R-:W-:-:S03]  /*03f0*/  MOV R55, R5 ;  /* 0x0000000500377202 */ /* 0x000fc60000000f00 */
[----:B------:R-:W-:Y:S02]  /*0400*/  LOP3.LUT R50, R49, UR26, R12, 0x96, !PT ;  /* 0x0000001a31327c12 */ /* 0x000fe4000f8e960c */
[----:B0-----:R-:W-:Y:S02]  /*0410*/  SHF.R.S32.HI R49, RZ, 0x1f, R14 ;  /* 0x0000001fff317819 */ /* 0x001fe4000001140e */
[----:B------:R-:W-:Y:S02]  /*0420*/  LOP3.LUT R38, R13, UR24, R8, 0x96, !PT ;  /* 0x000000180d267c12 */ /* 0x000fe4000f8e9608 */
[----:B------:R-:W-:Y:S02]  /*0430*/  LEA.HI R49, R49, R14, RZ, 0x3 ;  /* 0x0000000e31317211 */ /* 0x000fe400078f18ff */
[----:B------:R-:W-:Y:S01]  /*0440*/  LOP3.LUT R6, R55, 0x7f, RZ, 0x3c, !PT ;  /* 0x0000007f37067812 */ /* 0x000fe200078e3cff */
[----:B------:R-:W-:Y:S01]  /*0450*/  UIADD3 UR27, UR5, 0x646e171e, URZ ;  /* 0x646e171e051b7890 */ /* 0x000fe2000fffe03f */
[----:B------:R-:W-:-:S02]  /*0460*/  IMAD.WIDE.U32 R38, R38, -0x2daee0ad, RZ ;  /* 0xd2511f5326267825 */ /* 0x000fc400078e00ff */
[----:B------:R-:W-:Y:S01]  /*0470*/  LEA.HI.SX32 R6, R49, R6, 0x1d ;  /* 0x0000000631067211 */ /* 0x000fe200078feaff */
[----:B------:R-:W-:Y:S01]  /*0480*/  UIADD3 UR29, UR5, 0x1fd5c5a3, URZ ;  /* 0x1fd5c5a3051d7890 */ /* 0x000fe2000fffe03f */
[----:B------:R-:W-:Y:S01]  /*0490*/  IMAD.WIDE.U32 R50, R50, -0x2daee0ad, RZ ;  /* 0xd2511f5332327825 */ /* 0x000fe200078e00ff */
[----:B------:R-:W-:Y:S02]  /*04a0*/  LOP3.LUT R8, R39, UR27, R10, 0x96, !PT ;  /* 0x0000001b27087c12 */ /* 0x000fe4000f8e960a */
[----:B------:R-:W-:Y:S01]  /*04b0*/  LOP3.LUT P0, RZ, R6, 0xffffff80, RZ, 0xc0, !PT ;  /* 0xffffff8006ff7812 */ /* 0x000fe2000780c0ff */
[----:B------:R-:W-:Y:S01]  /*04c0*/  UIADD3 UR28, UR4, 0x5384540f, URZ ;  /* 0x5384540f041c7890 */ /* 0x000fe2000fffe03f */
[----:B------:R-:W-:Y:S01]  /*04d0*/  LOP3.LUT R38, R51, UR29, R38, 0x96, !PT ;  /* 0x0000001d33267c12 */ /* 0x000fe2000f8e9626 */
[----:B------:R-:W-:Y:S01]  /*04e0*/  IMAD.WIDE.U32 R8, R8, -0x326172a9, RZ ;  /* 0xcd9e8d5708087825 */ /* 0x000fe200078e00ff */
[----:B------:R-:W-:Y:S01]  /*04f0*/  UIADD3 UR30, UR4, -0xe443238, URZ ;  /* 0xf1bbcdc8041e7890 */ /* 0x000fe2000fffe03f */
[----:B------:R-:W-:-:S02]  /*0500*/  ISETP.GE.U32.AND P6, PT, R6, 0x100, PT ;  /* 0x000001000600780c */ /* 0x000fc40003fc6070 */
[----:B------:R-:W-:Y:S01]  /*0510*/  IMAD.HI.U32 R37, R38, -0x326172a9, RZ ;  /* 0xcd9e8d5726257827 */ /* 0x000fe200078e00ff */
[----:B------:R-:W-:Y:S01]  /*0520*/  LOP3.LUT R48, R9, UR28, R48, 0x96, !PT ;  /* 0x0000001c09307c12 */ /* 0x000fe2000f8e9630 */
[----:B------:R-:W-:Y:S01]  /*0530*/  UIADD3 UR31, UR5, -0x24c28bd8, URZ ;  /* 0xdb3d7428051f7890 */ /* 0x000fe2000fffe03f */
[C---:B------:R-:W-:Y:S01]  /*0540*/  ISETP.GE.U32.AND P5, PT, R6.reuse, 0x180, PT ;  /* 0x000001800600780c */ /* 0x040fe20003fa6070 */
[----:B------:R-:W-:Y:S01]  /*0550*/  UIADD3 UR32, UR4, -0x700cb87f, URZ ;  /* 0x8ff3478104207890 */ /* 0x000fe2000fffe03f */
[C---:B------:R-:W-:Y:S01]  /*0560*/  ISETP.GE.U32.AND P4, PT, R6.reuse, 0x200, PT ;  /* 0x000002000600780c */ /* 0x040fe20003f86070 */
[----:B------:R-:W-:Y:S01]  /*0570*/  UIADD3 UR33, UR5, -0x695add53, URZ ;  /* 0x96a522ad05217890 */ /* 0x000fe2000fffe03f */
[----:B------:R-:W-:Y:S02]  /*0580*/  ISETP.GE.U32.AND P3, PT, R6, 0x280, PT ;  /* 0x000002800600780c */ /* 0x000fe40003f66070 */
        /* <DEDUP_REMOVED lines=20> */
.L_x_5523:
[----:B------:R-:W-:Y:S05]  /*06d0*/  BSYNC B0 ;  /* 0x0000000000007941 */ /* 0x000fea0003800000 */
.L_x_5522:
        /* <DEDUP_REMOVED lines=14> */
.L_x_5525:
[----:B------:R-:W-:Y:S05]  /*07c0*/  BSYNC B0 ;  /* 0x0000000000007941 */ /* 0x000fea0003800000 */
.L_x_5524:
        /* <DEDUP_REMOVED lines=14> */
.L_x_5527:
[----:B------:R-:W-:Y:S05]  /*08b0*/  BSYNC B0 ;  /* 0x0000000000007941 */ /* 0x000fea0003800000 */
.L_x_5526:
        /* <DEDUP_REMOVED lines=14> */
.L_x_5529:
[----:B------:R-:W-:Y:S05]  /*09a0*/  BSYNC B0 ;  /* 0x0000000000007941 */ /* 0x000fea0003800000 */
.L_x_5528:
        /* <DEDUP_REMOVED lines=13> */
.L_x_5531:
[----:B------:R-:W-:Y:S05]  /*0a80*/  BSYNC B0 ;  /* 0x0000000000007941 */ /* 0x000fea0003800000 */
.L_x_5530:
[----:B------:R-:W-:Y:S01]  /*0a90*/  ULDC UR8, c[0x0][0x214] ;  /* 0x0000850000087ab9 */ /* 0x000fe20000000800 */
[----:B------:R-:W-:Y:S02]  /*0aa0*/  LOP3.LUT R57, R57, UR31, R50, 0x96, !PT ;  /* 0x0000001f39397c12 */ /* 0x000fe4000f8e9632 */
[----:B------:R-:W-:-:S13]  /*0ab0*/  ISETP.GE.AND P1, PT, R7, UR8, PT ;  /* 0x0000000807007c0c */ /* 0x000fda000bf26270 */
[----:B------:R-:W-:Y:S05]  /*0ac0*/  @P1 EXIT ;  /* 0x000000000000194d */ /* 0x000fea0003800000 */
[----:B------:R-:W-:Y:S01]  /*0ad0*/  SHF.R.S32.HI R49, RZ, 0x3, R49 ;  /* 0x00000003ff317819 */ /* 0x000fe20000011431 */
[--C-:B-----5:R-:W-:Y:S01]  /*0ae0*/  HADD2.F32 R119, -RZ, R16.reuse.H0_H0 ;  /* 0x20000010ff777230 */ /* 0x120fe20000004100 */
[----:B------:R-:W-:Y:S01]  /*0af0*/  HFMA2.MMA R91, -RZ, RZ, 0, 5.9604644775390625e-08 ;  /* 0x00000001ff5b7435 */ /* 0x000fe200000001ff */
[----:B------:R-:W-:Y:S01]  /*0b00*/  HADD2.F32 R117, -RZ, R16.H1_H1 ;  /* 0x30000010ff757230 */ /* 0x000fe20000004100 */
[----:B------:R-:W-:Y:S01]  /*0b10*/  LOP3.LUT R16, R49, 0x7f, RZ, 0xc0, !PT ;  /* 0x0000007f31107812 */ /* 0x000fe200078ec0ff */
[--C-:B------:R-:W-:Y:S01]  /*0b20*/  HADD2.F32 R114, -RZ, R17.reuse.H0_H0 ;  /* 0x20000011ff727230 */ /* 0x100fe20000004100 */
[----:B------:R-:W-:Y:S01]  /*0b30*/  SHF.R.U32.HI R49, RZ, 0x2, R49 ;  /* 0x00000002ff317819 */ /* 0x000fe20000011631 */
[----:B------:R-:W-:Y:S01]  /*0b40*/  HADD2.F32 R112, -RZ, R17.H1_H1 ;  /* 0x30000011ff707230 */ /* 0x000fe20000004100 */
[C---:B------:R-:W-:Y:S01]  /*0b50*/  LOP3.LUT R17, R0.reuse, 0x60, RZ, 0xc0, !PT ;  /* 0x0000006000117812 */ /* 0x040fe200078ec0ff */
[--C-:B------:R-:W-:Y:S01]  /*0b60*/  HADD2.F32 R110, -RZ, R18.reuse.H0_H0 ;  /* 0x20000012ff6e7230 */ /* 0x100fe20000004100 */
[----:B------:R-:W-:Y:S01]  /*0b70*/  ULDC.U8 UR8, c[0x0][0x2a0] ;  /* 0x0000a80000087ab9 */ /* 0x000fe20000000000 */
        /* <DEDUP_REMOVED lines=12> */
[----:B------:R0:W-:Y:S01]  /*0c40*/  STL [R1+0x4], R50 ;  /* 0x0000043201007387 */ /* 0x0001e20000100800 */
[--C-:B------:R-:W-:Y:S01]  /*0c50*/  HADD2.F32 R130, -RZ, R21.reuse.H0_H0 ;  /* 0x20000015ff827230 */ /* 0x100fe20000004100 */
[----:B------:R-:W-:Y:S01]  /*0c60*/  UISETP.NE.AND UP0, UPT, UR8, URZ, UPT ;  /* 0x0000003f0800728c */ /* 0x000fe2000bf05270 */
[----:B------:R-:W-:Y:S01]  /*0c70*/  IMAD.IADD R17, R17, 0x1, R18 ;  /* 0x0000000111117824 */ /* 0x000fe200078e0212 */
[----:B------:R0:W-:Y:S01]  /*0c80*/  STL [R1], R44 ;  /* 0x0000002c01007387 */ /* 0x0001e20000100800 */
[----:B------:R-:W-:Y:S01]  /*0c90*/  HADD2.F32 R128, -RZ, R21.H1_H1 ;  /* 0x30000015ff807230 */ /* 0x000fe20000004100 */
[----:B------:R-:W-:Y:S01]  /*0ca0*/  VIMNMX R21, R16, 0x20, PT ;  /* 0x0000002010157848 */ /* 0x000fe20003fe0100 */
[--C-:B------:R-:W-:Y:S01]  /*0cb0*/  HADD2.F32 R131, -RZ, R25.reuse.H0_H0 ;  /* 0x20000019ff837230 */ /* 0x100fe20000004100 */
[----:B------:R-:W-:Y:S01]  /*0cc0*/  SHF.L.U32 R19, R17, 0x3, RZ ;  /* 0x0000000311137819 */ /* 0x000fe200000006ff */
[----:B------:R-:W-:Y:S01]  /*0cd0*/  HADD2.F32 R129, -RZ, R25.H1_H1 ;  /* 0x30000019ff817230 */ /* 0x000fe20000004100 */
[----:B------:R-:W-:Y:S01]  /*0ce0*/  ULDC UR10, c[0x0][0x294] ;  /* 0x0000a500000a7ab9 */ /* 0x000fe20000000800 */
[--C-:B------:R-:W-:Y:S01]  /*0cf0*/  HADD2.F32 R134, -RZ, R20.reuse.H0_H0 ;  /* 0x20000014ff867230 */ /* 0x100fe20000004100 */
[----:B------:R-:W-:Y:S01]  /*0d00*/  I2FP.F32.U32 R19, R19 ;  /* 0x0000001300137245 */ /* 0x000fe20000201000 */
[----:B------:R-:W-:Y:S01]  /*0d10*/  HADD2.F32 R132, -RZ, R20.H1_H1 ;  /* 0x30000014ff847230 */ /* 0x000fe20000004100 */
[----:B------:R-:W-:Y:S01]  /*0d20*/  ULDC UR11, c[0x0][0x290] ;  /* 0x0000a400000b7ab9 */ /* 0x000fe20000000800 */
[--C-:B------:R-:W-:Y:S01]  /*0d30*/  HADD2.F32 R126, -RZ, R22.reuse.H0_H0 ;  /* 0x20000016ff7e7230 */ /* 0x100fe20000004100 */
[----:B------:R-:W-:Y:S01]  /*0d40*/  ULDC.64 UR12, c[0x0][0x298] ;  /* 0x0000a600000c7ab9 */ /* 0x000fe20000000a00 */
[----:B------:R-:W-:Y:S01]  /*0d50*/  HADD2.F32 R124, -RZ, R22.H1_H1 ;  /* 0x30000016ff7c7230 */ /* 0x000fe20000004100 */
[----:B------:R-:W1:Y:S01]  /*0d60*/  MUFU.RCP R19, R19 ;  /* 0x0000001300137308 */ /* 0x000e620000001000 */
[--C-:B------:R-:W-:Y:S01]  /*0d70*/  HADD2.F32 R122, -RZ, R23.reuse.H0_H0 ;  /* 0x20000017ff7a7230 */ /* 0x100fe20000004100 */
[----:B------:R-:W-:Y:S01]  /*0d80*/  ULDC.64 UR8, c[0x0][0x230] ;  /* 0x00008c0000087ab9 */ /* 0x000fe20000000a00 */
[----:B------:R-:W-:Y:S01]  /*0d90*/  HADD2.F32 R120, -RZ, R23.H1_H1 ;  /* 0x30000017ff787230 */ /* 0x000fe20000004100 */
[----:B------:R-:W-:Y:S01]  /*0da0*/  ULDC.64 UR14, c[0x0][0x210] ;  /* 0x00008400000e7ab9 */ /* 0x000fe20000000a00 */
[----:B------:R-:W-:-:S02]  /*0db0*/  IMAD R23, R48, -0x2daee0ad, RZ ;  /* 0xd2511f5330177824 */ /* 0x000fc400078e02ff */
[----:B------:R-:W-:Y:S02]  /*0dc0*/  IMAD R25, R38, -0x326172a9, RZ ;  /* 0xcd9e8d5726197824 */ /* 0x000fe400078e02ff */
[----:B------:R-:W-:-:S04]  /*0dd0*/  IMAD.HI.U32 R22, R57, -0x326172a9, RZ ;  /* 0xcd9e8d5739167827 */ /* 0x000fc800078e00ff */
[----:B------:R-:W-:Y:S01]  /*0de0*/  IMAD.HI.U32 R20, R37, -0x2daee0ad, RZ ;  /* 0xd2511f5325147827 */ /* 0x000fe200078e00ff */
[----:B------:R-:W-:-:S03]  /*0df0*/  LOP3.LUT R16, R22, UR32, R25, 0x96, !PT ;  /* 0x0000002016107c12 */ /* 0x000fc6000f8e9619 */
[----:B------:R-:W-:Y:S01]  /*0e00*/  IMAD.IADD R116, R18, 0x1, R21 ;  /* 0x0000000112747824 */ /* 0x000fe200078e0215 */
[----:B------:R-:W-:Y:S01]  /*0e10*/  LOP3.LUT R17, R20, UR33, R23, 0x96, !PT ;  /* 0x0000002114117c12 */ /* 0x000fe2000f8e9617 */
[--C-:B------:R-:W-:Y:S01]  /*0e20*/  HADD2.F32 R118, -RZ, R100.reuse.H0_H0 ;  /* 0x20000064ff767230 */ /* 0x100fe20000004100 */
[----:B------:R-:W-:Y:S01]  /*0e30*/  LOP3.LUT R18, R36, 0x3, RZ, 0xc0, !PT ;  /* 0x0000000324127812 */ /* 0x000fe200078ec0ff */
        /* <DEDUP_REMOVED lines=56> */
[----:B------:R-:W-:Y:S02]  /*11c0*/  HADD2.F32 R103, -RZ, R103.H1_H1 ;  /* 0x30000067ff677230 */ /* 0x000fe40000004100 */
[----:B------:R-:W-:Y:S02]  /*11d0*/  HADD2.F32 R11, -RZ, R11.H1_H1 ;  /* 0x3000000bff0b7230 */ /* 0x000fe40000004100 */
[----:B------:R-:W-:-:S02]  /*11e0*/  HADD2.F32 R15, -RZ, R15.H1_H1 ;  /* 0x3000000fff0f7230 */ /* 0x000fc40000004100 */
[----:B------:R-:W-:Y:S02]  /*11f0*/  IMAD R20, R57, -0x326172a9, RZ ;  /* 0xcd9e8d5739147824 */ /* 0x000fe400078e02ff */
[----:B------:R-:W-:Y:S02]  /*1200*/  IMAD R21, R37, -0x2daee0ad, RZ ;  /* 0xd2511f5325157824 */ /* 0x000fe400078e02ff */
[----:B01----:R-:W-:-:S07]  /*1210*/  IMAD.MOV.U32 R22, RZ, RZ, RZ ;  /* 0x000000ffff167224 */ /* 0x003fce00078e00ff */
.L_x_5961:
[----:B0-----:R-:W0:Y:S08]  /*1220*/  LDC.64 R94, c[0x0][0x280] ;  /* 0x0000a000ff5e7b82 */ /* 0x001e300000000a00 */
[----:B-1234-:R-:W1:Y:S08]  /*1230*/  LDC.64 R48, c[0x0][0x288] ;  /* 0x0000a200ff307b82 */ /* 0x01ee700000000a00 */
[----:B------:R-:W2:Y:S01]  /*1240*/  LDC R88, c[0x0][0x218] ;  /* 0x00008600ff587b82 */ /* 0x000ea20000000800 */
[----:B0-----:R-:W-:-:S06]  /*1250*/  IMAD.WIDE R94, R7, 0x4, R94 ;  /* 0x00000004075e7825 */ /* 0x001fcc00078e025e */
[----:B------:R-:W3:Y:S01]  /*1260*/  LDG.E R94, desc[UR6][R94.64] ;  /* 0x000000065e5e7981 */ /* 0x000ee2000c1e1900 */
[----:B-1----:R-:W-:-:S05]  /*1270*/  IMAD.WIDE R48, R7, 0x4, R48 ;  /* 0x0000000407307825 */ /* 0x002fca00078e0230 */
[----:B------:R0:W5:Y:S01]  /*1280*/  LDG.E R87, desc[UR6][R48.64] ;  /* 0x0000000630577981 */ /* 0x000162000c1e1900 */
[----:B------:R-:W-:Y:S01]  /*1290*/  BSSY B0, `(.L_x_5532) ;  /* 0x0000330000007945 */ /* 0x000fe20003800000 */
[----:B------:R-:W-:Y:S01]  /*12a0*/  MOV R93, RZ ;  /* 0x000000ff005d7202 */ /* 0x000fe20000000f00 */
        /* <DEDUP_REMOVED lines=27> */
[----:B------:R-:W-:Y:S02]  /*1460*/  IMAD.MOV.U32 R27, RZ, RZ, R18 ;  /* 0x000000ffff1b7224 */ /* 0x000fe400078e0012 */
[----:B-----5:R-:W-:Y:S01]  /*1470*/  HADD2.F32 R23, -RZ, R44.H0_H0 ;  /* 0x2000002cff177230 */ /* 0x020fe20000004100 */
[----:B------:R-:W-:Y:S06]  /*1480*/  BRA `(.L_x_5536) ;  /* 0x0000000400587947 */ /* 0x000fec0003800000 */
.L_x_5535:
        /* <DEDUP_REMOVED lines=12> */
.L_x_5538:
[----:B------:R-:W-:-:S07]  /*1550*/  MOV R23, R20 ;  /* 0x0000001400177202 */ /* 0x000fce0000000f00 */
.L_x_5539:
[----:B------:R-:W-:Y:S05]  /*1560*/  BSYNC B2 ;  /* 0x0000000000027941 */ /* 0x000fea0003800000 */
.L_x_5537:
        /* <DEDUP_REMOVED lines=16> */
.L_x_5543:
[----:B------:R-:W-:Y:S05]  /*1670*/  BSYNC B3 ;  /* 0x0000000000037941 */ /* 0x000fea0003800000 */
.L_x_5542:
        /* <DEDUP_REMOVED lines=41> */
[----:B------:R-:W-:Y:S02]  /*1910*/  LOP3.LUT R17, R25, UR33, R48, 0x96, !PT ;  /* 0x0000002119117c12 */ /* 0x000fe4000f8e9630 */
[----:B------:R-:W-:-:S07]  /*1920*/  MOV R21, R24 ;  /* 0x0000001800157202 */ /* 0x000fce0000000f00 */
.L_x_5541:
[----:B------:R-:W-:Y:S05]  /*1930*/  BSYNC B2 ;  /* 0x0000000000027941 */ /* 0x000fea0003800000 */
.L_x_5540:
[----:B------:R-:W-:Y:S01]  /*1940*/  HFMA2.MMA R25, -RZ, RZ, 0.1171875, 0 ;  /* 0x2f800000ff197435 */ /* 0x000fe200000001ff */
[----:B------:R-:W-:Y:S01]  /*1950*/  I2FP.F32.U32 R18, R23 ;  /* 0x0000001700127245 */ /* 0x000fe20000201000 */
[----:B-----5:R-:W-:-:S05]  /*1960*/  HADD2.F32 R23, -RZ, R40.H0_H0 ;  /* 0x20000028ff177230 */ /* 0x020fca0000004100 */
[----:B------:R-:W-:-:S03]  /*1970*/  FMUL.FTZ R23, R23, UR13 ;  /* 0x0000000d17177c20 */ /* 0x000fc60008410000 */
[----:B------:R-:W-:Y:S01]  /*1980*/  FFMA.FTZ R18, R18, R25, 1.1641532182693481445e-10 ;  /* 0x2f00000012127423 */ /* 0x000fe20000010019 */
[----:B------:R-:W-:-:S04]  /*1990*/  FMUL.FTZ R23, R23, UR12 ;  /* 0x0000000c17177c20 */ /* 0x000fc80008410000 */
[----:B------:R-:W-:Y:S01]  /*19a0*/  FSETP.GTU.FTZ.AND P4, PT, R18, UR10, PT ;  /* 0x0000000a12007c0b */ /* 0x000fe2000bf9c000 */
[----:B------:R-:W-:-:S03]  /*19b0*/  @P2 HADD2.F32 R18, -RZ, R44.H0_H0 ;  /* 0x2000002cff122230 */ /* 0x000fc60000004100 */
[----:B------:R-:W-:Y:S02]  /*19c0*/  FSEL R23, R23, RZ, !P4 ;  /* 0x000000ff17177208 */ /* 0x000fe40006000000 */
[----:B------:R-:W-:-:S03]  /*19d0*/  SEL R24, RZ, 0x1, P4 ;  /* 0x00000001ff187807 */ /* 0x000fc60002000000 */
[----:B------:R-:W-:-:S07]  /*19e0*/  @P2 FADD.FTZ R23, R18, R23 ;  /* 0x0000001712172221 */ /* 0x000fce0000010000 */
.L_x_5536:
[----:B------:R-:W-:Y:S05]  /*19f0*/  BSYNC B1 ;  /* 0x0000000000017941 */ /* 0x000fea0003800000 */
.L_x_5534:
[----:B------:R-:W-:Y:S04]  /*1a00*/  BSSY B1, `(.L_x_5544) ;  /* 0x000005e000017945 */ /* 0x000fe80003800000 */
[----:B------:R-:W-:Y:S05]  /*1a10*/  @P3 BRA `(.L_x_5545) ;  /* 0x0000000000183947 */ /* 0x000fea0003800000 */
[----:B------:R-:W-:Y:S01]  /*1a20*/  IMAD.MOV.U32 R25, RZ, RZ, RZ ;  /* 0x000000ffff197224 */ /* 0x000fe200078e00ff */
[----:B------:R-:W-:Y:S01]  /*1a30*/  MOV R29, R27 ;  /* 0x0000001b001d7202 */ /* 0x000fe20000000f00 */
[----:B------:R-:W-:Y:S06]  /*1a40*/  @!P2 BRA `(.L_x_5546) ;  /* 0x000000040064a947 */ /* 0x000fec0003800000 */
[----:B------:R-:W-:Y:S02]  /*1a50*/  IMAD.MOV.U32 R29, RZ, RZ, R27 ;  /* 0x000000ffff1d7224 */ /* 0x000fe400078e001b */
[----:B-----5:R-:W-:Y:S01]  /*1a60*/  HADD2.F32 R25, -RZ, R44.H1_H1 ;  /* 0x3000002cff197230 */ /* 0x020fe20000004100 */
[----:B------:R-:W-:Y:S06]  /*1a70*/  BRA `(.L_x_5546) ;  /* 0x0000000400587947 */ /* 0x000fec0003800000 */
.L_x_5545:
        /* <DEDUP_REMOVED lines=12> */
.L_x_5548:
[----:B------:R-:W-:-:S07]  /*1b40*/  MOV R18, R20 ;  /* 0x0000001400127202 */ /* 0x000fce0000000f00 */
.L_x_5549:
[----:B------:R-:W-:Y:S05]  /*1b50*/  BSYNC B2 ;  /* 0x0000000000027941 */ /* 0x000fea0003800000 */
.L_x_5547:
        /* <DEDUP_REMOVED lines=16> */
.L_x_5553:
[----:B------:R-:W-:Y:S05]  /*1c60*/  BSYNC B3 ;  /* 0x0000000000037941 */ /* 0x000fea0003800000 */
.L_x_5552:
        /* <DEDUP_REMOVED lines=43> */
.L_x_5551:
[----:B------:R-:W-:Y:S05]  /*1f20*/  BSYNC B2 ;  /* 0x0000000000027941 */ /* 0x000fea0003800000 */
.L_x_5550:
[----:B------:R-:W-:Y:S01]  /*1f30*/  HFMA2.MMA R27, -RZ, RZ, 0.1171875, 0 ;  /* 0x2f800000ff1b7435 */ /* 0x000fe200000001ff */
[----:B------:R-:W-:Y:S01]  /*1f40*/  I2FP.F32.U32 R18, R18 ;  /* 0x0000001200127245 */ /* 0x000fe20000201000 */
[----:B-----5:R-:W-:-:S05]  /*1f50*/  HADD2.F32 R25, -RZ, R40.H1_H1 ;  /* 0x30000028ff197230 */ /* 0x020fca0000004100 */
[----:B------:R-:W-:-:S03]  /*1f60*/  FMUL.FTZ R25, R25, UR13 ;  /* 0x0000000d19197c20 */ /* 0x000fc60008410000 */
[----:B------:R-:W-:Y:S01]  /*1f70*/  FFMA.FTZ R18, R18, R27, 1.1641532182693481445e-10 ;  /* 0x2f00000012127423 */ /* 0x000fe2000001001b */
[----:B------:R-:W-:-:S04]  /*1f80*/  FMUL.FTZ R25, R25, UR12 ;  /* 0x0000000c19197c20 */ /* 0x000fc80008410000 */
[----:B------:R-:W-:Y:S01]  /*1f90*/  FSETP.GTU.FTZ.AND P4, PT, R18, UR10, PT ;  /* 0x0000000a12007c0b */ /* 0x000fe2000bf9c000 */
[----:B------:R-:W-:-:S03]  /*1fa0*/  @P2 HADD2.F32 R18, -RZ, R44.H1_H1 ;  /* 0x3000002cff122230 */ /* 0x000fc60000004100 */
[----:B------:R-:W-:Y:S02]  /*1fb0*/  FSEL R25, R25, RZ, !P4 ;  /* 0x000000ff19197208 */ /* 0x000fe40006000000 */
[----:B------:R-:W-:-:S03]  /*1fc0*/  SEL R26, RZ, 0x1, P4 ;  /* 0x00000001ff1a7807 */ /* 0x000fc60002000000 */
[----:B------:R-:W-:-:S07]  /*1fd0*/  @P2 FADD.FTZ R25, R18, R25 ;  /* 0x0000001912192221 */ /* 0x000fce0000010000 */
.L_x_5546:
[----:B------:R-:W-:Y:S05]  /*1fe0*/  BSYNC B1 ;  /* 0x0000000000017941 */ /* 0x000fea0003800000 */
.L_x_5544:
[----:B------:R-:W-:Y:S04]  /*1ff0*/  BSSY B1, `(.L_x_5554) ;  /* 0x000005e000017945 */ /* 0x000fe80003800000 */
[----:B------:R-:W-:Y:S05]  /*2000*/  @P3 BRA `(.L_x_5555) ;  /* 0x0000000000183947 */ /* 0x000fea0003800000 */
[----:B------:R-:W-:Y:S01]  /*2010*/  IMAD.MOV.U32 R27, RZ, RZ, RZ ;  /* 0x000000ffff1b7224 */ /* 0x000fe200078e00ff */
[----:B------:R-:W-:Y:S01]  /*2020*/  MOV R31, R29 ;  /* 0x0000001d001f7202 */ /* 0x000fe20000000f00 */
[----:B------:R-:W-:Y:S06]  /*2030*/  @!P2 BRA `(.L_x_5556) ;  /* 0x000000040064a947 */ /* 0x000fec0003800000 */
[----:B------:R-:W-:Y:S02]  /*2040*/  IMAD.MOV.U32 R31, RZ, RZ, R29 ;  /* 0x000000ffff1f7224 */ /* 0x000fe400078e001d */
[----:B-----5:R-:W-:Y:S01]  /*2050*/  HADD2.F32 R27, -RZ, R45.H0_H0 ;  /* 0x2000002dff1b7230 */ /* 0x020fe20000004100 */
[----:B------:R-:W-:Y:S06]  /*2060*/  BRA `(.L_x_5556) ;  /* 0x0000000400587947 */ /* 0x000fec0003800000 */
.L_x_5555:
        /* <DEDUP_REMOVED lines=12> */
.L_x_5558:
[----:B------:R-:W-:-:S07]  /*2130*/  MOV R18, R20 ;  /* 0x0000001400127202 */ /* 0x000fce0000000f00 */
.L_x_5559:
[----:B------:R-:W-:Y:S05]  /*2140*/  BSYNC B2 ;  /* 0x0000000000027941 */ /* 0x000fea0003800000 */
.L_x_5557:
        /* <DEDUP_REMOVED lines=16> */
.L_x_5563:
[----:B------:R-:W-:Y:S05]  /*2250*/  BSYNC B3 ;  /* 0x0000000000037941 */ /* 0x000fea0003800000 */
.L_x_5562:
        /* <DEDUP_REMOVED lines=43> */
.L_x_5561:
[----:B------:R-:W-:Y:S05]  /*2510*/  BSYNC B2 ;  /* 0x0000000000027941 */ /* 0x000fea0003800000 */
.L_x_5560:
        /* <DEDUP_REMOVED lines=11> */
.L_x_5556:
[----:B------:R-:W-:Y:S05]  /*25d0*/  BSYNC B1 ;  /* 0x0000000000017941 */ /* 0x000fea0003800000 */
.L_x_5554:
        /* <DEDUP_REMOVED lines=8> */
.L_x_5565:
        /* <DEDUP_REMOVED lines=12> */
.L_x_5568:
[----:B------:R-:W-:-:S07]  /*2720*/  MOV R18, R20 ;  /* 0x0000001400127202 */ /* 0x000fce0000000f00 */
.L_x_5569:
[----:B------:R-:W-:Y:S05]  /*2730*/  BSYNC B2 ;  /* 0x0000000000027941 */ /* 0x000fea0003800000 */
.L_x_5567:
        /* <DEDUP_REMOVED lines=16> */
.L_x_5573:
[----:B------:R-:W-:Y:S05]  /*2840*/  BSYNC B3 ;  /* 0x0000000000037941 */ /* 0x000fea0003800000 */
.L_x_5572:
        /* <DEDUP_REMOVED lines=43> */
.L_x_5571:
[----:B------:R-:W-:Y:S05]  /*2b00*/  BSYNC B2 ;  /* 0x0000000000027941 */ /* 0x000fea0003800000 */
.L_x_5570:
        /* <DEDUP_REMOVED lines=11> */
.L_x_5566:
[----:B------:R-:W-:Y:S05]  /*2bc0*/  BSYNC B1 ;  /* 0x0000000000017941 */ /* 0x000fea0003800000 */
.L_x_5564:
        /* <DEDUP_REMOVED lines=8> */
.L_x_5575:
        /* <DEDUP_REMOVED lines=12> */
.L_x_5578:
[----:B------:R-:W-:-:S07]  /*2d10*/  MOV R18, R20 ;  /* 0x0000001400127202 */ /* 0x000fce0000000f00 */
.L_x_5579:
[----:B------:R-:W-:Y:S05]  /*2d20*/  BSYNC B2 ;  /* 0x0000000000027941 */ /* 0x000fea0003800000 */
.L_x_5577:
        /* <DEDUP_REMOVED lines=16> */
.L_x_5583:
[----:B------:R-:W-:Y:S05]  /*2e30*/  BSYNC B3 ;  /* 0x0000000000037941 */ /* 0x000fea0003800000 */
.L_x_5582:
        /* <DEDUP_REMOVED lines=43> */
.L_x_5581:
[----:B------:R-:W-:Y:S05]  /*30f0*/  BSYNC B2 ;  /* 0x0000000000027941 */ /* 0x000fea0003800000 */
.L_x_5580:
        /* <DEDUP_REMOVED lines=11> */
.L_x_5576:
[----:B------:R-:W-:Y:S05]  /*31b0*/  BSYNC B1 ;  /* 0x0000000000017941 */ /* 0x000fea0003800000 */
.L_x_5574:
        /* <DEDUP_REMOVED lines=8> */
.L_x_5585:
        /* <DEDUP_REMOVED lines=12> */
.L_x_5588:
[----:B------:R-:W-:-:S07]  /*3300*/  MOV R18, R20 ;  /* 0x0000001400127202 */ /* 0x000fce0000000f00 */
.L_x_5589:
[----:B------:R-:W-:Y:S05]  /*3310*/  BSYNC B2 ;  /* 0x0000000000027941 */ /* 0x000fea0003800000 */
.L_x_5587:
        /* <DEDUP_REMOVED lines=16> */
.L_x_5593:
[----:B------:R-:W-:Y:S05]  /*3420*/  BSYNC B3 ;  /* 0x0000000000037941 */ /* 0x000fea0003800000 */
.L_x_5592:
        /* <DEDUP_REMOVED lines=43> */
.L_x_5591:
[----:B------:R-:W-:Y:S05]  /*36e0*/  BSYNC B2 ;  /* 0x0000000000027941 */ /* 0x000fea0003800000 */
.L_x_5590:
        /* <DEDUP_REMOVED lines=11> */
.L_x_5586:
[----:B------:R-:W-:Y:S05]  /*37a0*/  BSYNC B1 ;  /* 0x0000000000017941 */ /* 0x000fea0003800000 */
.L_x_5584:
        /* <DEDUP_REMOVED lines=8> */
.L_x_5595:
        /* <DEDUP_REMOVED lines=12> */
.L_x_5598:
[----:B------:R-:W-:-:S07]  /*38f0*/  MOV R18, R20 ;  /* 0x0000001400127202 */ /* 0x000fce0000000f00 */
.L_x_5599:
[----:B------:R-:W-:Y:S05]  /*3900*/  BSYNC B2 ;  /* 0x0000000000027941 */ /* 0x000fea0003800000 */
.L_x_5597:
        /* <DEDUP_REMOVED lines=16> */
.L_x_5603:
[----:B------:R-:W-:Y:S05]  /*3a10*/  BSYNC B3 ;  /* 0x0000000000037941 */ /* 0x000fea0003800000 */
.L_x_5602:
        /* <DEDUP_REMOVED lines=41> */
[----:B------:R-:W-:Y:S01]  /*3cb0*/  IMAD.MOV.U32 R48, RZ, RZ, RZ ;  /* 0x000000ffff307224 */ /* 0x000fe200078e00ff */
[----:B------:R-:W-:-:S07]  /*3cc0*/  MOV R21, R36 ;  /* 0x0000002400157202 */ /* 0x000fce0000000f00 */
.L_x_5601:
[----:B------:R-:W-:Y:S05]  /*3cd0*/  BSYNC B2 ;  /* 0x0000000000027941 */ /* 0x000fea0003800000 */
.L_x_5600:
        /* <DEDUP_REMOVED lines=11> */
.L_x_5596:
[----:B------:R-:W-:Y:S05]  /*3d90*/  BSYNC B1 ;  /* 0x0000000000017941 */ /* 0x000fea0003800000 */
.L_x_5594:
        /* <DEDUP_REMOVED lines=8> */
.L_x_5605:
        /* <DEDUP_REMOVED lines=12> */
.L_x_5608:
[----:B------:R-:W-:-:S07]  /*3ee0*/  MOV R37, R20 ;  /* 0x0000001400257202 */ /* 0x000fce0000000f00 */
.L_x_5609:
[----:B------:R-:W-:Y:S05]  /*3ef0*/  BSYNC B2 ;  /* 0x0000000000027941 */ /* 0x000fea0003800000 */
.L_x_5607:
        /* <DEDUP_REMOVED lines=16> */
.L_x_5613:
[----:B------:R-:W-:Y:S05]  /*4000*/  BSYNC B3 ;  /* 0x0000000000037941 */ /* 0x000fea0003800000 */
.L_x_5612:
        /* <DEDUP_REMOVED lines=43> */
.L_x_5611:
[----:B------:R-:W-:Y:S05]  /*42c0*/  BSYNC B2 ;  /* 0x0000000000027941 */ /* 0x000fea0003800000 */
.L_x_5610:
[----:B------:R-:W-:Y:S01]  /*42d0*/  HFMA2.MMA R48, -RZ, RZ, 0.1171875, 0 ;  /* 0x2f800000ff307435 */ /* 0x000fe200000001ff */
[----:B------:R-:W-:Y:S01]  /*42e0*/  I2FP.F32.U32 R37, R37 ;  /* 0x0000002500257245 */ /* 0x000fe20000201000 */
[----:B-----5:R-:W-:-:S05]  /*42f0*/  HADD2.F32 R38, -RZ, R43.H1_H1 ;  /* 0x3000002bff267230 */ /* 0x020fca0000004100 */
[----:B------:R-:W-:-:S03]  /*4300*/  FMUL.FTZ R38, R38, UR13 ;  /* 0x0000000d26267c20 */ /* 0x000fc60008410000 */
[----:B------:R-:W-:Y:S01]  /*4310*/  FFMA.FTZ R37, R37, R48, 1.1641532182693481445e-10 ;  /* 0x2f00000025257423 */ /* 0x000fe20000010030 */
[----:B------:R-:W-:-:S04]  /*4320*/  FMUL.FTZ R38, R38, UR12 ;  /* 0x0000000c26267c20 */ /* 0x000fc80008410000 */
[----:B------:R-:W-:-:S04]  /*4330*/  FSETP.GTU.FTZ.AND P3, PT, R37, UR10, PT ;  /* 0x0000000a25007c0b */ /* 0x000fc8000bf7c000 */
[----:B------:R-:W-:Y:S01]  /*4340*/  FSEL R37, R38, RZ, !P3 ;  /* 0x000000ff26257208 */ /* 0x000fe20005800000 */
[----:B------:R-:W-:-:S05]  /*4350*/  @P2 HADD2.F32 R38, -RZ, R47.H1_H1 ;  /* 0x3000002fff262230 */ /* 0x000fca0000004100 */
[----:B------:R-:W-:Y:S01]  /*4360*/  @P2 FADD.FTZ R37, R38, R37 ;  /* 0x0000002526252221 */ /* 0x000fe20000010000 */
[----:B------:R-:W-:-:S07]  /*4370*/  SEL R38, RZ, 0x1, P3 ;  /* 0x00000001ff267807 */ /* 0x000fce0001800000 */
.L_x_5606:
[----:B------:R-:W-:Y:S05]  /*4380*/  BSYNC B1 ;  /* 0x0000000000017941 */ /* 0x000fea0003800000 */
.L_x_5604:
[----:B------:R-:W0:Y:S01]  /*4390*/  LDC.64 R88, c[0x0][0x238] ;  /* 0x00008e00ff587b82 */ /* 0x000e220000000a00 */
[----:B------:R-:W-:Y:S01]  /*43a0*/  F2FP.F16.F32.PACK_AB R51, R37, R35 ;  /* 0x000000232533723e */ /* 0x000fe200000000ff */
[----:B------:R-:W-:Y:S01]  /*43b0*/  BSSY B1, `(.L_x_5614) ;  /* 0x000001b000017945 */ /* 0x000fe20003800000 */
[----:B------:R-:W-:Y:S02]  /*43c0*/  F2FP.F16.F32.PACK_AB R50, R33, R31 ;  /* 0x0000001f2132723e */ /* 0x000fe400000000ff */
[----:B------:R-:W-:Y:S02]  /*43d0*/  F2FP.F16.F32.PACK_AB R49, R29, R27 ;  /* 0x0000001b1d31723e */ /* 0x000fe400000000ff */
[----:B------:R-:W-:Y:S01]  /*43e0*/  F2FP.F16.F32.PACK_AB R48, R25, R23 ;  /* 0x000000171930723e */ /* 0x000fe200000000ff */
        /* <DEDUP_REMOVED lines=23> */
.L_x_5615:
[----:B------:R-:W-:Y:S05]  /*4560*/  BSYNC B1 ;  /* 0x0000000000017941 */ /* 0x000fea0003800000 */
.L_x_5614:
[----:B------:R-:W-:Y:S01]  /*4570*/  IADD3 R95, R95, 0x80, RZ ;  /* 0x000000805f5f7810 */ /* 0x000fe20007ffe0ff */
[----:B------:R-:W-:-:S07]  /*4580*/  VIADD R93, R93, 0x80 ;  /* 0x000000805d5d7836 */ /* 0x000fce0000000000 */
.L_x_5533:
[----:B------:R-:W-:Y:S05]  /*4590*/  BSYNC B0 ;  /* 0x0000000000007941 */ /* 0x000fea0003800000 */
.L_x_5532:
        /* <DEDUP_REMOVED lines=18> */
[----:B-----5:R-:W-:Y:S01]  /*46c0*/  HADD2.F32 R52, -RZ, R44.H0_H0 ;  /* 0x2000002cff347230 */ /* 0x020fe20000004100 */
[----:B------:R-:W-:Y:S06]  /*46d0*/  BRA `(.L_x_5620) ;  /* 0x0000000400587947 */ /* 0x000fec0003800000 */
.L_x_5619:
        /* <DEDUP_REMOVED lines=12> */
.L_x_5622:
[----:B------:R-:W-:-:S07]  /*47a0*/  IMAD.MOV.U32 R24, RZ, RZ, R20 ;  /* 0x000000ffff187224 */ /* 0x000fce00078e0014 */
.L_x_5623:
[----:B------:R-:W-:Y:S05]  /*47b0*/  BSYNC B2 ;  /* 0x0000000000027941 */ /* 0x000fea0003800000 */
.L_x_5621:
        /* <DEDUP_REMOVED lines=16> */
.L_x_5627:
[----:B------:R-:W-:Y:S05]  /*48c0*/  BSYNC B3 ;  /* 0x0000000000037941 */ /* 0x000fea0003800000 */
.L_x_5626:
        /* <DEDUP_REMOVED lines=39> */
[----:B------:R-:W-:-:S03]  /*4b40*/  LOP3.LUT R16, R21, UR32, R16, 0x96, !PT ;  /* 0x0000002015107c12 */ /* 0x000fc6000f8e9610 */
[----:B------:R-:W-:Y:S01]  /*4b50*/  IMAD.MOV.U32 R21, RZ, RZ, R48 ;  /* 0x000000ffff157224 */ /* 0x000fe200078e0030 */
[----:B------:R-:W-:Y:S01]  /*4b60*/  HFMA2.MMA R48, -RZ, RZ, 0, 0 ;  /* 0x00000000ff307435 */ /* 0x000fe200000001ff */
[----:B------:R-:W-:-:S10]  /*4b70*/  LOP3.LUT R17, R49, UR33, R50, 0x96, !PT ;  /* 0x0000002131117c12 */ /* 0x000fd4000f8e9632 */
.L_x_5625:
[----:B------:R-:W-:Y:S05]  /*4b80*/  BSYNC B2 ;  /* 0x0000000000027941 */ /* 0x000fea0003800000 */
.L_x_5624:
[----:B------:R-:W-:Y:S01]  /*4b90*/  I2FP.F32.U32 R18, R24 ;  /* 0x0000001800127245 */ /* 0x000fe20000201000 */
[----:B-----5:R-:W-:Y:S02]  /*4ba0*/  HADD2.F32 R24, -RZ, R40.H0_H0 ;  /* 0x20000028ff187230 */ /* 0x020fe40000004100 */
[----:B------:R-:W-:-:S03]  /*4bb0*/  IMAD.MOV.U32 R49, RZ, RZ, 0x2f800000 ;  /* 0x2f800000ff317424 */ /* 0x000fc600078e00ff */
[----:B------:R-:W-:Y:S01]  /*4bc0*/  FMUL.FTZ R24, R24, UR13 ;  /* 0x0000000d18187c20 */ /* 0x000fe20008410000 */
[----:B------:R-:W-:Y:S01]  /*4bd0*/  FFMA.FTZ R18, R18, R49, 1.1641532182693481445e-10 ;  /* 0x2f00000012127423 */ /* 0x000fe20000010031 */
[----:B------:R-:W-:Y:S02]  /*4be0*/  @P2 HADD2.F32 R49, -RZ, R44.H0_H0 ;  /* 0x2000002cff312230 */ /* 0x000fe40000004100 */
[----:B------:R-:W-:Y:S02]  /*4bf0*/  FMUL.FTZ R24, R24, UR12 ;  /* 0x0000000c18187c20 */ /* 0x000fe40008410000 */
[----:B------:R-:W-:-:S04]  /*4c00*/  FSETP.GTU.FTZ.AND P4, PT, R18, UR10, PT ;  /* 0x0000000a12007c0b */ /* 0x000fc8000bf9c000 */
[----:B------:R-:W-:Y:S02]  /*4c10*/  FSEL R52, R24, RZ, !P4 ;  /* 0x000000ff18347208 */ /* 0x000fe40006000000 */
[----:B------:R-:W-:-:S03]  /*4c20*/  SEL R24, RZ, 0x1, P4 ;  /* 0x00000001ff187807 */ /* 0x000fc60002000000 */
[----:B------:R-:W-:-:S07]  /*4c30*/  @P2 FADD.FTZ R52, R49, R52 ;  /* 0x0000003431342221 */ /* 0x000fce0000010000 */
.L_x_5620:
[----:B------:R-:W-:Y:S05]  /*4c40*/  BSYNC B1 ;  /* 0x0000000000017941 */ /* 0x000fea0003800000 */
.L_x_5618:
[----:B------:R-:W-:Y:S04]  /*4c50*/  BSSY B1, `(.L_x_5628) ;  /* 0x000005e000017945 */ /* 0x000fe80003800000 */
[----:B------:R-:W-:Y:S05]  /*4c60*/  @P3 BRA `(.L_x_5629) ;  /* 0x0000000000183947 */ /* 0x000fea0003800000 */
[----:B------:R-:W-:Y:S01]  /*4c70*/  MOV R53, RZ ;  /* 0x000000ff00357202 */ /* 0x000fe20000000f00 */
[----:B------:R-:W-:Y:S01]  /*4c80*/  IMAD.MOV.U32 R49, RZ, RZ, R48 ;  /* 0x000000ffff317224 */ /* 0x000fe200078e0030 */
[----:B------:R-:W-:Y:S06]  /*4c90*/  @!P2 BRA `(.L_x_5630) ;  /* 0x000000040064a947 */ /* 0x000fec0003800000 */
[----:B------:R-:W-:Y:S01]  /*4ca0*/  MOV R49, R48 ;  /* 0x0000003000317202 */ /* 0x000fe20000000f00 */
[----:B-----5:R-:W-:Y:S01]  /*4cb0*/  HADD2.F32 R53, -RZ, R44.H1_H1 ;  /* 0x3000002cff357230 */ /* 0x020fe20000004100 */
[----:B------:R-:W-:Y:S06]  /*4cc0*/  BRA `(.L_x_5630) ;  /* 0x0000000400587947 */ /* 0x000fec0003800000 */
.L_x_5629:
        /* <DEDUP_REMOVED lines=12> */
.L_x_5632:
[----:B------:R-:W-:-:S07]  /*4d90*/  IMAD.MOV.U32 R18, RZ, RZ, R20 ;  /* 0x000000ffff127224 */ /* 0x000fce00078e0014 */
.L_x_5633:
[----:B------:R-:W-:Y:S05]  /*4da0*/  BSYNC B2 ;  /* 0x0000000000027941 */ /* 0x000fea0003800000 */
.L_x_5631:
        /* <DEDUP_REMOVED lines=16> */
.L_x_5637:
[----:B------:R-:W-:Y:S05]  /*4eb0*/  BSYNC B3 ;  /* 0x0000000000037941 */ /* 0x000fea0003800000 */
.L_x_5636:
        /* <DEDUP_REMOVED lines=42> */
[----:B------:R-:W-:-:S11]  /*5160*/  HFMA2.MMA R49, -RZ, RZ, 0, 0 ;  /* 0x00000000ff317435 */ /* 0x000fd600000001ff */
.L_x_5635:
[----:B------:R-:W-:Y:S05]  /*5170*/  BSYNC B2 ;  /* 0x0000000000027941 */ /* 0x000fea0003800000 */
.L_x_5634:
[----:B------:R-:W-:Y:S01]  /*5180*/  I2FP.F32.U32 R18, R18 ;  /* 0x0000001200127245 */ /* 0x000fe20000201000 */
[----:B-----5:R-:W-:Y:S02]  /*5190*/  HADD2.F32 R26, -RZ, R40.H1_H1 ;  /* 0x30000028ff1a7230 */ /* 0x020fe40000004100 */
[----:B------:R-:W-:-:S03]  /*51a0*/  IMAD.MOV.U32 R51, RZ, RZ, 0x2f800000 ;  /* 0x2f800000ff337424 */ /* 0x000fc600078e00ff */
[----:B------:R-:W-:Y:S01]  /*51b0*/  FMUL.FTZ R26, R26, UR13 ;  /* 0x0000000d1a1a7c20 */ /* 0x000fe20008410000 */
[----:B------:R-:W-:-:S03]  /*51c0*/  FFMA.FTZ R18, R18, R51, 1.1641532182693481445e-10 ;  /* 0x2f00000012127423 */ /* 0x000fc60000010033 */
[----:B------:R-:W-:Y:S02]  /*51d0*/  FMUL.FTZ R26, R26, UR12 ;  /* 0x0000000c1a1a7c20 */ /* 0x000fe40008410000 */
[----:B------:R-:W-:Y:S01]  /*51e0*/  FSETP.GTU.FTZ.AND P4, PT, R18, UR10, PT ;  /* 0x0000000a12007c0b */ /* 0x000fe2000bf9c000 */
[----:B------:R-:W-:-:S03]  /*51f0*/  @P2 HADD2.F32 R18, -RZ, R44.H1_H1 ;  /* 0x3000002cff122230 */ /* 0x000fc60000004100 */
[----:B------:R-:W-:Y:S02]  /*5200*/  FSEL R53, R26, RZ, !P4 ;  /* 0x000000ff1a357208 */ /* 0x000fe40006000000 */
[----:B------:R-:W-:-:S03]  /*5210*/  SEL R26, RZ, 0x1, P4 ;  /* 0x00000001ff1a7807 */ /* 0x000fc60002000000 */
[----:B------:R-:W-:-:S07]  /*5220*/  @P2 FADD.FTZ R53, R18, R53 ;  /* 0x0000003512352221 */ /* 0x000fce0000010000 */
.L_x_5630:
[----:B------:R-:W-:Y:S05]  /*5230*/  BSYNC B1 ;  /* 0x0000000000017941 */ /* 0x000fea0003800000 */
.L_x_5628:
[----:B------:R-:W-:Y:S04]  /*5240*/  BSSY B1, `(.L_x_5638) ;  /* 0x000005e000017945 */ /* 0x000fe80003800000 */
[----:B------:R-:W-:Y:S05]  /*5250*/  @P3 BRA `(.L_x_5639) ;  /* 0x0000000000183947 */ /* 0x000fea0003800000 */
[----:B------:R-:W-:Y:S01]  /*5260*/  MOV R54, RZ ;  /* 0x000000ff00367202 */ /* 0x000fe20000000f00 */
[----:B------:R-:W-:Y:S01]  /*5270*/  IMAD.MOV.U32 R50, RZ, RZ, R49 ;  /* 0x000000ffff327224 */ /* 0x000fe200078e0031 */
[----:B------:R-:W-:Y:S06]  /*5280*/  @!P2 BRA `(.L_x_5640) ;  /* 0x000000040064a947 */ /* 0x000fec0003800000 */
[----:B------:R-:W-:Y:S01]  /*5290*/  MOV R50, R49 ;  /* 0x0000003100327202 */ /* 0x000fe20000000f00 */
[----:B-----5:R-:W-:Y:S01]  /*52a0*/  HADD2.F32 R54, -RZ, R45.H0_H0 ;  /* 0x2000002dff367230 */ /* 0x020fe20000004100 */
[----:B------:R-:W-:Y:S06]  /*52b0*/  BRA `(.L_x_5640) ;  /* 0x0000000400587947 */ /* 0x000fec0003800000 */
.L_x_5639:
        /* <DEDUP_REMOVED lines=12> */
.L_x_5642:
[----:B------:R-:W-:-:S07]  /*5380*/  IMAD.MOV.U32 R18, RZ, RZ, R20 ;  /* 0x000000ffff127224 */ /* 0x000fce00078e0014 */
.L_x_5643:
[----:B------:R-:W-:Y:S05]  /*5390*/  BSYNC B2 ;  /* 0x0000000000027941 */ /* 0x000fea0003800000 */
.L_x_5641:
        /* <DEDUP_REMOVED lines=16> */
.L_x_5647:
[----:B------:R-:W-:Y:S05]  /*54a0*/  BSYNC B3 ;  /* 0x0000000000037941 */ /* 0x000fea0003800000 */
.L_x_5646:
        /* <DEDUP_REMOVED lines=43> */
.L_x_5645:
[----:B------:R-:W-:Y:S05]  /*5760*/  BSYNC B2 ;  /* 0x0000000000027941 */ /* 0x000fea0003800000 */
.L_x_5644:
        /* <DEDUP_REMOVED lines=11> */
.L_x_5640:
[----:B------:R-:W-:Y:S05]  /*5820*/  BSYNC B1 ;  /* 0x0000000000017941 */ /* 0x000fea0003800000 */
.L_x_5638:
        /* <DEDUP_REMOVED lines=8> */
.L_x_5649:
        /* <DEDUP_REMOVED lines=12> */
.L_x_5652:
[----:B------:R-:W-:-:S07]  /*5970*/  IMAD.MOV.U32 R18, RZ, RZ, R20 ;  /* 0x000000ffff127224 */ /* 0x000fce00078e0014 */
.L_x_5653:
[----:B------:R-:W-:Y:S05]  /*5980*/  BSYNC B2 ;  /* 0x0000000000027941 */ /* 0x000fea0003800000 */
.L_x_5651:
        /* <DEDUP_REMOVED lines=16> */
.L_x_5657:
[----:B------:R-:W-:Y:S05]  /*5a90*/  BSYNC B3 ;  /* 0x0000000000037941 */ /* 0x000fea0003800000 */
.L_x_5656:
        /* <DEDUP_REMOVED lines=43> */
.L_x_5655:
[----:B------:R-:W-:Y:S05]  /*5d50*/  BSYNC B2 ;  /* 0x0000000000027941 */ /* 0x000fea0003800000 */
.L_x_5654:
        /* <DEDUP_REMOVED lines=11> */
.L_x_5650:
[----:B------:R-:W-:Y:S05]  /*5e10*/  BSYNC B1 ;  /* 0x0000000000017941 */ /* 0x000fea0003800000 */
.L_x_5648:
        /* <DEDUP_REMOVED lines=8> */
.L_x_5659:
        /* <DEDUP_REMOVED lines=12> */
.L_x_5662:
[----:B------:R-:W-:-:S07]  /*5f60*/  IMAD.MOV.U32 R18, RZ, RZ, R20 ;  /* 0x000000ffff127224 */ /* 0x000fce00078e0014 */
.L_x_5663:
[----:B------:R-:W-:Y:S05]  /*5f70*/  BSYNC B2 ;  /* 0x0000000000027941 */ /* 0x000fea0003800000 */
.L_x_5661:
        /* <DEDUP_REMOVED lines=16> */
.L_x_5667:
[----:B------:R-:W-:Y:S05]  /*6080*/  BSYNC B3 ;  /* 0x0000000000037941 */ /* 0x000fea0003800000 */
.L_x_5666:
        /* <DEDUP_REMOVED lines=43> */
.L_x_5665:
[----:B------:R-:W-:Y:S05]  /*6340*/  BSYNC B2 ;  /* 0x0000000000027941 */ /* 0x000fea0003800000 */
.L_x_5664:
        /* <DEDUP_REMOVED lines=11> */
.L_x_5660:
[----:B------:R-:W-:Y:S05]  /*6400*/  BSYNC B1 ;  /* 0x0000000000017941 */ /* 0x000fea0003800000 */
.L_x_5658:
        /* <DEDUP_REMOVED lines=8> */
.L_x_5669:
        /* <DEDUP_REMOVED lines=12> */
.L_x_5672:
[----:B------:R-:W-:-:S07]  /*6550*/  IMAD.MOV.U32 R18, RZ, RZ, R20 ;  /* 0x000000ffff127224 */ /* 0x000fce00078e0014 */
.L_x_5673:
[----:B------:R-:W-:Y:S05]  /*6560*/  BSYNC B2 ;  /* 0x0000000000027941 */ /* 0x000fea0003800000 */
.L_x_5671:
        /* <DEDUP_REMOVED lines=16> */
.L_x_5677:
[----:B------:R-:W-:Y:S05]  /*6670*/  BSYNC B3 ;  /* 0x0000000000037941 */ /* 0x000fea0003800000 */
.L_x_5676:
        /* <DEDUP_REMOVED lines=41> */
[----:B------:R-:W-:Y:S01]  /*6910*/  HFMA2.MMA R50, -RZ, RZ, 0, 0 ;  /* 0x00000000ff327435 */ /* 0x000fe200000001ff */
[----:B------:R-:W-:-:S10]  /*6920*/  MOV R21, R48 ;  /* 0x0000003000157202 */ /* 0x000fd40000000f00 */
.L_x_5675:
[----:B------:R-:W-:Y:S05]  /*6930*/  BSYNC B2 ;  /* 0x0000000000027941 */ /* 0x000fea0003800000 */
.L_x_5674:
        /* <DEDUP_REMOVED lines=11> */
.L_x_5670:
[----:B------:R-:W-:Y:S05]  /*69f0*/  BSYNC B1 ;  /* 0x0000000000017941 */ /* 0x000fea0003800000 */
.L_x_5668:
[----:B------:R-:W-:Y:S04]  /*6a00*/  BSSY B1, `(.L_x_5678) ;  /* 0x000005e000017945 */ /* 0x000fe80003800000 */
[----:B------:R-:W-:Y:S05]  /*6a10*/  @P3 BRA `(.L_x_5679) ;  /* 0x0000000000183947 */ /* 0x000fea0003800000 */
[----:B------:R-:W-:Y:S02]  /*6a20*/  MOV R58, RZ ;  /* 0x000000ff003a7202 */ /* 0x000fe40000000f00 */
[----:B------:R-:W-:Y:S01]  /*6a30*/  MOV R48, R50 ;  /* 0x0000003200307202 */ /* 0x000fe20000000f00 */
[----:B------:R-:W-:Y:S06]  /*6a40*/  @!P2 BRA `(.L_x_5680) ;  /* 0x000000040064a947 */ /* 0x000fec0003800000 */
[----:B------:R-:W-:Y:S02]  /*6a50*/  IMAD.MOV.U32 R48, RZ, RZ, R50 ;  /* 0x000000ffff307224 */ /* 0x000fe400078e0032 */
[----:B-----5:R-:W-:Y:S01]  /*6a60*/  HADD2.F32 R58, -RZ, R47.H0_H0 ;  /* 0x2000002fff3a7230 */ /* 0x020fe20000004100 */
[----:B------:R-:W-:Y:S06]  /*6a70*/  BRA `(.L_x_5680) ;  /* 0x0000000400587947 */ /* 0x000fec0003800000 */
.L_x_5679:
[C---:B------:R-:W-:Y:S01]  /*6a80*/  ISETP.NE.AND P4, PT, R50.reuse, 0x1, PT ;  /* 0x000000013200780c */ /* 0x040fe20003f85270 */
[----:B------:R-:W-:Y:S01]  /*6a90*/  BSSY B2, `(.L_x_5681) ;  /* 0x000000c000027945 */ /* 0x000fe20003800000 */
[----:B------:R-:W-:-:S11]  /*6aa0*/  IADD3 R48, R50, 0x1, RZ ;  /* 0x0000000132307810 */ /* 0x000fd60007ffe0ff */
        /* <DEDUP_REMOVED lines=9> */
.L_x_5682:
[----:B------:R-:W-:-:S07]  /*6b40*/  MOV R18, R20 ;  /* 0x0000001400127202 */ /* 0x000fce0000000f00 */
.L_x_5683:
[----:B------:R-:W-:Y:S05]  /*6b50*/  BSYNC B2 ;  /* 0x0000000000027941 */ /* 0x000fea0003800000 */
.L_x_5681:
        /* <DEDUP_REMOVED lines=16> */
.L_x_5687:
[----:B------:R-:W-:Y:S05]  /*6c60*/  BSYNC B3 ;  /* 0x0000000000037941 */ /* 0x000fea0003800000 */
.L_x_5686:
        /* <DEDUP_REMOVED lines=39> */
[----:B------:R-:W-:Y:S02]  /*6ee0*/  LOP3.LUT R16, R21, UR32, R16, 0x96, !PT ;  /* 0x0000002015107c12 */ /* 0x000fe4000f8e9610 */
[----:B------:R-:W-:Y:S01]  /*6ef0*/  MOV R21, R48 ;  /* 0x0000003000157202 */ /* 0x000fe20000000f00 */
[----:B------:R-:W-:Y:S01]  /*6f00*/  HFMA2.MMA R48, -RZ, RZ, 0, 0 ;  /* 0x00000000ff307435 */ /* 0x000fe200000001ff */
[----:B------:R-:W-:-:S10]  /*6f10*/  LOP3.LUT R17, R49, UR33, R50, 0x96, !PT ;  /* 0x0000002131117c12 */ /* 0x000fd4000f8e9632 */
.L_x_5685:
[----:B------:R-:W-:Y:S05]  /*6f20*/  BSYNC B2 ;  /* 0x0000000000027941 */ /* 0x000fea0003800000 */
.L_x_5684:
        /* <DEDUP_REMOVED lines=11> */
.L_x_5680:
[----:B------:R-:W-:Y:S05]  /*6fe0*/  BSYNC B1 ;  /* 0x0000000000017941 */ /* 0x000fea0003800000 */
.L_x_5678:
[----:B------:R-:W-:Y:S04]  /*6ff0*/  BSSY B1, `(.L_x_5688) ;  /* 0x000005e000017945 */ /* 0x000fe80003800000 */
[----:B------:R-:W-:Y:S05]  /*7000*/  @P3 BRA `(.L_x_5689) ;  /* 0x0000000000183947 */ /* 0x000fea0003800000 */
[----:B------:R-:W-:Y:S02]  /*7010*/  MOV R59, RZ ;  /* 0x000000ff003b7202 */ /* 0x000fe40000000f00 */
[----:B------:R-:W-:Y:S01]  /*7020*/  MOV R18, R48 ;  /* 0x0000003000127202 */ /* 0x000fe20000000f00 */
[----:B------:R-:W-:Y:S06]  /*7030*/  @!P2 BRA `(.L_x_5690) ;  /* 0x000000040064a947 */ /* 0x000fec0003800000 */
[----:B------:R-:W-:Y:S02]  /*7040*/  IMAD.MOV.U32 R18, RZ, RZ, R48 ;  /* 0x000000ffff127224 */ /* 0x000fe400078e0030 */
[----:B-----5:R-:W-:Y:S01]  /*7050*/  HADD2.F32 R59, -RZ, R47.H1_H1 ;  /* 0x3000002fff3b7230 */ /* 0x020fe20000004100 */
[----:B------:R-:W-:Y:S06]  /*7060*/  BRA `(.L_x_5690) ;  /* 0x0000000400587947 */ /* 0x000fec0003800000 */
.L_x_5689:
        /* <DEDUP_REMOVED lines=12> */
.L_x_5692:
[----:B------:R-:W-:-:S07]  /*7130*/  MOV R38, R20 ;  /* 0x0000001400267202 */ /* 0x000fce0000000f00 */
.L_x_5693:
[----:B------:R-:W-:Y:S05]  /*7140*/  BSYNC B2 ;  /* 0x0000000000027941 */ /* 0x000fea0003800000 */
.L_x_5691:
        /* <DEDUP_REMOVED lines=16> */
.L_x_5697:
[----:B------:R-:W-:Y:S05]  /*7250*/  BSYNC B3 ;  /* 0x0000000000037941 */ /* 0x000fea0003800000 */
.L_x_5696:
        /* <DEDUP_REMOVED lines=43> */
.L_x_5695:
[----:B------:R-:W-:Y:S05]  /*7510*/  BSYNC B2 ;  /* 0x0000000000027941 */ /* 0x000fea0003800000 */
.L_x_5694:
        /* <DEDUP_REMOVED lines=8> */
[----:B------:R-:W-:-:S05]  /*75a0*/  FSEL R59, R48, RZ, !P3 ;  /* 0x000000ff303b7208 */ /* 0x000fca0005800000 */
[----:B------:R-:W-:Y:S01]  /*75b0*/  @P2 FADD.FTZ R59, R38, R59 ;  /* 0x0000003b263b2221 */ /* 0x000fe20000010000 */
[----:B------:R-:W-:-:S07]  /*75c0*/  SEL R38, RZ, 0x1, P3 ;  /* 0x00000001ff267807 */ /* 0x000fce0001800000 */
.L_x_5690:
[----:B------:R-:W-:Y:S05]  /*75d0*/  BSYNC B1 ;  /* 0x0000000000017941 */ /* 0x000fea0003800000 */
.L_x_5688:
        /* <DEDUP_REMOVED lines=29> */
.L_x_5699:
[----:B------:R-:W-:Y:S05]  /*77b0*/  BSYNC B1 ;  /* 0x0000000000017941 */ /* 0x000fea0003800000 */
.L_x_5698:
[----:B------:R-:W-:Y:S01]  /*77c0*/  IADD3 R95, R95, 0x80, RZ ;  /* 0x000000805f5f7810 */ /* 0x000fe20007ffe0ff */
[----:B------:R-:W-:-:S07]  /*77d0*/  VIADD R93, R93, 0x80 ;  /* 0x000000805d5d7836 */ /* 0x000fce0000000000 */
.L_x_5617:
[----:B------:R-:W-:Y:S05]  /*77e0*/  BSYNC B0 ;  /* 0x0000000000007941 */ /* 0x000fea0003800000 */
.L_x_5616:
        /* <DEDUP_REMOVED lines=14> */
[----:B------:R-:W-:Y:S02]  /*78d0*/  MOV R61, RZ ;  /* 0x000000ff003d7202 */ /* 0x000fe40000000f00 */
[----:B------:R-:W-:Y:S01]  /*78e0*/  MOV R48, R18 ;  /* 0x0000001200307202 */ /* 0x000fe20000000f00 */
[----:B------:R-:W-:Y:S06]  /*78f0*/  @!P2 BRA `(.L_x_5704) ;  /* 0x000000040064a947 */ /* 0x000fec0003800000 */
[----:B------:R-:W-:Y:S02]  /*7900*/  IMAD.MOV.U32 R48, RZ, RZ, R18 ;  /* 0x000000ffff307224 */ /* 0x000fe400078e0012 */
[----:B-----5:R-:W-:Y:S01]  /*7910*/  HADD2.F32 R61, -RZ, R44.H0_H0 ;  /* 0x2000002cff3d7230 */ /* 0x020fe20000004100 */
[----:B------:R-:W-:Y:S06]  /*7920*/  BRA `(.L_x_5704) ;  /* 0x0000000400587947 */ /* 0x000fec0003800000 */
.L_x_5703:
        /* <DEDUP_REMOVED lines=12> */
.L_x_5706:
[----:B------:R-:W-:-:S07]  /*79f0*/  MOV R24, R20 ;  /* 0x0000001400187202 */ /* 0x000fce0000000f00 */
.L_x_5707:
[----:B------:R-:W-:Y:S05]  /*7a00*/  BSYNC B2 ;  /* 0x0000000000027941 */ /* 0x000fea0003800000 */
.L_x_5705:
        /* <DEDUP_REMOVED lines=16> */
.L_x_5711:
[----:B------:R-:W-:Y:S05]  /*7b10*/  BSYNC B3 ;  /* 0x0000000000037941 */ /* 0x000fea0003800000 */
.L_x_5710:
        /* <DEDUP_REMOVED lines=43> */
.L_x_5709:
[----:B------:R-:W-:Y:S05]  /*7dd0*/  BSYNC B2 ;  /* 0x0000000000027941 */ /* 0x000fea0003800000 */
.L_x_5708:
[----:B------:R-:W-:Y:S01]  /*7de0*/  I2FP.F32.U32 R18, R24 ;  /* 0x0000001800127245 */ /* 0x000fe20000201000 */
[----:B-----5:R-:W-:Y:S02]  /*7df0*/  HADD2.F32 R24, -RZ, R40.H0_H0 ;  /* 0x20000028ff187230 */ /* 0x020fe40000004100 */
[----:B------:R-:W-:-:S03]  /*7e00*/  IMAD.MOV.U32 R49, RZ, RZ, 0x2f800000 ;  /* 0x2f800000ff317424 */ /* 0x000fc600078e00ff */
[----:B------:R-:W-:Y:S01]  /*7e10*/  FMUL.FTZ R24, R24, UR13 ;  /* 0x0000000d18187c20 */ /* 0x000fe20008410000 */
[----:B------:R-:W-:-:S03]  /*7e20*/  FFMA.FTZ R18, R18, R49, 1.1641532182693481445e-10 ;  /* 0x2f00000012127423 */ /* 0x000fc60000010031 */
[----:B------:R-:W-:Y:S02]  /*7e30*/  FMUL.FTZ R24, R24, UR12 ;  /* 0x0000000c18187c20 */ /* 0x000fe40008410000 */
[----:B------:R-:W-:Y:S01]  /*7e40*/  FSETP.GTU.FTZ.AND P4, PT, R18, UR10, PT ;  /* 0x0000000a12007c0b */ /* 0x000fe2000bf9c000 */
[----:B------:R-:W-:-:S03]  /*7e50*/  @P2 HADD2.F32 R18, -RZ, R44.H0_H0 ;  /* 0x2000002cff122230 */ /* 0x000fc60000004100 */
[----:B------:R-:W-:Y:S02]  /*7e60*/  FSEL R61, R24, RZ, !P4 ;  /* 0x000000ff183d7208 */ /* 0x000fe40006000000 */
[----:B------:R-:W-:-:S03]  /*7e70*/  SEL R24, RZ, 0x1, P4 ;  /* 0x00000001ff187807 */ /* 0x000fc60002000000 */
[----:B------:R-:W-:-:S07]  /*7e80*/  @P2 FADD.FTZ R61, R18, R61 ;  /* 0x0000003d123d2221 */ /* 0x000fce0000010000 */
.L_x_5704:
[----:B------:R-:W-:Y:S05]  /*7e90*/  BSYNC B1 ;  /* 0x0000000000017941 */ /* 0x000fea0003800000 */
.L_x_5702:
        /* <DEDUP_REMOVED lines=8> */
.L_x_5713:
        /* <DEDUP_REMOVED lines=12> */
.L_x_5716:
[----:B------:R-:W-:-:S07]  /*7fe0*/  MOV R18, R20 ;  /* 0x0000001400127202 */ /* 0x000fce0000000f00 */
.L_x_5717:
[----:B------:R-:W-:Y:S05]  /*7ff0*/  BSYNC B2 ;  /* 0x0000000000027941 */ /* 0x000fea0003800000 */
.L_x_5715:
        /* <DEDUP_REMOVED lines=16> */
.L_x_5721:
[----:B------:R-:W-:Y:S05]  /*8100*/  BSYNC B3 ;  /* 0x0000000000037941 */ /* 0x000fea0003800000 */
.L_x_5720:
        /* <DEDUP_REMOVED lines=43> */
.L_x_5719:
[----:B------:R-:W-:Y:S05]  /*83c0*/  BSYNC B2 ;  /* 0x0000000000027941 */ /* 0x000fea0003800000 */
.L_x_5718:
[----:B------:R-:W-:Y:S01]  /*83d0*/  I2FP.F32.U32 R18, R18 ;  /* 0x0000001200127245 */ /* 0x000fe20000201000 */
[----:B-----5:R-:W-:Y:S02]  /*83e0*/  HADD2.F32 R26, -RZ, R40.H1_H1 ;  /* 0x30000028ff1a7230 */ /* 0x020fe40000004100 */
[----:B------:R-:W-:-:S03]  /*83f0*/  IMAD.MOV.U32 R51, RZ, RZ, 0x2f800000 ;  /* 0x2f800000ff337424 */ /* 0x000fc600078e00ff */
[----:B------:R-:W-:Y:S01]  /*8400*/  FMUL.FTZ R26, R26, UR13 ;  /* 0x0000000d1a1a7c20 */ /* 0x000fe20008410000 */
[----:B------:R-:W-:Y:S01]  /*8410*/  FFMA.FTZ R18, R18, R51, 1.1641532182693481445e-10 ;  /* 0x2f00000012127423 */ /* 0x000fe20000010033 */
[----:B------:R-:W-:Y:S02]  /*8420*/  @P2 HADD2.F32 R51, -RZ, R44.H1_H1 ;  /* 0x3000002cff332230 */ /* 0x000fe40000004100 */
[----:B------:R-:W-:Y:S02]  /*8430*/  FMUL.FTZ R26, R26, UR12 ;  /* 0x0000000c1a1a7c20 */ /* 0x000fe40008410000 */
[----:B------:R-:W-:-:S04]  /*8440*/  FSETP.GTU.FTZ.AND P4, PT, R18, UR10, PT ;  /* 0x0000000a12007c0b */ /* 0x000fc8000bf9c000 */
[----:B------:R-:W-:Y:S02]  /*8450*/  FSEL R62, R26, RZ, !P4 ;  /* 0x000000ff1a3e7208 */ /* 0x000fe40006000000 */
[----:B------:R-:W-:-:S03]  /*8460*/  SEL R26, RZ, 0x1, P4 ;  /* 0x00000001ff1a7807 */ /* 0x000fc60002000000 */
[----:B------:R-:W-:-:S07]  /*8470*/  @P2 FADD.FTZ R62, R51, R62 ;  /* 0x0000003e333e2221 */ /* 0x000fce0000010000 */
.L_x_5714:
[----:B------:R-:W-:Y:S05]  /*8480*/  BSYNC B1 ;  /* 0x0000000000017941 */ /* 0x000fea0003800000 */
.L_x_5712:
        /* <DEDUP_REMOVED lines=8> */
.L_x_5723:
        /* <DEDUP_REMOVED lines=12> */
.L_x_5726:
[----:B------:R-:W-:-:S07]  /*85d0*/  MOV R18, R20 ;  /* 0x0000001400127202 */ /* 0x000fce0000000f00 */
.L_x_5727:
[----:B------:R-:W-:Y:S05]  /*85e0*/  BSYNC B2 ;  /* 0x0000000000027941 */ /* 0x000fea0003800000 */
.L_x_5725:
        /* <DEDUP_REMOVED lines=16> */
.L_x_5731:
[----:B------:R-:W-:Y:S05]  /*86f0*/  BSYNC B3 ;  /* 0x0000000000037941 */ /* 0x000fea0003800000 */
.L_x_5730:
        /* <DEDUP_REMOVED lines=43> */
.L_x_5729:
[----:B------:R-:W-:Y:S05]  /*89b0*/  BSYNC B2 ;  /* 0x0000000000027941 */ /* 0x000fea0003800000 */
.L_x_5728:
        /* <DEDUP_REMOVED lines=11> */
.L_x_5724:
[----:B------:R-:W-:Y:S05]  /*8a70*/  BSYNC B1 ;  /* 0x0000000000017941 */ /* 0x000fea0003800000 */
.L_x_5722:
        /* <DEDUP_REMOVED lines=8> */
.L_x_5733:
        /* <DEDUP_REMOVED lines=12> */
.L_x_5736:
[----:B------:R-:W-:-:S07]  /*8bc0*/  MOV R18, R20 ;  /* 0x0000001400127202 */ /* 0x000fce0000000f00 */
.L_x_5737:
[----:B------:R-:W-:Y:S05]  /*8bd0*/  BSYNC B2 ;  /* 0x0000000000027941 */ /* 0x000fea0003800000 */
.L_x_5735:
        /* <DEDUP_REMOVED lines=16> */
.L_x_5741:
[----:B------:R-:W-:Y:S05]  /*8ce0*/  BSYNC B3 ;  /* 0x0000000000037941 */ /* 0x000fea0003800000 */
.L_x_5740:
        /* <DEDUP_REMOVED lines=43> */
.L_x_5739:
[----:B------:R-:W-:Y:S05]  /*8fa0*/  BSYNC B2 ;  /* 0x0000000000027941 */ /* 0x000fea0003800000 */
.L_x_5738:
        /* <DEDUP_REMOVED lines=11> */
.L_x_5734:
[----:B------:R-:W-:Y:S05]  /*9060*/  BSYNC B1 ;  /* 0x0000000000017941 */ /* 0x000fea0003800000 */
.L_x_5732:
        /* <DEDUP_REMOVED lines=8> */
.L_x_5743:
        /* <DEDUP_REMOVED lines=12> */
.L_x_5746:
[----:B------:R-:W-:-:S07]  /*91b0*/  MOV R18, R20 ;  /* 0x0000001400127202 */ /* 0x000fce0000000f00 */
.L_x_5747:
[----:B------:R-:W-:Y:S05]  /*91c0*/  BSYNC B2 ;  /* 0x0000000000027941 */ /* 0x000fea0003800000 */
.L_x_5745:
        /* <DEDUP_REMOVED lines=16> */
.L_x_5751:
[----:B------:R-:W-:Y:S05]  /*92d0*/  BSYNC B3 ;  /* 0x0000000000037941 */ /* 0x000fea0003800000 */
.L_x_5750:
        /* <DEDUP_REMOVED lines=43> */
.L_x_5749:
[----:B------:R-:W-:Y:S05]  /*9590*/  BSYNC B2 ;  /* 0x0000000000027941 */ /* 0x000fea0003800000 */
.L_x_5748:
        /* <DEDUP_REMOVED lines=11> */
.L_x_5744:
[----:B------:R-:W-:Y:S05]  /*9650*/  BSYNC B1 ;  /* 0x0000000000017941 */ /* 0x000fea0003800000 */
.L_x_5742:
        /* <DEDUP_REMOVED lines=8> */
.L_x_5753:
        /* <DEDUP_REMOVED lines=12> */
.L_x_5756:
[----:B------:R-:W-:-:S07]  /*97a0*/  MOV R18, R20 ;  /* 0x0000001400127202 */ /* 0x000fce0000000f00 */
.L_x_5757:
[----:B------:R-:W-:Y:S05]  /*97b0*/  BSYNC B2 ;  /* 0x0000000000027941 */ /* 0x000fea0003800000 */
.L_x_5755:
        /* <DEDUP_REMOVED lines=16> */
.L_x_5761:
[----:B------:R-:W-:Y:S05]  /*98c0*/  BSYNC B3 ;  /* 0x0000000000037941 */ /* 0x000fea0003800000 */
.L_x_5760:
        /* <DEDUP_REMOVED lines=43> */
.L_x_5759:
[----:B------:R-:W-:Y:S05]  /*9b80*/  BSYNC B2 ;  /* 0x0000000000027941 */ /* 0x000fea0003800000 */
.L_x_5758:
        /* <DEDUP_REMOVED lines=11> */
.L_x_5754:
[----:B------:R-:W-:Y:S05]  /*9c40*/  BSYNC B1 ;  /* 0x0000000000017941 */ /* 0x000fea0003800000 */
.L_x_5752:
        /* <DEDUP_REMOVED lines=8> */
.L_x_5763:
        /* <DEDUP_REMOVED lines=12> */
.L_x_5766:
[----:B------:R-:W-:-:S07]  /*9d90*/  MOV R18, R20 ;  /* 0x0000001400127202 */ /* 0x000fce0000000f00 */
.L_x_5767:
[----:B------:R-:W-:Y:S05]  /*9da0*/  BSYNC B2 ;  /* 0x0000000000027941 */ /* 0x000fea0003800000 */
.L_x_5765:
        /* <DEDUP_REMOVED lines=16> */
.L_x_5771:
[----:B------:R-:W-:Y:S05]  /*9eb0*/  BSYNC B3 ;  /* 0x0000000000037941 */ /* 0x000fea0003800000 */
.L_x_5770:
        /* <DEDUP_REMOVED lines=43> */
.L_x_5769:
[----:B------:R-:W-:Y:S05]  /*a170*/  BSYNC B2 ;  /* 0x0000000000027941 */ /* 0x000fea0003800000 */
.L_x_5768:
        /* <DEDUP_REMOVED lines=11> */
.L_x_5764:
[----:B------:R-:W-:Y:S05]  /*a230*/  BSYNC B1 ;  /* 0x0000000000017941 */ /* 0x000fea0003800000 */
.L_x_5762:
        /* <DEDUP_REMOVED lines=8> */
.L_x_5773:
        /* <DEDUP_REMOVED lines=12> */
.L_x_5776:
[----:B------:R-:W-:-:S07]  /*a380*/  MOV R38, R20 ;  /* 0x0000001400267202 */ /* 0x000fce0000000f00 */
.L_x_5777:
[----:B------:R-:W-:Y:S05]  /*a390*/  BSYNC B2 ;  /* 0x0000000000027941 */ /* 0x000fea0003800000 */
.L_x_5775:
        /* <DEDUP_REMOVED lines=16> */
.L_x_5781:
[----:B------:R-:W-:Y:S05]  /*a4a0*/  BSYNC B3 ;  /* 0x0000000000037941 */ /* 0x000fea0003800000 */
.L_x_5780:
        /* <DEDUP_REMOVED lines=43> */
.L_x_5779:
[----:B------:R-:W-:Y:S05]  /*a760*/  BSYNC B2 ;  /* 0x0000000000027941 */ /* 0x000fea0003800000 */
.L_x_5778:
        /* <DEDUP_REMOVED lines=11> */
.L_x_5774:
[----:B------:R-:W-:Y:S05]  /*a820*/  BSYNC B1 ;  /* 0x0000000000017941 */ /* 0x000fea0003800000 */
.L_x_5772:
        /* <DEDUP_REMOVED lines=29> */
.L_x_5783:
[----:B------:R-:W-:Y:S05]  /*aa00*/  BSYNC B1 ;  /* 0x0000000000017941 */ /* 0x000fea0003800000 */
.L_x_5782:
[----:B------:R-:W-:Y:S01]  /*aa10*/  IADD3 R95, R95, 0x80, RZ ;  /* 0x000000805f5f7810 */ /* 0x000fe20007ffe0ff */
[----:B------:R-:W-:-:S07]  /*aa20*/  VIADD R93, R93, 0x80 ;  /* 0x000000805d5d7836 */ /* 0x000fce0000000000 */
.L_x_5701:
[----:B------:R-:W-:Y:S05]  /*aa30*/  BSYNC B0 ;  /* 0x0000000000007941 */ /* 0x000fea0003800000 */
.L_x_5700:
        /* <DEDUP_REMOVED lines=20> */
.L_x_5787:
        /* <DEDUP_REMOVED lines=12> */
.L_x_5790:
[----:B------:R-:W-:-:S07]  /*ac40*/  MOV R24, R20 ;  /* 0x0000001400187202 */ /* 0x000fce0000000f00 */
.L_x_5791:
[----:B------:R-:W-:Y:S05]  /*ac50*/  BSYNC B2 ;  /* 0x0000000000027941 */ /* 0x000fea0003800000 */
.L_x_5789:
        /* <DEDUP_REMOVED lines=16> */
.L_x_5795:
[----:B------:R-:W-:Y:S05]  /*ad60*/  BSYNC B3 ;  /* 0x0000000000037941 */ /* 0x000fea0003800000 */
.L_x_5794:
        /* <DEDUP_REMOVED lines=43> */
.L_x_5793:
[----:B------:R-:W-:Y:S05]  /*b020*/  BSYNC B2 ;  /* 0x0000000000027941 */ /* 0x000fea0003800000 */
.L_x_5792:
        /* <DEDUP_REMOVED lines=11> */
.L_x_5788:
[----:B------:R-:W-:Y:S05]  /*b0e0*/  BSYNC B1 ;  /* 0x0000000000017941 */ /* 0x000fea0003800000 */
.L_x_5786:
        /* <DEDUP_REMOVED lines=8> */
.L_x_5797:
        /* <DEDUP_REMOVED lines=12> */
.L_x_5800:
[----:B------:R-:W-:-:S07]  /*b230*/  MOV R18, R20 ;  /* 0x0000001400127202 */ /* 0x000fce0000000f00 */
.L_x_5801:
[----:B------:R-:W-:Y:S05]  /*b240*/  BSYNC B2 ;  /* 0x0000000000027941 */ /* 0x000fea0003800000 */
.L_x_5799:
        /* <DEDUP_REMOVED lines=16> */
.L_x_5805:
[----:B------:R-:W-:Y:S05]  /*b350*/  BSYNC B3 ;  /* 0x0000000000037941 */ /* 0x000fea0003800000 */
.L_x_5804:
        /* <DEDUP_REMOVED lines=43> */
.L_x_5803:
[----:B------:R-:W-:Y:S05]  /*b610*/  BSYNC B2 ;  /* 0x0000000000027941 */ /* 0x000fea0003800000 */
.L_x_5802:
        /* <DEDUP_REMOVED lines=11> */
.L_x_5798:
[----:B------:R-:W-:Y:S05]  /*b6d0*/  BSYNC B1 ;  /* 0x0000000000017941 */ /* 0x000fea0003800000 */
.L_x_5796:
        /* <DEDUP_REMOVED lines=8> */
.L_x_5807:
        /* <DEDUP_REMOVED lines=12> */
.L_x_5810:
[----:B------:R-:W-:-:S07]  /*b820*/  MOV R18, R20 ;  /* 0x0000001400127202 */ /* 0x000fce0000000f00 */
.L_x_5811:
[----:B------:R-:W-:Y:S05]  /*b830*/  BSYNC B2 ;  /* 0x0000000000027941 */ /* 0x000fea0003800000 */
.L_x_5809:
        /* <DEDUP_REMOVED lines=16> */
.L_x_5815:
[----:B------:R-:W-:Y:S05]  /*b940*/  BSYNC B3 ;  /* 0x0000000000037941 */ /* 0x000fea0003800000 */
.L_x_5814:
        /* <DEDUP_REMOVED lines=43> */
.L_x_5813:
[----:B------:R-:W-:Y:S05]  /*bc00*/  BSYNC B2 ;  /* 0x0000000000027941 */ /* 0x000fea0003800000 */
.L_x_5812:
        /* <DEDUP_REMOVED lines=11> */
.L_x_5808:
[----:B------:R-:W-:Y:S05]  /*bcc0*/  BSYNC B1 ;  /* 0x0000000000017941 */ /* 0x000fea0003800000 */
.L_x_5806:
        /* <DEDUP_REMOVED lines=8> */
.L_x_5817:
        /* <DEDUP_REMOVED lines=12> */
.L_x_5820:
[----:B------:R-:W-:-:S07]  /*be10*/  MOV R18, R20 ;  /* 0x0000001400127202 */ /* 0x000fce0000000f00 */
.L_x_5821:
[----:B------:R-:W-:Y:S05]  /*be20*/  BSYNC B2 ;  /* 0x0000000000027941 */ /* 0x000fea0003800000 */
.L_x_5819:
        /* <DEDUP_REMOVED lines=16> */
.L_x_5825:
[----:B------:R-:W-:Y:S05]  /*bf30*/  BSYNC B3 ;  /* 0x0000000000037941 */ /* 0x000fea0003800000 */
.L_x_5824:
        /* <DEDUP_REMOVED lines=43> */
.L_x_5823:
[----:B------:R-:W-:Y:S05]  /*c1f0*/  BSYNC B2 ;  /* 0x0000000000027941 */ /* 0x000fea0003800000 */
.L_x_5822:
        /* <DEDUP_REMOVED lines=11> */
.L_x_5818:
[----:B------:R-:W-:Y:S05]  /*c2b0*/  BSYNC B1 ;  /* 0x0000000000017941 */ /* 0x000fea0003800000 */
.L_x_5816:
        /* <DEDUP_REMOVED lines=8> */
.L_x_5827:
        /* <DEDUP_REMOVED lines=12> */
.L_x_5830:
[----:B------:R-:W-:-:S07]  /*c400*/  MOV R18, R20 ;  /* 0x0000001400127202 */ /* 0x000fce0000000f00 */
.L_x_5831:
[----:B------:R-:W-:Y:S05]  /*c410*/  BSYNC B2 ;  /* 0x0000000000027941 */ /* 0x000fea0003800000 */
.L_x_5829:
        /* <DEDUP_REMOVED lines=16> */
.L_x_5835:
[----:B------:R-:W-:Y:S05]  /*c520*/  BSYNC B3 ;  /* 0x0000000000037941 */ /* 0x000fea0003800000 */
.L_x_5834:
        /* <DEDUP_REMOVED lines=43> */
.L_x_5833:
[----:B------:R-:W-:Y:S05]  /*c7e0*/  BSYNC B2 ;  /* 0x0000000000027941 */ /* 0x000fea0003800000 */
.L_x_5832:
        /* <DEDUP_REMOVED lines=11> */
.L_x_5828:
[----:B------:R-:W-:Y:S05]  /*c8a0*/  BSYNC B1 ;  /* 0x0000000000017941 */ /* 0x000fea0003800000 */
.L_x_5826:
        /* <DEDUP_REMOVED lines=8> */
.L_x_5837:
        /* <DEDUP_REMOVED lines=12> */
.L_x_5840:
[----:B------:R-:W-:-:S07]  /*c9f0*/  MOV R18, R20 ;  /* 0x0000001400127202 */ /* 0x000fce0000000f00 */
.L_x_5841:
[----:B------:R-:W-:Y:S05]  /*ca00*/  BSYNC B2 ;  /* 0x0000000000027941 */ /* 0x000fea0003800000 */
.L_x_5839:
        /* <DEDUP_REMOVED lines=16> */
.L_x_5845:
[----:B------:R-:W-:Y:S05]  /*cb10*/  BSYNC B3 ;  /* 0x0000000000037941 */ /* 0x000fea0003800000 */
.L_x_5844:
        /* <DEDUP_REMOVED lines=43> */
.L_x_5843:
[----:B------:R-:W-:Y:S05]  /*cdd0*/  BSYNC B2 ;  /* 0x0000000000027941 */ /* 0x000fea0003800000 */
.L_x_5842:
        /* <DEDUP_REMOVED lines=11> */
.L_x_5838:
[----:B------:R-:W-:Y:S05]  /*ce90*/  BSYNC B1 ;  /* 0x0000000000017941 */ /* 0x000fea0003800000 */
.L_x_5836:
        /* <DEDUP_REMOVED lines=8> */
.L_x_5847:
        /* <DEDUP_REMOVED lines=12> */
.L_x_5850:
[----:B------:R-:W-:-:S07]  /*cfe0*/  MOV R18, R20 ;  /* 0x0000001400127202 */ /* 0x000fce0000000f00 */
.L_x_5851:
[----:B------:R-:W-:Y:S05]  /*cff0*/  BSYNC B2 ;  /* 0x0000000000027941 */ /* 0x000fea0003800000 */
.L_x_5849:
        /* <DEDUP_REMOVED lines=16> */
.L_x_5855:
[----:B------:R-:W-:Y:S05]  /*d100*/  BSYNC B3 ;  /* 0x0000000000037941 */ /* 0x000fea0003800000 */
.L_x_5854:
        /* <DEDUP_REMOVED lines=43> */
.L_x_5853:
[----:B------:R-:W-:Y:S05]  /*d3c0*/  BSYNC B2 ;  /* 0x0000000000027941 */ /* 0x000fea0003800000 */
.L_x_5852:
        /* <DEDUP_REMOVED lines=11> */
.L_x_5848:
[----:B------:R-:W-:Y:S05]  /*d480*/  BSYNC B1 ;  /* 0x0000000000017941 */ /* 0x000fea0003800000 */
.L_x_5846:
        /* <DEDUP_REMOVED lines=8> */
.L_x_5857:
        /* <DEDUP_REMOVED lines=12> */
.L_x_5860:
[----:B------:R-:W-:-:S07]  /*d5d0*/  MOV R38, R20 ;  /* 0x0000001400267202 */ /* 0x000fce0000000f00 */
.L_x_5861:
[----:B------:R-:W-:Y:S05]  /*d5e0*/  BSYNC B2 ;  /* 0x0000000000027941 */ /* 0x000fea0003800000 */
.L_x_5859:
        /* <DEDUP_REMOVED lines=16> */
.L_x_5865:
[----:B------:R-:W-:Y:S05]  /*d6f0*/  BSYNC B3 ;  /* 0x0000000000037941 */ /* 0x000fea0003800000 */
.L_x_5864:
        /* <DEDUP_REMOVED lines=43> */
.L_x_5863:
[----:B------:R-:W-:Y:S05]  /*d9b0*/  BSYNC B2 ;  /* 0x0000000000027941 */ /* 0x000fea0003800000 */
.L_x_5862:
        /* <DEDUP_REMOVED lines=11> */
.L_x_5858:
[----:B------:R-:W-:Y:S05]  /*da70*/  BSYNC B1 ;  /* 0x0000000000017941 */ /* 0x000fea0003800000 */
.L_x_5856:
        /* <DEDUP_REMOVED lines=29> */
.L_x_5867:
[----:B------:R-:W-:Y:S05]  /*dc50*/  BSYNC B1 ;  /* 0x0000000000017941 */ /* 0x000fea0003800000 */
.L_x_5866:
[----:B------:R-:W-:Y:S01]  /*dc60*/  IADD3 R95, R95, 0x80, RZ ;  /* 0x000000805f5f7810 */ /* 0x000fe20007ffe0ff */
[----:B------:R-:W-:-:S07]  /*dc70*/  VIADD R93, R93, 0x80 ;  /* 0x000000805d5d7836 */ /* 0x000fce0000000000 */
.L_x_5785:
[----:B------:R-:W-:Y:S05]  /*dc80*/  BSYNC B0 ;  /* 0x0000000000007941 */ /* 0x000fea0003800000 */
.L_x_5784:
        /* <DEDUP_REMOVED lines=20> */
.L_x_5871:
        /* <DEDUP_REMOVED lines=12> */
.L_x_5874:
[----:B------:R-:W-:-:S07]  /*de90*/  MOV R24, R20 ;  /* 0x0000001400187202 */ /* 0x000fce0000000f00 */
.L_x_5875:
[----:B------:R-:W-:Y:S05]  /*dea0*/  BSYNC B2 ;  /* 0x0000000000027941 */ /* 0x000fea0003800000 */
.L_x_5873:
        /* <DEDUP_REMOVED lines=16> */
.L_x_5879:
[----:B------:R-:W-:Y:S05]  /*dfb0*/  BSYNC B3 ;  /* 0x0000000000037941 */ /* 0x000fea0003800000 */
.L_x_5878:
        /* <DEDUP_REMOVED lines=43> */
.L_x_5877:
[----:B------:R-:W-:Y:S05]  /*e270*/  BSYNC B2 ;  /* 0x0000000000027941 */ /* 0x000fea0003800000 */
.L_x_5876:
        /* <DEDUP_REMOVED lines=11> */
.L_x_5872:
[----:B------:R-:W-:Y:S05]  /*e330*/  BSYNC B1 ;  /* 0x0000000000017941 */ /* 0x000fea0003800000 */
.L_x_5870:
        /* <DEDUP_REMOVED lines=8> */
.L_x_5881:
        /* <DEDUP_REMOVED lines=12> */
.L_x_5884:
[----:B------:R-:W-:-:S07]  /*e480*/  MOV R18, R20 ;  /* 0x0000001400127202 */ /* 0x000fce0000000f00 */
.L_x_5885:
[----:B------:R-:W-:Y:S05]  /*e490*/  BSYNC B2 ;  /* 0x0000000000027941 */ /* 0x000fea0003800000 */
.L_x_5883:
        /* <DEDUP_REMOVED lines=16> */
.L_x_5889:
[----:B------:R-:W-:Y:S05]  /*e5a0*/  BSYNC B3 ;  /* 0x0000000000037941 */ /* 0x000fea0003800000 */
.L_x_5888:
        /* <DEDUP_REMOVED lines=43> */
.L_x_5887:
[----:B------:R-:W-:Y:S05]  /*e860*/  BSYNC B2 ;  /* 0x0000000000027941 */ /* 0x000fea0003800000 */
.L_x_5886:
        /* <DEDUP_REMOVED lines=11> */
.L_x_5882:
[----:B------:R-:W-:Y:S05]  /*e920*/  BSYNC B1 ;  /* 0x0000000000017941 */ /* 0x000fea0003800000 */
.L_x_5880:
        /* <DEDUP_REMOVED lines=8> */
.L_x_5891:
        /* <DEDUP_REMOVED lines=12> */
.L_x_5894:
[----:B------:R-:W-:-:S07]  /*ea70*/  MOV R18, R20 ;  /* 0x0000001400127202 */ /* 0x000fce0000000f00 */
.L_x_5895:
[----:B------:R-:W-:Y:S05]  /*ea80*/  BSYNC B2 ;  /* 0x0000000000027941 */ /* 0x000fea0003800000 */
.L_x_5893:
        /* <DEDUP_REMOVED lines=16> */
.L_x_5899:
[----:B------:R-:W-:Y:S05]  /*eb90*/  BSYNC B3 ;  /* 0x0000000000037941 */ /* 0x000fea0003800000 */
.L_x_5898:
        /* <DEDUP_REMOVED lines=43> */
.L_x_5897:
[----:B------:R-:W-:Y:S05]  /*ee50*/  BSYNC B2 ;  /* 0x0000000000027941 */ /* 0x000fea0003800000 */
.L_x_5896:
        /* <DEDUP_REMOVED lines=11> */
.L_x_5892:
[----:B------:R-:W-:Y:S05]  /*ef10*/  BSYNC B1 ;  /* 0x0000000000017941 */ /* 0x000fea0003800000 */
.L_x_5890:
        /* <DEDUP_REMOVED lines=8> */
.L_x_5901:
        /* <DEDUP_REMOVED lines=12> */
.L_x_5904:
[----:B------:R-:W-:-:S07]  /*f060*/  MOV R18, R20 ;  /* 0x0000001400127202 */ /* 0x000fce0000000f00 */
.L_x_5905:
[----:B------:R-:W-:Y:S05]  /*f070*/  BSYNC B2 ;  /* 0x0000000000027941 */ /* 0x000fea0003800000 */
.L_x_5903:
        /* <DEDUP_REMOVED lines=16> */
.L_x_5909:
[----:B------:R-:W-:Y:S05]  /*f180*/  BSYNC B3 ;  /* 0x0000000000037941 */ /* 0x000fea0003800000 */
.L_x_5908:
        /* <DEDUP_REMOVED lines=43> */
.L_x_5907:
[----:B------:R-:W-:Y:S05]  /*f440*/  BSYNC B2 ;  /* 0x0000000000027941 */ /* 0x000fea0003800000 */
.L_x_5906:
        /* <DEDUP_REMOVED lines=11> */
.L_x_5902:
[----:B------:R-:W-:Y:S05]  /*f500*/  BSYNC B1 ;  /* 0x0000000000017941 */ /* 0x000fea0003800000 */
.L_x_5900:
        /* <DEDUP_REMOVED lines=8> */
.L_x_5911:
        /* <DEDUP_REMOVED lines=12> */
.L_x_5914:
[----:B------:R-:W-:-:S07]  /*f650*/  MOV R18, R20 ;  /* 0x0000001400127202 */ /* 0x000fce0000000f00 */
.L_x_5915:
[----:B------:R-:W-:Y:S05]  /*f660*/  BSYNC B2 ;  /* 0x0000000000027941 */ /* 0x000fea0003800000 */
.L_x_5913:
        /* <DEDUP_REMOVED lines=16> */
.L_x_5919:
[----:B------:R-:W-:Y:S05]  /*f770*/  BSYNC B3 ;  /* 0x0000000000037941 */ /* 0x000fea0003800000 */
.L_x_5918:
        /* <DEDUP_REMOVED lines=43> */
.L_x_5917:
[----:B------:R-:W-:Y:S05]  /*fa30*/  BSYNC B2 ;  /* 0x0000000000027941 */ /* 0x000fea0003800000 */
.L_x_5916:
        /* <DEDUP_REMOVED lines=11> */
.L_x_5912:
[----:B------:R-:W-:Y:S05]  /*faf0*/  BSYNC B1 ;  /* 0x0000000000017941 */ /* 0x000fea0003800000 */
.L_x_5910:
        /* <DEDUP_REMOVED lines=8> */
.L_x_5921:
        /* <DEDUP_REMOVED lines=12> */
.L_x_5924:
[----:B------:R-:W-:-:S07]  /*fc40*/  MOV R18, R20 ;  /* 0x0000001400127202 */ /* 0x000fce0000000f00 */
.L_x_5925:
[----:B------:R-:W-:Y:S05]  /*fc50*/  BSYNC B2 ;  /* 0x0000000000027941 */ /* 0x000fea0003800000 */
.L_x_5923:
        /* <DEDUP_REMOVED lines=16> */
.L_x_5929:
[----:B------:R-:W-:Y:S05]  /*fd60*/  BSYNC B3 ;  /* 0x0000000000037941 */ /* 0x000fea0003800000 */
.L_x_5928:
        /* <DEDUP_REMOVED lines=43> */
.L_x_5927:
[----:B------:R-:W-:Y:S05]  /*10020*/  BSYNC B2 ;  /* 0x0000000000027941 */ /* 0x000fea0003800000 */
.L_x_5926:
        /* <DEDUP_REMOVED lines=11> */
.L_x_5922:
[----:B------:R-:W-:Y:S05]  /*100e0*/  BSYNC B1 ;  /* 0x0000000000017941 */ /* 0x000fea0003800000 */
.L_x_5920:
        /* <DEDUP_REMOVED lines=8> */
.L_x_5931:
        /* <DEDUP_REMOVED lines=12> */
.L_x_5934:
[----:B------:R-:W-:-:S07]  /*10230*/  MOV R18, R20 ;  /* 0x0000001400127202 */ /* 0x000fce0000000f00 */
.L_x_5935:
[----:B------:R-:W-:Y:S05]  /*10240*/  BSYNC B2 ;  /* 0x0000000000027941 */ /* 0x000fea0003800000 */
.L_x_5933:
        /* <DEDUP_REMOVED lines=16> */
.L_x_5939:
[----:B------:R-:W-:Y:S05]  /*10350*/  BSYNC B3 ;  /* 0x0000000000037941 */ /* 0x000fea0003800000 */
.L_x_5938:
        /* <DEDUP_REMOVED lines=43> */
.L_x_5937:
[----:B------:R-:W-:Y:S05]  /*10610*/  BSYNC B2 ;  /* 0x0000000000027941 */ /* 0x000fea0003800000 */
.L_x_5936:
        /* <DEDUP_REMOVED lines=11> */
.L_x_5932:
[----:B------:R-:W-:Y:S05]  /*106d0*/  BSYNC B1 ;  /* 0x0000000000017941 */ /* 0x000fea0003800000 */
.L_x_5930:
        /* <DEDUP_REMOVED lines=8> */
.L_x_5941:
        /* <DEDUP_REMOVED lines=12> */
.L_x_5944:
[----:B------:R-:W-:-:S07]  /*10820*/  MOV R38, R20 ;  /* 0x0000001400267202 */ /* 0x000fce0000000f00 */
.L_x_5945:
[----:B------:R-:W-:Y:S05]  /*10830*/  BSYNC B2 ;  /* 0x0000000000027941 */ /* 0x000fea0003800000 */
.L_x_5943:
        /* <DEDUP_REMOVED lines=16> */
.L_x_5949:
[----:B------:R-:W-:Y:S05]  /*10940*/  BSYNC B3 ;  /* 0x0000000000037941 */ /* 0x000fea0003800000 */
.L_x_5948:
        /* <DEDUP_REMOVED lines=43> */
.L_x_5947:
[----:B------:R-:W-:Y:S05]  /*10c00*/  BSYNC B2 ;  /* 0x0000000000027941 */ /* 0x000fea0003800000 */
.L_x_5946:
        /* <DEDUP_REMOVED lines=11> */
.L_x_5942:
[----:B------:R-:W-:Y:S05]  /*10cc0*/  BSYNC B1 ;  /* 0x0000000000017941 */ /* 0x000fea0003800000 */
.L_x_5940:
[----:B------:R-:W0:Y:S01]  /*10cd0*/  LDC.64 R88, c[0x0][0x238] ;  /* 0x00008e00ff587b82 */ /* 0x000e220000000a00 */
[----:B------:R-:W-:Y:S02]  /*10ce0*/  F2FP.F16.F32.PACK_AB R51, R86, R85 ;  /* 0x000000555633723e */ /* 0x000fe400000000ff */
[----:B------:R-:W-:Y:S02]  /*10cf0*/  F2FP.F16.F32.PACK_AB R50, R84, R83 ;  /* 0x000000535432723e */ /* 0x000fe400000000ff */
[----:B------:R-:W-:Y:S02]  /*10d00*/  F2FP.F16.F32.PACK_AB R49, R82, R81 ;  /* 0x000000515231723e */ /* 0x000fe400000000ff */
[----:B------:R-:W-:Y:S01]  /*10d10*/  F2FP.F16.F32.PACK_AB R48, R80, R79 ;  /* 0x0000004f5030723e */ /* 0x000fe200000000ff */
[----:B0-----:R-:W-:-:S05]  /*10d20*/  IMAD.WIDE.U32 R88, R95, 0x10, R88 ;  /* 0x000000105f587825 */ /* 0x001fca00078e0058 */
[----:B------:R2:W-:Y:S01]  /*10d30*/  STG.E.128 desc[UR6][R88.64], R48 ;  /* 0x0000003058007986 */ /* 0x0005e2000c101d06 */
[----:B------:R-:W-:Y:S05]  /*10d40*/  @!P1 BRA `(.L_x_5869) ;  /* 0x0000000000509947 */ /* 0x000fea0003800000 */
[----:B--2---:R-:W-:Y:S02]  /*10d50*/  SHF.L.U32 R48, R36, 0x10, RZ ;  /* 0x0000001024307819 */ /* 0x004fe400000006ff */
        /* <DEDUP_REMOVED lines=19> */
.L_x_5869:
[----:B------:R-:W-:Y:S05]  /*10e90*/  BSYNC B0 ;  /* 0x0000000000007941 */ /* 0x000fea0003800000 */
.L_x_5868:
        /* <DEDUP_REMOVED lines=153> */
.L_x_5972:
        /* <DEDUP_REMOVED lines=14> */
[----:B------:R-:W-:Y:S01]  /*11910*/  HFMA2.MMA R50, -RZ, RZ, 0, 0 ;  /* 0x00000000ff327435 */ /* 0x000fe200000001ff */
[----:B------:R-:W-:Y:S01]  /*11920*/  @!P1 IADD3 R51, R51, R94, RZ ;  /* 0x0000005e33339210 */ /* 0x000fe20007ffe0ff */
[----:B------:R-:W-:Y:S04]  /*11930*/  BAR.SYNC.DEFER_BLOCKING 0x0 ;  /* 0x0000000000007b1d */ /* 0x000fe80000010000 */
[----:B------:R-:W-:Y:S02]  /*11940*/  @!P1 MOV R50, R116 ;  /* 0x0000007400329202 */ /* 0x000fe40000000f00 */
[----:B------:R-:W-:Y:S02]  /*11950*/  BSSY B0, `(.L_x_5951) ;  /* 0x00000f5000007945 */ /* 0x000fe40003800000 */
[----:B------:R-:W-:Y:S01]  /*11960*/  I2FP.F32.S32 R89, R50 ;  /* 0x0000003200597245 */ /* 0x000fe20000201400 */
[----:B------:R-:W1:Y:S01]  /*11970*/  SHFL.DOWN PT, R91, R50, 0x2, 0x1f ;  /* 0x08401f00325b7f89 */ /* 0x000e6200000e0000 */
[----:B0-----:R-:W-:-:S05]  /*11980*/  @!P1 LEA R48, R49, R48, 0x18 ;  /* 0x0000003031309211 */ /* 0x001fca00078ec0ff */
[----:B------:R-:W-:Y:S01]  /*11990*/  @!P1 IMAD R94, R51, 0x8, R48 ;  /* 0x00000008335e9824 */ /* 0x000fe200078e0230 */
        /* <DEDUP_REMOVED lines=54> */
[----:B------:R-:W-:Y:S01]  /*11d00*/  IADD3 R87, R87, -0x1, RZ ;  /* 0xffffffff57577810 */ /* 0x000fe20007ffe0ff */
[----:B------:R-:W-:Y:S01]  /*11d10*/  BSSY B1, `(.L_x_5953) ;  /* 0x000002b000017945 */ /* 0x000fe20003800000 */
[----:B------:R-:W-:Y:S02]  /*11d20*/  PLOP3.LUT P1, PT, PT, PT, UP0, 0x40, 0x0 ;  /* 0x000000000000781c */ /* 0x000fe40003f2e808 */
        /* <DEDUP_REMOVED lines=26> */
[----:B------:R-:W-:Y:S01]  /*11ed0*/  F2FP.F16.F32.PACK_AB R48, R51, R48 ;  /* 0x000000303330723e */ /* 0x000fe200000000ff */
[----:B------:R-:W-:Y:S01]  /*11ee0*/  FADD.FTZ R51, R33, -R91 ;  /* 0x8000005b21337221 */ /* 0x000fe20000010000 */
[----:B------:R-:W-:Y:S01]  /*11ef0*/  F2FP.F16.F32.PACK_AB R49, R50, R49 ;  /* 0x000000313231723e */ /* 0x000fe200000000ff */
[C---:B------:R-:W-:Y:S02]  /*11f00*/  FMUL.FTZ R89, R90.reuse, R89 ;  /* 0x000000595a597220 */ /* 0x040fe40000410000 */
[C---:B------:R-:W-:Y:S01]  /*11f10*/  FMUL.FTZ R50, R90.reuse, R51 ;  /* 0x000000335a327220 */ /* 0x040fe20000410000 */
[----:B------:R-:W-:Y:S01]  /*11f20*/  FMUL.FTZ R51, R90, R95 ;  /* 0x0000005f5a337220 */ /* 0x000fe20000410000 */
[----:B------:R-:W-:-:S02]  /*11f30*/  FFMA.FTZ R89, R159, R89, R158 ;  /* 0x000000599f597223 */ /* 0x000fc4000001009e */
[----:B------:R-:W-:Y:S01]  /*11f40*/  FFMA.FTZ R50, R157, R50, R156 ;  /* 0x000000329d327223 */ /* 0x000fe2000001009c */
[----:B------:R-:W-:-:S04]  /*11f50*/  FFMA.FTZ R51, R155, R51, R154 ;  /* 0x000000339b337223 */ /* 0x000fc8000001009a */
[----:B------:R-:W-:Y:S02]  /*11f60*/  F2FP.F16.F32.PACK_AB R50, R50, R89 ;  /* 0x000000593232723e */ /* 0x000fe400000000ff */
[----:B------:R-:W-:Y:S02]  /*11f70*/  F2FP.F16.F32.PACK_AB R51, R88, R51 ;  /* 0x000000335833723e */ /* 0x000fe400000000ff */
[----:B------:R-:W0:Y:S02]  /*11f80*/  LDC.64 R88, c[0x0][0x2b8] ;  /* 0x0000ae00ff587b82 */ /* 0x000e240000000a00 */
[----:B0-----:R-:W-:-:S04]  /*11f90*/  IMAD.WIDE.U32 R88, R87, 0x10, R88 ;  /* 0x0000001057587825 */ /* 0x001fc800078e0058 */
[----:B------:R-:W-:Y:S01]  /*11fa0*/  VIADD R87, R87, 0x80 ;  /* 0x0000008057577836 */ /* 0x000fe20000000000 */
[----:B------:R0:W-:Y:S06]  /*11fb0*/  STG.E.128 desc[UR6][R88.64], R48 ;  /* 0x0000003058007986 */ /* 0x0001ec000c101d06 */
.L_x_5954:
[----:B------:R-:W-:Y:S05]  /*11fc0*/  BSYNC B1 ;  /* 0x0000000000017941 */ /* 0x000fea0003800000 */
.L_x_5953:
[----:B------:R-:W-:Y:S01]  /*11fd0*/  ISETP.NE.AND P1, PT, R39, RZ, PT ;  /* 0x000000ff2700720c */ /* 0x000fe20003f25270 */
[----:B------:R-:W-:-:S12]  /*11fe0*/  BSSY B1, `(.L_x_5955) ;  /* 0x0000022000017945 */ /* 0x000fd80003800000 */
[----:B------:R-:W-:Y:S05]  /*11ff0*/  @!P1 BRA `(.L_x_5956) ;  /* 0x0000000000809947 */ /* 0x000fea0003800000 */
[--C-:B0-----:R-:W-:Y:S01]  /*12000*/  FADD.FTZ R49, R52, -R91.reuse ;  /* 0x8000005b34317221 */ /* 0x101fe20000010000 */
[--C-:B------:R-:W-:Y:S01]  /*12010*/  FADD.FTZ R51, R53, -R91.reuse ;  /* 0x8000005b35337221 */ /* 0x100fe20000010000 */
[--C-:B------:R-:W-:Y:S01]  /*12020*/  FADD.FTZ R89, R54, -R91.reuse ;  /* 0x8000005b36597221 */ /* 0x100fe20000010000 */
[--C-:B------:R-:W-:Y:S01]  /*12030*/  FADD.FTZ R93, R55, -R91.reuse ;  /* 0x8000005b375d7221 */ /* 0x100fe20000010000 */
        /* <DEDUP_REMOVED lines=10> */
[----:B------:R-:W-:Y:S01]  /*120e0*/  F2FP.F16.F32.PACK_AB R48, R51, R48 ;  /* 0x000000303330723e */ /* 0x000fe200000000ff */
[--C-:B------:R-:W-:Y:S01]  /*120f0*/  FADD.FTZ R51, R57, -R91.reuse ;  /* 0x8000005b39337221 */ /* 0x100fe20000010000 */
[----:B------:R-:W-:Y:S01]  /*12100*/  FADD.FTZ R93, R59, -R91 ;  /* 0x8000005b3b5d7221 */ /* 0x000fe20000010000 */
[----:B------:R-:W-:Y:S01]  /*12110*/  F2FP.F16.F32.PACK_AB R49, R50, R49 ;  /* 0x000000313231723e */ /* 0x000fe200000000ff */
        /* <DEDUP_REMOVED lines=8> */
[----:B------:R-:W-:Y:S02]  /*121a0*/  F2FP.F16.F32.PACK_AB R50, R50, R89 ;  /* 0x000000593232723e */ /* 0x000fe400000000ff */
[----:B------:R-:W-:Y:S02]  /*121b0*/  F2FP.F16.F32.PACK_AB R51, R88, R51 ;  /* 0x000000335833723e */ /* 0x000fe400000000ff */
[----:B------:R-:W0:Y:S02]  /*121c0*/  LDC.64 R88, c[0x0][0x2b8] ;  /* 0x0000ae00ff587b82 */ /* 0x000e240000000a00 */
[C---:B0-----:R-:W-:Y:S01]  /*121d0*/  IMAD.WIDE.U32 R88, R87.reuse, 0x10, R88 ;  /* 0x0000001057587825 */ /* 0x041fe200078e0058 */
[----:B------:R-:W-:-:S04]  /*121e0*/  IADD3 R87, R87, 0x80, RZ ;  /* 0x0000008057577810 */ /* 0x000fc80007ffe0ff */
[----:B------:R1:W-:Y:S03]  /*121f0*/  STG.E.128 desc[UR6][R88.64], R48 ;  /* 0x0000003058007986 */ /* 0x0003e6000c101d06 */
.L_x_5956:
[----:B------:R-:W-:Y:S05]  /*12200*/  BSYNC B1 ;  /* 0x0000000000017941 */ /* 0x000fea0003800000 */
.L_x_5955:
[----:B------:R-:W-:Y:S01]  /*12210*/  ISETP.NE.AND P1, PT, R60, RZ, PT ;  /* 0x000000ff3c00720c */ /* 0x000fe20003f25270 */
[----:B------:R-:W-:-:S12]  /*12220*/  BSSY B1, `(.L_x_5957) ;  /* 0x0000022000017945 */ /* 0x000fd80003800000 */
[----:B------:R-:W-:Y:S05]  /*12230*/  @!P1 BRA `(.L_x_5958) ;  /* 0x0000000000809947 */ /* 0x000fea0003800000 */
[--C-:B01----:R-:W-:Y:S01]  /*12240*/  FADD.FTZ R49, R61, -R91.reuse ;  /* 0x8000005b3d317221 */ /* 0x103fe20000010000 */
        /* <DEDUP_REMOVED lines=31> */
.L_x_5958:
[----:B------:R-:W-:Y:S05]  /*12440*/  BSYNC B1 ;  /* 0x0000000000017941 */ /* 0x000fea0003800000 */
.L_x_5957:
        /* <DEDUP_REMOVED lines=19> */
[----:B------:R-:W-:Y:S01]  /*12580*/  F2FP.F16.F32.PACK_AB R49, R50, R89 ;  /* 0x000000593231723e */ /* 0x000fe200000000ff */
        /* <DEDUP_REMOVED lines=15> */
.L_x_5960:
[----:B------:R-:W-:Y:S05]  /*12680*/  BSYNC B1 ;  /* 0x0000000000017941 */ /* 0x000fea0003800000 */
.L_x_5959:
        /* <DEDUP_REMOVED lines=27> */
[----:B------:R-:W0:Y:S01]  /*12840*/  LDC.64 R90, c[0x0][0x2b8] ;  /* 0x0000ae00ff5a7b82 */ /* 0x000e220000000a00 */
[----:B------:R-:W-:Y:S02]  /*12850*/  F2FP.F16.F32.PACK_AB R49, R93, R88 ;  /* 0x000000585d31723e */ /* 0x000fe400000000ff */
[----:B------:R-:W-:Y:S02]  /*12860*/  F2FP.F16.F32.PACK_AB R48, R89, R48 ;  /* 0x000000305930723e */ /* 0x000fe400000000ff */
[----:B------:R-:W-:Y:S01]  /*12870*/  F2FP.F16.F32.PACK_AB R50, R50, R95 ;  /* 0x0000005f3232723e */ /* 0x000fe200000000ff */
[----:B0-----:R-:W-:-:S05]  /*12880*/  IMAD.WIDE.U32 R88, R87, 0x10, R90 ;  /* 0x0000001057587825 */ /* 0x001fca00078e005a */
[----:B------:R4:W-:Y:S02]  /*12890*/  STG.E.128 desc[UR6][R88.64], R48 ;  /* 0x0000003058007986 */ /* 0x0009e4000c101d06 */
.L_x_5952:
[----:B------:R-:W-:Y:S05]  /*128a0*/  BSYNC B0 ;  /* 0x0000000000007941 */ /* 0x000fea0003800000 */
.L_x_5951:
[----:B------:R-:W-:Y:S02]  /*128b0*/  IADD3 R7, R7, UR14, RZ ;  /* 0x0000000e07077c10 */ /* 0x000fe4000fffe0ff */
[----:B------:R-:W-:Y:S02]  /*128c0*/  SEL R91, RZ, 0x1, P5 ;  /* 0x00000001ff5b7807 */ /* 0x000fe40002800000 */
[----:B------:R-:W-:-:S13]  /*128d0*/  ISETP.GE.AND P1, PT, R7, UR15, PT ;  /* 0x0000000f07007c0c */ /* 0x000fda000bf26270 */
[----:B------:R-:W-:Y:S05]  /*128e0*/  @!P1 BRA `(.L_x_5961) ;  /* 0xfffffee8004c9947 */ /* 0x000fea000383ffff */
[----:B------:R-:W-:Y:S05]  /*128f0*/  EXIT ;  /* 0x000000000000794d */ /* 0x000fea0003800000 */
.L_x_5950:
[----:B------:R-:W-:Y:S01]  /*12900*/  HFMA2.MMA R89, -RZ, RZ, 0, 1.847743988037109375e-06 ;  /* 0x0000001fff597435 */ /* 0x000fe200000001ff */
[----:B------:R-:W-:Y:S01]  /*12910*/  MOV R94, R48 ;  /* 0x00000030005e7202 */ /* 0x000fe20000000f00 */
[----:B------:R-:W-:Y:S01]  /*12920*/  IMAD.MOV.U32 R88, RZ, RZ, 0x1 ;  /* 0x00000001ff587424 */ /* 0x000fe200078e00ff */
[----:B------:R-:W-:-:S08]  /*12930*/  MOV R91, 0xffffffff ;  /* 0xffffffff005b7802 */ /* 0x000fd00000000f00 */
[----:B-----5:R-:W-:Y:S05]  /*12940*/  WARPSYNC.COLLECTIVE R91, `(.L_x_5962) ;  /* 0x000000005b087348 */ /* 0x020fea0003c00000 */
[----:B------:R0:W1:Y:S02]  /*12950*/  SHFL.BFLY P6, R93, R94, R88, R89 ;  /* 0x0c0000585e5d7389 */ /* 0x00006400000c0059 */
[----:B01---5:R-:W-:Y:S01]  /*12960*/  ENDCOLLECTIVE ;  /* 0x000000000000791b */ /* 0x023fe20003800000 */
.L_x_5962:
[----:B------:R-:W-:Y:S02]  /*12970*/  IMAD.MOV.U32 R88, RZ, RZ, 0x2 ;  /* 0x00000002ff587424 */ /* 0x000fe400078e00ff */
[----:B------:R-:W-:-:S07]  /*12980*/  FADD.FTZ R94, R48, R93 ;  /* 0x0000005d305e7221 */ /* 0x000fce0000010000 */
[----:B------:R-:W-:Y:S05]  /*12990*/  WARPSYNC.COLLECTIVE R91, `(.L_x_5963) ;  /* 0x000000005b087348 */ /* 0x000fea0003c00000 */
[----:B------:R0:W1:Y:S02]  /*129a0*/  SHFL.BFLY P6, R93, R94, R88, R89 ;  /* 0x0c0000585e5d7389 */ /* 0x00006400000c0059 */
[----:B01----:R-:W-:Y:S01]  /*129b0*/  ENDCOLLECTIVE ;  /* 0x000000000000791b */ /* 0x003fe20003800000 */
.L_x_5963:
[----:B------:R-:W-:Y:S01]  /*129c0*/  HFMA2.MMA R88, -RZ, RZ, 0, 2.384185791015625e-07 ;  /* 0x00000004ff587435 */ /* 0x000fe200000001ff */
[----:B------:R-:W-:-:S05]  /*129d0*/  FADD.FTZ R95, R94, R93 ;  /* 0x0000005d5e5f7221 */ /* 0x000fca0000010000 */
[----:B------:R-:W-:-:S07]  /*129e0*/  MOV R94, R95 ;  /* 0x0000005f005e7202 */ /* 0x000fce0000000f00 */
[----:B------:R-:W-:Y:S05]  /*129f0*/  WARPSYNC.COLLECTIVE R91, `(.L_x_5964) ;  /* 0x000000005b087348 */ /* 0x000fea0003c00000 */
[----:B------:R0:W1:Y:S02]  /*12a00*/  SHFL.BFLY P6, R93, R94, R88, R89 ;  /* 0x0c0000585e5d7389 */ /* 0x00006400000c0059 */
[----:B01----:R-:W-:Y:S01]  /*12a10*/  ENDCOLLECTIVE ;  /* 0x000000000000791b */ /* 0x003fe20003800000 */
.L_x_5964:
[----:B------:R-:W-:Y:S01]  /*12a20*/  MOV R88, 0x8 ;  /* 0x0000000800587802 */ /* 0x000fe20000000f00 */
[----:B------:R-:W-:-:S04]  /*12a30*/  FADD.FTZ R95, R95, R93 ;  /* 0x0000005d5f5f7221 */ /* 0x000fc80000010000 */
[----:B------:R-:W-:-:S07]  /*12a40*/  IMAD.MOV.U32 R94, RZ, RZ, R95 ;  /* 0x000000ffff5e7224 */ /* 0x000fce00078e005f */
[----:B------:R-:W-:Y:S05]  /*12a50*/  WARPSYNC.COLLECTIVE R91, `(.L_x_5965) ;  /* 0x000000005b087348 */ /* 0x000fea0003c00000 */
[----:B------:R0:W1:Y:S02]  /*12a60*/  SHFL.BFLY P6, R93, R94, R88, R89 ;  /* 0x0c0000585e5d7389 */ /* 0x00006400000c0059 */
[----:B01----:R-:W-:Y:S01]  /*12a70*/  ENDCOLLECTIVE ;  /* 0x000000000000791b */ /* 0x003fe20003800000 */
.L_x_5965:
[----:B------:R-:W-:Y:S02]  /*12a80*/  IMAD.MOV.U32 R88, RZ, RZ, 0x10 ;  /* 0x00000010ff587424 */ /* 0x000fe400078e00ff */
[----:B------:R-:W-:-:S05]  /*12a90*/  FADD.FTZ R49, R95, R93 ;  /* 0x0000005d5f317221 */ /* 0x000fca0000010000 */
[----:B------:R-:W-:-:S07]  /*12aa0*/  MOV R94, R49 ;  /* 0x00000031005e7202 */ /* 0x000fce0000000f00 */
[----:B------:R-:W-:Y:S05]  /*12ab0*/  WARPSYNC.COLLECTIVE R91, `(.L_x_5966) ;  /* 0x000000005b087348 */ /* 0x000fea0003c00000 */
[----:B------:R0:W1:Y:S02]  /*12ac0*/  SHFL.BFLY P6, R93, R94, R88, R89 ;  /* 0x0c0000585e5d7389 */ /* 0x00006400000c0059 */
[----:B01----:R-:W-:Y:S01]  /*12ad0*/  ENDCOLLECTIVE ;  /* 0x000000000000791b */ /* 0x003fe20003800000 */
.L_x_5966:
        /* <DEDUP_REMOVED lines=83> */
[----:B------:R-:W-:Y:S01]  /*13010*/  HFMA2.MMA R88, -RZ, RZ, 0, 5.9604644775390625e-08 ;  /* 0x00000001ff587435 */ /* 0x000fe200000001ff */
[----:B------:R-:W-:-:S03]  /*13020*/  IMAD.MOV.U32 R89, RZ, RZ, 0x1f ;  /* 0x0000001fff597424 */ /* 0x000fc600078e00ff */
[----:B------:R-:W-:-:S07]  /*13030*/  MOV R94, R49 ;  /* 0x00000031005e7202 */ /* 0x000fce0000000f00 */
[----:B------:R-:W-:Y:S05]  /*13040*/  WARPSYNC.COLLECTIVE R91, `(.L_x_5967) ;  /* 0x000000005b087348 */ /* 0x000fea0003c00000 */
[----:B------:R0:W1:Y:S02]  /*13050*/  SHFL.BFLY P6, R93, R94, R88, R89 ;  /* 0x0c0000585e5d7389 */ /* 0x00006400000c0059 */
[----:B01----:R-:W-:Y:S01]  /*13060*/  ENDCOLLECTIVE ;  /* 0x000000000000791b */ /* 0x003fe20003800000 */
.L_x_5967:
[----:B------:R-:W-:Y:S01]  /*13070*/  HFMA2.MMA R88, -RZ, RZ, 0, 1.1920928955078125e-07 ;  /* 0x00000002ff587435 */ /* 0x000fe200000001ff */
[----:B------:R-:W-:-:S05]  /*13080*/  FADD.FTZ R49, R49, R93 ;  /* 0x0000005d31317221 */ /* 0x000fca0000010000 */
[----:B------:R-:W-:-:S07]  /*13090*/  MOV R94, R49 ;  /* 0x00000031005e7202 */ /* 0x000fce0000000f00 */
[----:B------:R-:W-:Y:S05]  /*130a0*/  WARPSYNC.COLLECTIVE R91, `(.L_x_5968) ;  /* 0x000000005b087348 */ /* 0x000fea0003c00000 */
[----:B------:R0:W1:Y:S02]  /*130b0*/  SHFL.BFLY P6, R93, R94, R88, R89 ;  /* 0x0c0000585e5d7389 */ /* 0x00006400000c0059 */
[----:B01----:R-:W-:Y:S01]  /*130c0*/  ENDCOLLECTIVE ;  /* 0x000000000000791b */ /* 0x003fe20003800000 */
.L_x_5968:
[----:B------:R-:W-:Y:S01]  /*130d0*/  MOV R88, 0x4 ;  /* 0x0000000400587802 */ /* 0x000fe20000000f00 */
[----:B------:R-:W-:-:S04]  /*130e0*/  FADD.FTZ R49, R49, R93 ;  /* 0x0000005d31317221 */ /* 0x000fc80000010000 */
[----:B------:R-:W-:-:S07]  /*130f0*/  IMAD.MOV.U32 R94, RZ, RZ, R49 ;  /* 0x000000ffff5e7224 */ /* 0x000fce00078e0031 */
[----:B------:R-:W-:Y:S05]  /*13100*/  WARPSYNC.COLLECTIVE R91, `(.L_x_5969) ;  /* 0x000000005b087348 */ /* 0x000fea0003c00000 */
[----:B------:R0:W1:Y:S02]  /*13110*/  SHFL.BFLY P6, R93, R94, R88, R89 ;  /* 0x0c0000585e5d7389 */ /* 0x00006400000c0059 */
[----:B01----:R-:W-:Y:S01]  /*13120*/  ENDCOLLECTIVE ;  /* 0x000000000000791b */ /* 0x003fe20003800000 */
.L_x_5969:
[----:B------:R-:W-:Y:S02]  /*13130*/  IMAD.MOV.U32 R88, RZ, RZ, 0x8 ;  /* 0x00000008ff587424 */ /* 0x000fe400078e00ff */
[----:B------:R-:W-:-:S05]  /*13140*/  FADD.FTZ R49, R49, R93 ;  /* 0x0000005d31317221 */ /* 0x000fca0000010000 */
[----:B------:R-:W-:-:S07]  /*13150*/  MOV R94, R49 ;  /* 0x00000031005e7202 */ /* 0x000fce0000000f00 */
[----:B------:R-:W-:Y:S05]  /*13160*/  WARPSYNC.COLLECTIVE R91, `(.L_x_5970) ;  /* 0x000000005b087348 */ /* 0x000fea0003c00000 */
[----:B------:R0:W1:Y:S02]  /*13170*/  SHFL.BFLY P6, R93, R94, R88, R89 ;  /* 0x0c0000585e5d7389 */ /* 0x00006400000c0059 */
[----:B01----:R-:W-:Y:S01]  /*13180*/  ENDCOLLECTIVE ;  /* 0x000000000000791b */ /* 0x003fe20003800000 */
.L_x_5970:
[----:B------:R-:W-:Y:S01]  /*13190*/  HFMA2.MMA R88, -RZ, RZ, 0, 9.5367431640625e-07 ;  /* 0x00000010ff587435 */ /* 0x000fe200000001ff */
[----:B------:R-:W-:-:S05]  /*131a0*/  FADD.FTZ R49, R49, R93 ;  /* 0x0000005d31317221 */ /* 0x000fca0000010000 */
[----:B------:R-:W-:-:S07]  /*131b0*/  MOV R94, R49 ;  /* 0x00000031005e7202 */ /* 0x000fce0000000f00 */
[----:B------:R-:W-:Y:S05]  /*131c0*/  WARPSYNC.COLLECTIVE R91, `(.L_x_5971) ;  /* 0x000000005b087348 */ /* 0x000fea0003c00000 */
[----:B------:R0:W1:Y:S02]  /*131d0*/  SHFL.BFLY P6, R93, R94, R88, R89 ;  /* 0x0c0000585e5d7389 */ /* 0x00006400000c0059 */
[----:B01----:R-:W-:Y:S01]  /*131e0*/  ENDCOLLECTIVE ;  /* 0x000000000000791b */ /* 0x003fe20003800000 */
.L_x_5971:
[----:B------:R-:W-:Y:S05]  /*131f0*/  BRA `(.L_x_5972) ;  /* 0xffffffe4008c7947 */ /* 0x000fea000383ffff */
.L_x_5973:
        /* <DEDUP_REMOVED lines=16> */
.L_x_37186:


//--------------------- .text._ZN10layer_norm13ln_fwd_kernelINS_13Kernel_traitsI6__halfS2_S2_S2_fjLj5120ELj1ELj1ELj4ELj16ENS_18Kernel_traits_baseILj5120ES2_S2_S2_S2_fjLj128EEEEELb1ELb0ELb1ELb1EEEvNS_9FwdParamsE --------------------------
	.section	.text._ZN10layer_norm13ln_fwd_kernelINS_13Kernel_traitsI6__halfS2_S2_S2_fjLj5120ELj1ELj1ELj4ELj16ENS_18Kernel_traits_baseILj5120ES2_S2_S2_S2_fjLj128EEEEELb1ELb0ELb1ELb1EEEvNS_9FwdParamsE,"ax",@progbits
	.align	128
        .global         _ZN10layer_norm13ln_fwd_kernelINS_13Kernel_traitsI6__halfS2_S2_S2_fjLj5120ELj1ELj1ELj4ELj16ENS_18Kernel_traits_baseILj5120ES2_S2_S2_S2_fjLj128EEEEELb1ELb0ELb1ELb1EEEvNS_9FwdParamsE
        .type           _ZN10layer_norm13ln_fwd_kernelINS_13Kernel_traitsI6__halfS2_S2_S2_fjLj5120ELj1ELj1ELj4ELj16ENS_18Kernel_traits_baseILj5120ES2_S2_S2_S2_fjLj128EEEEELb1ELb0ELb1ELb1EEEvNS_9FwdParamsE,@function
        .size           _ZN10layer_norm13ln_fwd_kernelINS_13Kernel_traitsI6__halfS2_S2_S2_fjLj5120ELj1ELj1ELj4ELj16ENS_18Kernel_traits_baseILj5120ES2_S2_S2_S2_fjLj128EEEEELb1ELb0ELb1ELb1EEEvNS_9FwdParamsE,(.L_x_37187 - _ZN10layer_norm13ln_fwd_kernelINS_13Kernel_traitsI6__halfS2_S2_S2_fjLj5120ELj1ELj1ELj4ELj16ENS_18Kernel_traits_baseILj5120ES2_S2_S2_S2_fjLj128EEEEELb1ELb0ELb1ELb1EEEvNS_9FwdParamsE)
        .other          _ZN10layer_norm13ln_fwd_kernelINS_13Kernel_traitsI6__halfS2_S2_S2_fjLj5120ELj1ELj1ELj4ELj16ENS_18Kernel_traits_baseILj5120ES2_S2_S2_S2_fjLj128EEEEELb1ELb0ELb1ELb1EEEvNS_9FwdParamsE,@"STO_CUDA_ENTRY STV_DEFAULT"
_ZN10layer_norm13ln_fwd_kernelINS_13Kernel_traitsI6__halfS2_S2_S2_fjLj5120ELj1ELj1ELj4ELj16ENS_18Kernel_traits_baseILj5120ES2_S2_S2_S2_fjLj128EEEEELb1ELb0ELb1ELb1EEEvNS_9FwdParamsE:
.text._ZN10layer_norm13ln_fwd_kernelINS_13Kernel_traitsI6__halfS2_S2_S2_fjLj5120ELj1ELj1ELj4ELj16ENS_18Kernel_traits_baseILj5120ES2_S2_S2_S2_fjLj128EEEEELb1ELb0ELb1ELb1EEEvNS_9FwdParamsE:
[----:B------:R-:W-:Y:S08]  /*0000*/  LDC R1, c[0x0][0x28] ;  /* 0x00000a00ff017b82 */ /* 0x000ff00000000800 */
[----:B------:R-:W0:Y:S01]  /*0010*/  LDC R110, c[0x0][0x2e8] ;  /* 0x0000ba00ff6e7b82 */ /* 0x000e220000000800 */
[----:B------:R-:W-:Y:S01]  /*0020*/  ULDC.U8 UR4, c[0x0][0x2f4] ;  /* 0x0000bd0000047ab9 */ /* 0x000fe20000000000 */
[----:B------:R-:W-:Y:S01]  /*0030*/  ULDC.64 UR6, c[0x0][0x2e0] ;  /* 0x0000b80000067ab9 */ /* 0x000fe20000000a00 */
[----:B------:R-:W-:Y:S01]  /*0040*/  ISETP.NE.AND P0, PT, RZ, UR4, PT ;  /* 0x00000004ff007c0c */ /* 0x000fe2000bf05270 */
[----:B------:R-:W-:Y:S01]  /*0050*/  ULDC.64 UR4, c[0x0][0x208] ;  /* 0x0000820000047ab9 */ /* 0x000fe20000000a00 */
[----:B------:R-:W-:Y:S01]  /*0060*/  MOV R2, UR6 ;  /* 0x0000000600027c02 */ /* 0x000fe20008000f00 */
        /* <DEDUP_REMOVED lines=14> */
[----:B------:R-:W-:Y:S01]  /*0150*/  LEA.HI R82, R83, UR8, RZ, 0x19 ;  /* 0x0000000853527c11 */ /* 0x000fe2000f8fc8ff */
[----:B------:R-:W-:Y:S01]  /*0160*/  ULDC.64 UR8, c[0x0][0x260] ;  /* 0x0000980000087ab9 */ /* 0x000fe20000000a00 */
        /* <DEDUP_REMOVED lines=42> */
[----:B------:R-:W-:Y:S01]  /*0410*/  ISETP.NE.U32.AND P0, PT, RZ, UR10, PT ;  /* 0x0000000aff007c0c */ /* 0x000fe2000bf05070 */
[----:B------:R-:W-:Y:S02]  /*0420*/  UIADD3 UR27, UR7, 0x646e171e, URZ ;  /* 0x646e171e071b7890 */ /* 0x000fe4000fffe03f */
[----:B------:R-:W-:Y:S01]  /*0430*/  IMAD.WIDE.U32 R18, R18, -0x2daee0ad, RZ ;  /* 0xd2511f5312127825 */ /* 0x000fe200078e00ff */
[----:B------:R-:W-:Y:S02]  /*0440*/  ISETP.NE.AND.EX P0, PT, RZ, UR11, PT, P0 ;  /* 0x0000000bff007c0c */ /* 0x000fe4000bf05300 */
[----:B------:R-:W-:Y:S02]  /*0450*/  LOP3.LUT R17, R21, UR26, R22, 0x96, !PT ;  /* 0x0000001a15117c12 */ /* 0x000fe4000f8e9616 */
[----:B------:R-:W-:Y:S01]  /*0460*/  IADD3 R2, P1, R0, UR10, RZ ;  /* 0x0000000a00027c10 */ /* 0x000fe2000ff3e0ff */
[----:B------:R-:W-:Y:S01]  /*0470*/  ULDC UR10, c[0x0][0x214] ;  /* 0x00008500000a7ab9 */ /* 0x000fe20000000800 */
[----:B------:R-:W-:Y:S01]  /*0480*/  LOP3.LUT R22, R19, UR27, R16, 0x96, !PT ;  /* 0x0000001b13167c12 */ /* 0x000fe2000f8e9610 */
[----:B------:R-:W-:Y:S01]  /*0490*/  UIADD3 UR29, UR7, 0x1fd5c5a3, URZ ;  /* 0x1fd5c5a3071d7890 */ /* 0x000fe2000fffe03f */
[----:B------:R-:W-:Y:S01]  /*04a0*/  IADD3.X R3, RZ, UR11, RZ, P1, !PT ;  /* 0x0000000bff037c10 */ /* 0x000fe20008ffe4ff */
[----:B------:R-:W-:Y:S01]  /*04b0*/  UIADD3 UR28, UR6, 0x5384540f, URZ ;  /* 0x5384540f061c7890 */ /* 0x000fe2000fffe03f */
[----:B------:R-:W-:Y:S01]  /*04c0*/  IMAD.WIDE.U32 R16, R17, -0x2daee0ad, RZ ;  /* 0xd2511f5311107825 */ /* 0x000fe200078e00ff */
[----:B------:R-:W-:-:S02]  /*04d0*/  ISETP.GE.AND P1, PT, R82, UR10, PT ;  /* 0x0000000a52007c0c */ /* 0x000fc4000bf26270 */
[----:B------:R-:W5:Y:S01]  /*04e0*/  @P0 LDG.E.128 R12, desc[UR4][R2.64] ;  /* 0x00000004020c0981 */ /* 0x000f62000c1e1d00 */
[----:B------:R-:W-:Y:S01]  /*04f0*/  IMAD.WIDE.U32 R22, R22, -0x326172a9, RZ ;  /* 0xcd9e8d5716167825 */ /* 0x000fe200078e00ff */
[----:B------:R-:W-:Y:S02]  /*0500*/  LOP3.LUT R60, R17, UR29, R18, 0x96, !PT ;  /* 0x0000001d113c7c12 */ /* 0x000fe4000f8e9612 */
[----:B------:R-:W5:Y:S02]  /*0510*/  @P0 LDG.E.128 R8, desc[UR4][R2.64+0x800] ;  /* 0x0008000402080981 */ /* 0x000f64000c1e1d00 */
[----:B------:R-:W-:Y:S02]  /*0520*/  LOP3.LUT R105, R23, UR28, R20, 0x96, !PT ;  /* 0x0000001c17697c12 */ /* 0x000fe4000f8e9614 */
[----:B------:R-:W5:Y:S01]  /*0530*/  @P0 LDG.E.128 R4, desc[UR4][R2.64+0x1000] ;  /* 0x0010000402040981 */ /* 0x000f62000c1e1d00 */
[----:B------:R-:W-:-:S03]  /*0540*/  UIADD3 UR30, UR6, -0xe443238, URZ ;  /* 0xf1bbcdc8061e7890 */ /* 0x000fc6000fffe03f */
[----:B------:R-:W5:Y:S01]  /*0550*/  @P0 LDG.E.128 R56, desc[UR4][R2.64+0x1800] ;  /* 0x0018000402380981 */ /* 0x000f62000c1e1d00 */
[----:B------:R-:W-:-:S03]  /*0560*/  UIADD3 UR31, UR7, -0x24c28bd8, URZ ;  /* 0xdb3d7428071f7890 */ /* 0x000fc6000fffe03f */
[----:B------:R0:W5:Y:S01]  /*0570*/  @P0 LDG.E.128 R52, desc[UR4][R2.64+0x2000] ;  /* 0x0020000402340981 */ /* 0x000162000c1e1d00 */
[----:B------:R-:W-:-:S04]  /*0580*/  IMAD.HI.U32 R19, R60, -0x326172a9, RZ ;  /* 0xcd9e8d573c137827 */ /* 0x000fc800078e00ff */
[----:B------:R-:W-:Y:S01]  /*0590*/  IMAD.HI.U32 R17, R105, -0x2daee0ad, RZ ;  /* 0xd2511f5369117827 */ /* 0x000fe200078e00ff */
[----:B0-----:R-:W-:Y:S02]  /*05a0*/  IADD3 R2, P2, R0, UR8, RZ ;  /* 0x0000000800027c10 */ /* 0x001fe4000ff5e0ff */
[----:B------:R-:W-:-:S03]  /*05b0*/  LOP3.LUT R108, R19, UR30, R22, 0x96, !PT ;  /* 0x0000001e136c7c12 */ /* 0x000fc6000f8e9616 */
[----:B------:R-:W-:Y:S01]  /*05c0*/  IMAD.X R3, RZ, RZ, UR9, P2 ;  /* 0x00000009ff037e24 */ /* 0x000fe200090e06ff */
        /* <DEDUP_REMOVED lines=11> */
[----:B------:R-:W-:Y:S01]  /*0680*/  @!P0 CS2R R54, SRZ ;  /* 0x0000000000368805 */ /* 0x000fe2000001ff00 */
[--C-:B------:R-:W-:Y:S01]  /*0690*/  HADD2.F32 R0, -RZ, R52.reuse.H0_H0 ;  /* 0x20000034ff007230 */ /* 0x100fe20000004100 */
[----:B------:R-:W-:Y:S01]  /*06a0*/  UIADD3 UR32, UR6, -0x700cb87f, URZ ;  /* 0x8ff3478106207890 */ /* 0x000fe2000fffe03f */
[----:B------:R-:W-:Y:S01]  /*06b0*/  HADD2.F32 R84, -RZ, R52.H1_H1 ;  /* 0x30000034ff547230 */ /* 0x000fe20000004100 */
[----:B------:R-:W-:Y:S01]  /*06c0*/  UIADD3 UR33, UR7, -0x695add53, URZ ;  /* 0x96a522ad07217890 */ /* 0x000fe2000fffe03f */
[----:B------:R-:W-:Y:S01]  /*06d0*/  IMAD R105, R105, -0x2daee0ad, RZ ;  /* 0xd2511f5369697824 */ /* 0x000fe200078e02ff */
[----:B------:R-:W5:Y:S01]  /*06e0*/  LDG.E.128 R48, desc[UR4][R2.64] ;  /* 0x0000000402307981 */ /* 0x000f62000c1e1d00 */
[----:B------:R-:W-:-:S02]  /*06f0*/  IMAD R52, R60, -0x326172a9, RZ ;  /* 0xcd9e8d573c347824 */ /* 0x000fc400078e02ff */
[----:B------:R-:W-:Y:S01]  /*0700*/  IMAD.HI.U32 R91, R90, -0x326172a9, RZ ;  /* 0xcd9e8d575a5b7827 */ /* 0x000fe200078e00ff */
[----:B------:R-:W-:Y:S01]  /*0710*/  HFMA2.MMA R112, -RZ, RZ, 0, 5.9604644775390625e-08 ;  /* 0x00000001ff707435 */ /* 0x000fe200000001ff */
[----:B------:R-:W5:Y:S02]  /*0720*/  LDG.E.128 R44, desc[UR4][R2.64+0x800] ;  /* 0x00080004022c7981 */ /* 0x000f64000c1e1d00 */
[----:B------:R-:W-:Y:S01]  /*0730*/  IMAD.WIDE.U32 R108, R108, -0x2daee0ad, RZ ;  /* 0xd2511f536c6c7825 */ /* 0x000fe200078e00ff */
[----:B------:R-:W-:Y:S01]  /*0740*/  LOP3.LUT R91, R91, UR32, R52, 0x96, !PT ;  /* 0x000000205b5b7c12 */ /* 0x000fe2000f8e9634 */
[----:B------:R-:W5:Y:S01]  /*0750*/  LDG.E.128 R40, desc[UR4][R2.64+0x1000] ;  /* 0x0010000402287981 */ /* 0x000f62000c1e1d00 */
[----:B------:R-:W-:Y:S01]  /*0760*/  LOP3.LUT R110, R110, 0x3, RZ, 0xc0, !PT ;  /* 0x000000036e6e7812 */ /* 0x000fe200078ec0ff */
[--C-:B------:R-:W-:Y:S01]  /*0770*/  HADD2.F32 R81, -RZ, R12.reuse.H0_H0 ;  /* 0x2000000cff517230 */ /* 0x100fe20000004100 */
[----:B------:R-:W-:Y:S01]  /*0780*/  ULDC.U8 UR8, c[0x0][0x2a0] ;  /* 0x0000a80000087ab9 */ /* 0x000fe20000000000 */
[----:B------:R-:W-:Y:S01]  /*0790*/  HADD2.F32 R80, -RZ, R12.H1_H1 ;  /* 0x3000000cff507230 */ /* 0x000fe20000004100 */
[----:B------:R-:W5:Y:S01]  /*07a0*/  LDG.E.128 R36, desc[UR4][R2.64+0x1800] ;  /* 0x0018000402247981 */ /* 0x000f62000c1e1d00 */
[--C-:B------:R-:W-:Y:S01]  /*07b0*/  HADD2.F32 R31, -RZ, R13.reuse.H0_H0 ;  /* 0x2000000dff1f7230 */ /* 0x100fe20000004100 */
[----:B------:R-:W-:Y:S01]  /*07c0*/  LOP3.LUT R97, R83, 0x7f, RZ, 0xc0, !PT ;  /* 0x0000007f53617812 */ /* 0x000fe200078ec0ff */
[----:B------:R-:W-:Y:S01]  /*07d0*/  HADD2.F32 R30, -RZ, R13.H1_H1 ;  /* 0x3000000dff1e7230 */ /* 0x000fe20000004100 */
[----:B------:R0:W5:Y:S01]  /*07e0*/  LDG.E.128 R32, desc[UR4][R2.64+0x2000] ;  /* 0x0020000402207981 */ /* 0x000162000c1e1d00 */
[--C-:B------:R-:W-:Y:S01]  /*07f0*/  HADD2.F32 R29, -RZ, R14.reuse.H0_H0 ;  /* 0x2000000eff1d7230 */ /* 0x100fe20000004100 */
[----:B------:R-:W-:Y:S01]  /*0800*/  LOP3.LUT R105, R109, UR33, R105, 0x96, !PT ;  /* 0x000000216d697c12 */ /* 0x000fe2000f8e9669 */
        /* <DEDUP_REMOVED lines=31> */
[--C-:B0-----:R-:W-:Y:S02]  /*0a00*/  HADD2.F32 R3, -RZ, R59.reuse.H0_H0 ;  /* 0x2000003bff037230 */ /* 0x101fe40000004100 */
[----:B------:R-:W-:Y:S02]  /*0a10*/  HADD2.F32 R2, -RZ, R59.H1_H1 ;  /* 0x3000003bff027230 */ /* 0x000fe40000004100 */
[--C-:B------:R-:W-:Y:S02]  /*0a20*/  HADD2.F32 R85, -RZ, R53.reuse.H0_H0 ;  /* 0x20000035ff557230 */ /* 0x100fe40000004100 */
[----:B------:R-:W-:Y:S02]  /*0a30*/  HADD2.F32 R86, -RZ, R53.H1_H1 ;  /* 0x30000035ff567230 */ /* 0x000fe40000004100 */
[--C-:B------:R-:W-:Y:S02]  /*0a40*/  HADD2.F32 R87, -RZ, R54.reuse.H0_H0 ;  /* 0x20000036ff577230 */ /* 0x100fe40000004100 */
[----:B------:R-:W-:-:S02]  /*0a50*/  HADD2.F32 R88, -RZ, R54.H1_H1 ;  /* 0x30000036ff587230 */ /* 0x000fc40000004100 */
[--C-:B------:R-:W-:Y:S02]  /*0a60*/  HADD2.F32 R89, -RZ, R55.reuse.H0_H0 ;  /* 0x20000037ff597230 */ /* 0x100fe40000004100 */
[----:B------:R-:W-:Y:S02]  /*0a70*/  HADD2.F32 R92, -RZ, R55.H1_H1 ;  /* 0x30000037ff5c7230 */ /* 0x000fe40000004100 */
[----:B------:R-:W-:Y:S02]  /*0a80*/  IMAD R90, R90, -0x326172a9, RZ ;  /* 0xcd9e8d575a5a7824 */ /* 0x000fe400078e02ff */
[----:B------:R-:W-:-:S07]  /*0a90*/  IMAD.MOV.U32 R96, RZ, RZ, RZ ;  /* 0x000000ffff607224 */ /* 0x000fce00078e00ff */
.L_x_6387:
[----:B------:R-:W0:Y:S01]  /*0aa0*/  LDC.64 R64, c[0x0][0x280] ;  /* 0x0000a000ff407b82 */ /* 0x000e220000000a00 */
[----:B------:R-:W-:-:S07]  /*0ab0*/  ISETP.NE.U32.AND P0, PT, RZ, UR8, PT ;  /* 0x00000008ff007c0c */ /* 0x000fce000bf05070 */
[----:B------:R-:W1:Y:S08]  /*0ac0*/  LDC R111, c[0x0][0x218] ;  /* 0x00008600ff6f7b82 */ /* 0x000e700000000800 */
[----:B------:R-:W2:Y:S01]  /*0ad0*/  LDC.64 R68, c[0x0][0x288] ;  /* 0x0000a200ff447b82 */ /* 0x000ea20000000a00 */
[----:B0-----:R-:W-:-:S06]  /*0ae0*/  IMAD.WIDE R64, R82, 0x4, R64 ;  /* 0x0000000452407825 */ /* 0x001fcc00078e0240 */
[----:B------:R0:W3:Y:S01]  /*0af0*/  LDG.E R64, desc[UR4][R64.64] ;  /* 0x0000000440407981 */ /* 0x0000e2000c1e1900 */
[----:B------:R-:W-:Y:S01]  /*0b00*/  ISETP.NE.AND.EX P0, PT, RZ, UR9, PT, P0 ;  /* 0x00000009ff007c0c */ /* 0x000fe2000bf05300 */
[----:B-1----:R-:W-:Y:S02]  /*0b10*/  IMAD R66, R82, R111, RZ ;  /* 0x0000006f52427224 */ /* 0x002fe400078e02ff */
[----:B------:R-:W-:-:S03]  /*0b20*/  IMAD.MOV.U32 R114, RZ, RZ, RZ ;  /* 0x000000ffff727224 */ /* 0x000fc600078e00ff */
        /* <DEDUP_REMOVED lines=10> */
[----:B------:R-:W-:Y:S02]  /*0bd0*/  @P1 IADD3 R70, R64, -0x1, RZ ;  /* 0xffffffff40461810 */ /* 0x000fe40007ffe0ff */
        /* <DEDUP_REMOVED lines=12> */
[----:B------:R-:W-:Y:S01]  /*0ca0*/  IMAD.MOV.U32 R60, RZ, RZ, R110 ;  /* 0x000000ffff3c7224 */ /* 0x000fe200078e006e */
[----:B------:R-:W-:Y:S06]  /*0cb0*/  @!P0 BRA `(.L_x_5976) ;  /* 0x0000000400608947 */ /* 0x000fec0003800000 */
[----:B------:R-:W-:Y:S01]  /*0cc0*/  MOV R60, R110 ;  /* 0x0000006e003c7202 */ /* 0x000fe20000000f00 */
[----:B-----5:R-:W-:Y:S01]  /*0cd0*/  HADD2.F32 R109, -RZ, R52.H0_H0 ;  /* 0x20000034ff6d7230 */ /* 0x020fe20000004100 */
[----:B------:R-:W-:Y:S06]  /*0ce0*/  BRA `(.L_x_5976) ;  /* 0x0000000400547947 */ /* 0x000fec0003800000 */
.L_x_5975:
        /* <DEDUP_REMOVED lines=12> */
.L_x_5978:
[----:B------:R-:W-:-:S07]  /*0db0*/  IMAD.MOV.U32 R67, RZ, RZ, R90 ;  /* 0x000000ffff437224 */ /* 0x000fce00078e005a */
.L_x_5979:
[----:B------:R-:W-:Y:S05]  /*0dc0*/  BSYNC B1 ;  /* 0x0000000000017941 */ /* 0x000fea0003800000 */
.L_x_5977:
        /* <DEDUP_REMOVED lines=16> */
.L_x_5983:
[----:B------:R-:W-:Y:S05]  /*0ed0*/  BSYNC B2 ;  /* 0x0000000000027941 */ /* 0x000fea0003800000 */
.L_x_5982:
        /* <DEDUP_REMOVED lines=42> */
.L_x_5981:
[----:B------:R-:W-:Y:S05]  /*1180*/  BSYNC B1 ;  /* 0x0000000000017941 */ /* 0x000fea0003800000 */
.L_x_5980:
[----:B------:R-:W-:Y:S01]  /*1190*/  HFMA2.MMA R64, -RZ, RZ, 0.1171875, 0 ;  /* 0x2f800000ff407435 */ /* 0x000fe200000001ff */
[----:B------:R-:W-:Y:S01]  /*11a0*/  I2FP.F32.U32 R61, R67 ;  /* 0x00000043003d7245 */ /* 0x000fe20000201000 */
[----:B-----5:R-:W-:-:S05]  /*11b0*/  HADD2.F32 R62, -RZ, R56.H0_H0 ;  /* 0x20000038ff3e7230 */ /* 0x020fca0000004100 */
[----:B------:R-:W-:-:S03]  /*11c0*/  FMUL.FTZ R62, R62, UR13 ;  /* 0x0000000d3e3e7c20 */ /* 0x000fc60008410000 */
[----:B------:R-:W-:Y:S01]  /*11d0*/  FFMA.FTZ R61, R61, R64, 1.1641532182693481445e-10 ;  /* 0x2f0000003d3d7423 */ /* 0x000fe20000010040 */
[----:B------:R-:W-:Y:S01]  /*11e0*/  FMUL.FTZ R62, R62, UR12 ;  /* 0x0000000c3e3e7c20 */ /* 0x000fe20008410000 */
[----:B------:R-:W-:-:S03]  /*11f0*/  @P0 HADD2.F32 R64, -RZ, R52.H0_H0 ;  /* 0x20000034ff400230 */ /* 0x000fc60000004100 */
[----:B------:R-:W-:-:S04]  /*1200*/  FSETP.GTU.FTZ.AND P4, PT, R61, UR10, PT ;  /* 0x0000000a3d007c0b */ /* 0x000fc8000bf9c000 */
[----:B------:R-:W-:Y:S02]  /*1210*/  FSEL R109, R62, RZ, !P4 ;  /* 0x000000ff3e6d7208 */ /* 0x000fe40006000000 */
[----:B------:R-:W-:-:S03]  /*1220*/  SEL R98, RZ, 0x1, P4 ;  /* 0x00000001ff627807 */ /* 0x000fc60002000000 */
[----:B------:R-:W-:-:S07]  /*1230*/  @P0 FADD.FTZ R109, R109, R64 ;  /* 0x000000406d6d0221 */ /* 0x000fce0000010000 */
.L_x_5976:
[----:B------:R-:W-:Y:S05]  /*1240*/  BSYNC B0 ;  /* 0x0000000000007941 */ /* 0x000fea0003800000 */
.L_x_5974:
        /* <DEDUP_REMOVED lines=8> */
.L_x_5985:
        /* <DEDUP_REMOVED lines=12> */
.L_x_5988:
[----:B------:R-:W-:-:S07]  /*1390*/  MOV R67, R90 ;  /* 0x0000005a00437202 */ /* 0x000fce0000000f00 */
.L_x_5989:
[----:B------:R-:W-:Y:S05]  /*13a0*/  BSYNC B1 ;  /* 0x0000000000017941 */ /* 0x000fea0003800000 */
.L_x_5987:
        /* <DEDUP_REMOVED lines=16> */
.L_x_5993:
[----:B------:R-:W-:Y:S05]  /*14b0*/  BSYNC B2 ;  /* 0x0000000000027941 */ /* 0x000fea0003800000 */
.L_x_5992:
        /* <DEDUP_REMOVED lines=41> */
[----:B------:R-:W-:Y:S02]  /*1750*/  LOP3.LUT R105, R63, UR33, R60, 0x96, !PT ;  /* 0x000000213f697c12 */ /* 0x000fe4000f8e963c */
[----:B------:R-:W-:-:S07]  /*1760*/  MOV R108, R62 ;  /* 0x0000003e006c7202 */ /* 0x000fce0000000f00 */
.L_x_5991:
[----:B------:R-:W-:Y:S05]  /*1770*/  BSYNC B1 ;  /* 0x0000000000017941 */ /* 0x000fea0003800000 */
.L_x_5990:
        /* <DEDUP_REMOVED lines=11> */
.L_x_5986:
[----:B------:R-:W-:Y:S05]  /*1830*/  BSYNC B0 ;  /* 0x0000000000007941 */ /* 0x000fea0003800000 */
.L_x_5984:
        /* <DEDUP_REMOVED lines=8> */
.L_x_5995:
        /* <DEDUP_REMOVED lines=12> */
.L_x_5998:
[----:B------:R-:W-:-:S07]  /*1980*/  MOV R67, R90 ;  /* 0x0000005a00437202 */ /* 0x000fce0000000f00 */
.L_x_5999:
[----:B------:R-:W-:Y:S05]  /*1990*/  BSYNC B1 ;  /* 0x0000000000017941 */ /* 0x000fea0003800000 */
.L_x_5997:
        /* <DEDUP_REMOVED lines=16> */
.L_x_6003:
[----:B------:R-:W-:Y:S05]  /*1aa0*/  BSYNC B2 ;  /* 0x0000000000027941 */ /* 0x000fea0003800000 */
.L_x_6002:
[----:B------:R-:W-:Y:S01]  /*1ab0*/  IMAD.HI.U32 R60, R93, -0x326172a9, RZ ;  /* 0xcd9e8d575d3c7827 */ /* 0x000fe200078e00ff */
[----:B------:R-:W-:-:S03]  /*1ac0*/  LOP3.LUT R61, R61, UR7, R96, 0x96, !PT ;  /* 0x000000073d3d7c12 */ /* 0x000fc6000f8e9660 */
[----:B------:R-:W-:Y:S01]  /*1ad0*/  IMAD R63, R93, -0x326172a9, RZ ;  /* 0xcd9e8d575d3f7824 */ /* 0x000fe200078e02ff */
[----:B------:R-:W-:Y:S01]  /*1ae0*/  LOP3.LUT R60, R60, UR6, R95, 0x96, !PT ;  /* 0x000000063c3c7c12 */ /* 0x000fe2000f8e965f */
[----:B------:R-:W-:-:S04]  /*1af0*/  IMAD.WIDE.U32 R64, R61, -0x326172a9, RZ ;  /* 0xcd9e8d573d407825 */ /* 0x000fc800078e00ff */
[----:B------:R-:W-:Y:S02]  /*1b00*/  IMAD R61, R94, -0x2daee0ad, RZ ;  /* 0xd2511f535e3d7824 */ /* 0x000fe400078e02ff */
        /* <DEDUP_REMOVED lines=37> */
.L_x_6001:
[----:B------:R-:W-:Y:S05]  /*1d60*/  BSYNC B1 ;  /* 0x0000000000017941 */ /* 0x000fea0003800000 */
.L_x_6000:
        /* <DEDUP_REMOVED lines=11> */
.L_x_5996:
[----:B------:R-:W-:Y:S05]  /*1e20*/  BSYNC B0 ;  /* 0x0000000000007941 */ /* 0x000fea0003800000 */
.L_x_5994:
        /* <DEDUP_REMOVED lines=8> */
.L_x_6005:
        /* <DEDUP_REMOVED lines=12> */
.L_x_6008:
[----:B------:R-:W-:-:S07]  /*1f70*/  MOV R67, R90 ;  /* 0x0000005a00437202 */ /* 0x000fce0000000f00 */
.L_x_6009:
[----:B------:R-:W-:Y:S05]  /*1f80*/  BSYNC B1 ;  /* 0x0000000000017941 */ /* 0x000fea0003800000 */
.L_x_6007:
        /* <DEDUP_REMOVED lines=16> */
.L_x_6013:
[----:B------:R-:W-:Y:S05]  /*2090*/  BSYNC B2 ;  /* 0x0000000000027941 */ /* 0x000fea0003800000 */
.L_x_6012:
        /* <DEDUP_REMOVED lines=43> */
.L_x_6011:
[----:B------:R-:W-:Y:S05]  /*2350*/  BSYNC B1 ;  /* 0x0000000000017941 */ /* 0x000fea0003800000 */
.L_x_6010:
        /* <DEDUP_REMOVED lines=11> */
.L_x_6006:
[----:B------:R-:W-:Y:S05]  /*2410*/  BSYNC B0 ;  /* 0x0000000000007941 */ /* 0x000fea0003800000 */
.L_x_6004:
        /* <DEDUP_REMOVED lines=8> */
.L_x_6015:
        /* <DEDUP_REMOVED lines=12> */
.L_x_6018:
[----:B------:R-:W-:-:S07]  /*2560*/  IMAD.MOV.U32 R67, RZ, RZ, R90 ;  /* 0x000000ffff437224 */ /* 0x000fce00078e005a */
.L_x_6019:
[----:B------:R-:W-:Y:S05]  /*2570*/  BSYNC B1 ;  /* 0x0000000000017941 */ /* 0x000fea0003800000 */
.L_x_6017:
        /* <DEDUP_REMOVED lines=16> */
.L_x_6023:
[----:B------:R-:W-:Y:S05]  /*2680*/  BSYNC B2 ;  /* 0x0000000000027941 */ /* 0x000fea0003800000 */
.L_x_6022:
        /* <DEDUP_REMOVED lines=43> */
.L_x_6021:
[----:B------:R-:W-:Y:S05]  /*2940*/  BSYNC B1 ;  /* 0x0000000000017941 */ /* 0x000fea0003800000 */
.L_x_6020:
        /* <DEDUP_REMOVED lines=11> */
.L_x_6016:
[----:B------:R-:W-:Y:S05]  /*2a00*/  BSYNC B0 ;  /* 0x0000000000007941 */ /* 0x000fea0003800000 */
.L_x_6014:
        /* <DEDUP_REMOVED lines=8> */
.L_x_6025:
        /* <DEDUP_REMOVED lines=12> */
.L_x_6028:
[----:B------:R-:W-:-:S07]  /*2b50*/  IMAD.MOV.U32 R67, RZ, RZ, R90 ;  /* 0x000000ffff437224 */ /* 0x000fce00078e005a */
.L_x_6029:
[----:B------:R-:W-:Y:S05]  /*2b60*/  BSYNC B1 ;  /* 0x0000000000017941 */ /* 0x000fea0003800000 */
.L_x_6027:
        /* <DEDUP_REMOVED lines=16> */
.L_x_6033:
[----:B------:R-:W-:Y:S05]  /*2c70*/  BSYNC B2 ;  /* 0x0000000000027941 */ /* 0x000fea0003800000 */
.L_x_6032:
        /* <DEDUP_REMOVED lines=43> */
.L_x_6031:
[----:B------:R-:W-:Y:S05]  /*2f30*/  BSYNC B1 ;  /* 0x0000000000017941 */ /* 0x000fea0003800000 */
.L_x_6030:
        /* <DEDUP_REMOVED lines=11> */
.L_x_6026:
[----:B------:R-:W-:Y:S05]  /*2ff0*/  BSYNC B0 ;  /* 0x0000000000007941 */ /* 0x000fea0003800000 */
.L_x_6024:
        /* <DEDUP_REMOVED lines=8> */
.L_x_6035:
        /* <DEDUP_REMOVED lines=12> */
.L_x_6038:
[----:B------:R-:W-:-:S07]  /*3140*/  IMAD.MOV.U32 R67, RZ, RZ, R90 ;  /* 0x000000ffff437224 */ /* 0x000fce00078e005a */
.L_x_6039:
[----:B------:R-:W-:Y:S05]  /*3150*/  BSYNC B1 ;  /* 0x0000000000017941 */ /* 0x000fea0003800000 */
.L_x_6037:
        /* <DEDUP_REMOVED lines=16> */
.L_x_6043:
[----:B------:R-:W-:Y:S05]  /*3260*/  BSYNC B2 ;  /* 0x0000000000027941 */ /* 0x000fea0003800000 */
.L_x_6042:
        /* <DEDUP_REMOVED lines=43> */
.L_x_6041:
[----:B------:R-:W-:Y:S05]  /*3520*/  BSYNC B1 ;  /* 0x0000000000017941 */ /* 0x000fea0003800000 */
.L_x_6040:
        /* <DEDUP_REMOVED lines=11> */
.L_x_6036:
[----:B------:R-:W-:Y:S05]  /*35e0*/  BSYNC B0 ;  /* 0x0000000000007941 */ /* 0x000fea0003800000 */
.L_x_6034:
        /* <DEDUP_REMOVED lines=8> */
.L_x_6045:
        /* <DEDUP_REMOVED lines=12> */
.L_x_6048:
[----:B------:R-:W-:-:S07]  /*3730*/  IMAD.MOV.U32 R67, RZ, RZ, R90 ;  /* 0x000000ffff437224 */ /* 0x000fce00078e005a */
.L_x_6049:
[----:B------:R-:W-:Y:S05]  /*3740*/  BSYNC B1 ;  /* 0x0000000000017941 */ /* 0x000fea0003800000 */
.L_x_6047:
        /* <DEDUP_REMOVED lines=16> */
.L_x_6053:
[----:B------:R-:W-:Y:S05]  /*3850*/  BSYNC B2 ;  /* 0x0000000000027941 */ /* 0x000fea0003800000 */
.L_x_6052:
        /* <DEDUP_REMOVED lines=43> */
.L_x_6051:
[----:B------:R-:W-:Y:S05]  /*3b10*/  BSYNC B1 ;  /* 0x0000000000017941 */ /* 0x000fea0003800000 */
.L_x_6050:
        /* <DEDUP_REMOVED lines=11> */
.L_x_6046:
[----:B------:R-:W-:Y:S05]  /*3bd0*/  BSYNC B0 ;  /* 0x0000000000007941 */ /* 0x000fea0003800000 */
.L_x_6044:
[----:B------:R-:W0:Y:S01]  /*3be0*/  LDC.64 R64, c[0x0][0x238] ;  /* 0x00008e00ff407b82 */ /* 0x000e220000000a00 */
[----:B------:R-:W-:Y:S01]  /*3bf0*/  F2FP.F16.F32.PACK_AB R63, R67, R69 ;  /* 0x00000045433f723e */ /* 0x000fe200000000ff */
[----:B------:R-:W-:Y:S01]  /*3c00*/  VIADD R131, R163, 0x80 ;  /* 0x00000080a3837836 */ /* 0x000fe20000000000 */
[----:B------:R-:W-:Y:S01]  /*3c10*/  F2FP.F16.F32.PACK_AB R62, R71, R73 ;  /* 0x00000049473e723e */ /* 0x000fe200000000ff */
[----:B------:R-:W-:Y:S01]  /*3c20*/  BSSY B0, `(.L_x_6054) ;  /* 0x000001f000007945 */ /* 0x000fe20003800000 */
[----:B------:R-:W-:Y:S02]  /*3c30*/  F2FP.F16.F32.PACK_AB R61, R75, R79 ;  /* 0x0000004f4b3d723e */ /* 0x000fe400000000ff */
[----:B------:R-:W-:Y:S01]  /*3c40*/  F2FP.F16.F32.PACK_AB R60, R107, R109 ;  /* 0x0000006d6b3c723e */ /* 0x000fe200000000ff */
        /* <DEDUP_REMOVED lines=28> */
.L_x_6055:
[----:B------:R-:W-:Y:S05]  /*3e10*/  BSYNC B0 ;  /* 0x0000000000007941 */ /* 0x000fea0003800000 */
.L_x_6054:
        /* <DEDUP_REMOVED lines=8> */
[----:B-----5:R-:W-:Y:S01]  /*3ea0*/  HADD2.F32 R127, -RZ, R52.H0_H0 ;  /* 0x20000034ff7f7230 */ /* 0x020fe20000004100 */
[----:B------:R-:W-:Y:S06]  /*3eb0*/  BRA `(.L_x_6058) ;  /* 0x0000000400587947 */ /* 0x000fec0003800000 */
.L_x_6057:
        /* <DEDUP_REMOVED lines=12> */
.L_x_6060:
[----:B------:R-:W-:-:S07]  /*3f80*/  IMAD.MOV.U32 R70, RZ, RZ, R90 ;  /* 0x000000ffff467224 */ /* 0x000fce00078e005a */
.L_x_6061:
[----:B------:R-:W-:Y:S05]  /*3f90*/  BSYNC B1 ;  /* 0x0000000000017941 */ /* 0x000fea0003800000 */
.L_x_6059:
        /* <DEDUP_REMOVED lines=16> */
.L_x_6065:
[----:B------:R-:W-:Y:S05]  /*40a0*/  BSYNC B2 ;  /* 0x0000000000027941 */ /* 0x000fea0003800000 */
.L_x_6064:
        /* <DEDUP_REMOVED lines=43> */
.L_x_6063:
[----:B------:R-:W-:Y:S05]  /*4360*/  BSYNC B1 ;  /* 0x0000000000017941 */ /* 0x000fea0003800000 */
.L_x_6062:
        /* <DEDUP_REMOVED lines=11> */
.L_x_6058:
[----:B------:R-:W-:Y:S05]  /*4420*/  BSYNC B0 ;  /* 0x0000000000007941 */ /* 0x000fea0003800000 */
.L_x_6056:
        /* <DEDUP_REMOVED lines=8> */
.L_x_6067:
        /* <DEDUP_REMOVED lines=12> */
.L_x_6070:
[----:B------:R-:W-:-:S07]  /*4570*/  IMAD.MOV.U32 R70, RZ, RZ, R90 ;  /* 0x000000ffff467224 */ /* 0x000fce00078e005a */
.L_x_6071:
[----:B------:R-:W-:Y:S05]  /*4580*/  BSYNC B1 ;  /* 0x0000000000017941 */ /* 0x000fea0003800000 */
.L_x_6069:
        /* <DEDUP_REMOVED lines=16> */
.L_x_6075:
[----:B------:R-:W-:Y:S05]  /*4690*/  BSYNC B2 ;  /* 0x0000000000027941 */ /* 0x000fea0003800000 */
.L_x_6074:
        /* <DEDUP_REMOVED lines=43> */
.L_x_6073:
[----:B------:R-:W-:Y:S05]  /*4950*/  BSYNC B1 ;  /* 0x0000000000017941 */ /* 0x000fea0003800000 */
.L_x_6072:
        /* <DEDUP_REMOVED lines=11> */
.L_x_6068:
[----:B------:R-:W-:Y:S05]  /*4a10*/  BSYNC B0 ;  /* 0x0000000000007941 */ /* 0x000fea0003800000 */
.L_x_6066:
        /* <DEDUP_REMOVED lines=8> */
.L_x_6077:
        /* <DEDUP_REMOVED lines=12> */
.L_x_6080:
[----:B------:R-:W-:-:S07]  /*4b60*/  IMAD.MOV.U32 R70, RZ, RZ, R90 ;  /* 0x000000ffff467224 */ /* 0x000fce00078e005a */
.L_x_6081:
[----:B------:R-:W-:Y:S05]  /*4b70*/  BSYNC B1 ;  /* 0x0000000000017941 */ /* 0x000fea0003800000 */
.L_x_6079:
        /* <DEDUP_REMOVED lines=16> */
.L_x_6085:
[----:B------:R-:W-:Y:S05]  /*4c80*/  BSYNC B2 ;  /* 0x0000000000027941 */ /* 0x000fea0003800000 */
.L_x_6084:
        /* <DEDUP_REMOVED lines=43> */
.L_x_6083:
[----:B------:R-:W-:Y:S05]  /*4f40*/  BSYNC B1 ;  /* 0x0000000000017941 */ /* 0x000fea0003800000 */
.L_x_6082:
        /* <DEDUP_REMOVED lines=11> */
.L_x_6078:
[----:B------:R-:W-:Y:S05]  /*5000*/  BSYNC B0 ;  /* 0x0000000000007941 */ /* 0x000fea0003800000 */
.L_x_6076:
        /* <DEDUP_REMOVED lines=8> */
.L_x_6087:
        /* <DEDUP_REMOVED lines=12> */
.L_x_6090:
[----:B------:R-:W-:-:S07]  /*5150*/  IMAD.MOV.U32 R70, RZ, RZ, R90 ;  /* 0x000000ffff467224 */ /* 0x000fce00078e005a */
.L_x_6091:
[----:B------:R-:W-:Y:S05]  /*5160*/  BSYNC B1 ;  /* 0x0000000000017941 */ /* 0x000fea0003800000 */
.L_x_6089:
        /* <DEDUP_REMOVED lines=16> */
.L_x_6095:
[----:B------:R-:W-:Y:S05]  /*5270*/  BSYNC B2 ;  /* 0x0000000000027941 */ /* 0x000fea0003800000 */
.L_x_6094:
        /* <DEDUP_REMOVED lines=43> */
.L_x_6093:
[----:B------:R-:W-:Y:S05]  /*5530*/  BSYNC B1 ;  /* 0x0000000000017941 */ /* 0x000fea0003800000 */
.L_x_6092:
        /* <DEDUP_REMOVED lines=11> */
.L_x_6088:
[----:B------:R-:W-:Y:S05]  /*55f0*/  BSYNC B0 ;  /* 0x0000000000007941 */ /* 0x000fea0003800000 */
.L_x_6086:
        /* <DEDUP_REMOVED lines=8> */
.L_x_6097:
        /* <DEDUP_REMOVED lines=12> */
.L_x_6100:
[----:B------:R-:W-:-:S07]  /*5740*/  IMAD.MOV.U32 R70, RZ, RZ, R90 ;  /* 0x000000ffff467224 */ /* 0x000fce00078e005a */
.L_x_6101:
[----:B------:R-:W-:Y:S05]  /*5750*/  BSYNC B1 ;  /* 0x0000000000017941 */ /* 0x000fea0003800000 */
.L_x_6099:
        /* <DEDUP_REMOVED lines=16> */
.L_x_6105:
[----:B------:R-:W-:Y:S05]  /*5860*/  BSYNC B2 ;  /* 0x0000000000027941 */ /* 0x000fea0003800000 */
.L_x_6104:
        /* <DEDUP_REMOVED lines=43> */
.L_x_6103:
[----:B------:R-:W-:Y:S05]  /*5b20*/  BSYNC B1 ;  /* 0x0000000000017941 */ /* 0x000fea0003800000 */
.L_x_6102:
        /* <DEDUP_REMOVED lines=11> */
.L_x_6098:
[----:B------:R-:W-:Y:S05]  /*5be0*/  BSYNC B0 ;  /* 0x0000000000007941 */ /* 0x000fea0003800000 */
.L_x_6096:
[----:B------:R-:W-:Y:S04]  /*5bf0*/  BSSY B0, `(.L_x_6106) ;  /* 0x000005e000007945 */ /* 0x000fe80003800000 */
[----:B------:R-:W-:Y:S05]  /*5c00*/  @P3 BRA `(.L_x_6107) ;  /* 0x0000000000183947 */ /* 0x000fea0003800000 */
[----:B--2---:R-:W-:Y:S01]  /*5c10*/  MOV R117, RZ ;  /* 0x000000ff00757202 */ /* 0x004fe20000000f00 */
[----:B------:R-:W-:Y:S01]  /*5c20*/  IMAD.MOV.U32 R61, RZ, RZ, R60 ;  /* 0x000000ffff3d7224 */ /* 0x000fe200078e003c */
[----:B------:R-:W-:Y:S06]  /*5c30*/  @!P0 BRA `(.L_x_6108) ;  /* 0x0000000400648947 */ /* 0x000fec0003800000 */
[----:B------:R-:W-:Y:S01]  /*5c40*/  MOV R61, R60 ;  /* 0x0000003c003d7202 */ /* 0x000fe20000000f00 */
[----:B-----5:R-:W-:Y:S01]  /*5c50*/  HADD2.F32 R117, -RZ, R54.H1_H1 ;  /* 0x30000036ff757230 */ /* 0x020fe20000004100 */
[----:B------:R-:W-:Y:S06]  /*5c60*/  BRA `(.L_x_6108) ;  /* 0x0000000400587947 */ /* 0x000fec0003800000 */
.L_x_6107:
        /* <DEDUP_REMOVED lines=12> */
.L_x_6110:
[----:B------:R-:W-:-:S07]  /*5d30*/  IMAD.MOV.U32 R70, RZ, RZ, R90 ;  /* 0x000000ffff467224 */ /* 0x000fce00078e005a */
.L_x_6111:
[----:B------:R-:W-:Y:S05]  /*5d40*/  BSYNC B1 ;  /* 0x0000000000017941 */ /* 0x000fea0003800000 */
.L_x_6109:
        /* <DEDUP_REMOVED lines=16> */
.L_x_6115:
[----:B------:R-:W-:Y:S05]  /*5e50*/  BSYNC B2 ;  /* 0x0000000000027941 */ /* 0x000fea0003800000 */
.L_x_6114:
        /* <DEDUP_REMOVED lines=43> */
.L_x_6113:
[----:B------:R-:W-:Y:S05]  /*6110*/  BSYNC B1 ;  /* 0x0000000000017941 */ /* 0x000fea0003800000 */
.L_x_6112:
        /* <DEDUP_REMOVED lines=8> */
[----:B--2---:R-:W-:Y:S02]  /*61a0*/  FSEL R117, R62, RZ, !P4 ;  /* 0x000000ff3e757208 */ /* 0x004fe40006000000 */
[----:B------:R-:W-:-:S03]  /*61b0*/  SEL R103, RZ, 0x1, P4 ;  /* 0x00000001ff677807 */ /* 0x000fc60002000000 */
[----:B------:R-:W-:-:S07]  /*61c0*/  @P0 FADD.FTZ R117, R60, R117 ;  /* 0x000000753c750221 */ /* 0x000fce0000010000 */
.L_x_6108:
[----:B------:R-:W-:Y:S05]  /*61d0*/  BSYNC B0 ;  /* 0x0000000000007941 */ /* 0x000fea0003800000 */
.L_x_6106:
        /* <DEDUP_REMOVED lines=8> */
.L_x_6117:
        /* <DEDUP_REMOVED lines=12> */
.L_x_6120:
[----:B------:R-:W-:-:S07]  /*6320*/  IMAD.MOV.U32 R70, RZ, RZ, R90 ;  /* 0x000000ffff467224 */ /* 0x000fce00078e005a */
.L_x_6121:
[----:B------:R-:W-:Y:S05]  /*6330*/  BSYNC B1 ;  /* 0x0000000000017941 */ /* 0x000fea0003800000 */
.L_x_6119:
        /* <DEDUP_REMOVED lines=16> */
.L_x_6125:
[----:B------:R-:W-:Y:S05]  /*6440*/  BSYNC B2 ;  /* 0x0000000000027941 */ /* 0x000fea0003800000 */
.L_x_6124:
        /* <DEDUP_REMOVED lines=43> */
.L_x_6123:
[----:B------:R-:W-:Y:S05]  /*6700*/  BSYNC B1 ;  /* 0x0000000000017941 */ /* 0x000fea0003800000 */
.L_x_6122:
        /* <DEDUP_REMOVED lines=11> */
.L_x_6118:
[----:B------:R-:W-:Y:S05]  /*67c0*/  BSYNC B0 ;  /* 0x0000000000007941 */ /* 0x000fea0003800000 */
.L_x_6116:
        /* <DEDUP_REMOVED lines=8> */
.L_x_6127:
        /* <DEDUP_REMOVED lines=12> */
.L_x_6130:
[----:B------:R-:W-:-:S07]  /*6910*/  IMAD.MOV.U32 R70, RZ, RZ, R90 ;  /* 0x000000ffff467224 */ /* 0x000fce00078e005a */
.L_x_6131:
[----:B------:R-:W-:Y:S05]  /*6920*/  BSYNC B1 ;  /* 0x0000000000017941 */ /* 0x000fea0003800000 */
.L_x_6129:
        /* <DEDUP_REMOVED lines=16> */
.L_x_6135:
[----:B------:R-:W-:Y:S05]  /*6a30*/  BSYNC B2 ;  /* 0x0000000000027941 */ /* 0x000fea0003800000 */
.L_x_6134:
        /* <DEDUP_REMOVED lines=43> */
.L_x_6133:
[----:B------:R-:W-:Y:S05]  /*6cf0*/  BSYNC B1 ;  /* 0x0000000000017941 */ /* 0x000fea0003800000 */
.L_x_6132:
        /* <DEDUP_REMOVED lines=11> */
.L_x_6128:
[----:B------:R-:W-:Y:S05]  /*6db0*/  BSYNC B0 ;  /* 0x0000000000007941 */ /* 0x000fea0003800000 */
.L_x_6126:
[----:B------:R-:W-:Y:S01]  /*6dc0*/  IMAD.WIDE.U32 R130, R131, 0x10, R64 ;  /* 0x0000001083827825 */ /* 0x000fe200078e0040 */
[----:B------:R-:W-:Y:S01]  /*6dd0*/  F2FP.F16.F32.PACK_AB R63, R113, R115 ;  /* 0x00000073713f723e */ /* 0x000fe200000000ff */
[----:B------:R-:W0:Y:S01]  /*6de0*/  @P1 LDC.64 R128, c[0x0][0x220] ;  /* 0x00008800ff801b82 */ /* 0x000e220000000a00 */
[----:B------:R-:W-:Y:S01]  /*6df0*/  F2FP.F16.F32.PACK_AB R62, R117, R119 ;  /* 0x00000077753e723e */ /* 0x000fe200000000ff */
[----:B------:R-:W-:Y:S01]  /*6e00*/  VIADD R147, R163, 0x100 ;  /* 0x00000100a3937836 */ /* 0x000fe20000000000 */
[----:B------:R-:W-:Y:S01]  /*6e10*/  F2FP.F16.F32.PACK_AB R61, R121, R123 ;  /* 0x0000007b793d723e */ /* 0x000fe200000000ff */
[----:B------:R-:W-:Y:S01]  /*6e20*/  BSSY B0, `(.L_x_6136) ;  /* 0x000001c000007945 */ /* 0x000fe20003800000 */
[----:B------:R-:W-:Y:S02]  /*6e30*/  F2FP.F16.F32.PACK_AB R60, R125, R127 ;  /* 0x0000007f7d3c723e */ /* 0x000fe400000000ff */
        /* <DEDUP_REMOVED lines=26> */
.L_x_6137:
[----:B------:R-:W-:Y:S05]  /*6fe0*/  BSYNC B0 ;  /* 0x0000000000007941 */ /* 0x000fea0003800000 */
.L_x_6136:
        /* <DEDUP_REMOVED lines=8> */
[----:B-----5:R-:W-:Y:S01]  /*7070*/  HADD2.F32 R143, -RZ, R52.H0_H0 ;  /* 0x20000034ff8f7230 */ /* 0x020fe20000004100 */
[----:B------:R-:W-:Y:S06]  /*7080*/  BRA `(.L_x_6140) ;  /* 0x0000000400587947 */ /* 0x000fec0003800000 */
.L_x_6139:
        /* <DEDUP_REMOVED lines=12> */
.L_x_6142:
[----:B------:R-:W-:-:S07]  /*7150*/  IMAD.MOV.U32 R70, RZ, RZ, R90 ;  /* 0x000000ffff467224 */ /* 0x000fce00078e005a */
.L_x_6143:
[----:B------:R-:W-:Y:S05]  /*7160*/  BSYNC B1 ;  /* 0x0000000000017941 */ /* 0x000fea0003800000 */
.L_x_6141:
        /* <DEDUP_REMOVED lines=16> */
.L_x_6147:
[----:B------:R-:W-:Y:S05]  /*7270*/  BSYNC B2 ;  /* 0x0000000000027941 */ /* 0x000fea0003800000 */
.L_x_6146:
[----:B------:R-:W-:Y:S01]  /*7280*/  IMAD.HI.U32 R60, R93, -0x326172a9, RZ ;  /* 0xcd9e8d575d3c7827 */ /* 0x000fe200078e00ff */
[----:B------:R-:W-:-:S03]  /*7290*/  LOP3.LUT R61, R61, UR7, R96, 0x96, !PT ;  /* 0x000000073d3d7c12 */ /* 0x000fc6000f8e9660 */
[----:B------:R-:W-:Y:S01]  /*72a0*/  IMAD R63, R93, -0x326172a9, RZ ;  /* 0xcd9e8d575d3f7824 */ /* 0x000fe200078e02ff */
[----:B------:R-:W-:Y:S01]  /*72b0*/  LOP3.LUT R90, R60, UR6, R95, 0x96, !PT ;  /* 0x000000063c5a7c12 */ /* 0x000fe2000f8e965f */
[----:B------:R-:W-:-:S04]  /*72c0*/  IMAD.WIDE.U32 R60, R61, -0x326172a9, RZ ;  /* 0xcd9e8d573d3c7825 */ /* 0x000fc800078e00ff */
[----:B-1----:R-:W-:Y:S01]  /*72d0*/  IMAD R77, R94, -0x2daee0ad, RZ ;  /* 0xd2511f535e4d7824 */ /* 0x002fe200078e02ff */
        /* <DEDUP_REMOVED lines=37> */
.L_x_6145:
[----:B------:R-:W-:Y:S05]  /*7530*/  BSYNC B1 ;  /* 0x0000000000017941 */ /* 0x000fea0003800000 */
.L_x_6144:
        /* <DEDUP_REMOVED lines=11> */
.L_x_6140:
[----:B------:R-:W-:Y:S05]  /*75f0*/  BSYNC B0 ;  /* 0x0000000000007941 */ /* 0x000fea0003800000 */
.L_x_6138:
        /* <DEDUP_REMOVED lines=8> */
.L_x_6149:
        /* <DEDUP_REMOVED lines=12> */
.L_x_6152:
[----:B------:R-:W-:-:S07]  /*7740*/  IMAD.MOV.U32 R70, RZ, RZ, R90 ;  /* 0x000000ffff467224 */ /* 0x000fce00078e005a */
.L_x_6153:
[----:B------:R-:W-:Y:S05]  /*7750*/  BSYNC B1 ;  /* 0x0000000000017941 */ /* 0x000fea0003800000 */
.L_x_6151:
        /* <DEDUP_REMOVED lines=16> */
.L_x_6157:
[----:B------:R-:W-:Y:S05]  /*7860*/  BSYNC B2 ;  /* 0x0000000000027941 */ /* 0x000fea0003800000 */
.L_x_6156:
        /* <DEDUP_REMOVED lines=43> */
.L_x_6155:
[----:B------:R-:W-:Y:S05]  /*7b20*/  BSYNC B1 ;  /* 0x0000000000017941 */ /* 0x000fea0003800000 */
.L_x_6154:
        /* <DEDUP_REMOVED lines=11> */
.L_x_6150:
[----:B------:R-:W-:Y:S05]  /*7be0*/  BSYNC B0 ;  /* 0x0000000000007941 */ /* 0x000fea0003800000 */
.L_x_6148:
        /* <DEDUP_REMOVED lines=8> */
.L_x_6159:
        /* <DEDUP_REMOVED lines=12> */
.L_x_6162:
[----:B------:R-:W-:-:S07]  /*7d30*/  IMAD.MOV.U32 R70, RZ, RZ, R90 ;  /* 0x000000ffff467224 */ /* 0x000fce00078e005a */
.L_x_6163:
[----:B------:R-:W-:Y:S05]  /*7d40*/  BSYNC B1 ;  /* 0x0000000000017941 */ /* 0x000fea0003800000 */
.L_x_6161:
        /* <DEDUP_REMOVED lines=16> */
.L_x_6167:
[----:B------:R-:W-:Y:S05]  /*7e50*/  BSYNC B2 ;  /* 0x0000000000027941 */ /* 0x000fea0003800000 */
.L_x_6166:
        /* <DEDUP_REMOVED lines=43> */
.L_x_6165:
[----:B------:R-:W-:Y:S05]  /*8110*/  BSYNC B1 ;  /* 0x0000000000017941 */ /* 0x000fea0003800000 */
.L_x_6164:
        /* <DEDUP_REMOVED lines=11> */
.L_x_6160:
[----:B------:R-:W-:Y:S05]  /*81d0*/  BSYNC B0 ;  /* 0x0000000000007941 */ /* 0x000fea0003800000 */
.L_x_6158:
        /* <DEDUP_REMOVED lines=8> */
.L_x_6169:
        /* <DEDUP_REMOVED lines=12> */
.L_x_6172:
[----:B------:R-:W-:-:S07]  /*8320*/  IMAD.MOV.U32 R70, RZ, RZ, R90 ;  /* 0x000000ffff467224 */ /* 0x000fce00078e005a */
.L_x_6173:
[----:B------:R-:W-:Y:S05]  /*8330*/  BSYNC B1 ;  /* 0x0000000000017941 */ /* 0x000fea0003800000 */
.L_x_6171:
        /* <DEDUP_REMOVED lines=16> */
.L_x_6177:
[----:B------:R-:W-:Y:S05]  /*8440*/  BSYNC B2 ;  /* 0x0000000000027941 */ /* 0x000fea0003800000 */
.L_x_6176:
        /* <DEDUP_REMOVED lines=43> */
.L_x_6175:
[----:B------:R-:W-:Y:S05]  /*8700*/  BSYNC B1 ;  /* 0x0000000000017941 */ /* 0x000fea0003800000 */
.L_x_6174:
        /* <DEDUP_REMOVED lines=11> */
.L_x_6170:
[----:B------:R-:W-:Y:S05]  /*87c0*/  BSYNC B0 ;  /* 0x0000000000007941 */ /* 0x000fea0003800000 */
.L_x_6168:
        /* <DEDUP_REMOVED lines=8> */
.L_x_6179:
        /* <DEDUP_REMOVED lines=12> */
.L_x_6182:
[----:B------:R-:W-:-:S07]  /*8910*/  IMAD.MOV.U32 R70, RZ, RZ, R90 ;  /* 0x000000ffff467224 */ /* 0x000fce00078e005a */
.L_x_6183:
[----:B------:R-:W-:Y:S05]  /*8920*/  BSYNC B1 ;  /* 0x0000000000017941 */ /* 0x000fea0003800000 */
.L_x_6181:
        /* <DEDUP_REMOVED lines=16> */
.L_x_6187:
[----:B------:R-:W-:Y:S05]  /*8a30*/  BSYNC B2 ;  /* 0x0000000000027941 */ /* 0x000fea0003800000 */
.L_x_6186:
        /* <DEDUP_REMOVED lines=43> */
.L_x_6185:
[----:B------:R-:W-:Y:S05]  /*8cf0*/  BSYNC B1 ;  /* 0x0000000000017941 */ /* 0x000fea0003800000 */
.L_x_6184:
        /* <DEDUP_REMOVED lines=11> */
.L_x_6180:
[----:B------:R-:W-:Y:S05]  /*8db0*/  BSYNC B0 ;  /* 0x0000000000007941 */ /* 0x000fea0003800000 */
.L_x_6178:
        /* <DEDUP_REMOVED lines=8> */
.L_x_6189:
        /* <DEDUP_REMOVED lines=12> */
.L_x_6192:
[----:B------:R-:W-:-:S07]  /*8f00*/  IMAD.MOV.U32 R70, RZ, RZ, R90 ;  /* 0x000000ffff467224 */ /* 0x000fce00078e005a */
.L_x_6193:
[----:B------:R-:W-:Y:S05]  /*8f10*/  BSYNC B1 ;  /* 0x0000000000017941 */ /* 0x000fea0003800000 */
.L_x_6191:
        /* <DEDUP_REMOVED lines=16> */
.L_x_6197:
[----:B------:R-:W-:Y:S05]  /*9020*/  BSYNC B2 ;  /* 0x0000000000027941 */ /* 0x000fea0003800000 */
.L_x_6196:
        /* <DEDUP_REMOVED lines=43> */
.L_x_6195:
[----:B------:R-:W-:Y:S05]  /*92e0*/  BSYNC B1 ;  /* 0x0000000000017941 */ /* 0x000fea0003800000 */
.L_x_6194:
        /* <DEDUP_REMOVED lines=11> */
.L_x_6190:
[----:B------:R-:W-:Y:S05]  /*93a0*/  BSYNC B0 ;  /* 0x0000000000007941 */ /* 0x000fea0003800000 */
.L_x_6188:
        /* <DEDUP_REMOVED lines=8> */
.L_x_6199:
        /* <DEDUP_REMOVED lines=12> */
.L_x_6202:
[----:B------:R-:W-:-:S07]  /*94f0*/  IMAD.MOV.U32 R70, RZ, RZ, R90 ;  /* 0x000000ffff467224 */ /* 0x000fce00078e005a */
.L_x_6203:
[----:B------:R-:W-:Y:S05]  /*9500*/  BSYNC B1 ;  /* 0x0000000000017941 */ /* 0x000fea0003800000 */
.L_x_6201:
        /* <DEDUP_REMOVED lines=16> */
.L_x_6207:
[----:B------:R-:W-:Y:S05]  /*9610*/  BSYNC B2 ;  /* 0x0000000000027941 */ /* 0x000fea0003800000 */
.L_x_6206:
        /* <DEDUP_REMOVED lines=43> */
.L_x_6205:
[----:B------:R-:W-:Y:S05]  /*98d0*/  BSYNC B1 ;  /* 0x0000000000017941 */ /* 0x000fea0003800000 */
.L_x_6204:
        /* <DEDUP_REMOVED lines=11> */
.L_x_6200:
[----:B------:R-:W-:Y:S05]  /*9990*/  BSYNC B0 ;  /* 0x0000000000007941 */ /* 0x000fea0003800000 */
.L_x_6198:
[----:B------:R-:W-:Y:S04]  /*99a0*/  BSSY B0, `(.L_x_6208) ;  /* 0x000005e000007945 */ /* 0x000fe80003800000 */
[----:B------:R-:W-:Y:S05]  /*99b0*/  @P3 BRA `(.L_x_6209) ;  /* 0x0000000000183947 */ /* 0x000fea0003800000 */
[----:B-1----:R-:W-:Y:S01]  /*99c0*/  MOV R129, RZ ;  /* 0x000000ff00817202 */ /* 0x002fe20000000f00 */
[----:B------:R-:W-:Y:S01]  /*99d0*/  IMAD.MOV.U32 R72, RZ, RZ, R60 ;  /* 0x000000ffff487224 */ /* 0x000fe200078e003c */
[----:B------:R-:W-:Y:S06]  /*99e0*/  @!P0 BRA `(.L_x_6210) ;  /* 0x0000000400648947 */ /* 0x000fec0003800000 */
[----:B------:R-:W-:Y:S01]  /*99f0*/  MOV R72, R60 ;  /* 0x0000003c00487202 */ /* 0x000fe20000000f00 */
[----:B-----5:R-:W-:Y:S01]  /*9a00*/  HADD2.F32 R129, -RZ, R55.H1_H1 ;  /* 0x30000037ff817230 */ /* 0x020fe20000004100 */
[----:B------:R-:W-:Y:S06]  /*9a10*/  BRA `(.L_x_6210) ;  /* 0x0000000400587947 */ /* 0x000fec0003800000 */
.L_x_6209:
        /* <DEDUP_REMOVED lines=12> */
.L_x_6212:
[----:B------:R-:W-:-:S07]  /*9ae0*/  IMAD.MOV.U32 R70, RZ, RZ, R90 ;  /* 0x000000ffff467224 */ /* 0x000fce00078e005a */
.L_x_6213:
[----:B------:R-:W-:Y:S05]  /*9af0*/  BSYNC B1 ;  /* 0x0000000000017941 */ /* 0x000fea0003800000 */
.L_x_6211:
        /* <DEDUP_REMOVED lines=16> */
.L_x_6217:
[----:B------:R-:W-:Y:S05]  /*9c00*/  BSYNC B2 ;  /* 0x0000000000027941 */ /* 0x000fea0003800000 */
.L_x_6216:
[----:B------:R-:W-:Y:S01]  /*9c10*/  IMAD.HI.U32 R60, R93, -0x326172a9, RZ ;  /* 0xcd9e8d575d3c7827 */ /* 0x000fe200078e00ff */
[----:B------:R-:W-:-:S03]  /*9c20*/  LOP3.LUT R61, R61, UR7, R96, 0x96, !PT ;  /* 0x000000073d3d7c12 */ /* 0x000fc6000f8e9660 */
[----:B------:R-:W-:Y:S01]  /*9c30*/  IMAD R63, R93, -0x326172a9, RZ ;  /* 0xcd9e8d575d3f7824 */ /* 0x000fe200078e02ff */
[----:B------:R-:W-:Y:S01]  /*9c40*/  LOP3.LUT R90, R60, UR6, R95, 0x96, !PT ;  /* 0x000000063c5a7c12 */ /* 0x000fe2000f8e965f */
[----:B------:R-:W-:-:S04]  /*9c50*/  IMAD.WIDE.U32 R60, R61, -0x326172a9, RZ ;  /* 0xcd9e8d573d3c7825 */ /* 0x000fc800078e00ff */
[----:B-1----:R-:W-:Y:S01]  /*9c60*/  IMAD R77, R94, -0x2daee0ad, RZ ;  /* 0xd2511f535e4d7824 */ /* 0x002fe200078e02ff */
        /* <DEDUP_REMOVED lines=37> */
.L_x_6215:
[----:B------:R-:W-:Y:S05]  /*9ec0*/  BSYNC B1 ;  /* 0x0000000000017941 */ /* 0x000fea0003800000 */
.L_x_6214:
        /* <DEDUP_REMOVED lines=8> */
[----:B-1----:R-:W-:Y:S02]  /*9f50*/  FSEL R129, R62, RZ, !P4 ;  /* 0x000000ff3e817208 */ /* 0x002fe40006000000 */
[----:B------:R-:W-:-:S03]  /*9f60*/  SEL R106, RZ, 0x1, P4 ;  /* 0x00000001ff6a7807 */ /* 0x000fc60002000000 */
[----:B------:R-:W-:-:S07]  /*9f70*/  @P0 FADD.FTZ R129, R60, R129 ;  /* 0x000000813c810221 */ /* 0x000fce0000010000 */
.L_x_6210:
[----:B------:R-:W-:Y:S05]  /*9f80*/  BSYNC B0 ;  /* 0x0000000000007941 */ /* 0x000fea0003800000 */
.L_x_6208:
        /* <DEDUP_REMOVED lines=34> */
.L_x_6219:
[----:B------:R-:W-:Y:S05]  /*a1b0*/  BSYNC B0 ;  /* 0x0000000000007941 */ /* 0x000fea0003800000 */
.L_x_6218:
        /* <DEDUP_REMOVED lines=10> */
.L_x_6221:
        /* <DEDUP_REMOVED lines=12> */
.L_x_6224:
[----:B------:R-:W-:-:S07]  /*a320*/  IMAD.MOV.U32 R74, RZ, RZ, R90 ;  /* 0x000000ffff4a7224 */ /* 0x000fce00078e005a */
.L_x_6225:
[----:B------:R-:W-:Y:S05]  /*a330*/  BSYNC B1 ;  /* 0x0000000000017941 */ /* 0x000fea0003800000 */
.L_x_6223:
        /* <DEDUP_REMOVED lines=16> */
.L_x_6229:
[----:B------:R-:W-:Y:S05]  /*a440*/  BSYNC B2 ;  /* 0x0000000000027941 */ /* 0x000fea0003800000 */
.L_x_6228:
        /* <DEDUP_REMOVED lines=43> */
.L_x_6227:
[----:B------:R-:W-:Y:S05]  /*a700*/  BSYNC B1 ;  /* 0x0000000000017941 */ /* 0x000fea0003800000 */
.L_x_6226:
        /* <DEDUP_REMOVED lines=11> */
.L_x_6222:
[----:B------:R-:W-:Y:S05]  /*a7c0*/  BSYNC B0 ;  /* 0x0000000000007941 */ /* 0x000fea0003800000 */
.L_x_6220:
        /* <DEDUP_REMOVED lines=8> */
.L_x_6231:
        /* <DEDUP_REMOVED lines=12> */
.L_x_6234:
[----:B------:R-:W-:-:S07]  /*a910*/  IMAD.MOV.U32 R72, RZ, RZ, R90 ;  /* 0x000000ffff487224 */ /* 0x000fce00078e005a */
.L_x_6235:
[----:B------:R-:W-:Y:S05]  /*a920*/  BSYNC B1 ;  /* 0x0000000000017941 */ /* 0x000fea0003800000 */
.L_x_6233:
        /* <DEDUP_REMOVED lines=16> */
.L_x_6239:
[----:B------:R-:W-:Y:S05]  /*aa30*/  BSYNC B2 ;  /* 0x0000000000027941 */ /* 0x000fea0003800000 */
.L_x_6238:
        /* <DEDUP_REMOVED lines=43> */
.L_x_6237:
[----:B------:R-:W-:Y:S05]  /*acf0*/  BSYNC B1 ;  /* 0x0000000000017941 */ /* 0x000fea0003800000 */
.L_x_6236:
        /* <DEDUP_REMOVED lines=11> */
.L_x_6232:
[----:B------:R-:W-:Y:S05]  /*adb0*/  BSYNC B0 ;  /* 0x0000000000007941 */ /* 0x000fea0003800000 */
.L_x_6230:
        /* <DEDUP_REMOVED lines=8> */
.L_x_6241:
        /* <DEDUP_REMOVED lines=12> */
.L_x_6244:
[----:B------:R-:W-:-:S07]  /*af00*/  IMAD.MOV.U32 R72, RZ, RZ, R90 ;  /* 0x000000ffff487224 */ /* 0x000fce00078e005a */
.L_x_6245:
[----:B------:R-:W-:Y:S05]  /*af10*/  BSYNC B1 ;  /* 0x0000000000017941 */ /* 0x000fea0003800000 */
.L_x_6243:
        /* <DEDUP_REMOVED lines=16> */
.L_x_6249:
[----:B------:R-:W-:Y:S05]  /*b020*/  BSYNC B2 ;  /* 0x0000000000027941 */ /* 0x000fea0003800000 */
.L_x_6248:
        /* <DEDUP_REMOVED lines=43> */
.L_x_6247:
[----:B------:R-:W-:Y:S05]  /*b2e0*/  BSYNC B1 ;  /* 0x0000000000017941 */ /* 0x000fea0003800000 */
.L_x_6246:
        /* <DEDUP_REMOVED lines=11> */
.L_x_6242:
[----:B------:R-:W-:Y:S05]  /*b3a0*/  BSYNC B0 ;  /* 0x0000000000007941 */ /* 0x000fea0003800000 */
.L_x_6240:
        /* <DEDUP_REMOVED lines=8> */
.L_x_6251:
        /* <DEDUP_REMOVED lines=12> */
.L_x_6254:
[----:B------:R-:W-:-:S07]  /*b4f0*/  IMAD.MOV.U32 R72, RZ, RZ, R90 ;  /* 0x000000ffff487224 */ /* 0x000fce00078e005a */
.L_x_6255:
[----:B------:R-:W-:Y:S05]  /*b500*/  BSYNC B1 ;  /* 0x0000000000017941 */ /* 0x000fea0003800000 */
.L_x_6253:
        /* <DEDUP_REMOVED lines=16> */
.L_x_6259:
[----:B------:R-:W-:Y:S05]  /*b610*/  BSYNC B2 ;  /* 0x0000000000027941 */ /* 0x000fea0003800000 */
.L_x_6258:
        /* <DEDUP_REMOVED lines=43> */
.L_x_6257:
[----:B------:R-:W-:Y:S05]  /*b8d0*/  BSYNC B1 ;  /* 0x0000000000017941 */ /* 0x000fea0003800000 */
.L_x_6256:
        /* <DEDUP_REMOVED lines=11> */
.L_x_6252:
[----:B------:R-:W-:Y:S05]  /*b990*/  BSYNC B0 ;  /* 0x0000000000007941 */ /* 0x000fea0003800000 */
.L_x_6250:
        /* <DEDUP_REMOVED lines=8> */
.L_x_6261:
        /* <DEDUP_REMOVED lines=12> */
.L_x_6264:
[----:B------:R-:W-:-:S07]  /*bae0*/  IMAD.MOV.U32 R72, RZ, RZ, R90 ;  /* 0x000000ffff487224 */ /* 0x000fce00078e005a */
.L_x_6265:
[----:B------:R-:W-:Y:S05]  /*baf0*/  BSYNC B1 ;  /* 0x0000000000017941 */ /* 0x000fea0003800000 */
.L_x_6263:
        /* <DEDUP_REMOVED lines=16> */
.L_x_6269:
[----:B------:R-:W-:Y:S05]  /*bc00*/  BSYNC B2 ;  /* 0x0000000000027941 */ /* 0x000fea0003800000 */
.L_x_6268:
        /* <DEDUP_REMOVED lines=43> */
.L_x_6267:
[----:B------:R-:W-:Y:S05]  /*bec0*/  BSYNC B1 ;  /* 0x0000000000017941 */ /* 0x000fea0003800000 */
.L_x_6266:
        /* <DEDUP_REMOVED lines=11> */
.L_x_6262:
[----:B------:R-:W-:Y:S05]  /*bf80*/  BSYNC B0 ;  /* 0x0000000000007941 */ /* 0x000fea0003800000 */
.L_x_6260:
        /* <DEDUP_REMOVED lines=8> */
.L_x_6271:
        /* <DEDUP_REMOVED lines=12> */
.L_x_6274:
[----:B------:R-:W-:-:S07]  /*c0d0*/  IMAD.MOV.U32 R72, RZ, RZ, R90 ;  /* 0x000000ffff487224 */ /* 0x000fce00078e005a */
.L_x_6275:
[----:B------:R-:W-:Y:S05]  /*c0e0*/  BSYNC B1 ;  /* 0x0000000000017941 */ /* 0x000fea0003800000 */
.L_x_6273:
        /* <DEDUP_REMOVED lines=16> */
.L_x_6279:
[----:B------:R-:W-:Y:S05]  /*c1f0*/  BSYNC B2 ;  /* 0x0000000000027941 */ /* 0x000fea0003800000 */
.L_x_6278:
        /* <DEDUP_REMOVED lines=43> */
.L_x_6277:
[----:B------:R-:W-:Y:S05]  /*c4b0*/  BSYNC B1 ;  /* 0x0000000000017941 */ /* 0x000fea0003800000 */
.L_x_6276:
        /* <DEDUP_REMOVED lines=11> */
.L_x_6272:
[----:B------:R-:W-:Y:S05]  /*c570*/  BSYNC B0 ;  /* 0x0000000000007941 */ /* 0x000fea0003800000 */
.L_x_6270:
        /* <DEDUP_REMOVED lines=8> */
.L_x_6281:
        /* <DEDUP_REMOVED lines=12> */
.L_x_6284:
[----:B------:R-:W-:-:S07]  /*c6c0*/  IMAD.MOV.U32 R72, RZ, RZ, R90 ;  /* 0x000000ffff487224 */ /* 0x000fce00078e005a */
.L_x_6285:
[----:B------:R-:W-:Y:S05]  /*c6d0*/  BSYNC B1 ;  /* 0x0000000000017941 */ /* 0x000fea0003800000 */
.L_x_6283:
        /* <DEDUP_REMOVED lines=16> */
.L_x_6289:
[----:B------:R-:W-:Y:S05]  /*c7e0*/  BSYNC B2 ;  /* 0x0000000000027941 */ /* 0x000fea0003800000 */
.L_x_6288:
        /* <DEDUP_REMOVED lines=43> */
.L_x_6287:
[----:B------:R-:W-:Y:S05]  /*caa0*/  BSYNC B1 ;  /* 0x0000000000017941 */ /* 0x000fea0003800000 */
.L_x_6286:
        /* <DEDUP_REMOVED lines=11> */
.L_x_6282:
[----:B------:R-:W-:Y:S05]  /*cb60*/  BSYNC B0 ;  /* 0x0000000000007941 */ /* 0x000fea0003800000 */
.L_x_6280:
        /* <DEDUP_REMOVED lines=8> */
.L_x_6291:
        /* <DEDUP_REMOVED lines=12> */
.L_x_6294:
[----:B------:R-:W-:-:S07]  /*ccb0*/  IMAD.MOV.U32 R72, RZ, RZ, R90 ;  /* 0x000000ffff487224 */ /* 0x000fce00078e005a */
.L_x_6295:
[----:B------:R-:W-:Y:S05]  /*ccc0*/  BSYNC B1 ;  /* 0x0000000000017941 */ /* 0x000fea0003800000 */
.L_x_6293:
        /* <DEDUP_REMOVED lines=16> */
.L_x_6299:
[----:B------:R-:W-:Y:S05]  /*cdd0*/  BSYNC B2 ;  /* 0x0000000000027941 */ /* 0x000fea0003800000 */
.L_x_6298:
        /* <DEDUP_REMOVED lines=43> */
.L_x_6297:
[----:B------:R-:W-:Y:S05]  /*d090*/  BSYNC B1 ;  /* 0x0000000000017941 */ /* 0x000fea0003800000 */
.L_x_6296:
        /* <DEDUP_REMOVED lines=11> */
.L_x_6292:
[----:B------:R-:W-:Y:S05]  /*d150*/  BSYNC B0 ;  /* 0x0000000000007941 */ /* 0x000fea0003800000 */
.L_x_6290:
[----:B------:R-:W-:Y:S01]  /*d160*/  IADD3 R116, R163, 0x200, RZ ;  /* 0x00000200a3747810 */ /* 0x000fe20007ffe0ff */
[----:B------:R-:W-:Y:S01]  /*d170*/  IMAD.WIDE.U32 R162, R165, 0x10, R64 ;  /* 0x00000010a5a27825 */ /* 0x000fe200078e0040 */
[----:B------:R-:W-:Y:S01]  /*d180*/  F2FP.F16.F32.PACK_AB R63, R145, R147 ;  /* 0x00000093913f723e */ /* 0x000fe200000000ff */
[----:B------:R-:W0:Y:S01]  /*d190*/  @P1 LDC.64 R160, c[0x0][0x220] ;  /* 0x00008800ffa01b82 */ /* 0x000e220000000a00 */
[----:B------:R-:W-:Y:S01]  /*d1a0*/  F2FP.F16.F32.PACK_AB R62, R149, R151 ;  /* 0x00000097953e723e */ /* 0x000fe200000000ff */
[----:B------:R-:W-:Y:S01]  /*d1b0*/  VIADD R114, R114, 0x200 ;  /* 0x0000020072727836 */ /* 0x000fe20000000000 */
[----:B------:R-:W-:Y:S01]  /*d1c0*/  F2FP.F16.F32.PACK_AB R61, R153, R155 ;  /* 0x0000009b993d723e */ /* 0x000fe200000000ff */
[----:B------:R-:W-:Y:S01]  /*d1d0*/  BSSY B0, `(.L_x_6300) ;  /* 0x000001b000007945 */ /* 0x000fe20003800000 */
[----:B------:R-:W-:-:S03]  /*d1e0*/  F2FP.F16.F32.PACK_AB R60, R157, R159 ;  /* 0x0000009f9d3c723e */ /* 0x000fc600000000ff */
[----:B------:R-:W1:Y:S02]  /*d1f0*/  @P0 LDC.64 R76, c[0x0][0x230] ;  /* 0x00008c00ff4c0b82 */ /* 0x000e640000000a00 */
[----:B------:R2:W-:Y:S01]  /*d200*/  STG.E.128 desc[UR4][R162.64], R60 ;  /* 0x0000003ca2007986 */ /* 0x0005e2000c101d04 */
        /* <DEDUP_REMOVED lines=23> */
.L_x_6301:
[----:B------:R-:W-:Y:S05]  /*d380*/  BSYNC B0 ;  /* 0x0000000000007941 */ /* 0x000fea0003800000 */
.L_x_6300:
        /* <DEDUP_REMOVED lines=10> */
.L_x_6303:
        /* <DEDUP_REMOVED lines=12> */
.L_x_6306:
[----:B------:R-:W-:-:S07]  /*d4f0*/  IMAD.MOV.U32 R70, RZ, RZ, R90 ;  /* 0x000000ffff467224 */ /* 0x000fce00078e005a */
.L_x_6307:
[----:B------:R-:W-:Y:S05]  /*d500*/  BSYNC B1 ;  /* 0x0000000000017941 */ /* 0x000fea0003800000 */
.L_x_6305:
        /* <DEDUP_REMOVED lines=16> */
.L_x_6311:
[----:B------:R-:W-:Y:S05]  /*d610*/  BSYNC B2 ;  /* 0x0000000000027941 */ /* 0x000fea0003800000 */
.L_x_6310:
        /* <DEDUP_REMOVED lines=43> */
.L_x_6309:
[----:B------:R-:W-:Y:S05]  /*d8d0*/  BSYNC B1 ;  /* 0x0000000000017941 */ /* 0x000fea0003800000 */
.L_x_6308:
        /* <DEDUP_REMOVED lines=11> */
.L_x_6304:
[----:B------:R-:W-:Y:S05]  /*d990*/  BSYNC B0 ;  /* 0x0000000000007941 */ /* 0x000fea0003800000 */
.L_x_6302:
        /* <DEDUP_REMOVED lines=8> */
.L_x_6313:
        /* <DEDUP_REMOVED lines=12> */
.L_x_6316:
[----:B------:R-:W-:-:S07]  /*dae0*/  IMAD.MOV.U32 R70, RZ, RZ, R90 ;  /* 0x000000ffff467224 */ /* 0x000fce00078e005a */
.L_x_6317:
[----:B------:R-:W-:Y:S05]  /*daf0*/  BSYNC B1 ;  /* 0x0000000000017941 */ /* 0x000fea0003800000 */
.L_x_6315:
        /* <DEDUP_REMOVED lines=16> */
.L_x_6321:
[----:B------:R-:W-:Y:S05]  /*dc00*/  BSYNC B2 ;  /* 0x0000000000027941 */ /* 0x000fea0003800000 */
.L_x_6320:
        /* <DEDUP_REMOVED lines=43> */
.L_x_6319:
[----:B------:R-:W-:Y:S05]  /*dec0*/  BSYNC B1 ;  /* 0x0000000000017941 */ /* 0x000fea0003800000 */
.L_x_6318:
        /* <DEDUP_REMOVED lines=11> */
.L_x_6314:
[----:B------:R-:W-:Y:S05]  /*df80*/  BSYNC B0 ;  /* 0x0000000000007941 */ /* 0x000fea0003800000 */
.L_x_6312:
        /* <DEDUP_REMOVED lines=8> */
.L_x_6323:
        /* <DEDUP_REMOVED lines=12> */
.L_x_6326:
[----:B------:R-:W-:-:S07]  /*e0d0*/  IMAD.MOV.U32 R70, RZ, RZ, R90 ;  /* 0x000000ffff467224 */ /* 0x000fce00078e005a */
.L_x_6327:
[----:B------:R-:W-:Y:S05]  /*e0e0*/  BSYNC B1 ;  /* 0x0000000000017941 */ /* 0x000fea0003800000 */
.L_x_6325:
        /* <DEDUP_REMOVED lines=16> */
.L_x_6331:
[----:B------:R-:W-:Y:S05]  /*e1f0*/  BSYNC B2 ;  /* 0x0000000000027941 */ /* 0x000fea0003800000 */
.L_x_6330:
        /* <DEDUP_REMOVED lines=43> */
.L_x_6329:
[----:B------:R-:W-:Y:S05]  /*e4b0*/  BSYNC B1 ;  /* 0x0000000000017941 */ /* 0x000fea0003800000 */
.L_x_6328:
        /* <DEDUP_REMOVED lines=11> */
.L_x_6324:
[----:B------:R-:W-:Y:S05]  /*e570*/  BSYNC B0 ;  /* 0x0000000000007941 */ /* 0x000fea0003800000 */
.L_x_6322:
        /* <DEDUP_REMOVED lines=8> */
.L_x_6333:
        /* <DEDUP_REMOVED lines=12> */
.L_x_6336:
[----:B------:R-:W-:-:S07]  /*e6c0*/  IMAD.MOV.U32 R72, RZ, RZ, R90 ;  /* 0x000000ffff487224 */ /* 0x000fce00078e005a */
.L_x_6337:
[----:B------:R-:W-:Y:S05]  /*e6d0*/  BSYNC B1 ;  /* 0x0000000000017941 */ /* 0x000fea0003800000 */
.L_x_6335:
        /* <DEDUP_REMOVED lines=16> */
.L_x_6341:
[----:B------:R-:W-:Y:S05]  /*e7e0*/  BSYNC B2 ;  /* 0x0000000000027941 */ /* 0x000fea0003800000 */
.L_x_6340:
        /* <DEDUP_REMOVED lines=43> */
.L_x_6339:
[----:B------:R-:W-:Y:S05]  /*eaa0*/  BSYNC B1 ;  /* 0x0000000000017941 */ /* 0x000fea0003800000 */
.L_x_6338:
[----:B------:R-:W-:Y:S01]  /*eab0*/  HFMA2.MMA R63, -RZ, RZ, 0.1171875, 0 ;  /* 0x2f800000ff3f7435 */ /* 0x000fe200000001ff */
[----:B------:R-:W-:Y:S01]  /*eac0*/  I2FP.F32.U32 R60, R72 ;  /* 0x00000048003c7245 */ /* 0x000fe20000201000 */
[----:B-----5:R-:W-:-:S05]  /*ead0*/  HADD2.F32 R62, -RZ, R57.H1_H1 ;  /* 0x30000039ff3e7230 */ /* 0x020fca0000004100 */
[----:B------:R-:W-:-:S03]  /*eae0*/  FMUL.FTZ R62, R62, UR13 ;  /* 0x0000000d3e3e7c20 */ /* 0x000fc60008410000 */
[----:B------:R-:W-:Y:S01]  /*eaf0*/  FFMA.FTZ R60, R60, R63, 1.1641532182693481445e-10 ;  /* 0x2f0000003c3c7423 */ /* 0x000fe2000001003f */
[----:B------:R-:W-:Y:S01]  /*eb00*/  FMUL.FTZ R62, R62, UR12 ;  /* 0x0000000c3e3e7c20 */ /* 0x000fe20008410000 */
[----:B------:R-:W-:-:S03]  /*eb10*/  @P0 HADD2.F32 R63, -RZ, R53.H1_H1 ;  /* 0x30000035ff3f0230 */ /* 0x000fc60000004100 */
[----:B------:R-:W-:-:S04]  /*eb20*/  FSETP.GTU.FTZ.AND P4, PT, R60, UR10, PT ;  /* 0x0000000a3c007c0b */ /* 0x000fc8000bf9c000 */
[----:B------:R-:W-:Y:S02]  /*eb30*/  FSEL R72, R62, RZ, !P4 ;  /* 0x000000ff3e487208 */ /* 0x000fe40006000000 */
[----:B------:R-:W-:-:S03]  /*eb40*/  SEL R101, RZ, 0x1, P4 ;  /* 0x00000001ff657807 */ /* 0x000fc60002000000 */
[----:B------:R-:W-:-:S07]  /*eb50*/  @P0 FADD.FTZ R72, R63, R72 ;  /* 0x000000483f480221 */ /* 0x000fce0000010000 */
.L_x_6334:
[----:B------:R-:W-:Y:S05]  /*eb60*/  BSYNC B0 ;  /* 0x0000000000007941 */ /* 0x000fea0003800000 */
.L_x_6332:
        /* <DEDUP_REMOVED lines=8> */
.L_x_6343:
        /* <DEDUP_REMOVED lines=12> */
.L_x_6346:
[----:B------:R-:W-:-:S07]  /*ecb0*/  IMAD.MOV.U32 R74, RZ, RZ, R90 ;  /* 0x000000ffff4a7224 */ /* 0x000fce00078e005a */
.L_x_6347:
[----:B------:R-:W-:Y:S05]  /*ecc0*/  BSYNC B1 ;  /* 0x0000000000017941 */ /* 0x000fea0003800000 */
.L_x_6345:
        /* <DEDUP_REMOVED lines=16> */
.L_x_6351:
[----:B------:R-:W-:Y:S05]  /*edd0*/  BSYNC B2 ;  /* 0x0000000000027941 */ /* 0x000fea0003800000 */
.L_x_6350:
        /* <DEDUP_REMOVED lines=43> */
.L_x_6349:
[----:B------:R-:W-:Y:S05]  /*f090*/  BSYNC B1 ;  /* 0x0000000000017941 */ /* 0x000fea0003800000 */
.L_x_6348:
        /* <DEDUP_REMOVED lines=11> */
.L_x_6344:
[----:B------:R-:W-:Y:S05]  /*f150*/  BSYNC B0 ;  /* 0x0000000000007941 */ /* 0x000fea0003800000 */
.L_x_6342:
        /* <DEDUP_REMOVED lines=8> */
.L_x_6353:
        /* <DEDUP_REMOVED lines=12> */
.L_x_6356:
[----:B------:R-:W-:-:S07]  /*f2a0*/  IMAD.MOV.U32 R78, RZ, RZ, R90 ;  /* 0x000000ffff4e7224 */ /* 0x000fce00078e005a */
.L_x_6357:
[----:B------:R-:W-:Y:S05]  /*f2b0*/  BSYNC B1 ;  /* 0x0000000000017941 */ /* 0x000fea0003800000 */
.L_x_6355:
        /* <DEDUP_REMOVED lines=16> */
.L_x_6361:
[----:B------:R-:W-:Y:S05]  /*f3c0*/  BSYNC B2 ;  /* 0x0000000000027941 */ /* 0x000fea0003800000 */
.L_x_6360:
        /* <DEDUP_REMOVED lines=43> */
.L_x_6359:
[----:B------:R-:W-:Y:S05]  /*f680*/  BSYNC B1 ;  /* 0x0000000000017941 */ /* 0x000fea0003800000 */
.L_x_6358:
        /* <DEDUP_REMOVED lines=11> */
.L_x_6354:
[----:B------:R-:W-:Y:S05]  /*f740*/  BSYNC B0 ;  /* 0x0000000000007941 */ /* 0x000fea0003800000 */
.L_x_6352:
[----:B------:R-:W-:Y:S04]  /*f750*/  BSSY B0, `(.L_x_6362) ;  /* 0x000005e000007945 */ /* 0x000fe80003800000 */
[----:B------:R-:W-:Y:S05]  /*f760*/  @P3 BRA `(.L_x_6363) ;  /* 0x0000000000183947 */ /* 0x000fea0003800000 */
[----:B-1----:R-:W-:Y:S01]  /*f770*/  MOV R161, RZ ;  /* 0x000000ff00a17202 */ /* 0x002fe20000000f00 */
[----:B------:R-:W-:Y:S01]  /*f780*/  IMAD.MOV.U32 R60, RZ, RZ, R61 ;  /* 0x000000ffff3c7224 */ /* 0x000fe200078e003d */
[----:B------:R-:W-:Y:S06]  /*f790*/  @!P0 BRA `(.L_x_6364) ;  /* 0x0000000400648947 */ /* 0x000fec0003800000 */
[----:B------:R-:W-:Y:S01]  /*f7a0*/  MOV R60, R61 ;  /* 0x0000003d003c7202 */ /* 0x000fe20000000f00 */
[----:B-----5:R-:W-:Y:S01]  /*f7b0*/  HADD2.F32 R161, -RZ, R55.H0_H0 ;  /* 0x20000037ffa17230 */ /* 0x020fe20000004100 */
[----:B------:R-:W-:Y:S06]  /*f7c0*/  BRA `(.L_x_6364) ;  /* 0x0000000400587947 */ /* 0x000fec0003800000 */
.L_x_6363:
        /* <DEDUP_REMOVED lines=12> */
.L_x_6366:
[----:B------:R-:W-:-:S07]  /*f890*/  IMAD.MOV.U32 R104, RZ, RZ, R90 ;  /* 0x000000ffff687224 */ /* 0x000fce00078e005a */
.L_x_6367:
[----:B------:R-:W-:Y:S05]  /*f8a0*/  BSYNC B1 ;  /* 0x0000000000017941 */ /* 0x000fea0003800000 */
.L_x_6365:
        /* <DEDUP_REMOVED lines=16> */
.L_x_6371:
[----:B------:R-:W-:Y:S05]  /*f9b0*/  BSYNC B2 ;  /* 0x0000000000027941 */ /* 0x000fea0003800000 */
.L_x_6370:
        /* <DEDUP_REMOVED lines=43> */
.L_x_6369:
[----:B------:R-:W-:Y:S05]  /*fc70*/  BSYNC B1 ;  /* 0x0000000000017941 */ /* 0x000fea0003800000 */
.L_x_6368:
        /* <DEDUP_REMOVED lines=8> */
[----:B-1----:R-:W-:Y:S02]  /*fd00*/  FSEL R161, R63, RZ, !P4 ;  /* 0x000000ff3fa17208 */ /* 0x002fe40006000000 */
[----:B------:R-:W-:-:S03]  /*fd10*/  SEL R104, RZ, 0x1, P4 ;  /* 0x00000001ff687807 */ /* 0x000fc60002000000 */
[----:B------:R-:W-:-:S07]  /*fd20*/  @P0 FADD.FTZ R161, R62, R161 ;  /* 0x000000a13ea10221 */ /* 0x000fce0000010000 */
.L_x_6364:
[----:B------:R-:W-:Y:S05]  /*fd30*/  BSYNC B0 ;  /* 0x0000000000007941 */ /* 0x000fea0003800000 */
.L_x_6362:
        /* <DEDUP_REMOVED lines=8> */
.L_x_6373:
        /* <DEDUP_REMOVED lines=12> */
.L_x_6376:
[----:B------:R-:W-:-:S07]  /*fe80*/  IMAD.MOV.U32 R106, RZ, RZ, R90 ;  /* 0x000000ffff6a7224 */ /* 0x000fce00078e005a */
.L_x_6377:
[----:B------:R-:W-:Y:S05]  /*fe90*/  BSYNC B1 ;  /* 0x0000000000017941 */ /* 0x000fea0003800000 */
.L_x_6375:
        /* <DEDUP_REMOVED lines=16> */
.L_x_6381:
[----:B------:R-:W-:Y:S05]  /*ffa0*/  BSYNC B2 ;  /* 0x0000000000027941 */ /* 0x000fea0003800000 */
.L_x_6380:
        /* <DEDUP_REMOVED lines=43> */
.L_x_6379:
[----:B------:R-:W-:Y:S05]  /*10260*/  BSYNC B1 ;  /* 0x0000000000017941 */ /* 0x000fea0003800000 */
.L_x_6378:
        /* <DEDUP_REMOVED lines=11> */
.L_x_6374:
[----:B------:R-:W-:Y:S05]  /*10320*/  BSYNC B0 ;  /* 0x0000000000007941 */ /* 0x000fea0003800000 */
.L_x_6372:
[----:B------:R-:W-:Y:S01]  /*10330*/  FADD.FTZ R60, RZ, R109 ;  /* 0x0000006dff3c7221 */ /* 0x000fe20000010000 */
[----:B------:R-:W-:Y:S01]  /*10340*/  IMAD.WIDE.U32 R64, R116, 0x10, R64 ;  /* 0x0000001074407825 */ /* 0x000fe200078e0040 */
[----:B------:R-:W-:Y:S01]  /*10350*/  F2FP.F16.F32.PACK_AB R63, R118, R161 ;  /* 0x000000a1763f723e */ /* 0x000fe200000000ff */
[----:B------:R-:W-:Y:S02]  /*10360*/  BSSY B0, `(.L_x_6382) ;  /* 0x0000044000007945 */ /* 0x000fe40003800000 */
[----:B------:R-:W-:Y:S01]  /*10370*/  FADD.FTZ R60, R60, R107 ;  /* 0x0000006b3c3c7221 */ /* 0x000fe20000010000 */
[----:B------:R-:W-:Y:S02]  /*10380*/  F2FP.F16.F32.PACK_AB R62, R78, R74 ;  /* 0x0000004a4e3e723e */ /* 0x000fe400000000ff */
        /* <DEDUP_REMOVED lines=37> */
[----:B------:R-:W-:Y:S01]  /*105e0*/  FADD.FTZ R77, R61, R70 ;  /* 0x000000463d4d7221 */ /* 0x000fe20000010000 */
[----:B------:R-:W-:-:S03]  /*105f0*/  F2FP.F16.F32.PACK_AB R61, R72, R70 ;  /* 0x00000046483d723e */ /* 0x000fc600000000ff */
        /* <DEDUP_REMOVED lines=26> */
.L_x_6383:
[----:B------:R-:W-:Y:S05]  /*107a0*/  BSYNC B0 ;  /* 0x0000000000007941 */ /* 0x000fea0003800000 */
.L_x_6382:
        /* <DEDUP_REMOVED lines=104> */
.L_x_6398:
[----:B------:R-:W2:Y:S01]  /*10e30*/  @!P3 S2R R62, SR_CgaCtaId ;  /* 0x00000000003eb919 */ /* 0x000ea20000008800 */
[----:B------:R-:W-:Y:S01]  /*10e40*/  @!P3 MOV R61, 0x400 ;  /* 0x00000400003db802 */ /* 0x000fe20000000f00 */
[----:B------:R-:W-:Y:S05]  /*10e50*/  WARPSYNC.ALL ;  /* 0x0000000000007948 */ /* 0x000fea0003800000 */
[----:B------:R-:W-:Y:S02]  /*10e60*/  LOP3.LUT R116, R116, 0x3, RZ, 0xc0, !PT ;  /* 0x0000000374747812 */ /* 0x000fe400078ec0ff */
        /* <DEDUP_REMOVED lines=9> */
[----:B------:R-:W-:Y:S01]  /*10f00*/  @!P1 IMAD.IADD R63, R112, 0x1, R63 ;  /* 0x00000001703f9824 */ /* 0x000fe200078e023f */
[----:B------:R-:W-:Y:S01]  /*10f10*/  BSSY B0, `(.L_x_6385) ;  /* 0x0000106000007945 */ /* 0x000fe20003800000 */
[----:B------:R-:W-:Y:S01]  /*10f20*/  BAR.SYNC.DEFER_BLOCKING 0x0 ;  /* 0x0000000000007b1d */ /* 0x000fe20000010000 */
[----:B-1----:R-:W-:Y:S02]  /*10f30*/  @!P1 LEA R62, R61, R60, 0x18 ;  /* 0x0000003c3d3e9211 */ /* 0x002fe400078ec0ff */
[----:B------:R-:W-:Y:S02]  /*10f40*/  CS2R R60, SRZ ;  /* 0x00000000003c7805 */ /* 0x000fe4000001ff00 */
[----:B------:R-:W-:Y:S01]  /*10f50*/  @!P1 LEA R63, R63, R62, 0x3 ;  /* 0x0000003e3f3f9211 */ /* 0x000fe200078e18ff */
[----:B------:R-:W-:-:S04]  /*10f60*/  HFMA2.MMA R62, -RZ, RZ, 0, 0 ;  /* 0x00000000ff3e7435 */ /* 0x000fc800000001ff */
[----:B------:R1:W-:Y:S02]  /*10f70*/  @!P1 LDS.64 R60, [R63] ;  /* 0x000000003f3c9984 */ /* 0x0003e40000000a00 */
[----:B------:R-:W-:Y:S01]  /*10f80*/  @!P1 IMAD.MOV.U32 R62, RZ, RZ, 0x500 ;  /* 0x00000500ff3e9424 */ /* 0x000fe200078e00ff */
[----:B------:R-:W-:-:S04]  /*10f90*/  LOP3.LUT P1, RZ, R116, 0x1f, R83, 0xf8, !PT ;  /* 0x0000001f74ff7812 */ /* 0x000fc8000782f853 */
[----:B0-----:R-:W0:Y:S01]  /*10fa0*/  SHFL.DOWN PT, R65, R62, 0x2, 0x1f ;  /* 0x08401f003e417f89 */ /* 0x001e2200000e0000 */
        /* <DEDUP_REMOVED lines=8> */
[----:B0-----:R-:W-:Y:S01]  /*11030*/  IADD3 R76, R76, R124, RZ ;  /* 0x0000007c4c4c7210 */ /* 0x001fe20007ffe0ff */
[C---:B--2---:R-:W-:Y:S01]  /*11040*/  FMUL.FTZ R122, R77.reuse, R120 ;  /* 0x000000784d7a7220 */ /* 0x044fe20000410000 */
[----:B------:R-:W-:-:S02]  /*11050*/  FADD.FTZ R77, -R77, R60 ;  /* 0x0000003c4d4d7221 */ /* 0x000fc40000010100 */
[----:B------:R-:W-:Y:S01]  /*11060*/  I2FP.F32.S32 R76, R76 ;  /* 0x0000004c004c7245 */ /* 0x000fe20000201400 */
[----:B------:R-:W-:Y:S01]  /*11070*/  FFMA.FTZ R65, R63, R60, R122 ;  /* 0x0000003c3f417223 */ /* 0x000fe2000001007a */
[----:B------:R-:W-:Y:S01]  /*11080*/  FMUL.FTZ R77, R77, R77 ;  /* 0x0000004d4d4d7220 */ /* 0x000fe20000410000 */
[----:B---3--:R-:W-:Y:S02]  /*11090*/  FADD.FTZ R61, R64, R61 ;  /* 0x0000003d403d7221 */ /* 0x008fe40000010000 */
[----:B-1----:R-:W-:Y:S01]  /*110a0*/  FMUL.FTZ R65, R114, R65 ;  /* 0x0000004172417220 */ /* 0x002fe20000410000 */
[----:B------:R-:W-:Y:S01]  /*110b0*/  FMUL.FTZ R77, R77, R63 ;  /* 0x0000003f4d4d7220 */ /* 0x000fe20000410000 */
[----:B------:R-:W0:Y:S03]  /*110c0*/  MUFU.RCP R76, R76 ;  /* 0x0000004c004c7308 */ /* 0x000e260000001000 */
[----:B------:R-:W1:Y:S01]  /*110d0*/  SHFL.DOWN PT, R60, R65, 0x1, 0x1f ;  /* 0x08201f00413c7f89 */ /* 0x000e6200000e0000 */
[----:B------:R-:W-:-:S04]  /*110e0*/  FMUL.FTZ R77, R77, R120 ;  /* 0x000000784d4d7220 */ /* 0x000fc80000410000 */
[----:B------:R-:W-:Y:S01]  /*110f0*/  FFMA.FTZ R61, R114, R77, R61 ;  /* 0x0000004d723d7223 */ /* 0x000fe2000001003d */
[----:B------:R-:W-:-:S04]  /*11100*/  I2FP.F32.S32 R77, R124 ;  /* 0x0000007c004d7245 */ /* 0x000fc80000201400 */
[----:B------:R-:W2:Y:S01]  /*11110*/  SHFL.DOWN PT, R62, R61, 0x1, 0x1f ;  /* 0x08201f003d3e7f89 */ /* 0x000ea200000e0000 */
[----:B-1----:R-:W-:Y:S01]  /*11120*/  FADD.FTZ R63, R65, -R60 ;  /* 0x8000003c413f7221 */ /* 0x002fe20000010000 */
[----:B------:R-:W-:-:S03]  /*11130*/  FMUL.FTZ R60, R60, R77 ;  /* 0x0000004d3c3c7220 */ /* 0x000fc60000410000 */
[----:B------:R-:W-:Y:S01]  /*11140*/  FMUL.FTZ R63, R63, R63 ;  /* 0x0000003f3f3f7220 */ /* 0x000fe20000410000 */
[----:B------:R-:W-:-:S03]  /*11150*/  FFMA.FTZ R65, R112, R65, R60 ;  /* 0x0000004170417223 */ /* 0x000fc6000001003c */
[----:B------:R-:W-:Y:S01]  /*11160*/  FMUL.FTZ R112, R112, R63 ;  /* 0x0000003f70707220 */ /* 0x000fe20000410000 */
[----:B0-----:R-:W-:Y:S01]  /*11170*/  FMUL.FTZ R65, R76, R65 ;  /* 0x000000414c417220 */ /* 0x001fe20000410000 */
[----:B--2---:R-:W-:Y:S02]  /*11180*/  FADD.FTZ R63, R61, R62 ;  /* 0x0000003e3d3f7221 */ /* 0x004fe40000010000 */
[----:B------:R-:W-:Y:S01]  /*11190*/  FMUL.FTZ R112, R112, R77 ;  /* 0x0000004d70707220 */ /* 0x000fe20000410000 */
[----:B------:R-:W0:Y:S01]  /*111a0*/  @!P1 LDC.64 R60, c[0x0][0x250] ;  /* 0x00009400ff3c9b82 */ /* 0x000e220000000a00 */
[----:B------:R-:W1:Y:S02]  /*111b0*/  SHFL.IDX PT, R114, R65, RZ, 0x1f ;  /* 0x00001fff41727589 */ /* 0x000e6400000e0000 */
[----:B------:R-:W-:-:S05]  /*111c0*/  FFMA.FTZ R112, R76, R112, R63 ;  /* 0x000000704c707223 */ /* 0x000fca000001003f */
[----:B------:R-:W2:Y:S01]  /*111d0*/  LDC R76, c[0x0][0x2d8] ;  /* 0x0000b600ff4c7b82 */ /* 0x000ea20000000800 */
[----:B------:R-:W2:Y:S07]  /*111e0*/  SHFL.IDX PT, R112, R112, RZ, 0x1f ;  /* 0x00001fff70707589 */ /* 0x000eae00000e0000 */
[----:B------:R-:W3:Y:S01]  /*111f0*/  @!P1 LDC.64 R62, c[0x0][0x258] ;  /* 0x00009600ff3e9b82 */ /* 0x000ee20000000a00 */
[----:B0-----:R-:W-:Y:S01]  /*11200*/  @!P1 LEA R60, P3, R82, R60, 0x2 ;  /* 0x0000003c523c9211 */ /* 0x001fe200078610ff */
[----:B-1----:R-:W-:-:S03]  /*11210*/  FMUL.FTZ R64, R114, R114 ;  /* 0x0000007272407220 */ /* 0x002fc60000410000 */
[----:B------:R-:W-:Y:S02]  /*11220*/  @!P1 LEA.HI.X R61, R82, R61, R66, 0x2, P3 ;  /* 0x0000003d523d9211 */ /* 0x000fe400018f1442 */
[----:B------:R-:W-:Y:S01]  /*11230*/  FSEL R77, R64, RZ, P2 ;  /* 0x000000ff404d7208 */ /* 0x000fe20001000000 */
[----:B--2---:R-:W-:Y:S02]  /*11240*/  FFMA.FTZ R64, R112, UR11, R76 ;  /* 0x0000000b70407c23 */ /* 0x004fe4000801004c */
[----:B------:R0:W-:Y:S02]  /*11250*/  @!P1 STG.E desc[UR4][R60.64], R114 ;  /* 0x000000723c009986 */ /* 0x0001e4000c101904 */
[----:B------:R-:W-:Y:S01]  /*11260*/  FADD.FTZ R64, R64, R77 ;  /* 0x0000004d40407221 */ /* 0x000fe20000010000 */
[----:B---3--:R-:W-:-:S03]  /*11270*/  @!P1 LEA R62, P4, R82, R62, 0x2 ;  /* 0x0000003e523e9211 */ /* 0x008fc600078810ff */
[----:B------:R-:W1:Y:S01]  /*11280*/  MUFU.RSQ R65, R64 ;  /* 0x0000004000417308 */ /* 0x000e620000001400 */
[----:B------:R-:W-:-:S05]  /*11290*/  @!P1 LEA.HI.X R63, R82, R63, R66, 0x2, P4 ;  /* 0x0000003f523f9211 */ /* 0x000fca00020f1442 */
[----:B-1----:R0:W-:Y:S01]  /*112a0*/  @!P1 STG.E desc[UR4][R62.64], R65 ;  /* 0x000000413e009986 */ /* 0x0021e2000c101904 */
[----:B------:R-:W-:-:S13]  /*112b0*/  ISETP.GE.AND P1, PT, R68, 0x1, PT ;  /* 0x000000014400780c */ /* 0x000fda0003f26270 */
[----:B0-----:R-:W-:Y:S05]  /*112c0*/  @!P1 BRA `(.L_x_6386) ;  /* 0x0000000c00289947 */ /* 0x001fea0003800000 */
[----:B------:R-:W-:Y:S01]  /*112d0*/  FSEL R76, R114, RZ, !P2 ;  /* 0x000000ff724c7208 */ /* 0x000fe20005000000 */
[----:B------:R-:W-:-:S04]  /*112e0*/  VIADD R68, R68, 0xffffffff ;  /* 0xffffffff44447836 */ /* 0x000fc80000000000 */
[C---:B------:R-:W-:Y:S01]  /*112f0*/  FADD.FTZ R112, -R76.reuse, R71 ;  /* 0x000000474c707221 */ /* 0x040fe20000010100 */
[C---:B------:R-:W-:Y:S01]  /*11300*/  FADD.FTZ R62, -R76.reuse, R107 ;  /* 0x0000006b4c3e7221 */ /* 0x040fe20000010100 */
[----:B------:R-:W-:Y:S01]  /*11310*/  FADD.FTZ R114, -R76, R69 ;  /* 0x000000454c727221 */ /* 0x000fe20000010100 */
        /* <DEDUP_REMOVED lines=80> */
[--C-:B------:R-:W-:Y:S01]  /*11820*/  HADD2.F32 R65, -RZ, R50.reuse.H0_H0 ;  /* 0x20000032ff417230 */ /* 0x100fe20000004100 */
[----:B------:R-:W-:Y:S01]  /*11830*/  SHF.R.S32.HI R116, RZ, 0x1f, R111 ;  /* 0x0000001fff747819 */ /* 0x000fe2000001146f */
[----:B------:R-:W-:-:S02]  /*11840*/  HADD2.F32 R112, -RZ, R50.H1_H1 ;  /* 0x30000032ff707230 */ /* 0x000fc40000004100 */
[----:B------:R-:W-:Y:S02]  /*11850*/  HADD2.F32 R127, -RZ, R42.H1_H1 ;  /* 0x3000002aff7f7230 */ /* 0x000fe40000004100 */
[----:B------:R-:W-:Y:S01]  /*11860*/  FFMA.FTZ R62, R62, R65, R29 ;  /* 0x000000413e3e7223 */ /* 0x000fe2000001001d */
[----:B------:R-:W-:Y:S02]  /*11870*/  HADD2.F32 R73, -RZ, R51.H1_H1 ;  /* 0x30000033ff497230 */ /* 0x000fe40000004100 */
[----:B------:R-:W-:Y:S01]  /*11880*/  FFMA.FTZ R65, R109, R112, R28 ;  /* 0x000000706d417223 */ /* 0x000fe2000001001c */
[----:B------:R-:W-:Y:S02]  /*11890*/  HADD2.F32 R112, -RZ, R45.H1_H1 ;  /* 0x3000002dff707230 */ /* 0x000fe40000004100 */
[----:B------:R-:W-:Y:S01]  /*118a0*/  FFMA.FTZ R127, R113, R127, R12 ;  /* 0x0000007f717f7223 */ /* 0x000fe2000001000c */
[----:B------:R-:W-:Y:S02]  /*118b0*/  HADD2.F32 R109, -RZ, R48.H1_H1 ;  /* 0x30000030ff6d7230 */ /* 0x000fe40000004100 */
[----:B------:R-:W-:Y:S01]  /*118c0*/  FFMA.FTZ R73, R123, R73, R26 ;  /* 0x000000497b497223 */ /* 0x000fe2000001001a */
[----:B------:R-:W-:-:S02]  /*118d0*/  HADD2.F32 R113, -RZ, R39.H1_H1 ;  /* 0x30000027ff717230 */ /* 0x000fc40000004100 */
[----:B------:R-:W-:Y:S01]  /*118e0*/  FFMA.FTZ R71, R71, R112, R22 ;  /* 0x0000007047477223 */ /* 0x000fe20000010016 */
[----:B------:R-:W-:Y:S02]  /*118f0*/  HADD2.F32 R112, -RZ, R43.H1_H1 ;  /* 0x3000002bff707230 */ /* 0x000fe40000004100 */
[----:B------:R-:W-:Y:S01]  /*11900*/  FFMA.FTZ R109, R61, R109, R80 ;  /* 0x0000006d3d6d7223 */ /* 0x000fe20000010050 */
[----:B------:R-:W-:Y:S02]  /*11910*/  HADD2.F32 R61, -RZ, R44.H0_H0 ;  /* 0x2000002cff3d7230 */ /* 0x000fe40000004100 */
[----:B------:R-:W-:Y:S01]  /*11920*/  FFMA.FTZ R131, R131, R113, R2 ;  /* 0x0000007183837223 */ /* 0x000fe20000010002 */
[----:B------:R-:W-:Y:S02]  /*11930*/  HADD2.F32 R78, -RZ, R49.H1_H1 ;  /* 0x30000031ff4e7230 */ /* 0x000fe40000004100 */
[----:B------:R-:W-:Y:S01]  /*11940*/  FFMA.FTZ R125, R125, R112, R10 ;  /* 0x000000707d7d7223 */ /* 0x000fe2000001000a */
[----:B------:R-:W-:-:S02]  /*11950*/  HADD2.F32 R112, -RZ, R39.H0_H0 ;  /* 0x20000027ff707230 */ /* 0x000fc40000004100 */
[----:B------:R-:W-:Y:S01]  /*11960*/  FFMA.FTZ R128, R128, R61, R25 ;  /* 0x0000003d80807223 */ /* 0x000fe20000010019 */
[----:B------:R-:W-:Y:S02]  /*11970*/  HADD2.F32 R61, -RZ, R41.H0_H0 ;  /* 0x20000029ff3d7230 */ /* 0x000fe40000004100 */
[----:B------:R-:W-:Y:S01]  /*11980*/  FFMA.FTZ R75, R75, R78, R30 ;  /* 0x0000004e4b4b7223 */ /* 0x000fe2000001001e */
[----:B------:R-:W-:Y:S02]  /*11990*/  HADD2.F32 R123, -RZ, R44.H1_H1 ;  /* 0x3000002cff7b7230 */ /* 0x000fe40000004100 */
[----:B------:R-:W-:Y:S01]  /*119a0*/  FFMA.FTZ R122, R122, R112, R3 ;  /* 0x000000707a7a7223 */ /* 0x000fe20000010003 */
[----:B------:R-:W-:Y:S01]  /*119b0*/  HADD2.F32 R139, -RZ, R34.H1_H1 ;  /* 0x30000022ff8b7230 */ /* 0x000fe20000004100 */
[----:B------:R-:W0:Y:S01]  /*119c0*/  LDC.64 R112, c[0x0][0x2b8] ;  /* 0x0000ae00ff707b82 */ /* 0x000e220000000a00 */
[----:B------:R-:W-:Y:S01]  /*119d0*/  FFMA.FTZ R138, R138, R61, R15 ;  /* 0x0000003d8a8a7223 */ /* 0x000fe2000001000f */
[----:B------:R-:W-:-:S02]  /*119e0*/  HADD2.F32 R61, -RZ, R40.H0_H0 ;  /* 0x20000028ff3d7230 */ /* 0x000fc40000004100 */
[----:B------:R-:W-:Y:S01]  /*119f0*/  FFMA.FTZ R123, R63, R123, R24 ;  /* 0x0000007b3f7b7223 */ /* 0x000fe20000010018 */
[----:B------:R-:W-:Y:S01]  /*11a00*/  HADD2.F32 R78, -RZ, R47.H1_H1 ;  /* 0x3000002fff4e7230 */ /* 0x000fe20000004100 */
[----:B------:R-:W-:Y:S01]  /*11a10*/  LEA.HI R116, R116, R111, RZ, 0x3 ;  /* 0x0000006f74747211 */ /* 0x000fe200078f18ff */
[----:B------:R-:W-:Y:S02]  /*11a20*/  HADD2.F32 R63, -RZ, R42.H0_H0 ;  /* 0x2000002aff3f7230 */ /* 0x000fe40000004100 */
[----:B------:R-:W-:Y:S01]  /*11a30*/  FFMA.FTZ R142, R142, R61, R17 ;  /* 0x0000003d8e8e7223 */ /* 0x000fe20000010011 */
[----:B------:R-:W-:Y:S02]  /*11a40*/  HADD2.F32 R72, -RZ, R48.H0_H0 ;  /* 0x20000030ff487230 */ /* 0x000fe40000004100 */
[----:B------:R-:W-:Y:S01]  /*11a50*/  FFMA.FTZ R139, R97, R139, R88 ;  /* 0x0000008b618b7223 */ /* 0x000fe20000010058 */
[----:B------:R-:W-:Y:S02]  /*11a60*/  HADD2.F32 R61, -RZ, R37.H0_H0 ;  /* 0x20000025ff3d7230 */ /* 0x000fe40000004100 */
[----:B------:R-:W-:Y:S01]  /*11a70*/  FFMA.FTZ R111, R121, R78, R18 ;  /* 0x0000004e796f7223 */ /* 0x000fe20000010012 */
[----:B------:R-:W-:Y:S01]  /*11a80*/  HADD2.F32 R76, -RZ, R49.H0_H0 ;  /* 0x20000031ff4c7230 */ /* 0x000fe20000004100 */
[----:B------:R-:W-:Y:S01]  /*11a90*/  LOP3.LUT R97, R83, 0x7f, RZ, 0xc0, !PT ;  /* 0x0000007f53617812 */ /* 0x000fe200078ec0ff */
[----:B------:R-:W-:-:S02]  /*11aa0*/  HADD2.F32 R78, -RZ, R45.H0_H0 ;  /* 0x2000002dff4e7230 */ /* 0x000fc40000004100 */
[----:B------:R-:W-:Y:S01]  /*11ab0*/  FFMA.FTZ R136, R136, R63, R13 ;  /* 0x0000003f88887223 */ /* 0x000fe2000001000d */
[----:B------:R-:W-:Y:S01]  /*11ac0*/  FFMA.FTZ R64, R64, R72, R81 ;  /* 0x0000004840407223 */ /* 0x000fe20000010051 */
[----:B------:R-:W-:Y:S02]  /*11ad0*/  HADD2.F32 R63, -RZ, R41.H1_H1 ;  /* 0x30000029ff3f7230 */ /* 0x000fe40000004100 */
[----:B------:R-:W-:Y:S01]  /*11ae0*/  FFMA.FTZ R152, R152, R61, R7 ;  /* 0x0000003d98987223 */ /* 0x000fe20000010007 */
[----:B------:R-:W-:Y:S01]  /*11af0*/  HADD2.F32 R129, -RZ, R40.H1_H1 ;  /* 0x30000028ff817230 */ /* 0x000fe20000004100 */
[----:B------:R-:W-:Y:S01]  /*11b00*/  LEA.HI.SX32 R121, R116, R97, 0x1d ;  /* 0x0000006174797211 */ /* 0x000fe200078feaff */
[----:B------:R-:W-:Y:S02]  /*11b10*/  HADD2.F32 R137, -RZ, R35.H1_H1 ;  /* 0x30000023ff897230 */ /* 0x000fe40000004100 */
[----:B------:R-:W-:Y:S01]  /*11b20*/  FFMA.FTZ R68, R68, R76, R31 ;  /* 0x0000004c44447223 */ /* 0x000fe2000001001f */
[----:B------:R-:W-:-:S02]  /*11b30*/  HADD2.F32 R141, -RZ, R33.H1_H1 ;  /* 0x30000021ff8d7230 */ /* 0x000fc40000004100 */
[----:B------:R-:W-:Y:S01]  /*11b40*/  FFMA.FTZ R126, R126, R78, R23 ;  /* 0x0000004e7e7e7223 */ /* 0x000fe20000010017 */
[----:B------:R-:W-:Y:S02]  /*11b50*/  HADD2.F32 R72, -RZ, R47.H0_H0 ;  /* 0x2000002fff487230 */ /* 0x000fe40000004100 */
[----:B------:R-:W-:Y:S01]  /*11b60*/  FFMA.FTZ R77, R77, R63, R14 ;  /* 0x0000003f4d4d7223 */ /* 0x000fe2000001000e */
[----:B------:R-:W-:Y:S02]  /*11b70*/  HADD2.F32 R133, -RZ, R38.H1_H1 ;  /* 0x30000026ff857230 */ /* 0x000fe40000004100 */
[----:B------:R-:W-:Y:S01]  /*11b80*/  FFMA.FTZ R129, R67, R129, R16 ;  /* 0x0000008143817223 */ /* 0x000fe20000010010 */
[----:B------:R-:W-:Y:S02]  /*11b90*/  HADD2.F32 R124, -RZ, R36.H0_H0 ;  /* 0x20000024ff7c7230 */ /* 0x000fe40000004100 */
[----:B------:R-:W-:Y:S01]  /*11ba0*/  FFMA.FTZ R137, R119, R137, R92 ;  /* 0x0000008977897223 */ /* 0x000fe2000001005c */
[----:B------:R-:W-:-:S02]  /*11bb0*/  HADD2.F32 R61, -RZ, R32.H1_H1 ;  /* 0x30000020ff3d7230 */ /* 0x000fc40000004100 */
[----:B------:R-:W-:Y:S01]  /*11bc0*/  FFMA.FTZ R141, R117, R141, R86 ;  /* 0x0000008d758d7223 */ /* 0x000fe20000010056 */
[--C-:B------:R-:W-:Y:S02]  /*11bd0*/  HADD2.F32 R76, -RZ, R46.reuse.H0_H0 ;  /* 0x2000002eff4c7230 */ /* 0x100fe40000004100 */
[----:B------:R-:W-:Y:S01]  /*11be0*/  FFMA.FTZ R72, R132, R72, R19 ;  /* 0x0000004884487223 */ /* 0x000fe20000010013 */
[----:B------:R-:W-:Y:S02]  /*11bf0*/  HADD2.F32 R118, -RZ, R46.H1_H1 ;  /* 0x3000002eff767230 */ /* 0x000fe40000004100 */
[----:B------:R-:W-:Y:S01]  /*11c00*/  FFMA.FTZ R133, R115, R133, R4 ;  /* 0x0000008573857223 */ /* 0x000fe20000010004 */
[----:B------:R-:W-:Y:S02]  /*11c10*/  HADD2.F32 R78, -RZ, R43.H0_H0 ;  /* 0x2000002bff4e7230 */ /* 0x000fe40000004100 */
[----:B------:R-:W-:Y:S01]  /*11c20*/  FFMA.FTZ R124, R60, R124, R9 ;  /* 0x0000007c3c7c7223 */ /* 0x000fe20000010009 */
[----:B------:R-:W-:-:S02]  /*11c30*/  HADD2.F32 R130, -RZ, R35.H0_H0 ;  /* 0x20000023ff827230 */ /* 0x000fc40000004100 */
[----:B------:R-:W-:Y:S01]  /*11c40*/  FFMA.FTZ R140, R165, R61, R84 ;  /* 0x0000003da58c7223 */ /* 0x000fe20000010054 */
[----:B------:R-:W-:Y:S01]  /*11c50*/  HADD2.F32 R67, -RZ, R38.H0_H0 ;  /* 0x20000026ff437230 */ /* 0x000fe20000004100 */
[C---:B------:R-:W-:Y:S01]  /*11c60*/  IADD3 R119, R121.reuse, 0x80, RZ ;  /* 0x0000008079777810 */ /* 0x040fe20007ffe0ff */
[----:B------:R-:W-:Y:S01]  /*11c70*/  HADD2.F32 R63, -RZ, R37.H1_H1 ;  /* 0x30000025ff3f7230 */ /* 0x000fe20000004100 */
[C---:B------:R-:W-:Y:S01]  /*11c80*/  IADD3 R117, R121.reuse, 0x100, RZ ;  /* 0x0000010079757810 */ /* 0x040fe20007ffe0ff */
[----:B------:R-:W-:Y:S01]  /*11c90*/  HADD2.F32 R135, -RZ, R36.H1_H1 ;  /* 0x30000024ff877230 */ /* 0x000fe20000004100 */
[----:B------:R-:W-:Y:S01]  /*11ca0*/  IADD3 R61, R121, 0x200, RZ ;  /* 0x00000200793d7810 */ /* 0x000fe20007ffe0ff */
[----:B------:R-:W-:Y:S02]  /*11cb0*/  HADD2.F32 R132, -RZ, R34.H0_H0 ;  /* 0x20000022ff847230 */ /* 0x000fe40000004100 */
[----:B------:R-:W-:Y:S01]  /*11cc0*/  FFMA.FTZ R76, R120, R76, R21 ;  /* 0x0000004c784c7223 */ /* 0x000fe20000010015 */
[----:B------:R-:W-:-:S02]  /*11cd0*/  HADD2.F32 R134, -RZ, R33.H0_H0 ;  /* 0x20000021ff867230 */ /* 0x000fc40000004100 */
[----:B------:R-:W-:Y:S01]  /*11ce0*/  FFMA.FTZ R107, R107, R118, R20 ;  /* 0x000000766b6b7223 */ /* 0x000fe20000010014 */
[----:B------:R-:W-:Y:S02]  /*11cf0*/  HADD2.F32 R60, -RZ, R32.H0_H0 ;  /* 0x20000020ff3c7230 */ /* 0x000fe40000004100 */
[----:B------:R-:W-:Y:S01]  /*11d00*/  FFMA.FTZ R78, R148, R78, R11 ;  /* 0x0000004e944e7223 */ /* 0x000fe2000001000b */
[----:B------:R-:W-:Y:S02]  /*11d10*/  VIADD R115, R121, 0x180 ;  /* 0x0000018079737836 */ /* 0x000fe40000000000 */
[----:B------:R-:W-:Y:S01]  /*11d20*/  FFMA.FTZ R130, R114, R130, R89 ;  /* 0x0000008272827223 */ /* 0x000fe20000010059 */
[----:B------:R-:W-:Y:S01]  /*11d30*/  FFMA.FTZ R154, R154, R67, R5 ;  /* 0x000000439a9a7223 */ /* 0x000fe20000010005 */
[----:B------:R-:W-:Y:S01]  /*11d40*/  FFMA.FTZ R79, R79, R63, R6 ;  /* 0x0000003f4f4f7223 */ /* 0x000fe20000010006 */
[----:B------:R-:W-:Y:S01]  /*11d50*/  FFMA.FTZ R135, R69, R135, R8 ;  /* 0x0000008745877223 */ /* 0x000fe20000010008 */
[----:B0-----:R-:W-:-:S04]  /*11d60*/  IMAD.WIDE.U32 R120, R121, 0x10, R112 ;  /* 0x0000001079787825 */ /* 0x001fc800078e0070 */
[----:B------:R-:W-:Y:S01]  /*11d70*/  FFMA.FTZ R132, R74, R132, R87 ;  /* 0x000000844a847223 */ /* 0x000fe20000010057 */
[----:B------:R-:W-:Y:S01]  /*11d80*/  FFMA.FTZ R134, R66, R134, R85 ;  /* 0x0000008642867223 */ /* 0x000fe20000010055 */
[----:B------:R-:W-:Y:S01]  /*11d90*/  FFMA.FTZ R163, R163, R60, R0 ;  /* 0x0000003ca3a37223 */ /* 0x000fe20000010000 */
[--C-:B------:R-:W-:Y:S01]  /*11da0*/  IMAD.WIDE.U32 R118, R119, 0x10, R112.reuse ;  /* 0x0000001077767825 */ /* 0x100fe200078e0070 */
[----:B------:R-:W-:Y:S02]  /*11db0*/  F2FP.F16.F32.PACK_AB R63, R73, R70 ;  /* 0x00000046493f723e */ /* 0x000fe400000000ff */
[----:B------:R-:W-:Y:S01]  /*11dc0*/  F2FP.F16.F32.PACK_AB R62, R65, R62 ;  /* 0x0000003e413e723e */ /* 0x000fe200000000ff */
[--C-:B------:R-:W-:Y:S01]  /*11dd0*/  IMAD.WIDE.U32 R116, R117, 0x10, R112.reuse ;  /* 0x0000001075747825 */ /* 0x100fe200078e0070 */
[----:B------:R-:W-:Y:S02]  /*11de0*/  F2FP.F16.F32.PACK_AB R60, R109, R64 ;  /* 0x000000406d3c723e */ /* 0x000fe400000000ff */
[----:B------:R-:W-:Y:S01]  /*11df0*/  F2FP.F16.F32.PACK_AB R67, R111, R72 ;  /* 0x000000486f43723e */ /* 0x000fe200000000ff */
[----:B------:R-:W-:Y:S01]  /*11e00*/  IMAD.WIDE.U32 R114, R115, 0x10, R112 ;  /* 0x0000001073727825 */ /* 0x000fe200078e0070 */
[----:B------:R-:W-:-:S02]  /*11e10*/  F2FP.F16.F32.PACK_AB R66, R107, R76 ;  /* 0x0000004c6b42723e */ /* 0x000fc400000000ff */
[----:B------:R-:W-:Y:S01]  /*11e20*/  F2FP.F16.F32.PACK_AB R65, R71, R126 ;  /* 0x0000007e4741723e */ /* 0x000fe200000000ff */
[----:B------:R-:W-:Y:S01]  /*11e30*/  IMAD.WIDE.U32 R112, R61, 0x10, R112 ;  /* 0x000000103d707825 */ /* 0x000fe200078e0070 */
[----:B------:R-:W-:Y:S02]  /*11e40*/  F2FP.F16.F32.PACK_AB R61, R75, R68 ;  /* 0x000000444b3d723e */ /* 0x000fe400000000ff */
[----:B------:R-:W-:Y:S02]  /*11e50*/  F2FP.F16.F32.PACK_AB R64, R123, R128 ;  /* 0x000000807b40723e */ /* 0x000fe400000000ff */
[----:B------:R-:W-:Y:S01]  /*11e60*/  F2FP.F16.F32.PACK_AB R71, R125, R78 ;  /* 0x0000004e7d47723e */ /* 0x000fe200000000ff */
[----:B------:R0:W-:Y:S01]  /*11e70*/  STG.E.128 desc[UR4][R120.64], R60 ;  /* 0x0000003c78007986 */ /* 0x0001e2000c101d04 */
[----:B------:R-:W-:Y:S02]  /*11e80*/  F2FP.F16.F32.PACK_AB R70, R127, R136 ;  /* 0x000000887f46723e */ /* 0x000fe400000000ff */
[----:B------:R-:W-:Y:S01]  /*11e90*/  F2FP.F16.F32.PACK_AB R69, R77, R138 ;  /* 0x0000008a4d45723e */ /* 0x000fe200000000ff */
[----:B------:R0:W-:Y:S01]  /*11ea0*/  STG.E.128 desc[UR4][R118.64], R64 ;  /* 0x0000004076007986 */ /* 0x0001e2000c101d04 */
[----:B------:R-:W-:-:S02]  /*11eb0*/  F2FP.F16.F32.PACK_AB R68, R129, R142 ;  /* 0x0000008e8144723e */ /* 0x000fc400000000ff */
[----:B------:R-:W-:Y:S02]  /*11ec0*/  F2FP.F16.F32.PACK_AB R75, R131, R122 ;  /* 0x0000007a834b723e */ /* 0x000fe400000000ff */
[----:B------:R-:W-:Y:S01]  /*11ed0*/  F2FP.F16.F32.PACK_AB R74, R133, R154 ;  /* 0x0000009a854a723e */ /* 0x000fe200000000ff */
[----:B------:R0:W-:Y:S01]  /*11ee0*/  STG.E.128 desc[UR4][R116.64], R68 ;  /* 0x0000004474007986 */ /* 0x0001e2000c101d04 */
[----:B------:R-:W-:Y:S02]  /*11ef0*/  F2FP.F16.F32.PACK_AB R73, R79, R152 ;  /* 0x000000984f49723e */ /* 0x000fe400000000ff */
[----:B------:R-:W-:Y:S02]  /*11f00*/  F2FP.F16.F32.PACK_AB R72, R135, R124 ;  /* 0x0000007c8748723e */ /* 0x000fe400000000ff */
[----:B------:R-:W-:Y:S02]  /*11f10*/  F2FP.F16.F32.PACK_AB R79, R137, R130 ;  /* 0x00000082894f723e */ /* 0x000fe400000000ff */
[----:B------:R-:W-:Y:S01]  /*11f20*/  F2FP.F16.F32.PACK_AB R78, R139, R132 ;  /* 0x000000848b4e723e */ /* 0x000fe200000000ff */
[----:B------:R0:W-:Y:S01]  /*11f30*/  STG.E.128 desc[UR4][R114.64], R72 ;  /* 0x0000004872007986 */ /* 0x0001e2000c101d04 */
[----:B------:R-:W-:-:S02]  /*11f40*/  F2FP.F16.F32.PACK_AB R77, R141, R134 ;  /* 0x000000868d4d723e */ /* 0x000fc400000000ff */
[----:B------:R-:W-:-:S05]  /*11f50*/  F2FP.F16.F32.PACK_AB R76, R140, R163 ;  /* 0x000000a38c4c723e */ /* 0x000fca00000000ff */
[----:B------:R0:W-:Y:S02]  /*11f60*/  STG.E.128 desc[UR4][R112.64], R76 ;  /* 0x0000004c70007986 */ /* 0x0001e4000c101d04 */
.L_x_6386:
[----:B------:R-:W-:Y:S05]  /*11f70*/  BSYNC B0 ;  /* 0x0000000000007941 */ /* 0x000fea0003800000 */
.L_x_6385:
[----:B------:R-:W-:Y:S02]  /*11f80*/  IADD3 R82, R82, UR14, RZ ;  /* 0x0000000e52527c10 */ /* 0x000fe4000fffe0ff */
[----:B0-----:R-:W-:Y:S02]  /*11f90*/  SEL R112, RZ, 0x1, P0 ;  /* 0x00000001ff707807 */ /* 0x001fe40000000000 */
[----:B------:R-:W-:-:S13]  /*11fa0*/  ISETP.GE.AND P1, PT, R82, UR15, PT ;  /* 0x0000000f52007c0c */ /* 0x000fda000bf26270 */
[----:B------:R-:W-:Y:S05]  /*11fb0*/  @!P1 BRA `(.L_x_6387) ;  /* 0xfffffee800b89947 */ /* 0x000fea000383ffff */
[----:B------:R-:W-:Y:S05]  /*11fc0*/  EXIT ;  /* 0x000000000000794d */ /* 0x000fea0003800000 */
.L_x_6384:
[----:B------:R-:W-:Y:S01]  /*11fd0*/  IMAD.MOV.U32 R114, RZ, RZ, 0x1 ;  /* 0x00000001ff727424 */ /* 0x000fe200078e00ff */
[----:B------:R-:W-:Y:S02]  /*11fe0*/  MOV R122, 0x1f ;  /* 0x0000001f007a7802 */ /* 0x000fe40000000f00 */
[----:B------:R-:W-:-:S07]  /*11ff0*/  MOV R77, 0xffffffff ;  /* 0xffffffff004d7802 */ /* 0x000fce0000000f00 */
[----:B01---5:R-:W-:Y:S05]  /*12000*/  WARPSYNC.COLLECTIVE R77, `(.L_x_6388) ;  /* 0x000000004d087348 */ /* 0x023fea0003c00000 */
[----:B------:R2:W3:Y:S02]  /*12010*/  SHFL.BFLY P1, R76, R120, R114, R122 ;  /* 0x0c000072784c7389 */ /* 0x0004e4000002007a */
[----:B0123-5:R-:W-:Y:S01]  /*12020*/  ENDCOLLECTIVE ;  /* 0x000000000000791b */ /* 0x02ffe20003800000 */
.L_x_6388:
[----:B------:R-:W-:Y:S01]  /*12030*/  HFMA2.MMA R114, -RZ, RZ, 0, 1.1920928955078125e-07 ;  /* 0x00000002ff727435 */ /* 0x000fe200000001ff */
[----:B------:R-:W-:-:S04]  /*12040*/  IMAD.MOV.U32 R61, RZ, RZ, R76 ;  /* 0x000000ffff3d7224 */ /* 0x000fc800078e004c */
[----:B------:R-:W-:-:S05]  /*12050*/  FADD.FTZ R62, R120, R61 ;  /* 0x0000003d783e7221 */ /* 0x000fca0000010000 */
[----:B------:R-:W-:-:S07]  /*12060*/  MOV R120, R62 ;  /* 0x0000003e00787202 */ /* 0x000fce0000000f00 */
[----:B------:R-:W-:Y:S05]  /*12070*/  WARPSYNC.COLLECTIVE R77, `(.L_x_6389) ;  /* 0x000000004d087348 */ /* 0x000fea0003c00000 */
[----:B------:R0:W1:Y:S02]  /*12080*/  SHFL.BFLY P1, R76, R120, R114, R122 ;  /* 0x0c000072784c7389 */ /* 0x000064000002007a */
[----:B01----:R-:W-:Y:S01]  /*12090*/  ENDCOLLECTIVE ;  /* 0x000000000000791b */ /* 0x003fe20003800000 */
.L_x_6389:
[----:B------:R-:W-:Y:S01]  /*120a0*/  HFMA2.MMA R114, -RZ, RZ, 0, 2.384185791015625e-07 ;  /* 0x00000004ff727435 */ /* 0x000fe200000001ff */
[----:B------:R-:W-:-:S04]  /*120b0*/  IMAD.MOV.U32 R61, RZ, RZ, R76 ;  /* 0x000000ffff3d7224 */ /* 0x000fc800078e004c */
[----:B------:R-:W-:-:S05]  /*120c0*/  FADD.FTZ R63, R62, R61 ;  /* 0x0000003d3e3f7221 */ /* 0x000fca0000010000 */
[----:B------:R-:W-:-:S07]  /*120d0*/  MOV R120, R63 ;  /* 0x0000003f00787202 */ /* 0x000fce0000000f00 */
[----:B------:R-:W-:Y:S05]  /*120e0*/  WARPSYNC.COLLECTIVE R77, `(.L_x_6390) ;  /* 0x000000004d087348 */ /* 0x000fea0003c00000 */
[----:B------:R0:W1:Y:S02]  /*120f0*/  SHFL.BFLY P1, R76, R120, R114, R122 ;  /* 0x0c000072784c7389 */ /* 0x000064000002007a */
[----:B01----:R-:W-:Y:S01]  /*12100*/  ENDCOLLECTIVE ;  /* 0x000000000000791b */ /* 0x003fe20003800000 */
.L_x_6390:
[----:B------:R-:W-:Y:S01]  /*12110*/  HFMA2.MMA R114, -RZ, RZ, 0, 4.76837158203125e-07 ;  /* 0x00000008ff727435 */ /* 0x000fe200000001ff */
[----:B------:R-:W-:-:S04]  /*12120*/  IMAD.MOV.U32 R60, RZ, RZ, R76 ;  /* 0x000000ffff3c7224 */ /* 0x000fc800078e004c */
[----:B------:R-:W-:-:S05]  /*12130*/  FADD.FTZ R64, R63, R60 ;  /* 0x0000003c3f407221 */ /* 0x000fca0000010000 */
[----:B------:R-:W-:-:S07]  /*12140*/  MOV R120, R64 ;  /* 0x0000004000787202 */ /* 0x000fce0000000f00 */
[----:B------:R-:W-:Y:S05]  /*12150*/  WARPSYNC.COLLECTIVE R77, `(.L_x_6391) ;  /* 0x000000004d087348 */ /* 0x000fea0003c00000 */
[----:B------:R0:W1:Y:S02]  /*12160*/  SHFL.BFLY P1, R76, R120, R114, R122 ;  /* 0x0c000072784c7389 */ /* 0x000064000002007a */
[----:B01----:R-:W-:Y:S01]  /*12170*/  ENDCOLLECTIVE ;  /* 0x000000000000791b */ /* 0x003fe20003800000 */
.L_x_6391:
[----:B------:R-:W-:Y:S01]  /*12180*/  HFMA2.MMA R114, -RZ, RZ, 0, 9.5367431640625e-07 ;  /* 0x00000010ff727435 */ /* 0x000fe200000001ff */
[----:B------:R-:W-:-:S04]  /*12190*/  IMAD.MOV.U32 R61, RZ, RZ, R76 ;  /* 0x000000ffff3d7224 */ /* 0x000fc800078e004c */
[----:B------:R-:W-:-:S05]  /*121a0*/  FADD.FTZ R65, R64, R61 ;  /* 0x0000003d40417221 */ /* 0x000fca0000010000 */
[----:B------:R-:W-:-:S07]  /*121b0*/  MOV R120, R65 ;  /* 0x0000004100787202 */ /* 0x000fce0000000f00 */
[----:B------:R-:W-:Y:S05]  /*121c0*/  WARPSYNC.COLLECTIVE R77, `(.L_x_6392) ;  /* 0x000000004d087348 */ /* 0x000fea0003c00000 */
[----:B------:R0:W1:Y:S02]  /*121d0*/  SHFL.BFLY P1, R76, R120, R114, R122 ;  /* 0x0c000072784c7389 */ /* 0x000064000002007a */
[----:B01----:R-:W-:Y:S01]  /*121e0*/  ENDCOLLECTIVE ;  /* 0x000000000000791b */ /* 0x003fe20003800000 */
.L_x_6392:
        /* <DEDUP_REMOVED lines=88> */
.L_x_6393:
[----:B------:R-:W-:Y:S01]  /*12770*/  HFMA2.MMA R114, -RZ, RZ, 0, 1.1920928955078125e-07 ;  /* 0x00000002ff727435 */ /* 0x000fe200000001ff */
[----:B------:R-:W-:-:S04]  /*12780*/  IMAD.MOV.U32 R62, RZ, RZ, R76 ;  /* 0x000000ffff3e7224 */ /* 0x000fc800078e004c */
[----:B------:R-:W-:-:S05]  /*12790*/  FADD.FTZ R62, R61, R62 ;  /* 0x0000003e3d3e7221 */ /* 0x000fca0000010000 */
[----:B------:R-:W-:-:S07]  /*127a0*/  MOV R120, R62 ;  /* 0x0000003e00787202 */ /* 0x000fce0000000f00 */
[----:B------:R-:W-:Y:S05]  /*127b0*/  WARPSYNC.COLLECTIVE R77, `(.L_x_6394) ;  /* 0x000000004d087348 */ /* 0x000fea0003c00000 */
[----:B------:R0:W1:Y:S02]  /*127c0*/  SHFL.BFLY P1, R76, R120, R114, R122 ;  /* 0x0c000072784c7389 */ /* 0x000064000002007a */
[----:B01----:R-:W-:Y:S01]  /*127d0*/  ENDCOLLECTIVE ;  /* 0x000000000000791b */ /* 0x003fe20003800000 */
.L_x_6394:
[----:B------:R-:W-:Y:S01]  /*127e0*/  HFMA2.MMA R114, -RZ, RZ, 0, 2.384185791015625e-07 ;  /* 0x00000004ff727435 */ /* 0x000fe200000001ff */
[----:B------:R-:W-:-:S04]  /*127f0*/  IMAD.MOV.U32 R63, RZ, RZ, R76 ;  /* 0x000000ffff3f7224 */ /* 0x000fc800078e004c */
[----:B------:R-:W-:-:S05]  /*12800*/  FADD.FTZ R63, R62, R63 ;  /* 0x0000003f3e3f7221 */ /* 0x000fca0000010000 */
[----:B------:R-:W-:-:S07]  /*12810*/  MOV R120, R63 ;  /* 0x0000003f00787202 */ /* 0x000fce0000000f00 */
[----:B------:R-:W-:Y:S05]  /*12820*/  WARPSYNC.COLLECTIVE R77, `(.L_x_6395) ;  /* 0x000000004d087348 */ /* 0x000fea0003c00000 */
[----:B------:R0:W1:Y:S02]  /*12830*/  SHFL.BFLY P1, R76, R120, R114, R122 ;  /* 0x0c000072784c7389 */ /* 0x000064000002007a */
[----:B01----:R-:W-:Y:S01]  /*12840*/  ENDCOLLECTIVE ;  /* 0x000000000000791b */ /* 0x003fe20003800000 */
.L_x_6395:
[----:B------:R-:W-:Y:S01]  /*12850*/  HFMA2.MMA R114, -RZ, RZ, 0, 4.76837158203125e-07 ;  /* 0x00000008ff727435 */ /* 0x000fe200000001ff */
[----:B------:R-:W-:-:S04]  /*12860*/  IMAD.MOV.U32 R64, RZ, RZ, R76 ;  /* 0x000000ffff407224 */ /* 0x000fc800078e004c */
[----:B------:R-:W-:-:S05]  /*12870*/  FADD.FTZ R64, R63, R64 ;  /* 0x000000403f407221 */ /* 0x000fca0000010000 */
[----:B------:R-:W-:-:S07]  /*12880*/  MOV R120, R64 ;  /* 0x0000004000787202 */ /* 0x000fce0000000f00 */
[----:B------:R-:W-:Y:S05]  /*12890*/  WARPSYNC.COLLECTIVE R77, `(.L_x_6396) ;  /* 0x000000004d087348 */ /* 0x000fea0003c00000 */
[----:B------:R0:W1:Y:S02]  /*128a0*/  SHFL.BFLY P1, R76, R120, R114, R122 ;  /* 0x0c000072784c7389 */ /* 0x000064000002007a */
[----:B01----:R-:W-:Y:S01]  /*128b0*/  ENDCOLLECTIVE ;  /* 0x000000000000791b */ /* 0x003fe20003800000 */
.L_x_6396:
[----:B------:R-:W-:Y:S01]  /*128c0*/  HFMA2.MMA R114, -RZ, RZ, 0, 9.5367431640625e-07 ;  /* 0x00000010ff727435 */ /* 0x000fe200000001ff */
[----:B------:R-:W-:-:S04]  /*128d0*/  IMAD.MOV.U32 R65, RZ, RZ, R76 ;  /* 0x000000ffff417224 */ /* 0x000fc800078e004c */
[----:B------:R-:W-:-:S05]  /*128e0*/  FADD.FTZ R65, R64, R65 ;  /* 0x0000004140417221 */ /* 0x000fca0000010000 */
[----:B------:R-:W-:-:S07]  /*128f0*/  MOV R120, R65 ;  /* 0x0000004100787202 */ /* 0x000fce0000000f00 */
[----:B------:R-:W-:Y:S05]  /*12900*/  WARPSYNC.COLLECTIVE R77, `(.L_x_6397) ;  /* 0x000000004d087348 */ /* 0x000fea0003c00000 */
[----:B------:R0:W1:Y:S02]  /*12910*/  SHFL.BFLY P1, R76, R120, R114, R122 ;  /* 0x0c000072784c7389 */ /* 0x000064000002007a */
[----:B01----:R-:W-:Y:S01]  /*12920*/  ENDCOLLECTIVE ;  /* 0x000000000000791b */ /* 0x003fe20003800000 */
.L_x_6397:
[----:B------:R-:W-:Y:S05]  /*12930*/  BRA `(.L_x_6398) ;  /* 0xffffffe4003c7947 */ /* 0x000fea000383ffff */
.L_x_6399:
        /* <DEDUP_REMOVED lines=12> */
.L_x_37187:


//--------------------- .text._ZN10layer_norm13ln_fwd_kernelINS_13Kernel_traitsI6__halfS2_S2_S2_fjLj5120ELj1ELj1ELj4ELj16ENS_18Kernel_traits_baseILj5120ES2_S2_S2_S2_fjLj128EEEEELb1ELb1ELb0ELb0EEEvNS_9FwdParamsE --------------------------
	.section	.text._ZN10layer_norm13ln_fwd_kernelINS_13Kernel_traitsI6__halfS2_S2_S2_fjLj5120ELj1ELj1ELj4ELj16ENS_18Kernel_traits_baseILj5120ES2_S2_S2_S2_fjLj128EEEEELb1ELb1ELb0ELb0EEEvNS_9FwdParamsE,"ax",@progbits
	.align	128
        .global         _ZN10layer_norm13ln_fwd_kernelINS_13Kernel_traitsI6__halfS2_S2_S2_fjLj5120ELj1ELj1ELj4ELj16ENS_18Kernel_traits_baseILj5120ES2_S2_S2_S2_fjLj128EEEEELb1ELb1ELb0ELb0EEEvNS_9FwdParamsE
        .type           _ZN10layer_norm13ln_fwd_kernelINS_13Kernel_traitsI6__halfS2_S2_S2_fjLj5120ELj1ELj1ELj4ELj16ENS_18Kernel_traits_baseILj5120ES2_S2_S2_S2_fjLj128EEEEELb1ELb1ELb0ELb0EEEvNS_9FwdParamsE,@function
        .size           _ZN10layer_norm13ln_fwd_kernelINS_13Kernel_traitsI6__halfS2_S2_S2_fjLj5120ELj1ELj1ELj4ELj16ENS_18Kernel_traits_baseILj5120ES2_S2_S2_S2_fjLj128EEEEELb1ELb1ELb0ELb0EEEvNS_9FwdParamsE,(.L_x_37188 - _ZN10layer_norm13ln_fwd_kernelINS_13Kernel_traitsI6__halfS2_S2_S2_fjLj5120ELj1ELj1ELj4ELj16ENS_18Kernel_traits_baseILj5120ES2_S2_S2_S2_fjLj128EEEEELb1ELb1ELb0ELb0EEEvNS_9FwdParamsE)
        .other          _ZN10layer_norm13ln_fwd_kernelINS_13Kernel_traitsI6__halfS2_S2_S2_fjLj5120ELj1ELj1ELj4ELj16ENS_18Kernel_traits_baseILj5120ES2_S2_S2_S2_fjLj128EEEEELb1ELb1ELb0ELb0EEEvNS_9FwdParamsE,@"STO_CUDA_ENTRY STV_DEFAULT"
_ZN10layer_norm13ln_fwd_kernelINS_13Kernel_traitsI6__halfS2_S2_S2_fjLj5120ELj1ELj1ELj4ELj16ENS_18Kernel_traits_baseILj5120ES2_S2_S2_S2_fjLj128EEEEELb1ELb1ELb0ELb0EEEvNS_9FwdParamsE:
.text._ZN10layer_norm13ln_fwd_kernelINS_13Kernel_traitsI6__halfS2_S2_S2_fjLj5120ELj1ELj1ELj4ELj16ENS_18Kernel_traits_baseILj5120ES2_S2_S2_S2_fjLj128EEEEELb1ELb1ELb0ELb0EEEvNS_9FwdParamsE:
        /* <DEDUP_REMOVED lines=9> */
[----:B0-----:R-:W-:-:S07]  /*0090*/  @P0 MOV R2, R158 ;  /* 0x0000009e00020202 */ /* 0x001fce0000000f00 */
        /* <DEDUP_REMOVED lines=32> */
[----:B------:R-:W-:-:S03]  /*02a0*/  IMAD.WIDE.U32 R4, R46, -0x326172a9, RZ ;  /* 0xcd9e8d572e047825 */ /* 0x000fc600078e00ff */
[----:B------:R-:W-:-:S04]  /*02b0*/  @P0 IADD3.X R159, RZ, R3, RZ, P1, !PT ;  /* 0x00000003ff9f0210 */ /* 0x000fc80000ffe4ff */
[--C-:B------:R-:W-:Y:S01]  /*02c0*/  SHF.R.U64 R45, R158, 0x2, R159.reuse ;  /* 0x000000029e2d7819 */ /* 0x100fe2000000129f */
[----:B----4-:R-:W-:Y:S01]  /*02d0*/  VIADD R43, R239, 0xbb67ae85 ;  /* 0xbb67ae85ef2b7836 */ /* 0x010fe20000000000 */
[----:B------:R-:W-:Y:S01]  /*02e0*/  SHF.R.U32.HI R44, RZ, 0x2, R159 ;  /* 0x00000002ff2c7819 */ /* 0x000fe2000001169f */
[C---:B------:R-:W-:Y:S01]  /*02f0*/  VIADD R41, R238.reuse, 0x3c6ef372 ;  /* 0x3c6ef372ee297836 */ /* 0x040fe20000000000 */
[----:B------:R-:W-:Y:S01]  /*0300*/  IADD3 R42, R238, -0x61c88647, RZ ;  /* 0x9e3779b9ee2a7810 */ /* 0x000fe20007ffe0ff */
[----:B------:R-:W-:Y:S01]  /*0310*/  IMAD.WIDE.U32 R2, R45, -0x2daee0ad, RZ ;  /* 0xd2511f532d027825 */ /* 0x000fe200078e00ff */
[----:B------:R-:W-:Y:S02]  /*0320*/  LOP3.LUT R6, R5, R44, R238, 0x96, !PT ;  /* 0x0000002c05067212 */ /* 0x000fe400078e96ee */
[C---:B------:R-:W-:Y:S01]  /*0330*/  IADD3 R40, R239.reuse, 0x76cf5d0a, RZ ;  /* 0x76cf5d0aef287810 */ /* 0x040fe20007ffe0ff */
[----:B------:R-:W-:Y:S01]  /*0340*/  VIADD R39, R239, 0x32370b8f ;  /* 0x32370b8fef277836 */ /* 0x000fe20000000000 */
[----:B------:R-:W-:Y:S01]  /*0350*/  LOP3.LUT R8, R3, R239, RZ, 0x3c, !PT ;  /* 0x000000ef03087212 */ /* 0x000fe200078e3cff */
[----:B------:R-:W-:Y:S01]  /*0360*/  IMAD.WIDE.U32 R6, R6, -0x2daee0ad, RZ ;  /* 0xd2511f5306067825 */ /* 0x000fe200078e00ff */
[----:B------:R-:W-:-:S02]  /*0370*/  IADD3 R38, R238, -0x255992d5, RZ ;  /* 0xdaa66d2bee267810 */ /* 0x000fc40007ffe0ff */
[----:B------:R-:W-:Y:S01]  /*0380*/  IADD3 R36, R239, -0x126145ec, RZ ;  /* 0xed9eba14ef247810 */ /* 0x000fe20007ffe0ff */
[----:B------:R-:W-:Y:S01]  /*0390*/  IMAD.WIDE.U32 R8, R8, -0x326172a9, RZ ;  /* 0xcd9e8d5708087825 */ /* 0x000fe200078e00ff */
[----:B------:R-:W-:Y:S02]  /*03a0*/  LOP3.LUT R5, R7, R2, R43, 0x96, !PT ;  /* 0x0000000207057212 */ /* 0x000fe400078e962b */
[C---:B------:R-:W-:Y:S01]  /*03b0*/  IADD3 R34, R238.reuse, 0x1715609d, RZ ;  /* 0x1715609dee227810 */ /* 0x040fe20007ffe0ff */
[C---:B------:R-:W-:Y:S01]  /*03c0*/  VIADD R37, R238.reuse, 0x78dde6e4 ;  /* 0x78dde6e4ee257836 */ /* 0x040fe20000000000 */
[----:B------:R-:W-:Y:S01]  /*03d0*/  LOP3.LUT R2, R9, R42, R4, 0x96, !PT ;  /* 0x0000002a09027212 */ /* 0x000fe200078e9604 */
[----:B------:R-:W-:Y:S01]  /*03e0*/  IMAD.WIDE.U32 R4, R5, -0x326172a9, RZ ;  /* 0xcd9e8d5705047825 */ /* 0x000fe200078e00ff */
[----:B------:R-:W-:-:S03]  /*03f0*/  IADD3 R31, R238, -0x4ab325aa, RZ ;  /* 0xb54cda56ee1f7810 */ /* 0x000fc60007ffe0ff */
        /* <DEDUP_REMOVED lines=37> */
[----:B------:R-:W-:Y:S02]  /*0650*/  LOP3.LUT R21, R21, 0x80, RZ, 0xfc, !PT ;  /* 0x0000008015157812 */ /* 0x000fe400078efcff */
[----:B------:R-:W-:Y:S02]  /*0660*/  @!P0 CS2R R96, SRZ ;  /* 0x0000000000608805 */ /* 0x000fe4000001ff00 */
[----:B0-----:R-:W-:-:S07]  /*0670*/  @!P0 CS2R R98, SRZ ;  /* 0x0000000000628805 */ /* 0x001fce000001ff00 */
.L_x_6401:
[----:B------:R-:W-:Y:S05]  /*0680*/  BSYNC B0 ;  /* 0x0000000000007941 */ /* 0x000fea0003800000 */
.L_x_6400:
        /* <DEDUP_REMOVED lines=15> */
[----:B------:R-:W-:Y:S02]  /*0780*/  IADD3 R21, R21, 0x80, RZ ;  /* 0x0000008015157810 */ /* 0x000fe40007ffe0ff */
[----:B------:R-:W-:Y:S02]  /*0790*/  @!P0 CS2R R88, SRZ ;  /* 0x0000000000588805 */ /* 0x000fe4000001ff00 */
[----:B0-----:R-:W-:-:S07]  /*07a0*/  @!P0 CS2R R90, SRZ ;  /* 0x00000000005a8805 */ /* 0x001fce000001ff00 */
.L_x_6403:
[----:B------:R-:W-:Y:S05]  /*07b0*/  BSYNC B0 ;  /* 0x0000000000007941 */ /* 0x000fea0003800000 */
.L_x_6402:
        /* <DEDUP_REMOVED lines=14> */
[----:B------:R-:W5:Y:S01]  /*08a0*/  LDG.E.128 R100, desc[UR4][R100.64] ;  /* 0x0000000464647981 */ /* 0x000f62000c1e1d00 */
[----:B------:R-:W-:Y:S01]  /*08b0*/  VIADD R21, R21, 0x80 ;  /* 0x0000008015157836 */ /* 0x000fe20000000000 */
[----:B------:R-:W-:-:S02]  /*08c0*/  @!P0 CS2R R80, SRZ ;  /* 0x0000000000508805 */ /* 0x000fc4000001ff00 */
[----:B0-----:R-:W-:-:S07]  /*08d0*/  @!P0 CS2R R82, SRZ ;  /* 0x0000000000528805 */ /* 0x001fce000001ff00 */
.L_x_6405:
[----:B------:R-:W-:Y:S05]  /*08e0*/  BSYNC B0 ;  /* 0x0000000000007941 */ /* 0x000fea0003800000 */
.L_x_6404:
        /* <DEDUP_REMOVED lines=15> */
[----:B------:R-:W-:-:S02]  /*09e0*/  IADD3 R21, R21, 0x80, RZ ;  /* 0x0000008015157810 */ /* 0x000fc40007ffe0ff */
[----:B------:R-:W-:Y:S02]  /*09f0*/  @!P0 CS2R R72, SRZ ;  /* 0x0000000000488805 */ /* 0x000fe4000001ff00 */
[----:B0-----:R-:W-:-:S07]  /*0a00*/  @!P0 CS2R R74, SRZ ;  /* 0x00000000004a8805 */ /* 0x001fce000001ff00 */
.L_x_6407:
[----:B------:R-:W-:Y:S05]  /*0a10*/  BSYNC B0 ;  /* 0x0000000000007941 */ /* 0x000fea0003800000 */
.L_x_6406:
        /* <DEDUP_REMOVED lines=17> */
.L_x_6409:
[----:B------:R-:W-:Y:S05]  /*0b30*/  BSYNC B0 ;  /* 0x0000000000007941 */ /* 0x000fea0003800000 */
.L_x_6408:
        /* <DEDUP_REMOVED lines=12> */
[--C-:B-----5:R-:W-:Y:S01]  /*0c00*/  HADD2.F32 R135, -RZ, R75.reuse.H0_H0 ;  /* 0x2000004bff877230 */ /* 0x120fe20000004100 */
[----:B------:R-:W-:Y:S01]  /*0c10*/  SHF.L.U32 R141, R47, 0x5, RZ ;  /* 0x000000052f8d7819 */ /* 0x000fe200000006ff */
        /* <DEDUP_REMOVED lines=9> */
[----:B------:R-:W-:Y:S01]  /*0cb0*/  LOP3.LUT R57, R56, 0x7f, RZ, 0xc0, !PT ;  /* 0x0000007f38397812 */ /* 0x000fe200078ec0ff */
[--C-:B------:R-:W-:Y:S01]  /*0cc0*/  HADD2.F32 R139, -RZ, R58.reuse.H0_H0 ;  /* 0x2000003aff8b7230 */ /* 0x100fe20000004100 */
[----:B------:R-:W-:Y:S01]  /*0cd0*/  SHF.R.U32.HI R56, RZ, 0x2, R56 ;  /* 0x00000002ff387819 */ /* 0x000fe20000011638 */
[----:B------:R-:W-:Y:S01]  /*0ce0*/  HADD2.F32 R142, -RZ, R58.H1_H1 ;  /* 0x3000003aff8e7230 */ /* 0x000fe20000004100 */
[----:B------:R-:W-:Y:S01]  /*0cf0*/  LOP3.LUT R58, R47, 0x60, RZ, 0xc0, !PT ;  /* 0x000000602f3a7812 */ /* 0x000fe200078ec0ff */
[--C-:B------:R-:W-:Y:S01]  /*0d00*/  HADD2.F32 R141, -RZ, R59.reuse.H0_H0 ;  /* 0x2000003bff8d7230 */ /* 0x100fe20000004100 */
[----:B------:R-:W-:Y:S01]  /*0d10*/  ISETP.NE.AND.EX P0, PT, RZ, UR7, PT, P0 ;  /* 0x00000007ff007c0c */ /* 0x000fe2000bf05300 */
[----:B------:R-:W-:Y:S01]  /*0d20*/  HADD2.F32 R143, -RZ, R59.H1_H1 ;  /* 0x3000003bff8f7230 */ /* 0x000fe20000004100 */
[C---:B------:R-:W-:Y:S01]  /*0d30*/  VIADDMNMX R58, R57.reuse, -R58, RZ, !PT ;  /* 0x8000003a393a7246 */ /* 0x040fe200078001ff */
[----:B------:R-:W-:Y:S01]  /*0d40*/  ULDC.U8 UR6, c[0x0][0x2a0] ;  /* 0x0000a80000067ab9 */ /* 0x000fe20000000000 */
[----:B------:R-:W-:Y:S01]  /*0d50*/  VIADDMNMX R59, R57, -R144, RZ, !PT ;  /* 0x80000090393b7246 */ /* 0x000fe200078001ff */
[--C-:B------:R-:W-:Y:S01]  /*0d60*/  HADD2.F32 R25, -RZ, R8.reuse.H0_H0 ;  /* 0x20000008ff197230 */ /* 0x100fe20000004100 */
[----:B------:R-:W-:Y:S01]  /*0d70*/  LOP3.LUT R57, R56, 0x3fffffe0, RZ, 0xc0, !PT ;  /* 0x3fffffe038397812 */ /* 0x000fe200078ec0ff */
[----:B------:R-:W-:Y:S01]  /*0d80*/  HADD2.F32 R24, -RZ, R8.H1_H1 ;  /* 0x30000008ff187230 */ /* 0x000fe20000004100 */
[----:B------:R-:W-:Y:S01]  /*0d90*/  VIMNMX R58, R58, 0x20, PT ;  /* 0x000000203a3a7848 */ /* 0x000fe20003fe0100 */
[--C-:B------:R-:W-:Y:S01]  /*0da0*/  HADD2.F32 R23, -RZ, R9.reuse.H0_H0 ;  /* 0x20000009ff177230 */ /* 0x100fe20000004100 */
[----:B------:R-:W-:Y:S01]  /*0db0*/  LOP3.LUT R48, R48, 0xffffffef, RZ, 0xc0, !PT ;  /* 0xffffffef30307812 */ /* 0x000fe200078ec0ff */
[----:B------:R-:W-:Y:S01]  /*0dc0*/  HADD2.F32 R22, -RZ, R9.H1_H1 ;  /* 0x30000009ff167230 */ /* 0x000fe20000004100 */
[----:B------:R-:W-:Y:S01]  /*0dd0*/  LOP3.LUT R154, R3, R14, R26, 0x96, !PT ;  /* 0x0000000e039a7212 */ /* 0x000fe200078e961a */
[----:B------:R-:W-:Y:S01]  /*0de0*/  IMAD.IADD R58, R58, 0x1, R57 ;  /* 0x000000013a3a7824 */ /* 0x000fe200078e0239 */
[----:B------:R-:W-:Y:S01]  /*0df0*/  @P0 LOP3.LUT R48, R48, 0x10, RZ, 0xfc, !PT ;  /* 0x0000001030300812 */ /* 0x000fe200078efcff */
[--C-:B------:R-:W-:Y:S01]  /*0e00*/  HADD2.F32 R21, -RZ, R10.reuse.H0_H0 ;  /* 0x2000000aff157230 */ /* 0x100fe20000004100 */
[----:B------:R-:W-:Y:S01]  /*0e10*/  ISETP.NE.AND P0, PT, RZ, UR6, PT ;  /* 0x00000006ff007c0c */ /* 0x000fe2000bf05270 */
[----:B------:R-:W-:Y:S01]  /*0e20*/  IMAD.SHL.U32 R58, R58, 0x8, RZ ;  /* 0x000000083a3a7824 */ /* 0x000fe200078e00ff */
[----:B------:R-:W-:Y:S01]  /*0e30*/  VIMNMX R56, R59, 0x20, PT ;  /* 0x000000203b387848 */ /* 0x000fe20003fe0100 */
[----:B------:R-:W-:Y:S01]  /*0e40*/  HADD2.F32 R20, -RZ, R10.H1_H1 ;  /* 0x3000000aff147230 */ /* 0x000fe20000004100 */
[----:B------:R-:W-:Y:S01]  /*0e50*/  IADD3 R161, R238, -0x700cb87f, RZ ;  /* 0x8ff34781eea17810 */ /* 0x000fe20007ffe0ff */
[--C-:B------:R-:W-:Y:S01]  /*0e60*/  HADD2.F32 R19, -RZ, R11.reuse.H0_H0 ;  /* 0x2000000bff137230 */ /* 0x100fe20000004100 */
[----:B------:R-:W-:Y:S01]  /*0e70*/  I2FP.F32.U32 R58, R58 ;  /* 0x0000003a003a7245 */ /* 0x000fe20000201000 */
[----:B------:R-:W-:Y:S01]  /*0e80*/  HADD2.F32 R18, -RZ, R11.H1_H1 ;  /* 0x3000000bff127230 */ /* 0x000fe20000004100 */
[----:B------:R-:W-:Y:S01]  /*0e90*/  IADD3 R56, R57, R56, RZ ;  /* 0x0000003839387210 */ /* 0x000fe20007ffe0ff */
[--C-:B------:R-:W-:Y:S01]  /*0ea0*/  HADD2.F32 R13, -RZ, R6.reuse.H0_H0 ;  /* 0x20000006ff0d7230 */ /* 0x100fe20000004100 */
[----:B------:R0:W1:Y:S01]  /*0eb0*/  MUFU.RCP R157, R58 ;  /* 0x0000003a009d7308 */ /* 0x0000620000001000 */
[----:B------:R-:W-:Y:S01]  /*0ec0*/  HADD2.F32 R12, -RZ, R6.H1_H1 ;  /* 0x30000006ff0c7230 */ /* 0x000fe20000004100 */
[----:B------:R-:W-:Y:S01]  /*0ed0*/  LOP3.LUT R48, R48, 0xfffffdff, RZ, 0xc0, !PT ;  /* 0xfffffdff30307812 */ /* 0x000fe200078ec0ff */
[--C-:B------:R-:W-:Y:S01]  /*0ee0*/  HADD2.F32 R11, -RZ, R7.reuse.H0_H0 ;  /* 0x20000007ff0b7230 */ /* 0x100fe20000004100 */
[----:B------:R-:W-:Y:S01]  /*0ef0*/  HFMA2.MMA R168, -RZ, RZ, 0, 5.9604644775390625e-08 ;  /* 0x00000001ffa87435 */ /* 0x000fe200000001ff */
[----:B------:R-:W-:Y:S01]  /*0f00*/  HADD2.F32 R10, -RZ, R7.H1_H1 ;  /* 0x30000007ff0a7230 */ /* 0x000fe20000004100 */
[----:B------:R-:W-:Y:S01]  /*0f10*/  LOP3.LUT R158, R158, 0x3, RZ, 0xc0, !PT ;  /* 0x000000039e9e7812 */ /* 0x000fe200078ec0ff */
[--C-:B------:R-:W-:Y:S01]  /*0f20*/  HADD2.F32 R9, -RZ, R100.reuse.H0_H0 ;  /* 0x20000064ff097230 */ /* 0x100fe20000004100 */
[----:B------:R-:W-:Y:S01]  /*0f30*/  @P0 LOP3.LUT R48, R48, 0x200, RZ, 0xfc, !PT ;  /* 0x0000020030300812 */ /* 0x000fe200078efcff */
[----:B------:R-:W-:Y:S01]  /*0f40*/  HADD2.F32 R8, -RZ, R100.H1_H1 ;  /* 0x30000064ff087230 */ /* 0x000fe20000004100 */
[----:B------:R-:W-:Y:S01]  /*0f50*/  SHF.L.U32 R152, R56, 0x3, RZ ;  /* 0x0000000338987819 */ /* 0x000fe200000006ff */
        /* <DEDUP_REMOVED lines=36> */
[----:B------:R-:W-:-:S02]  /*11a0*/  VIADD R162, R239, 0x96a522ad ;  /* 0x96a522adefa27836 */ /* 0x000fc40000000000 */
[----:B------:R-:W-:Y:S02]  /*11b0*/  IMAD R159, R159, -0x326172a9, RZ ;  /* 0xcd9e8d579f9f7824 */ /* 0x000fe400078e02ff */
[----:B------:R-:W-:Y:S02]  /*11c0*/  IMAD R160, R160, -0x2daee0ad, RZ ;  /* 0xd2511f53a0a07824 */ /* 0x000fe400078e02ff */
[----:B------:R-:W-:-:S04]  /*11d0*/  IMAD.HI.U32 R57, R156, -0x2daee0ad, RZ ;  /* 0xd2511f539c397827 */ /* 0x000fc800078e00ff */
[----:B------:R-:W-:Y:S01]  /*11e0*/  IMAD.HI.U32 R60, R154, -0x326172a9, RZ ;  /* 0xcd9e8d579a3c7827 */ /* 0x000fe200078e00ff */
[----:B------:R-:W-:-:S03]  /*11f0*/  LOP3.LUT R160, R57, R160, R162, 0x96, !PT ;  /* 0x000000a039a07212 */ /* 0x000fc600078e96a2 */
[--C-:B------:R-:W-:Y:S01]  /*1200*/  HADD2.F32 R55, -RZ, R92.reuse.H0_H0 ;  /* 0x2000005cff377230 */ /* 0x100fe20000004100 */
[----:B------:R-:W-:Y:S01]  /*1210*/  LOP3.LUT R159, R60, R159, R161, 0x96, !PT ;  /* 0x0000009f3c9f7212 */ /* 0x000fe200078e96a1 */
        /* <DEDUP_REMOVED lines=23> */
[----:B------:R-:W-:Y:S02]  /*1390*/  HADD2.F32 R49, -RZ, R65.H0_H0 ;  /* 0x20000041ff317230 */ /* 0x000fe40000004100 */
[----:B------:R-:W-:Y:S02]  /*13a0*/  HADD2.F32 R51, -RZ, R66.H0_H0 ;  /* 0x20000042ff337230 */ /* 0x000fe40000004100 */
[----:B------:R-:W-:Y:S02]  /*13b0*/  HADD2.F32 R94, -RZ, R95.H0_H0 ;  /* 0x2000005fff5e7230 */ /* 0x000fe40000004100 */
[----:B------:R-:W-:Y:S02]  /*13c0*/  HADD2.F32 R108, -RZ, R96.H0_H0 ;  /* 0x20000060ff6c7230 */ /* 0x000fe40000004100 */
        /* <DEDUP_REMOVED lines=14> */
[----:B------:R-:W-:Y:S02]  /*14b0*/  HADD2.F32 R65, -RZ, R65.H1_H1 ;  /* 0x30000041ff417230 */ /* 0x000fe40000004100 */
        /* <DEDUP_REMOVED lines=17> */
[--C-:B------:R-:W-:Y:S02]  /*15d0*/  HADD2.F32 R146, -RZ, R61.reuse.H0_H0 ;  /* 0x2000003dff927230 */ /* 0x100fe40000004100 */
[----:B------:R-:W-:Y:S02]  /*15e0*/  HADD2.F32 R147, -RZ, R61.H1_H1 ;  /* 0x3000003dff937230 */ /* 0x000fe40000004100 */
[--C-:B------:R-:W-:Y:S02]  /*15f0*/  HADD2.F32 R148, -RZ, R62.reuse.H0_H0 ;  /* 0x2000003eff947230 */ /* 0x100fe40000004100 */
[----:B------:R-:W-:Y:S02]  /*1600*/  HADD2.F32 R149, -RZ, R62.H1_H1 ;  /* 0x3000003eff957230 */ /* 0x000fe40000004100 */
[--C-:B------:R-:W-:Y:S02]  /*1610*/  HADD2.F32 R150, -RZ, R63.reuse.H0_H0 ;  /* 0x2000003fff967230 */ /* 0x100fe40000004100 */
[----:B------:R-:W-:-:S02]  /*1620*/  HADD2.F32 R164, -RZ, R63.H1_H1 ;  /* 0x3000003fffa47230 */ /* 0x000fc40000004100 */
[----:B------:R-:W-:Y:S02]  /*1630*/  IMAD.MOV.U32 R155, RZ, RZ, RZ ;  /* 0x000000ffff9b7224 */ /* 0x000fe400078e00ff */
[----:B------:R-:W-:Y:S02]  /*1640*/  IMAD R156, R156, -0x2daee0ad, RZ ;  /* 0xd2511f539c9c7824 */ /* 0x000fe400078e02ff */
[----:B01----:R-:W-:-:S07]  /*1650*/  IMAD R154, R154, -0x326172a9, RZ ;  /* 0xcd9e8d579a9a7824 */ /* 0x003fce00078e02ff */
.L_x_6711:
        /* <DEDUP_REMOVED lines=35> */
.L_x_6413:
[----:B------:R-:W-:-:S07]  /*1890*/  IMAD.MOV.U32 R153, RZ, RZ, R154 ;  /* 0x000000ffff997224 */ /* 0x000fce00078e009a */
.L_x_6414:
[----:B------:R-:W-:Y:S05]  /*18a0*/  BSYNC B1 ;  /* 0x0000000000017941 */ /* 0x000fea0003800000 */
.L_x_6412:
        /* <DEDUP_REMOVED lines=16> */
.L_x_6418:
[----:B------:R-:W-:Y:S05]  /*19b0*/  BSYNC B2 ;  /* 0x0000000000027941 */ /* 0x000fea0003800000 */
.L_x_6417:
        /* <DEDUP_REMOVED lines=44> */
.L_x_6416:
[----:B------:R-:W-:Y:S05]  /*1c80*/  BSYNC B1 ;  /* 0x0000000000017941 */ /* 0x000fea0003800000 */
.L_x_6415:
[----:B------:R-:W0:Y:S01]  /*1c90*/  LDC R174, c[0x0][0x294] ;  /* 0x0000a500ffae7b82 */ /* 0x000e220000000800 */
[----:B------:R-:W-:Y:S01]  /*1ca0*/  HFMA2.MMA R176, -RZ, RZ, 0.1171875, 0 ;  /* 0x2f800000ffb07435 */ /* 0x000fe200000001ff */
[----:B------:R-:W-:Y:S01]  /*1cb0*/  I2FP.F32.U32 R153, R153 ;  /* 0x0000009900997245 */ /* 0x000fe20000201000 */
[----:B-----5:R-:W-:Y:S01]  /*1cc0*/  HADD2.F32 R169, -RZ, R60.H0_H0 ;  /* 0x2000003cffa97230 */ /* 0x020fe20000004100 */
[----:B------:R-:W-:Y:S01]  /*1cd0*/  LOP3.LUT R48, R48, 0xfffffffb, RZ, 0xc0, !PT ;  /* 0xfffffffb30307812 */ /* 0x000fe200078ec0ff */
[----:B------:R-:W-:Y:S01]  /*1ce0*/  @P0 HADD2.F32 R178, -RZ, R56.H0_H0 ;  /* 0x20000038ffb20230 */ /* 0x000fe20000004100 */
[----:B------:R-:W-:Y:S02]  /*1cf0*/  BSSY B1, `(.L_x_6419) ;  /* 0x0000016000017945 */ /* 0x000fe40003800000 */
[----:B------:R-:W1:Y:S01]  /*1d00*/  LDC R172, c[0x0][0x298] ;  /* 0x0000a600ffac7b82 */ /* 0x000e620000000800 */
[----:B------:R-:W-:Y:S02]  /*1d10*/  FMUL.FTZ R169, R169, R170 ;  /* 0x000000aaa9a97220 */ /* 0x000fe40000410000 */
[----:B------:R-:W-:-:S05]  /*1d20*/  FFMA.FTZ R153, R153, R176, 1.1641532182693481445e-10 ;  /* 0x2f00000099997423 */ /* 0x000fca00000100b0 */
[----:B0-----:R-:W-:Y:S01]  /*1d30*/  FSETP.GTU.FTZ.AND P1, PT, R153, R174, PT ;  /* 0x000000ae9900720b */ /* 0x001fe20003f3c000 */
[----:B-1----:R-:W-:-:S12]  /*1d40*/  FMUL.FTZ R169, R169, R172 ;  /* 0x000000aca9a97220 */ /* 0x002fd80000410000 */
[----:B------:R-:W-:Y:S02]  /*1d50*/  @P1 LOP3.LUT R48, R48, 0x4, RZ, 0xfc, !PT ;  /* 0x0000000430301812 */ /* 0x000fe400078efcff */
[----:B------:R-:W-:Y:S02]  /*1d60*/  FSEL R158, R169, RZ, !P1 ;  /* 0x000000ffa99e7208 */ /* 0x000fe40004800000 */
[----:B------:R-:W-:-:S03]  /*1d70*/  ISETP.NE.AND P1, PT, R171, 0x1, PT ;  /* 0x00000001ab00780c */ /* 0x000fc60003f25270 */
[----:B------:R-:W-:Y:S01]  /*1d80*/  FMUL.FTZ R153, R25, R158 ;  /* 0x0000009e19997220 */ /* 0x000fe20000410000 */
[----:B------:R-:W-:-:S03]  /*1d90*/  VIADD R158, R171, 0x1 ;  /* 0x00000001ab9e7836 */ /* 0x000fc60000000000 */
        /* <DEDUP_REMOVED lines=10> */
.L_x_6420:
[----:B------:R-:W-:-:S07]  /*1e40*/  IMAD.MOV.U32 R169, RZ, RZ, R154 ;  /* 0x000000ffffa97224 */ /* 0x000fce00078e009a */
.L_x_6421:
[----:B------:R-:W-:Y:S05]  /*1e50*/  BSYNC B1 ;  /* 0x0000000000017941 */ /* 0x000fea0003800000 */
.L_x_6419:
        /* <DEDUP_REMOVED lines=16> */
.L_x_6425:
[----:B------:R-:W-:Y:S05]  /*1f60*/  BSYNC B2 ;  /* 0x0000000000027941 */ /* 0x000fea0003800000 */
.L_x_6424:
        /* <DEDUP_REMOVED lines=44> */
.L_x_6423:
[----:B------:R-:W-:Y:S05]  /*2230*/  BSYNC B1 ;  /* 0x0000000000017941 */ /* 0x000fea0003800000 */
.L_x_6422:
        /* <DEDUP_REMOVED lines=24> */
.L_x_6427:
[----:B------:R-:W-:-:S07]  /*23c0*/  MOV R60, R154 ;  /* 0x0000009a003c7202 */ /* 0x000fce0000000f00 */
.L_x_6428:
[----:B------:R-:W-:Y:S05]  /*23d0*/  BSYNC B1 ;  /* 0x0000000000017941 */ /* 0x000fea0003800000 */
.L_x_6426:
        /* <DEDUP_REMOVED lines=16> */
.L_x_6432:
[----:B------:R-:W-:Y:S05]  /*24e0*/  BSYNC B2 ;  /* 0x0000000000027941 */ /* 0x000fea0003800000 */
.L_x_6431:
        /* <DEDUP_REMOVED lines=44> */
.L_x_6430:
[----:B------:R-:W-:Y:S05]  /*27b0*/  BSYNC B1 ;  /* 0x0000000000017941 */ /* 0x000fea0003800000 */
.L_x_6429:
        /* <DEDUP_REMOVED lines=22> */
.L_x_6434:
[----:B------:R-:W-:-:S07]  /*2920*/  IMAD.MOV.U32 R60, RZ, RZ, R154 ;  /* 0x000000ffff3c7224 */ /* 0x000fce00078e009a */
.L_x_6435:
[----:B------:R-:W-:Y:S05]  /*2930*/  BSYNC B1 ;  /* 0x0000000000017941 */ /* 0x000fea0003800000 */
.L_x_6433:
        /* <DEDUP_REMOVED lines=16> */
.L_x_6439:
[----:B------:R-:W-:Y:S05]  /*2a40*/  BSYNC B2 ;  /* 0x0000000000027941 */ /* 0x000fea0003800000 */
.L_x_6438:
        /* <DEDUP_REMOVED lines=44> */
.L_x_6437:
[----:B------:R-:W-:Y:S05]  /*2d10*/  BSYNC B1 ;  /* 0x0000000000017941 */ /* 0x000fea0003800000 */
.L_x_6436:
        /* <DEDUP_REMOVED lines=22> */
.L_x_6441:
[----:B------:R-:W-:-:S07]  /*2e80*/  MOV R178, R154 ;  /* 0x0000009a00b27202 */ /* 0x000fce0000000f00 */
.L_x_6442:
[----:B------:R-:W-:Y:S05]  /*2e90*/  BSYNC B1 ;  /* 0x0000000000017941 */ /* 0x000fea0003800000 */
.L_x_6440:
        /* <DEDUP_REMOVED lines=16> */
.L_x_6446:
[----:B------:R-:W-:Y:S05]  /*2fa0*/  BSYNC B2 ;  /* 0x0000000000027941 */ /* 0x000fea0003800000 */
.L_x_6445:
        /* <DEDUP_REMOVED lines=44> */
.L_x_6444:
[----:B------:R-:W-:Y:S05]  /*3270*/  BSYNC B1 ;  /* 0x0000000000017941 */ /* 0x000fea0003800000 */
.L_x_6443:
        /* <DEDUP_REMOVED lines=22> */
.L_x_6448:
[----:B------:R-:W-:-:S07]  /*33e0*/  IMAD.MOV.U32 R178, RZ, RZ, R154 ;  /* 0x000000ffffb27224 */ /* 0x000fce00078e009a */
.L_x_6449:
[----:B------:R-:W-:Y:S05]  /*33f0*/  BSYNC B1 ;  /* 0x0000000000017941 */ /* 0x000fea0003800000 */
.L_x_6447:
        /* <DEDUP_REMOVED lines=16> */
.L_x_6453:
[----:B------:R-:W-:Y:S05]  /*3500*/  BSYNC B2 ;  /* 0x0000000000027941 */ /* 0x000fea0003800000 */
.L_x_6452:
        /* <DEDUP_REMOVED lines=44> */
.L_x_6451:
[----:B------:R-:W-:Y:S05]  /*37d0*/  BSYNC B1 ;  /* 0x0000000000017941 */ /* 0x000fea0003800000 */
.L_x_6450:
        /* <DEDUP_REMOVED lines=22> */
.L_x_6455:
[----:B------:R-:W-:-:S07]  /*3940*/  MOV R62, R154 ;  /* 0x0000009a003e7202 */ /* 0x000fce0000000f00 */
.L_x_6456:
[----:B------:R-:W-:Y:S05]  /*3950*/  BSYNC B1 ;  /* 0x0000000000017941 */ /* 0x000fea0003800000 */
.L_x_6454:
        /* <DEDUP_REMOVED lines=16> */
.L_x_6460:
[----:B------:R-:W-:Y:S05]  /*3a60*/  BSYNC B2 ;  /* 0x0000000000027941 */ /* 0x000fea0003800000 */
.L_x_6459:
        /* <DEDUP_REMOVED lines=44> */
.L_x_6458:
[----:B------:R-:W-:Y:S05]  /*3d30*/  BSYNC B1 ;  /* 0x0000000000017941 */ /* 0x000fea0003800000 */
.L_x_6457:
        /* <DEDUP_REMOVED lines=22> */
.L_x_6462:
[----:B------:R-:W-:-:S07]  /*3ea0*/  IMAD.MOV.U32 R62, RZ, RZ, R154 ;  /* 0x000000ffff3e7224 */ /* 0x000fce00078e009a */
.L_x_6463:
[----:B------:R-:W-:Y:S05]  /*3eb0*/  BSYNC B1 ;  /* 0x0000000000017941 */ /* 0x000fea0003800000 */
.L_x_6461:
        /* <DEDUP_REMOVED lines=18> */
.L_x_6467:
[----:B------:R-:W-:Y:S05]  /*3fe0*/  BSYNC B2 ;  /* 0x0000000000027941 */ /* 0x000fea0003800000 */
.L_x_6466:
        /* <DEDUP_REMOVED lines=44> */
.L_x_6465:
[----:B------:R-:W-:Y:S05]  /*42b0*/  BSYNC B1 ;  /* 0x0000000000017941 */ /* 0x000fea0003800000 */
.L_x_6464:
[----:B------:R-:W-:Y:S01]  /*42c0*/  I2FP.F32.U32 R61, R62 ;  /* 0x0000003e003d7245 */ /* 0x000fe20000201000 */
[----:B------:R-:W-:Y:S01]  /*42d0*/  HADD2.F32 R63, -RZ, R63.H1_H1 ;  /* 0x3000003fff3f7230 */ /* 0x000fe20000004100 */
[----:B------:R-:W-:Y:S01]  /*42e0*/  SEL R178, RZ, 0x100, P4 ;  /* 0x00000100ffb27807 */ /* 0x000fe20002000000 */
[----:B------:R-:W-:Y:S01]  /*42f0*/  @P0 HADD2.F32 R60, -RZ, R59.H1_H1 ;  /* 0x3000003bff3c0230 */ /* 0x000fe20000004100 */
[----:B------:R-:W-:Y:S01]  /*4300*/  SEL R180, RZ, 0x10000, P5 ;  /* 0x00010000ffb47807 */ /* 0x000fe20002800000 */
[----:B------:R-:W-:Y:S01]  /*4310*/  FFMA.FTZ R61, R61, R176, 1.1641532182693481445e-10 ;  /* 0x2f0000003d3d7423 */ /* 0x000fe200000100b0 */
[----:B------:R-:W-:Y:S01]  /*4320*/  FMUL.FTZ R63, R63, R170 ;  /* 0x000000aa3f3f7220 */ /* 0x000fe20000410000 */
[----:B------:R-:W-:Y:S02]  /*4330*/  LOP3.LUT P5, RZ, R48, 0x2, RZ, 0xc0, !PT ;  /* 0x0000000230ff7812 */ /* 0x000fe400078ac0ff */
[----:B------:R-:W-:Y:S01]  /*4340*/  SEL R246, RZ, 0x1, P1 ;  /* 0x00000001fff67807 */ /* 0x000fe20000800000 */
[----:B------:R-:W-:Y:S01]  /*4350*/  FMUL.FTZ R63, R63, R172 ;  /* 0x000000ac3f3f7220 */ /* 0x000fe20000410000 */
[----:B------:R-:W-:-:S02]  /*4360*/  FSETP.GTU.FTZ.AND P4, PT, R61, R174, PT ;  /* 0x000000ae3d00720b */ /* 0x000fc40003f9c000 */
[----:B------:R-:W-:Y:S01]  /*4370*/  SEL R244, RZ, 0x1, P5 ;  /* 0x00000001fff47807 */ /* 0x000fe20002800000 */
[----:B------:R-:W-:Y:S01]  /*4380*/  IMAD.WIDE.U32 R246, R246, 0x10000, RZ ;  /* 0x00010000f6f67825 */ /* 0x000fe200078e00ff */
[----:B------:R-:W-:Y:S02]  /*4390*/  FSEL R63, R63, RZ, !P4 ;  /* 0x000000ff3f3f7208 */ /* 0x000fe40006000000 */
[----:B------:R-:W-:Y:S01]  /*43a0*/  LOP3.LUT P6, RZ, R48, 0x4, RZ, 0xc0, !PT ;  /* 0x0000000430ff7812 */ /* 0x000fe200078cc0ff */
[----:B------:R-:W-:Y:S01]  /*43b0*/  IMAD.WIDE.U32 R244, R244, 0x100, RZ ;  /* 0x00000100f4f47825 */ /* 0x000fe200078e00ff */
[----:B------:R-:W-:-:S03]  /*43c0*/  SEL R251, RZ, 0x1, P3 ;  /* 0x00000001fffb7807 */ /* 0x000fc60001800000 */
[----:B------:R-:W-:Y:S01]  /*43d0*/  FMUL.FTZ R229, R18, R63 ;  /* 0x0000003f12e57220 */ /* 0x000fe20000410000 */
[----:B------:R-:W-:Y:S02]  /*43e0*/  SEL R63, RZ, 0x1000000, P4 ;  /* 0x01000000ff3f7807 */ /* 0x000fe40002000000 */
[----:B------:R-:W-:Y:S01]  /*43f0*/  SEL R249, RZ, 0x1, P6 ;  /* 0x00000001fff97807 */ /* 0x000fe20003000000 */
[----:B------:R-:W-:Y:S01]  /*4400*/  @P0 FADD.FTZ R229, R60, R229 ;  /* 0x000000e53ce50221 */ /* 0x000fe20000010000 */
[----:B------:R-:W-:Y:S02]  /*4410*/  SEL R60, RZ, 0x1, P2 ;  /* 0x00000001ff3c7807 */ /* 0x000fe40001000000 */
[----:B------:R-:W-:Y:S02]  /*4420*/  LEA R242, P0, R166, UR8, 0x4 ;  /* 0x00000008a6f27c11 */ /* 0x000fe4000f8020ff */
[----:B------:R-:W-:Y:S01]  /*4430*/  LOP3.LUT R62, R178, R63, R180, 0xfe, !PT ;  /* 0x0000003fb23e7212 */ /* 0x000fe200078efeb4 */
[----:B------:R-:W-:Y:S01]  /*4440*/  IMAD.WIDE.U32 R60, R60, 0x1000000, RZ ;  /* 0x010000003c3c7825 */ /* 0x000fe200078e00ff */
[----:B------:R-:W-:-:S02]  /*4450*/  LEA.HI.X R243, R166, UR9, RZ, 0x4, P0 ;  /* 0x00000009a6f37c11 */ /* 0x000fc400080f24ff */
[----:B------:R-:W-:Y:S02]  /*4460*/  LEA R240, P0, R166, UR10, 0x3 ;  /* 0x0000000aa6f07c11 */ /* 0x000fe4000f8018ff */
[----:B------:R-:W-:Y:S02]  /*4470*/  LOP3.LUT R244, R244, R60, R246, 0xfe, !PT ;  /* 0x0000003cf4f47212 */ /* 0x000fe400078efef6 */
[----:B------:R-:W-:Y:S02]  /*4480*/  LOP3.LUT R251, R61, R62, R251, 0xfe, !PT ;  /* 0x0000003e3dfb7212 */ /* 0x000fe400078efefb */
[----:B------:R-:W-:Y:S02]  /*4490*/  F2FP.F16.F32.PACK_AB R62, R225, R189 ;  /* 0x000000bde13e723e */ /* 0x000fe400000000ff */
[----:B------:R-:W-:Y:S02]  /*44a0*/  F2FP.F16.F32.PACK_AB R61, R191, R169 ;  /* 0x000000a9bf3d723e */ /* 0x000fe400000000ff */
[----:B------:R-:W-:-:S02]  /*44b0*/  F2FP.F16.F32.PACK_AB R60, R171, R153 ;  /* 0x00000099ab3c723e */ /* 0x000fc400000000ff */
[----:B------:R-:W-:Y:S02]  /*44c0*/  F2FP.F16.F32.PACK_AB R63, R229, R223 ;  /* 0x000000dfe53f723e */ /* 0x000fe400000000ff */
[----:B------:R-:W-:Y:S02]  /*44d0*/  LEA.HI.X R241, R166, UR11, RZ, 0x3, P0 ;  /* 0x0000000ba6f17c11 */ /* 0x000fe400080f1cff */
[----:B------:R-:W-:Y:S01]  /*44e0*/  LOP3.LUT R244, R244, R249, RZ, 0xfc, !PT ;  /* 0x000000f9f4f47212 */ /* 0x000fe200078efcff */
[----:B------:R0:W-:Y:S01]  /*44f0*/  STG.E.128 desc[UR4][R242.64], R60 ;  /* 0x0000003cf2007986 */ /* 0x0001e2000c101d04 */
[----:B------:R-:W-:Y:S02]  /*4500*/  LOP3.LUT R245, R245, R251, R247, 0xfe, !PT ;  /* 0x000000fbf5f57212 */ /* 0x000fe400078efef7 */
[----:B------:R-:W-:-:S03]  /*4510*/  IADD3 R172, R166, 0x80, RZ ;  /* 0x00000080a6ac7810 */ /* 0x000fc60007ffe0ff */
[----:B------:R0:W-:Y:S04]  /*4520*/  STG.E.64 desc[UR4][R240.64], R244 ;  /* 0x000000f4f0007986 */ /* 0x0001e8000c101b04 */
.L_x_6411:
[----:B------:R-:W-:Y:S05]  /*4530*/  BSYNC B0 ;  /* 0x0000000000007941 */ /* 0x000fea0003800000 */
.L_x_6410:
        /* <DEDUP_REMOVED lines=23> */
.L_x_6471:
[----:B------:R-:W-:-:S07]  /*46b0*/  IMAD.MOV.U32 R151, RZ, RZ, R154 ;  /* 0x000000ffff977224 */ /* 0x000fce00078e009a */
.L_x_6472:
[----:B------:R-:W-:Y:S05]  /*46c0*/  BSYNC B1 ;  /* 0x0000000000017941 */ /* 0x000fea0003800000 */
.L_x_6470:
        /* <DEDUP_REMOVED lines=16> */
.L_x_6476:
[----:B------:R-:W-:Y:S05]  /*47d0*/  BSYNC B2 ;  /* 0x0000000000027941 */ /* 0x000fea0003800000 */
.L_x_6475:
        /* <DEDUP_REMOVED lines=44> */
.L_x_6474:
[----:B------:R-:W-:Y:S05]  /*4aa0*/  BSYNC B1 ;  /* 0x0000000000017941 */ /* 0x000fea0003800000 */
.L_x_6473:
        /* <DEDUP_REMOVED lines=27> */
.L_x_6478:
[----:B------:R-:W-:-:S07]  /*4c60*/  IMAD.MOV.U32 R173, RZ, RZ, R154 ;  /* 0x000000ffffad7224 */ /* 0x000fce00078e009a */
.L_x_6479:
[----:B------:R-:W-:Y:S05]  /*4c70*/  BSYNC B1 ;  /* 0x0000000000017941 */ /* 0x000fea0003800000 */
.L_x_6477:
        /* <DEDUP_REMOVED lines=16> */
.L_x_6483:
[----:B------:R-:W-:Y:S05]  /*4d80*/  BSYNC B2 ;  /* 0x0000000000027941 */ /* 0x000fea0003800000 */
.L_x_6482:
        /* <DEDUP_REMOVED lines=44> */
.L_x_6481:
[----:B------:R-:W-:Y:S05]  /*5050*/  BSYNC B1 ;  /* 0x0000000000017941 */ /* 0x000fea0003800000 */
.L_x_6480:
        /* <DEDUP_REMOVED lines=24> */
.L_x_6485:
[----:B------:R-:W-:-:S07]  /*51e0*/  MOV R60, R154 ;  /* 0x0000009a003c7202 */ /* 0x000fce0000000f00 */
.L_x_6486:
[----:B------:R-:W-:Y:S05]  /*51f0*/  BSYNC B1 ;  /* 0x0000000000017941 */ /* 0x000fea0003800000 */
.L_x_6484:
        /* <DEDUP_REMOVED lines=16> */
.L_x_6490:
[----:B------:R-:W-:Y:S05]  /*5300*/  BSYNC B2 ;  /* 0x0000000000027941 */ /* 0x000fea0003800000 */
.L_x_6489:
        /* <DEDUP_REMOVED lines=44> */
.L_x_6488:
[----:B------:R-:W-:Y:S05]  /*55d0*/  BSYNC B1 ;  /* 0x0000000000017941 */ /* 0x000fea0003800000 */
.L_x_6487:
        /* <DEDUP_REMOVED lines=22> */
.L_x_6492:
[----:B------:R-:W-:-:S07]  /*5740*/  IMAD.MOV.U32 R60, RZ, RZ, R154 ;  /* 0x000000ffff3c7224 */ /* 0x000fce00078e009a */
.L_x_6493:
[----:B------:R-:W-:Y:S05]  /*5750*/  BSYNC B1 ;  /* 0x0000000000017941 */ /* 0x000fea0003800000 */
.L_x_6491:
        /* <DEDUP_REMOVED lines=16> */
.L_x_6497:
[----:B------:R-:W-:Y:S05]  /*5860*/  BSYNC B2 ;  /* 0x0000000000027941 */ /* 0x000fea0003800000 */
.L_x_6496:
        /* <DEDUP_REMOVED lines=44> */
.L_x_6495:
[----:B------:R-:W-:Y:S05]  /*5b30*/  BSYNC B1 ;  /* 0x0000000000017941 */ /* 0x000fea0003800000 */
.L_x_6494:
        /* <DEDUP_REMOVED lines=22> */
.L_x_6499:
[----:B------:R-:W-:-:S07]  /*5ca0*/  IMAD.MOV.U32 R180, RZ, RZ, R154 ;  /* 0x000000ffffb47224 */ /* 0x000fce00078e009a */
.L_x_6500:
[----:B------:R-:W-:Y:S05]  /*5cb0*/  BSYNC B1 ;  /* 0x0000000000017941 */ /* 0x000fea0003800000 */
.L_x_6498:
        /* <DEDUP_REMOVED lines=16> */
.L_x_6504:
[----:B------:R-:W-:Y:S05]  /*5dc0*/  BSYNC B2 ;  /* 0x0000000000027941 */ /* 0x000fea0003800000 */
.L_x_6503:
        /* <DEDUP_REMOVED lines=44> */
.L_x_6502:
[----:B------:R-:W-:Y:S05]  /*6090*/  BSYNC B1 ;  /* 0x0000000000017941 */ /* 0x000fea0003800000 */
.L_x_6501:
        /* <DEDUP_REMOVED lines=22> */
.L_x_6506:
[----:B------:R-:W-:-:S07]  /*6200*/  IMAD.MOV.U32 R180, RZ, RZ, R154 ;  /* 0x000000ffffb47224 */ /* 0x000fce00078e009a */
.L_x_6507:
[----:B------:R-:W-:Y:S05]  /*6210*/  BSYNC B1 ;  /* 0x0000000000017941 */ /* 0x000fea0003800000 */
.L_x_6505:
        /* <DEDUP_REMOVED lines=16> */
.L_x_6511:
[----:B------:R-:W-:Y:S05]  /*6320*/  BSYNC B2 ;  /* 0x0000000000027941 */ /* 0x000fea0003800000 */
.L_x_6510:
        /* <DEDUP_REMOVED lines=44> */
.L_x_6509:
[----:B------:R-:W-:Y:S05]  /*65f0*/  BSYNC B1 ;  /* 0x0000000000017941 */ /* 0x000fea0003800000 */
.L_x_6508:
        /* <DEDUP_REMOVED lines=22> */
.L_x_6513:
[----:B------:R-:W-:-:S07]  /*6760*/  IMAD.MOV.U32 R62, RZ, RZ, R154 ;  /* 0x000000ffff3e7224 */ /* 0x000fce00078e009a */
.L_x_6514:
[----:B------:R-:W-:Y:S05]  /*6770*/  BSYNC B1 ;  /* 0x0000000000017941 */ /* 0x000fea0003800000 */
.L_x_6512:
        /* <DEDUP_REMOVED lines=16> */
.L_x_6518:
[----:B------:R-:W-:Y:S05]  /*6880*/  BSYNC B2 ;  /* 0x0000000000027941 */ /* 0x000fea0003800000 */
.L_x_6517:
        /* <DEDUP_REMOVED lines=44> */
.L_x_6516:
[----:B------:R-:W-:Y:S05]  /*6b50*/  BSYNC B1 ;  /* 0x0000000000017941 */ /* 0x000fea0003800000 */
.L_x_6515:
        /* <DEDUP_REMOVED lines=22> */
.L_x_6520:
[----:B------:R-:W-:-:S07]  /*6cc0*/  IMAD.MOV.U32 R62, RZ, RZ, R154 ;  /* 0x000000ffff3e7224 */ /* 0x000fce00078e009a */
.L_x_6521:
[----:B------:R-:W-:Y:S05]  /*6cd0*/  BSYNC B1 ;  /* 0x0000000000017941 */ /* 0x000fea0003800000 */
.L_x_6519:
        /* <DEDUP_REMOVED lines=18> */
.L_x_6525:
[----:B------:R-:W-:Y:S05]  /*6e00*/  BSYNC B2 ;  /* 0x0000000000027941 */ /* 0x000fea0003800000 */
.L_x_6524:
        /* <DEDUP_REMOVED lines=44> */
.L_x_6523:
[----:B------:R-:W-:Y:S05]  /*70d0*/  BSYNC B1 ;  /* 0x0000000000017941 */ /* 0x000fea0003800000 */
.L_x_6522:
        /* <DEDUP_REMOVED lines=39> */
.L_x_6469:
[----:B------:R-:W-:Y:S05]  /*7350*/  BSYNC B0 ;  /* 0x0000000000007941 */ /* 0x000fea0003800000 */
.L_x_6468:
        /* <DEDUP_REMOVED lines=23> */
.L_x_6529:
[----:B------:R-:W-:-:S07]  /*74d0*/  MOV R163, R154 ;  /* 0x0000009a00a37202 */ /* 0x000fce0000000f00 */
.L_x_6530:
[----:B------:R-:W-:Y:S05]  /*74e0*/  BSYNC B1 ;  /* 0x0000000000017941 */ /* 0x000fea0003800000 */
.L_x_6528:
        /* <DEDUP_REMOVED lines=16> */
.L_x_6534:
[----:B------:R-:W-:Y:S05]  /*75f0*/  BSYNC B2 ;  /* 0x0000000000027941 */ /* 0x000fea0003800000 */
.L_x_6533:
        /* <DEDUP_REMOVED lines=40> */
[----:B------:R-:W-:Y:S02]  /*7880*/  HFMA2.MMA R179, -RZ, RZ, 0, 0 ;  /* 0x00000000ffb37435 */ /* 0x000fe400000001ff */
[----:B------:R-:W-:Y:S01]  /*7890*/  IMAD.MOV.U32 R154, RZ, RZ, R178 ;  /* 0x000000ffff9a7224 */ /* 0x000fe200078e00b2 */
[----:B------:R-:W-:Y:S02]  /*78a0*/  LOP3.LUT R160, R177, R158, R162, 0x96, !PT ;  /* 0x0000009eb1a07212 */ /* 0x000fe400078e96a2 */
[----:B------:R-:W-:-:S07]  /*78b0*/  MOV R156, R176 ;  /* 0x000000b0009c7202 */ /* 0x000fce0000000f00 */
.L_x_6532:
[----:B------:R-:W-:Y:S05]  /*78c0*/  BSYNC B1 ;  /* 0x0000000000017941 */ /* 0x000fea0003800000 */
.L_x_6531:
        /* <DEDUP_REMOVED lines=9> */
[----:B------:R-:W-:Y:S02]  /*7960*/  FMUL.FTZ R177, R177, R170 ;  /* 0x000000aab1b17220 */ /* 0x000fe40000410000 */
[----:B0-----:R-:W-:-:S02]  /*7970*/  FSETP.GTU.FTZ.AND P1, PT, R163, R176, PT ;  /* 0x000000b0a300720b */ /* 0x001fc40003f3c000 */
[----:B-1----:R-:W-:-:S11]  /*7980*/  FMUL.FTZ R177, R177, R174 ;  /* 0x000000aeb1b17220 */ /* 0x002fd60000410000 */
[----:B------:R-:W-:Y:S02]  /*7990*/  @P1 LOP3.LUT R48, R48, 0x4, RZ, 0xfc, !PT ;  /* 0x0000000430301812 */ /* 0x000fe400078efcff */
[----:B------:R-:W-:Y:S02]  /*79a0*/  FSEL R158, R177, RZ, !P1 ;  /* 0x000000ffb19e7208 */ /* 0x000fe40004800000 */
[----:B------:R-:W-:-:S03]  /*79b0*/  ISETP.NE.AND P1, PT, R179, 0x1, PT ;  /* 0x00000001b300780c */ /* 0x000fc60003f25270 */
[----:B------:R-:W-:Y:S01]  /*79c0*/  FMUL.FTZ R163, R9, R158 ;  /* 0x0000009e09a37220 */ /* 0x000fe20000410000 */
[----:B------:R-:W-:-:S03]  /*79d0*/  IADD3 R158, R179, 0x1, RZ ;  /* 0x00000001b39e7810 */ /* 0x000fc60007ffe0ff */
        /* <DEDUP_REMOVED lines=10> */
.L_x_6536:
[----:B------:R-:W-:-:S07]  /*7a80*/  MOV R177, R154 ;  /* 0x0000009a00b17202 */ /* 0x000fce0000000f00 */
.L_x_6537:
[----:B------:R-:W-:Y:S05]  /*7a90*/  BSYNC B1 ;  /* 0x0000000000017941 */ /* 0x000fea0003800000 */
.L_x_6535:
        /* <DEDUP_REMOVED lines=16> */
.L_x_6541:
[----:B------:R-:W-:Y:S05]  /*7ba0*/  BSYNC B2 ;  /* 0x0000000000027941 */ /* 0x000fea0003800000 */
.L_x_6540:
        /* <DEDUP_REMOVED lines=41> */
[----:B------:R-:W-:Y:S01]  /*7e40*/  LOP3.LUT R160, R197, R158, R162, 0x96, !PT ;  /* 0x0000009ec5a07212 */ /* 0x000fe200078e96a2 */
[----:B------:R-:W-:Y:S01]  /*7e50*/  IMAD.MOV.U32 R158, RZ, RZ, RZ ;  /* 0x000000ffff9e7224 */ /* 0x000fe200078e00ff */
[----:B------:R-:W-:-:S07]  /*7e60*/  MOV R156, R196 ;  /* 0x000000c4009c7202 */ /* 0x000fce0000000f00 */
.L_x_6539:
[----:B------:R-:W-:Y:S05]  /*7e70*/  BSYNC B1 ;  /* 0x0000000000017941 */ /* 0x000fea0003800000 */
.L_x_6538:
        /* <DEDUP_REMOVED lines=24> */
.L_x_6543:
[----:B------:R-:W-:-:S07]  /*8000*/  MOV R60, R154 ;  /* 0x0000009a003c7202 */ /* 0x000fce0000000f00 */
.L_x_6544:
[----:B------:R-:W-:Y:S05]  /*8010*/  BSYNC B1 ;  /* 0x0000000000017941 */ /* 0x000fea0003800000 */
.L_x_6542:
        /* <DEDUP_REMOVED lines=16> */
.L_x_6548:
[----:B------:R-:W-:Y:S05]  /*8120*/  BSYNC B2 ;  /* 0x0000000000027941 */ /* 0x000fea0003800000 */
.L_x_6547:
        /* <DEDUP_REMOVED lines=42> */
[----:B------:R-:W-:Y:S02]  /*83d0*/  LOP3.LUT R160, R197, R158, R162, 0x96, !PT ;  /* 0x0000009ec5a07212 */ /* 0x000fe400078e96a2 */
[----:B------:R-:W-:-:S07]  /*83e0*/  MOV R156, R196 ;  /* 0x000000c4009c7202 */ /* 0x000fce0000000f00 */
.L_x_6546:
[----:B------:R-:W-:Y:S05]  /*83f0*/  BSYNC B1 ;  /* 0x0000000000017941 */ /* 0x000fea0003800000 */
.L_x_6545:
        /* <DEDUP_REMOVED lines=22> */
.L_x_6550:
[----:B------:R-:W-:-:S07]  /*8560*/  MOV R60, R154 ;  /* 0x0000009a003c7202 */ /* 0x000fce0000000f00 */
.L_x_6551:
[----:B------:R-:W-:Y:S05]  /*8570*/  BSYNC B1 ;  /* 0x0000000000017941 */ /* 0x000fea0003800000 */
.L_x_6549:
        /* <DEDUP_REMOVED lines=16> */
.L_x_6555:
[----:B------:R-:W-:Y:S05]  /*8680*/  BSYNC B2 ;  /* 0x0000000000027941 */ /* 0x000fea0003800000 */
.L_x_6554:
        /* <DEDUP_REMOVED lines=44> */
.L_x_6553:
[----:B------:R-:W-:Y:S05]  /*8950*/  BSYNC B1 ;  /* 0x0000000000017941 */ /* 0x000fea0003800000 */
.L_x_6552:
        /* <DEDUP_REMOVED lines=22> */
.L_x_6557:
[----:B------:R-:W-:-:S07]  /*8ac0*/  MOV R180, R154 ;  /* 0x0000009a00b47202 */ /* 0x000fce0000000f00 */
.L_x_6558:
[----:B------:R-:W-:Y:S05]  /*8ad0*/  BSYNC B1 ;  /* 0x0000000000017941 */ /* 0x000fea0003800000 */
.L_x_6556:
        /* <DEDUP_REMOVED lines=16> */
.L_x_6562:
[----:B------:R-:W-:Y:S05]  /*8be0*/  BSYNC B2 ;  /* 0x0000000000027941 */ /* 0x000fea0003800000 */
.L_x_6561:
        /* <DEDUP_REMOVED lines=44> */
.L_x_6560:
[----:B------:R-:W-:Y:S05]  /*8eb0*/  BSYNC B1 ;  /* 0x0000000000017941 */ /* 0x000fea0003800000 */
.L_x_6559:
        /* <DEDUP_REMOVED lines=22> */
.L_x_6564:
[----:B------:R-:W-:-:S07]  /*9020*/  MOV R180, R154 ;  /* 0x0000009a00b47202 */ /* 0x000fce0000000f00 */
.L_x_6565:
[----:B------:R-:W-:Y:S05]  /*9030*/  BSYNC B1 ;  /* 0x0000000000017941 */ /* 0x000fea0003800000 */
.L_x_6563:
        /* <DEDUP_REMOVED lines=16> */
.L_x_6569:
[----:B------:R-:W-:Y:S05]  /*9140*/  BSYNC B2 ;  /* 0x0000000000027941 */ /* 0x000fea0003800000 */
.L_x_6568:
        /* <DEDUP_REMOVED lines=44> */
.L_x_6567:
[----:B------:R-:W-:Y:S05]  /*9410*/  BSYNC B1 ;  /* 0x0000000000017941 */ /* 0x000fea0003800000 */
.L_x_6566:
        /* <DEDUP_REMOVED lines=22> */
.L_x_6571:
[----:B------:R-:W-:-:S07]  /*9580*/  MOV R62, R154 ;  /* 0x0000009a003e7202 */ /* 0x000fce0000000f00 */
.L_x_6572:
[----:B------:R-:W-:Y:S05]  /*9590*/  BSYNC B1 ;  /* 0x0000000000017941 */ /* 0x000fea0003800000 */
.L_x_6570:
        /* <DEDUP_REMOVED lines=16> */
.L_x_6576:
[----:B------:R-:W-:Y:S05]  /*96a0*/  BSYNC B2 ;  /* 0x0000000000027941 */ /* 0x000fea0003800000 */
.L_x_6575:
        /* <DEDUP_REMOVED lines=44> */
.L_x_6574:
[----:B------:R-:W-:Y:S05]  /*9970*/  BSYNC B1 ;  /* 0x0000000000017941 */ /* 0x000fea0003800000 */
.L_x_6573:
        /* <DEDUP_REMOVED lines=22> */
.L_x_6578:
[----:B------:R-:W-:-:S07]  /*9ae0*/  MOV R62, R154 ;  /* 0x0000009a003e7202 */ /* 0x000fce0000000f00 */
.L_x_6579:
[----:B------:R-:W-:Y:S05]  /*9af0*/  BSYNC B1 ;  /* 0x0000000000017941 */ /* 0x000fea0003800000 */
.L_x_6577:
        /* <DEDUP_REMOVED lines=18> */
.L_x_6583:
[----:B------:R-:W-:Y:S05]  /*9c20*/  BSYNC B2 ;  /* 0x0000000000027941 */ /* 0x000fea0003800000 */
.L_x_6582:
        /* <DEDUP_REMOVED lines=44> */
.L_x_6581:
[----:B------:R-:W-:Y:S05]  /*9ef0*/  BSYNC B1 ;  /* 0x0000000000017941 */ /* 0x000fea0003800000 */
.L_x_6580:
        /* <DEDUP_REMOVED lines=39> */
.L_x_6527:
[----:B------:R-:W-:Y:S05]  /*a170*/  BSYNC B0 ;  /* 0x0000000000007941 */ /* 0x000fea0003800000 */
.L_x_6526:
        /* <DEDUP_REMOVED lines=23> */
.L_x_6587:
[----:B------:R-:W-:-:S07]  /*a2f0*/  IMAD.MOV.U32 R165, RZ, RZ, R154 ;  /* 0x000000ffffa57224 */ /* 0x000fce00078e009a */
.L_x_6588:
[----:B------:R-:W-:Y:S05]  /*a300*/  BSYNC B1 ;  /* 0x0000000000017941 */ /* 0x000fea0003800000 */
.L_x_6586:
        /* <DEDUP_REMOVED lines=16> */
.L_x_6592:
[----:B------:R-:W-:Y:S05]  /*a410*/  BSYNC B2 ;  /* 0x0000000000027941 */ /* 0x000fea0003800000 */
.L_x_6591:
        /* <DEDUP_REMOVED lines=44> */
.L_x_6590:
[----:B------:R-:W-:Y:S05]  /*a6e0*/  BSYNC B1 ;  /* 0x0000000000017941 */ /* 0x000fea0003800000 */
.L_x_6589:
[----:B------:R-:W0:Y:S01]  /*a6f0*/  LDC R176, c[0x0][0x294] ;  /* 0x0000a500ffb07b82 */ /* 0x000e220000000800 */
[----:B------:R-:W-:Y:S01]  /*a700*/  I2FP.F32.U32 R165, R165 ;  /* 0x000000a500a57245 */ /* 0x000fe20000201000 */
[----:B-----5:R-:W-:Y:S01]  /*a710*/  HADD2.F32 R181, -RZ, R60.H0_H0 ;  /* 0x2000003cffb57230 */ /* 0x020fe20000004100 */
[----:B------:R-:W-:Y:S01]  /*a720*/  MOV R178, 0x2f800000 ;  /* 0x2f80000000b27802 */ /* 0x000fe20000000f00 */
[----:B------:R-:W-:Y:S01]  /*a730*/  @P0 HADD2.F32 R158, -RZ, R56.H0_H0 ;  /* 0x20000038ff9e0230 */ /* 0x000fe20000004100 */
[----:B------:R-:W-:Y:S01]  /*a740*/  LOP3.LUT R48, R48, 0xfffffffb, RZ, 0xc0, !PT ;  /* 0xfffffffb30307812 */ /* 0x000fe200078ec0ff */
[----:B------:R-:W-:Y:S01]  /*a750*/  BSSY B1, `(.L_x_6593) ;  /* 0x0000016000017945 */ /* 0x000fe20003800000 */
[----:B------:R-:W-:Y:S01]  /*a760*/  FMUL.FTZ R181, R181, R170 ;  /* 0x000000aab5b57220 */ /* 0x000fe20000410000 */
[----:B------:R-:W1:Y:S01]  /*a770*/  LDC R174, c[0x0][0x298] ;  /* 0x0000a600ffae7b82 */ /* 0x000e620000000800 */
[----:B------:R-:W-:Y:S01]  /*a780*/  FFMA.FTZ R165, R165, R178, 1.1641532182693481445e-10 ;  /* 0x2f000000a5a57423 */ /* 0x000fe200000100b2 */
[----:B------:R-:W-:-:S04]  /*a790*/  VIADD R180, R182, 0x1 ;  /* 0x00000001b6b47836 */ /* 0x000fc80000000000 */
        /* <DEDUP_REMOVED lines=16> */
.L_x_6594:
[----:B------:R-:W-:-:S07]  /*a8a0*/  MOV R184, R154 ;  /* 0x0000009a00b87202 */ /* 0x000fce0000000f00 */
.L_x_6595:
[----:B------:R-:W-:Y:S05]  /*a8b0*/  BSYNC B1 ;  /* 0x0000000000017941 */ /* 0x000fea0003800000 */
.L_x_6593:
        /* <DEDUP_REMOVED lines=16> */
.L_x_6599:
[----:B------:R-:W-:Y:S05]  /*a9c0*/  BSYNC B2 ;  /* 0x0000000000027941 */ /* 0x000fea0003800000 */
.L_x_6598:
        /* <DEDUP_REMOVED lines=42> */
[----:B------:R-:W-:Y:S01]  /*ac70*/  HFMA2.MMA R180, -RZ, RZ, 0, 0 ;  /* 0x00000000ffb47435 */ /* 0x000fe200000001ff */
[----:B------:R-:W-:-:S10]  /*ac80*/  LOP3.LUT R160, R181, R158, R162, 0x96, !PT ;  /* 0x0000009eb5a07212 */ /* 0x000fd400078e96a2 */
.L_x_6597:
[----:B------:R-:W-:Y:S05]  /*ac90*/  BSYNC B1 ;  /* 0x0000000000017941 */ /* 0x000fea0003800000 */
.L_x_6596:
        /* <DEDUP_REMOVED lines=24> */
.L_x_6601:
[----:B------:R-:W-:-:S07]  /*ae20*/  MOV R60, R154 ;  /* 0x0000009a003c7202 */ /* 0x000fce0000000f00 */
.L_x_6602:
[----:B------:R-:W-:Y:S05]  /*ae30*/  BSYNC B1 ;  /* 0x0000000000017941 */ /* 0x000fea0003800000 */
.L_x_6600:
        /* <DEDUP_REMOVED lines=16> */
.L_x_6606:
[----:B------:R-:W-:Y:S05]  /*af40*/  BSYNC B2 ;  /* 0x0000000000027941 */ /* 0x000fea0003800000 */
.L_x_6605:
        /* <DEDUP_REMOVED lines=44> */
.L_x_6604:
[----:B------:R-:W-:Y:S05]  /*b210*/  BSYNC B1 ;  /* 0x0000000000017941 */ /* 0x000fea0003800000 */
.L_x_6603:
        /* <DEDUP_REMOVED lines=22> */
.L_x_6608:
[----:B------:R-:W-:-:S07]  /*b380*/  MOV R60, R154 ;  /* 0x0000009a003c7202 */ /* 0x000fce0000000f00 */
.L_x_6609:
[----:B------:R-:W-:Y:S05]  /*b390*/  BSYNC B1 ;  /* 0x0000000000017941 */ /* 0x000fea0003800000 */
.L_x_6607:
        /* <DEDUP_REMOVED lines=16> */
.L_x_6613:
[----:B------:R-:W-:Y:S05]  /*b4a0*/  BSYNC B2 ;  /* 0x0000000000027941 */ /* 0x000fea0003800000 */
.L_x_6612:
        /* <DEDUP_REMOVED lines=44> */
.L_x_6611:
[----:B------:R-:W-:Y:S05]  /*b770*/  BSYNC B1 ;  /* 0x0000000000017941 */ /* 0x000fea0003800000 */
.L_x_6610:
        /* <DEDUP_REMOVED lines=22> */
.L_x_6615:
[----:B------:R-:W-:-:S07]  /*b8e0*/  MOV R180, R154 ;  /* 0x0000009a00b47202 */ /* 0x000fce0000000f00 */
.L_x_6616:
[----:B------:R-:W-:Y:S05]  /*b8f0*/  BSYNC B1 ;  /* 0x0000000000017941 */ /* 0x000fea0003800000 */
.L_x_6614:
        /* <DEDUP_REMOVED lines=16> */
.L_x_6620:
[----:B------:R-:W-:Y:S05]  /*ba00*/  BSYNC B2 ;  /* 0x0000000000027941 */ /* 0x000fea0003800000 */
.L_x_6619:
        /* <DEDUP_REMOVED lines=44> */
.L_x_6618:
[----:B------:R-:W-:Y:S05]  /*bcd0*/  BSYNC B1 ;  /* 0x0000000000017941 */ /* 0x000fea0003800000 */
.L_x_6617:
        /* <DEDUP_REMOVED lines=22> */
.L_x_6622:
[----:B------:R-:W-:-:S07]  /*be40*/  MOV R180, R154 ;  /* 0x0000009a00b47202 */ /* 0x000fce0000000f00 */
.L_x_6623:
[----:B------:R-:W-:Y:S05]  /*be50*/  BSYNC B1 ;  /* 0x0000000000017941 */ /* 0x000fea0003800000 */
.L_x_6621:
        /* <DEDUP_REMOVED lines=16> */
.L_x_6627:
[----:B------:R-:W-:Y:S05]  /*bf60*/  BSYNC B2 ;  /* 0x0000000000027941 */ /* 0x000fea0003800000 */
.L_x_6626:
        /* <DEDUP_REMOVED lines=44> */
.L_x_6625:
[----:B------:R-:W-:Y:S05]  /*c230*/  BSYNC B1 ;  /* 0x0000000000017941 */ /* 0x000fea0003800000 */
.L_x_6624:
        /* <DEDUP_REMOVED lines=22> */
.L_x_6629:
[----:B------:R-:W-:-:S07]  /*c3a0*/  MOV R62, R154 ;  /* 0x0000009a003e7202 */ /* 0x000fce0000000f00 */
.L_x_6630:
[----:B------:R-:W-:Y:S05]  /*c3b0*/  BSYNC B1 ;  /* 0x0000000000017941 */ /* 0x000fea0003800000 */
.L_x_6628:
        /* <DEDUP_REMOVED lines=16> */
.L_x_6634:
[----:B------:R-:W-:Y:S05]  /*c4c0*/  BSYNC B2 ;  /* 0x0000000000027941 */ /* 0x000fea0003800000 */
.L_x_6633:
        /* <DEDUP_REMOVED lines=44> */
.L_x_6632:
[----:B------:R-:W-:Y:S05]  /*c790*/  BSYNC B1 ;  /* 0x0000000000017941 */ /* 0x000fea0003800000 */
.L_x_6631:
        /* <DEDUP_REMOVED lines=22> */
.L_x_6636:
[----:B------:R-:W-:-:S07]  /*c900*/  MOV R62, R154 ;  /* 0x0000009a003e7202 */ /* 0x000fce0000000f00 */
.L_x_6637:
[----:B------:R-:W-:Y:S05]  /*c910*/  BSYNC B1 ;  /* 0x0000000000017941 */ /* 0x000fea0003800000 */
.L_x_6635:
        /* <DEDUP_REMOVED lines=18> */
.L_x_6641:
[----:B------:R-:W-:Y:S05]  /*ca40*/  BSYNC B2 ;  /* 0x0000000000027941 */ /* 0x000fea0003800000 */
.L_x_6640:
        /* <DEDUP_REMOVED lines=43> */
[----:B------:R-:W-:-:S10]  /*cd00*/  MOV R156, R60 ;  /* 0x0000003c009c7202 */ /* 0x000fd40000000f00 */
.L_x_6639:
[----:B------:R-:W-:Y:S05]  /*cd10*/  BSYNC B1 ;  /* 0x0000000000017941 */ /* 0x000fea0003800000 */
.L_x_6638:
        /* <DEDUP_REMOVED lines=33> */
[C---:B------:R-:W-:Y:S01]  /*cf30*/  LEA.HI.X R241, R172.reuse, UR11, RZ, 0x3, P0 ;  /* 0x0000000bacf17c11 */ /* 0x040fe200080f1cff */
[----:B------:R-:W-:Y:S01]  /*cf40*/  VIADD R172, R172, 0x80 ;  /* 0x00000080acac7836 */ /* 0x000fe20000000000 */
[----:B------:R-:W-:Y:S01]  /*cf50*/  LOP3.LUT R244, R244, R249, RZ, 0xfc, !PT ;  /* 0x000000f9f4f47212 */ /* 0x000fe200078efcff */
[----:B------:R3:W-:Y:S01]  /*cf60*/  STG.E.128 desc[UR4][R242.64], R60 ;  /* 0x0000003cf2007986 */ /* 0x0007e2000c101d04 */
[----:B------:R-:W-:-:S05]  /*cf70*/  LOP3.LUT R245, R245, R251, R247, 0xfe, !PT ;  /* 0x000000fbf5f57212 */ /* 0x000fca00078efef7 */
[----:B------:R3:W-:Y:S02]  /*cf80*/  STG.E.64 desc[UR4][R240.64], R244 ;  /* 0x000000f4f0007986 */ /* 0x0007e4000c101b04 */
.L_x_6585:
[----:B------:R-:W-:Y:S05]  /*cf90*/  BSYNC B0 ;  /* 0x0000000000007941 */ /* 0x000fea0003800000 */
.L_x_6584:
        /* <DEDUP_REMOVED lines=23> */
.L_x_6645:
[----:B------:R-:W-:-:S07]  /*d110*/  MOV R167, R154 ;  /* 0x0000009a00a77202 */ /* 0x000fce0000000f00 */
.L_x_6646:
[----:B------:R-:W-:Y:S05]  /*d120*/  BSYNC B1 ;  /* 0x0000000000017941 */ /* 0x000fea0003800000 */
.L_x_6644:
        /* <DEDUP_REMOVED lines=16> */
.L_x_6650:
[----:B------:R-:W-:Y:S05]  /*d230*/  BSYNC B2 ;  /* 0x0000000000027941 */ /* 0x000fea0003800000 */
.L_x_6649:
        /* <DEDUP_REMOVED lines=44> */
.L_x_6648:
[----:B------:R-:W-:Y:S05]  /*d500*/  BSYNC B1 ;  /* 0x0000000000017941 */ /* 0x000fea0003800000 */
.L_x_6647:
[----:B------:R-:W0:Y:S01]  /*d510*/  LDC R176, c[0x0][0x294] ;  /* 0x0000a500ffb07b82 */ /* 0x000e220000000800 */
[----:B------:R-:W-:Y:S01]  /*d520*/  HFMA2.MMA R178, -RZ, RZ, 0.1171875, 0 ;  /* 0x2f800000ffb27435 */ /* 0x000fe200000001ff */
[----:B------:R-:W-:Y:S01]  /*d530*/  I2FP.F32.U32 R167, R167 ;  /* 0x000000a700a77245 */ /* 0x000fe20000201000 */
[----:B-----5:R-:W-:Y:S01]  /*d540*/  HADD2.F32 R185, -RZ, R60.H0_H0 ;  /* 0x2000003cffb97230 */ /* 0x020fe20000004100 */
[----:B------:R-:W-:Y:S01]  /*d550*/  LOP3.LUT R48, R48, 0xfffffffb, RZ, 0xc0, !PT ;  /* 0xfffffffb30307812 */ /* 0x000fe200078ec0ff */
[----:B------:R-:W-:Y:S01]  /*d560*/  @P0 HADD2.F32 R180, -RZ, R56.H0_H0 ;  /* 0x20000038ffb40230 */ /* 0x000fe20000004100 */
[----:B------:R-:W-:Y:S01]  /*d570*/  BSSY B1, `(.L_x_6651) ;  /* 0x0000016000017945 */ /* 0x000fe20003800000 */
[----:B------:R-:W-:Y:S01]  /*d580*/  IADD3 R184, R182, 0x1, RZ ;  /* 0x00000001b6b87810 */ /* 0x000fe20007ffe0ff */
        /* <DEDUP_REMOVED lines=19> */
.L_x_6652:
[----:B------:R-:W-:-:S07]  /*d6c0*/  IMAD.MOV.U32 R180, RZ, RZ, R154 ;  /* 0x000000ffffb47224 */ /* 0x000fce00078e009a */
.L_x_6653:
[----:B------:R-:W-:Y:S05]  /*d6d0*/  BSYNC B1 ;  /* 0x0000000000017941 */ /* 0x000fea0003800000 */
.L_x_6651:
        /* <DEDUP_REMOVED lines=16> */
.L_x_6657:
[----:B------:R-:W-:Y:S05]  /*d7e0*/  BSYNC B2 ;  /* 0x0000000000027941 */ /* 0x000fea0003800000 */
.L_x_6656:
        /* <DEDUP_REMOVED lines=44> */
.L_x_6655:
[----:B------:R-:W-:Y:S05]  /*dab0*/  BSYNC B1 ;  /* 0x0000000000017941 */ /* 0x000fea0003800000 */
.L_x_6654:
        /* <DEDUP_REMOVED lines=24> */
.L_x_6659:
[----:B------:R-:W-:-:S07]  /*dc40*/  IMAD.MOV.U32 R60, RZ, RZ, R154 ;  /* 0x000000ffff3c7224 */ /* 0x000fce00078e009a */
.L_x_6660:
[----:B------:R-:W-:Y:S05]  /*dc50*/  BSYNC B1 ;  /* 0x0000000000017941 */ /* 0x000fea0003800000 */
.L_x_6658:
        /* <DEDUP_REMOVED lines=16> */
.L_x_6664:
[----:B------:R-:W-:Y:S05]  /*dd60*/  BSYNC B2 ;  /* 0x0000000000027941 */ /* 0x000fea0003800000 */
.L_x_6663:
        /* <DEDUP_REMOVED lines=44> */
.L_x_6662:
[----:B------:R-:W-:Y:S05]  /*e030*/  BSYNC B1 ;  /* 0x0000000000017941 */ /* 0x000fea0003800000 */
.L_x_6661:
        /* <DEDUP_REMOVED lines=22> */
.L_x_6666:
[----:B------:R-:W-:-:S07]  /*e1a0*/  IMAD.MOV.U32 R60, RZ, RZ, R154 ;  /* 0x000000ffff3c7224 */ /* 0x000fce00078e009a */
.L_x_6667:
[----:B------:R-:W-:Y:S05]  /*e1b0*/  BSYNC B1 ;  /* 0x0000000000017941 */ /* 0x000fea0003800000 */
.L_x_6665:
        /* <DEDUP_REMOVED lines=16> */
.L_x_6671:
[----:B------:R-:W-:Y:S05]  /*e2c0*/  BSYNC B2 ;  /* 0x0000000000027941 */ /* 0x000fea0003800000 */
.L_x_6670:
        /* <DEDUP_REMOVED lines=44> */
.L_x_6669:
[----:B------:R-:W-:Y:S05]  /*e590*/  BSYNC B1 ;  /* 0x0000000000017941 */ /* 0x000fea0003800000 */
.L_x_6668:
        /* <DEDUP_REMOVED lines=22> */
.L_x_6673:
[----:B------:R-:W-:-:S07]  /*e700*/  IMAD.MOV.U32 R180, RZ, RZ, R154 ;  /* 0x000000ffffb47224 */ /* 0x000fce00078e009a */
.L_x_6674:
[----:B------:R-:W-:Y:S05]  /*e710*/  BSYNC B1 ;  /* 0x0000000000017941 */ /* 0x000fea0003800000 */
.L_x_6672:
        /* <DEDUP_REMOVED lines=16> */
.L_x_6678:
[----:B------:R-:W-:Y:S05]  /*e820*/  BSYNC B2 ;  /* 0x0000000000027941 */ /* 0x000fea0003800000 */
.L_x_6677:
        /* <DEDUP_REMOVED lines=44> */
.L_x_6676:
[----:B------:R-:W-:Y:S05]  /*eaf0*/  BSYNC B1 ;  /* 0x0000000000017941 */ /* 0x000fea0003800000 */
.L_x_6675:
        /* <DEDUP_REMOVED lines=22> */
.L_x_6680:
[----:B------:R-:W-:-:S07]  /*ec60*/  IMAD.MOV.U32 R180, RZ, RZ, R154 ;  /* 0x000000ffffb47224 */ /* 0x000fce00078e009a */
.L_x_6681:
[----:B------:R-:W-:Y:S05]  /*ec70*/  BSYNC B1 ;  /* 0x0000000000017941 */ /* 0x000fea0003800000 */
.L_x_6679:
        /* <DEDUP_REMOVED lines=16> */
.L_x_6685:
[----:B------:R-:W-:Y:S05]  /*ed80*/  BSYNC B2 ;  /* 0x0000000000027941 */ /* 0x000fea0003800000 */
.L_x_6684:
        /* <DEDUP_REMOVED lines=44> */
.L_x_6683:
[----:B------:R-:W-:Y:S05]  /*f050*/  BSYNC B1 ;  /* 0x0000000000017941 */ /* 0x000fea0003800000 */
.L_x_6682:
        /* <DEDUP_REMOVED lines=22> */
.L_x_6687:
[----:B------:R-:W-:-:S07]  /*f1c0*/  IMAD.MOV.U32 R62, RZ, RZ, R154 ;  /* 0x000000ffff3e7224 */ /* 0x000fce00078e009a */
.L_x_6688:
[----:B------:R-:W-:Y:S05]  /*f1d0*/  BSYNC B1 ;  /* 0x0000000000017941 */ /* 0x000fea0003800000 */
.L_x_6686:
        /* <DEDUP_REMOVED lines=16> */
.L_x_6692:
[----:B------:R-:W-:Y:S05]  /*f2e0*/  BSYNC B2 ;  /* 0x0000000000027941 */ /* 0x000fea0003800000 */
.L_x_6691:
        /* <DEDUP_REMOVED lines=44> */
.L_x_6690:
[----:B------:R-:W-:Y:S05]  /*f5b0*/  BSYNC B1 ;  /* 0x0000000000017941 */ /* 0x000fea0003800000 */
.L_x_6689:
        /* <DEDUP_REMOVED lines=22> */
.L_x_6694:
[----:B------:R-:W-:-:S07]  /*f720*/  IMAD.MOV.U32 R62, RZ, RZ, R154 ;  /* 0x000000ffff3e7224 */ /* 0x000fce00078e009a */
.L_x_6695:
[----:B------:R-:W-:Y:S05]  /*f730*/  BSYNC B1 ;  /* 0x0000000000017941 */ /* 0x000fea0003800000 */
.L_x_6693:
        /* <DEDUP_REMOVED lines=18> */
.L_x_6699:
[----:B------:R-:W-:Y:S05]  /*f860*/  BSYNC B2 ;  /* 0x0000000000027941 */ /* 0x000fea0003800000 */
.L_x_6698:
        /* <DEDUP_REMOVED lines=44> */
.L_x_6697:
[----:B------:R-:W-:Y:S05]  /*fb30*/  BSYNC B1 ;  /* 0x0000000000017941 */ /* 0x000fea0003800000 */
.L_x_6696:
        /* <DEDUP_REMOVED lines=36> */
[----:B------:R-:W-:-:S05]  /*fd80*/  LOP3.LUT R245, R245, R251, R247, 0xfe, !PT ;  /* 0x000000fbf5f57212 */ /* 0x000fca00078efef7 */
[----:B------:R4:W-:Y:S02]  /*fd90*/  STG.E.64 desc[UR4][R240.64], R244 ;  /* 0x000000f4f0007986 */ /* 0x0009e4000c101b04 */
.L_x_6643:
[----:B------:R-:W-:Y:S05]  /*fda0*/  BSYNC B0 ;  /* 0x0000000000007941 */ /* 0x000fea0003800000 */
.L_x_6642:
        /* <DEDUP_REMOVED lines=15> */
[----:B------:R-:W-:-:S03]  /*fea0*/  @!P3 IADD3 R62, R62, 0x4, RZ ;  /* 0x000000043e3eb810 */ /* 0x000fc60007ffe0ff */
        /* <DEDUP_REMOVED lines=139> */
.L_x_6722:
[----:B------:R-:W2:Y:S01]  /*10760*/  @!P5 S2R R168, SR_CgaCtaId ;  /* 0x0000000000a8d919 */ /* 0x000ea20000008800 */
[----:B------:R-:W-:Y:S01]  /*10770*/  @!P5 MOV R61, 0x400 ;  /* 0x00000400003dd802 */ /* 0x000fe20000000f00 */
[----:B------:R-:W-:Y:S05]  /*10780*/  WARPSYNC.ALL ;  /* 0x0000000000007948 */ /* 0x000fea0003800000 */
[----:B------:R-:W-:Y:S02]  /*10790*/  LOP3.LUT R63, R63, 0x3, RZ, 0xc0, !PT ;  /* 0x000000033f3f7812 */ /* 0x000fe400078ec0ff */
[----:B--2---:R-:W-:-:S03]  /*107a0*/  @!P5 LEA R241, R168, R61, 0x18 ;  /* 0x0000003da8f1d211 */ /* 0x004fc600078ec0ff */
[----:B------:R-:W-:Y:S02]  /*107b0*/  @!P5 IMAD.IADD R168, R62, 0x1, R63 ;  /* 0x000000013ea8d824 */ /* 0x000fe400078e023f */
[----:B-1----:R-:W-:-:S03]  /*107c0*/  FADD.FTZ R61, R243, R172 ;  /* 0x000000acf33d7221 */ /* 0x002fc60000010000 */
[----:B------:R-:W-:Y:S02]  /*107d0*/  @!P5 LEA R168, R168, R241, 0x3 ;  /* 0x000000f1a8a8d211 */ /* 0x000fe400078e18ff */
[----:B------:R-:W-:-:S03]  /*107e0*/  LOP3.LUT R241, R47, 0x1f, RZ, 0xc0, !PT ;  /* 0x0000001f2ff17812 */ /* 0x000fc600078ec0ff */
        /* <DEDUP_REMOVED lines=14> */
[----:B------:R-:W-:Y:S02]  /*108d0*/  @!P0 MOV R62, R152 ;  /* 0x00000098003e8202 */ /* 0x000fe40000000f00 */
[----:B------:R-:W-:-:S03]  /*108e0*/  LOP3.LUT P0, RZ, R63, 0x1f, R47, 0xf8, !PT ;  /* 0x0000001f3fff7812 */ /* 0x000fc6000780f82f */
[----:B------:R-:W1:Y:S02]  /*108f0*/  SHFL.DOWN PT, R241, R62, 0x2, 0x1f ;  /* 0x08401f003ef17f89 */ /* 0x000e6400000e0000 */
[----:B-1----:R-:W-:Y:S01]  /*10900*/  IMAD.IADD R170, R241, 0x1, R62 ;  /* 0x00000001f1aa7824 */ /* 0x002fe200078e023e */
[----:B------:R-:W-:Y:S02]  /*10910*/  I2FP.F32.S32 R176, R241 ;  /* 0x000000f100b07245 */ /* 0x000fe40000201400 */
[----:B------:R-:W-:Y:S02]  /*10920*/  I2FP.F32.S32 R241, R62 ;  /* 0x0000003e00f17245 */ /* 0x000fe40000201400 */
[----:B------:R-:W-:Y:S01]  /*10930*/  I2FP.F32.S32 R172, R170 ;  /* 0x000000aa00ac7245 */ /* 0x000fe20000201400 */
[----:B------:R-:W-:Y:S03]  /*10940*/  SHFL.DOWN PT, R247, R170, 0x1, 0x1f ;  /* 0x08201f00aaf77f89 */ /* 0x000fe600000e0000 */
[----:B------:R-:W1:Y:S01]  /*10950*/  MUFU.RCP R174, R172 ;  /* 0x000000ac00ae7308 */ /* 0x000e620000001000 */
[----:B0-----:R-:W0:Y:S04]  /*10960*/  SHFL.DOWN PT, R243, R60, 0x2, 0x1f ;  /* 0x08401f003cf37f89 */ /* 0x001e2800000e0000 */
[----:B------:R-:W2:Y:S01]  /*10970*/  SHFL.DOWN PT, R168, R61, 0x2, 0x1f ;  /* 0x08401f003da87f89 */ /* 0x000ea200000e0000 */
[----:B0-----:R-:W-:-:S04]  /*10980*/  FMUL.FTZ R178, R243, R176 ;  /* 0x000000b0f3b27220 */ /* 0x001fc80000410000 */
[----:B------:R-:W-:Y:S01]  /*10990*/  FFMA.FTZ R245, R241, R60, R178 ;  /* 0x0000003cf1f57223 */ /* 0x000fe200000100b2 */
[----:B------:R-:W-:Y:S01]  /*109a0*/  FADD.FTZ R60, -R243, R60 ;  /* 0x0000003cf33c7221 */ /* 0x000fe20000010100 */
[----:B------:R-:W-:Y:S02]  /*109b0*/  IADD3 R178, R170, R247, RZ ;  /* 0x000000f7aab27210 */ /* 0x000fe40007ffe0ff */
[----:B-1----:R-:W-:Y:S01]  /*109c0*/  FMUL.FTZ R245, R174, R245 ;  /* 0x000000f5aef57220 */ /* 0x002fe20000410000 */
[----:B------:R-:W-:Y:S01]  /*109d0*/  FMUL.FTZ R60, R60, R60 ;  /* 0x0000003c3c3c7220 */ /* 0x000fe20000410000 */
[----:B------:R-:W-:Y:S02]  /*109e0*/  I2FP.F32.S32 R178, R178 ;  /* 0x000000b200b27245 */ /* 0x000fe40000201400 */
[----:B------:R-:W-:Y:S01]  /*109f0*/  I2FP.F32.S32 R247, R247 ;  /* 0x000000f700f77245 */ /* 0x000fe20000201400 */
[----:B------:R-:W0:Y:S01]  /*10a00*/  SHFL.DOWN PT, R62, R245, 0x1, 0x1f ;  /* 0x08201f00f53e7f89 */ /* 0x000e2200000e0000 */
[----:B------:R-:W-:Y:S01]  /*10a10*/  FMUL.FTZ R60, R60, R241 ;  /* 0x000000f13c3c7220 */ /* 0x000fe20000410000 */
[----:B--2---:R-:W-:Y:S01]  /*10a20*/  FADD.FTZ R241, R168, R61 ;  /* 0x0000003da8f17221 */ /* 0x004fe20000010000 */
[----:B------:R-:W1:Y:S02]  /*10a30*/  MUFU.RCP R178, R178 ;  /* 0x000000b200b27308 */ /* 0x000e640000001000 */
        /* <DEDUP_REMOVED lines=60> */
.L_x_6702:
[----:B------:R-:W-:Y:S05]  /*10e00*/  BSYNC B0 ;  /* 0x0000000000007941 */ /* 0x000fea0003800000 */
.L_x_6701:
        /* <DEDUP_REMOVED lines=31> */
[----:B------:R-:W-:Y:S01]  /*11000*/  F2FP.F16.F32.PACK_AB R62, R245, R62 ;  /* 0x0000003ef53e723e */ /* 0x000fe200000000ff */
[----:B------:R-:W-:Y:S01]  /*11010*/  VIADD R166, R166, 0x80 ;  /* 0x00000080a6a67836 */ /* 0x000fe20000000000 */
[----:B------:R-:W-:-:S05]  /*11020*/  F2FP.F16.F32.PACK_AB R63, R247, R178 ;  /* 0x000000b2f73f723e */ /* 0x000fca00000000ff */
[----:B------:R2:W-:Y:S02]  /*11030*/  STG.E.128 desc[UR4][R240.64], R60 ;  /* 0x0000003cf0007986 */ /* 0x0005e4000c101d04 */
.L_x_6704:
[----:B------:R-:W-:Y:S05]  /*11040*/  BSYNC B0 ;  /* 0x0000000000007941 */ /* 0x000fea0003800000 */
.L_x_6703:
        /* <DEDUP_REMOVED lines=35> */
.L_x_6706:
[----:B------:R-:W-:Y:S05]  /*11280*/  BSYNC B0 ;  /* 0x0000000000007941 */ /* 0x000fea0003800000 */
.L_x_6705:
        /* <DEDUP_REMOVED lines=35> */
.L_x_6708:
[----:B------:R-:W-:Y:S05]  /*114c0*/  BSYNC B0 ;  /* 0x0000000000007941 */ /* 0x000fea0003800000 */
.L_x_6707:
        /* <DEDUP_REMOVED lines=34> */
.L_x_6710:
[----:B------:R-:W-:Y:S05]  /*116f0*/  BSYNC B0 ;  /* 0x0000000000007941 */ /* 0x000fea0003800000 */
.L_x_6709:
[----:B------:R-:W-:Y:S01]  /*11700*/  VIADD R29, R29, UR14 ;  /* 0x0000000e1d1d7c36 */ /* 0x000fe20008000000 */
[----:B------:R-:W-:-:S04]  /*11710*/  SEL R168, RZ, 0x1, P3 ;  /* 0x00000001ffa87807 */ /* 0x000fc80001800000 */
[----:B------:R-:W-:-:S13]  /*11720*/  ISETP.GE.AND P0, PT, R29, UR15, PT ;  /* 0x0000000f1d007c0c */ /* 0x000fda000bf06270 */
[----:B------:R-:W-:Y:S05]  /*11730*/  @!P0 BRA `(.L_x_6711) ;  /* 0xfffffefc00c88947 */ /* 0x000fea000383ffff */
[----:B------:R-:W-:Y:S05]  /*11740*/  EXIT ;  /* 0x000000000000794d */ /* 0x000fea0003800000 */
.L_x_6700:
[----:B------:R-:W-:Y:S01]  /*11750*/  HFMA2.MMA R182, -RZ, RZ, 0, 5.9604644775390625e-08 ;  /* 0x00000001ffb67435 */ /* 0x000fe200000001ff */
[----:B------:R-:W-:Y:S01]  /*11760*/  MOV R245, R170 ;  /* 0x000000aa00f57202 */ /* 0x000fe20000000f00 */
[----:B------:R-:W-:Y:S01]  /*11770*/  IMAD.MOV.U32 R247, RZ, RZ, 0x1f ;  /* 0x0000001ffff77424 */ /* 0x000fe200078e00ff */
[----:B------:R-:W-:-:S08]  /*11780*/  MOV R178, 0xffffffff ;  /* 0xffffffff00b27802 */ /* 0x000fd00000000f00 */
[----:B------:R-:W-:Y:S05]  /*11790*/  WARPSYNC.COLLECTIVE R178, `(.L_x_6712) ;  /* 0x00000000b2087348 */ /* 0x000fea0003c00000 */
[----:B------:R0:W1:Y:S02]  /*117a0*/  SHFL.BFLY P6, R180, R245, R182, R247 ;  /* 0x0c0000b6f5b47389 */ /* 0x00006400000c00f7 */
[----:B01----:R-:W-:Y:S01]  /*117b0*/  ENDCOLLECTIVE ;  /* 0x000000000000791b */ /* 0x003fe20003800000 */
.L_x_6712:
[----:B------:R-:W-:Y:S01]  /*117c0*/  HFMA2.MMA R182, -RZ, RZ, 0, 1.1920928955078125e-07 ;  /* 0x00000002ffb67435 */ /* 0x000fe200000001ff */
[----:B------:R-:W-:-:S05]  /*117d0*/  MOV R61, R180 ;  /* 0x000000b4003d7202 */ /* 0x000fca0000000f00 */
[----:B------:R-:W-:-:S04]  /*117e0*/  FADD.FTZ R168, R170, R61 ;  /* 0x0000003daaa87221 */ /* 0x000fc80000010000 */
[----:B------:R-:W-:-:S07]  /*117f0*/  IMAD.MOV.U32 R245, RZ, RZ, R168 ;  /* 0x000000fffff57224 */ /* 0x000fce00078e00a8 */
[----:B------:R-:W-:Y:S05]  /*11800*/  WARPSYNC.COLLECTIVE R178, `(.L_x_6713) ;  /* 0x00000000b2087348 */ /* 0x000fea0003c00000 */
[----:B------:R0:W1:Y:S02]  /*11810*/  SHFL.BFLY P6, R180, R245, R182, R247 ;  /* 0x0c0000b6f5b47389 */ /* 0x00006400000c00f7 */
[----:B01----:R-:W-:Y:S01]  /*11820*/  ENDCOLLECTIVE ;  /* 0x000000000000791b */ /* 0x003fe20003800000 */
.L_x_6713:
[----:B------:R-:W-:Y:S01]  /*11830*/  HFMA2.MMA R182, -RZ, RZ, 0, 2.384185791015625e-07 ;  /* 0x00000004ffb67435 */ /* 0x000fe200000001ff */
[----:B------:R-:W-:-:S05]  /*11840*/  MOV R61, R180 ;  /* 0x000000b4003d7202 */ /* 0x000fca0000000f00 */
[----:B------:R-:W-:-:S04]  /*11850*/  FADD.FTZ R172, R168, R61 ;  /* 0x0000003da8ac7221 */ /* 0x000fc80000010000 */
[----:B------:R-:W-:-:S07]  /*11860*/  IMAD.MOV.U32 R245, RZ, RZ, R172 ;  /* 0x000000fffff57224 */ /* 0x000fce00078e00ac */
[----:B------:R-:W-:Y:S05]  /*11870*/  WARPSYNC.COLLECTIVE R178, `(.L_x_6714) ;  /* 0x00000000b2087348 */ /* 0x000fea0003c00000 */
[----:B------:R0:W1:Y:S02]  /*11880*/  SHFL.BFLY P6, R180, R245, R182, R247 ;  /* 0x0c0000b6f5b47389 */ /* 0x00006400000c00f7 */
[----:B01----:R-:W-:Y:S01]  /*11890*/  ENDCOLLECTIVE ;  /* 0x000000000000791b */ /* 0x003fe20003800000 */
.L_x_6714:
[----:B------:R-:W-:Y:S01]  /*118a0*/  HFMA2.MMA R182, -RZ, RZ, 0, 4.76837158203125e-07 ;  /* 0x00000008ffb67435 */ /* 0x000fe200000001ff */
[----:B------:R-:W-:-:S05]  /*118b0*/  MOV R61, R180 ;  /* 0x000000b4003d7202 */ /* 0x000fca0000000f00 */
[----:B------:R-:W-:-:S04]  /*118c0*/  FADD.FTZ R174, R172, R61 ;  /* 0x0000003dacae7221 */ /* 0x000fc80000010000 */
[----:B------:R-:W-:-:S07]  /*118d0*/  IMAD.MOV.U32 R245, RZ, RZ, R174 ;  /* 0x000000fffff57224 */ /* 0x000fce00078e00ae */
[----:B------:R-:W-:Y:S05]  /*118e0*/  WARPSYNC.COLLECTIVE R178, `(.L_x_6715) ;  /* 0x00000000b2087348 */ /* 0x000fea0003c00000 */
[----:B------:R0:W1:Y:S02]  /*118f0*/  SHFL.BFLY P6, R180, R245, R182, R247 ;  /* 0x0c0000b6f5b47389 */ /* 0x00006400000c00f7 */
[----:B01----:R-:W-:Y:S01]  /*11900*/  ENDCOLLECTIVE ;  /* 0x000000000000791b */ /* 0x003fe20003800000 */
.L_x_6715:
[----:B------:R-:W-:Y:S01]  /*11910*/  HFMA2.MMA R182, -RZ, RZ, 0, 9.5367431640625e-07 ;  /* 0x00000010ffb67435 */ /* 0x000fe200000001ff */
[----:B------:R-:W-:-:S05]  /*11920*/  MOV R61, R180 ;  /* 0x000000b4003d7202 */ /* 0x000fca0000000f00 */
[----:B------:R-:W-:-:S04]  /*11930*/  FADD.FTZ R176, R174, R61 ;  /* 0x0000003daeb07221 */ /* 0x000fc80000010000 */
[----:B------:R-:W-:-:S07]  /*11940*/  IMAD.MOV.U32 R245, RZ, RZ, R176 ;  /* 0x000000fffff57224 */ /* 0x000fce00078e00b0 */
[----:B------:R-:W-:Y:S05]  /*11950*/  WARPSYNC.COLLECTIVE R178, `(.L_x_6716) ;  /* 0x00000000b2087348 */ /* 0x000fea0003c00000 */
[----:B------:R0:W1:Y:S02]  /*11960*/  SHFL.BFLY P6, R180, R245, R182, R247 ;  /* 0x0c0000b6f5b47389 */ /* 0x00006400000c00f7 */
[----:B01----:R-:W-:Y:S01]  /*11970*/  ENDCOLLECTIVE ;  /* 0x000000000000791b */ /* 0x003fe20003800000 */
.L_x_6716:
[----:B------:R-:W-:Y:S01]  /*11980*/  HFMA2.MMA R182, -RZ, RZ, 0, 5.9604644775390625e-08 ;  /* 0x00000001ffb67435 */ /* 0x000fe200000001ff */
[----:B------:R-:W-:Y:S02]  /*11990*/  MOV R61, R180 ;  /* 0x000000b4003d7202 */ /* 0x000fe40000000f00 */
        /* <DEDUP_REMOVED lines=88> */
.L_x_6717:
[----:B------:R-:W-:Y:S01]  /*11f20*/  HFMA2.MMA R182, -RZ, RZ, 0, 1.1920928955078125e-07 ;  /* 0x00000002ffb67435 */ /* 0x000fe200000001ff */
[----:B------:R-:W-:-:S05]  /*11f30*/  MOV R168, R180 ;  /* 0x000000b400a87202 */ /* 0x000fca0000000f00 */
[----:B------:R-:W-:-:S04]  /*11f40*/  FADD.FTZ R168, R61, R168 ;  /* 0x000000a83da87221 */ /* 0x000fc80000010000 */
[----:B------:R-:W-:-:S07]  /*11f50*/  IMAD.MOV.U32 R245, RZ, RZ, R168 ;  /* 0x000000fffff57224 */ /* 0x000fce00078e00a8 */
[----:B------:R-:W-:Y:S05]  /*11f60*/  WARPSYNC.COLLECTIVE R178, `(.L_x_6718) ;  /* 0x00000000b2087348 */ /* 0x000fea0003c00000 */
[----:B------:R0:W1:Y:S02]  /*11f70*/  SHFL.BFLY P6, R180, R245, R182, R247 ;  /* 0x0c0000b6f5b47389 */ /* 0x00006400000c00f7 */
[----:B01----:R-:W-:Y:S01]  /*11f80*/  ENDCOLLECTIVE ;  /* 0x000000000000791b */ /* 0x003fe20003800000 */
.L_x_6718:
[----:B------:R-:W-:Y:S01]  /*11f90*/  HFMA2.MMA R182, -RZ, RZ, 0, 2.384185791015625e-07 ;  /* 0x00000004ffb67435 */ /* 0x000fe200000001ff */
[----:B------:R-:W-:-:S05]  /*11fa0*/  MOV R241, R180 ;  /* 0x000000b400f17202 */ /* 0x000fca0000000f00 */
[----:B------:R-:W-:-:S04]  /*11fb0*/  FADD.FTZ R241, R168, R241 ;  /* 0x000000f1a8f17221 */ /* 0x000fc80000010000 */
[----:B------:R-:W-:-:S07]  /*11fc0*/  IMAD.MOV.U32 R245, RZ, RZ, R241 ;  /* 0x000000fffff57224 */ /* 0x000fce00078e00f1 */
[----:B------:R-:W-:Y:S05]  /*11fd0*/  WARPSYNC.COLLECTIVE R178, `(.L_x_6719) ;  /* 0x00000000b2087348 */ /* 0x000fea0003c00000 */
[----:B------:R0:W1:Y:S02]  /*11fe0*/  SHFL.BFLY P6, R180, R245, R182, R247 ;  /* 0x0c0000b6f5b47389 */ /* 0x00006400000c00f7 */
[----:B01----:R-:W-:Y:S01]  /*11ff0*/  ENDCOLLECTIVE ;  /* 0x000000000000791b */ /* 0x003fe20003800000 */
.L_x_6719:
[----:B------:R-:W-:Y:S01]  /*12000*/  HFMA2.MMA R182, -RZ, RZ, 0, 4.76837158203125e-07 ;  /* 0x00000008ffb67435 */ /* 0x000fe200000001ff */
[----:B------:R-:W-:-:S05]  /*12010*/  MOV R170, R180 ;  /* 0x000000b400aa7202 */ /* 0x000fca0000000f00 */
[----:B------:R-:W-:-:S04]  /*12020*/  FADD.FTZ R170, R241, R170 ;  /* 0x000000aaf1aa7221 */ /* 0x000fc80000010000 */
[----:B------:R-:W-:-:S07]  /*12030*/  IMAD.MOV.U32 R245, RZ, RZ, R170 ;  /* 0x000000fffff57224 */ /* 0x000fce00078e00aa */
[----:B------:R-:W-:Y:S05]  /*12040*/  WARPSYNC.COLLECTIVE R178, `(.L_x_6720) ;  /* 0x00000000b2087348 */ /* 0x000fea0003c00000 */
[----:B------:R0:W1:Y:S02]  /*12050*/  SHFL.BFLY P6, R180, R245, R182, R247 ;  /* 0x0c0000b6f5b47389 */ /* 0x00006400000c00f7 */
[----:B01----:R-:W-:Y:S01]  /*12060*/  ENDCOLLECTIVE ;  /* 0x000000000000791b */ /* 0x003fe20003800000 */
.L_x_6720:
[----:B------:R-:W-:Y:S01]  /*12070*/  HFMA2.MMA R182, -RZ, RZ, 0, 9.5367431640625e-07 ;  /* 0x00000010ffb67435 */ /* 0x000fe200000001ff */
[----:B------:R-:W-:-:S05]  /*12080*/  MOV R243, R180 ;  /* 0x000000b400f37202 */ /* 0x000fca0000000f00 */
[----:B------:R-:W-:-:S04]  /*12090*/  FADD.FTZ R243, R170, R243 ;  /* 0x000000f3aaf37221 */ /* 0x000fc80000010000 */
[----:B------:R-:W-:-:S07]  /*120a0*/  IMAD.MOV.U32 R245, RZ, RZ, R243 ;  /* 0x000000fffff57224 */ /* 0x000fce00078e00f3 */
[----:B------:R-:W-:Y:S05]  /*120b0*/  WARPSYNC.COLLECTIVE R178, `(.L_x_6721) ;  /* 0x00000000b2087348 */ /* 0x000fea0003c00000 */
[----:B------:R0:W1:Y:S02]  /*120c0*/  SHFL.BFLY P6, R180, R245, R182, R247 ;  /* 0x0c0000b6f5b47389 */ /* 0x00006400000c00f7 */
[----:B01----:R-:W-:Y:S01]  /*120d0*/  ENDCOLLECTIVE ;  /* 0x000000000000791b */ /* 0x003fe20003800000 */
.L_x_6721:
[----:B------:R-:W-:Y:S01]  /*120e0*/  MOV R172, R180 ;  /* 0x000000b400ac7202 */ /* 0x000fe20000000f00 */
[----:B------:R-:W-:Y:S06]  /*120f0*/  BRA `(.L_x_6722) ;  /* 0xffffffe400987947 */ /* 0x000fec000383ffff */
.L_x_6723:
        /* <DEDUP_REMOVED lines=16> */
.L_x_37188:


//--------------------- .text._ZN10layer_norm13ln_fwd_kernelINS_13Kernel_traitsI6__halfS2_S2_S2_fjLj5120ELj1ELj1ELj4ELj16ENS_18Kernel_traits_baseILj5120ES2_S2_S2_S2_fjLj128EEEEELb1ELb1ELb0ELb1EEEvNS_9FwdParamsE --------------------------
	.section	.text._ZN10layer_norm13ln_fwd_kernelINS_13Kernel_traitsI6__halfS2_S2_S2_fjLj5120ELj1ELj1ELj4ELj16ENS_18Kernel_traits_baseILj5120ES2_S2_S2_S2_fjLj128EEEEELb1ELb1ELb0ELb1EEEvNS_9FwdParamsE,"ax",@progbits
	.align	128
        .global         _ZN10layer_norm13ln_fwd_kernelINS_13Kernel_traitsI6__halfS2_S2_S2_fjLj5120ELj1ELj1ELj4ELj16ENS_18Kernel_traits_baseILj5120ES2_S2_S2_S2_fjLj128EEEEELb1ELb1ELb0ELb1EEEvNS_9FwdParamsE
        .type           _ZN10layer_norm13ln_fwd_kernelINS_13Kernel_traitsI6__halfS2_S2_S2_fjLj5120ELj1ELj1ELj4ELj16ENS_18Kernel_traits_baseILj5120ES2_S2_S2_S2_fjLj128EEEEELb1ELb1ELb0ELb1EEEvNS_9FwdParamsE,@function
        .size           _ZN10layer_norm13ln_fwd_kernelINS_13Kernel_traitsI6__halfS2_S2_S2_fjLj5120ELj1ELj1ELj4ELj16ENS_18Kernel_traits_baseILj5120ES2_S2_S2_S2_fjLj128EEEEELb1ELb1ELb0ELb1EEEvNS_9FwdParamsE,(.L_x_37189 - _ZN10layer_norm13ln_fwd_kernelINS_13Kernel_traitsI6__halfS2_S2_S2_fjLj5120ELj1ELj1ELj4ELj16ENS_18Kernel_traits_baseILj5120ES2_S2_S2_S2_fjLj128EEEEELb1ELb1ELb0ELb1EEEvNS_9FwdParamsE)
        .other          _ZN10layer_norm13ln_fwd_kernelINS_13Kernel_traitsI6__halfS2_S2_S2_fjLj5120ELj1ELj1ELj4ELj16ENS_18Kernel_traits_baseILj5120ES2_S2_S2_S2_fjLj128EEEEELb1ELb1ELb0ELb1EEEvNS_9FwdParamsE,@"STO_CUDA_ENTRY STV_DEFAULT"
_ZN10layer_norm13ln_fwd_kernelINS_13Kernel_traitsI6__halfS2_S2_S2_fjLj5120ELj1ELj1ELj4ELj16ENS_18Kernel_traits_baseILj5120ES2_S2_S2_S2_fjLj128EEEEELb1ELb1ELb0ELb1EEEvNS_9FwdParamsE:
.text._ZN10layer_norm13ln_fwd_kernelINS_13Kernel_traitsI6__halfS2_S2_S2_fjLj5120ELj1ELj1ELj4ELj16ENS_18Kernel_traits_baseILj5120ES2_S2_S2_S2_fjLj128EEEEELb1ELb1ELb0ELb1EEEvNS_9FwdParamsE:
        /* <DEDUP_REMOVED lines=10> */
[----:B------:R-:W2:Y:S01]  /*00a0*/  S2R R21, SR_CTAID.X ;  /* 0x0000000000157919 */ /* 0x000ea20000002500 */
[----:B------:R-:W-:-:S04]  /*00b0*/  ULDC UR8, c[0x0][0x0] ;  /* 0x0000000000087ab9 */ /* 0x000fc80000000800 */
[----:B------:R-:W3:Y:S01]  /*00c0*/  @P0 LDC R7, c[0x0][0x2f0] ;  /* 0x0000bc00ff070b82 */ /* 0x000ee20000000800 */
[----:B------:R-:W-:Y:S01]  /*00d0*/  ULDC UR10, c[0x0][0x214] ;  /* 0x00008500000a7ab9 */ /* 0x000fe20000000800 */
[----:B------:R-:W4:Y:S01]  /*00e0*/  @P0 LDG.E.64 R2, desc[UR4][R2.64] ;  /* 0x0000000402020981 */ /* 0x000f22000c1e1b00 */
[----:B0-----:R-:W-:-:S05]  /*00f0*/  @P0 IMAD.MOV.U32 R4, RZ, RZ, R76 ;  /* 0x000000ffff040224 */ /* 0x001fca00078e004c */
[----:B------:R-:W0:Y:S01]  /*0100*/  LDC.64 R10, c[0x0][0x2c8] ;  /* 0x0000b200ff0a7b82 */ /* 0x000e220000000a00 */
[----:B-1----:R-:W-:-:S06]  /*0110*/  @P0 MOV R5, R77 ;  /* 0x0000004d00050202 */ /* 0x002fcc0000000f00 */
[----:B------:R-:W3:Y:S01]  /*0120*/  @P0 LDG.E.64 R4, desc[UR4][R4.64] ;  /* 0x0000000404040981 */ /* 0x000ee2000c1e1b00 */
[----:B--2---:R-:W-:Y:S01]  /*0130*/  IMAD R109, R21, UR8, R112 ;  /* 0x00000008156d7c24 */ /* 0x004fe2000f8e0270 */
        /* <DEDUP_REMOVED lines=22> */
[----:B------:R-:W-:-:S04]  /*02a0*/  LOP3.LUT R7, R5, UR21, R8, 0x96, !PT ;  /* 0x0000001505077c12 */ /* 0x000fc8000f8e9608 */
[----:B------:R-:W-:Y:S01]  /*02b0*/  LOP3.LUT R8, R3, UR22, R6, 0x96, !PT ;  /* 0x0000001603087c12 */ /* 0x000fe2000f8e9606 */
[----:B------:R-:W-:-:S04]  /*02c0*/  UIADD3 UR23, UR6, -0x255992d5, URZ ;  /* 0xdaa66d2b06177890 */ /* 0x000fc8000fffe03f */
[----:B------:R-:W-:Y:S01]  /*02d0*/  IMAD.WIDE.U32 R8, R8, -0x326172a9, RZ ;  /* 0xcd9e8d5708087825 */ /* 0x000fe200078e00ff */
[----:B------:R-:W-:-:S04]  /*02e0*/  UIADD3 UR24, UR7, 0x32370b8f, URZ ;  /* 0x32370b8f07187890 */ /* 0x000fc8000fffe03f */
[----:B------:R-:W-:Y:S01]  /*02f0*/  LOP3.LUT R4, R9, UR23, R4, 0x96, !PT ;  /* 0x0000001709047c12 */ /* 0x000fe2000f8e9604 */
[----:B------:R-:W-:Y:S01]  /*0300*/  UIADD3 UR26, UR7, -0x126145ec, URZ ;  /* 0xed9eba14071a7890 */ /* 0x000fe2000fffe03f */
[----:B------:R-:W-:-:S04]  /*0310*/  IMAD.WIDE.U32 R6, R7, -0x2daee0ad, RZ ;  /* 0xd2511f5307067825 */ /* 0x000fc800078e00ff */
[----:B------:R-:W-:Y:S01]  /*0320*/  IMAD.WIDE.U32 R4, R4, -0x2daee0ad, RZ ;  /* 0xd2511f5304047825 */ /* 0x000fe200078e00ff */
[----:B------:R-:W-:-:S04]  /*0330*/  LOP3.LUT R12, R7, UR24, R2, 0x96, !PT ;  /* 0x00000018070c7c12 */ /* 0x000fc8000f8e9602 */
[----:B------:R-:W-:Y:S01]  /*0340*/  LOP3.LUT R14, R5, UR26, R6, 0x96, !PT ;  /* 0x0000001a050e7c12 */ /* 0x000fe2000f8e9606 */
[----:B------:R-:W-:Y:S01]  /*0350*/  UIADD3 UR25, UR6, 0x78dde6e4, URZ ;  /* 0x78dde6e406197890 */ /* 0x000fe2000fffe03f */
[----:B------:R-:W-:Y:S01]  /*0360*/  ISETP.NE.U32.AND P0, PT, RZ, UR8, PT ;  /* 0x00000008ff007c0c */ /* 0x000fe2000bf05070 */
[----:B------:R-:W-:Y:S01]  /*0370*/  UIADD3 UR27, UR6, 0x1715609d, URZ ;  /* 0x1715609d061b7890 */ /* 0x000fe2000fffe03f */
[----:B------:R-:W-:-:S04]  /*0380*/  IMAD.WIDE.U32 R12, R12, -0x326172a9, RZ ;  /* 0xcd9e8d570c0c7825 */ /* 0x000fc800078e00ff */
[----:B------:R-:W-:Y:S01]  /*0390*/  IMAD.WIDE.U32 R14, R14, -0x326172a9, RZ ;  /* 0xcd9e8d570e0e7825 */ /* 0x000fe200078e00ff */
[----:B------:R-:W-:Y:S01]  /*03a0*/  ISETP.NE.AND.EX P0, PT, RZ, UR9, PT, P0 ;  /* 0x00000009ff007c0c */ /* 0x000fe2000bf05300 */
[----:B------:R-:W-:Y:S01]  /*03b0*/  UIADD3 UR28, UR7, -0x56f99767, URZ ;  /* 0xa9066899071c7890 */ /* 0x000fe2000fffe03f */
[----:B------:R-:W-:Y:S01]  /*03c0*/  LOP3.LUT R7, R13, UR25, R8, 0x96, !PT ;  /* 0x000000190d077c12 */ /* 0x000fe2000f8e9608 */
[----:B------:R-:W-:Y:S01]  /*03d0*/  UIADD3 UR30, UR7, 0x646e171e, URZ ;  /* 0x646e171e071e7890 */ /* 0x000fe2000fffe03f */
[----:B------:R-:W-:Y:S01]  /*03e0*/  LOP3.LUT R12, R15, UR27, R12, 0x96, !PT ;  /* 0x0000001b0f0c7c12 */ /* 0x000fe2000f8e960c */
[----:B0-----:R-:W-:Y:S01]  /*03f0*/  IMAD.WIDE.U32 R2, R26, 0x10, R10 ;  /* 0x000000101a027825 */ /* 0x001fe200078e000a */
[----:B------:R-:W-:Y:S01]  /*0400*/  UIADD3 UR29, UR6, -0x4ab325aa, URZ ;  /* 0xb54cda56061d7890 */ /* 0x000fe2000fffe03f */
[----:B------:R-:W-:Y:S01]  /*0410*/  LEA.HI R112, R112, R21, RZ, 0x19 ;  /* 0x0000001570707211 */ /* 0x000fe200078fc8ff */
[----:B------:R-:W-:Y:S01]  /*0420*/  UIADD3 UR31, UR6, 0x5384540f, URZ ;  /* 0x5384540f061f7890 */ /* 0x000fe2000fffe03f */
[----:B------:R-:W-:Y:S01]  /*0430*/  IMAD.WIDE.U32 R6, R7, -0x2daee0ad, RZ ;  /* 0xd2511f5307067825 */ /* 0x000fe200078e00ff */
[----:B------:R-:W-:Y:S01]  /*0440*/  UIADD3 UR32, UR7, 0x1fd5c5a3, URZ ;  /* 0x1fd5c5a307207890 */ /* 0x000fe2000fffe03f */
[----:B------:R-:W-:-:S02]  /*0450*/  ULDC.64 UR8, c[0x0][0x278] ;  /* 0x00009e0000087ab9 */ /* 0x000fc40000000a00 */
[----:B------:R-:W-:Y:S01]  /*0460*/  IMAD.WIDE.U32 R12, R12, -0x2daee0ad, RZ ;  /* 0xd2511f530c0c7825 */ /* 0x000fe200078e00ff */
[----:B------:R-:W-:Y:S01]  /*0470*/  LOP3.LUT R16, R7, UR28, R4, 0x96, !PT ;  /* 0x0000001c07107c12 */ /* 0x000fe2000f8e9604 */
[----:B------:R0:W5:Y:S03]  /*0480*/  @P0 LDG.E.128 R8, desc[UR4][R2.64] ;  /* 0x0000000402080981 */ /* 0x000166000c1e1d00 */
[----:B------:R-:W-:Y:S01]  /*0490*/  LOP3.LUT R18, R13, UR30, R6, 0x96, !PT ;  /* 0x0000001e0d127c12 */ /* 0x000fe2000f8e9606 */
[----:B------:R0:W5:Y:S04]  /*04a0*/  @P0 LDG.E.128 R72, desc[UR4][R2.64+0x1000] ;  /* 0x0010000402480981 */ /* 0x000168000c1e1d00 */
[----:B------:R0:W5:Y:S04]  /*04b0*/  @P0 LDG.E.128 R4, desc[UR4][R2.64+0x800] ;  /* 0x0008000402040981 */ /* 0x000168000c1e1d00 */
[----:B------:R0:W5:Y:S04]  /*04c0*/  @P0 LDG.E.128 R84, desc[UR4][R2.64+0x1800] ;  /* 0x0018000402540981 */ /* 0x000168000c1e1d00 */
[----:B------:R0:W5:Y:S01]  /*04d0*/  @P0 LDG.E.128 R64, desc[UR4][R2.64+0x2000] ;  /* 0x0020000402400981 */ /* 0x000162000c1e1d00 */
[----:B------:R-:W-:-:S04]  /*04e0*/  IMAD.WIDE.U32 R16, R16, -0x326172a9, RZ ;  /* 0xcd9e8d5710107825 */ /* 0x000fc800078e00ff */
[----:B------:R-:W-:Y:S01]  /*04f0*/  IMAD.WIDE.U32 R18, R18, -0x326172a9, RZ ;  /* 0xcd9e8d5712127825 */ /* 0x000fe200078e00ff */
[----:B------:R-:W-:Y:S02]  /*0500*/  LOP3.LUT R14, R17, UR29, R14, 0x96, !PT ;  /* 0x0000001d110e7c12 */ /* 0x000fe4000f8e960e */
[----:B------:R-:W-:Y:S02]  /*0510*/  ISETP.GE.AND P1, PT, R112, UR10, PT ;  /* 0x0000000a70007c0c */ /* 0x000fe4000bf26270 */
[----:B------:R-:W-:Y:S01]  /*0520*/  LOP3.LUT R77, R19, UR31, R16, 0x96, !PT ;  /* 0x0000001f134d7c12 */ /* 0x000fe2000f8e9610 */
[----:B------:R-:W-:Y:S01]  /*0530*/  IMAD.WIDE.U32 R14, R14, -0x2daee0ad, RZ ;  /* 0xd2511f530e0e7825 */ /* 0x000fe200078e00ff */
[----:B------:R-:W-:-:S03]  /*0540*/  UIADD3 UR34, UR7, -0x24c28bd8, URZ ;  /* 0xdb3d742807227890 */ /* 0x000fc6000fffe03f */
[----:B------:R-:W-:Y:S01]  /*0550*/  IMAD.HI.U32 R13, R77, -0x2daee0ad, RZ ;  /* 0xd2511f534d0d7827 */ /* 0x000fe200078e00ff */
[----:B------:R-:W-:Y:S02]  /*0560*/  LOP3.LUT R78, R15, UR32, R12, 0x96, !PT ;  /* 0x000000200f4e7c12 */ /* 0x000fe4000f8e960c */
[----:B------:R-:W-:Y:S01]  /*0570*/  LEA R12, P2, R26, UR8, 0x4 ;  /* 0x000000081a0c7c11 */ /* 0x000fe2000f8420ff */
[----:B------:R-:W-:Y:S01]  /*0580*/  UIADD3 UR33, UR6, -0xe443238, URZ ;  /* 0xf1bbcdc806217890 */ /* 0x000fe2000fffe03f */
[----:B------:R-:W-:Y:S01]  /*0590*/  LOP3.LUT R113, R13, UR34, R14, 0x96, !PT ;  /* 0x000000220d717c12 */ /* 0x000fe2000f8e960e */
[----:B------:R-:W-:-:S04]  /*05a0*/  IMAD.HI.U32 R15, R78, -0x326172a9, RZ ;  /* 0xcd9e8d574e0f7827 */ /* 0x000fc800078e00ff */
[----:B------:R-:W-:Y:S01]  /*05b0*/  IMAD.X R13, RZ, RZ, UR9, P2 ;  /* 0x00000009ff0d7e24 */ /* 0x000fe200090e06ff */
[----:B------:R-:W-:Y:S01]  /*05c0*/  LOP3.LUT R98, R15, UR33, R18, 0x96, !PT ;  /* 0x000000210f627c12 */ /* 0x000fe2000f8e9612 */
[----:B0-----:R-:W-:Y:S06]  /*05d0*/  @P1 EXIT ;  /* 0x000000000000194d */ /* 0x001fec0003800000 */
[----:B------:R-:W0:Y:S08]  /*05e0*/  LDC.64 R68, c[0x0][0x278] ;  /* 0x00009e00ff447b82 */ /* 0x000e300000000a00 */
[----:B------:R-:W1:Y:S01]  /*05f0*/  LDC.64 R2, c[0x0][0x260] ;  /* 0x00009800ff027b82 */ /* 0x000e620000000a00 */
[----:B-----5:R-:W-:Y:S02]  /*0600*/  @!P0 CS2R R10, SRZ ;  /* 0x00000000000a8805 */ /* 0x020fe4000001ff00 */
[----:B------:R-:W-:-:S02]  /*0610*/  @!P0 CS2R R6, SRZ ;  /* 0x0000000000068805 */ /* 0x000fc4000001ff00 */
[----:B------:R-:W-:Y:S02]  /*0620*/  @!P0 CS2R R72, SRZ ;  /* 0x0000000000488805 */ /* 0x000fe4000001ff00 */
[----:B------:R-:W-:Y:S02]  /*0630*/  @!P0 CS2R R64, SRZ ;  /* 0x0000000000408805 */ /* 0x000fe4000001ff00 */
[----:B------:R-:W-:Y:S01]  /*0640*/  @!P0 CS2R R84, SRZ ;  /* 0x0000000000548805 */ /* 0x000fe2000001ff00 */
[----:B------:R-:W5:Y:S01]  /*0650*/  LDG.E.128 R60, desc[UR4][R12.64] ;  /* 0x000000040c3c7981 */ /* 0x000f62000c1e1d00 */
[----:B------:R-:W-:Y:S02]  /*0660*/  @!P0 CS2R R86, SRZ ;  /* 0x0000000000568805 */ /* 0x000fe4000001ff00 */
[----:B------:R-:W-:Y:S02]  /*0670*/  @!P0 CS2R R8, SRZ ;  /* 0x0000000000088805 */ /* 0x000fe4000001ff00 */
[----:B------:R-:W-:Y:S01]  /*0680*/  @!P0 CS2R R4, SRZ ;  /* 0x0000000000048805 */ /* 0x000fe2000001ff00 */
[----:B------:R-:W5:Y:S01]  /*0690*/  LDG.E.128 R56, desc[UR4][R12.64+0x800] ;  /* 0x000800040c387981 */ /* 0x000f62000c1e1d00 */
[----:B------:R-:W-:-:S02]  /*06a0*/  @!P0 CS2R R74, SRZ ;  /* 0x00000000004a8805 */ /* 0x000fc4000001ff00 */
[----:B------:R-:W-:Y:S01]  /*06b0*/  @!P0 CS2R R66, SRZ ;  /* 0x0000000000428805 */ /* 0x000fe2000001ff00 */
[----:B------:R-:W5:Y:S01]  /*06c0*/  LDG.E.128 R52, desc[UR4][R12.64+0x1000] ;  /* 0x001000040c347981 */ /* 0x000f62000c1e1d00 */
[----:B------:R-:W-:Y:S01]  /*06d0*/  UIADD3 UR35, UR6, -0x700cb87f, URZ ;  /* 0x8ff3478106237890 */ /* 0x000fe2000fffe03f */
[----:B0-----:R-:W-:Y:S02]  /*06e0*/  IMAD.WIDE.U32 R68, R26, 0x10, R68 ;  /* 0x000000101a447825 */ /* 0x001fe400078e0044 */
[----:B------:R0:W5:Y:S01]  /*06f0*/  LDG.E.128 R48, desc[UR4][R12.64+0x1800] ;  /* 0x001800040c307981 */ /* 0x000162000c1e1d00 */
[----:B------:R-:W-:Y:S01]  /*0700*/  UIADD3 UR36, UR7, -0x695add53, URZ ;  /* 0x96a522ad07247890 */ /* 0x000fe2000fffe03f */
[----:B------:R-:W-:Y:S01]  /*0710*/  IMAD.HI.U32 R100, R113, -0x326172a9, RZ ;  /* 0xcd9e8d5771647827 */ /* 0x000fe200078e00ff */
[----:B------:R-:W-:Y:S01]  /*0720*/  ULDC.64 UR8, c[0x0][0x270] ;  /* 0x00009c0000087ab9 */ /* 0x000fe20000000a00 */
[----:B------:R-:W2:Y:S02]  /*0730*/  LDG.E.128 R68, desc[UR4][R68.64+0x2000] ;  /* 0x0020000444447981 */ /* 0x000ea4000c1e1d00 */
[----:B------:R-:W-:Y:S01]  /*0740*/  IMAD.WIDE.U32 R98, R98, -0x2daee0ad, RZ ;  /* 0xd2511f5362627825 */ /* 0x000fe200078e00ff */
[----:B------:R-:W-:Y:S01]  /*0750*/  HFMA2.MMA R119, -RZ, RZ, 0, 5.9604644775390625e-08 ;  /* 0x00000001ff777435 */ /* 0x000fe200000001ff */
[----:B------:R-:W-:Y:S01]  /*0760*/  LOP3.LUT R133, R76, 0x3, RZ, 0xc0, !PT ;  /* 0x000000034c857812 */ /* 0x000fe200078ec0ff */
[----:B------:R-:W-:Y:S01]  /*0770*/  ULDC UR10, c[0x0][0x218] ;  /* 0x00008600000a7ab9 */ /* 0x000fe20000000800 */
[--C-:B------:R-:W-:Y:S01]  /*0780*/  HADD2.F32 R21, -RZ, R10.reuse.H0_H0 ;  /* 0x2000000aff157230 */ /* 0x100fe20000004100 */
[----:B------:R-:W-:Y:S01]  /*0790*/  MOV R114, RZ ;  /* 0x000000ff00727202 */ /* 0x000fe20000000f00 */
[----:B------:R-:W-:Y:S01]  /*07a0*/  HADD2.F32 R20, -RZ, R10.H1_H1 ;  /* 0x3000000aff147230 */ /* 0x000fe20000004100 */
[----:B------:R-:W-:Y:S01]  /*07b0*/  ULDC.U8 UR11, c[0x0][0x2a0] ;  /* 0x0000a800000b7ab9 */ /* 0x000fe20000000000 */
[--C-:B------:R-:W-:Y:S01]  /*07c0*/  HADD2.F32 R19, -RZ, R11.reuse.H0_H0 ;  /* 0x2000000bff137230 */ /* 0x100fe20000004100 */
[----:B------:R-:W-:Y:S01]  /*07d0*/  ULDC UR14, c[0x0][0x290] ;  /* 0x0000a400000e7ab9 */ /* 0x000fe20000000800 */
[----:B------:R-:W-:Y:S01]  /*07e0*/  HADD2.F32 R18, -RZ, R11.H1_H1 ;  /* 0x3000000bff127230 */ /* 0x000fe20000004100 */
[----:B------:R-:W-:Y:S01]  /*07f0*/  ULDC.64 UR12, c[0x0][0x230] ;  /* 0x00008c00000c7ab9 */ /* 0x000fe20000000a00 */
[--C-:B0-----:R-:W-:Y:S01]  /*0800*/  HADD2.F32 R13, -RZ, R6.reuse.H0_H0 ;  /* 0x20000006ff0d7230 */ /* 0x101fe20000004100 */
[----:B------:R-:W-:Y:S01]  /*0810*/  ULDC.64 UR16, c[0x0][0x2b8] ;  /* 0x0000ae0000107ab9 */ /* 0x000fe20000000a00 */
[----:B------:R-:W-:Y:S01]  /*0820*/  HADD2.F32 R12, -RZ, R6.H1_H1 ;  /* 0x30000006ff0c7230 */ /* 0x000fe20000004100 */
[----:B------:R-:W-:Y:S01]  /*0830*/  ULDC.64 UR18, c[0x0][0x210] ;  /* 0x0000840000127ab9 */ /* 0x000fe20000000a00 */
[----:B------:R-:W-:-:S02]  /*0840*/  HADD2.F32 R11, -RZ, R7.H0_H0 ;  /* 0x20000007ff0b7230 */ /* 0x000fc40000004100 */
[----:B------:R-:W-:Y:S02]  /*0850*/  HADD2.F32 R10, -RZ, R7.H1_H1 ;  /* 0x30000007ff0a7230 */ /* 0x000fe40000004100 */
[----:B-1----:R-:W-:-:S04]  /*0860*/  IMAD.WIDE.U32 R2, R26, 0x10, R2 ;  /* 0x000000101a027825 */ /* 0x002fc800078e0002 */
[--C-:B------:R-:W-:Y:S01]  /*0870*/  HADD2.F32 R7, -RZ, R73.reuse.H0_H0 ;  /* 0x20000049ff077230 */ /* 0x100fe20000004100 */
[----:B------:R-:W5:Y:S01]  /*0880*/  LDG.E.128 R44, desc[UR4][R2.64] ;  /* 0x00000004022c7981 */ /* 0x000f62000c1e1d00 */
[----:B------:R-:W-:Y:S02]  /*0890*/  HADD2.F32 R6, -RZ, R73.H1_H1 ;  /* 0x30000049ff067230 */ /* 0x000fe40000004100 */
[--C-:B------:R-:W-:Y:S01]  /*08a0*/  HADD2.F32 R91, -RZ, R65.reuse.H0_H0 ;  /* 0x20000041ff5b7230 */ /* 0x100fe20000004100 */
[----:B------:R-:W5:Y:S01]  /*08b0*/  LDG.E.128 R40, desc[UR4][R2.64+0x800] ;  /* 0x0008000402287981 */ /* 0x000f62000c1e1d00 */
[----:B------:R-:W-:Y:S02]  /*08c0*/  HADD2.F32 R94, -RZ, R65.H1_H1 ;  /* 0x30000041ff5e7230 */ /* 0x000fe40000004100 */
[----:B------:R-:W-:Y:S01]  /*08d0*/  IMAD R73, R78, -0x326172a9, RZ ;  /* 0xcd9e8d574e497824 */ /* 0x000fe200078e02ff */
[----:B------:R-:W5:Y:S01]  /*08e0*/  LDG.E.128 R36, desc[UR4][R2.64+0x1000] ;  /* 0x0010000402247981 */ /* 0x000f62000c1e1d00 */
[----:B------:R-:W-:-:S02]  /*08f0*/  IMAD R65, R77, -0x2daee0ad, RZ ;  /* 0xd2511f534d417824 */ /* 0x000fc400078e02ff */
[--C-:B------:R-:W-:Y:S01]  /*0900*/  HADD2.F32 R27, -RZ, R85.reuse.H0_H0 ;  /* 0x20000055ff1b7230 */ /* 0x100fe20000004100 */
[----:B------:R-:W5:Y:S01]  /*0910*/  LDG.E.128 R32, desc[UR4][R2.64+0x1800] ;  /* 0x0018000402207981 */ /* 0x000f62000c1e1d00 */
[----:B------:R-:W-:Y:S01]  /*0920*/  HADD2.F32 R88, -RZ, R85.H1_H1 ;  /* 0x30000055ff587230 */ /* 0x000fe20000004100 */
[----:B------:R-:W-:Y:S01]  /*0930*/  UISETP.NE.U32.AND UP0, UPT, UR8, URZ, UPT ;  /* 0x0000003f0800728c */ /* 0x000fe2000bf05070 */
[--C-:B------:R-:W-:Y:S01]  /*0940*/  HADD2.F32 R85, -RZ, R86.reuse.H0_H0 ;  /* 0x20000056ff557230 */ /* 0x100fe20000004100 */
[----:B------:R0:W5:Y:S01]  /*0950*/  LDG.E.128 R28, desc[UR4][R2.64+0x2000] ;  /* 0x00200004021c7981 */ /* 0x000162000c1e1d00 */
[----:B------:R-:W-:Y:S01]  /*0960*/  HADD2.F32 R89, -RZ, R86.H1_H1 ;  /* 0x30000056ff597230 */ /* 0x000fe20000004100 */
[----:B------:R-:W-:Y:S01]  /*0970*/  LOP3.LUT R100, R100, UR35, R73, 0x96, !PT ;  /* 0x0000002364647c12 */ /* 0x000fe2000f8e9649 */
[--C-:B------:R-:W-:Y:S01]  /*0980*/  HADD2.F32 R25, -RZ, R8.reuse.H0_H0 ;  /* 0x20000008ff197230 */ /* 0x100fe20000004100 */
[----:B------:R-:W-:Y:S01]  /*0990*/  LOP3.LUT R99, R99, UR36, R65, 0x96, !PT ;  /* 0x0000002463637c12 */ /* 0x000fe2000f8e9641 */
        /* <DEDUP_REMOVED lines=8> */
[--C-:B------:R-:W-:Y:S02]  /*0a20*/  HADD2.F32 R86, -RZ, R87.reuse.H0_H0 ;  /* 0x20000057ff567230 */ /* 0x100fe40000004100 */
[----:B------:R-:W-:Y:S02]  /*0a30*/  HADD2.F32 R90, -RZ, R87.H1_H1 ;  /* 0x30000057ff5a7230 */ /* 0x000fe40000004100 */
[--C-:B------:R-:W-:Y:S02]  /*0a40*/  HADD2.F32 R9, -RZ, R72.reuse.H0_H0 ;  /* 0x20000048ff097230 */ /* 0x100fe40000004100 */
[----:B------:R-:W-:Y:S02]  /*0a50*/  HADD2.F32 R8, -RZ, R72.H1_H1 ;  /* 0x30000048ff087230 */ /* 0x000fe40000004100 */
[----:B------:R-:W-:-:S02]  /*0a60*/  HADD2.F32 R5, -RZ, R74.H0_H0 ;  /* 0x2000004aff057230 */ /* 0x000fc40000004100 */
[----:B------:R-:W-:Y:S02]  /*0a70*/  HADD2.F32 R4, -RZ, R74.H1_H1 ;  /* 0x3000004aff047230 */ /* 0x000fe40000004100 */
[--C-:B0-----:R-:W-:Y:S02]  /*0a80*/  HADD2.F32 R3, -RZ, R75.reuse.H0_H0 ;  /* 0x2000004bff037230 */ /* 0x101fe40000004100 */
        /* <DEDUP_REMOVED lines=8> */
[----:B------:R-:W-:Y:S01]  /*0b10*/  IMAD R113, R113, -0x326172a9, RZ ;  /* 0xcd9e8d5771717824 */ /* 0x000fe200078e02ff */
[----:B------:R-:W-:Y:S01]  /*0b20*/  UISETP.NE.AND.EX UP0, UPT, UR9, URZ, UPT, UP0 ;  /* 0x0000003f0900728c */ /* 0x000fe2000bf05300 */
[----:B--2---:R-:W-:-:S02]  /*0b30*/  HADD2.F32 R97, -RZ, R68.H0_H0 ;  /* 0x20000044ff617230 */ /* 0x004fc40000004100 */
[----:B------:R-:W-:Y:S02]  /*0b40*/  HADD2.F32 R103, -RZ, R68.H1_H1 ;  /* 0x30000044ff677230 */ /* 0x000fe40000004100 */
[--C-:B------:R-:W-:Y:S02]  /*0b50*/  HADD2.F32 R102, -RZ, R69.reuse.H0_H0 ;  /* 0x20000045ff667230 */ /* 0x100fe40000004100 */
[----:B------:R-:W-:Y:S02]  /*0b60*/  HADD2.F32 R105, -RZ, R69.H1_H1 ;  /* 0x30000045ff697230 */ /* 0x000fe40000004100 */
[--C-:B------:R-:W-:Y:S02]  /*0b70*/  HADD2.F32 R104, -RZ, R70.reuse.H0_H0 ;  /* 0x20000046ff687230 */ /* 0x100fe40000004100 */
[----:B------:R-:W-:Y:S02]  /*0b80*/  HADD2.F32 R107, -RZ, R70.H1_H1 ;  /* 0x30000046ff6b7230 */ /* 0x000fe40000004100 */
[----:B------:R-:W-:-:S02]  /*0b90*/  HADD2.F32 R106, -RZ, R71.H0_H0 ;  /* 0x20000047ff6a7230 */ /* 0x000fc40000004100 */
[----:B------:R-:W-:-:S07]  /*0ba0*/  HADD2.F32 R108, -RZ, R71.H1_H1 ;  /* 0x30000047ff6c7230 */ /* 0x000fce0000004100 */
.L_x_7005:
[----:B------:R-:W-:Y:S01]  /*0bb0*/  ISETP.NE.U32.AND P0, PT, RZ, UR12, PT ;  /* 0x0000000cff007c0c */ /* 0x000fe2000bf05070 */
[----:B0-----:R-:W0:Y:S01]  /*0bc0*/  LDC.64 R74, c[0x0][0x220] ;  /* 0x00008800ff4a7b82 */ /* 0x001e220000000a00 */
        /* <DEDUP_REMOVED lines=8> */
[----:B------:R-:W-:-:S03]  /*0c50*/  LEA.HI R73, R73, R72, RZ, 0x3 ;  /* 0x0000004849497211 */ /* 0x000fc600078f18ff */
[----:B------:R-:W-:Y:S01]  /*0c60*/  @P1 IMAD.WIDE R70, R112, 0x2, R70 ;  /* 0x0000000270461825 */ /* 0x000fe200078e0246 */
[----:B------:R-:W-:Y:S01]  /*0c70*/  LEA.HI.SX32 R80, R73, R26, 0x1d ;  /* 0x0000001a49507211 */ /* 0x000fe200078feaff */
[----:B------:R-:W1:Y:S03]  /*0c80*/  @P0 LDC.64 R68, c[0x0][0x230] ;  /* 0x00008c00ff440b82 */ /* 0x000e660000000a00 */
[----:B------:R0:W2:Y:S02]  /*0c90*/  @P2 LDG.E.U16 R72, desc[UR4][R70.64] ;  /* 0x0000000446482981 */ /* 0x0000a4000c1e1500 */
[----:B0-----:R-:W-:-:S04]  /*0ca0*/  IMAD.WIDE.U32 R70, R80, 0x10, R74 ;  /* 0x0000001050467825 */ /* 0x001fc800078e004a */
[----:B-1----:R-:W-:-:S05]  /*0cb0*/  @P0 IMAD.WIDE.U32 R68, R80, 0x10, R68 ;  /* 0x0000001050440825 */ /* 0x002fca00078e0044 */
[----:B-----5:R0:W5:Y:S04]  /*0cc0*/  @P0 LDG.E.128 R64, desc[UR4][R68.64] ;  /* 0x0000000444400981 */ /* 0x020168000c1e1d00 */
[----:B------:R-:W5:Y:S01]  /*0cd0*/  LDG.E.128 R68, desc[UR4][R70.64] ;  /* 0x0000000446447981 */ /* 0x000f62000c1e1d00 */
[----:B------:R-:W-:Y:S01]  /*0ce0*/  ISETP.NE.AND P1, PT, R133, 0x1, PT ;  /* 0x000000018500780c */ /* 0x000fe20003f25270 */
[----:B------:R-:W-:Y:S01]  /*0cf0*/  BSSY B0, `(.L_x_6724) ;  /* 0x000000f000007945 */ /* 0x000fe20003800000 */
[----:B------:R-:W-:Y:S02]  /*0d00*/  PLOP3.LUT P2, PT, PT, PT, UP0, 0x80, 0x0 ;  /* 0x000000000000781c */ /* 0x000fe40003f4f008 */
[----:B------:R-:W-:-:S11]  /*0d10*/  MOV R124, 0x3f800000 ;  /* 0x3f800000007c7802 */ /* 0x000fd60000000f00 */
[----:B--2---:R-:W-:Y:S02]  /*0d20*/  @P2 HADD2.F32 R124, -RZ, R72.H0_H0 ;  /* 0x20000048ff7c2230 */ /* 0x004fe40000004100 */
[----:B------:R-:W-:Y:S01]  /*0d30*/  VIADD R72, R133, 0x1 ;  /* 0x0000000185487836 */ /* 0x000fe20000000000 */
[----:B0-----:R-:W-:Y:S06]  /*0d40*/  @!P1 BRA `(.L_x_6725) ;  /* 0x0000000000209947 */ /* 0x001fec0003800000 */
        /* <DEDUP_REMOVED lines=8> */
.L_x_6725:
[----:B------:R-:W-:-:S07]  /*0dd0*/  MOV R81, R113 ;  /* 0x0000007100517202 */ /* 0x000fce0000000f00 */
.L_x_6726:
[----:B------:R-:W-:Y:S05]  /*0de0*/  BSYNC B0 ;  /* 0x0000000000007941 */ /* 0x000fea0003800000 */
.L_x_6724:
        /* <DEDUP_REMOVED lines=16> */
.L_x_6730:
[----:B------:R-:W-:Y:S05]  /*0ef0*/  BSYNC B1 ;  /* 0x0000000000017941 */ /* 0x000fea0003800000 */
.L_x_6729:
        /* <DEDUP_REMOVED lines=43> */
.L_x_6728:
[----:B------:R-:W-:Y:S05]  /*11b0*/  BSYNC B0 ;  /* 0x0000000000007941 */ /* 0x000fea0003800000 */
.L_x_6727:
[----:B------:R-:W0:Y:S01]  /*11c0*/  LDC R123, c[0x0][0x298] ;  /* 0x0000a600ff7b7b82 */ /* 0x000e220000000800 */
[----:B------:R-:W-:Y:S01]  /*11d0*/  I2FP.F32.U32 R76, R81 ;  /* 0x00000051004c7245 */ /* 0x000fe20000201000 */
[----:B-----5:R-:W-:Y:S01]  /*11e0*/  HADD2.F32 R77, -RZ, R68.H0_H0 ;  /* 0x20000044ff4d7230 */ /* 0x020fe20000004100 */
[----:B------:R-:W-:Y:S01]  /*11f0*/  MOV R121, 0x2f800000 ;  /* 0x2f80000000797802 */ /* 0x000fe20000000f00 */
[----:B------:R-:W-:Y:S04]  /*1200*/  BSSY B0, `(.L_x_6731) ;  /* 0x0000018000007945 */ /* 0x000fe80003800000 */
[----:B------:R-:W1:Y:S01]  /*1210*/  LDC R122, c[0x0][0x294] ;  /* 0x0000a500ff7a7b82 */ /* 0x000e620000000800 */
[----:B------:R-:W-:Y:S01]  /*1220*/  FFMA.FTZ R73, R76, R121, 1.1641532182693481445e-10 ;  /* 0x2f0000004c497423 */ /* 0x000fe20000010079 */
[----:B------:R-:W-:Y:S01]  /*1230*/  FMUL.FTZ R76, R77, R124 ;  /* 0x0000007c4d4c7220 */ /* 0x000fe20000410000 */
[----:B------:R-:W-:-:S03]  /*1240*/  @P0 HADD2.F32 R77, -RZ, R64.H0_H0 ;  /* 0x20000040ff4d0230 */ /* 0x000fc60000004100 */
[----:B0-----:R-:W-:Y:S01]  /*1250*/  FMUL.FTZ R76, R76, R123 ;  /* 0x0000007b4c4c7220 */ /* 0x001fe20000410000 */
[----:B-1----:R-:W-:Y:S01]  /*1260*/  FSETP.GTU.FTZ.AND P1, PT, R73, R122, PT ;  /* 0x0000007a4900720b */ /* 0x002fe20003f3c000 */
[----:B------:R-:W-:-:S03]  /*1270*/  HADD2.F32 R73, -RZ, R60.H0_H0 ;  /* 0x2000003cff497230 */ /* 0x000fc60000004100 */
[----:B------:R-:W-:Y:S02]  /*1280*/  P2R R81, PR, RZ, 0x2 ;  /* 0x00000002ff517803 */ /* 0x000fe40000000000 */
        /* <DEDUP_REMOVED lines=14> */
.L_x_6732:
[----:B------:R-:W-:-:S07]  /*1370*/  MOV R79, R113 ;  /* 0x00000071004f7202 */ /* 0x000fce0000000f00 */
.L_x_6733:
[----:B------:R-:W-:Y:S05]  /*1380*/  BSYNC B0 ;  /* 0x0000000000007941 */ /* 0x000fea0003800000 */
.L_x_6731:
        /* <DEDUP_REMOVED lines=16> */
.L_x_6737:
[----:B------:R-:W-:Y:S05]  /*1490*/  BSYNC B1 ;  /* 0x0000000000017941 */ /* 0x000fea0003800000 */
.L_x_6736:
        /* <DEDUP_REMOVED lines=43> */
.L_x_6735:
[----:B------:R-:W-:Y:S05]  /*1750*/  BSYNC B0 ;  /* 0x0000000000007941 */ /* 0x000fea0003800000 */
.L_x_6734:
[----:B------:R-:W-:Y:S01]  /*1760*/  I2FP.F32.U32 R72, R79 ;  /* 0x0000004f00487245 */ /* 0x000fe20000201000 */
[----:B------:R-:W-:Y:S01]  /*1770*/  HADD2.F32 R77, -RZ, R68.H1_H1 ;  /* 0x30000044ff4d7230 */ /* 0x000fe20000004100 */
[----:B------:R-:W-:Y:S01]  /*1780*/  BSSY B0, `(.L_x_6738) ;  /* 0x0000017000007945 */ /* 0x000fe20003800000 */
[----:B------:R-:W-:Y:S02]  /*1790*/  IADD3 R83, R76, 0x1, RZ ;  /* 0x000000014c537810 */ /* 0x000fe40007ffe0ff */
[----:B------:R-:W-:Y:S01]  /*17a0*/  FFMA.FTZ R73, R72, R121, 1.1641532182693481445e-10 ;  /* 0x2f00000048497423 */ /* 0x000fe20000010079 */
[----:B------:R-:W-:Y:S01]  /*17b0*/  FMUL.FTZ R68, R77, R124 ;  /* 0x0000007c4d447220 */ /* 0x000fe20000410000 */
[----:B------:R-:W-:-:S03]  /*17c0*/  @P0 HADD2.F32 R77, -RZ, R64.H1_H1 ;  /* 0x30000040ff4d0230 */ /* 0x000fc60000004100 */
[----:B------:R-:W-:Y:S01]  /*17d0*/  FMUL.FTZ R68, R68, R123 ;  /* 0x0000007b44447220 */ /* 0x000fe20000410000 */
[----:B------:R-:W-:Y:S01]  /*17e0*/  FSETP.GTU.FTZ.AND P1, PT, R73, R122, PT ;  /* 0x0000007a4900720b */ /* 0x000fe20003f3c000 */
[----:B------:R-:W-:-:S03]  /*17f0*/  HADD2.F32 R73, -RZ, R60.H1_H1 ;  /* 0x3000003cff497230 */ /* 0x000fc60000004100 */
[----:B------:R-:W-:Y:S02]  /*1800*/  P2R R118, PR, RZ, 0x2 ;  /* 0x00000002ff767803 */ /* 0x000fe40000000000 */
        /* <DEDUP_REMOVED lines=13> */
.L_x_6739:
[----:B------:R-:W-:-:S07]  /*18e0*/  IMAD.MOV.U32 R68, RZ, RZ, R113 ;  /* 0x000000ffff447224 */ /* 0x000fce00078e0071 */
.L_x_6740:
[----:B------:R-:W-:Y:S05]  /*18f0*/  BSYNC B0 ;  /* 0x0000000000007941 */ /* 0x000fea0003800000 */
.L_x_6738:
        /* <DEDUP_REMOVED lines=16> */
.L_x_6744:
[----:B------:R-:W-:Y:S05]  /*1a00*/  BSYNC B1 ;  /* 0x0000000000017941 */ /* 0x000fea0003800000 */
.L_x_6743:
        /* <DEDUP_REMOVED lines=43> */
.L_x_6742:
[----:B------:R-:W-:Y:S05]  /*1cc0*/  BSYNC B0 ;  /* 0x0000000000007941 */ /* 0x000fea0003800000 */
.L_x_6741:
[----:B------:R-:W-:Y:S01]  /*1cd0*/  I2FP.F32.U32 R68, R68 ;  /* 0x0000004400447245 */ /* 0x000fe20000201000 */
[----:B------:R-:W-:Y:S01]  /*1ce0*/  HADD2.F32 R77, -RZ, R69.H0_H0 ;  /* 0x20000045ff4d7230 */ /* 0x000fe20000004100 */
[----:B------:R-:W-:Y:S01]  /*1cf0*/  ISETP.NE.AND P2, PT, R83, 0x1, PT ;  /* 0x000000015300780c */ /* 0x000fe20003f45270 */
[----:B------:R-:W-:Y:S01]  /*1d00*/  HADD2.F32 R79, -RZ, R61.H0_H0 ;  /* 0x2000003dff4f7230 */ /* 0x000fe20000004100 */
[----:B------:R-:W-:Y:S01]  /*1d10*/  BSSY B0, `(.L_x_6745) ;  /* 0x0000014000007945 */ /* 0x000fe20003800000 */
[----:B------:R-:W-:Y:S01]  /*1d20*/  FFMA.FTZ R73, R68, R121, 1.1641532182693481445e-10 ;  /* 0x2f00000044497423 */ /* 0x000fe20000010079 */
[----:B------:R-:W-:Y:S01]  /*1d30*/  FMUL.FTZ R68, R77, R124 ;  /* 0x0000007c4d447220 */ /* 0x000fe20000410000 */
[----:B------:R-:W-:Y:S01]  /*1d40*/  @P0 HADD2.F32 R72, -RZ, R65.H0_H0 ;  /* 0x20000041ff480230 */ /* 0x000fe20000004100 */
[----:B------:R-:W-:Y:S02]  /*1d50*/  IADD3 R76, R83, 0x1, RZ ;  /* 0x00000001534c7810 */ /* 0x000fe40007ffe0ff */
        /* <DEDUP_REMOVED lines=14> */
.L_x_6746:
[----:B------:R-:W-:-:S07]  /*1e40*/  MOV R68, R113 ;  /* 0x0000007100447202 */ /* 0x000fce0000000f00 */
.L_x_6747:
[----:B------:R-:W-:Y:S05]  /*1e50*/  BSYNC B0 ;  /* 0x0000000000007941 */ /* 0x000fea0003800000 */
.L_x_6745:
        /* <DEDUP_REMOVED lines=16> */
.L_x_6751:
[----:B------:R-:W-:Y:S05]  /*1f60*/  BSYNC B1 ;  /* 0x0000000000017941 */ /* 0x000fea0003800000 */
.L_x_6750:
        /* <DEDUP_REMOVED lines=41> */
[----:B------:R-:W-:Y:S02]  /*2200*/  LOP3.LUT R100, R77, UR35, R116, 0x96, !PT ;  /* 0x000000234d647c12 */ /* 0x000fe4000f8e9674 */
[----:B------:R-:W-:-:S08]  /*2210*/  LOP3.LUT R99, R99, UR36, R72, 0x96, !PT ;  /* 0x0000002463637c12 */ /* 0x000fd0000f8e9648 */
.L_x_6749:
[----:B------:R-:W-:Y:S05]  /*2220*/  BSYNC B0 ;  /* 0x0000000000007941 */ /* 0x000fea0003800000 */
.L_x_6748:
[----:B------:R-:W-:Y:S01]  /*2230*/  I2FP.F32.U32 R68, R68 ;  /* 0x0000004400447245 */ /* 0x000fe20000201000 */
[----:B------:R-:W-:Y:S01]  /*2240*/  HADD2.F32 R73, -RZ, R69.H1_H1 ;  /* 0x30000045ff497230 */ /* 0x000fe20000004100 */
[----:B------:R-:W-:Y:S01]  /*2250*/  ISETP.NE.AND P3, PT, R76, 0x1, PT ;  /* 0x000000014c00780c */ /* 0x000fe20003f65270 */
[----:B------:R-:W-:Y:S01]  /*2260*/  HADD2.F32 R115, -RZ, R61.H1_H1 ;  /* 0x3000003dff737230 */ /* 0x000fe20000004100 */
[----:B------:R-:W-:Y:S01]  /*2270*/  BSSY B0, `(.L_x_6752) ;  /* 0x0000014000007945 */ /* 0x000fe20003800000 */
[----:B------:R-:W-:Y:S01]  /*2280*/  FFMA.FTZ R69, R68, R121, 1.1641532182693481445e-10 ;  /* 0x2f00000044457423 */ /* 0x000fe20000010079 */
[----:B------:R-:W-:Y:S01]  /*2290*/  FMUL.FTZ R68, R73, R124 ;  /* 0x0000007c49447220 */ /* 0x000fe20000410000 */
[----:B------:R-:W-:Y:S01]  /*22a0*/  @P0 HADD2.F32 R72, -RZ, R65.H1_H1 ;  /* 0x30000041ff480230 */ /* 0x000fe20000004100 */
[----:B------:R-:W-:Y:S02]  /*22b0*/  IADD3 R77, R76, 0x1, RZ ;  /* 0x000000014c4d7810 */ /* 0x000fe40007ffe0ff */
        /* <DEDUP_REMOVED lines=14> */
.L_x_6753:
[----:B------:R-:W-:-:S07]  /*23a0*/  MOV R83, R113 ;  /* 0x0000007100537202 */ /* 0x000fce0000000f00 */
.L_x_6754:
[----:B------:R-:W-:Y:S05]  /*23b0*/  BSYNC B0 ;  /* 0x0000000000007941 */ /* 0x000fea0003800000 */
.L_x_6752:
        /* <DEDUP_REMOVED lines=10> */
[----:B------:R-:W-:Y:S02]  /*2460*/  @!P3 IADD3 R109, R109, 0x1, RZ ;  /* 0x000000016d6db810 */ /* 0x000fe40007ffe0ff */
[----:B------:R-:W-:Y:S02]  /*2470*/  @!P3 IADD3 R68, R114, 0x1, RZ ;  /* 0x000000017244b810 */ /* 0x000fe40007ffe0ff */
[----:B------:R-:W-:Y:S02]  /*2480*/  ISETP.NE.AND P4, PT, R109, RZ, !P3 ;  /* 0x000000ff6d00720c */ /* 0x000fe40005f85270 */
[----:B------:R-:W-:-:S11]  /*2490*/  @!P3 MOV R111, RZ ;  /* 0x000000ff006fb202 */ /* 0x000fd60000000f00 */
[----:B------:R-:W-:-:S05]  /*24a0*/  @P4 IMAD.MOV R68, RZ, RZ, R114 ;  /* 0x000000ffff444224 */ /* 0x000fca00078e0272 */
[----:B------:R-:W-:-:S07]  /*24b0*/  @!P3 MOV R114, R68 ;  /* 0x000000440072b202 */ /* 0x000fce0000000f00 */
.L_x_6758:
[----:B------:R-:W-:Y:S05]  /*24c0*/  BSYNC B1 ;  /* 0x0000000000017941 */ /* 0x000fea0003800000 */
.L_x_6757:
        /* <DEDUP_REMOVED lines=43> */
.L_x_6756:
[----:B------:R-:W-:Y:S05]  /*2780*/  BSYNC B0 ;  /* 0x0000000000007941 */ /* 0x000fea0003800000 */
.L_x_6755:
        /* <DEDUP_REMOVED lines=23> */
.L_x_6760:
[----:B------:R-:W-:-:S07]  /*2900*/  MOV R116, R113 ;  /* 0x0000007100747202 */ /* 0x000fce0000000f00 */
.L_x_6761:
[----:B------:R-:W-:Y:S05]  /*2910*/  BSYNC B0 ;  /* 0x0000000000007941 */ /* 0x000fea0003800000 */
.L_x_6759:
        /* <DEDUP_REMOVED lines=16> */
.L_x_6765:
[----:B------:R-:W-:Y:S05]  /*2a20*/  BSYNC B1 ;  /* 0x0000000000017941 */ /* 0x000fea0003800000 */
.L_x_6764:
        /* <DEDUP_REMOVED lines=41> */
[----:B------:R-:W-:Y:S02]  /*2cc0*/  MOV R113, R72 ;  /* 0x0000004800717202 */ /* 0x000fe40000000f00 */
[----:B------:R-:W-:-:S08]  /*2cd0*/  LOP3.LUT R99, R99, UR36, R68, 0x96, !PT ;  /* 0x0000002463637c12 */ /* 0x000fd0000f8e9644 */
.L_x_6763:
[----:B------:R-:W-:Y:S05]  /*2ce0*/  BSYNC B0 ;  /* 0x0000000000007941 */ /* 0x000fea0003800000 */
.L_x_6762:
        /* <DEDUP_REMOVED lines=23> */
.L_x_6767:
[----:B------:R-:W-:-:S07]  /*2e60*/  MOV R70, R113 ;  /* 0x0000007100467202 */ /* 0x000fce0000000f00 */
.L_x_6768:
[----:B------:R-:W-:Y:S05]  /*2e70*/  BSYNC B0 ;  /* 0x0000000000007941 */ /* 0x000fea0003800000 */
.L_x_6766:
        /* <DEDUP_REMOVED lines=16> */
.L_x_6772:
[----:B------:R-:W-:Y:S05]  /*2f80*/  BSYNC B1 ;  /* 0x0000000000017941 */ /* 0x000fea0003800000 */
.L_x_6771:
        /* <DEDUP_REMOVED lines=43> */
.L_x_6770:
[----:B------:R-:W-:Y:S05]  /*3240*/  BSYNC B0 ;  /* 0x0000000000007941 */ /* 0x000fea0003800000 */
.L_x_6769:
[----:B------:R-:W-:Y:S01]  /*3250*/  I2FP.F32.U32 R68, R70 ;  /* 0x0000004600447245 */ /* 0x000fe20000201000 */
[----:B------:R-:W-:Y:S01]  /*3260*/  HADD2.F32 R73, -RZ, R71.H0_H0 ;  /* 0x20000047ff497230 */ /* 0x000fe20000004100 */
[C---:B------:R-:W-:Y:S01]  /*3270*/  ISETP.NE.AND P6, PT, R72.reuse, 0x1, PT ;  /* 0x000000014800780c */ /* 0x040fe20003fc5270 */
[----:B------:R-:W-:Y:S01]  /*3280*/  BSSY B0, `(.L_x_6773) ;  /* 0x0000015000007945 */ /* 0x000fe20003800000 */
[----:B------:R-:W-:Y:S01]  /*3290*/  IADD3 R125, R72, 0x1, RZ ;  /* 0x00000001487d7810 */ /* 0x000fe20007ffe0ff */
[----:B------:R-:W-:Y:S01]  /*32a0*/  FFMA.FTZ R69, R68, R121, 1.1641532182693481445e-10 ;  /* 0x2f00000044457423 */ /* 0x000fe20000010079 */
[----:B------:R-:W-:Y:S01]  /*32b0*/  FMUL.FTZ R68, R73, R124 ;  /* 0x0000007c49447220 */ /* 0x000fe20000410000 */
[----:B------:R-:W-:-:S03]  /*32c0*/  HADD2.F32 R73, -RZ, R63.H0_H0 ;  /* 0x2000003fff497230 */ /* 0x000fc60000004100 */
[----:B------:R-:W-:Y:S01]  /*32d0*/  FMUL.FTZ R68, R68, R123 ;  /* 0x0000007b44447220 */ /* 0x000fe20000410000 */
[----:B------:R-:W-:Y:S01]  /*32e0*/  FSETP.GTU.FTZ.AND P5, PT, R69, R122, PT ;  /* 0x0000007a4500720b */ /* 0x000fe20003fbc000 */
[----:B------:R-:W-:-:S03]  /*32f0*/  @P0 HADD2.F32 R69, -RZ, R67.H0_H0 ;  /* 0x20000043ff450230 */ /* 0x000fc60000004100 */
        /* <DEDUP_REMOVED lines=12> */
.L_x_6774:
[----:B------:R-:W-:-:S07]  /*33c0*/  MOV R70, R113 ;  /* 0x0000007100467202 */ /* 0x000fce0000000f00 */
.L_x_6775:
[----:B------:R-:W-:Y:S05]  /*33d0*/  BSYNC B0 ;  /* 0x0000000000007941 */ /* 0x000fea0003800000 */
.L_x_6773:
        /* <DEDUP_REMOVED lines=15> */
[----:B------:R-:W-:Y:S02]  /*34d0*/  @P0 IADD3 R72, R114, RZ, RZ ;  /* 0x000000ff72480210 */ /* 0x000fe40007ffe0ff */
[----:B------:R-:W-:-:S03]  /*34e0*/  ISETP.NE.AND P0, PT, R68, RZ, PT ;  /* 0x000000ff4400720c */ /* 0x000fc60003f05270 */
[----:B------:R-:W-:-:S10]  /*34f0*/  @!P6 IMAD.MOV.U32 R114, RZ, RZ, R72 ;  /* 0x000000ffff72e224 */ /* 0x000fd400078e0048 */
.L_x_6779:
[----:B------:R-:W-:Y:S05]  /*3500*/  BSYNC B1 ;  /* 0x0000000000017941 */ /* 0x000fea0003800000 */
.L_x_6778:
        /* <DEDUP_REMOVED lines=43> */
.L_x_6777:
[----:B------:R-:W-:Y:S05]  /*37c0*/  BSYNC B0 ;  /* 0x0000000000007941 */ /* 0x000fea0003800000 */
.L_x_6776:
[----:B------:R-:W-:Y:S01]  /*37d0*/  I2FP.F32.U32 R68, R70 ;  /* 0x0000004600447245 */ /* 0x000fe20000201000 */
[----:B------:R-:W-:Y:S01]  /*37e0*/  HADD2.F32 R71, -RZ, R71.H1_H1 ;  /* 0x30000047ff477230 */ /* 0x000fe20000004100 */
[----:B------:R-:W-:Y:S01]  /*37f0*/  SEL R135, RZ, 0x100, P4 ;  /* 0x00000100ff877807 */ /* 0x000fe20002000000 */
[----:B------:R-:W0:Y:S01]  /*3800*/  LDC.64 R76, c[0x0][0x238] ;  /* 0x00008e00ff4c7b82 */ /* 0x000e220000000a00 */
[----:B------:R-:W-:Y:S01]  /*3810*/  SEL R72, RZ, 0x10000, P5 ;  /* 0x00010000ff487807 */ /* 0x000fe20002800000 */
[----:B------:R-:W-:Y:S01]  /*3820*/  FFMA.FTZ R69, R68, R121, 1.1641532182693481445e-10 ;  /* 0x2f00000044457423 */ /* 0x000fe20000010079 */
[----:B------:R-:W-:Y:S02]  /*3830*/  ISETP.NE.AND P5, PT, R118, RZ, PT ;  /* 0x000000ff7600720c */ /* 0x000fe40003fa5270 */
[----:B------:R-:W-:Y:S02]  /*3840*/  SEL R130, RZ, 0x1, P1 ;  /* 0x00000001ff827807 */ /* 0x000fe40000800000 */
[----:B------:R-:W-:Y:S01]  /*3850*/  FSETP.GTU.FTZ.AND P4, PT, R69, R122, PT ;  /* 0x0000007a4500720b */ /* 0x000fe20003f9c000 */
[----:B------:R-:W1:Y:S01]  /*3860*/  @P0 LDC.64 R128, c[0x0][0x230] ;  /* 0x00008c00ff800b82 */ /* 0x000e620000000a00 */
[----:B------:R-:W-:Y:S01]  /*3870*/  SEL R69, RZ, 0x1, P2 ;  /* 0x00000001ff457807 */ /* 0x000fe20001000000 */
[----:B------:R-:W-:Y:S01]  /*3880*/  IMAD.WIDE.U32 R130, R130, 0x10000, RZ ;  /* 0x0001000082827825 */ /* 0x000fe200078e00ff */
[----:B------:R-:W-:-:S02]  /*3890*/  SEL R68, RZ, 0x1000000, P4 ;  /* 0x01000000ff447807 */ /* 0x000fc40002000000 */
[----:B------:R-:W-:Y:S02]  /*38a0*/  SEL R126, RZ, 0x1, P5 ;  /* 0x00000001ff7e7807 */ /* 0x000fe40002800000 */
[----:B------:R-:W-:Y:S01]  /*38b0*/  LOP3.LUT R135, R135, R68, R72, 0xfe, !PT ;  /* 0x0000004487877212 */ /* 0x000fe200078efe48 */
[----:B------:R-:W-:Y:S01]  /*38c0*/  FMUL.FTZ R68, R71, R124 ;  /* 0x0000007c47447220 */ /* 0x000fe20000410000 */
[----:B------:R-:W2:Y:S01]  /*38d0*/  LDC.64 R72, c[0x0][0x240] ;  /* 0x00009000ff487b82 */ /* 0x000ea20000000a00 */
[----:B------:R-:W-:Y:S01]  /*38e0*/  IMAD.WIDE.U32 R126, R126, 0x100, RZ ;  /* 0x000001007e7e7825 */ /* 0x000fe200078e00ff */
[----:B------:R-:W-:-:S03]  /*38f0*/  ISETP.NE.AND P6, PT, R81, RZ, PT ;  /* 0x000000ff5100720c */ /* 0x000fc60003fc5270 */
[----:B------:R-:W-:Y:S01]  /*3900*/  FMUL.FTZ R70, R68, R123 ;  /* 0x0000007b44467220 */ /* 0x000fe20000410000 */
[----:B------:R-:W-:Y:S01]  /*3910*/  IMAD.WIDE.U32 R68, R69, 0x1000000, RZ ;  /* 0x0100000045447825 */ /* 0x000fe200078e00ff */
[----:B------:R-:W-:-:S03]  /*3920*/  SEL R133, RZ, 0x1, P6 ;  /* 0x00000001ff857807 */ /* 0x000fc60003000000 */
[----:B------:R-:W-:Y:S01]  /*3930*/  FSEL R70, R70, RZ, !P4 ;  /* 0x000000ff46467208 */ /* 0x000fe20006000000 */
[----:B------:R-:W-:Y:S01]  /*3940*/  HADD2.F32 R71, -RZ, R63.H1_H1 ;  /* 0x3000003fff477230 */ /* 0x000fe20000004100 */
[----:B------:R-:W-:Y:S01]  /*3950*/  LOP3.LUT R126, R126, R68, R130, 0xfe, !PT ;  /* 0x000000447e7e7212 */ /* 0x000fe200078efe82 */
[----:B------:R-:W-:Y:S01]  /*3960*/  @P0 HADD2.F32 R81, -RZ, R67.H1_H1 ;  /* 0x30000043ff510230 */ /* 0x000fe20000004100 */
[----:B------:R-:W-:Y:S02]  /*3970*/  SEL R68, RZ, 0x1, P3 ;  /* 0x00000001ff447807 */ /* 0x000fe40001800000 */
[----:B------:R-:W-:Y:S01]  /*3980*/  FMUL.FTZ R118, R70, R71 ;  /* 0x0000004746767220 */ /* 0x000fe20000410000 */
[----:B------:R-:W-:Y:S02]  /*3990*/  LOP3.LUT R126, R126, R133, RZ, 0xfc, !PT ;  /* 0x000000857e7e7212 */ /* 0x000fe400078efcff */
[----:B------:R-:W-:Y:S01]  /*39a0*/  LOP3.LUT R133, R69, R135, R68, 0xfe, !PT ;  /* 0x0000008745857212 */ /* 0x000fe200078efe44 */
[----:B------:R-:W-:Y:S01]  /*39b0*/  @P0 FADD.FTZ R118, R118, R81 ;  /* 0x0000005176760221 */ /* 0x000fe20000010000 */
[C---:B------:R-:W-:Y:S01]  /*39c0*/  IADD3 R81, R80.reuse, 0x80, RZ ;  /* 0x0000008050517810 */ /* 0x040fe20007ffe0ff */
[----:B0-----:R-:W-:Y:S01]  /*39d0*/  IMAD.WIDE.U32 R134, R80, 0x10, R76 ;  /* 0x0000001050867825 */ /* 0x001fe200078e004c */
[----:B------:R-:W-:-:S02]  /*39e0*/  F2FP.F16.F32.PACK_AB R70, R117, R83 ;  /* 0x000000537546723e */ /* 0x000fc400000000ff */
[----:B------:R-:W-:Y:S01]  /*39f0*/  F2FP.F16.F32.PACK_AB R69, R115, R79 ;  /* 0x0000004f7345723e */ /* 0x000fe200000000ff */
[----:B-1----:R-:W-:Y:S01]  /*3a00*/  @P0 IMAD.WIDE.U32 R128, R81, 0x10, R128 ;  /* 0x0000001051800825 */ /* 0x002fe200078e0080 */
[----:B------:R-:W-:Y:S02]  /*3a10*/  F2FP.F16.F32.PACK_AB R68, R82, R78 ;  /* 0x0000004e5244723e */ /* 0x000fe400000000ff */
[----:B------:R-:W-:Y:S02]  /*3a20*/  F2FP.F16.F32.PACK_AB R71, R118, R116 ;  /* 0x000000747647723e */ /* 0x000fe400000000ff */
[----:B------:R-:W-:Y:S01]  /*3a30*/  LOP3.LUT R127, R127, R133, R131, 0xfe, !PT ;  /* 0x000000857f7f7212 */ /* 0x000fe200078efe83 */
[----:B--2---:R-:W-:Y:S02]  /*3a40*/  IMAD.WIDE.U32 R132, R80, 0x8, R72 ;  /* 0x0000000850847825 */ /* 0x004fe400078e0048 */
[----:B------:R0:W-:Y:S02]  /*3a50*/  STG.E.128 desc[UR4][R134.64], R68 ;  /* 0x0000004486007986 */ /* 0x0001e4000c101d04 */
[----:B------:R-:W-:-:S02]  /*3a60*/  IMAD.WIDE.U32 R130, R81, 0x10, R74 ;  /* 0x0000001051827825 */ /* 0x000fc400078e004a */
        /* <DEDUP_REMOVED lines=10> */
[----:B------:R-:W-:Y:S02]  /*3b10*/  ISETP.NE.AND P1, PT, R125, 0x3, PT ;  /* 0x000000037d00780c */ /* 0x000fe40003f25270 */
[----:B------:R-:W-:-:S11]  /*3b20*/  MOV R120, R100 ;  /* 0x0000006400787202 */ /* 0x000fd60000000f00 */
[----:B------:R-:W-:Y:S05]  /*3b30*/  @P1 BRA `(.L_x_6782) ;  /* 0x00000000000c1947 */ /* 0x000fea0003800000 */
[----:B------:R-:W-:Y:S01]  /*3b40*/  MOV R120, R98 ;  /* 0x0000006200787202 */ /* 0x000fe20000000f00 */
[----:B------:R-:W-:Y:S06]  /*3b50*/  BRA `(.L_x_6782) ;  /* 0x0000000000047947 */ /* 0x000fec0003800000 */
.L_x_6781:
[----:B------:R-:W-:-:S07]  /*3b60*/  IMAD.MOV.U32 R120, RZ, RZ, R113 ;  /* 0x000000ffff787224 */ /* 0x000fce00078e0071 */
.L_x_6782:
[----:B------:R-:W-:Y:S05]  /*3b70*/  BSYNC B0 ;  /* 0x0000000000007941 */ /* 0x000fea0003800000 */
.L_x_6780:
        /* <DEDUP_REMOVED lines=10> */
[----:B------:R-:W-:Y:S01]  /*3c20*/  @!P1 IADD3 R109, R109, 0x1, RZ ;  /* 0x000000016d6d9810 */ /* 0x000fe20007ffe0ff */
[----:B------:R-:W-:Y:S01]  /*3c30*/  @!P1 VIADD R98, R114, 0x1 ;  /* 0x0000000172629836 */ /* 0x000fe20000000000 */
[----:B------:R-:W-:Y:S02]  /*3c40*/  @!P1 MOV R111, RZ ;  /* 0x000000ff006f9202 */ /* 0x000fe40000000f00 */
[----:B------:R-:W-:-:S13]  /*3c50*/  ISETP.NE.AND P2, PT, R109, RZ, !P1 ;  /* 0x000000ff6d00720c */ /* 0x000fda0004f45270 */
[----:B------:R-:W-:-:S04]  /*3c60*/  @P2 IADD3 R98, R114, RZ, RZ ;  /* 0x000000ff72622210 */ /* 0x000fc80007ffe0ff */
[----:B------:R-:W-:-:S07]  /*3c70*/  @!P1 MOV R114, R98 ;  /* 0x0000006200729202 */ /* 0x000fce0000000f00 */
.L_x_6786:
[----:B------:R-:W-:Y:S05]  /*3c80*/  BSYNC B1 ;  /* 0x0000000000017941 */ /* 0x000fea0003800000 */
.L_x_6785:
        /* <DEDUP_REMOVED lines=43> */
.L_x_6784:
[----:B------:R-:W-:Y:S05]  /*3f40*/  BSYNC B0 ;  /* 0x0000000000007941 */ /* 0x000fea0003800000 */
.L_x_6783:
[----:B------:R-:W-:Y:S01]  /*3f50*/  I2FP.F32.U32 R120, R120 ;  /* 0x0000007800787245 */ /* 0x000fe20000201000 */
[----:B-----5:R-:W-:Y:S01]  /*3f60*/  HADD2.F32 R127, -RZ, R68.H0_H0 ;  /* 0x20000044ff7f7230 */ /* 0x020fe20000004100 */
[----:B------:R-:W-:Y:S01]  /*3f70*/  BSSY B0, `(.L_x_6787) ;  /* 0x0000017000007945 */ /* 0x000fe20003800000 */
[----:B------:R-:W-:Y:S01]  /*3f80*/  @P0 HADD2.F32 R129, -RZ, R64.H0_H0 ;  /* 0x20000040ff810230 */ /* 0x000fe20000004100 */
[----:B------:R-:W-:Y:S01]  /*3f90*/  IADD3 R128, R136, 0x1, RZ ;  /* 0x0000000188807810 */ /* 0x000fe20007ffe0ff */
[----:B------:R-:W-:Y:S01]  /*3fa0*/  FFMA.FTZ R125, R120, R121, 1.1641532182693481445e-10 ;  /* 0x2f000000787d7423 */ /* 0x000fe20000010079 */
[----:B------:R-:W-:Y:S01]  /*3fb0*/  FMUL.FTZ R120, R127, R124 ;  /* 0x0000007c7f787220 */ /* 0x000fe20000410000 */
[----:B------:R-:W-:-:S03]  /*3fc0*/  HADD2.F32 R127, -RZ, R56.H0_H0 ;  /* 0x20000038ff7f7230 */ /* 0x000fc60000004100 */
[----:B------:R-:W-:Y:S01]  /*3fd0*/  FMUL.FTZ R120, R120, R123 ;  /* 0x0000007b78787220 */ /* 0x000fe20000410000 */
[----:B------:R-:W-:-:S04]  /*3fe0*/  FSETP.GTU.FTZ.AND P1, PT, R125, R122, PT ;  /* 0x0000007a7d00720b */ /* 0x000fc80003f3c000 */
[----:B------:R-:W-:Y:S02]  /*3ff0*/  P2R R125, PR, RZ, 0x2 ;  /* 0x00000002ff7d7803 */ /* 0x000fe40000000000 */
        /* <DEDUP_REMOVED lines=13> */
.L_x_6788:
[----:B------:R-:W-:-:S07]  /*40d0*/  MOV R132, R113 ;  /* 0x0000007100847202 */ /* 0x000fce0000000f00 */
.L_x_6789:
[----:B------:R-:W-:Y:S05]  /*40e0*/  BSYNC B0 ;  /* 0x0000000000007941 */ /* 0x000fea0003800000 */
.L_x_6787:
        /* <DEDUP_REMOVED lines=11> */
[----:B------:R-:W-:Y:S01]  /*41a0*/  @!P1 IMAD.MOV.U32 R111, RZ, RZ, RZ ;  /* 0x000000ffff6f9224 */ /* 0x000fe200078e00ff */
[----:B------:R-:W-:Y:S02]  /*41b0*/  @!P1 IADD3 R98, R114, 0x1, RZ ;  /* 0x0000000172629810 */ /* 0x000fe40007ffe0ff */
[----:B------:R-:W-:-:S13]  /*41c0*/  ISETP.NE.AND P2, PT, R109, RZ, !P1 ;  /* 0x000000ff6d00720c */ /* 0x000fda0004f45270 */
[----:B------:R-:W-:-:S04]  /*41d0*/  @P2 IADD3 R98, R114, RZ, RZ ;  /* 0x000000ff72622210 */ /* 0x000fc80007ffe0ff */
[----:B------:R-:W-:-:S07]  /*41e0*/  @!P1 MOV R114, R98 ;  /* 0x0000006200729202 */ /* 0x000fce0000000f00 */
.L_x_6793:
[----:B------:R-:W-:Y:S05]  /*41f0*/  BSYNC B1 ;  /* 0x0000000000017941 */ /* 0x000fea0003800000 */
.L_x_6792:
        /* <DEDUP_REMOVED lines=43> */
.L_x_6791:
[----:B------:R-:W-:Y:S05]  /*44b0*/  BSYNC B0 ;  /* 0x0000000000007941 */ /* 0x000fea0003800000 */
.L_x_6790:
[----:B------:R-:W-:Y:S01]  /*44c0*/  I2FP.F32.U32 R126, R132 ;  /* 0x00000084007e7245 */ /* 0x000fe20000201000 */
[----:B------:R-:W-:Y:S01]  /*44d0*/  HADD2.F32 R129, -RZ, R68.H1_H1 ;  /* 0x30000044ff817230 */ /* 0x000fe20000004100 */
[----:B------:R-:W-:Y:S01]  /*44e0*/  BSSY B0, `(.L_x_6794) ;  /* 0x0000017000007945 */ /* 0x000fe20003800000 */
[----:B------:R-:W-:Y:S02]  /*44f0*/  VIADD R130, R128, 0x1 ;  /* 0x0000000180827836 */ /* 0x000fe40000000000 */
        /* <DEDUP_REMOVED lines=20> */
.L_x_6795:
[----:B------:R-:W-:-:S07]  /*4640*/  IMAD.MOV.U32 R68, RZ, RZ, R113 ;  /* 0x000000ffff447224 */ /* 0x000fce00078e0071 */
.L_x_6796:
[----:B------:R-:W-:Y:S05]  /*4650*/  BSYNC B0 ;  /* 0x0000000000007941 */ /* 0x000fea0003800000 */
.L_x_6794:
        /* <DEDUP_REMOVED lines=16> */
.L_x_6800:
[----:B------:R-:W-:Y:S05]  /*4760*/  BSYNC B1 ;  /* 0x0000000000017941 */ /* 0x000fea0003800000 */
.L_x_6799:
        /* <DEDUP_REMOVED lines=43> */
.L_x_6798:
[----:B------:R-:W-:Y:S05]  /*4a20*/  BSYNC B0 ;  /* 0x0000000000007941 */ /* 0x000fea0003800000 */
.L_x_6797:
        /* <DEDUP_REMOVED lines=9> */
[----:B------:R-:W-:Y:S01]  /*4ac0*/  FSETP.GTU.FTZ.AND P1, PT, R127, R122, PT ;  /* 0x0000007a7f00720b */ /* 0x000fe20003f3c000 */
[----:B------:R-:W-:-:S03]  /*4ad0*/  HADD2.F32 R127, -RZ, R57.H0_H0 ;  /* 0x20000039ff7f7230 */ /* 0x000fc60000004100 */
        /* <DEDUP_REMOVED lines=12> */
.L_x_6802:
[----:B------:R-:W-:-:S07]  /*4ba0*/  MOV R68, R113 ;  /* 0x0000007100447202 */ /* 0x000fce0000000f00 */
.L_x_6803:
[----:B------:R-:W-:Y:S05]  /*4bb0*/  BSYNC B0 ;  /* 0x0000000000007941 */ /* 0x000fea0003800000 */
.L_x_6801:
        /* <DEDUP_REMOVED lines=16> */
.L_x_6807:
[----:B------:R-:W-:Y:S05]  /*4cc0*/  BSYNC B1 ;  /* 0x0000000000017941 */ /* 0x000fea0003800000 */
.L_x_6806:
        /* <DEDUP_REMOVED lines=43> */
.L_x_6805:
[----:B------:R-:W-:Y:S05]  /*4f80*/  BSYNC B0 ;  /* 0x0000000000007941 */ /* 0x000fea0003800000 */
.L_x_6804:
[----:B------:R-:W-:Y:S01]  /*4f90*/  I2FP.F32.U32 R68, R68 ;  /* 0x0000004400447245 */ /* 0x000fe20000201000 */
[----:B------:R-:W-:Y:S01]  /*4fa0*/  HADD2.F32 R129, -RZ, R69.H1_H1 ;  /* 0x30000045ff817230 */ /* 0x000fe20000004100 */
[----:B------:R-:W-:Y:S01]  /*4fb0*/  ISETP.NE.AND P3, PT, R131, 0x1, PT ;  /* 0x000000018300780c */ /* 0x000fe20003f65270 */
[----:B------:R-:W-:Y:S01]  /*4fc0*/  @P0 HADD2.F32 R128, -RZ, R65.H1_H1 ;  /* 0x30000041ff800230 */ /* 0x000fe20000004100 */
[----:B------:R-:W-:Y:S01]  /*4fd0*/  BSSY B0, `(.L_x_6808) ;  /* 0x0000014000007945 */ /* 0x000fe20003800000 */
[----:B------:R-:W-:Y:S01]  /*4fe0*/  FFMA.FTZ R69, R68, R121, 1.1641532182693481445e-10 ;  /* 0x2f00000044457423 */ /* 0x000fe20000010079 */
[----:B------:R-:W-:Y:S01]  /*4ff0*/  FMUL.FTZ R68, R129, R124 ;  /* 0x0000007c81447220 */ /* 0x000fe20000410000 */
[----:B------:R-:W-:Y:S02]  /*5000*/  HADD2.F32 R129, -RZ, R57.H1_H1 ;  /* 0x30000039ff817230 */ /* 0x000fe40000004100 */
[----:B------:R-:W-:Y:S02]  /*5010*/  VIADD R130, R131, 0x1 ;  /* 0x0000000183827836 */ /* 0x000fe40000000000 */
        /* <DEDUP_REMOVED lines=14> */
.L_x_6809:
[----:B------:R-:W-:-:S07]  /*5100*/  IMAD.MOV.U32 R128, RZ, RZ, R113 ;  /* 0x000000ffff807224 */ /* 0x000fce00078e0071 */
.L_x_6810:
[----:B------:R-:W-:Y:S05]  /*5110*/  BSYNC B0 ;  /* 0x0000000000007941 */ /* 0x000fea0003800000 */
.L_x_6808:
        /* <DEDUP_REMOVED lines=16> */
.L_x_6814:
[----:B------:R-:W-:Y:S05]  /*5220*/  BSYNC B1 ;  /* 0x0000000000017941 */ /* 0x000fea0003800000 */
.L_x_6813:
        /* <DEDUP_REMOVED lines=43> */
.L_x_6812:
[----:B------:R-:W-:Y:S05]  /*54e0*/  BSYNC B0 ;  /* 0x0000000000007941 */ /* 0x000fea0003800000 */
.L_x_6811:
        /* <DEDUP_REMOVED lines=23> */
.L_x_6816:
[----:B------:R-:W-:-:S07]  /*5660*/  MOV R134, R113 ;  /* 0x0000007100867202 */ /* 0x000fce0000000f00 */
.L_x_6817:
[----:B------:R-:W-:Y:S05]  /*5670*/  BSYNC B0 ;  /* 0x0000000000007941 */ /* 0x000fea0003800000 */
.L_x_6815:
        /* <DEDUP_REMOVED lines=14> */
[----:B------:R-:W-:-:S05]  /*5760*/  @P5 IADD3 R68, R114, RZ, RZ ;  /* 0x000000ff72445210 */ /* 0x000fca0007ffe0ff */
[----:B------:R-:W-:-:S07]  /*5770*/  @!P4 IMAD.MOV.U32 R114, RZ, RZ, R68 ;  /* 0x000000ffff72c224 */ /* 0x000fce00078e0044 */
.L_x_6821:
[----:B------:R-:W-:Y:S05]  /*5780*/  BSYNC B1 ;  /* 0x0000000000017941 */ /* 0x000fea0003800000 */
.L_x_6820:
        /* <DEDUP_REMOVED lines=43> */
.L_x_6819:
[----:B------:R-:W-:Y:S05]  /*5a40*/  BSYNC B0 ;  /* 0x0000000000007941 */ /* 0x000fea0003800000 */
.L_x_6818:
        /* <DEDUP_REMOVED lines=23> */
.L_x_6823:
[----:B------:R-:W-:-:S07]  /*5bc0*/  IMAD.MOV.U32 R70, RZ, RZ, R113 ;  /* 0x000000ffff467224 */ /* 0x000fce00078e0071 */
.L_x_6824:
[----:B------:R-:W-:Y:S05]  /*5bd0*/  BSYNC B0 ;  /* 0x0000000000007941 */ /* 0x000fea0003800000 */
.L_x_6822:
        /* <DEDUP_REMOVED lines=16> */
.L_x_6828:
[----:B------:R-:W-:Y:S05]  /*5ce0*/  BSYNC B1 ;  /* 0x0000000000017941 */ /* 0x000fea0003800000 */
.L_x_6827:
        /* <DEDUP_REMOVED lines=43> */
.L_x_6826:
[----:B------:R-:W-:Y:S05]  /*5fa0*/  BSYNC B0 ;  /* 0x0000000000007941 */ /* 0x000fea0003800000 */
.L_x_6825:
        /* <DEDUP_REMOVED lines=23> */
.L_x_6830:
[----:B------:R-:W-:-:S07]  /*6120*/  MOV R70, R113 ;  /* 0x0000007100467202 */ /* 0x000fce0000000f00 */
.L_x_6831:
[----:B------:R-:W-:Y:S05]  /*6130*/  BSYNC B0 ;  /* 0x0000000000007941 */ /* 0x000fea0003800000 */
.L_x_6829:
        /* <DEDUP_REMOVED lines=18> */
.L_x_6835:
[----:B------:R-:W-:Y:S05]  /*6260*/  BSYNC B1 ;  /* 0x0000000000017941 */ /* 0x000fea0003800000 */
.L_x_6834:
        /* <DEDUP_REMOVED lines=43> */
.L_x_6833:
[----:B------:R-:W-:Y:S05]  /*6520*/  BSYNC B0 ;  /* 0x0000000000007941 */ /* 0x000fea0003800000 */
.L_x_6832:
[----:B------:R-:W-:Y:S01]  /*6530*/  I2FP.F32.U32 R68, R70 ;  /* 0x0000004600447245 */ /* 0x000fe20000201000 */
[----:B------:R-:W-:Y:S01]  /*6540*/  HADD2.F32 R71, -RZ, R71.H1_H1 ;  /* 0x30000047ff477230 */ /* 0x000fe20000004100 */
[----:B------:R-:W-:Y:S01]  /*6550*/  SEL R138, RZ, 0x100, P4 ;  /* 0x00000100ff8a7807 */ /* 0x000fe20002000000 */
[----:B------:R-:W-:Y:S01]  /*6560*/  @P0 HADD2.F32 R141, -RZ, R67.H1_H1 ;  /* 0x30000043ff8d0230 */ /* 0x000fe20000004100 */
[----:B------:R-:W-:Y:S01]  /*6570*/  ISETP.NE.AND P6, PT, R125, RZ, PT ;  /* 0x000000ff7d00720c */ /* 0x000fe20003fc5270 */
[----:B------:R-:W-:Y:S01]  /*6580*/  FFMA.FTZ R69, R68, R121, 1.1641532182693481445e-10 ;  /* 0x2f00000044457423 */ /* 0x000fe20000010079 */
[----:B------:R-:W-:Y:S01]  /*6590*/  SEL R125, RZ, 0x10000, P5 ;  /* 0x00010000ff7d7807 */ /* 0x000fe20002800000 */
[----:B------:R-:W-:Y:S01]  /*65a0*/  FMUL.FTZ R68, R71, R124 ;  /* 0x0000007c47447220 */ /* 0x000fe20000410000 */
[----:B------:R-:W-:Y:S01]  /*65b0*/  ISETP.NE.AND P5, PT, R136, RZ, PT ;  /* 0x000000ff8800720c */ /* 0x000fe20003fa5270 */
[----:B------:R-:W-:Y:S01]  /*65c0*/  HADD2.F32 R71, -RZ, R59.H1_H1 ;  /* 0x3000003bff477230 */ /* 0x000fe20000004100 */
[----:B------:R-:W-:Y:S01]  /*65d0*/  FSETP.GTU.FTZ.AND P4, PT, R69, R122, PT ;  /* 0x0000007a4500720b */ /* 0x000fe20003f9c000 */
[----:B------:R-:W0:Y:S01]  /*65e0*/  @P0 LDC.64 R136, c[0x0][0x230] ;  /* 0x00008c00ff880b82 */ /* 0x000e220000000a00 */
[----:B------:R-:W-:Y:S01]  /*65f0*/  SEL R69, RZ, 0x1, P2 ;  /* 0x00000001ff457807 */ /* 0x000fe20001000000 */
[----:B------:R-:W-:Y:S01]  /*6600*/  IMAD.WIDE.U32 R142, R81, 0x10, R76 ;  /* 0x00000010518e7825 */ /* 0x000fe200078e004c */
[----:B------:R-:W-:-:S02]  /*6610*/  SEL R70, RZ, 0x1000000, P4 ;  /* 0x01000000ff467807 */ /* 0x000fc40002000000 */
[----:B------:R-:W-:Y:S02]  /*6620*/  SEL R134, RZ, 0x1, P1 ;  /* 0x00000001ff867807 */ /* 0x000fe40000800000 */
[----:B------:R-:W-:Y:S01]  /*6630*/  LOP3.LUT R138, R138, R70, R125, 0xfe, !PT ;  /* 0x000000468a8a7212 */ /* 0x000fe200078efe7d */
[----:B------:R-:W-:Y:S01]  /*6640*/  FMUL.FTZ R70, R68, R123 ;  /* 0x0000007b44467220 */ /* 0x000fe20000410000 */
[----:B------:R-:W-:Y:S01]  /*6650*/  SEL R132, RZ, 0x1, P5 ;  /* 0x00000001ff847807 */ /* 0x000fe20002800000 */
[----:B------:R-:W-:Y:S01]  /*6660*/  IMAD.WIDE.U32 R68, R69, 0x1000000, RZ ;  /* 0x0100000045447825 */ /* 0x000fe200078e00ff */
[----:B------:R-:W-:Y:S02]  /*6670*/  SEL R125, RZ, 0x1, P6 ;  /* 0x00000001ff7d7807 */ /* 0x000fe40003000000 */
[----:B------:R-:W-:Y:S01]  /*6680*/  FSEL R70, R70, RZ, !P4 ;  /* 0x000000ff46467208 */ /* 0x000fe20006000000 */
[----:B------:R-:W-:Y:S01]  /*6690*/  IMAD.WIDE.U32 R134, R134, 0x10000, RZ ;  /* 0x0001000086867825 */ /* 0x000fe200078e00ff */
[----:B------:R-:W-:-:S03]  /*66a0*/  SEL R139, RZ, 0x1, P3 ;  /* 0x00000001ff8b7807 */ /* 0x000fc60001800000 */
[----:B------:R-:W-:Y:S01]  /*66b0*/  IMAD.WIDE.U32 R132, R132, 0x100, RZ ;  /* 0x0000010084847825 */ /* 0x000fe200078e00ff */
[----:B------:R-:W-:Y:S02]  /*66c0*/  LOP3.LUT R139, R69, R138, R139, 0xfe, !PT ;  /* 0x0000008a458b7212 */ /* 0x000fe400078efe8b */
[----:B------:R-:W-:Y:S02]  /*66d0*/  F2FP.F16.F32.PACK_AB R69, R129, R127 ;  /* 0x0000007f8145723e */ /* 0x000fe400000000ff */
[----:B------:R-:W-:Y:S01]  /*66e0*/  LOP3.LUT R134, R132, R68, R134, 0xfe, !PT ;  /* 0x0000004484867212 */ /* 0x000fe200078efe86 */
[----:B------:R-:W-:Y:S01]  /*66f0*/  FMUL.FTZ R132, R70, R71 ;  /* 0x0000004746847220 */ /* 0x000fe20000410000 */
[----:B------:R-:W-:Y:S02]  /*6700*/  F2FP.F16.F32.PACK_AB R70, R131, R128 ;  /* 0x000000808346723e */ /* 0x000fe400000000ff */
[----:B------:R-:W-:Y:S01]  /*6710*/  LOP3.LUT R134, R134, R125, RZ, 0xfc, !PT ;  /* 0x0000007d86867212 */ /* 0x000fe200078efcff */
[----:B------:R-:W-:Y:S01]  /*6720*/  @P0 FADD.FTZ R132, R141, R132 ;  /* 0x000000848d840221 */ /* 0x000fe20000010000 */
[----:B------:R-:W-:Y:S01]  /*6730*/  VIADD R125, R80, 0x100 ;  /* 0x00000100507d7836 */ /* 0x000fe20000000000 */
[----:B------:R-:W-:Y:S01]  /*6740*/  F2FP.F16.F32.PACK_AB R68, R126, R120 ;  /* 0x000000787e44723e */ /* 0x000fe200000000ff */
[----:B------:R-:W-:Y:S01]  /*6750*/  IMAD.WIDE.U32 R140, R81, 0x8, R72 ;  /* 0x00000008518c7825 */ /* 0x000fe200078e0048 */
[----:B------:R-:W-:-:S02]  /*6760*/  LOP3.LUT R135, R133, R139, R135, 0xfe, !PT ;  /* 0x0000008b85877212 */ /* 0x000fc400078efe87 */
[----:B------:R-:W-:Y:S01]  /*6770*/  F2FP.F16.F32.PACK_AB R71, R132, R130 ;  /* 0x000000828447723e */ /* 0x000fe200000000ff */
[----:B0-----:R-:W-:-:S04]  /*6780*/  @P0 IMAD.WIDE.U32 R136, R125, 0x10, R136 ;  /* 0x000000107d880825 */ /* 0x001fc800078e0088 */
[----:B------:R-:W-:Y:S01]  /*6790*/  IMAD.WIDE.U32 R138, R125, 0x10, R74 ;  /* 0x000000107d8a7825 */ /* 0x000fe200078e004a */
        /* <DEDUP_REMOVED lines=16> */
.L_x_6837:
[----:B------:R-:W-:-:S07]  /*68a0*/  MOV R133, R113 ;  /* 0x0000007100857202 */ /* 0x000fce0000000f00 */
.L_x_6838:
[----:B------:R-:W-:Y:S05]  /*68b0*/  BSYNC B0 ;  /* 0x0000000000007941 */ /* 0x000fea0003800000 */
.L_x_6836:
        /* <DEDUP_REMOVED lines=16> */
.L_x_6842:
[----:B------:R-:W-:Y:S05]  /*69c0*/  BSYNC B1 ;  /* 0x0000000000017941 */ /* 0x000fea0003800000 */
.L_x_6841:
        /* <DEDUP_REMOVED lines=43> */
.L_x_6840:
[----:B------:R-:W-:Y:S05]  /*6c80*/  BSYNC B0 ;  /* 0x0000000000007941 */ /* 0x000fea0003800000 */
.L_x_6839:
[----:B------:R-:W-:Y:S01]  /*6c90*/  I2FP.F32.U32 R134, R133 ;  /* 0x0000008500867245 */ /* 0x000fe20000201000 */
[----:B-----5:R-:W-:Y:S01]  /*6ca0*/  HADD2.F32 R135, -RZ, R68.H0_H0 ;  /* 0x20000044ff877230 */ /* 0x020fe20000004100 */
[----:B------:R-:W-:Y:S01]  /*6cb0*/  BSSY B0, `(.L_x_6843) ;  /* 0x0000017000007945 */ /* 0x000fe20003800000 */
[----:B------:R-:W-:Y:S01]  /*6cc0*/  HADD2.F32 R136, -RZ, R52.H0_H0 ;  /* 0x20000034ff887230 */ /* 0x000fe20000004100 */
[----:B------:R-:W-:Y:S01]  /*6cd0*/  IADD3 R139, R145, 0x1, RZ ;  /* 0x00000001918b7810 */ /* 0x000fe20007ffe0ff */
[----:B------:R-:W-:Y:S01]  /*6ce0*/  FFMA.FTZ R133, R134, R121, 1.1641532182693481445e-10 ;  /* 0x2f00000086857423 */ /* 0x000fe20000010079 */
[----:B------:R-:W-:Y:S01]  /*6cf0*/  FMUL.FTZ R134, R135, R124 ;  /* 0x0000007c87867220 */ /* 0x000fe20000410000 */
[----:B------:R-:W-:-:S03]  /*6d00*/  @P0 HADD2.F32 R138, -RZ, R64.H0_H0 ;  /* 0x20000040ff8a0230 */ /* 0x000fc60000004100 */
        /* <DEDUP_REMOVED lines=16> */
.L_x_6844:
[----:B------:R-:W-:-:S07]  /*6e10*/  MOV R133, R113 ;  /* 0x0000007100857202 */ /* 0x000fce0000000f00 */
.L_x_6845:
[----:B------:R-:W-:Y:S05]  /*6e20*/  BSYNC B0 ;  /* 0x0000000000007941 */ /* 0x000fea0003800000 */
.L_x_6843:
        /* <DEDUP_REMOVED lines=16> */
.L_x_6849:
[----:B------:R-:W-:Y:S05]  /*6f30*/  BSYNC B1 ;  /* 0x0000000000017941 */ /* 0x000fea0003800000 */
.L_x_6848:
        /* <DEDUP_REMOVED lines=43> */
.L_x_6847:
[----:B------:R-:W-:Y:S05]  /*71f0*/  BSYNC B0 ;  /* 0x0000000000007941 */ /* 0x000fea0003800000 */
.L_x_6846:
        /* <DEDUP_REMOVED lines=24> */
.L_x_6851:
[----:B------:R-:W-:-:S07]  /*7380*/  MOV R68, R113 ;  /* 0x0000007100447202 */ /* 0x000fce0000000f00 */
.L_x_6852:
[----:B------:R-:W-:Y:S05]  /*7390*/  BSYNC B0 ;  /* 0x0000000000007941 */ /* 0x000fea0003800000 */
.L_x_6850:
        /* <DEDUP_REMOVED lines=16> */
.L_x_6856:
[----:B------:R-:W-:Y:S05]  /*74a0*/  BSYNC B1 ;  /* 0x0000000000017941 */ /* 0x000fea0003800000 */
.L_x_6855:
        /* <DEDUP_REMOVED lines=40> */
[----:B------:R-:W-:Y:S02]  /*7730*/  LOP3.LUT R100, R143, UR35, R144, 0x96, !PT ;  /* 0x000000238f647c12 */ /* 0x000fe4000f8e9690 */
[----:B------:R-:W-:Y:S02]  /*7740*/  MOV R113, R142 ;  /* 0x0000008e00717202 */ /* 0x000fe40000000f00 */
[----:B------:R-:W-:-:S07]  /*7750*/  LOP3.LUT R99, R99, UR36, R140, 0x96, !PT ;  /* 0x0000002463637c12 */ /* 0x000fce000f8e968c */
.L_x_6854:
[----:B------:R-:W-:Y:S05]  /*7760*/  BSYNC B0 ;  /* 0x0000000000007941 */ /* 0x000fea0003800000 */
.L_x_6853:
[----:B------:R-:W-:Y:S01]  /*7770*/  I2FP.F32.U32 R68, R68 ;  /* 0x0000004400447245 */ /* 0x000fe20000201000 */
[----:B------:R-:W-:Y:S01]  /*7780*/  HADD2.F32 R137, -RZ, R69.H0_H0 ;  /* 0x20000045ff897230 */ /* 0x000fe20000004100 */
[----:B------:R-:W-:Y:S01]  /*7790*/  ISETP.NE.AND P2, PT, R141, 0x1, PT ;  /* 0x000000018d00780c */ /* 0x000fe20003f45270 */
[----:B------:R-:W-:Y:S01]  /*77a0*/  @P0 HADD2.F32 R140, -RZ, R65.H0_H0 ;  /* 0x20000041ff8c0230 */ /* 0x000fe20000004100 */
[----:B------:R-:W-:Y:S01]  /*77b0*/  BSSY B0, `(.L_x_6857) ;  /* 0x0000014000007945 */ /* 0x000fe20003800000 */
[----:B------:R-:W-:Y:S01]  /*77c0*/  FFMA.FTZ R133, R68, R121, 1.1641532182693481445e-10 ;  /* 0x2f00000044857423 */ /* 0x000fe20000010079 */
[----:B------:R-:W-:Y:S01]  /*77d0*/  FMUL.FTZ R68, R137, R124 ;  /* 0x0000007c89447220 */ /* 0x000fe20000410000 */
[----:B------:R-:W-:Y:S01]  /*77e0*/  HADD2.F32 R137, -RZ, R53.H0_H0 ;  /* 0x20000035ff897230 */ /* 0x000fe20000004100 */
        /* <DEDUP_REMOVED lines=15> */
.L_x_6858:
[----:B------:R-:W-:-:S07]  /*78e0*/  MOV R68, R113 ;  /* 0x0000007100447202 */ /* 0x000fce0000000f00 */
.L_x_6859:
[----:B------:R-:W-:Y:S05]  /*78f0*/  BSYNC B0 ;  /* 0x0000000000007941 */ /* 0x000fea0003800000 */
.L_x_6857:
        /* <DEDUP_REMOVED lines=16> */
.L_x_6863:
[----:B------:R-:W-:Y:S05]  /*7a00*/  BSYNC B1 ;  /* 0x0000000000017941 */ /* 0x000fea0003800000 */
.L_x_6862:
        /* <DEDUP_REMOVED lines=43> */
.L_x_6861:
[----:B------:R-:W-:Y:S05]  /*7cc0*/  BSYNC B0 ;  /* 0x0000000000007941 */ /* 0x000fea0003800000 */
.L_x_6860:
        /* <DEDUP_REMOVED lines=9> */
[----:B------:R-:W-:Y:S01]  /*7d60*/  FSETP.GTU.FTZ.AND P2, PT, R69, R122, PT ;  /* 0x0000007a4500720b */ /* 0x000fe20003f5c000 */
[----:B------:R-:W-:-:S03]  /*7d70*/  HADD2.F32 R69, -RZ, R53.H1_H1 ;  /* 0x30000035ff457230 */ /* 0x000fc60000004100 */
        /* <DEDUP_REMOVED lines=12> */
.L_x_6865:
[----:B------:R-:W-:-:S07]  /*7e40*/  MOV R133, R113 ;  /* 0x0000007100857202 */ /* 0x000fce0000000f00 */
.L_x_6866:
[----:B------:R-:W-:Y:S05]  /*7e50*/  BSYNC B0 ;  /* 0x0000000000007941 */ /* 0x000fea0003800000 */
.L_x_6864:
        /* <DEDUP_REMOVED lines=16> */
.L_x_6870:
[----:B------:R-:W-:Y:S05]  /*7f60*/  BSYNC B1 ;  /* 0x0000000000017941 */ /* 0x000fea0003800000 */
.L_x_6869:
        /* <DEDUP_REMOVED lines=43> */
.L_x_6868:
[----:B------:R-:W-:Y:S05]  /*8220*/  BSYNC B0 ;  /* 0x0000000000007941 */ /* 0x000fea0003800000 */
.L_x_6867:
        /* <DEDUP_REMOVED lines=23> */
.L_x_6872:
[----:B------:R-:W-:-:S07]  /*83a0*/  MOV R133, R113 ;  /* 0x0000007100857202 */ /* 0x000fce0000000f00 */
.L_x_6873:
[----:B------:R-:W-:Y:S05]  /*83b0*/  BSYNC B0 ;  /* 0x0000000000007941 */ /* 0x000fea0003800000 */
.L_x_6871:
        /* <DEDUP_REMOVED lines=16> */
.L_x_6877:
[----:B------:R-:W-:Y:S05]  /*84c0*/  BSYNC B1 ;  /* 0x0000000000017941 */ /* 0x000fea0003800000 */
.L_x_6876:
        /* <DEDUP_REMOVED lines=43> */
.L_x_6875:
[----:B------:R-:W-:Y:S05]  /*8780*/  BSYNC B0 ;  /* 0x0000000000007941 */ /* 0x000fea0003800000 */
.L_x_6874:
        /* <DEDUP_REMOVED lines=23> */
.L_x_6879:
[----:B------:R-:W-:-:S07]  /*8900*/  MOV R70, R113 ;  /* 0x0000007100467202 */ /* 0x000fce0000000f00 */
.L_x_6880:
[----:B------:R-:W-:Y:S05]  /*8910*/  BSYNC B0 ;  /* 0x0000000000007941 */ /* 0x000fea0003800000 */
.L_x_6878:
        /* <DEDUP_REMOVED lines=16> */
.L_x_6884:
[----:B------:R-:W-:Y:S05]  /*8a20*/  BSYNC B1 ;  /* 0x0000000000017941 */ /* 0x000fea0003800000 */
.L_x_6883:
        /* <DEDUP_REMOVED lines=43> */
.L_x_6882:
[----:B------:R-:W-:Y:S05]  /*8ce0*/  BSYNC B0 ;  /* 0x0000000000007941 */ /* 0x000fea0003800000 */
.L_x_6881:
        /* <DEDUP_REMOVED lines=23> */
.L_x_6886:
[----:B------:R-:W-:-:S07]  /*8e60*/  MOV R70, R113 ;  /* 0x0000007100467202 */ /* 0x000fce0000000f00 */
.L_x_6887:
[----:B------:R-:W-:Y:S05]  /*8e70*/  BSYNC B0 ;  /* 0x0000000000007941 */ /* 0x000fea0003800000 */
.L_x_6885:
        /* <DEDUP_REMOVED lines=18> */
.L_x_6891:
[----:B------:R-:W-:Y:S05]  /*8fa0*/  BSYNC B1 ;  /* 0x0000000000017941 */ /* 0x000fea0003800000 */
.L_x_6890:
        /* <DEDUP_REMOVED lines=43> */
.L_x_6889:
[----:B------:R-:W-:Y:S05]  /*9260*/  BSYNC B0 ;  /* 0x0000000000007941 */ /* 0x000fea0003800000 */
.L_x_6888:
        /* <DEDUP_REMOVED lines=8> */
[----:B------:R-:W-:Y:S01]  /*92f0*/  ISETP.NE.AND P6, PT, R134, RZ, PT ;  /* 0x000000ff8600720c */ /* 0x000fe20003fc5270 */
[----:B------:R-:W-:Y:S01]  /*9300*/  HADD2.F32 R134, -RZ, R55.H1_H1 ;  /* 0x30000037ff867230 */ /* 0x000fe20000004100 */
[----:B------:R-:W-:Y:S01]  /*9310*/  FSETP.GTU.FTZ.AND P4, PT, R69, R122, PT ;  /* 0x0000007a4500720b */ /* 0x000fe20003f9c000 */
[----:B------:R-:W-:Y:S01]  /*9320*/  FMUL.FTZ R68, R68, R123 ;  /* 0x0000007b44447220 */ /* 0x000fe20000410000 */
[----:B------:R-:W-:Y:S01]  /*9330*/  SEL R70, RZ, 0x1, P2 ;  /* 0x00000001ff467807 */ /* 0x000fe20001000000 */
[----:B------:R-:W-:Y:S01]  /*9340*/  @P0 HADD2.F32 R148, -RZ, R67.H1_H1 ;  /* 0x30000043ff940230 */ /* 0x000fe20000004100 */
[----:B------:R-:W-:-:S02]  /*9350*/  SEL R69, RZ, 0x1000000, P4 ;  /* 0x01000000ff457807 */ /* 0x000fc40002000000 */
[----:B------:R-:W-:Y:S01]  /*9360*/  SEL R146, RZ, 0x1, P5 ;  /* 0x00000001ff927807 */ /* 0x000fe20002800000 */
[----:B------:R-:W-:Y:S01]  /*9370*/  IMAD.WIDE.U32 R70, R70, 0x1000000, RZ ;  /* 0x0100000046467825 */ /* 0x000fe200078e00ff */
[----:B------:R-:W-:Y:S02]  /*9380*/  LOP3.LUT R136, R136, R69, R143, 0xfe, !PT ;  /* 0x0000004588887212 */ /* 0x000fe400078efe8f */
[----:B------:R-:W-:Y:S01]  /*9390*/  FSEL R143, R68, RZ, !P4 ;  /* 0x000000ff448f7208 */ /* 0x000fe20006000000 */
[----:B------:R-:W-:Y:S01]  /*93a0*/  IMAD.WIDE.U32 R146, R146, 0x100, RZ ;  /* 0x0000010092927825 */ /* 0x000fe200078e00ff */
[----:B------:R-:W-:Y:S02]  /*93b0*/  SEL R69, RZ, 0x1, P1 ;  /* 0x00000001ff457807 */ /* 0x000fe40000800000 */
[----:B------:R-:W-:Y:S01]  /*93c0*/  SEL R149, RZ, 0x1, P3 ;  /* 0x00000001ff957807 */ /* 0x000fe20001800000 */
[----:B------:R-:W-:Y:S01]  /*93d0*/  FMUL.FTZ R143, R143, R134 ;  /* 0x000000868f8f7220 */ /* 0x000fe20000410000 */
[----:B------:R-:W-:Y:S01]  /*93e0*/  SEL R151, RZ, 0x1, P6 ;  /* 0x00000001ff977807 */ /* 0x000fe20003000000 */
[----:B------:R-:W-:Y:S01]  /*93f0*/  IMAD.WIDE.U32 R68, R69, 0x10000, RZ ;  /* 0x0001000045447825 */ /* 0x000fe200078e00ff */
[----:B------:R-:W-:-:S03]  /*9400*/  LOP3.LUT R71, R71, R136, R149, 0xfe, !PT ;  /* 0x0000008847477212 */ /* 0x000fc600078efe95 */
[----:B------:R-:W-:Y:S01]  /*9410*/  @P0 FADD.FTZ R143, R148, R143 ;  /* 0x0000008f948f0221 */ /* 0x000fe20000010000 */
[----:B------:R-:W-:Y:S01]  /*9420*/  IADD3 R136, R80, 0x180, RZ ;  /* 0x0000018050887810 */ /* 0x000fe20007ffe0ff */
[----:B------:R-:W-:Y:S01]  /*9430*/  IMAD.WIDE.U32 R148, R125, 0x10, R76 ;  /* 0x000000107d947825 */ /* 0x000fe200078e004c */
[----:B------:R-:W-:Y:S02]  /*9440*/  LOP3.LUT R134, R146, R70, R68, 0xfe, !PT ;  /* 0x0000004692867212 */ /* 0x000fe400078efe44 */
[----:B------:R-:W-:Y:S01]  /*9450*/  LOP3.LUT R147, R147, R71, R69, 0xfe, !PT ;  /* 0x0000004793937212 */ /* 0x000fe200078efe45 */
[----:B0-----:R-:W-:Y:S01]  /*9460*/  @P0 IMAD.WIDE.U32 R144, R136, 0x10, R144 ;  /* 0x0000001088900825 */ /* 0x001fe200078e0090 */
[----:B------:R-:W-:Y:S02]  /*9470*/  F2FP.F16.F32.PACK_AB R70, R142, R139 ;  /* 0x0000008b8e46723e */ /* 0x000fe400000000ff */
[----:B------:R-:W-:Y:S02]  /*9480*/  F2FP.F16.F32.PACK_AB R69, R140, R137 ;  /* 0x000000898c45723e */ /* 0x000fe400000000ff */
[----:B------:R-:W-:-:S02]  /*9490*/  F2FP.F16.F32.PACK_AB R68, R138, R135 ;  /* 0x000000878a44723e */ /* 0x000fc400000000ff */
[----:B------:R-:W-:Y:S02]  /*94a0*/  F2FP.F16.F32.PACK_AB R71, R143, R141 ;  /* 0x0000008d8f47723e */ /* 0x000fe400000000ff */
[----:B------:R-:W-:-:S03]  /*94b0*/  LOP3.LUT R146, R134, R151, RZ, 0xfc, !PT ;  /* 0x0000009786927212 */ /* 0x000fc600078efcff */
[----:B------:R0:W-:Y:S02]  /*94c0*/  STG.E.128 desc[UR4][R148.64], R68 ;  /* 0x0000004494007986 */ /* 0x0001e4000c101d04 */
[----:B0-----:R-:W-:-:S04]  /*94d0*/  IMAD.WIDE.U32 R68, R125, 0x8, R72 ;  /* 0x000000087d447825 */ /* 0x001fc800078e0048 */
[----:B------:R-:W-:Y:S01]  /*94e0*/  IMAD.WIDE.U32 R70, R136, 0x10, R74 ;  /* 0x0000001088467825 */ /* 0x000fe200078e004a */
[----:B------:R0:W-:Y:S04]  /*94f0*/  STG.E.64 desc[UR4][R68.64], R146 ;  /* 0x0000009244007986 */ /* 0x0001e8000c101b04 */
[----:B------:R1:W5:Y:S04]  /*9500*/  @P0 LDG.E.128 R64, desc[UR4][R144.64] ;  /* 0x0000000490400981 */ /* 0x000368000c1e1d00 */
[----:B0-----:R-:W5:Y:S01]  /*9510*/  LDG.E.128 R68, desc[UR4][R70.64] ;  /* 0x0000000446447981 */ /* 0x001f62000c1e1d00 */
[C---:B------:R-:W-:Y:S01]  /*9520*/  ISETP.NE.AND P1, PT, R133.reuse, 0x1, PT ;  /* 0x000000018500780c */ /* 0x040fe20003f25270 */
[----:B------:R-:W-:Y:S01]  /*9530*/  BSSY B0, `(.L_x_6892) ;  /* 0x000000c000007945 */ /* 0x000fe20003800000 */
[----:B------:R-:W-:-:S11]  /*9540*/  IADD3 R150, R133, 0x1, RZ ;  /* 0x0000000185967810 */ /* 0x000fd60007ffe0ff */
        /* <DEDUP_REMOVED lines=9> */
.L_x_6893:
[----:B------:R-:W-:-:S07]  /*95e0*/  MOV R134, R113 ;  /* 0x0000007100867202 */ /* 0x000fce0000000f00 */
.L_x_6894:
[----:B------:R-:W-:Y:S05]  /*95f0*/  BSYNC B0 ;  /* 0x0000000000007941 */ /* 0x000fea0003800000 */
.L_x_6892:
        /* <DEDUP_REMOVED lines=16> */
.L_x_6898:
[----:B------:R-:W-:Y:S05]  /*9700*/  BSYNC B1 ;  /* 0x0000000000017941 */ /* 0x000fea0003800000 */
.L_x_6897:
        /* <DEDUP_REMOVED lines=43> */
.L_x_6896:
[----:B------:R-:W-:Y:S05]  /*99c0*/  BSYNC B0 ;  /* 0x0000000000007941 */ /* 0x000fea0003800000 */
.L_x_6895:
[----:B------:R-:W-:Y:S01]  /*99d0*/  I2FP.F32.U32 R134, R134 ;  /* 0x0000008600867245 */ /* 0x000fe20000201000 */
[----:B-----5:R-:W-:Y:S01]  /*99e0*/  HADD2.F32 R145, -RZ, R68.H0_H0 ;  /* 0x20000044ff917230 */ /* 0x020fe20000004100 */
[----:B------:R-:W-:Y:S01]  /*99f0*/  BSSY B0, `(.L_x_6899) ;  /* 0x0000017000007945 */ /* 0x000fe20003800000 */
[----:B------:R-:W-:Y:S02]  /*9a00*/  VIADD R147, R150, 0x1 ;  /* 0x0000000196937836 */ /* 0x000fe40000000000 */
[----:B------:R-:W-:Y:S01]  /*9a10*/  FFMA.FTZ R133, R134, R121, 1.1641532182693481445e-10 ;  /* 0x2f00000086857423 */ /* 0x000fe20000010079 */
[----:B------:R-:W-:Y:S01]  /*9a20*/  FMUL.FTZ R134, R145, R124 ;  /* 0x0000007c91867220 */ /* 0x000fe20000410000 */
[----:B------:R-:W-:-:S03]  /*9a30*/  @P0 HADD2.F32 R145, -RZ, R64.H0_H0 ;  /* 0x20000040ff910230 */ /* 0x000fc60000004100 */
[----:B------:R-:W-:Y:S01]  /*9a40*/  FMUL.FTZ R144, R134, R123 ;  /* 0x0000007b86907220 */ /* 0x000fe20000410000 */
[----:B------:R-:W-:Y:S01]  /*9a50*/  FSETP.GTU.FTZ.AND P1, PT, R133, R122, PT ;  /* 0x0000007a8500720b */ /* 0x000fe20003f3c000 */
[----:B------:R-:W-:-:S03]  /*9a60*/  HADD2.F32 R133, -RZ, R48.H0_H0 ;  /* 0x20000030ff857230 */ /* 0x000fc60000004100 */
        /* <DEDUP_REMOVED lines=14> */
.L_x_6900:
[----:B------:R-:W-:-:S07]  /*9b50*/  IMAD.MOV.U32 R133, RZ, RZ, R113 ;  /* 0x000000ffff857224 */ /* 0x000fce00078e0071 */
.L_x_6901:
[----:B------:R-:W-:Y:S05]  /*9b60*/  BSYNC B0 ;  /* 0x0000000000007941 */ /* 0x000fea0003800000 */
.L_x_6899:
        /* <DEDUP_REMOVED lines=16> */
.L_x_6905:
[----:B------:R-:W-:Y:S05]  /*9c70*/  BSYNC B1 ;  /* 0x0000000000017941 */ /* 0x000fea0003800000 */
.L_x_6904:
        /* <DEDUP_REMOVED lines=43> */
.L_x_6903:
[----:B------:R-:W-:Y:S05]  /*9f30*/  BSYNC B0 ;  /* 0x0000000000007941 */ /* 0x000fea0003800000 */
.L_x_6902:
        /* <DEDUP_REMOVED lines=24> */
.L_x_6907:
[----:B------:R-:W-:-:S07]  /*a0c0*/  MOV R68, R113 ;  /* 0x0000007100447202 */ /* 0x000fce0000000f00 */
.L_x_6908:
[----:B------:R-:W-:Y:S05]  /*a0d0*/  BSYNC B0 ;  /* 0x0000000000007941 */ /* 0x000fea0003800000 */
.L_x_6906:
        /* <DEDUP_REMOVED lines=16> */
.L_x_6912:
[----:B------:R-:W-:Y:S05]  /*a1e0*/  BSYNC B1 ;  /* 0x0000000000017941 */ /* 0x000fea0003800000 */
.L_x_6911:
        /* <DEDUP_REMOVED lines=43> */
.L_x_6910:
[----:B------:R-:W-:Y:S05]  /*a4a0*/  BSYNC B0 ;  /* 0x0000000000007941 */ /* 0x000fea0003800000 */
.L_x_6909:
[----:B------:R-:W-:Y:S01]  /*a4b0*/  I2FP.F32.U32 R68, R68 ;  /* 0x0000004400447245 */ /* 0x000fe20000201000 */
[----:B------:R-:W-:Y:S01]  /*a4c0*/  HADD2.F32 R145, -RZ, R69.H0_H0 ;  /* 0x20000045ff917230 */ /* 0x000fe20000004100 */
[----:B------:R-:W-:Y:S01]  /*a4d0*/  ISETP.NE.AND P2, PT, R149, 0x1, PT ;  /* 0x000000019500780c */ /* 0x000fe20003f45270 */
[----:B------:R-:W-:Y:S01]  /*a4e0*/  @P0 HADD2.F32 R148, -RZ, R65.H0_H0 ;  /* 0x20000041ff940230 */ /* 0x000fe20000004100 */
[----:B------:R-:W-:Y:S01]  /*a4f0*/  BSSY B0, `(.L_x_6913) ;  /* 0x0000014000007945 */ /* 0x000fe20003800000 */
[----:B------:R-:W-:Y:S01]  /*a500*/  FFMA.FTZ R133, R68, R121, 1.1641532182693481445e-10 ;  /* 0x2f00000044857423 */ /* 0x000fe20000010079 */
[----:B------:R-:W-:Y:S01]  /*a510*/  FMUL.FTZ R68, R145, R124 ;  /* 0x0000007c91447220 */ /* 0x000fe20000410000 */
[----:B------:R-:W-:Y:S02]  /*a520*/  HADD2.F32 R145, -RZ, R49.H0_H0 ;  /* 0x20000031ff917230 */ /* 0x000fe40000004100 */
        /* <DEDUP_REMOVED lines=15> */
.L_x_6914:
[----:B------:R-:W-:-:S07]  /*a620*/  IMAD.MOV.U32 R68, RZ, RZ, R113 ;  /* 0x000000ffff447224 */ /* 0x000fce00078e0071 */
.L_x_6915:
[----:B------:R-:W-:Y:S05]  /*a630*/  BSYNC B0 ;  /* 0x0000000000007941 */ /* 0x000fea0003800000 */
.L_x_6913:
        /* <DEDUP_REMOVED lines=16> */
.L_x_6919:
[----:B------:R-:W-:Y:S05]  /*a740*/  BSYNC B1 ;  /* 0x0000000000017941 */ /* 0x000fea0003800000 */
.L_x_6918:
        /* <DEDUP_REMOVED lines=43> */
.L_x_6917:
[----:B------:R-:W-:Y:S05]  /*aa00*/  BSYNC B0 ;  /* 0x0000000000007941 */ /* 0x000fea0003800000 */
.L_x_6916:
        /* <DEDUP_REMOVED lines=23> */
.L_x_6921:
[----:B------:R-:W-:-:S07]  /*ab80*/  MOV R133, R113 ;  /* 0x0000007100857202 */ /* 0x000fce0000000f00 */
.L_x_6922:
[----:B------:R-:W-:Y:S05]  /*ab90*/  BSYNC B0 ;  /* 0x0000000000007941 */ /* 0x000fea0003800000 */
.L_x_6920:
        /* <DEDUP_REMOVED lines=16> */
.L_x_6926:
[----:B------:R-:W-:Y:S05]  /*aca0*/  BSYNC B1 ;  /* 0x0000000000017941 */ /* 0x000fea0003800000 */
.L_x_6925:
        /* <DEDUP_REMOVED lines=43> */
.L_x_6924:
[----:B------:R-:W-:Y:S05]  /*af60*/  BSYNC B0 ;  /* 0x0000000000007941 */ /* 0x000fea0003800000 */
.L_x_6923:
[----:B------:R-:W-:Y:S01]  /*af70*/  I2FP.F32.U32 R68, R133 ;  /* 0x0000008500447245 */ /* 0x000fe20000201000 */
[----:B------:R-:W-:Y:S01]  /*af80*/  HADD2.F32 R133, -RZ, R70.H0_H0 ;  /* 0x20000046ff857230 */ /* 0x000fe20000004100 */
[----:B------:R-:W-:Y:S01]  /*af90*/  ISETP.NE.AND P4, PT, R149, 0x1, PT ;  /* 0x000000019500780c */ /* 0x000fe20003f85270 */
[----:B------:R-:W-:Y:S01]  /*afa0*/  HADD2.F32 R147, -RZ, R50.H0_H0 ;  /* 0x20000032ff937230 */ /* 0x000fe20000004100 */
[----:B------:R-:W-:Y:S01]  /*afb0*/  BSSY B0, `(.L_x_6927) ;  /* 0x0000014000007945 */ /* 0x000fe20003800000 */
[----:B------:R-:W-:Y:S01]  /*afc0*/  FFMA.FTZ R69, R68, R121, 1.1641532182693481445e-10 ;  /* 0x2f00000044457423 */ /* 0x000fe20000010079 */
[----:B------:R-:W-:Y:S01]  /*afd0*/  FMUL.FTZ R68, R133, R124 ;  /* 0x0000007c85447220 */ /* 0x000fe20000410000 */
[----:B------:R-:W-:Y:S02]  /*afe0*/  @P0 HADD2.F32 R150, -RZ, R66.H0_H0 ;  /* 0x20000042ff960230 */ /* 0x000fe40000004100 */
        /* <DEDUP_REMOVED lines=15> */
.L_x_6928:
[----:B------:R-:W-:-:S07]  /*b0e0*/  IMAD.MOV.U32 R133, RZ, RZ, R113 ;  /* 0x000000ffff857224 */ /* 0x000fce00078e0071 */
.L_x_6929:
[----:B------:R-:W-:Y:S05]  /*b0f0*/  BSYNC B0 ;  /* 0x0000000000007941 */ /* 0x000fea0003800000 */
.L_x_6927:
        /* <DEDUP_REMOVED lines=16> */
.L_x_6933:
[----:B------:R-:W-:Y:S05]  /*b200*/  BSYNC B1 ;  /* 0x0000000000017941 */ /* 0x000fea0003800000 */
.L_x_6932:
        /* <DEDUP_REMOVED lines=43> */
.L_x_6931:
[----:B------:R-:W-:Y:S05]  /*b4c0*/  BSYNC B0 ;  /* 0x0000000000007941 */ /* 0x000fea0003800000 */
.L_x_6930:
        /* <DEDUP_REMOVED lines=23> */
.L_x_6935:
[----:B------:R-:W-:-:S07]  /*b640*/  MOV R70, R113 ;  /* 0x0000007100467202 */ /* 0x000fce0000000f00 */
.L_x_6936:
[----:B------:R-:W-:Y:S05]  /*b650*/  BSYNC B0 ;  /* 0x0000000000007941 */ /* 0x000fea0003800000 */
.L_x_6934:
        /* <DEDUP_REMOVED lines=16> */
.L_x_6940:
[----:B------:R-:W-:Y:S05]  /*b760*/  BSYNC B1 ;  /* 0x0000000000017941 */ /* 0x000fea0003800000 */
.L_x_6939:
        /* <DEDUP_REMOVED lines=43> */
.L_x_6938:
[----:B------:R-:W-:Y:S05]  /*ba20*/  BSYNC B0 ;  /* 0x0000000000007941 */ /* 0x000fea0003800000 */
.L_x_6937:
        /* <DEDUP_REMOVED lines=23> */
.L_x_6942:
[----:B------:R-:W-:-:S07]  /*bba0*/  IMAD.MOV.U32 R70, RZ, RZ, R113 ;  /* 0x000000ffff467224 */ /* 0x000fce00078e0071 */
.L_x_6943:
[----:B------:R-:W-:Y:S05]  /*bbb0*/  BSYNC B0 ;  /* 0x0000000000007941 */ /* 0x000fea0003800000 */
.L_x_6941:
        /* <DEDUP_REMOVED lines=16> */
[----:B------:R-:W-:Y:S02]  /*bcc0*/  ISETP.NE.AND P0, PT, R68, RZ, PT ;  /* 0x000000ff4400720c */ /* 0x000fe40003f05270 */
[----:B------:R-:W-:-:S11]  /*bcd0*/  @!P6 MOV R114, R98 ;  /* 0x000000620072e202 */ /* 0x000fd60000000f00 */
.L_x_6947:
[----:B------:R-:W-:Y:S05]  /*bce0*/  BSYNC B1 ;  /* 0x0000000000017941 */ /* 0x000fea0003800000 */
.L_x_6946:
        /* <DEDUP_REMOVED lines=43> */
.L_x_6945:
[----:B------:R-:W-:Y:S05]  /*bfa0*/  BSYNC B0 ;  /* 0x0000000000007941 */ /* 0x000fea0003800000 */
.L_x_6944:
[----:B------:R-:W-:Y:S01]  /*bfb0*/  I2FP.F32.U32 R68, R70 ;  /* 0x0000004600447245 */ /* 0x000fe20000201000 */
[----:B------:R-:W-:Y:S01]  /*bfc0*/  HADD2.F32 R71, -RZ, R71.H1_H1 ;  /* 0x30000047ff477230 */ /* 0x000fe20000004100 */
[----:B------:R-:W-:Y:S01]  /*bfd0*/  SEL R155, RZ, 0x100, P4 ;  /* 0x00000100ff9b7807 */ /* 0x000fe20002000000 */
[----:B------:R-:W-:Y:S01]  /*bfe0*/  @P0 HADD2.F32 R70, -RZ, R67.H1_H1 ;  /* 0x30000043ff460230 */ /* 0x000fe20000004100 */
[----:B------:R-:W-:Y:S01]  /*bff0*/  ISETP.NE.AND P6, PT, R134, RZ, PT ;  /* 0x000000ff8600720c */ /* 0x000fe20003fc5270 */
[----:B------:R-:W-:Y:S01]  /*c000*/  FFMA.FTZ R69, R68, R121, 1.1641532182693481445e-10 ;  /* 0x2f00000044457423 */ /* 0x000fe20000010079 */
[----:B------:R-:W-:Y:S01]  /*c010*/  FMUL.FTZ R68, R71, R124 ;  /* 0x0000007c47447220 */ /* 0x000fe20000410000 */
[----:B------:R-:W-:Y:S01]  /*c020*/  SEL R134, RZ, 0x10000, P5 ;  /* 0x00010000ff867807 */ /* 0x000fe20002800000 */
[----:B------:R-:W-:Y:S01]  /*c030*/  IMAD.WIDE.U32 R152, R136, 0x10, R76 ;  /* 0x0000001088987825 */ /* 0x000fe200078e004c */
[----:B------:R-:W-:-:S03]  /*c040*/  ISETP.NE.AND P5, PT, R151, RZ, PT ;  /* 0x000000ff9700720c */ /* 0x000fc60003fa5270 */
[----:B------:R-:W-:Y:S01]  /*c050*/  FMUL.FTZ R68, R68, R123 ;  /* 0x0000007b44447220 */ /* 0x000fe20000410000 */
[----:B------:R-:W-:Y:S01]  /*c060*/  FSETP.GTU.FTZ.AND P4, PT, R69, R122, PT ;  /* 0x0000007a4500720b */ /* 0x000fe20003f9c000 */
[----:B------:R-:W-:Y:S01]  /*c070*/  HADD2.F32 R151, -RZ, R51.H1_H1 ;  /* 0x30000033ff977230 */ /* 0x000fe20000004100 */
[----:B------:R-:W-:Y:S02]  /*c080*/  F2FP.F16.F32.PACK_AB R69, R148, R145 ;  /* 0x000000919445723e */ /* 0x000fe400000000ff */
[----:B------:R-:W-:Y:S02]  /*c090*/  FSEL R68, R68, RZ, !P4 ;  /* 0x000000ff44447208 */ /* 0x000fe40006000000 */
[----:B------:R-:W-:Y:S02]  /*c0a0*/  SEL R154, RZ, 0x1, P2 ;  /* 0x00000001ff9a7807 */ /* 0x000fe40001000000 */
[----:B------:R-:W-:Y:S01]  /*c0b0*/  SEL R156, RZ, 0x1000000, P4 ;  /* 0x01000000ff9c7807 */ /* 0x000fe20002000000 */
[----:B------:R-:W-:Y:S01]  /*c0c0*/  FMUL.FTZ R151, R68, R151 ;  /* 0x0000009744977220 */ /* 0x000fe20000410000 */
[----:B------:R-:W-:-:S02]  /*c0d0*/  F2FP.F16.F32.PACK_AB R68, R146, R144 ;  /* 0x000000909244723e */ /* 0x000fc400000000ff */
[----:B------:R-:W-:Y:S01]  /*c0e0*/  LOP3.LUT R134, R155, R156, R134, 0xfe, !PT ;  /* 0x0000009c9b867212 */ /* 0x000fe200078efe86 */
[----:B------:R-:W-:Y:S01]  /*c0f0*/  @P0 FADD.FTZ R151, R70, R151 ;  /* 0x0000009746970221 */ /* 0x000fe20000010000 */
[----:B------:R-:W-:Y:S02]  /*c100*/  F2FP.F16.F32.PACK_AB R70, R150, R147 ;  /* 0x000000939646723e */ /* 0x000fe400000000ff */
[----:B------:R-:W-:Y:S02]  /*c110*/  SEL R155, RZ, 0x1, P3 ;  /* 0x00000001ff9b7807 */ /* 0x000fe40001800000 */
[----:B------:R-:W-:-:S05]  /*c120*/  F2FP.F16.F32.PACK_AB R71, R151, R149 ;  /* 0x000000959747723e */ /* 0x000fca00000000ff */
[----:B------:R0:W-:Y:S02]  /*c130*/  STG.E.128 desc[UR4][R152.64], R68 ;  /* 0x0000004498007986 */ /* 0x0001e4000c101d04 */
[----:B0-----:R-:W-:Y:S01]  /*c140*/  IMAD.WIDE.U32 R152, R154, 0x1000000, RZ ;  /* 0x010000009a987825 */ /* 0x001fe200078e00ff */
[----:B------:R-:W-:-:S04]  /*c150*/  SEL R154, RZ, 0x1, P5 ;  /* 0x00000001ff9a7807 */ /* 0x000fc80002800000 */
[----:B------:R-:W-:Y:S01]  /*c160*/  LOP3.LUT R155, R153, R134, R155, 0xfe, !PT ;  /* 0x00000086999b7212 */ /* 0x000fe200078efe9b */
[----:B------:R-:W-:Y:S01]  /*c170*/  IMAD.WIDE.U32 R70, R154, 0x100, RZ ;  /* 0x000001009a467825 */ /* 0x000fe200078e00ff */
[----:B------:R-:W-:Y:S02]  /*c180*/  SEL R134, RZ, 0x1, P1 ;  /* 0x00000001ff867807 */ /* 0x000fe40000800000 */
[----:B------:R-:W-:-:S03]  /*c190*/  SEL R153, RZ, 0x1, P6 ;  /* 0x00000001ff997807 */ /* 0x000fc60003000000 */
[----:B------:R-:W-:Y:S01]  /*c1a0*/  IMAD.WIDE.U32 R68, R134, 0x10000, RZ ;  /* 0x0001000086447825 */ /* 0x000fe200078e00ff */
[----:B------:R-:W-:Y:S02]  /*c1b0*/  IADD3 R134, R80, 0x200, RZ ;  /* 0x0000020050867810 */ /* 0x000fe40007ffe0ff */
[----:B------:R-:W-:Y:S02]  /*c1c0*/  LOP3.LUT R152, R70, R152, R68, 0xfe, !PT ;  /* 0x0000009846987212 */ /* 0x000fe400078efe44 */
[----:B------:R-:W-:Y:S02]  /*c1d0*/  LOP3.LUT R71, R71, R155, R69, 0xfe, !PT ;  /* 0x0000009b47477212 */ /* 0x000fe400078efe45 */
[----:B------:R-:W0:Y:S01]  /*c1e0*/  @P0 LDC.64 R68, c[0x0][0x230] ;  /* 0x00008c00ff440b82 */ /* 0x000e220000000a00 */
[----:B------:R-:W-:Y:S01]  /*c1f0*/  LOP3.LUT R70, R152, R153, RZ, 0xfc, !PT ;  /* 0x0000009998467212 */ /* 0x000fe200078efcff */
[----:B------:R-:W-:-:S05]  /*c200*/  IMAD.WIDE.U32 R152, R136, 0x8, R72 ;  /* 0x0000000888987825 */ /* 0x000fca00078e0048 */
[----:B------:R1:W-:Y:S02]  /*c210*/  STG.E.64 desc[UR4][R152.64], R70 ;  /* 0x0000004698007986 */ /* 0x0003e4000c101b04 */
[----:B-1----:R-:W-:-:S04]  /*c220*/  IMAD.WIDE.U32 R70, R134, 0x10, R74 ;  /* 0x0000001086467825 */ /* 0x002fc800078e004a */
[----:B0-----:R-:W-:-:S05]  /*c230*/  @P0 IMAD.WIDE.U32 R68, R134, 0x10, R68 ;  /* 0x0000001086440825 */ /* 0x001fca00078e0044 */
        /* <DEDUP_REMOVED lines=14> */
.L_x_6949:
[----:B------:R-:W-:-:S07]  /*c320*/  MOV R154, R113 ;  /* 0x00000071009a7202 */ /* 0x000fce0000000f00 */
.L_x_6950:
[----:B------:R-:W-:Y:S05]  /*c330*/  BSYNC B0 ;  /* 0x0000000000007941 */ /* 0x000fea0003800000 */
.L_x_6948:
        /* <DEDUP_REMOVED lines=16> */
.L_x_6954:
[----:B------:R-:W-:Y:S05]  /*c440*/  BSYNC B1 ;  /* 0x0000000000017941 */ /* 0x000fea0003800000 */
.L_x_6953:
        /* <DEDUP_REMOVED lines=41> */
[----:B------:R-:W-:-:S05]  /*c6e0*/  IMAD.WIDE.U32 R98, R75, -0x2daee0ad, RZ ;  /* 0xd2511f534b627825 */ /* 0x000fca00078e00ff */
[----:B------:R-:W-:-:S07]  /*c6f0*/  LOP3.LUT R99, R99, UR36, R74, 0x96, !PT ;  /* 0x0000002463637c12 */ /* 0x000fce000f8e964a */
.L_x_6952:
[----:B------:R-:W-:Y:S05]  /*c700*/  BSYNC B0 ;  /* 0x0000000000007941 */ /* 0x000fea0003800000 */
.L_x_6951:
[----:B------:R-:W-:Y:S01]  /*c710*/  I2FP.F32.U32 R74, R154 ;  /* 0x0000009a004a7245 */ /* 0x000fe20000201000 */
[----:B-----5:R-:W-:Y:S01]  /*c720*/  HADD2.F32 R133, -RZ, R68.H0_H0 ;  /* 0x20000044ff857230 */ /* 0x020fe20000004100 */
[----:B------:R-:W-:Y:S01]  /*c730*/  BSSY B0, `(.L_x_6955) ;  /* 0x0000016000007945 */ /* 0x000fe20003800000 */
[----:B------:R-:W-:Y:S02]  /*c740*/  IADD3 R153, R155, 0x1, RZ ;  /* 0x000000019b997810 */ /* 0x000fe40007ffe0ff */
[----:B------:R-:W-:Y:S01]  /*c750*/  FFMA.FTZ R75, R74, R121, 1.1641532182693481445e-10 ;  /* 0x2f0000004a4b7423 */ /* 0x000fe20000010079 */
[----:B------:R-:W-:-:S04]  /*c760*/  FMUL.FTZ R74, R133, R124 ;  /* 0x0000007c854a7220 */ /* 0x000fc80000410000 */
[----:B------:R-:W-:Y:S01]  /*c770*/  FMUL.FTZ R74, R74, R123 ;  /* 0x0000007b4a4a7220 */ /* 0x000fe20000410000 */
[----:B------:R-:W-:Y:S01]  /*c780*/  FSETP.GTU.FTZ.AND P1, PT, R75, R122, PT ;  /* 0x0000007a4b00720b */ /* 0x000fe20003f3c000 */
[----:B------:R-:W-:-:S03]  /*c790*/  @P0 HADD2.F32 R75, -RZ, R64.H0_H0 ;  /* 0x20000040ff4b0230 */ /* 0x000fc60000004100 */
        /* <DEDUP_REMOVED lines=14> */
.L_x_6956:
[----:B------:R-:W-:-:S07]  /*c880*/  MOV R75, R113 ;  /* 0x00000071004b7202 */ /* 0x000fce0000000f00 */
.L_x_6957:
[----:B------:R-:W-:Y:S05]  /*c890*/  BSYNC B0 ;  /* 0x0000000000007941 */ /* 0x000fea0003800000 */
.L_x_6955:
        /* <DEDUP_REMOVED lines=16> */
.L_x_6961:
[----:B------:R-:W-:Y:S05]  /*c9a0*/  BSYNC B1 ;  /* 0x0000000000017941 */ /* 0x000fea0003800000 */
.L_x_6960:
        /* <DEDUP_REMOVED lines=38> */
[----:B------:R-:W-:-:S05]  /*cc10*/  IMAD.WIDE.U32 R98, R99, -0x326172a9, RZ ;  /* 0xcd9e8d5763627825 */ /* 0x000fca00078e00ff */
[----:B------:R-:W-:Y:S02]  /*cc20*/  LOP3.LUT R100, R99, UR35, R154, 0x96, !PT ;  /* 0x0000002363647c12 */ /* 0x000fe4000f8e969a */
[----:B------:R-:W-:Y:S01]  /*cc30*/  MOV R113, R98 ;  /* 0x0000006200717202 */ /* 0x000fe20000000f00 */
[----:B------:R-:W-:-:S05]  /*cc40*/  IMAD.WIDE.U32 R98, R133, -0x2daee0ad, RZ ;  /* 0xd2511f5385627825 */ /* 0x000fca00078e00ff */
[----:B------:R-:W-:-:S07]  /*cc50*/  LOP3.LUT R99, R99, UR36, R152, 0x96, !PT ;  /* 0x0000002463637c12 */ /* 0x000fce000f8e9698 */
.L_x_6959:
[----:B------:R-:W-:Y:S05]  /*cc60*/  BSYNC B0 ;  /* 0x0000000000007941 */ /* 0x000fea0003800000 */
.L_x_6958:
[----:B------:R-:W-:Y:S01]  /*cc70*/  I2FP.F32.U32 R152, R75 ;  /* 0x0000004b00987245 */ /* 0x000fe20000201000 */
[----:B------:R-:W-:Y:S01]  /*cc80*/  HADD2.F32 R133, -RZ, R68.H1_H1 ;  /* 0x30000044ff857230 */ /* 0x000fe20000004100 */
[----:B------:R-:W-:Y:S01]  /*cc90*/  BSSY B0, `(.L_x_6962) ;  /* 0x0000016000007945 */ /* 0x000fe20003800000 */
[----:B------:R-:W-:Y:S02]  /*cca0*/  IADD3 R154, R153, 0x1, RZ ;  /* 0x00000001999a7810 */ /* 0x000fe40007ffe0ff */
[----:B------:R-:W-:Y:S01]  /*ccb0*/  FFMA.FTZ R75, R152, R121, 1.1641532182693481445e-10 ;  /* 0x2f000000984b7423 */ /* 0x000fe20000010079 */
[----:B------:R-:W-:-:S04]  /*ccc0*/  FMUL.FTZ R68, R133, R124 ;  /* 0x0000007c85447220 */ /* 0x000fc80000410000 */
[----:B------:R-:W-:Y:S01]  /*ccd0*/  FMUL.FTZ R68, R68, R123 ;  /* 0x0000007b44447220 */ /* 0x000fe20000410000 */
[----:B------:R-:W-:Y:S01]  /*cce0*/  FSETP.GTU.FTZ.AND P1, PT, R75, R122, PT ;  /* 0x0000007a4b00720b */ /* 0x000fe20003f3c000 */
[----:B------:R-:W-:-:S03]  /*ccf0*/  @P0 HADD2.F32 R75, -RZ, R64.H1_H1 ;  /* 0x30000040ff4b0230 */ /* 0x000fc60000004100 */
        /* <DEDUP_REMOVED lines=14> */
.L_x_6963:
[----:B------:R-:W-:-:S07]  /*cde0*/  MOV R68, R113 ;  /* 0x0000007100447202 */ /* 0x000fce0000000f00 */
.L_x_6964:
[----:B------:R-:W-:Y:S05]  /*cdf0*/  BSYNC B0 ;  /* 0x0000000000007941 */ /* 0x000fea0003800000 */
.L_x_6962:
        /* <DEDUP_REMOVED lines=16> */
.L_x_6968:
[----:B------:R-:W-:Y:S05]  /*cf00*/  BSYNC B1 ;  /* 0x0000000000017941 */ /* 0x000fea0003800000 */
.L_x_6967:
        /* <DEDUP_REMOVED lines=41> */
[----:B------:R-:W-:Y:S01]  /*d1a0*/  LOP3.LUT R99, R99, UR36, R154, 0x96, !PT ;  /* 0x0000002463637c12 */ /* 0x000fe2000f8e969a */
[----:B------:R-:W-:-:S07]  /*d1b0*/  IMAD.MOV.U32 R154, RZ, RZ, RZ ;  /* 0x000000ffff9a7224 */ /* 0x000fce00078e00ff */
.L_x_6966:
[----:B------:R-:W-:Y:S05]  /*d1c0*/  BSYNC B0 ;  /* 0x0000000000007941 */ /* 0x000fea0003800000 */
.L_x_6965:
        /* <DEDUP_REMOVED lines=8> */
[----:B------:R-:W-:-:S04]  /*d250*/  FSETP.GTU.FTZ.AND P1, PT, R75, R122, PT ;  /* 0x0000007a4b00720b */ /* 0x000fc80003f3c000 */
[----:B------:R-:W-:Y:S01]  /*d260*/  FSEL R75, R68, RZ, !P1 ;  /* 0x000000ff444b7208 */ /* 0x000fe20004800000 */
[----:B------:R-:W-:-:S04]  /*d270*/  @P0 HADD2.F32 R68, -RZ, R65.H0_H0 ;  /* 0x20000041ff440230 */ /* 0x000fc80000004100 */
        /* <DEDUP_REMOVED lines=11> */
.L_x_6970:
[----:B------:R-:W-:-:S07]  /*d330*/  MOV R68, R113 ;  /* 0x0000007100447202 */ /* 0x000fce0000000f00 */
.L_x_6971:
[----:B------:R-:W-:Y:S05]  /*d340*/  BSYNC B0 ;  /* 0x0000000000007941 */ /* 0x000fea0003800000 */
.L_x_6969:
        /* <DEDUP_REMOVED lines=16> */
.L_x_6975:
[----:B------:R-:W-:Y:S05]  /*d450*/  BSYNC B1 ;  /* 0x0000000000017941 */ /* 0x000fea0003800000 */
.L_x_6974:
        /* <DEDUP_REMOVED lines=43> */
.L_x_6973:
[----:B------:R-:W-:Y:S05]  /*d710*/  BSYNC B0 ;  /* 0x0000000000007941 */ /* 0x000fea0003800000 */
.L_x_6972:
        /* <DEDUP_REMOVED lines=22> */
.L_x_6977:
[----:B------:R-:W-:-:S07]  /*d880*/  MOV R133, R113 ;  /* 0x0000007100857202 */ /* 0x000fce0000000f00 */
.L_x_6978:
[----:B------:R-:W-:Y:S05]  /*d890*/  BSYNC B0 ;  /* 0x0000000000007941 */ /* 0x000fea0003800000 */
.L_x_6976:
        /* <DEDUP_REMOVED lines=16> */
.L_x_6982:
[----:B------:R-:W-:Y:S05]  /*d9a0*/  BSYNC B1 ;  /* 0x0000000000017941 */ /* 0x000fea0003800000 */
.L_x_6981:
        /* <DEDUP_REMOVED lines=43> */
.L_x_6980:
[----:B------:R-:W-:Y:S05]  /*dc60*/  BSYNC B0 ;  /* 0x0000000000007941 */ /* 0x000fea0003800000 */
.L_x_6979:
        /* <DEDUP_REMOVED lines=22> */
.L_x_6984:
[----:B------:R-:W-:-:S07]  /*ddd0*/  MOV R133, R113 ;  /* 0x0000007100857202 */ /* 0x000fce0000000f00 */
.L_x_6985:
[----:B------:R-:W-:Y:S05]  /*dde0*/  BSYNC B0 ;  /* 0x0000000000007941 */ /* 0x000fea0003800000 */
.L_x_6983:
        /* <DEDUP_REMOVED lines=16> */
.L_x_6989:
[----:B------:R-:W-:Y:S05]  /*def0*/  BSYNC B1 ;  /* 0x0000000000017941 */ /* 0x000fea0003800000 */
.L_x_6988:
        /* <DEDUP_REMOVED lines=43> */
.L_x_6987:
[----:B------:R-:W-:Y:S05]  /*e1b0*/  BSYNC B0 ;  /* 0x0000000000007941 */ /* 0x000fea0003800000 */
.L_x_6986:
        /* <DEDUP_REMOVED lines=22> */
.L_x_6991:
[----:B------:R-:W-:-:S07]  /*e320*/  MOV R70, R113 ;  /* 0x0000007100467202 */ /* 0x000fce0000000f00 */
.L_x_6992:
[----:B------:R-:W-:Y:S05]  /*e330*/  BSYNC B0 ;  /* 0x0000000000007941 */ /* 0x000fea0003800000 */
.L_x_6990:
        /* <DEDUP_REMOVED lines=16> */
.L_x_6996:
[----:B------:R-:W-:Y:S05]  /*e440*/  BSYNC B1 ;  /* 0x0000000000017941 */ /* 0x000fea0003800000 */
.L_x_6995:
        /* <DEDUP_REMOVED lines=39> */
[----:B------:R-:W-:Y:S01]  /*e6c0*/  IMAD.MOV.U32 R158, RZ, RZ, RZ ;  /* 0x000000ffff9e7224 */ /* 0x000fe200078e00ff */
[----:B------:R-:W-:Y:S01]  /*e6d0*/  MOV R113, R98 ;  /* 0x0000006200717202 */ /* 0x000fe20000000f00 */
[----:B------:R-:W-:-:S05]  /*e6e0*/  IMAD.WIDE.U32 R98, R69, -0x2daee0ad, RZ ;  /* 0xd2511f5345627825 */ /* 0x000fca00078e00ff */
[----:B------:R-:W-:-:S07]  /*e6f0*/  LOP3.LUT R99, R99, UR36, R68, 0x96, !PT ;  /* 0x0000002463637c12 */ /* 0x000fce000f8e9644 */
.L_x_6994:
[----:B------:R-:W-:Y:S05]  /*e700*/  BSYNC B0 ;  /* 0x0000000000007941 */ /* 0x000fea0003800000 */
.L_x_6993:
[----:B------:R-:W-:Y:S01]  /*e710*/  I2FP.F32.U32 R68, R70 ;  /* 0x0000004600447245 */ /* 0x000fe20000201000 */
[----:B------:R-:W-:Y:S01]  /*e720*/  HADD2.F32 R133, -RZ, R71.H0_H0 ;  /* 0x20000047ff857230 */ /* 0x000fe20000004100 */
[----:B------:R-:W-:Y:S01]  /*e730*/  ISETP.NE.AND P6, PT, R158, 0x1, PT ;  /* 0x000000019e00780c */ /* 0x000fe20003fc5270 */
[----:B------:R-:W-:Y:S02]  /*e740*/  BSSY B0, `(.L_x_6997) ;  /* 0x0000014000007945 */ /* 0x000fe40003800000 */
[----:B------:R-:W-:Y:S01]  /*e750*/  FFMA.FTZ R69, R68, R121, 1.1641532182693481445e-10 ;  /* 0x2f00000044457423 */ /* 0x000fe20000010079 */
[----:B------:R-:W-:Y:S01]  /*e760*/  FMUL.FTZ R68, R133, R124 ;  /* 0x0000007c85447220 */ /* 0x000fe20000410000 */
[----:B------:R-:W-:-:S03]  /*e770*/  IADD3 R133, R158, 0x1, RZ ;  /* 0x000000019e857810 */ /* 0x000fc60007ffe0ff */
        /* <DEDUP_REMOVED lines=15> */
.L_x_6998:
[----:B------:R-:W-:-:S07]  /*e870*/  MOV R70, R113 ;  /* 0x0000007100467202 */ /* 0x000fce0000000f00 */
.L_x_6999:
[----:B------:R-:W-:Y:S05]  /*e880*/  BSYNC B0 ;  /* 0x0000000000007941 */ /* 0x000fea0003800000 */
.L_x_6997:
        /* <DEDUP_REMOVED lines=18> */
.L_x_7003:
[----:B------:R-:W-:Y:S05]  /*e9b0*/  BSYNC B1 ;  /* 0x0000000000017941 */ /* 0x000fea0003800000 */
.L_x_7002:
        /* <DEDUP_REMOVED lines=43> */
.L_x_7001:
[----:B------:R-:W-:Y:S05]  /*ec70*/  BSYNC B0 ;  /* 0x0000000000007941 */ /* 0x000fea0003800000 */
.L_x_7000:
[----:B------:R-:W-:Y:S01]  /*ec80*/  I2FP.F32.U32 R68, R70 ;  /* 0x0000004600447245 */ /* 0x000fe20000201000 */
[----:B------:R-:W-:Y:S01]  /*ec90*/  HADD2.F32 R71, -RZ, R71.H1_H1 ;  /* 0x30000047ff477230 */ /* 0x000fe20000004100 */
[----:B------:R-:W-:Y:S01]  /*eca0*/  F2FP.F16.F32.PACK_AB R70, R156, R153 ;  /* 0x000000999c46723e */ /* 0x000fe200000000ff */
[----:B------:R-:W-:Y:S01]  /*ecb0*/  IMAD.WIDE.U32 R76, R134, 0x10, R76 ;  /* 0x00000010864c7825 */ /* 0x000fe200078e004c */
[----:B------:R-:W-:-:S03]  /*ecc0*/  F2FP.F16.F32.PACK_AB R69, R154, R75 ;  /* 0x0000004b9a45723e */ /* 0x000fc600000000ff */
[----:B------:R-:W-:Y:S01]  /*ecd0*/  FFMA.FTZ R121, R68, R121, 1.1641532182693481445e-10 ;  /* 0x2f00000044797423 */ /* 0x000fe20000010079 */
[----:B------:R-:W-:Y:S01]  /*ece0*/  FMUL.FTZ R124, R71, R124 ;  /* 0x0000007c477c7220 */ /* 0x000fe20000410000 */
[----:B------:R-:W-:Y:S01]  /*ecf0*/  @P0 HADD2.F32 R68, -RZ, R67.H1_H1 ;  /* 0x30000043ff440230 */ /* 0x000fe20000004100 */
[----:B------:R-:W-:Y:S01]  /*ed00*/  SEL R159, RZ, 0x1, P3 ;  /* 0x00000001ff9f7807 */ /* 0x000fe20001800000 */
[----:B------:R-:W-:-:S04]  /*ed10*/  IMAD.WIDE.U32 R72, R134, 0x8, R72 ;  /* 0x0000000886487825 */ /* 0x000fc800078e0048 */
[----:B------:R-:W-:Y:S01]  /*ed20*/  FMUL.FTZ R124, R124, R123 ;  /* 0x0000007b7c7c7220 */ /* 0x000fe20000410000 */
[----:B------:R-:W-:Y:S01]  /*ed30*/  FSETP.GTU.FTZ.AND P6, PT, R121, R122, PT ;  /* 0x0000007a7900720b */ /* 0x000fe20003fdc000 */
[----:B------:R-:W-:Y:S01]  /*ed40*/  UMOV UR8, 0xffffffff ;  /* 0xffffffff00087882 */ /* 0x000fe20000000000 */
[----:B------:R-:W-:Y:S02]  /*ed50*/  SEL R122, RZ, 0x1, P2 ;  /* 0x00000001ff7a7807 */ /* 0x000fe40001000000 */
[----:B------:R-:W-:Y:S02]  /*ed60*/  FSEL R121, R124, RZ, !P6 ;  /* 0x000000ff7c797208 */ /* 0x000fe40007000000 */
[----:B------:R-:W-:Y:S02]  /*ed70*/  SEL R124, RZ, 0x10000, P5 ;  /* 0x00010000ff7c7807 */ /* 0x000fe40002800000 */
[----:B------:R-:W-:Y:S01]  /*ed80*/  SEL R123, RZ, 0x100, P4 ;  /* 0x00000100ff7b7807 */ /* 0x000fe20002000000 */
[----:B------:R-:W-:Y:S01]  /*ed90*/  FMUL.FTZ R121, R108, R121 ;  /* 0x000000796c797220 */ /* 0x000fe20000410000 */
[----:B------:R-:W-:-:S03]  /*eda0*/  SEL R158, RZ, 0x1000000, P6 ;  /* 0x01000000ff9e7807 */ /* 0x000fc60003000000 */
[----:B------:R-:W-:Y:S01]  /*edb0*/  @P0 FADD.FTZ R121, R68, R121 ;  /* 0x0000007944790221 */ /* 0x000fe20000010000 */
[----:B------:R-:W-:Y:S02]  /*edc0*/  F2FP.F16.F32.PACK_AB R68, R152, R74 ;  /* 0x0000004a9844723e */ /* 0x000fe400000000ff */
[----:B------:R-:W-:Y:S02]  /*edd0*/  LOP3.LUT R123, R123, R158, R124, 0xfe, !PT ;  /* 0x0000009e7b7b7212 */ /* 0x000fe400078efe7c */
[----:B------:R-:W-:Y:S02]  /*ede0*/  F2FP.F16.F32.PACK_AB R71, R121, R155 ;  /* 0x0000009b7947723e */ /* 0x000fe400000000ff */
[----:B------:R-:W-:-:S03]  /*edf0*/  ISETP.NE.AND P0, PT, R160, RZ, PT ;  /* 0x000000ffa000720c */ /* 0x000fc60003f05270 */
[----:B------:R0:W-:Y:S02]  /*ee00*/  STG.E.128 desc[UR4][R76.64], R68 ;  /* 0x000000444c007986 */ /* 0x0001e4000c101d04 */
[----:B0-----:R-:W-:Y:S01]  /*ee10*/  IMAD.WIDE.U32 R68, R122, 0x1000000, RZ ;  /* 0x010000007a447825 */ /* 0x001fe200078e00ff */
[----:B------:R-:W-:-:S04]  /*ee20*/  SEL R122, RZ, 0x1, P1 ;  /* 0x00000001ff7a7807 */ /* 0x000fc80000800000 */
[----:B------:R-:W-:Y:S01]  /*ee30*/  LOP3.LUT R159, R69, R123, R159, 0xfe, !PT ;  /* 0x0000007b459f7212 */ /* 0x000fe200078efe9f */
[----:B------:R-:W-:Y:S01]  /*ee40*/  IMAD.WIDE.U32 R76, R122, 0x10000, RZ ;  /* 0x000100007a4c7825 */ /* 0x000fe200078e00ff */
[----:B------:R-:W-:-:S03]  /*ee50*/  SEL R123, RZ, 0x1, P0 ;  /* 0x00000001ff7b7807 */ /* 0x000fc60000000000 */
[----:B------:R-:W-:Y:S01]  /*ee60*/  FADD.FTZ R69, RZ, R78 ;  /* 0x0000004eff457221 */ /* 0x000fe20000010000 */
[----:B------:R-:W-:Y:S01]  /*ee70*/  ISETP.NE.AND P0, PT, R157, RZ, PT ;  /* 0x000000ff9d00720c */ /* 0x000fe20003f05270 */
[----:B------:R-:W-:-:S03]  /*ee80*/  IMAD.WIDE.U32 R70, R123, 0x100, RZ ;  /* 0x000001007b467825 */ /* 0x000fc600078e00ff */
[----:B------:R-:W-:Y:S01]  /*ee90*/  LOP3.LUT R68, R70, R68, R76, 0xfe, !PT ;  /* 0x0000004446447212 */ /* 0x000fe200078efe4c */
[----:B------:R-:W-:Y:S01]  /*eea0*/  FADD.FTZ R70, R69, R82 ;  /* 0x0000005245467221 */ /* 0x000fe20000010000 */
[----:B------:R-:W-:Y:S01]  /*eeb0*/  LOP3.LUT R71, R71, R159, R77, 0xfe, !PT ;  /* 0x0000009f47477212 */ /* 0x000fe200078efe4d */
[----:B------:R-:W0:Y:S01]  /*eec0*/  S2R R76, SR_TID.X ;  /* 0x00000000004c7919 */ /* 0x000e220000002100 */
[----:B------:R-:W-:Y:S01]  /*eed0*/  SEL R77, RZ, 0x1, P0 ;  /* 0x00000001ff4d7807 */ /* 0x000fe20000000000 */
        /* <DEDUP_REMOVED lines=8> */
[----:B------:R-:W-:Y:S01]  /*ef60*/  FADD.FTZ R70, R69, R126 ;  /* 0x0000007e45467221 */ /* 0x000fe20000010000 */
[----:B0-----:R-:W-:-:S03]  /*ef70*/  LOP3.LUT P1, RZ, R76, 0x1f, RZ, 0xc0, !PT ;  /* 0x0000001f4cff7812 */ /* 0x001fc6000782c0ff */
        /* <DEDUP_REMOVED lines=17> */
[----:B------:R-:W-:-:S03]  /*f090*/  LOP3.LUT R70, R68, R77, RZ, 0xfc, !PT ;  /* 0x0000004d44467212 */ /* 0x000fc600078efcff */
[----:B------:R-:W-:Y:S02]  /*f0a0*/  FADD.FTZ R68, R69, R148 ;  /* 0x0000009445447221 */ /* 0x000fe40000010000 */
[----:B------:R0:W-:Y:S02]  /*f0b0*/  STG.E.64 desc[UR4][R72.64], R70 ;  /* 0x0000004648007986 */ /* 0x0001e4000c101b04 */
[----:B------:R-:W-:-:S04]  /*f0c0*/  FADD.FTZ R69, R68, R147 ;  /* 0x0000009344457221 */ /* 0x000fc80000010000 */
[----:B------:R-:W-:-:S04]  /*f0d0*/  FADD.FTZ R68, R69, R150 ;  /* 0x0000009645447221 */ /* 0x000fc80000010000 */
[----:B------:R-:W-:-:S04]  /*f0e0*/  FADD.FTZ R68, R68, R149 ;  /* 0x0000009544447221 */ /* 0x000fc80000010000 */
[----:B------:R-:W-:Y:S01]  /*f0f0*/  FADD.FTZ R69, R68, R151 ;  /* 0x0000009744457221 */ /* 0x000fe20000010000 */
[----:B0-----:R-:W-:-:S03]  /*f100*/  SHF.R.U32.HI R70, RZ, 0x5, R76 ;  /* 0x00000005ff467819 */ /* 0x001fc6000001164c */
        /* <DEDUP_REMOVED lines=111> */
.L_x_7016:
[----:B------:R-:W2:Y:S01]  /*f800*/  @!P1 S2R R73, SR_CgaCtaId ;  /* 0x0000000000499919 */ /* 0x000ea20000008800 */
[----:B------:R-:W-:Y:S01]  /*f810*/  LOP3.LUT R122, R76, 0x1f, RZ, 0xc0, !PT ;  /* 0x0000001f4c7a7812 */ /* 0x000fe200078ec0ff */
[----:B-1----:R-:W-:Y:S01]  /*f820*/  FADD.FTZ R69, R77, R124 ;  /* 0x0000007c4d457221 */ /* 0x002fe20000010000 */
[----:B------:R-:W-:Y:S01]  /*f830*/  LOP3.LUT R70, R70, 0x3, RZ, 0xc0, !PT ;  /* 0x0000000346467812 */ /* 0x000fe200078ec0ff */
[----:B------:R-:W-:Y:S05]  /*f840*/  WARPSYNC.ALL ;  /* 0x0000000000007948 */ /* 0x000fea0003800000 */
[----:B------:R-:W-:Y:S01]  /*f850*/  ISETP.GT.U32.AND P2, PT, R122, 0x3, PT ;  /* 0x000000037a00780c */ /* 0x000fe20003f44070 */
[----:B0-----:R-:W-:Y:S01]  /*f860*/  IMAD.MOV.U32 R77, RZ, RZ, RZ ;  /* 0x000000ffff4d7224 */ /* 0x001fe200078e00ff */
[----:B------:R-:W-:-:S11]  /*f870*/  @!P1 MOV R72, 0x400 ;  /* 0x0000040000489802 */ /* 0x000fd60000000f00 */
[----:B------:R-:W0:Y:S01]  /*f880*/  @!P2 S2R R158, SR_CgaCtaId ;  /* 0x00000000009ea919 */ /* 0x000e220000008800 */
[----:B------:R-:W-:-:S04]  /*f890*/  @!P2 MOV R77, 0x500 ;  /* 0x00000500004da802 */ /* 0x000fc80000000f00 */
[----:B------:R-:W-:Y:S02]  /*f8a0*/  I2FP.F32.S32 R157, R77 ;  /* 0x0000004d009d7245 */ /* 0x000fe40000201400 */
[----:B--2---:R-:W-:Y:S01]  /*f8b0*/  @!P1 LEA R73, R73, R72, 0x18 ;  /* 0x0000004849499211 */ /* 0x004fe200078ec0ff */
[C---:B------:R-:W-:Y:S01]  /*f8c0*/  @!P1 IMAD.IADD R72, R71.reuse, 0x1, R70 ;  /* 0x0000000147489824 */ /* 0x040fe200078e0246 */
[----:B------:R-:W-:-:S04]  /*f8d0*/  @!P2 IADD3 R71, R71, R122, RZ ;  /* 0x0000007a4747a210 */ /* 0x000fc80007ffe0ff */
[----:B------:R-:W-:Y:S02]  /*f8e0*/  @!P1 LEA R72, R72, R73, 0x3 ;  /* 0x0000004948489211 */ /* 0x000fe400078e18ff */
[----:B------:R-:W-:-:S03]  /*f8f0*/  @!P2 MOV R73, 0x400 ;  /* 0x000004000049a802 */ /* 0x000fc60000000f00 */
[----:B------:R1:W-:Y:S01]  /*f900*/  @!P1 STS.64 [R72], R68 ;  /* 0x0000004448009388 */ /* 0x0003e20000000a00 */
[----:B------:R-:W-:Y:S01]  /*f910*/  BAR.SYNC.DEFER_BLOCKING 0x0 ;  /* 0x0000000000007b1d */ /* 0x000fe20000010000 */
[----:B------:R-:W-:Y:S02]  /*f920*/  LOP3.LUT P1, RZ, R70, 0x1f, R76, 0xf8, !PT ;  /* 0x0000001f46ff7812 */ /* 0x000fe4000782f84c */
[----:B0-----:R-:W-:Y:S02]  /*f930*/  @!P2 LEA R158, R158, R73, 0x18 ;  /* 0x000000499e9ea211 */ /* 0x001fe400078ec0ff */
[----:B-1----:R-:W-:Y:S01]  /*f940*/  CS2R R68, SRZ ;  /* 0x0000000000447805 */ /* 0x002fe2000001ff00 */
[----:B------:R-:W0:Y:S01]  /*f950*/  SHFL.DOWN PT, R72, R77, 0x2, 0x1f ;  /* 0x08401f004d487f89 */ /* 0x000e2200000e0000 */
[----:B------:R-:W-:-:S05]  /*f960*/  @!P2 LEA R119, R71, R158, 0x3 ;  /* 0x0000009e4777a211 */ /* 0x000fca00078e18ff */
[----:B------:R1:W2:Y:S01]  /*f970*/  @!P2 LDS.64 R68, [R119] ;  /* 0x000000007744a984 */ /* 0x0002a20000000a00 */
[----:B------:R-:W-:Y:S01]  /*f980*/  ISETP.NE.AND P2, PT, RZ, UR11, PT ;  /* 0x0000000bff007c0c */ /* 0x000fe2000bf45270 */
[----:B-1----:R-:W-:Y:S01]  /*f990*/  HADD2.F32 R119, -RZ, R46.H1_H1 ;  /* 0x3000002eff777230 */ /* 0x002fe20000004100 */
[----:B0-----:R-:W-:Y:S02]  /*f9a0*/  IADD3 R71, R72, R77, RZ ;  /* 0x0000004d48477210 */ /* 0x001fe40007ffe0ff */
[----:B------:R-:W-:Y:S02]  /*f9b0*/  I2FP.F32.S32 R158, R72 ;  /* 0x00000048009e7245 */ /* 0x000fe40000201400 */
[----:B------:R-:W-:-:S04]  /*f9c0*/  I2FP.F32.S32 R72, R71 ;  /* 0x0000004700487245 */ /* 0x000fc80000201400 */
[----:B------:R-:W0:Y:S01]  /*f9d0*/  MUFU.RCP R73, R72 ;  /* 0x0000004800497308 */ /* 0x000e220000001000 */
[----:B--2---:R-:W1:Y:S04]  /*f9e0*/  SHFL.DOWN PT, R123, R68, 0x2, 0x1f ;  /* 0x08401f00447b7f89 */ /* 0x004e6800000e0000 */
[----:B------:R-:W2:Y:S01]  /*f9f0*/  SHFL.DOWN PT, R124, R69, 0x2, 0x1f ;  /* 0x08401f00457c7f89 */ /* 0x000ea200000e0000 */
[C---:B-1----:R-:W-:Y:S01]  /*fa00*/  FMUL.FTZ R122, R123.reuse, R158 ;  /* 0x0000009e7b7a7220 */ /* 0x042fe20000410000 */
[----:B------:R-:W-:-:S03]  /*fa10*/  FADD.FTZ R123, -R123, R68 ;  /* 0x000000447b7b7221 */ /* 0x000fc60000010100 */
[----:B------:R-:W-:Y:S01]  /*fa20*/  FFMA.FTZ R160, R157, R68, R122 ;  /* 0x000000449da07223 */ /* 0x000fe2000001007a */
[----:B------:R-:W-:Y:S01]  /*fa30*/  FMUL.FTZ R123, R123, R123 ;  /* 0x0000007b7b7b7220 */ /* 0x000fe20000410000 */
[----:B------:R-:W1:Y:S01]  /*fa40*/  SHFL.DOWN PT, R122, R71, 0x1, 0x1f ;  /* 0x08201f00477a7f89 */ /* 0x000e6200000e0000 */
[----:B--2---:R-:W-:Y:S01]  /*fa50*/  FADD.FTZ R124, R124, R69 ;  /* 0x000000457c7c7221 */ /* 0x004fe20000010000 */
[----:B0-----:R-:W-:Y:S01]  /*fa60*/  FMUL.FTZ R77, R73, R160 ;  /* 0x000000a0494d7220 */ /* 0x001fe20000410000 */
[----:B------:R-:W-:-:S04]  /*fa70*/  FMUL.FTZ R123, R123, R157 ;  /* 0x0000009d7b7b7220 */ /* 0x000fc80000410000 */
[----:B------:R-:W0:Y:S01]  /*fa80*/  SHFL.DOWN PT, R68, R77, 0x1, 0x1f ;  /* 0x08201f004d447f89 */ /* 0x000e2200000e0000 */
[----:B------:R-:W-:-:S04]  /*fa90*/  FMUL.FTZ R123, R123, R158 ;  /* 0x0000009e7b7b7220 */ /* 0x000fc80000410000 */
[----:B------:R-:W-:Y:S01]  /*faa0*/  FFMA.FTZ R123, R73, R123, R124 ;  /* 0x0000007b497b7223 */ /* 0x000fe2000001007c */
[----:B------:R-:W-:-:S04]  /*fab0*/  HADD2.F32 R124, -RZ, R41.H1_H1 ;  /* 0x30000029ff7c7230 */ /* 0x000fc80000004100 */
[----:B------:R-:W2:Y:S01]  /*fac0*/  SHFL.DOWN PT, R70, R123, 0x1, 0x1f ;  /* 0x08201f007b467f89 */ /* 0x000ea200000e0000 */
[-C--:B-1----:R-:W-:Y:S02]  /*fad0*/  IADD3 R69, R71, R122.reuse, RZ ;  /* 0x0000007a47457210 */ /* 0x082fe40007ffe0ff */
[----:B------:R-:W-:Y:S02]  /*fae0*/  I2FP.F32.S32 R122, R122 ;  /* 0x0000007a007a7245 */ /* 0x000fe40000201400 */
[----:B------:R-:W-:-:S03]  /*faf0*/  I2FP.F32.S32 R69, R69 ;  /* 0x0000004500457245 */ /* 0x000fc60000201400 */
[----:B0-----:R-:W-:Y:S01]  /*fb00*/  FMUL.FTZ R71, R68, R122 ;  /* 0x0000007a44477220 */ /* 0x001fe20000410000 */
[----:B------:R-:W-:Y:S02]  /*fb10*/  FADD.FTZ R68, R77, -R68 ;  /* 0x800000444d447221 */ /* 0x000fe40000010000 */
[----:B------:R-:W0:Y:S01]  /*fb20*/  MUFU.RCP R69, R69 ;  /* 0x0000004500457308 */ /* 0x000e220000001000 */
[----:B------:R-:W-:Y:S01]  /*fb30*/  FFMA.FTZ R76, R72, R77, R71 ;  /* 0x0000004d484c7223 */ /* 0x000fe20000010047 */
[----:B------:R-:W-:Y:S01]  /*fb40*/  FMUL.FTZ R71, R68, R68 ;  /* 0x0000004444477220 */ /* 0x000fe20000410000 */
[----:B------:R-:W-:-:S03]  /*fb50*/  HADD2.F32 R77, -RZ, R45.H0_H0 ;  /* 0x2000002dff4d7230 */ /* 0x000fc60000004100 */
[----:B------:R-:W-:Y:S01]  /*fb60*/  FMUL.FTZ R71, R72, R71 ;  /* 0x0000004748477220 */ /* 0x000fe20000410000 */
[----:B--2---:R-:W-:Y:S01]  /*fb70*/  FADD.FTZ R70, R123, R70 ;  /* 0x000000467b467221 */ /* 0x004fe20000010000 */
[----:B------:R-:W-:Y:S02]  /*fb80*/  HADD2.F32 R123, -RZ, R40.H0_H0 ;  /* 0x20000028ff7b7230 */ /* 0x000fe40000004100 */
[----:B------:R-:W-:Y:S01]  /*fb90*/  FMUL.FTZ R71, R71, R122 ;  /* 0x0000007a47477220 */ /* 0x000fe20000410000 */
[----:B0-----:R-:W-:-:S03]  /*fba0*/  FMUL.FTZ R72, R69, R76 ;  /* 0x0000004c45487220 */ /* 0x001fc60000410000 */
[----:B------:R-:W-:Y:S02]  /*fbb0*/  FFMA.FTZ R73, R69, R71, R70 ;  /* 0x0000004745497223 */ /* 0x000fe40000010046 */
[----:B------:R-:W0:Y:S01]  /*fbc0*/  LDC R71, c[0x0][0x2d8] ;  /* 0x0000b600ff477b82 */ /* 0x000e220000000800 */
[----:B------:R-:W1:Y:S04]  /*fbd0*/  SHFL.IDX PT, R72, R72, RZ, 0x1f ;  /* 0x00001fff48487589 */ /* 0x000e6800000e0000 */
[----:B------:R2:W0:Y:S03]  /*fbe0*/  SHFL.IDX PT, R122, R73, RZ, 0x1f ;  /* 0x00001fff497a7589 */ /* 0x00042600000e0000 */
[----:B------:R-:W3:Y:S01]  /*fbf0*/  @!P1 LDC.64 R68, c[0x0][0x250] ;  /* 0x00009400ff449b82 */ /* 0x000ee20000000a00 */
[----:B--2---:R-:W-:-:S02]  /*fc00*/  HADD2.F32 R73, -RZ, R47.H0_H0 ;  /* 0x2000002fff497230 */ /* 0x004fc40000004100 */
[----:B-1----:R-:W-:Y:S01]  /*fc10*/  FMUL.FTZ R70, R72, R72 ;  /* 0x0000004848467220 */ /* 0x002fe20000410000 */
[----:B0-----:R-:W-:-:S04]  /*fc20*/  FFMA.FTZ R71, R122, UR14, R71 ;  /* 0x0000000e7a477c23 */ /* 0x001fc80008010047 */
[----:B------:R-:W-:Y:S01]  /*fc30*/  FSEL R76, R70, RZ, P2 ;  /* 0x000000ff464c7208 */ /* 0x000fe20001000000 */
[----:B---3--:R-:W-:Y:S01]  /*fc40*/  @!P1 IMAD.WIDE R68, R112, 0x4, R68 ;  /* 0x0000000470449825 */ /* 0x008fe200078e0244 */
[----:B------:R-:W-:-:S03]  /*fc50*/  FSEL R70, R72, RZ, !P2 ;  /* 0x000000ff48467208 */ /* 0x000fc60005000000 */
[----:B------:R-:W-:Y:S01]  /*fc60*/  FADD.FTZ R71, R71, R76 ;  /* 0x0000004c47477221 */ /* 0x000fe20000010000 */
[----:B------:R0:W-:Y:S01]  /*fc70*/  @!P1 STG.E desc[UR4][R68.64], R72 ;  /* 0x0000004844009986 */ /* 0x0001e2000c101904 */
        /* <DEDUP_REMOVED lines=23> */
[----:B------:R-:W-:Y:S01]  /*fdf0*/  FMUL.FTZ R117, R71, R117 ;  /* 0x0000007547757220 */ /* 0x000fe20000410000 */
[----:B------:R-:W-:Y:S01]  /*fe00*/  FADD.FTZ R139, -R70, R139 ;  /* 0x0000008b468b7221 */ /* 0x000fe20000010100 */
[----:B0-----:R-:W-:Y:S01]  /*fe10*/  FFMA.FTZ R72, R116, R73, R19 ;  /* 0x0000004974487223 */ /* 0x001fe20000010013 */
[----:B------:R-:W-:-:S02]  /*fe20*/  HADD2.F32 R73, -RZ, R46.H0_H0 ;  /* 0x2000002eff497230 */ /* 0x000fc40000004100 */
[----:B------:R-:W-:Y:S01]  /*fe30*/  FMUL.FTZ R116, R71, R79 ;  /* 0x0000004f47747220 */ /* 0x000fe20000410000 */
[C---:B------:R-:W-:Y:S01]  /*fe40*/  FADD.FTZ R142, -R70.reuse, R142 ;  /* 0x0000008e468e7221 */ /* 0x040fe20000010100 */
[C---:B------:R-:W-:Y:S01]  /*fe50*/  FADD.FTZ R141, -R70.reuse, R141 ;  /* 0x0000008d468d7221 */ /* 0x040fe20000010100 */
[----:B------:R-:W-:Y:S01]  /*fe60*/  FADD.FTZ R143, -R70, R143 ;  /* 0x0000008f468f7221 */ /* 0x000fe20000010100 */
[----:B------:R-:W-:Y:S01]  /*fe70*/  FFMA.FTZ R73, R76, R73, R21 ;  /* 0x000000494c497223 */ /* 0x000fe20000010015 */
[----:B------:R-:W-:Y:S01]  /*fe80*/  FFMA.FTZ R76, R117, R119, R20 ;  /* 0x00000077754c7223 */ /* 0x000fe20000010014 */
[----:B------:R-:W-:Y:S02]  /*fe90*/  HADD2.F32 R117, -RZ, R45.H1_H1 ;  /* 0x3000002dff757230 */ /* 0x000fe40000004100 */
        /* <DEDUP_REMOVED lines=19> */
[----:B------:R-:W-:Y:S01]  /*ffd0*/  FADD.FTZ R70, -R70, R121 ;  /* 0x0000007946467221 */ /* 0x000fe20000010100 */
[----:B------:R-:W-:Y:S02]  /*ffe0*/  HADD2.F32 R122, -RZ, R47.H1_H1 ;  /* 0x3000002fff7a7230 */ /* 0x000fe40000004100 */
[C---:B------:R-:W-:Y:S01]  /*fff0*/  FMUL.FTZ R78, R71.reuse, R78 ;  /* 0x0000004e474e7220 */ /* 0x040fe20000410000 */
[--C-:B------:R-:W-:Y:S02]  /*10000*/  HADD2.F32 R116, -RZ, R43.reuse.H0_H0 ;  /* 0x2000002bff747230 */ /* 0x100fe40000004100 */
        /* <DEDUP_REMOVED lines=8> */
[----:B------:R-:W-:-:S02]  /*10090*/  HADD2.F32 R69, -RZ, R43.H1_H1 ;  /* 0x3000002bff457230 */ /* 0x000fc40000004100 */
[C---:B------:R-:W-:Y:S01]  /*100a0*/  FMUL.FTZ R121, R71.reuse, R132 ;  /* 0x0000008447797220 */ /* 0x040fe20000410000 */
[----:B------:R-:W-:Y:S02]  /*100b0*/  HADD2.F32 R68, -RZ, R41.H0_H0 ;  /* 0x20000029ff447230 */ /* 0x000fe40000004100 */
[----:B------:R-:W-:Y:S01]  /*100c0*/  FMUL.FTZ R116, R71, R127 ;  /* 0x0000007f47747220 */ /* 0x000fe20000410000 */
[----:B------:R-:W-:Y:S02]  /*100d0*/  HADD2.F32 R122, -RZ, R40.H1_H1 ;  /* 0x30000028ff7a7230 */ /* 0x000fe40000004100 */
[----:B------:R-:W-:Y:S01]  /*100e0*/  FFMA.FTZ R121, R121, R69, R10 ;  /* 0x0000004579797223 */ /* 0x000fe2000001000a */
[----:B------:R-:W-:Y:S02]  /*100f0*/  HADD2.F32 R78, -RZ, R39.H0_H0 ;  /* 0x20000027ff4e7230 */ /* 0x000fe40000004100 */
[----:B------:R-:W-:Y:S01]  /*10100*/  FFMA.FTZ R116, R116, R68, R15 ;  /* 0x0000004474747223 */ /* 0x000fe2000001000f */
[----:B------:R-:W-:Y:S01]  /*10110*/  FMUL.FTZ R120, R71, R120 ;  /* 0x0000007847787220 */ /* 0x000fe20000410000 */
[----:B------:R-:W-:-:S02]  /*10120*/  HADD2.F32 R119, -RZ, R42.H0_H0 ;  /* 0x2000002aff777230 */ /* 0x000fc40000004100 */
[C---:B------:R-:W-:Y:S01]  /*10130*/  FMUL.FTZ R69, R71.reuse, R126 ;  /* 0x0000007e47457220 */ /* 0x040fe20000410000 */
        /* <DEDUP_REMOVED lines=10> */
[----:B------:R-:W-:Y:S02]  /*101e0*/  HADD2.F32 R118, -RZ, R42.H1_H1 ;  /* 0x3000002aff767230 */ /* 0x000fe40000004100 */
[C---:B------:R-:W-:Y:S01]  /*101f0*/  FMUL.FTZ R131, R71.reuse, R131 ;  /* 0x0000008347837220 */ /* 0x040fe20000410000 */
[--C-:B------:R-:W-:Y:S02]  /*10200*/  HADD2.F32 R68, -RZ, R37.reuse.H0_H0 ;  /* 0x20000025ff447230 */ /* 0x100fe40000004100 */
[----:B------:R-:W-:Y:S01]  /*10210*/  FMUL.FTZ R126, R71, R137 ;  /* 0x00000089477e7220 */ /* 0x000fe20000410000 */
[----:B------:R-:W-:Y:S01]  /*10220*/  FFMA.FTZ R128, R128, R69, R5 ;  /* 0x0000004580807223 */ /* 0x000fe20000010005 */
[----:B------:R-:W-:Y:S01]  /*10230*/  FFMA.FTZ R127, R127, R78, R4 ;  /* 0x0000004e7f7f7223 */ /* 0x000fe20000010004 */
[----:B------:R-:W-:Y:S01]  /*10240*/  FFMA.FTZ R118, R131, R118, R12 ;  /* 0x0000007683767223 */ /* 0x000fe2000001000c */
[----:B------:R-:W-:Y:S01]  /*10250*/  FFMA.FTZ R126, R126, R68, R7 ;  /* 0x000000447e7e7223 */ /* 0x000fe20000010007 */
[----:B------:R-:W-:-:S02]  /*10260*/  HADD2.F32 R78, -RZ, R37.H1_H1 ;  /* 0x30000025ff4e7230 */ /* 0x000fc40000004100 */
[C---:B------:R-:W-:Y:S01]  /*10270*/  FMUL.FTZ R137, R71.reuse, R140 ;  /* 0x0000008c47897220 */ /* 0x040fe20000410000 */
[--C-:B------:R-:W-:Y:S02]  /*10280*/  HADD2.F32 R69, -RZ, R36.reuse.H1_H1 ;  /* 0x30000024ff457230 */ /* 0x100fe40000004100 */
[C---:B------:R-:W-:Y:S01]  /*10290*/  FMUL.FTZ R131, R71.reuse, R138 ;  /* 0x0000008a47837220 */ /* 0x040fe20000410000 */
[----:B------:R-:W-:Y:S02]  /*102a0*/  HADD2.F32 R68, -RZ, R36.H0_H0 ;  /* 0x20000024ff447230 */ /* 0x000fe40000004100 */
[----:B------:R-:W-:Y:S01]  /*102b0*/  FMUL.FTZ R132, R71, R135 ;  /* 0x0000008747847220 */ /* 0x000fe20000410000 */
[----:B------:R-:W-:Y:S01]  /*102c0*/  FFMA.FTZ R135, R137, R78, R6 ;  /* 0x0000004e89877223 */ /* 0x000fe20000010006 */
[----:B------:R-:W-:Y:S01]  /*102d0*/  FFMA.FTZ R131, R131, R69, R8 ;  /* 0x0000004583837223 */ /* 0x000fe20000010008 */
[----:B------:R-:W-:Y:S02]  /*102e0*/  HADD2.F32 R69, -RZ, R34.H1_H1 ;  /* 0x30000022ff457230 */ /* 0x000fe40000004100 */
[----:B------:R-:W-:Y:S01]  /*102f0*/  FFMA.FTZ R132, R132, R68, R9 ;  /* 0x0000004484847223 */ /* 0x000fe20000010009 */
[----:B------:R-:W-:-:S02]  /*10300*/  HADD2.F32 R137, -RZ, R33.H0_H0 ;  /* 0x20000021ff897230 */ /* 0x000fc40000004100 */
[C---:B------:R-:W-:Y:S01]  /*10310*/  FMUL.FTZ R129, R71.reuse, R129 ;  /* 0x0000008147817220 */ /* 0x040fe20000410000 */
[C---:B------:R-:W-:Y:S01]  /*10320*/  FMUL.FTZ R138, R71.reuse, R150 ;  /* 0x00000096478a7220 */ /* 0x040fe20000410000 */
[----:B------:R-:W-:Y:S01]  /*10330*/  FMUL.FTZ R68, R71, R145 ;  /* 0x0000009147447220 */ /* 0x000fe20000410000 */
[--C-:B------:R-:W-:Y:S02]  /*10340*/  HADD2.F32 R142, -RZ, R32.reuse.H1_H1 ;  /* 0x30000020ff8e7230 */ /* 0x100fe40000004100 */
[----:B------:R-:W-:Y:S01]  /*10350*/  FFMA.FTZ R124, R129, R124, R14 ;  /* 0x0000007c817c7223 */ /* 0x000fe2000001000e */
[----:B------:R-:W-:Y:S01]  /*10360*/  FFMA.FTZ R138, R138, R69, R89 ;  /* 0x000000458a8a7223 */ /* 0x000fe20000010059 */
[----:B------:R-:W-:Y:S01]  /*10370*/  FFMA.FTZ R137, R68, R137, R27 ;  /* 0x0000008944897223 */ /* 0x000fe2000001001b */
[C---:B------:R-:W-:Y:S01]  /*10380*/  FMUL.FTZ R129, R71.reuse, R143 ;  /* 0x0000008f47817220 */ /* 0x040fe20000410000 */
[----:B------:R-:W-:Y:S02]  /*10390*/  HADD2.F32 R68, -RZ, R32.H0_H0 ;  /* 0x20000020ff447230 */ /* 0x000fe40000004100 */
[C---:B------:R-:W-:Y:S01]  /*103a0*/  FMUL.FTZ R69, R71.reuse, R146 ;  /* 0x0000009247457220 */ /* 0x040fe20000410000 */
[----:B------:R-:W-:Y:S01]  /*103b0*/  FMUL.FTZ R143, R71, R144 ;  /* 0x00000090478f7220 */ /* 0x000fe20000410000 */
[----:B------:R-:W-:-:S02]  /*103c0*/  HADD2.F32 R140, -RZ, R35.H1_H1 ;  /* 0x30000023ff8c7230 */ /* 0x000fc40000004100 */
[----:B------:R-:W-:Y:S01]  /*103d0*/  FMUL.FTZ R141, R71, R151 ;  /* 0x00000097478d7220 */ /* 0x000fe20000410000 */
[----:B------:R-:W-:Y:S01]  /*103e0*/  FFMA.FTZ R142, R69, R142, R84 ;  /* 0x0000008e458e7223 */ /* 0x000fe20000010054 */
[----:B------:R-:W-:Y:S01]  /*103f0*/  FFMA.FTZ R143, R143, R68, R0 ;  /* 0x000000448f8f7223 */ /* 0x000fe20000010000 */
[----:B------:R-:W-:Y:S01]  /*10400*/  HADD2.F32 R130, -RZ, R39.H1_H1 ;  /* 0x30000027ff827230 */ /* 0x000fe20000004100 */
[----:B------:R-:W0:Y:S01]  /*10410*/  @!P1 LDC.64 R68, c[0x0][0x258] ;  /* 0x00009600ff449b82 */ /* 0x000e220000000a00 */
[----:B------:R-:W-:Y:S01]  /*10420*/  FMUL.FTZ R78, R71, R147 ;  /* 0x00000093474e7220 */ /* 0x000fe20000410000 */
[----:B------:R-:W-:Y:S01]  /*10430*/  FFMA.FTZ R141, R141, R140, R90 ;  /* 0x0000008c8d8d7223 */ /* 0x000fe2000001005a */
[----:B------:R-:W-:Y:S02]  /*10440*/  HADD2.F32 R147, -RZ, R31.H0_H0 ;  /* 0x2000001fff937230 */ /* 0x000fe40000004100 */
[----:B------:R-:W-:Y:S01]  /*10450*/  FMUL.FTZ R140, R71, R155 ;  /* 0x0000009b478c7220 */ /* 0x000fe20000410000 */
[----:B------:R-:W-:-:S02]  /*10460*/  HADD2.F32 R139, -RZ, R34.H0_H0 ;  /* 0x20000022ff8b7230 */ /* 0x000fc40000004100 */
[----:B------:R-:W-:Y:S01]  /*10470*/  FFMA.FTZ R129, R129, R130, R2 ;  /* 0x0000008281817223 */ /* 0x000fe20000010002 */
[----:B------:R-:W-:Y:S01]  /*10480*/  HADD2.F32 R130, -RZ, R35.H0_H0 ;  /* 0x20000023ff827230 */ /* 0x000fe20000004100 */
[----:B------:R-:W1:Y:S01]  /*10490*/  LDC.64 R150, c[0x0][0x2b8] ;  /* 0x0000ae00ff967b82 */ /* 0x000e620000000a00 */
[C---:B------:R-:W-:Y:S01]  /*104a0*/  FMUL.FTZ R149, R71.reuse, R149 ;  /* 0x0000009547957220 */ /* 0x040fe20000410000 */
[----:B------:R-:W-:Y:S01]  /*104b0*/  FFMA.FTZ R140, R140, R147, R95 ;  /* 0x000000938c8c7223 */ /* 0x000fe2000001005f */
[----:B------:R-:W-:Y:S01]  /*104c0*/  FFMA.FTZ R139, R78, R139, R85 ;  /* 0x0000008b4e8b7223 */ /* 0x000fe20000010055 */
[----:B------:R-:W-:Y:S02]  /*104d0*/  HADD2.F32 R147, -RZ, R31.H1_H1 ;  /* 0x3000001fff937230 */ /* 0x000fe40000004100 */
[----:B------:R-:W-:Y:S01]  /*104e0*/  FMUL.FTZ R70, R71, R70 ;  /* 0x0000004647467220 */ /* 0x000fe20000410000 */
[----:B------:R-:W-:Y:S02]  /*104f0*/  HADD2.F32 R78, -RZ, R33.H1_H1 ;  /* 0x30000021ff4e7230 */ /* 0x000fe40000004100 */
[----:B------:R-:W-:Y:S01]  /*10500*/  FFMA.FTZ R130, R149, R130, R86 ;  /* 0x0000008295827223 */ /* 0x000fe20000010056 */
[----:B------:R-:W-:Y:S01]  /*10510*/  FMUL.FTZ R145, R71, R148 ;  /* 0x0000009447917220 */ /* 0x000fe20000410000 */
[----:B------:R-:W-:-:S02]  /*10520*/  HADD2.F32 R144, -RZ, R30.H1_H1 ;  /* 0x3000001eff907230 */ /* 0x000fc40000004100 */
[----:B------:R-:W-:Y:S01]  /*10530*/  FMUL.FTZ R149, R71, R156 ;  /* 0x0000009c47957220 */ /* 0x000fe20000410000 */
[----:B------:R-:W-:Y:S01]  /*10540*/  FFMA.FTZ R147, R70, R147, R101 ;  /* 0x0000009346937223 */ /* 0x000fe20000010065 */
[----:B------:R-:W-:Y:S01]  /*10550*/  FFMA.FTZ R145, R145, R78, R88 ;  /* 0x0000004e91917223 */ /* 0x000fe20000010058 */
[----:B------:R-:W-:Y:S01]  /*10560*/  FMUL.FTZ R148, R71, R75 ;  /* 0x0000004b47947220 */ /* 0x000fe20000410000 */
[--C-:B------:R-:W-:Y:S02]  /*10570*/  HADD2.F32 R70, -RZ, R29.reuse.H0_H0 ;  /* 0x2000001dff467230 */ /* 0x100fe40000004100 */
[----:B------:R-:W-:Y:S01]  /*10580*/  FFMA.FTZ R144, R149, R144, R96 ;  /* 0x0000009095907223 */ /* 0x000fe20000010060 */
[----:B------:R-:W-:Y:S02]  /*10590*/  HADD2.F32 R78, -RZ, R30.H0_H0 ;  /* 0x2000001eff4e7230 */ /* 0x000fe40000004100 */
[----:B------:R-:W-:Y:S01]  /*105a0*/  FMUL.FTZ R146, R71, R153 ;  /* 0x0000009947927220 */ /* 0x000fe20000410000 */
[----:B------:R-:W-:-:S02]  /*105b0*/  HADD2.F32 R75, -RZ, R29.H1_H1 ;  /* 0x3000001dff4b7230 */ /* 0x000fc40000004100 */
[----:B------:R-:W-:Y:S01]  /*105c0*/  FMUL.FTZ R149, R71, R154 ;  /* 0x0000009a47957220 */ /* 0x000fe20000410000 */
[----:B------:R-:W-:Y:S01]  /*105d0*/  F2FP.F16.F32.PACK_AB R79, R79, R72 ;  /* 0x000000484f4f723e */ /* 0x000fe200000000ff */
[----:B------:R-:W-:Y:S01]  /*105e0*/  FFMA.FTZ R148, R148, R70, R91 ;  /* 0x0000004694947223 */ /* 0x000fe2000001005b */
[----:B------:R-:W-:Y:S01]  /*105f0*/  LEA R72, P2, R80, UR16, 0x4 ;  /* 0x0000001050487c11 */ /* 0x000fe2000f8420ff */
[----:B0-----:R-:W-:Y:S01]  /*10600*/  @!P1 IMAD.WIDE R68, R112, 0x4, R68 ;  /* 0x0000000470449825 */ /* 0x001fe200078e0244 */
[----:B------:R-:W-:-:S03]  /*10610*/  F2FP.F16.F32.PACK_AB R77, R117, R77 ;  /* 0x0000004d754d723e */ /* 0x000fc600000000ff */
[----:B------:R-:W-:Y:S01]  /*10620*/  FFMA.FTZ R146, R146, R78, R93 ;  /* 0x0000004e92927223 */ /* 0x000fe2000001005d */
[----:B------:R-:W-:Y:S01]  /*10630*/  FFMA.FTZ R149, R149, R75, R94 ;  /* 0x0000004b95957223 */ /* 0x000fe2000001005e */
[--C-:B------:R-:W-:Y:S01]  /*10640*/  HADD2.F32 R70, -RZ, R28.reuse.H0_H0 ;  /* 0x2000001cff467230 */ /* 0x100fe20000004100 */
[----:B------:R-:W-:Y:S01]  /*10650*/  F2FP.F16.F32.PACK_AB R78, R76, R73 ;  /* 0x000000494c4e723e */ /* 0x000fe200000000ff */
[----:B------:R-:W-:Y:S02]  /*10660*/  HADD2.F32 R117, -RZ, R28.H1_H1 ;  /* 0x3000001cff757230 */ /* 0x000fe40000004100 */
[C---:B------:R-:W-:Y:S01]  /*10670*/  FMUL.FTZ R74, R71.reuse, R74 ;  /* 0x0000004a474a7220 */ /* 0x040fe20000410000 */
[----:B------:R-:W-:Y:S01]  /*10680*/  FMUL.FTZ R75, R71, R152 ;  /* 0x00000098474b7220 */ /* 0x000fe20000410000 */
[----:B------:R-:W-:Y:S01]  /*10690*/  LEA.HI.X R73, R80, UR17, RZ, 0x4, P2 ;  /* 0x0000001150497c11 */ /* 0x000fe200090f24ff */
[----:B------:R0:W-:Y:S01]  /*106a0*/  @!P1 STG.E desc[UR4][R68.64], R71 ;  /* 0x0000004744009986 */ /* 0x0001e2000c101904 */
[----:B------:R-:W-:Y:S01]  /*106b0*/  F2FP.F16.F32.PACK_AB R76, R83, R115 ;  /* 0x00000073534c723e */ /* 0x000fe200000000ff */
[----:B------:R-:W-:Y:S01]  /*106c0*/  FFMA.FTZ R80, R74, R70, R87 ;  /* 0x000000464a507223 */ /* 0x000fe20000010057 */
[----:B------:R-:W-:Y:S01]  /*106d0*/  FFMA.FTZ R115, R75, R117, R92 ;  /* 0x000000754b737223 */ /* 0x000fe2000001005c */
[--C-:B-1----:R-:W-:Y:S01]  /*106e0*/  IMAD.WIDE.U32 R152, R81, 0x10, R150.reuse ;  /* 0x0000001051987825 */ /* 0x102fe200078e0096 */
[----:B------:R-:W-:Y:S01]  /*106f0*/  F2FP.F16.F32.PACK_AB R70, R118, R119 ;  /* 0x000000777646723e */ /* 0x000fe200000000ff */
[----:B------:R1:W-:Y:S01]  /*10700*/  STG.E.128 desc[UR4][R72.64], R76 ;  /* 0x0000004c48007986 */ /* 0x0003e2000c101d04 */
[----:B------:R-:W-:Y:S01]  /*10710*/  F2FP.F16.F32.PACK_AB R75, R129, R120 ;  /* 0x00000078814b723e */ /* 0x000fe200000000ff */
[----:B------:R-:W-:Y:S01]  /*10720*/  IMAD.WIDE.U32 R154, R125, 0x10, R150 ;  /* 0x000000107d9a7825 */ /* 0x000fe200078e0096 */
[----:B------:R-:W-:-:S02]  /*10730*/  F2FP.F16.F32.PACK_AB R74, R127, R128 ;  /* 0x000000807f4a723e */ /* 0x000fc400000000ff */
[----:B------:R-:W-:Y:S01]  /*10740*/  F2FP.F16.F32.PACK_AB R83, R147, R140 ;  /* 0x0000008c9353723e */ /* 0x000fe200000000ff */
[----:B------:R-:W-:Y:S01]  /*10750*/  IMAD.WIDE.U32 R150, R136, 0x10, R150 ;  /* 0x0000001088967825 */ /* 0x000fe200078e0096 */
[----:B0-----:R-:W-:Y:S02]  /*10760*/  F2FP.F16.F32.PACK_AB R69, R124, R116 ;  /* 0x000000747c45723e */ /* 0x001fe400000000ff */
[----:B------:R-:W-:Y:S01]  /*10770*/  LEA R116, P1, R134, UR16, 0x4 ;  /* 0x0000001086747c11 */ /* 0x000fe2000f8220ff */
[----:B------:R-:W-:Y:S01]  /*10780*/  VIADD R112, R112, UR18 ;  /* 0x0000001270707c36 */ /* 0x000fe20008000000 */
[----:B------:R-:W-:Y:S02]  /*10790*/  F2FP.F16.F32.PACK_AB R71, R121, R82 ;  /* 0x000000527947723e */ /* 0x000fe400000000ff */
[----:B------:R-:W-:Y:S02]  /*107a0*/  F2FP.F16.F32.PACK_AB R68, R122, R123 ;  /* 0x0000007b7a44723e */ /* 0x000fe400000000ff */
[----:B------:R-:W-:-:S02]  /*107b0*/  F2FP.F16.F32.PACK_AB R82, R144, R146 ;  /* 0x000000929052723e */ /* 0x000fc400000000ff */
[----:B------:R-:W-:Y:S01]  /*107c0*/  F2FP.F16.F32.PACK_AB R81, R149, R148 ;  /* 0x000000949551723e */ /* 0x000fe200000000ff */
[----:B------:R0:W-:Y:S01]  /*107d0*/  STG.E.128 desc[UR4][R152.64], R68 ;  /* 0x0000004498007986 */ /* 0x0001e2000c101d04 */
[----:B-1----:R-:W-:Y:S02]  /*107e0*/  F2FP.F16.F32.PACK_AB R73, R135, R126 ;  /* 0x0000007e8749723e */ /* 0x002fe400000000ff */
[----:B------:R-:W-:Y:S02]  /*107f0*/  F2FP.F16.F32.PACK_AB R72, R131, R132 ;  /* 0x000000848348723e */ /* 0x000fe400000000ff */
[----:B------:R-:W-:Y:S02]  /*10800*/  F2FP.F16.F32.PACK_AB R79, R141, R130 ;  /* 0x000000828d4f723e */ /* 0x000fe400000000ff */
[----:B------:R-:W-:Y:S01]  /*10810*/  F2FP.F16.F32.PACK_AB R78, R138, R139 ;  /* 0x0000008b8a4e723e */ /* 0x000fe200000000ff */
[----:B------:R0:W-:Y:S01]  /*10820*/  STG.E.128 desc[UR4][R154.64], R72 ;  /* 0x000000489a007986 */ /* 0x0001e2000c101d04 */
[----:B------:R-:W-:-:S02]  /*10830*/  F2FP.F16.F32.PACK_AB R77, R145, R137 ;  /* 0x00000089914d723e */ /* 0x000fc400000000ff */
[----:B------:R-:W-:Y:S02]  /*10840*/  F2FP.F16.F32.PACK_AB R76, R142, R143 ;  /* 0x0000008f8e4c723e */ /* 0x000fe400000000ff */
[----:B------:R-:W-:Y:S02]  /*10850*/  LEA.HI.X R117, R134, UR17, RZ, 0x4, P1 ;  /* 0x0000001186757c11 */ /* 0x000fe400088f24ff */
[----:B------:R-:W-:Y:S01]  /*10860*/  F2FP.F16.F32.PACK_AB R80, R115, R80 ;  /* 0x000000507350723e */ /* 0x000fe200000000ff */
[----:B------:R0:W-:Y:S01]  /*10870*/  STG.E.128 desc[UR4][R150.64], R76 ;  /* 0x0000004c96007986 */ /* 0x0001e2000c101d04 */
[----:B------:R-:W-:Y:S02]  /*10880*/  ISETP.GE.AND P1, PT, R112, UR19, PT ;  /* 0x0000001370007c0c */ /* 0x000fe4000bf26270 */
[----:B------:R-:W-:Y:S01]  /*10890*/  SEL R119, RZ, 0x1, P0 ;  /* 0x00000001ff777807 */ /* 0x000fe20000000000 */
[----:B------:R0:W-:Y:S10]  /*108a0*/  STG.E.128 desc[UR4][R116.64], R80 ;  /* 0x0000005074007986 */ /* 0x0001f4000c101d04 */
[----:B------:R-:W-:Y:S05]  /*108b0*/  @!P1 BRA `(.L_x_7005) ;  /* 0xffffff0000bc9947 */ /* 0x000fea000383ffff */
[----:B------:R-:W-:Y:S05]  /*108c0*/  EXIT ;  /* 0x000000000000794d */ /* 0x000fea0003800000 */
.L_x_7004:
[----:B------:R-:W-:Y:S01]  /*108d0*/  HFMA2.MMA R157, -RZ, RZ, 0, 5.9604644775390625e-08 ;  /* 0x00000001ff9d7435 */ /* 0x000fe200000001ff */
[----:B------:R-:W-:Y:S01]  /*108e0*/  MOV R158, R69 ;  /* 0x00000045009e7202 */ /* 0x000fe20000000f00 */
[----:B------:R-:W-:Y:S01]  /*108f0*/  IMAD.MOV.U32 R123, RZ, RZ, -0x1 ;  /* 0xffffffffff7b7424 */ /* 0x000fe200078e00ff */
[----:B------:R-:W-:-:S08]  /*10900*/  MOV R160, 0x1f ;  /* 0x0000001f00a07802 */ /* 0x000fd00000000f00 */
[----:B------:R-:W-:Y:S05]  /*10910*/  WARPSYNC.COLLECTIVE R123, `(.L_x_7006) ;  /* 0x000000007b087348 */ /* 0x000fea0003c00000 */
[----:B------:R0:W1:Y:S02]  /*10920*/  SHFL.BFLY P2, R124, R158, R157, R160 ;  /* 0x0c00009d9e7c7389 */ /* 0x00006400000400a0 */
[----:B01----:R-:W-:Y:S01]  /*10930*/  ENDCOLLECTIVE ;  /* 0x000000000000791b */ /* 0x003fe20003800000 */
.L_x_7006:
[----:B------:R-:W-:Y:S01]  /*10940*/  HFMA2.MMA R157, -RZ, RZ, 0, 1.1920928955078125e-07 ;  /* 0x00000002ff9d7435 */ /* 0x000fe200000001ff */
[----:B------:R-:W-:-:S05]  /*10950*/  MOV R68, R124 ;  /* 0x0000007c00447202 */ /* 0x000fca0000000f00 */
[----:B------:R-:W-:-:S05]  /*10960*/  FADD.FTZ R72, R69, R68 ;  /* 0x0000004445487221 */ /* 0x000fca0000010000 */
[----:B------:R-:W-:-:S07]  /*10970*/  MOV R158, R72 ;  /* 0x00000048009e7202 */ /* 0x000fce0000000f00 */
[----:B------:R-:W-:Y:S05]  /*10980*/  WARPSYNC.COLLECTIVE R123, `(.L_x_7007) ;  /* 0x000000007b087348 */ /* 0x000fea0003c00000 */
[----:B------:R0:W1:Y:S02]  /*10990*/  SHFL.BFLY P2, R124, R158, R157, R160 ;  /* 0x0c00009d9e7c7389 */ /* 0x00006400000400a0 */
[----:B01----:R-:W-:Y:S01]  /*109a0*/  ENDCOLLECTIVE ;  /* 0x000000000000791b */ /* 0x003fe20003800000 */
.L_x_7007:
[----:B------:R-:W-:Y:S01]  /*109b0*/  HFMA2.MMA R157, -RZ, RZ, 0, 2.384185791015625e-07 ;  /* 0x00000004ff9d7435 */ /* 0x000fe200000001ff */
[----:B------:R-:W-:-:S04]  /*109c0*/  IMAD.MOV.U32 R73, RZ, RZ, R124 ;  /* 0x000000ffff497224 */ /* 0x000fc800078e007c */
[----:B------:R-:W-:-:S05]  /*109d0*/  FADD.FTZ R73, R72, R73 ;  /* 0x0000004948497221 */ /* 0x000fca0000010000 */
[----:B------:R-:W-:-:S07]  /*109e0*/  MOV R158, R73 ;  /* 0x00000049009e7202 */ /* 0x000fce0000000f00 */
[----:B------:R-:W-:Y:S05]  /*109f0*/  WARPSYNC.COLLECTIVE R123, `(.L_x_7008) ;  /* 0x000000007b087348 */ /* 0x000fea0003c00000 */
[----:B------:R0:W1:Y:S02]  /*10a00*/  SHFL.BFLY P2, R124, R158, R157, R160 ;  /* 0x0c00009d9e7c7389 */ /* 0x00006400000400a0 */
[----:B01----:R-:W-:Y:S01]  /*10a10*/  ENDCOLLECTIVE ;  /* 0x000000000000791b */ /* 0x003fe20003800000 */
.L_x_7008:
[----:B------:R-:W-:Y:S01]  /*10a20*/  HFMA2.MMA R157, -RZ, RZ, 0, 4.76837158203125e-07 ;  /* 0x00000008ff9d7435 */ /* 0x000fe200000001ff */
[----:B------:R-:W-:-:S05]  /*10a30*/  MOV R68, R124 ;  /* 0x0000007c00447202 */ /* 0x000fca0000000f00 */
[----:B------:R-:W-:-:S04]  /*10a40*/  FADD.FTZ R77, R73, R68 ;  /* 0x00000044494d7221 */ /* 0x000fc80000010000 */
[----:B------:R-:W-:-:S07]  /*10a50*/  IMAD.MOV.U32 R158, RZ, RZ, R77 ;  /* 0x000000ffff9e7224 */ /* 0x000fce00078e004d */
[----:B------:R-:W-:Y:S05]  /*10a60*/  WARPSYNC.COLLECTIVE R123, `(.L_x_7009) ;  /* 0x000000007b087348 */ /* 0x000fea0003c00000 */
[----:B------:R0:W1:Y:S02]  /*10a70*/  SHFL.BFLY P2, R124, R158, R157, R160 ;  /* 0x0c00009d9e7c7389 */ /* 0x00006400000400a0 */
[----:B01----:R-:W-:Y:S01]  /*10a80*/  ENDCOLLECTIVE ;  /* 0x000000000000791b */ /* 0x003fe20003800000 */
.L_x_7009:
[----:B------:R-:W-:Y:S01]  /*10a90*/  IMAD.MOV.U32 R157, RZ, RZ, 0x10 ;  /* 0x00000010ff9d7424 */ /* 0x000fe200078e00ff */
[----:B------:R-:W-:-:S05]  /*10aa0*/  MOV R68, R124 ;  /* 0x0000007c00447202 */ /* 0x000fca0000000f00 */
[----:B------:R-:W-:-:S05]  /*10ab0*/  FADD.FTZ R119, R77, R68 ;  /* 0x000000444d777221 */ /* 0x000fca0000010000 */
[----:B------:R-:W-:-:S07]  /*10ac0*/  MOV R158, R119 ;  /* 0x00000077009e7202 */ /* 0x000fce0000000f00 */
[----:B------:R-:W-:Y:S05]  /*10ad0*/  WARPSYNC.COLLECTIVE R123, `(.L_x_7010) ;  /* 0x000000007b087348 */ /* 0x000fea0003c00000 */
[----:B------:R0:W1:Y:S02]  /*10ae0*/  SHFL.BFLY P2, R124, R158, R157, R160 ;  /* 0x0c00009d9e7c7389 */ /* 0x00006400000400a0 */
[----:B01----:R-:W-:Y:S01]  /*10af0*/  ENDCOLLECTIVE ;  /* 0x000000000000791b */ /* 0x003fe20003800000 */
.L_x_7010:
        /* <DEDUP_REMOVED lines=88> */
.L_x_7011:
[----:B------:R-:W-:Y:S01]  /*11080*/  HFMA2.MMA R157, -RZ, RZ, 0, 1.1920928955078125e-07 ;  /* 0x00000002ff9d7435 */ /* 0x000fe200000001ff */
[----:B------:R-:W-:-:S04]  /*11090*/  IMAD.MOV.U32 R72, RZ, RZ, R124 ;  /* 0x000000ffff487224 */ /* 0x000fc800078e007c */
[----:B------:R-:W-:-:S05]  /*110a0*/  FADD.FTZ R72, R69, R72 ;  /* 0x0000004845487221 */ /* 0x000fca0000010000 */
[----:B------:R-:W-:-:S07]  /*110b0*/  MOV R158, R72 ;  /* 0x00000048009e7202 */ /* 0x000fce0000000f00 */
[----:B------:R-:W-:Y:S05]  /*110c0*/  WARPSYNC.COLLECTIVE R123, `(.L_x_7012) ;  /* 0x000000007b087348 */ /* 0x000fea0003c00000 */
[----:B------:R0:W1:Y:S02]  /*110d0*/  SHFL.BFLY P2, R124, R158, R157, R160 ;  /* 0x0c00009d9e7c7389 */ /* 0x00006400000400a0 */
[----:B01----:R-:W-:Y:S01]  /*110e0*/  ENDCOLLECTIVE ;  /* 0x000000000000791b */ /* 0x003fe20003800000 */
.L_x_7012:
[----:B------:R-:W-:Y:S01]  /*110f0*/  HFMA2.MMA R157, -RZ, RZ, 0, 2.384185791015625e-07 ;  /* 0x00000004ff9d7435 */ /* 0x000fe200000001ff */
[----:B------:R-:W-:-:S05]  /*11100*/  MOV R73, R124 ;  /* 0x0000007c00497202 */ /* 0x000fca0000000f00 */
[----:B------:R-:W-:-:S04]  /*11110*/  FADD.FTZ R73, R72, R73 ;  /* 0x0000004948497221 */ /* 0x000fc80000010000 */
[----:B------:R-:W-:-:S07]  /*11120*/  IMAD.MOV.U32 R158, RZ, RZ, R73 ;  /* 0x000000ffff9e7224 */ /* 0x000fce00078e0049 */
[----:B------:R-:W-:Y:S05]  /*11130*/  WARPSYNC.COLLECTIVE R123, `(.L_x_7013) ;  /* 0x000000007b087348 */ /* 0x000fea0003c00000 */
[----:B------:R0:W1:Y:S02]  /*11140*/  SHFL.BFLY P2, R124, R158, R157, R160 ;  /* 0x0c00009d9e7c7389 */ /* 0x00006400000400a0 */
[----:B01----:R-:W-:Y:S01]  /*11150*/  ENDCOLLECTIVE ;  /* 0x000000000000791b */ /* 0x003fe20003800000 */
.L_x_7013:
[----:B------:R-:W-:Y:S01]  /*11160*/  IMAD.MOV.U32 R157, RZ, RZ, 0x8 ;  /* 0x00000008ff9d7424 */ /* 0x000fe200078e00ff */
[----:B------:R-:W-:-:S05]  /*11170*/  MOV R122, R124 ;  /* 0x0000007c007a7202 */ /* 0x000fca0000000f00 */
[----:B------:R-:W-:-:S05]  /*11180*/  FADD.FTZ R122, R73, R122 ;  /* 0x0000007a497a7221 */ /* 0x000fca0000010000 */
[----:B------:R-:W-:-:S07]  /*11190*/  MOV R158, R122 ;  /* 0x0000007a009e7202 */ /* 0x000fce0000000f00 */
[----:B------:R-:W-:Y:S05]  /*111a0*/  WARPSYNC.COLLECTIVE R123, `(.L_x_7014) ;  /* 0x000000007b087348 */ /* 0x000fea0003c00000 */
[----:B------:R0:W1:Y:S02]  /*111b0*/  SHFL.BFLY P2, R124, R158, R157, R160 ;  /* 0x0c00009d9e7c7389 */ /* 0x00006400000400a0 */
[----:B01----:R-:W-:Y:S01]  /*111c0*/  ENDCOLLECTIVE ;  /* 0x000000000000791b */ /* 0x003fe20003800000 */
.L_x_7014:
[----:B------:R-:W-:Y:S01]  /*111d0*/  HFMA2.MMA R157, -RZ, RZ, 0, 9.5367431640625e-07 ;  /* 0x00000010ff9d7435 */ /* 0x000fe200000001ff */
[----:B------:R-:W-:-:S05]  /*111e0*/  MOV R77, R124 ;  /* 0x0000007c004d7202 */ /* 0x000fca0000000f00 */
[----:B------:R-:W-:-:S05]  /*111f0*/  FADD.FTZ R77, R122, R77 ;  /* 0x0000004d7a4d7221 */ /* 0x000fca0000010000 */
[----:B------:R-:W-:-:S07]  /*11200*/  MOV R158, R77 ;  /* 0x0000004d009e7202 */ /* 0x000fce0000000f00 */
[----:B------:R-:W-:Y:S05]  /*11210*/  WARPSYNC.COLLECTIVE R123, `(.L_x_7015) ;  /* 0x000000007b087348 */ /* 0x000fea0003c00000 */
[----:B------:R0:W1:Y:S02]  /*11220*/  SHFL.BFLY P2, R124, R158, R157, R160 ;  /* 0x0c00009d9e7c7389 */ /* 0x00006400000400a0 */
[----:B01----:R-:W-:Y:S01]  /*11230*/  ENDCOLLECTIVE ;  /* 0x000000000000791b */ /* 0x003fe20003800000 */
.L_x_7015:
[----:B------:R-:W-:Y:S05]  /*11240*/  BRA `(.L_x_7016) ;  /* 0xffffffe4006c7947 */ /* 0x000fea000383ffff */
.L_x_7017:
        /* <DEDUP_REMOVED lines=11> */
.L_x_37189:


//--------------------- .text._ZN10layer_norm13ln_fwd_kernelINS_13Kernel_traitsI6__halfS2_S2_S2_fjLj5120ELj1ELj1ELj4ELj16ENS_18Kernel_traits_baseILj5120ES2_S2_S2_S2_fjLj128EEEEELb1ELb1ELb1ELb0EEEvNS_9FwdParamsE --------------------------
	.section	.text._ZN10layer_norm13ln_fwd_kernelINS_13Kernel_traitsI6__halfS2_S2_S2_fjLj5120ELj1ELj1ELj4ELj16ENS_18Kernel_traits_baseILj5120ES2_S2_S2_S2_fjLj128EEEEELb1ELb1ELb1ELb0EEEvNS_9FwdParamsE,"ax",@progbits
	.align	128
        .global         _ZN10layer_norm13ln_fwd_kernelINS_13Kernel_traitsI6__halfS2_S2_S2_fjLj5120ELj1ELj1ELj4ELj16ENS_18Kernel_traits_baseILj5120ES2_S2_S2_S2_fjLj128EEEEELb1ELb1ELb1ELb0EEEvNS_9FwdParamsE
        .type           _ZN10layer_norm13ln_fwd_kernelINS_13Kernel_traitsI6__halfS2_S2_S2_fjLj5120ELj1ELj1ELj4ELj16ENS_18Kernel_traits_baseILj5120ES2_S2_S2_S2_fjLj128EEEEELb1ELb1ELb1ELb0EEEvNS_9FwdParamsE,@function
        .size           _ZN10layer_norm13ln_fwd_kernelINS_13Kernel_traitsI6__halfS2_S2_S2_fjLj5120ELj1ELj1ELj4ELj16ENS_18Kernel_traits_baseILj5120ES2_S2_S2_S2_fjLj128EEEEELb1ELb1ELb1ELb0EEEvNS_9FwdParamsE,(.L_x_37190 - _ZN10layer_norm13ln_fwd_kernelINS_13Kernel_traitsI6__halfS2_S2_S2_fjLj5120ELj1ELj1ELj4ELj16ENS_18Kernel_traits_baseILj5120ES2_S2_S2_S2_fjLj128EEEEELb1ELb1ELb1ELb0EEEvNS_9FwdParamsE)
        .other          _ZN10layer_norm13ln_fwd_kernelINS_13Kernel_traitsI6__halfS2_S2_S2_fjLj5120ELj1ELj1ELj4ELj16ENS_18Kernel_traits_baseILj5120ES2_S2_S2_S2_fjLj128EEEEELb1ELb1ELb1ELb0EEEvNS_9FwdParamsE,@"STO_CUDA_ENTRY STV_DEFAULT"
_ZN10layer_norm13ln_fwd_kernelINS_13Kernel_traitsI6__halfS2_S2_S2_fjLj5120ELj1ELj1ELj4ELj16ENS_18Kernel_traits_baseILj5120ES2_S2_S2_S2_fjLj128EEEEELb1ELb1ELb1ELb0EEEvNS_9FwdParamsE:
.text._ZN10layer_norm13ln_fwd_kernelINS_13Kernel_traitsI6__halfS2_S2_S2_fjLj5120ELj1ELj1ELj4ELj16ENS_18Kernel_traits_baseILj5120ES2_S2_S2_S2_fjLj128EEEEELb1ELb1ELb1ELb0EEEvNS_9FwdParamsE:
[----:B------:R-:W-:Y:S08]  /*0000*/  LDC R1, c[0x0][0x28] ;  /* 0x00000a00ff017b82 */ /* 0x000ff00000000800 */
[----:B------:R-:W0:Y:S01]  /*0010*/  LDC R180, c[0x0][0x2e8] ;  /* 0x0000ba00ffb47b82 */ /* 0x000e220000000800 */
[----:B------:R-:W-:Y:S02]  /*0020*/  ULDC.U8 UR4, c[0x0][0x2f4] ;  /* 0x0000bd0000047ab9 */ /* 0x000fe40000000000 */
[----:B------:R-:W-:Y:S01]  /*0030*/  ISETP.NE.AND P0, PT, RZ, UR4, PT ;  /* 0x00000004ff007c0c */ /* 0x000fe2000bf05270 */
[----:B------:R-:W-:-:S04]  /*0040*/  ULDC.64 UR4, c[0x0][0x208] ;  /* 0x0000820000047ab9 */ /* 0x000fc80000000a00 */
[----:B------:R-:W1:Y:S01]  /*0050*/  LDC R181, c[0x0][0x2ec] ;  /* 0x0000bb00ffb57b82 */ /* 0x000e620000000800 */
[----:B------:R-:W-:Y:S02]  /*0060*/  ULDC.64 UR6, c[0x0][0x2e0] ;  /* 0x0000b80000067ab9 */ /* 0x000fe40000000a00 */
[----:B------:R-:W-:Y:S01]  /*0070*/  MOV R240, UR6 ;  /* 0x0000000600f07c02 */ /* 0x000fe20008000f00 */
[----:B------:R-:W-:Y:S01]  /*0080*/  IMAD.U32 R241, RZ, RZ, UR7 ;  /* 0x00000007fff17e24 */ /* 0x000fe2000f8e00ff */
[----:B------:R-:W2:Y:S03]  /*0090*/  S2R R49, SR_TID.X ;  /* 0x0000000000317919 */ /* 0x000ea60000002100 */
[----:B------:R-:W3:Y:S02]  /*00a0*/  @P0 LDC R5, c[0x0][0x2f0] ;  /* 0x0000bc00ff050b82 */ /* 0x000ee40000000800 */
[----:B------:R-:W4:Y:S01]  /*00b0*/  @P0 LDG.E.64 R240, desc[UR4][R240.64] ;  /* 0x00000004f0f00981 */ /* 0x000f22000c1e1b00 */
[----:B0-----:R-:W-:-:S05]  /*00c0*/  @P0 MOV R2, R180 ;  /* 0x000000b400020202 */ /* 0x001fca0000000f00 */
[----:B------:R-:W2:Y:S01]  /*00d0*/  LDC R48, c[0x0][RZ] ;  /* 0x00000000ff307b82 */ /* 0x000ea20000000800 */
[----:B-1----:R-:W-:-:S07]  /*00e0*/  @P0 IMAD.MOV.U32 R3, RZ, RZ, R181 ;  /* 0x000000ffff030224 */ /* 0x002fce00078e00b5 */
[----:B------:R-:W0:Y:S01]  /*00f0*/  LDC R10, c[0x0][0x218] ;  /* 0x00008600ff0a7b82 */ /* 0x000e220000000800 */
[----:B------:R-:W3:Y:S07]  /*0100*/  @P0 LDG.E.64 R2, desc[UR4][R2.64] ;  /* 0x0000000402020981 */ /* 0x000eee000c1e1b00 */
[----:B------:R-:W2:Y:S02]  /*0110*/  S2UR UR6, SR_CTAID.X ;  /* 0x00000000000679c3 */ /* 0x000ea40000002500 */
[----:B--2---:R-:W-:Y:S01]  /*0120*/  IMAD R48, R48, UR6, R49 ;  /* 0x0000000630307c24 */ /* 0x004fe2000f8e0231 */
[----:B------:R-:W-:-:S02]  /*0130*/  LOP3.LUT R38, R49, 0x7f, RZ, 0xc0, !PT ;  /* 0x0000007f31267812 */ /* 0x000fc400078ec0ff */
[----:B0-----:R-:W-:-:S03]  /*0140*/  SHF.R.S32.HI R153, RZ, 0x1f, R10 ;  /* 0x0000001fff997819 */ /* 0x001fc6000001140a */
[----:B------:R-:W-:Y:S01]  /*0150*/  IMAD.MOV.U32 R21, RZ, RZ, R38 ;  /* 0x000000ffff157224 */ /* 0x000fe200078e0026 */
[----:B------:R-:W-:-:S04]  /*0160*/  LEA.HI R153, R153, R10, RZ, 0x3 ;  /* 0x0000000a99997211 */ /* 0x000fc800078f18ff */
[----:B------:R-:W-:-:S04]  /*0170*/  LOP3.LUT R34, R21, 0x7f, RZ, 0x3c, !PT ;  /* 0x0000007f15227812 */ /* 0x000fc800078e3cff */
[----:B------:R-:W-:-:S04]  /*0180*/  LEA.HI.SX32 R34, R153, R34, 0x1d ;  /* 0x0000002299227211 */ /* 0x000fc800078feaff */
[C---:B------:R-:W-:Y:S02]  /*0190*/  ISETP.GE.U32.AND P6, PT, R34.reuse, 0x100, PT ;  /* 0x000001002200780c */ /* 0x040fe40003fc6070 */
[----:B------:R-:W-:Y:S02]  /*01a0*/  ISETP.GE.U32.AND P5, PT, R34, 0x180, PT ;  /* 0x000001802200780c */ /* 0x000fe40003fa6070 */
[----:B------:R-:W-:Y:S02]  /*01b0*/  LOP3.LUT R0, R0, 0xffffffef, RZ, 0xc0, !PT ;  /* 0xffffffef00007812 */ /* 0x000fe400078ec0ff */
[----:B------:R-:W-:-:S07]  /*01c0*/  ISETP.GE.U32.AND P4, PT, R34, 0x200, PT ;  /* 0x000002002200780c */ /* 0x000fce0003f86070 */
[----:B------:R-:W-:-:S04]  /*01d0*/  @P6 LOP3.LUT R0, R0, 0x10, RZ, 0xfc, !PT ;  /* 0x0000001000006812 */ /* 0x000fc800078efcff */
        /* <DEDUP_REMOVED lines=8> */
[----:B------:R-:W-:Y:S01]  /*0260*/  @P3 LOP3.LUT R0, R0, 0x1, RZ, 0xfc, !PT ;  /* 0x0000000100003812 */ /* 0x000fe200078efcff */
[----:B----4-:R-:W-:Y:S01]  /*0270*/  VIADD R45, R241, 0xbb67ae85 ;  /* 0xbb67ae85f12d7836 */ /* 0x010fe20000000000 */
[----:B---3--:R-:W-:Y:S01]  /*0280*/  @P0 IADD3 R180, P1, R2, R5, RZ ;  /* 0x0000000502b40210 */ /* 0x008fe20007f3e0ff */
[----:B------:R-:W-:-:S03]  /*0290*/  IMAD.WIDE.U32 R4, R48, -0x326172a9, RZ ;  /* 0xcd9e8d5730047825 */ /* 0x000fc600078e00ff */
[----:B------:R-:W-:-:S04]  /*02a0*/  @P0 IADD3.X R181, RZ, R3, RZ, P1, !PT ;  /* 0x00000003ffb50210 */ /* 0x000fc80000ffe4ff */
[--C-:B------:R-:W-:Y:S02]  /*02b0*/  SHF.R.U32.HI R47, RZ, 0x2, R181.reuse ;  /* 0x00000002ff2f7819 */ /* 0x100fe400000116b5 */
[----:B------:R-:W-:Y:S02]  /*02c0*/  SHF.R.U64 R46, R180, 0x2, R181 ;  /* 0x00000002b42e7819 */ /* 0x000fe400000012b5 */
[----:B------:R-:W-:-:S03]  /*02d0*/  LOP3.LUT R6, R5, R47, R240, 0x96, !PT ;  /* 0x0000002f05067212 */ /* 0x000fc600078e96f0 */
[----:B------:R-:W-:-:S04]  /*02e0*/  IMAD.WIDE.U32 R2, R46, -0x2daee0ad, RZ ;  /* 0xd2511f532e027825 */ /* 0x000fc800078e00ff */
[----:B------:R-:W-:Y:S01]  /*02f0*/  IMAD.WIDE.U32 R6, R6, -0x2daee0ad, RZ ;  /* 0xd2511f5306067825 */ /* 0x000fe200078e00ff */
[----:B------:R-:W-:Y:S02]  /*0300*/  LOP3.LUT R3, R3, R241, RZ, 0x3c, !PT ;  /* 0x000000f103037212 */ /* 0x000fe400078e3cff */
[----:B------:R-:W-:Y:S02]  /*0310*/  IADD3 R44, R240, -0x61c88647, RZ ;  /* 0x9e3779b9f02c7810 */ /* 0x000fe40007ffe0ff */
[----:B------:R-:W-:Y:S01]  /*0320*/  LOP3.LUT R8, R7, R2, R45, 0x96, !PT ;  /* 0x0000000207087212 */ /* 0x000fe200078e962d */
[----:B------:R-:W-:-:S04]  /*0330*/  IMAD.WIDE.U32 R2, R3, -0x326172a9, RZ ;  /* 0xcd9e8d5703027825 */ /* 0x000fc800078e00ff */
[----:B------:R-:W-:Y:S01]  /*0340*/  IMAD.WIDE.U32 R8, R8, -0x326172a9, RZ ;  /* 0xcd9e8d5708087825 */ /* 0x000fe200078e00ff */
[----:B------:R-:W-:-:S03]  /*0350*/  LOP3.LUT R3, R3, R44, R4, 0x96, !PT ;  /* 0x0000002c03037212 */ /* 0x000fc600078e9604 */
[----:B------:R-:W-:Y:S01]  /*0360*/  VIADD R43, R240, 0x3c6ef372 ;  /* 0x3c6ef372f02b7836 */ /* 0x000fe20000000000 */
[----:B------:R-:W-:-:S04]  /*0370*/  IADD3 R42, R241, 0x76cf5d0a, RZ ;  /* 0x76cf5d0af12a7810 */ /* 0x000fc80007ffe0ff */
[----:B------:R-:W-:Y:S01]  /*0380*/  LOP3.LUT R4, R9, R2, R43, 0x96, !PT ;  /* 0x0000000209047212 */ /* 0x000fe200078e962b */
[----:B------:R-:W-:-:S04]  /*0390*/  IMAD.WIDE.U32 R2, R3, -0x2daee0ad, RZ ;  /* 0xd2511f5303027825 */ /* 0x000fc800078e00ff */
[----:B------:R-:W-:Y:S01]  /*03a0*/  IMAD.WIDE.U32 R4, R4, -0x2daee0ad, RZ ;  /* 0xd2511f5304047825 */ /* 0x000fe200078e00ff */
[----:B------:R-:W-:-:S03]  /*03b0*/  LOP3.LUT R3, R3, R6, R42, 0x96, !PT ;  /* 0x0000000603037212 */ /* 0x000fc600078e962a */
[----:B------:R-:W-:Y:S01]  /*03c0*/  VIADD R41, R241, 0x32370b8f ;  /* 0x32370b8ff1297836 */ /* 0x000fe20000000000 */
[----:B------:R-:W-:-:S04]  /*03d0*/  IADD3 R40, R240, -0x255992d5, RZ ;  /* 0xdaa66d2bf0287810 */ /* 0x000fc80007ffe0ff */
[----:B------:R-:W-:Y:S01]  /*03e0*/  LOP3.LUT R6, R5, R2, R41, 0x96, !PT ;  /* 0x0000000205067212 */ /* 0x000fe200078e9629 */
[----:B------:R-:W-:-:S04]  /*03f0*/  IMAD.WIDE.U32 R2, R3, -0x326172a9, RZ ;  /* 0xcd9e8d5703027825 */ /* 0x000fc800078e00ff */
[----:B------:R-:W-:Y:S01]  /*0400*/  IMAD.WIDE.U32 R6, R6, -0x326172a9, RZ ;  /* 0xcd9e8d5706067825 */ /* 0x000fe200078e00ff */
[----:B------:R-:W-:-:S03]  /*0410*/  LOP3.LUT R3, R3, R8, R40, 0x96, !PT ;  /* 0x0000000803037212 */ /* 0x000fc600078e9628 */
[----:B------:R-:W-:Y:S01]  /*0420*/  VIADD R39, R240, 0x78dde6e4 ;  /* 0x78dde6e4f0277836 */ /* 0x000fe20000000000 */
[----:B------:R-:W-:-:S04]  /*0430*/  IADD3 R37, R241, -0x126145ec, RZ ;  /* 0xed9eba14f1257810 */ /* 0x000fc80007ffe0ff */
[----:B------:R-:W-:Y:S01]  /*0440*/  LOP3.LUT R5, R7, R2, R39, 0x96, !PT ;  /* 0x0000000207057212 */ /* 0x000fe200078e9627 */
[----:B------:R-:W-:Y:S01]  /*0450*/  IMAD.WIDE.U32 R2, R3, -0x2daee0ad, RZ ;  /* 0xd2511f5303027825 */ /* 0x000fe200078e00ff */
[----:B------:R-:W-:-:S04]  /*0460*/  IADD3 R36, R241, -0x56f99767, RZ ;  /* 0xa9066899f1247810 */ /* 0x000fc80007ffe0ff */
[----:B------:R-:W-:Y:S01]  /*0470*/  LOP3.LUT R8, R3, R4, R37, 0x96, !PT ;  /* 0x0000000403087212 */ /* 0x000fe200078e9625 */
[----:B------:R-:W-:Y:S01]  /*0480*/  IMAD.WIDE.U32 R4, R5, -0x2daee0ad, RZ ;  /* 0xd2511f5305047825 */ /* 0x000fe200078e00ff */
[----:B------:R-:W-:-:S03]  /*0490*/  LOP3.LUT P0, RZ, R34, 0xffffff80, RZ, 0xc0, !PT ;  /* 0xffffff8022ff7812 */ /* 0x000fc6000780c0ff */
[----:B------:R-:W-:Y:S01]  /*04a0*/  IMAD.WIDE.U32 R8, R8, -0x326172a9, RZ ;  /* 0xcd9e8d5708087825 */ /* 0x000fe200078e00ff */
[----:B------:R-:W-:-:S03]  /*04b0*/  LOP3.LUT R7, R5, R2, R36, 0x96, !PT ;  /* 0x0000000205077212 */ /* 0x000fc600078e9624 */
[C---:B------:R-:W-:Y:S02]  /*04c0*/  VIADD R35, R240.reuse, 0x1715609d ;  /* 0x1715609df0237836 */ /* 0x040fe40000000000 */
[----:B------:R-:W-:-:S03]  /*04d0*/  VIADD R32, R240, 0xb54cda56 ;  /* 0xb54cda56f0207836 */ /* 0x000fc60000000000 */
[----:B------:R-:W-:Y:S01]  /*04e0*/  LOP3.LUT R2, R9, R6, R35, 0x96, !PT ;  /* 0x0000000609027212 */ /* 0x000fe200078e9623 */
[----:B------:R-:W-:Y:S01]  /*04f0*/  IMAD.WIDE.U32 R6, R7, -0x326172a9, RZ ;  /* 0xcd9e8d5707067825 */ /* 0x000fe200078e00ff */
[----:B------:R-:W-:-:S03]  /*0500*/  IADD3 R33, R241, 0x646e171e, RZ ;  /* 0x646e171ef1217810 */ /* 0x000fc60007ffe0ff */
[----:B------:R-:W-:Y:S01]  /*0510*/  IMAD.WIDE.U32 R2, R2, -0x2daee0ad, RZ ;  /* 0xd2511f5302027825 */ /* 0x000fe200078e00ff */
[----:B------:R-:W-:Y:S02]  /*0520*/  LOP3.LUT R5, R7, R8, R32, 0x96, !PT ;  /* 0x0000000807057212 */ /* 0x000fe400078e9620 */
[----:B------:R-:W-:Y:S02]  /*0530*/  IADD3 R31, R241, 0x1fd5c5a3, RZ ;  /* 0x1fd5c5a3f11f7810 */ /* 0x000fe40007ffe0ff */
        /* <DEDUP_REMOVED lines=19> */
.L_x_7019:
[----:B------:R-:W-:Y:S05]  /*0670*/  BSYNC B0 ;  /* 0x0000000000007941 */ /* 0x000fea0003800000 */
.L_x_7018:
        /* <DEDUP_REMOVED lines=15> */
[----:B------:R-:W-:Y:S01]  /*0770*/  VIADD R21, R21, 0x80 ;  /* 0x0000008015157836 */ /* 0x000fe20000000000 */
[----:B------:R-:W-:Y:S02]  /*0780*/  @!P1 CS2R R88, SRZ ;  /* 0x0000000000589805 */ /* 0x000fe4000001ff00 */
[----:B0-----:R-:W-:-:S07]  /*0790*/  @!P1 CS2R R90, SRZ ;  /* 0x00000000005a9805 */ /* 0x001fce000001ff00 */
.L_x_7021:
[----:B------:R-:W-:Y:S05]  /*07a0*/  BSYNC B0 ;  /* 0x0000000000007941 */ /* 0x000fea0003800000 */
.L_x_7020:
        /* <DEDUP_REMOVED lines=18> */
.L_x_7023:
[----:B------:R-:W-:Y:S05]  /*08d0*/  BSYNC B0 ;  /* 0x0000000000007941 */ /* 0x000fea0003800000 */
.L_x_7022:
        /* <DEDUP_REMOVED lines=18> */
.L_x_7025:
[----:B------:R-:W-:Y:S05]  /*0a00*/  BSYNC B0 ;  /* 0x0000000000007941 */ /* 0x000fea0003800000 */
.L_x_7024:
        /* <DEDUP_REMOVED lines=17> */
.L_x_7027:
[----:B------:R-:W-:Y:S05]  /*0b20*/  BSYNC B0 ;  /* 0x0000000000007941 */ /* 0x000fea0003800000 */
.L_x_7026:
[----:B------:R-:W-:Y:S01]  /*0b30*/  ULDC UR6, c[0x0][0x214] ;  /* 0x0000850000067ab9 */ /* 0x000fe20000000800 */
[----:B------:R-:W-:Y:S01]  /*0b40*/  LOP3.LUT R156, R5, R2, R31, 0x96, !PT ;  /* 0x00000002059c7212 */ /* 0x000fe200078e961f */
[----:B------:R-:W-:Y:S01]  /*0b50*/  IMAD.WIDE.U32 R2, R20, -0x326172a9, RZ ;  /* 0xcd9e8d5714027825 */ /* 0x000fe200078e00ff */
[----:B------:R-:W-:Y:S02]  /*0b60*/  ISETP.GE.AND P1, PT, R30, UR6, PT ;  /* 0x000000061e007c0c */ /* 0x000fe4000bf26270 */
[----:B------:R-:W-:Y:S01]  /*0b70*/  IADD3 R29, R240, 0x5384540f, RZ ;  /* 0x5384540ff01d7810 */ /* 0x000fe20007ffe0ff */
[----:B------:R-:W-:Y:S01]  /*0b80*/  IMAD.HI.U32 R7, R156, -0x326172a9, RZ ;  /* 0xcd9e8d579c077827 */ /* 0x000fe200078e00ff */
[----:B------:R-:W-:Y:S02]  /*0b90*/  IADD3 R27, R241, -0x24c28bd8, RZ ;  /* 0xdb3d7428f11b7810 */ /* 0x000fe40007ffe0ff */
[----:B------:R-:W-:Y:S01]  /*0ba0*/  LOP3.LUT R157, R3, R6, R29, 0x96, !PT ;  /* 0x00000006039d7212 */ /* 0x000fe200078e961d */
[----:B------:R-:W-:-:S05]  /*0bb0*/  VIADD R28, R240, 0xf1bbcdc8 ;  /* 0xf1bbcdc8f01c7836 */ /* 0x000fca0000000000 */
[----:B------:R-:W-:Y:S01]  /*0bc0*/  LOP3.LUT R182, R7, R2, R28, 0x96, !PT ;  /* 0x0000000207b67212 */ /* 0x000fe200078e961c */
[----:B------:R-:W-:Y:S01]  /*0bd0*/  IMAD.HI.U32 R2, R157, -0x2daee0ad, RZ ;  /* 0xd2511f539d027827 */ /* 0x000fe200078e00ff */
[----:B------:R-:W-:Y:S06]  /*0be0*/  @P1 EXIT ;  /* 0x000000000000194d */ /* 0x000fec0003800000 */
[--C-:B-----5:R-:W-:Y:S01]  /*0bf0*/  HADD2.F32 R139, -RZ, R75.reuse.H0_H0 ;  /* 0x2000004bff8b7230 */ /* 0x120fe20000004100 */
[----:B------:R-:W-:Y:S01]  /*0c00*/  ULDC.U8 UR6, c[0x0][0x2a0] ;  /* 0x0000a80000067ab9 */ /* 0x000fe20000000000 */
[----:B------:R-:W-:Y:S01]  /*0c10*/  HADD2.F32 R141, -RZ, R75.H1_H1 ;  /* 0x3000004bff8d7230 */ /* 0x000fe20000004100 */
[----:B------:R-:W-:Y:S01]  /*0c20*/  ISETP.NE.AND P1, PT, RZ, UR6, PT ;  /* 0x00000006ff007c0c */ /* 0x000fe2000bf25270 */
[--C-:B------:R-:W-:Y:S01]  /*0c30*/  HADD2.F32 R75, -RZ, R56.reuse.H0_H0 ;  /* 0x20000038ff4b7230 */ /* 0x100fe20000004100 */
[----:B------:R-:W-:Y:S01]  /*0c40*/  LOP3.LUT R184, R2, R4, R27, 0x96, !PT ;  /* 0x0000000402b87212 */ /* 0x000fe200078e961b */
[----:B------:R-:W-:Y:S01]  /*0c50*/  HADD2.F32 R143, -RZ, R56.H1_H1 ;  /* 0x30000038ff8f7230 */ /* 0x000fe20000004100 */
[----:B------:R-:W-:Y:S01]  /*0c60*/  SHF.R.S32.HI R56, RZ, 0x3, R153 ;  /* 0x00000003ff387819 */ /* 0x000fe20000011499 */
[--C-:B------:R-:W-:Y:S01]  /*0c70*/  HADD2.F32 R146, -RZ, R59.reuse.H0_H0 ;  /* 0x2000003bff927230 */ /* 0x100fe20000004100 */
[----:B------:R-:W-:Y:S01]  /*0c80*/  IADD3 R159, R241, -0x695add53, RZ ;  /* 0x96a522adf19f7810 */ /* 0x000fe20007ffe0ff */
[----:B------:R-:W-:Y:S01]  /*0c90*/  HADD2.F32 R149, -RZ, R59.H1_H1 ;  /* 0x3000003bff957230 */ /* 0x000fe20000004100 */
[----:B------:R-:W-:Y:S01]  /*0ca0*/  LOP3.LUT R0, R0, 0xffffffdf, RZ, 0xc0, !PT ;  /* 0xffffffdf00007812 */ /* 0x000fe200078ec0ff */
[C---:B------:R-:W-:Y:S01]  /*0cb0*/  IMAD.SHL.U32 R59, R49.reuse, 0x20, RZ ;  /* 0x00000020313b7824 */ /* 0x040fe200078e00ff */
[----:B------:R-:W-:Y:S01]  /*0cc0*/  HFMA2.MMA R178, -RZ, RZ, 0, 0 ;  /* 0x00000000ffb27435 */ /* 0x000fe200000001ff */
[--C-:B------:R-:W-:Y:S01]  /*0cd0*/  HADD2.F32 R142, -RZ, R57.reuse.H0_H0 ;  /* 0x20000039ff8e7230 */ /* 0x100fe20000004100 */
[----:B------:R-:W-:Y:S01]  /*0ce0*/  LOP3.LUT R180, R180, 0x3, RZ, 0xc0, !PT ;  /* 0x00000003b4b47812 */ /* 0x000fe200078ec0ff */
[----:B------:R-:W-:Y:S01]  /*0cf0*/  HADD2.F32 R145, -RZ, R57.H1_H1 ;  /* 0x30000039ff917230 */ /* 0x000fe20000004100 */
[----:B------:R-:W-:Y:S01]  /*0d00*/  LOP3.LUT R57, R56, 0x7f, RZ, 0xc0, !PT ;  /* 0x0000007f38397812 */ /* 0x000fe200078ec0ff */
[--C-:B------:R-:W-:Y:S01]  /*0d10*/  HADD2.F32 R144, -RZ, R58.reuse.H0_H0 ;  /* 0x2000003aff907230 */ /* 0x100fe20000004100 */
[----:B------:R-:W-:Y:S01]  /*0d20*/  SHF.R.U32.HI R56, RZ, 0x2, R56 ;  /* 0x00000002ff387819 */ /* 0x000fe20000011638 */
[----:B------:R-:W-:Y:S01]  /*0d30*/  HADD2.F32 R147, -RZ, R58.H1_H1 ;  /* 0x3000003aff937230 */ /* 0x000fe20000004100 */
[----:B------:R-:W-:Y:S01]  /*0d40*/  LOP3.LUT R58, R49, 0x60, RZ, 0xc0, !PT ;  /* 0x00000060313a7812 */ /* 0x000fe200078ec0ff */
[--C-:B------:R-:W-:Y:S01]  /*0d50*/  HADD2.F32 R148, -RZ, R60.reuse.H0_H0 ;  /* 0x2000003cff947230 */ /* 0x100fe20000004100 */
[----:B------:R-:W-:Y:S01]  /*0d60*/  @P1 LOP3.LUT R0, R0, 0x20, RZ, 0xfc, !PT ;  /* 0x0000002000001812 */ /* 0x000fe200078efcff */
[----:B------:R-:W-:Y:S01]  /*0d70*/  HADD2.F32 R150, -RZ, R60.H1_H1 ;  /* 0x3000003cff967230 */ /* 0x000fe20000004100 */
[----:B------:R-:W-:Y:S01]  /*0d80*/  LOP3.LUT R60, R59, 0x3e0, RZ, 0xc0, !PT ;  /* 0x000003e03b3c7812 */ /* 0x000fe200078ec0ff */
[--C-:B------:R-:W-:Y:S01]  /*0d90*/  HADD2.F32 R110, -RZ, R96.reuse.H0_H0 ;  /* 0x20000060ff6e7230 */ /* 0x100fe20000004100 */
[C---:B------:R-:W-:Y:S01]  /*0da0*/  VIADDMNMX R58, R57.reuse, -R58, RZ, !PT ;  /* 0x8000003a393a7246 */ /* 0x040fe200078001ff */
[----:B------:R-:W-:Y:S01]  /*0db0*/  HADD2.F32 R109, -RZ, R96.H1_H1 ;  /* 0x30000060ff6d7230 */ /* 0x000fe20000004100 */
[----:B------:R-:W-:Y:S01]  /*0dc0*/  VIADDMNMX R60, R57, -R60, RZ, !PT ;  /* 0x8000003c393c7246 */ /* 0x000fe200078001ff */
[--C-:B------:R-:W-:Y:S01]  /*0dd0*/  HADD2.F32 R111, -RZ, R97.reuse.H0_H0 ;  /* 0x20000061ff6f7230 */ /* 0x100fe20000004100 */
[----:B------:R-:W-:Y:S01]  /*0de0*/  LOP3.LUT R57, R56, 0x3fffffe0, RZ, 0xc0, !PT ;  /* 0x3fffffe038397812 */ /* 0x000fe200078ec0ff */
[----:B------:R-:W-:Y:S01]  /*0df0*/  HADD2.F32 R112, -RZ, R97.H1_H1 ;  /* 0x30000061ff707230 */ /* 0x000fe20000004100 */
[----:B------:R-:W-:Y:S01]  /*0e00*/  VIMNMX R58, R58, 0x20, PT ;  /* 0x000000203a3a7848 */ /* 0x000fe20003fe0100 */
[--C-:B------:R-:W-:Y:S01]  /*0e10*/  HADD2.F32 R119, -RZ, R89.reuse.H0_H0 ;  /* 0x20000059ff777230 */ /* 0x100fe20000004100 */
[----:B------:R-:W-:Y:S01]  /*0e20*/  VIMNMX R60, R60, 0x20, PT ;  /* 0x000000203c3c7848 */ /* 0x000fe20003fe0100 */
[----:B------:R-:W-:Y:S01]  /*0e30*/  HADD2.F32 R120, -RZ, R89.H1_H1 ;  /* 0x30000059ff787230 */ /* 0x000fe20000004100 */
[----:B------:R-:W-:Y:S01]  /*0e40*/  ULDC UR8, c[0x0][0x294] ;  /* 0x0000a50000087ab9 */ /* 0x000fe20000000800 */
[----:B------:R-:W-:Y:S01]  /*0e50*/  IMAD.IADD R58, R58, 0x1, R57 ;  /* 0x000000013a3a7824 */ /* 0x000fe200078e0239 */
[----:B------:R-:W-:Y:S01]  /*0e60*/  IADD3 R60, R57, R60, RZ ;  /* 0x0000003c393c7210 */ /* 0x000fe20007ffe0ff */
[--C-:B------:R-:W-:Y:S01]  /*0e70*/  HADD2.F32 R96, -RZ, R98.reuse.H0_H0 ;  /* 0x20000062ff607230 */ /* 0x100fe20000004100 */
[----:B------:R-:W-:Y:S01]  /*0e80*/  ULDC UR9, c[0x0][0x290] ;  /* 0x0000a40000097ab9 */ /* 0x000fe20000000800 */
[----:B------:R-:W-:Y:S01]  /*0e90*/  HADD2.F32 R97, -RZ, R98.H1_H1 ;  /* 0x30000062ff617230 */ /* 0x000fe20000004100 */
[----:B------:R-:W-:Y:S01]  /*0ea0*/  SHF.L.U32 R58, R58, 0x3, RZ ;  /* 0x000000033a3a7819 */ /* 0x000fe200000006ff */
[--C-:B------:R-:W-:Y:S01]  /*0eb0*/  HADD2.F32 R113, -RZ, R99.reuse.H0_H0 ;  /* 0x20000063ff717230 */ /* 0x100fe20000004100 */
[----:B------:R-:W-:Y:S01]  /*0ec0*/  ULDC.64 UR10, c[0x0][0x298] ;  /* 0x0000a600000a7ab9 */ /* 0x000fe20000000a00 */
[----:B------:R-:W-:Y:S01]  /*0ed0*/  HADD2.F32 R114, -RZ, R99.H1_H1 ;  /* 0x30000063ff727230 */ /* 0x000fe20000004100 */
[----:B------:R-:W-:Y:S01]  /*0ee0*/  I2FP.F32.U32 R58, R58 ;  /* 0x0000003a003a7245 */ /* 0x000fe20000201000 */
[--C-:B------:R-:W-:Y:S01]  /*0ef0*/  HADD2.F32 R118, -RZ, R90.reuse.H0_H0 ;  /* 0x2000005aff767230 */ /* 0x100fe20000004100 */
[----:B------:R-:W-:Y:S01]  /*0f00*/  ULDC.64 UR6, c[0x0][0x230] ;  /* 0x00008c0000067ab9 */ /* 0x000fe20000000a00 */
[----:B------:R-:W-:Y:S01]  /*0f10*/  HADD2.F32 R121, -RZ, R90.H1_H1 ;  /* 0x3000005aff797230 */ /* 0x000fe20000004100 */
[----:B------:R0:W1:Y:S01]  /*0f20*/  MUFU.RCP R188, R58 ;  /* 0x0000003a00bc7308 */ /* 0x0000620000001000 */
        /* <DEDUP_REMOVED lines=13> */
[----:B------:R-:W-:Y:S02]  /*1000*/  IMAD R156, R156, -0x326172a9, RZ ;  /* 0xcd9e8d579c9c7824 */ /* 0x000fe400078e02ff */
[----:B------:R-:W-:-:S02]  /*1010*/  IMAD R157, R157, -0x2daee0ad, RZ ;  /* 0xd2511f539d9d7824 */ /* 0x000fc400078e02ff */
[----:B------:R-:W-:-:S04]  /*1020*/  IMAD.HI.U32 R56, R182, -0x2daee0ad, RZ ;  /* 0xd2511f53b6387827 */ /* 0x000fc800078e00ff */
[----:B------:R-:W-:Y:S01]  /*1030*/  IMAD.HI.U32 R59, R184, -0x326172a9, RZ ;  /* 0xcd9e8d57b83b7827 */ /* 0x000fe200078e00ff */
[----:B------:R-:W-:-:S03]  /*1040*/  LOP3.LUT R157, R56, R157, R159, 0x96, !PT ;  /* 0x0000009d389d7212 */ /* 0x000fc600078e969f */
[----:B------:R-:W-:Y:S02]  /*1050*/  VIADD R158, R240, 0x8ff34781 ;  /* 0x8ff34781f09e7836 */ /* 0x000fe40000000000 */
[--C-:B------:R-:W-:Y:S02]  /*1060*/  HADD2.F32 R18, -RZ, R8.reuse.H0_H0 ;  /* 0x20000008ff127230 */ /* 0x100fe40000004100 */
[----:B------:R-:W-:Y:S01]  /*1070*/  HADD2.F32 R17, -RZ, R8.H1_H1 ;  /* 0x30000008ff117230 */ /* 0x000fe20000004100 */
[----:B------:R-:W-:Y:S01]  /*1080*/  LOP3.LUT R156, R59, R156, R158, 0x96, !PT ;  /* 0x0000009c3b9c7212 */ /* 0x000fe200078e969e */
        /* <DEDUP_REMOVED lines=51> */
[--C-:B------:R-:W-:Y:S02]  /*13c0*/  HADD2.F32 R126, -RZ, R82.reuse.H0_H0 ;  /* 0x20000052ff7e7230 */ /* 0x100fe40000004100 */
[----:B------:R-:W-:Y:S02]  /*13d0*/  HADD2.F32 R129, -RZ, R82.H1_H1 ;  /* 0x30000052ff817230 */ /* 0x000fe40000004100 */
[--C-:B------:R-:W-:Y:S02]  /*13e0*/  HADD2.F32 R81, -RZ, R83.reuse.H0_H0 ;  /* 0x20000053ff517230 */ /* 0x100fe40000004100 */
[----:B------:R-:W-:Y:S02]  /*13f0*/  HADD2.F32 R130, -RZ, R83.H1_H1 ;  /* 0x30000053ff827230 */ /* 0x000fe40000004100 */
[----:B------:R-:W-:Y:S02]  /*1400*/  HADD2.F32 R73, -RZ, R74.H0_H0 ;  /* 0x2000004aff497230 */ /* 0x000fe40000004100 */
        /* <DEDUP_REMOVED lines=20> */
[--C-:B------:R-:W-:Y:S02]  /*1550*/  HADD2.F32 R151, -RZ, R61.reuse.H0_H0 ;  /* 0x2000003dff977230 */ /* 0x100fe40000004100 */
[----:B------:R-:W-:Y:S02]  /*1560*/  HADD2.F32 R152, -RZ, R61.H1_H1 ;  /* 0x3000003dff987230 */ /* 0x000fe40000004100 */
[--C-:B------:R-:W-:Y:S02]  /*1570*/  HADD2.F32 R153, -RZ, R62.reuse.H0_H0 ;  /* 0x2000003eff997230 */ /* 0x100fe40000004100 */
[----:B------:R-:W-:Y:S02]  /*1580*/  HADD2.F32 R154, -RZ, R62.H1_H1 ;  /* 0x3000003eff9a7230 */ /* 0x000fe40000004100 */
[----:B------:R-:W-:-:S02]  /*1590*/  HADD2.F32 R155, -RZ, R63.H0_H0 ;  /* 0x2000003fff9b7230 */ /* 0x000fc40000004100 */
[----:B------:R-:W-:Y:S02]  /*15a0*/  HADD2.F32 R160, -RZ, R63.H1_H1 ;  /* 0x3000003fffa07230 */ /* 0x000fe40000004100 */
[----:B------:R-:W-:Y:S02]  /*15b0*/  IMAD.MOV.U32 R194, RZ, RZ, 0x1 ;  /* 0x00000001ffc27424 */ /* 0x000fe400078e00ff */
[----:B------:R-:W-:Y:S02]  /*15c0*/  IMAD R182, R182, -0x2daee0ad, RZ ;  /* 0xd2511f53b6b67824 */ /* 0x000fe400078e02ff */
[----:B------:R-:W-:Y:S02]  /*15d0*/  IMAD R184, R184, -0x326172a9, RZ ;  /* 0xcd9e8d57b8b87824 */ /* 0x000fe400078e02ff */
[----:B01----:R-:W-:-:S07]  /*15e0*/  IMAD.SHL.U32 R186, R60, 0x8, RZ ;  /* 0x000000083cba7824 */ /* 0x003fce00078e00ff */
.L_x_7457:
        /* <DEDUP_REMOVED lines=9> */
[----:B------:R-:W-:-:S03]  /*1680*/  IMAD.MOV.U32 R249, RZ, RZ, RZ ;  /* 0x000000fffff97224 */ /* 0x000fc600078e00ff */
[----:B------:R-:W-:-:S04]  /*1690*/  SHF.R.S32.HI R243, RZ, 0x1f, R192 ;  /* 0x0000001ffff37819 */ /* 0x000fc800000114c0 */
[----:B------:R-:W-:Y:S02]  /*16a0*/  LEA.HI R243, R243, R192, RZ, 0x3 ;  /* 0x000000c0f3f37211 */ /* 0x000fe400078f18ff */
[----:B------:R-:W-:Y:S02]  /*16b0*/  SHF.R.S32.HI R192, RZ, 0x1f, R30 ;  /* 0x0000001fffc07819 */ /* 0x000fe4000001141e */
[----:B--2---:R-:W-:-:S13]  /*16c0*/  ISETP.GE.AND P1, PT, R198, 0x1, PT ;  /* 0x00000001c600780c */ /* 0x004fda0003f26270 */
[----:B------:R-:W-:-:S05]  /*16d0*/  @P1 IADD3 R196, R198, -0x1, RZ ;  /* 0xffffffffc6c41810 */ /* 0x000fca0007ffe0ff */
[----:B------:R-:W-:-:S05]  /*16e0*/  @P1 IMAD R196, R196, R247, RZ ;  /* 0x000000f7c4c41224 */ /* 0x000fca00078e02ff */
[----:B------:R-:W-:-:S04]  /*16f0*/  @P1 SHF.R.S32.HI R245, RZ, 0x1f, R196 ;  /* 0x0000001ffff51819 */ /* 0x000fc800000114c4 */
[----:B------:R-:W-:Y:S02]  /*1700*/  @P1 LEA.HI R245, R245, R196, RZ, 0x3 ;  /* 0x000000c4f5f51211 */ /* 0x000fe400078f18ff */
[----:B------:R-:W-:Y:S02]  /*1710*/  LEA.HI.SX32 R196, R243, R38, 0x1d ;  /* 0x00000026f3c47211 */ /* 0x000fe400078feaff */
        /* <DEDUP_REMOVED lines=20> */
.L_x_7031:
        /* <DEDUP_REMOVED lines=12> */
.L_x_7034:
[----:B------:R-:W-:-:S07]  /*1920*/  IMAD.MOV.U32 R161, RZ, RZ, R184 ;  /* 0x000000ffffa17224 */ /* 0x000fce00078e00b8 */
.L_x_7035:
[----:B------:R-:W-:Y:S05]  /*1930*/  BSYNC B2 ;  /* 0x0000000000027941 */ /* 0x000fea0003800000 */
.L_x_7033:
        /* <DEDUP_REMOVED lines=16> */
.L_x_7039:
[----:B------:R-:W-:Y:S05]  /*1a40*/  BSYNC B3 ;  /* 0x0000000000037941 */ /* 0x000fea0003800000 */
.L_x_7038:
        /* <DEDUP_REMOVED lines=44> */
.L_x_7037:
[----:B------:R-:W-:Y:S05]  /*1d10*/  BSYNC B2 ;  /* 0x0000000000027941 */ /* 0x000fea0003800000 */
.L_x_7036:
[----:B------:R-:W-:Y:S01]  /*1d20*/  HFMA2.MMA R162, -RZ, RZ, 0.1171875, 0 ;  /* 0x2f800000ffa27435 */ /* 0x000fe200000001ff */
[----:B------:R-:W-:Y:S01]  /*1d30*/  I2FP.F32.U32 R69, R161 ;  /* 0x000000a100457245 */ /* 0x000fe20000201000 */
[----:B-----5:R-:W-:-:S05]  /*1d40*/  HADD2.F32 R70, -RZ, R56.H0_H0 ;  /* 0x20000038ff467230 */ /* 0x020fca0000004100 */
[----:B------:R-:W-:-:S03]  /*1d50*/  FMUL.FTZ R70, R70, UR11 ;  /* 0x0000000b46467c20 */ /* 0x000fc60008410000 */
[----:B------:R-:W-:Y:S01]  /*1d60*/  FFMA.FTZ R69, R69, R162, 1.1641532182693481445e-10 ;  /* 0x2f00000045457423 */ /* 0x000fe200000100a2 */
[----:B------:R-:W-:-:S04]  /*1d70*/  FMUL.FTZ R70, R70, UR10 ;  /* 0x0000000a46467c20 */ /* 0x000fc80008410000 */
[----:B------:R-:W-:-:S04]  /*1d80*/  FSETP.GTU.FTZ.AND P4, PT, R69, UR8, PT ;  /* 0x0000000845007c0b */ /* 0x000fc8000bf9c000 */
[----:B------:R-:W-:Y:S01]  /*1d90*/  FSEL R161, R70, RZ, !P4 ;  /* 0x000000ff46a17208 */ /* 0x000fe20006000000 */
[----:B------:R-:W-:Y:S01]  /*1da0*/  @P2 HADD2.F32 R70, -RZ, R60.H0_H0 ;  /* 0x2000003cff462230 */ /* 0x000fe20000004100 */
[----:B------:R-:W-:-:S03]  /*1db0*/  SEL R162, RZ, 0x1, P4 ;  /* 0x00000001ffa27807 */ /* 0x000fc60002000000 */
[----:B------:R-:W-:-:S04]  /*1dc0*/  FMUL.FTZ R161, R26, R161 ;  /* 0x000000a11aa17220 */ /* 0x000fc80000410000 */
[----:B------:R-:W-:-:S07]  /*1dd0*/  @P2 FADD.FTZ R161, R70, R161 ;  /* 0x000000a146a12221 */ /* 0x000fce0000010000 */
.L_x_7032:
[----:B------:R-:W-:Y:S05]  /*1de0*/  BSYNC B1 ;  /* 0x0000000000017941 */ /* 0x000fea0003800000 */
.L_x_7030:
        /* <DEDUP_REMOVED lines=8> */
.L_x_7041:
        /* <DEDUP_REMOVED lines=12> */
.L_x_7044:
[----:B------:R-:W-:-:S07]  /*1f30*/  MOV R163, R184 ;  /* 0x000000b800a37202 */ /* 0x000fce0000000f00 */
.L_x_7045:
[----:B------:R-:W-:Y:S05]  /*1f40*/  BSYNC B2 ;  /* 0x0000000000027941 */ /* 0x000fea0003800000 */
.L_x_7043:
        /* <DEDUP_REMOVED lines=16> */
.L_x_7049:
[----:B------:R-:W-:Y:S05]  /*2050*/  BSYNC B3 ;  /* 0x0000000000037941 */ /* 0x000fea0003800000 */
.L_x_7048:
        /* <DEDUP_REMOVED lines=44> */
.L_x_7047:
[----:B------:R-:W-:Y:S05]  /*2320*/  BSYNC B2 ;  /* 0x0000000000027941 */ /* 0x000fea0003800000 */
.L_x_7046:
        /* <DEDUP_REMOVED lines=10> */
[----:B------:R-:W-:-:S04]  /*23d0*/  FMUL.FTZ R163, R25, R70 ;  /* 0x0000004619a37220 */ /* 0x000fc80000410000 */
[----:B------:R-:W-:-:S07]  /*23e0*/  @P2 FADD.FTZ R163, R68, R163 ;  /* 0x000000a344a32221 */ /* 0x000fce0000010000 */
.L_x_7042:
[----:B------:R-:W-:Y:S05]  /*23f0*/  BSYNC B1 ;  /* 0x0000000000017941 */ /* 0x000fea0003800000 */
.L_x_7040:
        /* <DEDUP_REMOVED lines=8> */
.L_x_7051:
        /* <DEDUP_REMOVED lines=12> */
.L_x_7054:
[----:B------:R-:W-:-:S07]  /*2540*/  IMAD.MOV.U32 R165, RZ, RZ, R184 ;  /* 0x000000ffffa57224 */ /* 0x000fce00078e00b8 */
.L_x_7055:
[----:B------:R-:W-:Y:S05]  /*2550*/  BSYNC B2 ;  /* 0x0000000000027941 */ /* 0x000fea0003800000 */
.L_x_7053:
        /* <DEDUP_REMOVED lines=16> */
.L_x_7059:
[----:B------:R-:W-:Y:S05]  /*2660*/  BSYNC B3 ;  /* 0x0000000000037941 */ /* 0x000fea0003800000 */
.L_x_7058:
        /* <DEDUP_REMOVED lines=44> */
.L_x_7057:
[----:B------:R-:W-:Y:S05]  /*2930*/  BSYNC B2 ;  /* 0x0000000000027941 */ /* 0x000fea0003800000 */
.L_x_7056:
        /* <DEDUP_REMOVED lines=12> */
.L_x_7052:
[----:B------:R-:W-:Y:S05]  /*2a00*/  BSYNC B1 ;  /* 0x0000000000017941 */ /* 0x000fea0003800000 */
.L_x_7050:
        /* <DEDUP_REMOVED lines=8> */
.L_x_7061:
        /* <DEDUP_REMOVED lines=12> */
.L_x_7064:
[----:B------:R-:W-:-:S07]  /*2b50*/  MOV R167, R184 ;  /* 0x000000b800a77202 */ /* 0x000fce0000000f00 */
.L_x_7065:
[----:B------:R-:W-:Y:S05]  /*2b60*/  BSYNC B2 ;  /* 0x0000000000027941 */ /* 0x000fea0003800000 */
.L_x_7063:
        /* <DEDUP_REMOVED lines=16> */
.L_x_7069:
[----:B------:R-:W-:Y:S05]  /*2c70*/  BSYNC B3 ;  /* 0x0000000000037941 */ /* 0x000fea0003800000 */
.L_x_7068:
        /* <DEDUP_REMOVED lines=44> */
.L_x_7067:
[----:B------:R-:W-:Y:S05]  /*2f40*/  BSYNC B2 ;  /* 0x0000000000027941 */ /* 0x000fea0003800000 */
.L_x_7066:
        /* <DEDUP_REMOVED lines=12> */
.L_x_7062:
[----:B------:R-:W-:Y:S05]  /*3010*/  BSYNC B1 ;  /* 0x0000000000017941 */ /* 0x000fea0003800000 */
.L_x_7060:
        /* <DEDUP_REMOVED lines=8> */
.L_x_7071:
        /* <DEDUP_REMOVED lines=12> */
.L_x_7074:
[----:B------:R-:W-:-:S07]  /*3160*/  IMAD.MOV.U32 R169, RZ, RZ, R184 ;  /* 0x000000ffffa97224 */ /* 0x000fce00078e00b8 */
.L_x_7075:
[----:B------:R-:W-:Y:S05]  /*3170*/  BSYNC B2 ;  /* 0x0000000000027941 */ /* 0x000fea0003800000 */
.L_x_7073:
        /* <DEDUP_REMOVED lines=16> */
.L_x_7079:
[----:B------:R-:W-:Y:S05]  /*3280*/  BSYNC B3 ;  /* 0x0000000000037941 */ /* 0x000fea0003800000 */
.L_x_7078:
        /* <DEDUP_REMOVED lines=44> */
.L_x_7077:
[----:B------:R-:W-:Y:S05]  /*3550*/  BSYNC B2 ;  /* 0x0000000000027941 */ /* 0x000fea0003800000 */
.L_x_7076:
        /* <DEDUP_REMOVED lines=12> */
.L_x_7072:
[----:B------:R-:W-:Y:S05]  /*3620*/  BSYNC B1 ;  /* 0x0000000000017941 */ /* 0x000fea0003800000 */
.L_x_7070:
        /* <DEDUP_REMOVED lines=8> */
.L_x_7081:
        /* <DEDUP_REMOVED lines=12> */
.L_x_7084:
[----:B------:R-:W-:-:S07]  /*3770*/  MOV R171, R184 ;  /* 0x000000b800ab7202 */ /* 0x000fce0000000f00 */
.L_x_7085:
[----:B------:R-:W-:Y:S05]  /*3780*/  BSYNC B2 ;  /* 0x0000000000027941 */ /* 0x000fea0003800000 */
.L_x_7083:
        /* <DEDUP_REMOVED lines=16> */
.L_x_7089:
[----:B------:R-:W-:Y:S05]  /*3890*/  BSYNC B3 ;  /* 0x0000000000037941 */ /* 0x000fea0003800000 */
.L_x_7088:
        /* <DEDUP_REMOVED lines=44> */
.L_x_7087:
[----:B------:R-:W-:Y:S05]  /*3b60*/  BSYNC B2 ;  /* 0x0000000000027941 */ /* 0x000fea0003800000 */
.L_x_7086:
        /* <DEDUP_REMOVED lines=10> */
[----:B------:R-:W-:-:S04]  /*3c10*/  FMUL.FTZ R171, R21, R70 ;  /* 0x0000004615ab7220 */ /* 0x000fc80000410000 */
[----:B------:R-:W-:-:S07]  /*3c20*/  @P2 FADD.FTZ R171, R68, R171 ;  /* 0x000000ab44ab2221 */ /* 0x000fce0000010000 */
.L_x_7082:
[----:B------:R-:W-:Y:S05]  /*3c30*/  BSYNC B1 ;  /* 0x0000000000017941 */ /* 0x000fea0003800000 */
.L_x_7080:
        /* <DEDUP_REMOVED lines=8> */
.L_x_7091:
        /* <DEDUP_REMOVED lines=12> */
.L_x_7094:
[----:B------:R-:W-:-:S07]  /*3d80*/  IMAD.MOV.U32 R173, RZ, RZ, R184 ;  /* 0x000000ffffad7224 */ /* 0x000fce00078e00b8 */
.L_x_7095:
[----:B------:R-:W-:Y:S05]  /*3d90*/  BSYNC B2 ;  /* 0x0000000000027941 */ /* 0x000fea0003800000 */
.L_x_7093:
        /* <DEDUP_REMOVED lines=16> */
.L_x_7099:
[----:B------:R-:W-:Y:S05]  /*3ea0*/  BSYNC B3 ;  /* 0x0000000000037941 */ /* 0x000fea0003800000 */
.L_x_7098:
        /* <DEDUP_REMOVED lines=44> */
.L_x_7097:
[----:B------:R-:W-:Y:S05]  /*4170*/  BSYNC B2 ;  /* 0x0000000000027941 */ /* 0x000fea0003800000 */
.L_x_7096:
[----:B------:R-:W-:Y:S01]  /*4180*/  I2FP.F32.U32 R69, R173 ;  /* 0x000000ad00457245 */ /* 0x000fe20000201000 */
[----:B-----5:R-:W-:Y:S01]  /*4190*/  HADD2.F32 R70, -RZ, R59.H0_H0 ;  /* 0x2000003bff467230 */ /* 0x020fe20000004100 */
[----:B------:R-:W-:-:S04]  /*41a0*/  MOV R174, 0x2f800000 ;  /* 0x2f80000000ae7802 */ /* 0x000fc80000000f00 */
[----:B------:R-:W-:Y:S01]  /*41b0*/  FMUL.FTZ R70, R70, UR11 ;  /* 0x0000000b46467c20 */ /* 0x000fe20008410000 */
[----:B------:R-:W-:-:S03]  /*41c0*/  FFMA.FTZ R69, R69, R174, 1.1641532182693481445e-10 ;  /* 0x2f00000045457423 */ /* 0x000fc600000100ae */
[----:B------:R-:W-:Y:S02]  /*41d0*/  FMUL.FTZ R70, R70, UR10 ;  /* 0x0000000a46467c20 */ /* 0x000fe40008410000 */
[----:B------:R-:W-:-:S04]  /*41e0*/  FSETP.GTU.FTZ.AND P4, PT, R69, UR8, PT ;  /* 0x0000000845007c0b */ /* 0x000fc8000bf9c000 */
[----:B------:R-:W-:Y:S01]  /*41f0*/  FSEL R173, R70, RZ, !P4 ;  /* 0x000000ff46ad7208 */ /* 0x000fe20006000000 */
[----:B------:R-:W-:Y:S01]  /*4200*/  @P2 HADD2.F32 R70, -RZ, R63.H0_H0 ;  /* 0x2000003fff462230 */ /* 0x000fe20000004100 */
[----:B------:R-:W-:-:S03]  /*4210*/  SEL R174, RZ, 0x1, P4 ;  /* 0x00000001ffae7807 */ /* 0x000fc60002000000 */
[----:B------:R-:W-:-:S04]  /*4220*/  FMUL.FTZ R173, R20, R173 ;  /* 0x000000ad14ad7220 */ /* 0x000fc80000410000 */
[----:B------:R-:W-:-:S07]  /*4230*/  @P2 FADD.FTZ R173, R70, R173 ;  /* 0x000000ad46ad2221 */ /* 0x000fce0000010000 */
.L_x_7092:
[----:B------:R-:W-:Y:S05]  /*4240*/  BSYNC B1 ;  /* 0x0000000000017941 */ /* 0x000fea0003800000 */
.L_x_7090:
[----:B------:R-:W-:Y:S04]  /*4250*/  BSSY B1, `(.L_x_7100) ;  /* 0x0000060000017945 */ /* 0x000fe80003800000 */
[----:B------:R-:W-:Y:S05]  /*4260*/  @P3 BRA `(.L_x_7101) ;  /* 0x0000000000183947 */ /* 0x000fea0003800000 */
[----:B------:R-:W-:Y:S01]  /*4270*/  IMAD.MOV.U32 R175, RZ, RZ, RZ ;  /* 0x000000ffffaf7224 */ /* 0x000fe200078e00ff */
[----:B------:R-:W-:Y:S01]  /*4280*/  MOV R180, R68 ;  /* 0x0000004400b47202 */ /* 0x000fe20000000f00 */
[----:B------:R-:W-:Y:S06]  /*4290*/  @!P2 BRA `(.L_x_7102) ;  /* 0x00000004006ca947 */ /* 0x000fec0003800000 */
[----:B------:R-:W-:Y:S01]  /*42a0*/  MOV R180, R68 ;  /* 0x0000004400b47202 */ /* 0x000fe20000000f00 */
[----:B-----5:R-:W-:Y:S01]  /*42b0*/  HADD2.F32 R175, -RZ, R63.H1_H1 ;  /* 0x3000003fffaf7230 */ /* 0x020fe20000004100 */
[----:B------:R-:W-:Y:S06]  /*42c0*/  BRA `(.L_x_7102) ;  /* 0x0000000400607947 */ /* 0x000fec0003800000 */
.L_x_7101:
[C---:B------:R-:W-:Y:S01]  /*42d0*/  ISETP.NE.AND P3, PT, R68.reuse, 0x1, PT ;  /* 0x000000014400780c */ /* 0x040fe20003f65270 */
[----:B------:R-:W-:Y:S01]  /*42e0*/  BSSY B2, `(.L_x_7103) ;  /* 0x000000c000027945 */ /* 0x000fe20003800000 */
[----:B------:R-:W-:-:S11]  /*42f0*/  VIADD R180, R68, 0x1 ;  /* 0x0000000144b47836 */ /* 0x000fd60000000000 */
        /* <DEDUP_REMOVED lines=9> */
.L_x_7104:
[----:B------:R-:W-:-:S07]  /*4390*/  MOV R175, R184 ;  /* 0x000000b800af7202 */ /* 0x000fce0000000f00 */
.L_x_7105:
[----:B------:R-:W-:Y:S05]  /*43a0*/  BSYNC B2 ;  /* 0x0000000000027941 */ /* 0x000fea0003800000 */
.L_x_7103:
        /* <DEDUP_REMOVED lines=16> */
.L_x_7109:
[----:B------:R-:W-:Y:S05]  /*44b0*/  BSYNC B3 ;  /* 0x0000000000037941 */ /* 0x000fea0003800000 */
.L_x_7108:
[C---:B------:R-:W-:Y:S01]  /*44c0*/  IMAD.HI.U32 R68, R48.reuse, -0x326172a9, RZ ;  /* 0xcd9e8d5730447827 */ /* 0x040fe200078e00ff */
        /* <DEDUP_REMOVED lines=43> */
.L_x_7107:
[----:B------:R-:W-:Y:S05]  /*4780*/  BSYNC B2 ;  /* 0x0000000000027941 */ /* 0x000fea0003800000 */
.L_x_7106:
[----:B------:R-:W-:Y:S01]  /*4790*/  I2FP.F32.U32 R68, R175 ;  /* 0x000000af00447245 */ /* 0x000fe20000201000 */
[----:B-----5:R-:W-:Y:S02]  /*47a0*/  HADD2.F32 R69, -RZ, R59.H1_H1 ;  /* 0x3000003bff457230 */ /* 0x020fe40000004100 */
[----:B------:R-:W-:Y:S02]  /*47b0*/  IMAD.MOV.U32 R71, RZ, RZ, 0x2f800000 ;  /* 0x2f800000ff477424 */ /* 0x000fe400078e00ff */
[----:B------:R-:W-:Y:S02]  /*47c0*/  @P2 HADD2.F32 R70, -RZ, R63.H1_H1 ;  /* 0x3000003fff462230 */ /* 0x000fe40000004100 */
[----:B------:R-:W-:Y:S01]  /*47d0*/  FMUL.FTZ R69, R69, UR11 ;  /* 0x0000000b45457c20 */ /* 0x000fe20008410000 */
[----:B------:R-:W-:-:S03]  /*47e0*/  FFMA.FTZ R68, R68, R71, 1.1641532182693481445e-10 ;  /* 0x2f00000044447423 */ /* 0x000fc60000010047 */
[----:B------:R-:W-:Y:S02]  /*47f0*/  FMUL.FTZ R69, R69, UR10 ;  /* 0x0000000a45457c20 */ /* 0x000fe40008410000 */
[----:B------:R-:W-:-:S04]  /*4800*/  FSETP.GTU.FTZ.AND P3, PT, R68, UR8, PT ;  /* 0x0000000844007c0b */ /* 0x000fc8000bf7c000 */
[----:B------:R-:W-:Y:S02]  /*4810*/  FSEL R68, R69, RZ, !P3 ;  /* 0x000000ff45447208 */ /* 0x000fe40005800000 */
[----:B------:R-:W-:-:S03]  /*4820*/  SEL R176, RZ, 0x1, P3 ;  /* 0x00000001ffb07807 */ /* 0x000fc60001800000 */
[----:B------:R-:W-:-:S04]  /*4830*/  FMUL.FTZ R175, R19, R68 ;  /* 0x0000004413af7220 */ /* 0x000fc80000410000 */
[----:B------:R-:W-:-:S07]  /*4840*/  @P2 FADD.FTZ R175, R70, R175 ;  /* 0x000000af46af2221 */ /* 0x000fce0000010000 */
.L_x_7102:
[----:B------:R-:W-:Y:S05]  /*4850*/  BSYNC B1 ;  /* 0x0000000000017941 */ /* 0x000fea0003800000 */
.L_x_7100:
        /* <DEDUP_REMOVED lines=29> */
.L_x_7111:
[----:B------:R-:W-:Y:S05]  /*4a30*/  BSYNC B1 ;  /* 0x0000000000017941 */ /* 0x000fea0003800000 */
.L_x_7110:
[----:B------:R-:W-:Y:S01]  /*4a40*/  IADD3 R196, R196, 0x80, RZ ;  /* 0x00000080c4c47810 */ /* 0x000fe20007ffe0ff */
[----:B------:R-:W-:-:S07]  /*4a50*/  VIADD R249, R249, 0x80 ;  /* 0x00000080f9f97836 */ /* 0x000fce0000000000 */
.L_x_7029:
[----:B------:R-:W-:Y:S05]  /*4a60*/  BSYNC B0 ;  /* 0x0000000000007941 */ /* 0x000fea0003800000 */
.L_x_7028:
        /* <DEDUP_REMOVED lines=20> */
.L_x_7115:
        /* <DEDUP_REMOVED lines=12> */
.L_x_7118:
[----:B------:R-:W-:-:S07]  /*4c70*/  MOV R162, R184 ;  /* 0x000000b800a27202 */ /* 0x000fce0000000f00 */
.L_x_7119:
[----:B------:R-:W-:Y:S05]  /*4c80*/  BSYNC B2 ;  /* 0x0000000000027941 */ /* 0x000fea0003800000 */
.L_x_7117:
        /* <DEDUP_REMOVED lines=16> */
.L_x_7123:
[----:B------:R-:W-:Y:S05]  /*4d90*/  BSYNC B3 ;  /* 0x0000000000037941 */ /* 0x000fea0003800000 */
.L_x_7122:
        /* <DEDUP_REMOVED lines=41> */
[----:B------:R-:W-:-:S11]  /*5030*/  HFMA2.MMA R68, -RZ, RZ, 0, 0 ;  /* 0x00000000ff447435 */ /* 0x000fd600000001ff */
.L_x_7121:
[----:B------:R-:W-:Y:S05]  /*5040*/  BSYNC B2 ;  /* 0x0000000000027941 */ /* 0x000fea0003800000 */
.L_x_7120:
[----:B------:R-:W-:Y:S01]  /*5050*/  I2FP.F32.U32 R69, R162 ;  /* 0x000000a200457245 */ /* 0x000fe20000201000 */
[----:B-----5:R-:W-:Y:S01]  /*5060*/  HADD2.F32 R71, -RZ, R56.H0_H0 ;  /* 0x20000038ff477230 */ /* 0x020fe20000004100 */
[----:B------:R-:W-:-:S04]  /*5070*/  MOV R70, 0x2f800000 ;  /* 0x2f80000000467802 */ /* 0x000fc80000000f00 */
[----:B------:R-:W-:Y:S01]  /*5080*/  FMUL.FTZ R71, R71, UR11 ;  /* 0x0000000b47477c20 */ /* 0x000fe20008410000 */
[----:B------:R-:W-:Y:S01]  /*5090*/  FFMA.FTZ R69, R69, R70, 1.1641532182693481445e-10 ;  /* 0x2f00000045457423 */ /* 0x000fe20000010046 */
[----:B------:R-:W-:Y:S02]  /*50a0*/  @P2 HADD2.F32 R70, -RZ, R60.H0_H0 ;  /* 0x2000003cff462230 */ /* 0x000fe40000004100 */
[----:B------:R-:W-:Y:S02]  /*50b0*/  FMUL.FTZ R71, R71, UR10 ;  /* 0x0000000a47477c20 */ /* 0x000fe40008410000 */
[----:B------:R-:W-:-:S04]  /*50c0*/  FSETP.GTU.FTZ.AND P4, PT, R69, UR8, PT ;  /* 0x0000000845007c0b */ /* 0x000fc8000bf9c000 */
[----:B------:R-:W-:Y:S02]  /*50d0*/  FSEL R177, R71, RZ, !P4 ;  /* 0x000000ff47b17208 */ /* 0x000fe40006000000 */
[----:B------:R-:W-:-:S03]  /*50e0*/  SEL R162, RZ, 0x1, P4 ;  /* 0x00000001ffa27807 */ /* 0x000fc60002000000 */
[----:B------:R-:W-:-:S04]  /*50f0*/  FMUL.FTZ R177, R18, R177 ;  /* 0x000000b112b17220 */ /* 0x000fc80000410000 */
[----:B------:R-:W-:-:S07]  /*5100*/  @P2 FADD.FTZ R177, R70, R177 ;  /* 0x000000b146b12221 */ /* 0x000fce0000010000 */
.L_x_7116:
[----:B------:R-:W-:Y:S05]  /*5110*/  BSYNC B1 ;  /* 0x0000000000017941 */ /* 0x000fea0003800000 */
.L_x_7114:
        /* <DEDUP_REMOVED lines=8> */
.L_x_7125:
        /* <DEDUP_REMOVED lines=12> */
.L_x_7128:
[----:B------:R-:W-:-:S07]  /*5260*/  MOV R164, R184 ;  /* 0x000000b800a47202 */ /* 0x000fce0000000f00 */
.L_x_7129:
[----:B------:R-:W-:Y:S05]  /*5270*/  BSYNC B2 ;  /* 0x0000000000027941 */ /* 0x000fea0003800000 */
.L_x_7127:
        /* <DEDUP_REMOVED lines=16> */
.L_x_7133:
[----:B------:R-:W-:Y:S05]  /*5380*/  BSYNC B3 ;  /* 0x0000000000037941 */ /* 0x000fea0003800000 */
.L_x_7132:
        /* <DEDUP_REMOVED lines=42> */
.L_x_7131:
[----:B------:R-:W-:Y:S05]  /*5630*/  BSYNC B2 ;  /* 0x0000000000027941 */ /* 0x000fea0003800000 */
.L_x_7130:
        /* <DEDUP_REMOVED lines=8> */
[----:B------:R-:W-:Y:S01]  /*56c0*/  @P2 HADD2.F32 R70, -RZ, R60.H1_H1 ;  /* 0x3000003cff462230 */ /* 0x000fe20000004100 */
[----:B------:R-:W-:-:S03]  /*56d0*/  SEL R164, RZ, 0x1, P4 ;  /* 0x00000001ffa47807 */ /* 0x000fc60002000000 */
[----:B------:R-:W-:-:S04]  /*56e0*/  FMUL.FTZ R179, R17, R68 ;  /* 0x0000004411b37220 */ /* 0x000fc80000410000 */
[----:B------:R-:W-:-:S07]  /*56f0*/  @P2 FADD.FTZ R179, R70, R179 ;  /* 0x000000b346b32221 */ /* 0x000fce0000010000 */
.L_x_7126:
[----:B------:R-:W-:Y:S05]  /*5700*/  BSYNC B1 ;  /* 0x0000000000017941 */ /* 0x000fea0003800000 */
.L_x_7124:
        /* <DEDUP_REMOVED lines=8> */
.L_x_7135:
        /* <DEDUP_REMOVED lines=12> */
.L_x_7138:
[----:B------:R-:W-:-:S07]  /*5850*/  IMAD.MOV.U32 R166, RZ, RZ, R184 ;  /* 0x000000ffffa67224 */ /* 0x000fce00078e00b8 */
.L_x_7139:
[----:B------:R-:W-:Y:S05]  /*5860*/  BSYNC B2 ;  /* 0x0000000000027941 */ /* 0x000fea0003800000 */
.L_x_7137:
        /* <DEDUP_REMOVED lines=16> */
.L_x_7143:
[----:B------:R-:W-:Y:S05]  /*5970*/  BSYNC B3 ;  /* 0x0000000000037941 */ /* 0x000fea0003800000 */
.L_x_7142:
        /* <DEDUP_REMOVED lines=42> */
.L_x_7141:
[----:B------:R-:W-:Y:S05]  /*5c20*/  BSYNC B2 ;  /* 0x0000000000027941 */ /* 0x000fea0003800000 */
.L_x_7140:
        /* <DEDUP_REMOVED lines=12> */
.L_x_7136:
[----:B------:R-:W-:Y:S05]  /*5cf0*/  BSYNC B1 ;  /* 0x0000000000017941 */ /* 0x000fea0003800000 */
.L_x_7134:
        /* <DEDUP_REMOVED lines=8> */
.L_x_7145:
        /* <DEDUP_REMOVED lines=12> */
.L_x_7148:
[----:B------:R-:W-:-:S07]  /*5e40*/  MOV R168, R184 ;  /* 0x000000b800a87202 */ /* 0x000fce0000000f00 */
.L_x_7149:
[----:B------:R-:W-:Y:S05]  /*5e50*/  BSYNC B2 ;  /* 0x0000000000027941 */ /* 0x000fea0003800000 */
.L_x_7147:
        /* <DEDUP_REMOVED lines=16> */
.L_x_7153:
[----:B------:R-:W-:Y:S05]  /*5f60*/  BSYNC B3 ;  /* 0x0000000000037941 */ /* 0x000fea0003800000 */
.L_x_7152:
        /* <DEDUP_REMOVED lines=42> */
.L_x_7151:
[----:B------:R-:W-:Y:S05]  /*6210*/  BSYNC B2 ;  /* 0x0000000000027941 */ /* 0x000fea0003800000 */
.L_x_7150:
[----:B------:R-:W-:Y:S01]  /*6220*/  I2FP.F32.U32 R68, R168 ;  /* 0x000000a800447245 */ /* 0x000fe20000201000 */
[----:B-----5:R-:W-:Y:S01]  /*6230*/  HADD2.F32 R70, -RZ, R57.H1_H1 ;  /* 0x30000039ff467230 */ /* 0x020fe20000004100 */
[----:B------:R-:W-:-:S04]  /*6240*/  MOV R71, 0x2f800000 ;  /* 0x2f80000000477802 */ /* 0x000fc80000000f00 */
[----:B------:R-:W-:Y:S01]  /*6250*/  FMUL.FTZ R70, R70, UR11 ;  /* 0x0000000b46467c20 */ /* 0x000fe20008410000 */
[----:B------:R-:W-:-:S03]  /*6260*/  FFMA.FTZ R68, R68, R71, 1.1641532182693481445e-10 ;  /* 0x2f00000044447423 */ /* 0x000fc60000010047 */
[----:B------:R-:W-:Y:S02]  /*6270*/  FMUL.FTZ R70, R70, UR10 ;  /* 0x0000000a46467c20 */ /* 0x000fe40008410000 */
[----:B------:R-:W-:-:S04]  /*6280*/  FSETP.GTU.FTZ.AND P4, PT, R68, UR8, PT ;  /* 0x0000000844007c0b */ /* 0x000fc8000bf9c000 */
[----:B------:R-:W-:Y:S01]  /*6290*/  FSEL R68, R70, RZ, !P4 ;  /* 0x000000ff46447208 */ /* 0x000fe20006000000 */
[----:B------:R-:W-:Y:S01]  /*62a0*/  @P2 HADD2.F32 R70, -RZ, R61.H1_H1 ;  /* 0x3000003dff462230 */ /* 0x000fe20000004100 */
[----:B------:R-:W-:-:S03]  /*62b0*/  SEL R168, RZ, 0x1, P4 ;  /* 0x00000001ffa87807 */ /* 0x000fc60002000000 */
[----:B------:R-:W-:-:S04]  /*62c0*/  FMUL.FTZ R183, R15, R68 ;  /* 0x000000440fb77220 */ /* 0x000fc80000410000 */
[----:B------:R-:W-:-:S07]  /*62d0*/  @P2 FADD.FTZ R183, R70, R183 ;  /* 0x000000b746b72221 */ /* 0x000fce0000010000 */
.L_x_7146:
[----:B------:R-:W-:Y:S05]  /*62e0*/  BSYNC B1 ;  /* 0x0000000000017941 */ /* 0x000fea0003800000 */
.L_x_7144:
[----:B------:R-:W-:Y:S04]  /*62f0*/  BSSY B1, `(.L_x_7154) ;  /* 0x000005f000017945 */ /* 0x000fe80003800000 */
[----:B------:R-:W-:Y:S05]  /*6300*/  @P3 BRA `(.L_x_7155) ;  /* 0x0000000000183947 */ /* 0x000fea0003800000 */
[----:B------:R-:W-:Y:S01]  /*6310*/  IMAD.MOV.U32 R185, RZ, RZ, RZ ;  /* 0x000000ffffb97224 */ /* 0x000fe200078e00ff */
[----:B------:R-:W-:Y:S01]  /*6320*/  MOV R68, R69 ;  /* 0x0000004500447202 */ /* 0x000fe20000000f00 */
[----:B------:R-:W-:Y:S06]  /*6330*/  @!P2 BRA `(.L_x_7156) ;  /* 0x000000040068a947 */ /* 0x000fec0003800000 */
[----:B------:R-:W-:Y:S01]  /*6340*/  MOV R68, R69 ;  /* 0x0000004500447202 */ /* 0x000fe20000000f00 */
[----:B-----5:R-:W-:Y:S01]  /*6350*/  HADD2.F32 R185, -RZ, R62.H0_H0 ;  /* 0x2000003effb97230 */ /* 0x020fe20000004100 */
[----:B------:R-:W-:Y:S06]  /*6360*/  BRA `(.L_x_7156) ;  /* 0x00000004005c7947 */ /* 0x000fec0003800000 */
.L_x_7155:
        /* <DEDUP_REMOVED lines=12> */
.L_x_7158:
[----:B------:R-:W-:-:S07]  /*6430*/  MOV R170, R184 ;  /* 0x000000b800aa7202 */ /* 0x000fce0000000f00 */
.L_x_7159:
[----:B------:R-:W-:Y:S05]  /*6440*/  BSYNC B2 ;  /* 0x0000000000027941 */ /* 0x000fea0003800000 */
.L_x_7157:
        /* <DEDUP_REMOVED lines=16> */
.L_x_7163:
[----:B------:R-:W-:Y:S05]  /*6550*/  BSYNC B3 ;  /* 0x0000000000037941 */ /* 0x000fea0003800000 */
.L_x_7162:
        /* <DEDUP_REMOVED lines=43> */
.L_x_7161:
[----:B------:R-:W-:Y:S05]  /*6810*/  BSYNC B2 ;  /* 0x0000000000027941 */ /* 0x000fea0003800000 */
.L_x_7160:
        /* <DEDUP_REMOVED lines=12> */
.L_x_7156:
[----:B------:R-:W-:Y:S05]  /*68e0*/  BSYNC B1 ;  /* 0x0000000000017941 */ /* 0x000fea0003800000 */
.L_x_7154:
        /* <DEDUP_REMOVED lines=8> */
.L_x_7165:
        /* <DEDUP_REMOVED lines=12> */
.L_x_7168:
[----:B------:R-:W-:-:S07]  /*6a30*/  MOV R172, R184 ;  /* 0x000000b800ac7202 */ /* 0x000fce0000000f00 */
.L_x_7169:
[----:B------:R-:W-:Y:S05]  /*6a40*/  BSYNC B2 ;  /* 0x0000000000027941 */ /* 0x000fea0003800000 */
.L_x_7167:
        /* <DEDUP_REMOVED lines=16> */
.L_x_7173:
[----:B------:R-:W-:Y:S05]  /*6b50*/  BSYNC B3 ;  /* 0x0000000000037941 */ /* 0x000fea0003800000 */
.L_x_7172:
        /* <DEDUP_REMOVED lines=44> */
.L_x_7171:
[----:B------:R-:W-:Y:S05]  /*6e20*/  BSYNC B2 ;  /* 0x0000000000027941 */ /* 0x000fea0003800000 */
.L_x_7170:
[----:B------:R-:W-:Y:S01]  /*6e30*/  I2FP.F32.U32 R68, R172 ;  /* 0x000000ac00447245 */ /* 0x000fe20000201000 */
[----:B-----5:R-:W-:Y:S02]  /*6e40*/  HADD2.F32 R70, -RZ, R58.H1_H1 ;  /* 0x3000003aff467230 */ /* 0x020fe40000004100 */
[----:B------:R-:W-:-:S03]  /*6e50*/  IMAD.MOV.U32 R71, RZ, RZ, 0x2f800000 ;  /* 0x2f800000ff477424 */ /* 0x000fc600078e00ff */
        /* <DEDUP_REMOVED lines=9> */
.L_x_7166:
[----:B------:R-:W-:Y:S05]  /*6ef0*/  BSYNC B1 ;  /* 0x0000000000017941 */ /* 0x000fea0003800000 */
.L_x_7164:
        /* <DEDUP_REMOVED lines=8> */
.L_x_7175:
        /* <DEDUP_REMOVED lines=12> */
.L_x_7178:
[----:B------:R-:W-:-:S07]  /*7040*/  MOV R174, R184 ;  /* 0x000000b800ae7202 */ /* 0x000fce0000000f00 */
.L_x_7179:
[----:B------:R-:W-:Y:S05]  /*7050*/  BSYNC B2 ;  /* 0x0000000000027941 */ /* 0x000fea0003800000 */
.L_x_7177:
        /* <DEDUP_REMOVED lines=16> */
.L_x_7183:
[----:B------:R-:W-:Y:S05]  /*7160*/  BSYNC B3 ;  /* 0x0000000000037941 */ /* 0x000fea0003800000 */
.L_x_7182:
        /* <DEDUP_REMOVED lines=41> */
[----:B------:R-:W-:Y:S01]  /*7400*/  MOV R182, R68 ;  /* 0x0000004400b67202 */ /* 0x000fe20000000f00 */
[----:B------:R-:W-:Y:S01]  /*7410*/  IMAD.MOV.U32 R68, RZ, RZ, RZ ;  /* 0x000000ffff447224 */ /* 0x000fe200078e00ff */
[----:B------:R-:W-:-:S07]  /*7420*/  LOP3.LUT R157, R69, R70, R159, 0x96, !PT ;  /* 0x00000046459d7212 */ /* 0x000fce00078e969f */
.L_x_7181:
[----:B------:R-:W-:Y:S05]  /*7430*/  BSYNC B2 ;  /* 0x0000000000027941 */ /* 0x000fea0003800000 */
.L_x_7180:
        /* <DEDUP_REMOVED lines=10> */
[----:B------:R-:W-:-:S04]  /*74e0*/  FMUL.FTZ R189, R12, R189 ;  /* 0x000000bd0cbd7220 */ /* 0x000fc80000410000 */
[----:B------:R-:W-:-:S07]  /*74f0*/  @P2 FADD.FTZ R189, R70, R189 ;  /* 0x000000bd46bd2221 */ /* 0x000fce0000010000 */
.L_x_7176:
[----:B------:R-:W-:Y:S05]  /*7500*/  BSYNC B1 ;  /* 0x0000000000017941 */ /* 0x000fea0003800000 */
.L_x_7174:
        /* <DEDUP_REMOVED lines=8> */
.L_x_7185:
        /* <DEDUP_REMOVED lines=12> */
.L_x_7188:
[----:B------:R-:W-:-:S07]  /*7650*/  IMAD.MOV.U32 R176, RZ, RZ, R184 ;  /* 0x000000ffffb07224 */ /* 0x000fce00078e00b8 */
.L_x_7189:
[----:B------:R-:W-:Y:S05]  /*7660*/  BSYNC B2 ;  /* 0x0000000000027941 */ /* 0x000fea0003800000 */
.L_x_7187:
        /* <DEDUP_REMOVED lines=16> */
.L_x_7193:
[----:B------:R-:W-:Y:S05]  /*7770*/  BSYNC B3 ;  /* 0x0000000000037941 */ /* 0x000fea0003800000 */
.L_x_7192:
        /* <DEDUP_REMOVED lines=44> */
.L_x_7191:
[----:B------:R-:W-:Y:S05]  /*7a40*/  BSYNC B2 ;  /* 0x0000000000027941 */ /* 0x000fea0003800000 */
.L_x_7190:
        /* <DEDUP_REMOVED lines=12> */
.L_x_7186:
[----:B------:R-:W-:Y:S05]  /*7b10*/  BSYNC B1 ;  /* 0x0000000000017941 */ /* 0x000fea0003800000 */
.L_x_7184:
        /* <DEDUP_REMOVED lines=29> */
.L_x_7195:
[----:B------:R-:W-:Y:S05]  /*7cf0*/  BSYNC B1 ;  /* 0x0000000000017941 */ /* 0x000fea0003800000 */
.L_x_7194:
[----:B------:R-:W-:Y:S02]  /*7d00*/  IADD3 R196, R196, 0x80, RZ ;  /* 0x00000080c4c47810 */ /* 0x000fe40007ffe0ff */
[----:B------:R-:W-:-:S07]  /*7d10*/  IADD3 R249, R249, 0x80, RZ ;  /* 0x00000080f9f97810 */ /* 0x000fce0007ffe0ff */
.L_x_7113:
[----:B------:R-:W-:Y:S05]  /*7d20*/  BSYNC B0 ;  /* 0x0000000000007941 */ /* 0x000fea0003800000 */
.L_x_7112:
        /* <DEDUP_REMOVED lines=17> */
[----:B------:R-:W-:Y:S01]  /*7e40*/  MOV R68, R180 ;  /* 0x000000b400447202 */ /* 0x000fe20000000f00 */
[----:B-----5:R-:W-:Y:S01]  /*7e50*/  HADD2.F32 R193, -RZ, R60.H0_H0 ;  /* 0x2000003cffc17230 */ /* 0x020fe20000004100 */
[----:B------:R-:W-:Y:S06]  /*7e60*/  BRA `(.L_x_7200) ;  /* 0x0000000400607947 */ /* 0x000fec0003800000 */
.L_x_7199:
        /* <DEDUP_REMOVED lines=12> */
.L_x_7202:
[----:B------:R-:W-:-:S07]  /*7f30*/  MOV R162, R184 ;  /* 0x000000b800a27202 */ /* 0x000fce0000000f00 */
.L_x_7203:
[----:B------:R-:W-:Y:S05]  /*7f40*/  BSYNC B2 ;  /* 0x0000000000027941 */ /* 0x000fea0003800000 */
.L_x_7201:
        /* <DEDUP_REMOVED lines=16> */
.L_x_7207:
[----:B------:R-:W-:Y:S05]  /*8050*/  BSYNC B3 ;  /* 0x0000000000037941 */ /* 0x000fea0003800000 */
.L_x_7206:
        /* <DEDUP_REMOVED lines=44> */
.L_x_7205:
[----:B------:R-:W-:Y:S05]  /*8320*/  BSYNC B2 ;  /* 0x0000000000027941 */ /* 0x000fea0003800000 */
.L_x_7204:
        /* <DEDUP_REMOVED lines=12> */
.L_x_7200:
[----:B------:R-:W-:Y:S05]  /*83f0*/  BSYNC B1 ;  /* 0x0000000000017941 */ /* 0x000fea0003800000 */
.L_x_7198:
        /* <DEDUP_REMOVED lines=8> */
.L_x_7209:
        /* <DEDUP_REMOVED lines=12> */
.L_x_7212:
[----:B------:R-:W-:-:S07]  /*8540*/  MOV R164, R184 ;  /* 0x000000b800a47202 */ /* 0x000fce0000000f00 */
.L_x_7213:
[----:B------:R-:W-:Y:S05]  /*8550*/  BSYNC B2 ;  /* 0x0000000000027941 */ /* 0x000fea0003800000 */
.L_x_7211:
        /* <DEDUP_REMOVED lines=16> */
.L_x_7217:
[----:B------:R-:W-:Y:S05]  /*8660*/  BSYNC B3 ;  /* 0x0000000000037941 */ /* 0x000fea0003800000 */
.L_x_7216:
        /* <DEDUP_REMOVED lines=44> */
.L_x_7215:
[----:B------:R-:W-:Y:S05]  /*8930*/  BSYNC B2 ;  /* 0x0000000000027941 */ /* 0x000fea0003800000 */
.L_x_7214:
        /* <DEDUP_REMOVED lines=12> */
.L_x_7210:
[----:B------:R-:W-:Y:S05]  /*8a00*/  BSYNC B1 ;  /* 0x0000000000017941 */ /* 0x000fea0003800000 */
.L_x_7208:
        /* <DEDUP_REMOVED lines=8> */
.L_x_7219:
        /* <DEDUP_REMOVED lines=12> */
.L_x_7222:
[----:B------:R-:W-:-:S07]  /*8b50*/  IMAD.MOV.U32 R166, RZ, RZ, R184 ;  /* 0x000000ffffa67224 */ /* 0x000fce00078e00b8 */
.L_x_7223:
[----:B------:R-:W-:Y:S05]  /*8b60*/  BSYNC B2 ;  /* 0x0000000000027941 */ /* 0x000fea0003800000 */
.L_x_7221:
        /* <DEDUP_REMOVED lines=16> */
.L_x_7227:
[----:B------:R-:W-:Y:S05]  /*8c70*/  BSYNC B3 ;  /* 0x0000000000037941 */ /* 0x000fea0003800000 */
.L_x_7226:
        /* <DEDUP_REMOVED lines=44> */
.L_x_7225:
[----:B------:R-:W-:Y:S05]  /*8f40*/  BSYNC B2 ;  /* 0x0000000000027941 */ /* 0x000fea0003800000 */
.L_x_7224:
        /* <DEDUP_REMOVED lines=12> */
.L_x_7220:
[----:B------:R-:W-:Y:S05]  /*9010*/  BSYNC B1 ;  /* 0x0000000000017941 */ /* 0x000fea0003800000 */
.L_x_7218:
        /* <DEDUP_REMOVED lines=8> */
.L_x_7229:
        /* <DEDUP_REMOVED lines=12> */
.L_x_7232:
[----:B------:R-:W-:-:S07]  /*9160*/  MOV R168, R184 ;  /* 0x000000b800a87202 */ /* 0x000fce0000000f00 */
.L_x_7233:
[----:B------:R-:W-:Y:S05]  /*9170*/  BSYNC B2 ;  /* 0x0000000000027941 */ /* 0x000fea0003800000 */
.L_x_7231:
        /* <DEDUP_REMOVED lines=16> */
.L_x_7237:
[----:B------:R-:W-:Y:S05]  /*9280*/  BSYNC B3 ;  /* 0x0000000000037941 */ /* 0x000fea0003800000 */
.L_x_7236:
        /* <DEDUP_REMOVED lines=44> */
.L_x_7235:
[----:B------:R-:W-:Y:S05]  /*9550*/  BSYNC B2 ;  /* 0x0000000000027941 */ /* 0x000fea0003800000 */
.L_x_7234:
        /* <DEDUP_REMOVED lines=12> */
.L_x_7230:
[----:B------:R-:W-:Y:S05]  /*9620*/  BSYNC B1 ;  /* 0x0000000000017941 */ /* 0x000fea0003800000 */
.L_x_7228:
        /* <DEDUP_REMOVED lines=8> */
.L_x_7239:
        /* <DEDUP_REMOVED lines=12> */
.L_x_7242:
[----:B------:R-:W-:-:S07]  /*9770*/  MOV R170, R184 ;  /* 0x000000b800aa7202 */ /* 0x000fce0000000f00 */
.L_x_7243:
[----:B------:R-:W-:Y:S05]  /*9780*/  BSYNC B2 ;  /* 0x0000000000027941 */ /* 0x000fea0003800000 */
.L_x_7241:
        /* <DEDUP_REMOVED lines=16> */
.L_x_7247:
[----:B------:R-:W-:Y:S05]  /*9890*/  BSYNC B3 ;  /* 0x0000000000037941 */ /* 0x000fea0003800000 */
.L_x_7246:
        /* <DEDUP_REMOVED lines=44> */
.L_x_7245:
[----:B------:R-:W-:Y:S05]  /*9b60*/  BSYNC B2 ;  /* 0x0000000000027941 */ /* 0x000fea0003800000 */
.L_x_7244:
        /* <DEDUP_REMOVED lines=12> */
.L_x_7240:
[----:B------:R-:W-:Y:S05]  /*9c30*/  BSYNC B1 ;  /* 0x0000000000017941 */ /* 0x000fea0003800000 */
.L_x_7238:
        /* <DEDUP_REMOVED lines=8> */
.L_x_7249:
        /* <DEDUP_REMOVED lines=12> */
.L_x_7252:
[----:B------:R-:W-:-:S07]  /*9d80*/  IMAD.MOV.U32 R172, RZ, RZ, R184 ;  /* 0x000000ffffac7224 */ /* 0x000fce00078e00b8 */
.L_x_7253:
[----:B------:R-:W-:Y:S05]  /*9d90*/  BSYNC B2 ;  /* 0x0000000000027941 */ /* 0x000fea0003800000 */
.L_x_7251:
        /* <DEDUP_REMOVED lines=16> */
.L_x_7257:
[----:B------:R-:W-:Y:S05]  /*9ea0*/  BSYNC B3 ;  /* 0x0000000000037941 */ /* 0x000fea0003800000 */
.L_x_7256:
        /* <DEDUP_REMOVED lines=44> */
.L_x_7255:
[----:B------:R-:W-:Y:S05]  /*a170*/  BSYNC B2 ;  /* 0x0000000000027941 */ /* 0x000fea0003800000 */
.L_x_7254:
        /* <DEDUP_REMOVED lines=12> */
.L_x_7250:
[----:B------:R-:W-:Y:S05]  /*a240*/  BSYNC B1 ;  /* 0x0000000000017941 */ /* 0x000fea0003800000 */
.L_x_7248:
        /* <DEDUP_REMOVED lines=8> */
.L_x_7259:
        /* <DEDUP_REMOVED lines=12> */
.L_x_7262:
[----:B------:R-:W-:-:S07]  /*a390*/  MOV R174, R184 ;  /* 0x000000b800ae7202 */ /* 0x000fce0000000f00 */
.L_x_7263:
[----:B------:R-:W-:Y:S05]  /*a3a0*/  BSYNC B2 ;  /* 0x0000000000027941 */ /* 0x000fea0003800000 */
.L_x_7261:
        /* <DEDUP_REMOVED lines=16> */
.L_x_7267:
[----:B------:R-:W-:Y:S05]  /*a4b0*/  BSYNC B3 ;  /* 0x0000000000037941 */ /* 0x000fea0003800000 */
.L_x_7266:
        /* <DEDUP_REMOVED lines=44> */
.L_x_7265:
[----:B------:R-:W-:Y:S05]  /*a780*/  BSYNC B2 ;  /* 0x0000000000027941 */ /* 0x000fea0003800000 */
.L_x_7264:
        /* <DEDUP_REMOVED lines=12> */
.L_x_7260:
[----:B------:R-:W-:Y:S05]  /*a850*/  BSYNC B1 ;  /* 0x0000000000017941 */ /* 0x000fea0003800000 */
.L_x_7258:
        /* <DEDUP_REMOVED lines=8> */
.L_x_7269:
        /* <DEDUP_REMOVED lines=12> */
.L_x_7272:
[----:B------:R-:W-:-:S07]  /*a9a0*/  MOV R176, R184 ;  /* 0x000000b800b07202 */ /* 0x000fce0000000f00 */
.L_x_7273:
[----:B------:R-:W-:Y:S05]  /*a9b0*/  BSYNC B2 ;  /* 0x0000000000027941 */ /* 0x000fea0003800000 */
.L_x_7271:
        /* <DEDUP_REMOVED lines=16> */
.L_x_7277:
[----:B------:R-:W-:Y:S05]  /*aac0*/  BSYNC B3 ;  /* 0x0000000000037941 */ /* 0x000fea0003800000 */
.L_x_7276:
        /* <DEDUP_REMOVED lines=44> */
.L_x_7275:
[----:B------:R-:W-:Y:S05]  /*ad90*/  BSYNC B2 ;  /* 0x0000000000027941 */ /* 0x000fea0003800000 */
.L_x_7274:
        /* <DEDUP_REMOVED lines=12> */
.L_x_7270:
[----:B------:R-:W-:Y:S05]  /*ae60*/  BSYNC B1 ;  /* 0x0000000000017941 */ /* 0x000fea0003800000 */
.L_x_7268:
        /* <DEDUP_REMOVED lines=29> */
.L_x_7279:
[----:B------:R-:W-:Y:S05]  /*b040*/  BSYNC B1 ;  /* 0x0000000000017941 */ /* 0x000fea0003800000 */
.L_x_7278:
[----:B------:R-:W-:Y:S01]  /*b050*/  VIADD R196, R196, 0x80 ;  /* 0x00000080c4c47836 */ /* 0x000fe20000000000 */
[----:B------:R-:W-:-:S07]  /*b060*/  IADD3 R249, R249, 0x80, RZ ;  /* 0x00000080f9f97810 */ /* 0x000fce0007ffe0ff */
.L_x_7197:
[----:B------:R-:W-:Y:S05]  /*b070*/  BSYNC B0 ;  /* 0x0000000000007941 */ /* 0x000fea0003800000 */
.L_x_7196:
        /* <DEDUP_REMOVED lines=20> */
.L_x_7283:
        /* <DEDUP_REMOVED lines=12> */
.L_x_7286:
[----:B------:R-:W-:-:S07]  /*b280*/  IMAD.MOV.U32 R162, RZ, RZ, R184 ;  /* 0x000000ffffa27224 */ /* 0x000fce00078e00b8 */
.L_x_7287:
[----:B------:R-:W-:Y:S05]  /*b290*/  BSYNC B2 ;  /* 0x0000000000027941 */ /* 0x000fea0003800000 */
.L_x_7285:
        /* <DEDUP_REMOVED lines=16> */
.L_x_7291:
[----:B------:R-:W-:Y:S05]  /*b3a0*/  BSYNC B3 ;  /* 0x0000000000037941 */ /* 0x000fea0003800000 */
.L_x_7290:
        /* <DEDUP_REMOVED lines=44> */
.L_x_7289:
[----:B------:R-:W-:Y:S05]  /*b670*/  BSYNC B2 ;  /* 0x0000000000027941 */ /* 0x000fea0003800000 */
.L_x_7288:
        /* <DEDUP_REMOVED lines=12> */
.L_x_7284:
[----:B------:R-:W-:Y:S05]  /*b740*/  BSYNC B1 ;  /* 0x0000000000017941 */ /* 0x000fea0003800000 */
.L_x_7282:
        /* <DEDUP_REMOVED lines=8> */
.L_x_7293:
        /* <DEDUP_REMOVED lines=12> */
.L_x_7296:
[----:B------:R-:W-:-:S07]  /*b890*/  MOV R164, R184 ;  /* 0x000000b800a47202 */ /* 0x000fce0000000f00 */
.L_x_7297:
[----:B------:R-:W-:Y:S05]  /*b8a0*/  BSYNC B2 ;  /* 0x0000000000027941 */ /* 0x000fea0003800000 */
.L_x_7295:
        /* <DEDUP_REMOVED lines=16> */
.L_x_7301:
[----:B------:R-:W-:Y:S05]  /*b9b0*/  BSYNC B3 ;  /* 0x0000000000037941 */ /* 0x000fea0003800000 */
.L_x_7300:
        /* <DEDUP_REMOVED lines=44> */
.L_x_7299:
[----:B------:R-:W-:Y:S05]  /*bc80*/  BSYNC B2 ;  /* 0x0000000000027941 */ /* 0x000fea0003800000 */
.L_x_7298:
        /* <DEDUP_REMOVED lines=12> */
.L_x_7294:
[----:B------:R-:W-:Y:S05]  /*bd50*/  BSYNC B1 ;  /* 0x0000000000017941 */ /* 0x000fea0003800000 */
.L_x_7292:
        /* <DEDUP_REMOVED lines=8> */
.L_x_7303:
        /* <DEDUP_REMOVED lines=12> */
.L_x_7306:
[----:B------:R-:W-:-:S07]  /*bea0*/  MOV R166, R184 ;  /* 0x000000b800a67202 */ /* 0x000fce0000000f00 */
.L_x_7307:
[----:B------:R-:W-:Y:S05]  /*beb0*/  BSYNC B2 ;  /* 0x0000000000027941 */ /* 0x000fea0003800000 */
.L_x_7305:
        /* <DEDUP_REMOVED lines=16> */
.L_x_7311:
[----:B------:R-:W-:Y:S05]  /*bfc0*/  BSYNC B3 ;  /* 0x0000000000037941 */ /* 0x000fea0003800000 */
.L_x_7310:
        /* <DEDUP_REMOVED lines=44> */
.L_x_7309:
[----:B------:R-:W-:Y:S05]  /*c290*/  BSYNC B2 ;  /* 0x0000000000027941 */ /* 0x000fea0003800000 */
.L_x_7308:
[----:B------:R-:W-:Y:S01]  /*c2a0*/  HFMA2.MMA R70, -RZ, RZ, 0.1171875, 0 ;  /* 0x2f800000ff467435 */ /* 0x000fe200000001ff */
[----:B------:R-:W-:Y:S01]  /*c2b0*/  I2FP.F32.U32 R69, R166 ;  /* 0x000000a600457245 */ /* 0x000fe20000201000 */
[----:B-----5:R-:W-:Y:S02]  /*c2c0*/  HADD2.F32 R71, -RZ, R57.H0_H0 ;  /* 0x20000039ff477230 */ /* 0x020fe40000004100 */
[----:B------:R-:W-:-:S03]  /*c2d0*/  @P2 HADD2.F32 R180, -RZ, R61.H0_H0 ;  /* 0x2000003dffb42230 */ /* 0x000fc60000004100 */
[----:B------:R-:W-:-:S03]  /*c2e0*/  FMUL.FTZ R71, R71, UR11 ;  /* 0x0000000b47477c20 */ /* 0x000fc60008410000 */
[----:B------:R-:W-:Y:S01]  /*c2f0*/  FFMA.FTZ R69, R69, R70, 1.1641532182693481445e-10 ;  /* 0x2f00000045457423 */ /* 0x000fe20000010046 */
[----:B------:R-:W-:-:S04]  /*c300*/  FMUL.FTZ R70, R71, UR10 ;  /* 0x0000000a47467c20 */ /* 0x000fc80008410000 */
[----:B------:R-:W-:-:S04]  /*c310*/  FSETP.GTU.FTZ.AND P4, PT, R69, UR8, PT ;  /* 0x0000000845007c0b */ /* 0x000fc8000bf9c000 */
[----:B------:R-:W-:Y:S02]  /*c320*/  FSEL R70, R70, RZ, !P4 ;  /* 0x000000ff46467208 */ /* 0x000fe40006000000 */
[----:B------:R-:W-:-:S03]  /*c330*/  SEL R166, RZ, 0x1, P4 ;  /* 0x00000001ffa67807 */ /* 0x000fc60002000000 */
[----:B------:R-:W-:-:S04]  /*c340*/  FMUL.FTZ R213, R51, R70 ;  /* 0x0000004633d57220 */ /* 0x000fc80000410000 */
[----:B------:R-:W-:-:S07]  /*c350*/  @P2 FADD.FTZ R213, R180, R213 ;  /* 0x000000d5b4d52221 */ /* 0x000fce0000010000 */
.L_x_7304:
[----:B------:R-:W-:Y:S05]  /*c360*/  BSYNC B1 ;  /* 0x0000000000017941 */ /* 0x000fea0003800000 */
.L_x_7302:
        /* <DEDUP_REMOVED lines=8> */
.L_x_7313:
        /* <DEDUP_REMOVED lines=12> */
.L_x_7316:
[----:B------:R-:W-:-:S07]  /*c4b0*/  IMAD.MOV.U32 R168, RZ, RZ, R184 ;  /* 0x000000ffffa87224 */ /* 0x000fce00078e00b8 */
.L_x_7317:
[----:B------:R-:W-:Y:S05]  /*c4c0*/  BSYNC B2 ;  /* 0x0000000000027941 */ /* 0x000fea0003800000 */
.L_x_7315:
        /* <DEDUP_REMOVED lines=16> */
.L_x_7321:
[----:B------:R-:W-:Y:S05]  /*c5d0*/  BSYNC B3 ;  /* 0x0000000000037941 */ /* 0x000fea0003800000 */
.L_x_7320:
        /* <DEDUP_REMOVED lines=44> */
.L_x_7319:
[----:B------:R-:W-:Y:S05]  /*c8a0*/  BSYNC B2 ;  /* 0x0000000000027941 */ /* 0x000fea0003800000 */
.L_x_7318:
        /* <DEDUP_REMOVED lines=12> */
.L_x_7314:
[----:B------:R-:W-:Y:S05]  /*c970*/  BSYNC B1 ;  /* 0x0000000000017941 */ /* 0x000fea0003800000 */
.L_x_7312:
        /* <DEDUP_REMOVED lines=8> */
.L_x_7323:
        /* <DEDUP_REMOVED lines=12> */
.L_x_7326:
[----:B------:R-:W-:-:S07]  /*cac0*/  MOV R170, R184 ;  /* 0x000000b800aa7202 */ /* 0x000fce0000000f00 */
.L_x_7327:
[----:B------:R-:W-:Y:S05]  /*cad0*/  BSYNC B2 ;  /* 0x0000000000027941 */ /* 0x000fea0003800000 */
.L_x_7325:
        /* <DEDUP_REMOVED lines=16> */
.L_x_7331:
[----:B------:R-:W-:Y:S05]  /*cbe0*/  BSYNC B3 ;  /* 0x0000000000037941 */ /* 0x000fea0003800000 */
.L_x_7330:
        /* <DEDUP_REMOVED lines=44> */
.L_x_7329:
[----:B------:R-:W-:Y:S05]  /*ceb0*/  BSYNC B2 ;  /* 0x0000000000027941 */ /* 0x000fea0003800000 */
.L_x_7328:
        /* <DEDUP_REMOVED lines=12> */
.L_x_7324:
[----:B------:R-:W-:Y:S05]  /*cf80*/  BSYNC B1 ;  /* 0x0000000000017941 */ /* 0x000fea0003800000 */
.L_x_7322:
        /* <DEDUP_REMOVED lines=8> */
.L_x_7333:
        /* <DEDUP_REMOVED lines=12> */
.L_x_7336:
[----:B------:R-:W-:-:S07]  /*d0d0*/  MOV R172, R184 ;  /* 0x000000b800ac7202 */ /* 0x000fce0000000f00 */
.L_x_7337:
[----:B------:R-:W-:Y:S05]  /*d0e0*/  BSYNC B2 ;  /* 0x0000000000027941 */ /* 0x000fea0003800000 */
.L_x_7335:
        /* <DEDUP_REMOVED lines=16> */
.L_x_7341:
[----:B------:R-:W-:Y:S05]  /*d1f0*/  BSYNC B3 ;  /* 0x0000000000037941 */ /* 0x000fea0003800000 */
.L_x_7340:
        /* <DEDUP_REMOVED lines=44> */
.L_x_7339:
[----:B------:R-:W-:Y:S05]  /*d4c0*/  BSYNC B2 ;  /* 0x0000000000027941 */ /* 0x000fea0003800000 */
.L_x_7338:
        /* <DEDUP_REMOVED lines=12> */
.L_x_7334:
[----:B------:R-:W-:Y:S05]  /*d590*/  BSYNC B1 ;  /* 0x0000000000017941 */ /* 0x000fea0003800000 */
.L_x_7332:
        /* <DEDUP_REMOVED lines=8> */
.L_x_7343:
        /* <DEDUP_REMOVED lines=12> */
.L_x_7346:
[----:B------:R-:W-:-:S07]  /*d6e0*/  IMAD.MOV.U32 R174, RZ, RZ, R184 ;  /* 0x000000ffffae7224 */ /* 0x000fce00078e00b8 */
.L_x_7347:
[----:B------:R-:W-:Y:S05]  /*d6f0*/  BSYNC B2 ;  /* 0x0000000000027941 */ /* 0x000fea0003800000 */
.L_x_7345:
        /* <DEDUP_REMOVED lines=16> */
.L_x_7351:
[----:B------:R-:W-:Y:S05]  /*d800*/  BSYNC B3 ;  /* 0x0000000000037941 */ /* 0x000fea0003800000 */
.L_x_7350:
        /* <DEDUP_REMOVED lines=44> */
.L_x_7349:
[----:B------:R-:W-:Y:S05]  /*dad0*/  BSYNC B2 ;  /* 0x0000000000027941 */ /* 0x000fea0003800000 */
.L_x_7348:
        /* <DEDUP_REMOVED lines=12> */
.L_x_7344:
[----:B------:R-:W-:Y:S05]  /*dba0*/  BSYNC B1 ;  /* 0x0000000000017941 */ /* 0x000fea0003800000 */
.L_x_7342:
        /* <DEDUP_REMOVED lines=8> */
.L_x_7353:
        /* <DEDUP_REMOVED lines=12> */
.L_x_7356:
[----:B------:R-:W-:-:S07]  /*dcf0*/  MOV R176, R184 ;  /* 0x000000b800b07202 */ /* 0x000fce0000000f00 */
.L_x_7357:
[----:B------:R-:W-:Y:S05]  /*dd00*/  BSYNC B2 ;  /* 0x0000000000027941 */ /* 0x000fea0003800000 */
.L_x_7355:
        /* <DEDUP_REMOVED lines=16> */
.L_x_7361:
[----:B------:R-:W-:Y:S05]  /*de10*/  BSYNC B3 ;  /* 0x0000000000037941 */ /* 0x000fea0003800000 */
.L_x_7360:
        /* <DEDUP_REMOVED lines=44> */
.L_x_7359:
[----:B------:R-:W-:Y:S05]  /*e0e0*/  BSYNC B2 ;  /* 0x0000000000027941 */ /* 0x000fea0003800000 */
.L_x_7358:
        /* <DEDUP_REMOVED lines=12> */
.L_x_7354:
[----:B------:R-:W-:Y:S05]  /*e1b0*/  BSYNC B1 ;  /* 0x0000000000017941 */ /* 0x000fea0003800000 */
.L_x_7352:
        /* <DEDUP_REMOVED lines=29> */
.L_x_7363:
[----:B------:R-:W-:Y:S05]  /*e390*/  BSYNC B1 ;  /* 0x0000000000017941 */ /* 0x000fea0003800000 */
.L_x_7362:
[----:B------:R-:W-:Y:S01]  /*e3a0*/  IADD3 R196, R196, 0x80, RZ ;  /* 0x00000080c4c47810 */ /* 0x000fe20007ffe0ff */
[----:B------:R-:W-:-:S07]  /*e3b0*/  VIADD R249, R249, 0x80 ;  /* 0x00000080f9f97836 */ /* 0x000fce0000000000 */
.L_x_7281:
[----:B------:R-:W-:Y:S05]  /*e3c0*/  BSYNC B0 ;  /* 0x0000000000007941 */ /* 0x000fea0003800000 */
.L_x_7280:
        /* <DEDUP_REMOVED lines=20> */
.L_x_7367:
        /* <DEDUP_REMOVED lines=12> */
.L_x_7370:
[----:B------:R-:W-:-:S07]  /*e5d0*/  MOV R162, R184 ;  /* 0x000000b800a27202 */ /* 0x000fce0000000f00 */
.L_x_7371:
[----:B------:R-:W-:Y:S05]  /*e5e0*/  BSYNC B2 ;  /* 0x0000000000027941 */ /* 0x000fea0003800000 */
.L_x_7369:
        /* <DEDUP_REMOVED lines=16> */
.L_x_7375:
[----:B------:R-:W-:Y:S05]  /*e6f0*/  BSYNC B3 ;  /* 0x0000000000037941 */ /* 0x000fea0003800000 */
.L_x_7374:
        /* <DEDUP_REMOVED lines=44> */
.L_x_7373:
[----:B------:R-:W-:Y:S05]  /*e9c0*/  BSYNC B2 ;  /* 0x0000000000027941 */ /* 0x000fea0003800000 */
.L_x_7372:
        /* <DEDUP_REMOVED lines=12> */
.L_x_7368:
[----:B------:R-:W-:Y:S05]  /*ea90*/  BSYNC B1 ;  /* 0x0000000000017941 */ /* 0x000fea0003800000 */
.L_x_7366:
        /* <DEDUP_REMOVED lines=8> */
.L_x_7377:
        /* <DEDUP_REMOVED lines=12> */
.L_x_7380:
[----:B------:R-:W-:-:S07]  /*ebe0*/  IMAD.MOV.U32 R164, RZ, RZ, R184 ;  /* 0x000000ffffa47224 */ /* 0x000fce00078e00b8 */
.L_x_7381:
[----:B------:R-:W-:Y:S05]  /*ebf0*/  BSYNC B2 ;  /* 0x0000000000027941 */ /* 0x000fea0003800000 */
.L_x_7379:
        /* <DEDUP_REMOVED lines=16> */
.L_x_7385:
[----:B------:R-:W-:Y:S05]  /*ed00*/  BSYNC B3 ;  /* 0x0000000000037941 */ /* 0x000fea0003800000 */
.L_x_7384:
        /* <DEDUP_REMOVED lines=44> */
.L_x_7383:
[----:B------:R-:W-:Y:S05]  /*efd0*/  BSYNC B2 ;  /* 0x0000000000027941 */ /* 0x000fea0003800000 */
.L_x_7382:
[----:B------:R-:W-:Y:S01]  /*efe0*/  I2FP.F32.U32 R68, R164 ;  /* 0x000000a400447245 */ /* 0x000fe20000201000 */
[----:B-----5:R-:W-:Y:S01]  /*eff0*/  HADD2.F32 R70, -RZ, R56.H1_H1 ;  /* 0x30000038ff467230 */ /* 0x020fe20000004100 */
[----:B------:R-:W-:-:S04]  /*f000*/  MOV R71, 0x2f800000 ;  /* 0x2f80000000477802 */ /* 0x000fc80000000f00 */
        /* <DEDUP_REMOVED lines=9> */
.L_x_7378:
[----:B------:R-:W-:Y:S05]  /*f0a0*/  BSYNC B1 ;  /* 0x0000000000017941 */ /* 0x000fea0003800000 */
.L_x_7376:
        /* <DEDUP_REMOVED lines=8> */
.L_x_7387:
        /* <DEDUP_REMOVED lines=12> */
.L_x_7390:
[----:B------:R-:W-:-:S07]  /*f1f0*/  MOV R166, R184 ;  /* 0x000000b800a67202 */ /* 0x000fce0000000f00 */
.L_x_7391:
[----:B------:R-:W-:Y:S05]  /*f200*/  BSYNC B2 ;  /* 0x0000000000027941 */ /* 0x000fea0003800000 */
.L_x_7389:
        /* <DEDUP_REMOVED lines=16> */
.L_x_7395:
[----:B------:R-:W-:Y:S05]  /*f310*/  BSYNC B3 ;  /* 0x0000000000037941 */ /* 0x000fea0003800000 */
.L_x_7394:
        /* <DEDUP_REMOVED lines=44> */
.L_x_7393:
[----:B------:R-:W-:Y:S05]  /*f5e0*/  BSYNC B2 ;  /* 0x0000000000027941 */ /* 0x000fea0003800000 */
.L_x_7392:
        /* <DEDUP_REMOVED lines=12> */
.L_x_7388:
[----:B------:R-:W-:Y:S05]  /*f6b0*/  BSYNC B1 ;  /* 0x0000000000017941 */ /* 0x000fea0003800000 */
.L_x_7386:
        /* <DEDUP_REMOVED lines=8> */
.L_x_7397:
        /* <DEDUP_REMOVED lines=12> */
.L_x_7400:
[----:B------:R-:W-:-:S07]  /*f800*/  MOV R168, R184 ;  /* 0x000000b800a87202 */ /* 0x000fce0000000f00 */
.L_x_7401:
[----:B------:R-:W-:Y:S05]  /*f810*/  BSYNC B2 ;  /* 0x0000000000027941 */ /* 0x000fea0003800000 */
.L_x_7399:
        /* <DEDUP_REMOVED lines=16> */
.L_x_7405:
[----:B------:R-:W-:Y:S05]  /*f920*/  BSYNC B3 ;  /* 0x0000000000037941 */ /* 0x000fea0003800000 */
.L_x_7404:
        /* <DEDUP_REMOVED lines=44> */
.L_x_7403:
[----:B------:R-:W-:Y:S05]  /*fbf0*/  BSYNC B2 ;  /* 0x0000000000027941 */ /* 0x000fea0003800000 */
.L_x_7402:
        /* <DEDUP_REMOVED lines=12> */
.L_x_7398:
[----:B------:R-:W-:Y:S05]  /*fcc0*/  BSYNC B1 ;  /* 0x0000000000017941 */ /* 0x000fea0003800000 */
.L_x_7396:
        /* <DEDUP_REMOVED lines=8> */
.L_x_7407:
        /* <DEDUP_REMOVED lines=12> */
.L_x_7410:
[----:B------:R-:W-:-:S07]  /*fe10*/  IMAD.MOV.U32 R170, RZ, RZ, R184 ;  /* 0x000000ffffaa7224 */ /* 0x000fce00078e00b8 */
.L_x_7411:
[----:B------:R-:W-:Y:S05]  /*fe20*/  BSYNC B2 ;  /* 0x0000000000027941 */ /* 0x000fea0003800000 */
.L_x_7409:
        /* <DEDUP_REMOVED lines=16> */
.L_x_7415:
[----:B------:R-:W-:Y:S05]  /*ff30*/  BSYNC B3 ;  /* 0x0000000000037941 */ /* 0x000fea0003800000 */
.L_x_7414:
        /* <DEDUP_REMOVED lines=44> */
.L_x_7413:
[----:B------:R-:W-:Y:S05]  /*10200*/  BSYNC B2 ;  /* 0x0000000000027941 */ /* 0x000fea0003800000 */
.L_x_7412:
[----:B------:R-:W-:Y:S01]  /*10210*/  I2FP.F32.U32 R69, R170 ;  /* 0x000000aa00457245 */ /* 0x000fe20000201000 */
[----:B-----5:R-:W-:Y:S01]  /*10220*/  HADD2.F32 R71, -RZ, R58.H0_H0 ;  /* 0x2000003aff477230 */ /* 0x020fe20000004100 */
[----:B------:R-:W-:Y:S01]  /*10230*/  MOV R70, 0x2f800000 ;  /* 0x2f80000000467802 */ /* 0x000fe20000000f00 */
[----:B------:R-:W-:-:S03]  /*10240*/  @P2 HADD2.F32 R180, -RZ, R62.H0_H0 ;  /* 0x2000003effb42230 */ /* 0x000fc60000004100 */
        /* <DEDUP_REMOVED lines=8> */
.L_x_7408:
[----:B------:R-:W-:Y:S05]  /*102d0*/  BSYNC B1 ;  /* 0x0000000000017941 */ /* 0x000fea0003800000 */
.L_x_7406:
        /* <DEDUP_REMOVED lines=8> */
.L_x_7417:
        /* <DEDUP_REMOVED lines=12> */
.L_x_7420:
[----:B------:R-:W-:-:S07]  /*10420*/  MOV R172, R184 ;  /* 0x000000b800ac7202 */ /* 0x000fce0000000f00 */
.L_x_7421:
[----:B------:R-:W-:Y:S05]  /*10430*/  BSYNC B2 ;  /* 0x0000000000027941 */ /* 0x000fea0003800000 */
.L_x_7419:
        /* <DEDUP_REMOVED lines=16> */
.L_x_7425:
[----:B------:R-:W-:Y:S05]  /*10540*/  BSYNC B3 ;  /* 0x0000000000037941 */ /* 0x000fea0003800000 */
.L_x_7424:
        /* <DEDUP_REMOVED lines=44> */
.L_x_7423:
[----:B------:R-:W-:Y:S05]  /*10810*/  BSYNC B2 ;  /* 0x0000000000027941 */ /* 0x000fea0003800000 */
.L_x_7422:
        /* <DEDUP_REMOVED lines=12> */
.L_x_7418:
[----:B------:R-:W-:Y:S05]  /*108e0*/  BSYNC B1 ;  /* 0x0000000000017941 */ /* 0x000fea0003800000 */
.L_x_7416:
        /* <DEDUP_REMOVED lines=8> */
.L_x_7427:
        /* <DEDUP_REMOVED lines=12> */
.L_x_7430:
[----:B------:R-:W-:-:S07]  /*10a30*/  MOV R174, R184 ;  /* 0x000000b800ae7202 */ /* 0x000fce0000000f00 */
.L_x_7431:
[----:B------:R-:W-:Y:S05]  /*10a40*/  BSYNC B2 ;  /* 0x0000000000027941 */ /* 0x000fea0003800000 */
.L_x_7429:
        /* <DEDUP_REMOVED lines=16> */
.L_x_7435:
[----:B------:R-:W-:Y:S05]  /*10b50*/  BSYNC B3 ;  /* 0x0000000000037941 */ /* 0x000fea0003800000 */
.L_x_7434:
        /* <DEDUP_REMOVED lines=44> */
.L_x_7433:
[----:B------:R-:W-:Y:S05]  /*10e20*/  BSYNC B2 ;  /* 0x0000000000027941 */ /* 0x000fea0003800000 */
.L_x_7432:
        /* <DEDUP_REMOVED lines=12> */
.L_x_7428:
[----:B------:R-:W-:Y:S05]  /*10ef0*/  BSYNC B1 ;  /* 0x0000000000017941 */ /* 0x000fea0003800000 */
.L_x_7426:
        /* <DEDUP_REMOVED lines=8> */
.L_x_7437:
        /* <DEDUP_REMOVED lines=12> */
.L_x_7440:
[----:B------:R-:W-:-:S07]  /*11040*/  IMAD.MOV.U32 R176, RZ, RZ, R184 ;  /* 0x000000ffffb07224 */ /* 0x000fce00078e00b8 */
.L_x_7441:
[----:B------:R-:W-:Y:S05]  /*11050*/  BSYNC B2 ;  /* 0x0000000000027941 */ /* 0x000fea0003800000 */
.L_x_7439:
        /* <DEDUP_REMOVED lines=16> */
.L_x_7445:
[----:B------:R-:W-:Y:S05]  /*11160*/  BSYNC B3 ;  /* 0x0000000000037941 */ /* 0x000fea0003800000 */
.L_x_7444:
        /* <DEDUP_REMOVED lines=44> */
.L_x_7443:
[----:B------:R-:W-:Y:S05]  /*11430*/  BSYNC B2 ;  /* 0x0000000000027941 */ /* 0x000fea0003800000 */
.L_x_7442:
        /* <DEDUP_REMOVED lines=12> */
.L_x_7438:
[----:B------:R-:W-:Y:S05]  /*11500*/  BSYNC B1 ;  /* 0x0000000000017941 */ /* 0x000fea0003800000 */
.L_x_7436:
[----:B------:R-:W0:Y:S01]  /*11510*/  LDC.64 R68, c[0x0][0x238] ;  /* 0x00008e00ff447b82 */ /* 0x000e220000000a00 */
[----:B------:R-:W-:Y:S02]  /*11520*/  F2FP.F16.F32.PACK_AB R71, R239, R237 ;  /* 0x000000edef47723e */ /* 0x000fe400000000ff */
[----:B------:R-:W-:Y:S01]  /*11530*/  F2FP.F16.F32.PACK_AB R70, R235, R233 ;  /* 0x000000e9eb46723e */ /* 0x000fe200000000ff */
[----:B0-----:R-:W-:Y:S01]  /*11540*/  IMAD.WIDE.U32 R242, R196, 0x10, R68 ;  /* 0x00000010c4f27825 */ /* 0x001fe200078e0044 */
[----:B------:R-:W-:Y:S02]  /*11550*/  F2FP.F16.F32.PACK_AB R69, R231, R229 ;  /* 0x000000e5e745723e */ /* 0x000fe400000000ff */
[----:B------:R-:W-:-:S05]  /*11560*/  F2FP.F16.F32.PACK_AB R68, R227, R225 ;  /* 0x000000e1e344723e */ /* 0x000fca00000000ff */
        /* <DEDUP_REMOVED lines=22> */
.L_x_7365:
[----:B------:R-:W-:Y:S05]  /*116d0*/  BSYNC B0 ;  /* 0x0000000000007941 */ /* 0x000fea0003800000 */
.L_x_7364:
[----:B0123--:R-:W-:Y:S01]  /*116e0*/  FADD.FTZ R68, RZ, R161 ;  /* 0x000000a1ff447221 */ /* 0x00ffe20000010000 */
        /* <DEDUP_REMOVED lines=154> */
.L_x_7468:
[----:B------:R-:W-:Y:S01]  /*12090*/  LOP3.LUT P1, RZ, R49, 0x1f, RZ, 0xc0, !PT ;  /* 0x0000001f31ff7812 */ /* 0x000fe2000782c0ff */
[----:B------:R-:W-:Y:S05]  /*120a0*/  WARPSYNC.ALL ;  /* 0x0000000000007948 */ /* 0x000fea0003800000 */
[----:B------:R-:W-:-:S07]  /*120b0*/  LOP3.LUT R71, R71, 0x3, RZ, 0xc0, !PT ;  /* 0x0000000347477812 */ /* 0x000fce00078ec0ff */
[----:B------:R-:W2:Y:S01]  /*120c0*/  @!P1 S2R R194, SR_CgaCtaId ;  /* 0x0000000000c29919 */ /* 0x000ea20000008800 */
[----:B------:R-:W-:-:S04]  /*120d0*/  @!P1 MOV R69, 0x400 ;  /* 0x0000040000459802 */ /* 0x000fc80000000f00 */
[----:B--2---:R-:W-:Y:S01]  /*120e0*/  @!P1 LEA R243, R194, R69, 0x18 ;  /* 0x00000045c2f39211 */ /* 0x004fe200078ec0ff */
[----:B-1----:R-:W-:Y:S01]  /*120f0*/  FADD.FTZ R69, R245, R198 ;  /* 0x000000c6f5457221 */ /* 0x002fe20000010000 */
[----:B------:R-:W-:Y:S02]  /*12100*/  @!P1 IADD3 R194, R70, R71, RZ ;  /* 0x0000004746c29210 */ /* 0x000fe40007ffe0ff */
[----:B0-----:R-:W-:-:S03]  /*12110*/  LOP3.LUT R245, R49, 0x1f, RZ, 0xc0, !PT ;  /* 0x0000001f31f57812 */ /* 0x001fc600078ec0ff */
[----:B------:R-:W-:-:S05]  /*12120*/  @!P1 IMAD R194, R194, 0x8, R243 ;  /* 0x00000008c2c29824 */ /* 0x000fca00078e02f3 */
[----:B------:R0:W-:Y:S01]  /*12130*/  @!P1 STS.64 [R194], R68 ;  /* 0x00000044c2009388 */ /* 0x0001e20000000a00 */
[----:B------:R-:W-:Y:S01]  /*12140*/  ISETP.GT.U32.AND P1, PT, R245, 0x3, PT ;  /* 0x00000003f500780c */ /* 0x000fe20003f24070 */
[----:B------:R-:W-:Y:S01]  /*12150*/  BAR.SYNC.DEFER_BLOCKING 0x0 ;  /* 0x0000000000007b1d */ /* 0x000fe20000010000 */
[----:B------:R-:W-:Y:S01]  /*12160*/  LOP3.LUT P2, RZ, R71, 0x1f, R49, 0xf8, !PT ;  /* 0x0000001f47ff7812 */ /* 0x000fe2000784f831 */
[----:B0-----:R-:W-:-:S10]  /*12170*/  HFMA2.MMA R194, -RZ, RZ, 0, 0 ;  /* 0x00000000ffc27435 */ /* 0x001fd400000001ff */
[----:B------:R-:W-:Y:S02]  /*12180*/  @!P1 IADD3 R70, R70, R245, RZ ;  /* 0x000000f546469210 */ /* 0x000fe40007ffe0ff */
[----:B------:R-:W-:Y:S01]  /*12190*/  LOP3.LUT P5, RZ, R0, 0x20, RZ, 0xc0, !PT ;  /* 0x0000002000ff7812 */ /* 0x000fe200078ac0ff */
[----:B------:R-:W-:Y:S01]  /*121a0*/  BSSY B0, `(.L_x_7447) ;  /* 0x00000f2000007945 */ /* 0x000fe20003800000 */
[----:B------:R-:W-:-:S05]  /*121b0*/  @!P1 MOV R194, R186 ;  /* 0x000000ba00c29202 */ /* 0x000fca0000000f00 */
[----:B------:R-:W0:Y:S01]  /*121c0*/  SHFL.DOWN PT, R245, R194, 0x2, 0x1f ;  /* 0x08401f00c2f57f89 */ /* 0x000e2200000e0000 */
[----:B------:R-:W1:Y:S01]  /*121d0*/  @!P2 LDC.64 R68, c[0x0][0x250] ;  /* 0x00009400ff44ab82 */ /* 0x000e620000000a00 */
[----:B0-----:R-:W-:Y:S02]  /*121e0*/  IADD3 R198, R245, R194, RZ ;  /* 0x000000c2f5c67210 */ /* 0x001fe40007ffe0ff */
[C---:B-1----:R-:W-:Y:S02]  /*121f0*/  @!P2 LEA R242, P3, R30.reuse, R68, 0x2 ;  /* 0x000000441ef2a211 */ /* 0x042fe400078610ff */
[----:B------:R-:W-:Y:S01]  /*12200*/  @!P1 MOV R68, 0x400 ;  /* 0x0000040000449802 */ /* 0x000fe20000000f00 */
[----:B------:R-:W0:Y:S01]  /*12210*/  SHFL.DOWN PT, R251, R198, 0x1, 0x1f ;  /* 0x08201f00c6fb7f89 */ /* 0x000e2200000e0000 */
[----:B------:R-:W-:Y:S02]  /*12220*/  @!P2 LEA.HI.X R243, R30, R69, R192, 0x2, P3 ;  /* 0x000000451ef3a211 */ /* 0x000fe400018f14c0 */
[----:B------:R-:W-:Y:S01]  /*12230*/  I2FP.F32.S32 R200, R198 ;  /* 0x000000c600c87245 */ /* 0x000fe20000201400 */
[----:B------:R-:W1:Y:S01]  /*12240*/  @!P1 S2R R69, SR_CgaCtaId ;  /* 0x0000000000459919 */ /* 0x000e620000008800 */
[----:B------:R-:W-:-:S02]  /*12250*/  I2FP.F32.S32 R204, R245 ;  /* 0x000000f500cc7245 */ /* 0x000fc40000201400 */
[----:B------:R-:W2:Y:S01]  /*12260*/  MUFU.RCP R202, R200 ;  /* 0x000000c800ca7308 */ /* 0x000ea20000001000 */
[----:B0-----:R-:W-:Y:S01]  /*12270*/  IMAD.IADD R198, R198, 0x1, R251 ;  /* 0x00000001c6c67824 */ /* 0x001fe200078e02fb */
[----:B------:R-:W-:-:S04]  /*12280*/  I2FP.F32.S32 R251, R251 ;  /* 0x000000fb00fb7245 */ /* 0x000fc80000201400 */
[----:B------:R-:W-:-:S06]  /*12290*/  I2FP.F32.S32 R198, R198 ;  /* 0x000000c600c67245 */ /* 0x000fcc0000201400 */
[----:B------:R-:W0:Y:S01]  /*122a0*/  MUFU.RCP R198, R198 ;  /* 0x000000c600c67308 */ /* 0x000e220000001000 */
[----:B-1----:R-:W-:-:S05]  /*122b0*/  @!P1 LEA R69, R69, R68, 0x18 ;  /* 0x0000004445459211 */ /* 0x002fca00078ec0ff */
[----:B------:R-:W-:Y:S01]  /*122c0*/  @!P1 IMAD R196, R70, 0x8, R69 ;  /* 0x0000000846c49824 */ /* 0x000fe200078e0245 */
[----:B------:R-:W-:Y:S01]  /*122d0*/  CS2R R68, SRZ ;  /* 0x0000000000447805 */ /* 0x000fe2000001ff00 */
[----:B------:R-:W1:Y:S05]  /*122e0*/  @!P2 LDC.64 R70, c[0x0][0x258] ;  /* 0x00009600ff46ab82 */ /* 0x000e6a0000000a00 */
[----:B------:R3:W4:Y:S02]  /*122f0*/  @!P1 LDS.64 R68, [R196] ;  /* 0x00000000c4449984 */ /* 0x0007240000000a00 */
[----:B---3--:R-:W-:Y:S02]  /*12300*/  I2FP.F32.S32 R196, R194 ;  /* 0x000000c200c47245 */ /* 0x008fe40000201400 */
[----:B-1----:R-:W-:-:S04]  /*12310*/  @!P2 LEA R70, P1, R30, R70, 0x2 ;  /* 0x000000461e46a211 */ /* 0x002fc800078210ff */
[----:B------:R-:W-:Y:S02]  /*12320*/  @!P2 LEA.HI.X R71, R30, R71, R192, 0x2, P1 ;  /* 0x000000471e47a211 */ /* 0x000fe400008f14c0 */
[----:B-----5:R-:W-:Y:S01]  /*12330*/  ISETP.GE.AND P1, PT, R190, 0x1, PT ;  /* 0x00000001be00780c */ /* 0x020fe20003f26270 */
[----:B----4-:R-:W1:Y:S04]  /*12340*/  SHFL.DOWN PT, R249, R68, 0x2, 0x1f ;  /* 0x08401f0044f97f89 */ /* 0x010e6800000e0000 */
[----:B------:R-:W3:Y:S01]  /*12350*/  SHFL.DOWN PT, R192, R69, 0x2, 0x1f ;  /* 0x08401f0045c07f89 */ /* 0x000ee200000e0000 */
        /* <DEDUP_REMOVED lines=14> */
[C---:B------:R-:W-:Y:S01]  /*12440*/  FFMA.FTZ R245, R200.reuse, R245, R68 ;  /* 0x000000f5c8f57223 */ /* 0x040fe20000010044 */
[----:B------:R-:W1:Y:S02]  /*12450*/  LDC R194, c[0x0][0x2d8] ;  /* 0x0000b600ffc27b82 */ /* 0x000e640000000800 */
[----:B------:R-:W-:Y:S01]  /*12460*/  FMUL.FTZ R249, R200, R249 ;  /* 0x000000f9c8f97220 */ /* 0x000fe20000410000 */
[C---:B0-----:R-:W-:Y:S01]  /*12470*/  FMUL.FTZ R68, R198.reuse, R245 ;  /* 0x000000f5c6447220 */ /* 0x041fe20000410000 */
[----:B--2---:R-:W-:Y:S02]  /*12480*/  FADD.FTZ R245, R69, R192 ;  /* 0x000000c045f57221 */ /* 0x004fe40000010000 */
[----:B------:R-:W-:Y:S02]  /*12490*/  FMUL.FTZ R249, R249, R251 ;  /* 0x000000fbf9f97220 */ /* 0x000fe40000410000 */
[----:B------:R-:W0:Y:S02]  /*124a0*/  SHFL.IDX PT, R251, R68, RZ, 0x1f ;  /* 0x00001fff44fb7589 */ /* 0x000e2400000e0000 */
[----:B------:R-:W-:-:S06]  /*124b0*/  FFMA.FTZ R249, R198, R249, R245 ;  /* 0x000000f9c6f97223 */ /* 0x000fcc00000100f5 */
[----:B------:R-:W1:Y:S01]  /*124c0*/  SHFL.IDX PT, R249, R249, RZ, 0x1f ;  /* 0x00001ffff9f97589 */ /* 0x000e6200000e0000 */
[----:B0-----:R-:W-:-:S03]  /*124d0*/  FMUL.FTZ R69, R251, R251 ;  /* 0x000000fbfb457220 */ /* 0x001fc60000410000 */
[----:B------:R0:W-:Y:S02]  /*124e0*/  @!P2 STG.E desc[UR4][R242.64], R251 ;  /* 0x000000fbf200a986 */ /* 0x0001e4000c101904 */
[----:B------:R-:W-:Y:S01]  /*124f0*/  FSEL R192, R69, RZ, P5 ;  /* 0x000000ff45c07208 */ /* 0x000fe20002800000 */
[----:B-1----:R-:W-:-:S04]  /*12500*/  FFMA.FTZ R69, R249, UR9, R194 ;  /* 0x00000009f9457c23 */ /* 0x002fc800080100c2 */
[----:B------:R-:W-:-:S04]  /*12510*/  FADD.FTZ R69, R69, R192 ;  /* 0x000000c045457221 */ /* 0x000fc80000010000 */
[----:B------:R-:W1:Y:S02]  /*12520*/  MUFU.RSQ R245, R69 ;  /* 0x0000004500f57308 */ /* 0x000e640000001400 */
[----:B-1----:R0:W-:Y:S01]  /*12530*/  @!P2 STG.E desc[UR4][R70.64], R245 ;  /* 0x000000f54600a986 */ /* 0x0021e2000c101904 */
[----:B------:R-:W-:Y:S05]  /*12540*/  @!P1 BRA `(.L_x_7448) ;  /* 0x0000000800dc9947 */ /* 0x000fea0003800000 */
[----:B------:R-:W-:Y:S01]  /*12550*/  IADD3 R190, R190, -0x1, RZ ;  /* 0xffffffffbebe7810 */ /* 0x000fe20007ffe0ff */
[----:B------:R-:W-:Y:S01]  /*12560*/  BSSY B1, `(.L_x_7449) ;  /* 0x0000028000017945 */ /* 0x000fe20003800000 */
[----:B------:R-:W-:-:S03]  /*12570*/  LOP3.LUT R38, R49, 0x7f, RZ, 0xc0, !PT ;  /* 0x0000007f31267812 */ /* 0x000fc600078ec0ff */
[----:B------:R-:W-:-:S05]  /*12580*/  IMAD R190, R190, R247, RZ ;  /* 0x000000f7bebe7224 */ /* 0x000fca00078e02ff */
[----:B------:R-:W-:-:S04]  /*12590*/  SHF.R.S32.HI R69, RZ, 0x1f, R190 ;  /* 0x0000001fff457819 */ /* 0x000fc800000114be */
[----:B------:R-:W-:Y:S02]  /*125a0*/  LEA.HI R69, R69, R190, RZ, 0x3 ;  /* 0x000000be45457211 */ /* 0x000fe400078f18ff */
[----:B------:R-:W-:Y:S02]  /*125b0*/  FSEL R190, R251, RZ, !P5 ;  /* 0x000000fffbbe7208 */ /* 0x000fe40006800000 */
[----:B------:R-:W-:Y:S01]  /*125c0*/  LEA.HI.SX32 R247, R69, R38, 0x1d ;  /* 0x0000002645f77211 */ /* 0x000fe200078feaff */
[----:B------:R-:W-:Y:S06]  /*125d0*/  @!P0 BRA `(.L_x_7450) ;  /* 0x0000000000808947 */ /* 0x000fec0003800000 */
        /* <DEDUP_REMOVED lines=32> */
.L_x_7450:
[----:B------:R-:W-:Y:S05]  /*127e0*/  BSYNC B1 ;  /* 0x0000000000017941 */ /* 0x000fea0003800000 */
.L_x_7449:
        /* <DEDUP_REMOVED lines=32> */
[----:B------:R-:W-:Y:S01]  /*129f0*/  VIADD R247, R247, 0x80 ;  /* 0x00000080f7f77836 */ /* 0x000fe20000000000 */
[----:B------:R-:W-:-:S05]  /*12a00*/  F2FP.F16.F32.PACK_AB R71, R251, R200 ;  /* 0x000000c8fb47723e */ /* 0x000fca00000000ff */
[----:B------:R2:W-:Y:S02]  /*12a10*/  STG.E.128 desc[UR4][R242.64], R68 ;  /* 0x00000044f2007986 */ /* 0x0005e4000c101d04 */
.L_x_7452:
[----:B------:R-:W-:Y:S05]  /*12a20*/  BSYNC B1 ;  /* 0x0000000000017941 */ /* 0x000fea0003800000 */
.L_x_7451:
        /* <DEDUP_REMOVED lines=35> */
.L_x_7454:
[----:B------:R-:W-:Y:S05]  /*12c60*/  BSYNC B1 ;  /* 0x0000000000017941 */ /* 0x000fea0003800000 */
.L_x_7453:
        /* <DEDUP_REMOVED lines=35> */
.L_x_7456:
[----:B------:R-:W-:Y:S05]  /*12ea0*/  BSYNC B1 ;  /* 0x0000000000017941 */ /* 0x000fea0003800000 */
.L_x_7455:
        /* <DEDUP_REMOVED lines=33> */
.L_x_7448:
[----:B------:R-:W-:Y:S05]  /*130c0*/  BSYNC B0 ;  /* 0x0000000000007941 */ /* 0x000fea0003800000 */
.L_x_7447:
[----:B------:R-:W-:Y:S01]  /*130d0*/  VIADD R30, R30, UR12 ;  /* 0x0000000c1e1e7c36 */ /* 0x000fe20008000000 */
[----:B------:R-:W-:-:S04]  /*130e0*/  SEL R194, RZ, 0x1, P4 ;  /* 0x00000001ffc27807 */ /* 0x000fc80002000000 */
[----:B------:R-:W-:-:S13]  /*130f0*/  ISETP.GE.AND P1, PT, R30, UR13, PT ;  /* 0x0000000d1e007c0c */ /* 0x000fda000bf26270 */
[----:B------:R-:W-:Y:S05]  /*13100*/  @!P1 BRA `(.L_x_7457) ;  /* 0xfffffee400389947 */ /* 0x000fea000383ffff */
[----:B------:R-:W-:Y:S05]  /*13110*/  EXIT ;  /* 0x000000000000794d */ /* 0x000fea0003800000 */
.L_x_7446:
[----:B------:R-:W-:Y:S01]  /*13120*/  HFMA2.MMA R208, -RZ, RZ, 0, 5.9604644775390625e-08 ;  /* 0x00000001ffd07435 */ /* 0x000fe200000001ff */
[----:B------:R-:W-:Y:S01]  /*13130*/  MOV R249, R196 ;  /* 0x000000c400f97202 */ /* 0x000fe20000000f00 */
[----:B------:R-:W-:Y:S01]  /*13140*/  IMAD.MOV.U32 R251, RZ, RZ, 0x1f ;  /* 0x0000001ffffb7424 */ /* 0x000fe200078e00ff */
[----:B------:R-:W-:-:S08]  /*13150*/  MOV R204, 0xffffffff ;  /* 0xffffffff00cc7802 */ /* 0x000fd00000000f00 */
[----:B-----5:R-:W-:Y:S05]  /*13160*/  WARPSYNC.COLLECTIVE R204, `(.L_x_7458) ;  /* 0x00000000cc087348 */ /* 0x020fea0003c00000 */
[----:B------:R0:W1:Y:S02]  /*13170*/  SHFL.BFLY P6, R206, R249, R208, R251 ;  /* 0x0c0000d0f9ce7389 */ /* 0x00006400000c00fb */
[----:B01---5:R-:W-:Y:S01]  /*13180*/  ENDCOLLECTIVE ;  /* 0x000000000000791b */ /* 0x023fe20003800000 */
.L_x_7458:
[----:B------:R-:W-:Y:S01]  /*13190*/  HFMA2.MMA R208, -RZ, RZ, 0, 1.1920928955078125e-07 ;  /* 0x00000002ffd07435 */ /* 0x000fe200000001ff */
[----:B------:R-:W-:-:S05]  /*131a0*/  MOV R69, R206 ;  /* 0x000000ce00457202 */ /* 0x000fca0000000f00 */
[----:B------:R-:W-:-:S04]  /*131b0*/  FADD.FTZ R194, R196, R69 ;  /* 0x00000045c4c27221 */ /* 0x000fc80000010000 */
[----:B------:R-:W-:-:S07]  /*131c0*/  IMAD.MOV.U32 R249, RZ, RZ, R194 ;  /* 0x000000fffff97224 */ /* 0x000fce00078e00c2 */
[----:B------:R-:W-:Y:S05]  /*131d0*/  WARPSYNC.COLLECTIVE R204, `(.L_x_7459) ;  /* 0x00000000cc087348 */ /* 0x000fea0003c00000 */
[----:B------:R0:W1:Y:S02]  /*131e0*/  SHFL.BFLY P6, R206, R249, R208, R251 ;  /* 0x0c0000d0f9ce7389 */ /* 0x00006400000c00fb */
[----:B01----:R-:W-:Y:S01]  /*131f0*/  ENDCOLLECTIVE ;  /* 0x000000000000791b */ /* 0x003fe20003800000 */
.L_x_7459:
[----:B------:R-:W-:Y:S01]  /*13200*/  HFMA2.MMA R208, -RZ, RZ, 0, 2.384185791015625e-07 ;  /* 0x00000004ffd07435 */ /* 0x000fe200000001ff */
[----:B------:R-:W-:-:S05]  /*13210*/  MOV R69, R206 ;  /* 0x000000ce00457202 */ /* 0x000fca0000000f00 */
[----:B------:R-:W-:-:S04]  /*13220*/  FADD.FTZ R198, R194, R69 ;  /* 0x00000045c2c67221 */ /* 0x000fc80000010000 */
[----:B------:R-:W-:-:S07]  /*13230*/  IMAD.MOV.U32 R249, RZ, RZ, R198 ;  /* 0x000000fffff97224 */ /* 0x000fce00078e00c6 */
[----:B------:R-:W-:Y:S05]  /*13240*/  WARPSYNC.COLLECTIVE R204, `(.L_x_7460) ;  /* 0x00000000cc087348 */ /* 0x000fea0003c00000 */
[----:B------:R0:W1:Y:S02]  /*13250*/  SHFL.BFLY P6, R206, R249, R208, R251 ;  /* 0x0c0000d0f9ce7389 */ /* 0x00006400000c00fb */
[----:B01----:R-:W-:Y:S01]  /*13260*/  ENDCOLLECTIVE ;  /* 0x000000000000791b */ /* 0x003fe20003800000 */
.L_x_7460:
[----:B------:R-:W-:Y:S01]  /*13270*/  HFMA2.MMA R208, -RZ, RZ, 0, 4.76837158203125e-07 ;  /* 0x00000008ffd07435 */ /* 0x000fe200000001ff */
[----:B------:R-:W-:-:S05]  /*13280*/  MOV R69, R206 ;  /* 0x000000ce00457202 */ /* 0x000fca0000000f00 */
[----:B------:R-:W-:-:S04]  /*13290*/  FADD.FTZ R200, R198, R69 ;  /* 0x00000045c6c87221 */ /* 0x000fc80000010000 */
[----:B------:R-:W-:-:S07]  /*132a0*/  IMAD.MOV.U32 R249, RZ, RZ, R200 ;  /* 0x000000fffff97224 */ /* 0x000fce00078e00c8 */
[----:B------:R-:W-:Y:S05]  /*132b0*/  WARPSYNC.COLLECTIVE R204, `(.L_x_7461) ;  /* 0x00000000cc087348 */ /* 0x000fea0003c00000 */
[----:B------:R0:W1:Y:S02]  /*132c0*/  SHFL.BFLY P6, R206, R249, R208, R251 ;  /* 0x0c0000d0f9ce7389 */ /* 0x00006400000c00fb */
[----:B01----:R-:W-:Y:S01]  /*132d0*/  ENDCOLLECTIVE ;  /* 0x000000000000791b */ /* 0x003fe20003800000 */
.L_x_7461:
[----:B------:R-:W-:Y:S01]  /*132e0*/  HFMA2.MMA R208, -RZ, RZ, 0, 9.5367431640625e-07 ;  /* 0x00000010ffd07435 */ /* 0x000fe200000001ff */
[----:B------:R-:W-:-:S05]  /*132f0*/  MOV R69, R206 ;  /* 0x000000ce00457202 */ /* 0x000fca0000000f00 */
[----:B------:R-:W-:-:S04]  /*13300*/  FADD.FTZ R202, R200, R69 ;  /* 0x00000045c8ca7221 */ /* 0x000fc80000010000 */
[----:B------:R-:W-:-:S07]  /*13310*/  IMAD.MOV.U32 R249, RZ, RZ, R202 ;  /* 0x000000fffff97224 */ /* 0x000fce00078e00ca */
[----:B------:R-:W-:Y:S05]  /*13320*/  WARPSYNC.COLLECTIVE R204, `(.L_x_7462) ;  /* 0x00000000cc087348 */ /* 0x000fea0003c00000 */
[----:B------:R0:W1:Y:S02]  /*13330*/  SHFL.BFLY P6, R206, R249, R208, R251 ;  /* 0x0c0000d0f9ce7389 */ /* 0x00006400000c00fb */
[----:B01----:R-:W-:Y:S01]  /*13340*/  ENDCOLLECTIVE ;  /* 0x000000000000791b */ /* 0x003fe20003800000 */
.L_x_7462:
[----:B------:R-:W-:Y:S01]  /*13350*/  HFMA2.MMA R208, -RZ, RZ, 0, 5.9604644775390625e-08 ;  /* 0x00000001ffd07435 */ /* 0x000fe200000001ff */
[----:B------:R-:W-:-:S05]  /*13360*/  MOV R69, R206 ;  /* 0x000000ce00457202 */ /* 0x000fca0000000f00 */
        /* <DEDUP_REMOVED lines=87> */
.L_x_7463:
[----:B------:R-:W-:Y:S01]  /*138e0*/  HFMA2.MMA R208, -RZ, RZ, 0, 1.1920928955078125e-07 ;  /* 0x00000002ffd07435 */ /* 0x000fe200000001ff */
[----:B------:R-:W-:-:S05]  /*138f0*/  MOV R194, R206 ;  /* 0x000000ce00c27202 */ /* 0x000fca0000000f00 */
[----:B------:R-:W-:-:S04]  /*13900*/  FADD.FTZ R194, R69, R194 ;  /* 0x000000c245c27221 */ /* 0x000fc80000010000 */
[----:B------:R-:W-:-:S07]  /*13910*/  IMAD.MOV.U32 R249, RZ, RZ, R194 ;  /* 0x000000fffff97224 */ /* 0x000fce00078e00c2 */
[----:B------:R-:W-:Y:S05]  /*13920*/  WARPSYNC.COLLECTIVE R204, `(.L_x_7464) ;  /* 0x00000000cc087348 */ /* 0x000fea0003c00000 */
[----:B------:R0:W1:Y:S02]  /*13930*/  SHFL.BFLY P6, R206, R249, R208, R251 ;  /* 0x0c0000d0f9ce7389 */ /* 0x00006400000c00fb */
[----:B01----:R-:W-:Y:S01]  /*13940*/  ENDCOLLECTIVE ;  /* 0x000000000000791b */ /* 0x003fe20003800000 */
.L_x_7464:
[----:B------:R-:W-:Y:S01]  /*13950*/  HFMA2.MMA R208, -RZ, RZ, 0, 2.384185791015625e-07 ;  /* 0x00000004ffd07435 */ /* 0x000fe200000001ff */
[----:B------:R-:W-:-:S05]  /*13960*/  MOV R243, R206 ;  /* 0x000000ce00f37202 */ /* 0x000fca0000000f00 */
[----:B------:R-:W-:-:S04]  /*13970*/  FADD.FTZ R243, R194, R243 ;  /* 0x000000f3c2f37221 */ /* 0x000fc80000010000 */
[----:B------:R-:W-:-:S07]  /*13980*/  IMAD.MOV.U32 R249, RZ, RZ, R243 ;  /* 0x000000fffff97224 */ /* 0x000fce00078e00f3 */
[----:B------:R-:W-:Y:S05]  /*13990*/  WARPSYNC.COLLECTIVE R204, `(.L_x_7465) ;  /* 0x00000000cc087348 */ /* 0x000fea0003c00000 */
[----:B------:R0:W1:Y:S02]  /*139a0*/  SHFL.BFLY P6, R206, R249, R208, R251 ;  /* 0x0c0000d0f9ce7389 */ /* 0x00006400000c00fb */
[----:B01----:R-:W-:Y:S01]  /*139b0*/  ENDCOLLECTIVE ;  /* 0x000000000000791b */ /* 0x003fe20003800000 */
.L_x_7465:
[----:B------:R-:W-:Y:S01]  /*139c0*/  HFMA2.MMA R208, -RZ, RZ, 0, 4.76837158203125e-07 ;  /* 0x00000008ffd07435 */ /* 0x000fe200000001ff */
[----:B------:R-:W-:-:S05]  /*139d0*/  MOV R196, R206 ;  /* 0x000000ce00c47202 */ /* 0x000fca0000000f00 */
[----:B------:R-:W-:-:S04]  /*139e0*/  FADD.FTZ R196, R243, R196 ;  /* 0x000000c4f3c47221 */ /* 0x000fc80000010000 */
[----:B------:R-:W-:-:S07]  /*139f0*/  IMAD.MOV.U32 R249, RZ, RZ, R196 ;  /* 0x000000fffff97224 */ /* 0x000fce00078e00c4 */
[----:B------:R-:W-:Y:S05]  /*13a00*/  WARPSYNC.COLLECTIVE R204, `(.L_x_7466) ;  /* 0x00000000cc087348 */ /* 0x000fea0003c00000 */
[----:B------:R0:W1:Y:S02]  /*13a10*/  SHFL.BFLY P6, R206, R249, R208, R251 ;  /* 0x0c0000d0f9ce7389 */ /* 0x00006400000c00fb */
[----:B01----:R-:W-:Y:S01]  /*13a20*/  ENDCOLLECTIVE ;  /* 0x000000000000791b */ /* 0x003fe20003800000 */
.L_x_7466:
[----:B------:R-:W-:Y:S01]  /*13a30*/  HFMA2.MMA R208, -RZ, RZ, 0, 9.5367431640625e-07 ;  /* 0x00000010ffd07435 */ /* 0x000fe200000001ff */
[----:B------:R-:W-:-:S05]  /*13a40*/  MOV R245, R206 ;  /* 0x000000ce00f57202 */ /* 0x000fca0000000f00 */
[----:B------:R-:W-:-:S04]  /*13a50*/  FADD.FTZ R245, R196, R245 ;  /* 0x000000f5c4f57221 */ /* 0x000fc80000010000 */
[----:B------:R-:W-:-:S07]  /*13a60*/  IMAD.MOV.U32 R249, RZ, RZ, R245 ;  /* 0x000000fffff97224 */ /* 0x000fce00078e00f5 */
[----:B------:R-:W-:Y:S05]  /*13a70*/  WARPSYNC.COLLECTIVE R204, `(.L_x_7467) ;  /* 0x00000000cc087348 */ /* 0x000fea0003c00000 */
[----:B------:R0:W1:Y:S02]  /*13a80*/  SHFL.BFLY P6, R206, R249, R208, R251 ;  /* 0x0c0000d0f9ce7389 */ /* 0x00006400000c00fb */
[----:B01----:R-:W-:Y:S01]  /*13a90*/  ENDCOLLECTIVE ;  /* 0x000000000000791b */ /* 0x003fe20003800000 */
.L_x_7467:
[----:B------:R-:W-:Y:S01]  /*13aa0*/  MOV R198, R206 ;  /* 0x000000ce00c67202 */ /* 0x000fe20000000f00 */
[----:B------:R-:W-:Y:S06]  /*13ab0*/  BRA `(.L_x_7468) ;  /* 0xffffffe400747947 */ /* 0x000fec000383ffff */
.L_x_7469:
        /* <DEDUP_REMOVED lines=12> */
.L_x_37190:


//--------------------- .text._ZN10layer_norm13ln_fwd_kernelINS_13Kernel_traitsI6__halfS2_S2_S2_fjLj5120ELj1ELj1ELj4ELj16ENS_18Kernel_traits_baseILj5120ES2_S2_S2_S2_fjLj128EEEEELb1ELb1ELb1ELb1EEEvNS_9FwdParamsE --------------------------
	.section	.text._ZN10layer_norm13ln_fwd_kernelINS_13Kernel_traitsI6__halfS2_S2_S2_fjLj5120ELj1ELj1ELj4ELj16ENS_18Kernel_traits_baseILj5120ES2_S2_S2_S2_fjLj128EEEEELb1ELb1ELb1ELb1EEEvNS_9FwdParamsE,"ax",@progbits
	.align	128
        .global         _ZN10layer_norm13ln_fwd_kernelINS_13Kernel_traitsI6__halfS2_S2_S2_fjLj5120ELj1ELj1ELj4ELj16ENS_18Kernel_traits_baseILj5120ES2_S2_S2_S2_fjLj128EEEEELb1ELb1ELb1ELb1EEEvNS_9FwdParamsE
        .type           _ZN10layer_norm13ln_fwd_kernelINS_13Kernel_traitsI6__halfS2_S2_S2_fjLj5120ELj1ELj1ELj4ELj16ENS_18Kernel_traits_baseILj5120ES2_S2_S2_S2_fjLj128EEEEELb1ELb1ELb1ELb1EEEvNS_9FwdParamsE,@function
        .size           _ZN10layer_norm13ln_fwd_kernelINS_13Kernel_traitsI6__halfS2_S2_S2_fjLj5120ELj1ELj1ELj4ELj16ENS_18Kernel_traits_baseILj5120ES2_S2_S2_S2_fjLj128EEEEELb1ELb1ELb1ELb1EEEvNS_9FwdParamsE,(.L_x_37191 - _ZN10layer_norm13ln_fwd_kernelINS_13Kernel_traitsI6__halfS2_S2_S2_fjLj5120ELj1ELj1ELj4ELj16ENS_18Kernel_traits_baseILj5120ES2_S2_S2_S2_fjLj128EEEEELb1ELb1ELb1ELb1EEEvNS_9FwdParamsE)
        .other          _ZN10layer_norm13ln_fwd_kernelINS_13Kernel_traitsI6__halfS2_S2_S2_fjLj5120ELj1ELj1ELj4ELj16ENS_18Kernel_traits_baseILj5120ES2_S2_S2_S2_fjLj128EEEEELb1ELb1ELb1ELb1EEEvNS_9FwdParamsE,@"STO_CUDA_ENTRY STV_DEFAULT"
_ZN10layer_norm13ln_fwd_kernelINS_13Kernel_traitsI6__halfS2_S2_S2_fjLj5120ELj1ELj1ELj4ELj16ENS_18Kernel_traits_baseILj5120ES2_S2_S2_S2_fjLj128EEEEELb1ELb1ELb1ELb1EEEvNS_9FwdParamsE:
.text._ZN10layer_norm13ln_fwd_kernelINS_13Kernel_traitsI6__halfS2_S2_S2_fjLj5120ELj1ELj1ELj4ELj16ENS_18Kernel_traits_baseILj5120ES2_S2_S2_S2_fjLj128EEEEELb1ELb1ELb1ELb1EEEvNS_9FwdParamsE:
        /* <DEDUP_REMOVED lines=10> */
[----:B------:R-:W-:Y:S01]  /*00a0*/  ULDC.64 UR10, c[0x0][0x2c8] ;  /* 0x0000b200000a7ab9 */ /* 0x000fe20000000a00 */
[----:B------:R-:W-:-:S04]  /*00b0*/  ULDC UR12, c[0x0][0x214] ;  /* 0x00008500000c7ab9 */ /* 0x000fc80000000800 */
[----:B------:R-:W3:Y:S01]  /*00c0*/  @P0 LDG.E.64 R2, desc[UR4][R2.64] ;  /* 0x0000000402020981 */ /* 0x000ee2000c1e1b00 */
[----:B------:R-:W4:Y:S01]  /*00d0*/  @P0 LDC R7, c[0x0][0x2f0] ;  /* 0x0000bc00ff070b82 */ /* 0x000f220000000800 */
[----:B0-----:R-:W-:Y:S01]  /*00e0*/  @P0 IMAD.MOV.U32 R4, RZ, RZ, R76 ;  /* 0x000000ffff040224 */ /* 0x001fe200078e004c */
[----:B-1----:R-:W-:-:S06]  /*00f0*/  @P0 MOV R5, R77 ;  /* 0x0000004d00050202 */ /* 0x002fcc0000000f00 */
[----:B------:R-:W4:Y:S01]  /*0100*/  @P0 LDG.E.64 R4, desc[UR4][R4.64] ;  /* 0x0000000404040981 */ /* 0x000f22000c1e1b00 */
[----:B------:R-:W2:Y:S08]  /*0110*/  S2UR UR8, SR_CTAID.X ;  /* 0x00000000000879c3 */ /* 0x000eb00000002500 */
[----:B------:R-:W2:Y:S02]  /*0120*/  LDC R129, c[0x0][RZ] ;  /* 0x00000000ff817b82 */ /* 0x000ea40000000800 */
[----:B--2---:R-:W-:-:S02]  /*0130*/  IMAD R129, R129, UR8, R20 ;  /* 0x0000000881817c24 */ /* 0x004fc4000f8e0214 */
[----:B------:R-:W-:-:S05]  /*0140*/  IMAD.SHL.U32 R0, R20, 0x10, RZ ;  /* 0x0000001014007824 */ /* 0x000fca00078e00ff */
[----:B------:R-:W-:Y:S02]  /*0150*/  LOP3.LUT R21, R0, 0x7f0, RZ, 0xc0, !PT ;  /* 0x000007f000157812 */ /* 0x000fe400078ec0ff */
[----:B------:R-:W-:Y:S01]  /*0160*/  LEA.HI R0, R20, UR8, RZ, 0x19 ;  /* 0x0000000814007c11 */ /* 0x000fe2000f8fc8ff */
[----:B------:R-:W-:Y:S01]  /*0170*/  ULDC.64 UR8, c[0x0][0x260] ;  /* 0x0000980000087ab9 */ /* 0x000fe20000000a00 */
[----:B---3--:R-:W-:Y:S02]  /*0180*/  @P0 R2UR UR6, R2 ;  /* 0x00000000020602ca */ /* 0x008fe400000e0000 */
[----:B------:R-:W-:Y:S02]  /*0190*/  @P0 R2UR UR7, R3 ;  /* 0x00000000030702ca */ /* 0x000fe400000e0000 */
[----:B----4-:R-:W-:-:S04]  /*01a0*/  @P0 IADD3 R76, P1, R4, R7, RZ ;  /* 0x00000007044c0210 */ /* 0x010fc80007f3e0ff */
        /* <DEDUP_REMOVED lines=36> */
[----:B------:R-:W-:Y:S02]  /*03f0*/  ISETP.NE.U32.AND P0, PT, RZ, UR10, PT ;  /* 0x0000000aff007c0c */ /* 0x000fe4000bf05070 */
[----:B------:R-:W-:Y:S01]  /*0400*/  LOP3.LUT R4, R15, UR26, R12, 0x96, !PT ;  /* 0x0000001a0f047c12 */ /* 0x000fe2000f8e960c */
[----:B------:R-:W-:Y:S01]  /*0410*/  UIADD3 UR28, UR6, -0x4ab325aa, URZ ;  /* 0xb54cda56061c7890 */ /* 0x000fe2000fffe03f */
[----:B------:R-:W-:Y:S01]  /*0420*/  IMAD.WIDE.U32 R12, R13, -0x326172a9, RZ ;  /* 0xcd9e8d570d0c7825 */ /* 0x000fe200078e00ff */
[----:B------:R-:W-:Y:S01]  /*0430*/  UIADD3 UR29, UR7, 0x646e171e, URZ ;  /* 0x646e171e071d7890 */ /* 0x000fe2000fffe03f */
[----:B------:R-:W-:Y:S02]  /*0440*/  ISETP.NE.AND.EX P0, PT, RZ, UR11, PT, P0 ;  /* 0x0000000bff007c0c */ /* 0x000fe4000bf05300 */
[----:B------:R-:W-:Y:S01]  /*0450*/  IMAD.WIDE.U32 R4, R4, -0x2daee0ad, RZ ;  /* 0xd2511f5304047825 */ /* 0x000fe200078e00ff */
[----:B------:R-:W-:-:S02]  /*0460*/  IADD3 R2, P1, R21, UR10, RZ ;  /* 0x0000000a15027c10 */ /* 0x000fc4000ff3e0ff */
[----:B------:R-:W-:Y:S02]  /*0470*/  LOP3.LUT R7, R13, UR28, R14, 0x96, !PT ;  /* 0x0000001c0d077c12 */ /* 0x000fe4000f8e960e */
[----:B------:R-:W-:Y:S01]  /*0480*/  LOP3.LUT R14, R5, UR29, R6, 0x96, !PT ;  /* 0x0000001d050e7c12 */ /* 0x000fe2000f8e9606 */
[----:B------:R-:W-:Y:S01]  /*0490*/  UIADD3 UR30, UR6, 0x5384540f, URZ ;  /* 0x5384540f061e7890 */ /* 0x000fe2000fffe03f */
[----:B------:R-:W-:Y:S01]  /*04a0*/  IADD3.X R3, RZ, UR11, RZ, P1, !PT ;  /* 0x0000000bff037c10 */ /* 0x000fe20008ffe4ff */
[----:B------:R-:W-:Y:S01]  /*04b0*/  UIADD3 UR31, UR7, 0x1fd5c5a3, URZ ;  /* 0x1fd5c5a3071f7890 */ /* 0x000fe2000fffe03f */
[----:B------:R-:W-:Y:S01]  /*04c0*/  IMAD.WIDE.U32 R6, R7, -0x2daee0ad, RZ ;  /* 0xd2511f5307067825 */ /* 0x000fe200078e00ff */
[----:B------:R-:W-:Y:S01]  /*04d0*/  ISETP.GE.AND P1, PT, R0, UR12, PT ;  /* 0x0000000c00007c0c */ /* 0x000fe2000bf26270 */
[----:B------:R-:W-:Y:S01]  /*04e0*/  ULDC.64 UR10, c[0x0][0x278] ;  /* 0x00009e00000a7ab9 */ /* 0x000fe20000000a00 */
[----:B------:R-:W5:Y:S01]  /*04f0*/  @P0 LDG.E.128 R8, desc[UR4][R2.64] ;  /* 0x0000000402080981 */ /* 0x000f62000c1e1d00 */
[----:B------:R-:W-:Y:S01]  /*0500*/  IMAD.WIDE.U32 R14, R14, -0x326172a9, RZ ;  /* 0xcd9e8d570e0e7825 */ /* 0x000fe200078e00ff */
[----:B------:R-:W-:-:S02]  /*0510*/  LOP3.LUT R78, R7, UR31, R4, 0x96, !PT ;  /* 0x0000001f074e7c12 */ /* 0x000fc4000f8e9604 */
[----:B------:R-:W5:Y:S02]  /*0520*/  @P0 LDG.E.128 R16, desc[UR4][R2.64+0x800] ;  /* 0x0008000402100981 */ /* 0x000f64000c1e1d00 */
[----:B------:R-:W-:Y:S02]  /*0530*/  LOP3.LUT R77, R15, UR30, R12, 0x96, !PT ;  /* 0x0000001e0f4d7c12 */ /* 0x000fe4000f8e960c */
[----:B------:R-:W5:Y:S04]  /*0540*/  @P0 LDG.E.128 R72, desc[UR4][R2.64+0x1000] ;  /* 0x0010000402480981 */ /* 0x000f68000c1e1d00 */
[----:B------:R-:W5:Y:S04]  /*0550*/  @P0 LDG.E.128 R68, desc[UR4][R2.64+0x1800] ;  /* 0x0018000402440981 */ /* 0x000f68000c1e1d00 */
[----:B------:R0:W5:Y:S01]  /*0560*/  @P0 LDG.E.128 R64, desc[UR4][R2.64+0x2000] ;  /* 0x0020000402400981 */ /* 0x000162000c1e1d00 */
[----:B------:R-:W-:Y:S01]  /*0570*/  IADD3 R4, P2, R21, UR8, RZ ;  /* 0x0000000815047c10 */ /* 0x000fe2000ff5e0ff */
[----:B------:R-:W-:Y:S01]  /*0580*/  UIADD3 UR32, UR6, -0xe443238, URZ ;  /* 0xf1bbcdc806207890 */ /* 0x000fe2000fffe03f */
[----:B------:R-:W-:Y:S01]  /*0590*/  IMAD.HI.U32 R7, R78, -0x326172a9, RZ ;  /* 0xcd9e8d574e077827 */ /* 0x000fe200078e00ff */
[----:B------:R-:W-:Y:S01]  /*05a0*/  UIADD3 UR33, UR7, -0x24c28bd8, URZ ;  /* 0xdb3d742807217890 */ /* 0x000fe2000fffe03f */
[----:B0-----:R-:W-:-:S02]  /*05b0*/  LOP3.LUT R2, R20, 0x7f, RZ, 0xc0, !PT ;  /* 0x0000007f14027812 */ /* 0x001fc400078ec0ff */
[----:B------:R-:W-:Y:S02]  /*05c0*/  IMAD.HI.U32 R3, R77, -0x2daee0ad, RZ ;  /* 0xd2511f534d037827 */ /* 0x000fe400078e00ff */
[----:B------:R-:W-:Y:S02]  /*05d0*/  LEA R12, P3, R2, UR10, 0x4 ;  /* 0x0000000a020c7c11 */ /* 0x000fe4000f8620ff */
[----:B------:R-:W-:Y:S02]  /*05e0*/  IMAD.X R5, RZ, RZ, UR9, P2 ;  /* 0x00000009ff057e24 */ /* 0x000fe400090e06ff */
[----:B------:R-:W-:Y:S02]  /*05f0*/  IADD3.X R13, RZ, UR11, RZ, P3, !PT ;  /* 0x0000000bff0d7c10 */ /* 0x000fe40009ffe4ff */
        /* <DEDUP_REMOVED lines=9> */
[----:B------:R-:W5:Y:S01]  /*0690*/  LDG.E.128 R60, desc[UR4][R4.64] ;  /* 0x00000004043c7981 */ /* 0x000f62000c1e1d00 */
[----:B------:R-:W-:Y:S01]  /*06a0*/  HADD2.F32 R3, -RZ, R8.H0_H0 ;  /* 0x20000008ff037230 */ /* 0x000fe20000004100 */
[----:B------:R-:W-:-:S02]  /*06b0*/  @!P0 CS2R R72, SRZ ;  /* 0x0000000000488805 */ /* 0x000fc4000001ff00 */
[----:B------:R-:W-:Y:S01]  /*06c0*/  @!P0 CS2R R74, SRZ ;  /* 0x00000000004a8805 */ /* 0x000fe2000001ff00 */
[----:B------:R-:W5:Y:S01]  /*06d0*/  LDG.E.128 R56, desc[UR4][R4.64+0x800] ;  /* 0x0008000404387981 */ /* 0x000f62000c1e1d00 */
[----:B------:R-:W-:Y:S01]  /*06e0*/  @!P0 CS2R R70, SRZ ;  /* 0x0000000000468805 */ /* 0x000fe2000001ff00 */
[--C-:B------:R-:W-:Y:S01]  /*06f0*/  HADD2.F32 R96, -RZ, R69.reuse.H0_H0 ;  /* 0x20000045ff607230 */ /* 0x100fe20000004100 */
[----:B------:R-:W-:Y:S01]  /*0700*/  @!P0 CS2R R66, SRZ ;  /* 0x0000000000428805 */ /* 0x000fe2000001ff00 */
[----:B------:R-:W5:Y:S01]  /*0710*/  LDG.E.128 R52, desc[UR4][R4.64+0x1000] ;  /* 0x0010000404347981 */ /* 0x000f62000c1e1d00 */
[----:B------:R-:W-:Y:S01]  /*0720*/  HADD2.F32 R98, -RZ, R69.H1_H1 ;  /* 0x30000045ff627230 */ /* 0x000fe20000004100 */
[----:B------:R-:W-:Y:S01]  /*0730*/  UIADD3 UR34, UR6, -0x700cb87f, URZ ;  /* 0x8ff3478106227890 */ /* 0x000fe2000fffe03f */
[--C-:B------:R-:W-:Y:S01]  /*0740*/  HADD2.F32 R105, -RZ, R65.reuse.H0_H0 ;  /* 0x20000041ff697230 */ /* 0x100fe20000004100 */
[----:B------:R-:W5:Y:S01]  /*0750*/  LDG.E.128 R48, desc[UR4][R4.64+0x1800] ;  /* 0x0018000404307981 */ /* 0x000f62000c1e1d00 */
[----:B------:R-:W-:Y:S01]  /*0760*/  HADD2.F32 R106, -RZ, R65.H1_H1 ;  /* 0x30000041ff6a7230 */ /* 0x000fe20000004100 */
[----:B------:R-:W-:-:S02]  /*0770*/  UIADD3 UR35, UR7, -0x695add53, URZ ;  /* 0x96a522ad07237890 */ /* 0x000fc4000fffe03f */
[----:B------:R0:W5:Y:S01]  /*0780*/  LDG.E.128 R44, desc[UR4][R4.64+0x2000] ;  /* 0x00200004042c7981 */ /* 0x000162000c1e1d00 */
[----:B------:R-:W-:Y:S02]  /*0790*/  HADD2.F32 R6, -RZ, R9.H1_H1 ;  /* 0x30000009ff067230 */ /* 0x000fe40000004100 */
[----:B------:R-:W-:Y:S01]  /*07a0*/  IMAD.HI.U32 R132, R126, -0x326172a9, RZ ;  /* 0xcd9e8d577e847827 */ /* 0x000fe200078e00ff */
[----:B------:R-:W5:Y:S03]  /*07b0*/  LDG.E.128 R40, desc[UR4][R12.64] ;  /* 0x000000040c287981 */ /* 0x000f66000c1e1d00 */
[----:B------:R-:W-:Y:S01]  /*07c0*/  IMAD.WIDE.U32 R130, R130, -0x2daee0ad, RZ ;  /* 0xd2511f5382827825 */ /* 0x000fe200078e00ff */
[----:B------:R-:W5:Y:S01]  /*07d0*/  LDG.E.128 R36, desc[UR4][R12.64+0x800] ;  /* 0x000800040c247981 */ /* 0x000f62000c1e1d00 */
[----:B------:R-:W-:-:S03]  /*07e0*/  HFMA2.MMA R141, -RZ, RZ, 0, 5.9604644775390625e-08 ;  /* 0x00000001ff8d7435 */ /* 0x000fc600000001ff */
[----:B------:R-:W5:Y:S01]  /*07f0*/  LDG.E.128 R32, desc[UR4][R12.64+0x1000] ;  /* 0x001000040c207981 */ /* 0x000f62000c1e1d00 */
[----:B0-----:R-:W-:-:S03]  /*0800*/  HADD2.F32 R4, -RZ, R8.H1_H1 ;  /* 0x30000008ff047230 */ /* 0x001fc60000004100 */
[----:B------:R-:W5:Y:S01]  /*0810*/  LDG.E.128 R28, desc[UR4][R12.64+0x1800] ;  /* 0x001800040c1c7981 */ /* 0x000f62000c1e1d00 */
[----:B------:R-:W-:-:S03]  /*0820*/  HADD2.F32 R5, -RZ, R9.H0_H0 ;  /* 0x20000009ff057230 */ /* 0x000fc60000004100 */
[----:B------:R0:W5:Y:S01]  /*0830*/  LDG.E.128 R24, desc[UR4][R12.64+0x2000] ;  /* 0x002000040c187981 */ /* 0x000162000c1e1d00 */
[--C-:B------:R-:W-:Y:S01]  /*0840*/  HADD2.F32 R7, -RZ, R10.reuse.H0_H0 ;  /* 0x2000000aff077230 */ /* 0x100fe20000004100 */
[----:B------:R-:W-:Y:S01]  /*0850*/  LOP3.LUT R135, R76, 0x3, RZ, 0xc0, !PT ;  /* 0x000000034c877812 */ /* 0x000fe200078ec0ff */
[----:B------:R-:W-:Y:S01]  /*0860*/  HADD2.F32 R8, -RZ, R10.H1_H1 ;  /* 0x3000000aff087230 */ /* 0x000fe20000004100 */
[----:B------:R-:W-:Y:S01]  /*0870*/  MOV R125, RZ ;  /* 0x000000ff007d7202 */ /* 0x000fe20000000f00 */
[----:B------:R-:W-:Y:S01]  /*0880*/  IMAD R65, R77, -0x2daee0ad, RZ ;  /* 0xd2511f534d417824 */ /* 0x000fe200078e02ff */
[----:B------:R-:W-:Y:S01]  /*0890*/  ULDC UR9, c[0x0][0x294] ;  /* 0x0000a50000097ab9 */ /* 0x000fe20000000800 */
[----:B------:R-:W-:Y:S01]  /*08a0*/  IMAD R69, R78, -0x326172a9, RZ ;  /* 0xcd9e8d574e457824 */ /* 0x000fe200078e02ff */
[----:B------:R-:W-:Y:S01]  /*08b0*/  ULDC.U8 UR14, c[0x0][0x2a0] ;  /* 0x0000a800000e7ab9 */ /* 0x000fe20000000000 */
[--C-:B------:R-:W-:Y:S01]  /*08c0*/  HADD2.F32 R9, -RZ, R11.reuse.H0_H0 ;  /* 0x2000000bff097230 */ /* 0x100fe20000004100 */
[----:B------:R-:W-:Y:S01]  /*08d0*/  LOP3.LUT R131, R131, UR35, R65, 0x96, !PT ;  /* 0x0000002383837c12 */ /* 0x000fe2000f8e9641 */
[----:B------:R-:W-:Y:S01]  /*08e0*/  HADD2.F32 R10, -RZ, R11.H1_H1 ;  /* 0x3000000bff0a7230 */ /* 0x000fe20000004100 */
[----:B------:R-:W-:Y:S01]  /*08f0*/  LOP3.LUT R132, R132, UR34, R69, 0x96, !PT ;  /* 0x0000002284847c12 */ /* 0x000fe2000f8e9645 */
[--C-:B------:R-:W-:Y:S01]  /*0900*/  HADD2.F32 R11, -RZ, R16.reuse.H0_H0 ;  /* 0x20000010ff0b7230 */ /* 0x100fe20000004100 */
[----:B------:R-:W-:Y:S01]  /*0910*/  ULDC UR15, c[0x0][0x290] ;  /* 0x0000a400000f7ab9 */ /* 0x000fe20000000800 */
[----:B0-----:R-:W-:Y:S01]  /*0920*/  HADD2.F32 R12, -RZ, R16.H1_H1 ;  /* 0x30000010ff0c7230 */ /* 0x001fe20000004100 */
        /* <DEDUP_REMOVED lines=29> */
[----:B------:R-:W-:-:S07]  /*0b00*/  IMAD R126, R126, -0x326172a9, RZ ;  /* 0xcd9e8d577e7e7824 */ /* 0x000fce00078e02ff */
.L_x_7883:
        /* <DEDUP_REMOVED lines=30> */
[----:B------:R-:W-:Y:S01]  /*0cf0*/  HFMA2.MMA R85, -RZ, RZ, 0, 0 ;  /* 0x00000000ff557435 */ /* 0x000fe200000001ff */
[----:B------:R-:W-:Y:S01]  /*0d00*/  IMAD.MOV.U32 R72, RZ, RZ, R135 ;  /* 0x000000ffff487224 */ /* 0x000fe200078e0087 */
[----:B------:R-:W-:Y:S09]  /*0d10*/  @!P0 BRA `(.L_x_7472) ;  /* 0x00000004006c8947 */ /* 0x000ff20003800000 */
[----:B------:R-:W-:Y:S01]  /*0d20*/  MOV R72, R135 ;  /* 0x0000008700487202 */ /* 0x000fe20000000f00 */
[----:B-----5:R-:W-:Y:S01]  /*0d30*/  HADD2.F32 R85, -RZ, R64.H0_H0 ;  /* 0x20000040ff557230 */ /* 0x020fe20000004100 */
[----:B------:R-:W-:Y:S06]  /*0d40*/  BRA `(.L_x_7472) ;  /* 0x0000000400607947 */ /* 0x000fec0003800000 */
.L_x_7471:
        /* <DEDUP_REMOVED lines=12> */
.L_x_7474:
[----:B------:R-:W-:-:S07]  /*0e10*/  IMAD.MOV.U32 R80, RZ, RZ, R126 ;  /* 0x000000ffff507224 */ /* 0x000fce00078e007e */
.L_x_7475:
[----:B------:R-:W-:Y:S05]  /*0e20*/  BSYNC B1 ;  /* 0x0000000000017941 */ /* 0x000fea0003800000 */
.L_x_7473:
        /* <DEDUP_REMOVED lines=16> */
.L_x_7479:
[----:B------:R-:W-:Y:S05]  /*0f30*/  BSYNC B2 ;  /* 0x0000000000027941 */ /* 0x000fea0003800000 */
.L_x_7478:
        /* <DEDUP_REMOVED lines=43> */
.L_x_7477:
[----:B------:R-:W-:Y:S05]  /*11f0*/  BSYNC B1 ;  /* 0x0000000000017941 */ /* 0x000fea0003800000 */
.L_x_7476:
[----:B------:R-:W-:Y:S01]  /*1200*/  HFMA2.MMA R76, -RZ, RZ, 0.1171875, 0 ;  /* 0x2f800000ff4c7435 */ /* 0x000fe200000001ff */
[----:B------:R-:W-:Y:S01]  /*1210*/  I2FP.F32.U32 R73, R80 ;  /* 0x0000005000497245 */ /* 0x000fe20000201000 */
[----:B-----5:R-:W-:Y:S02]  /*1220*/  HADD2.F32 R74, -RZ, R68.H0_H0 ;  /* 0x20000044ff4a7230 */ /* 0x020fe40000004100 */
[----:B------:R-:W-:-:S03]  /*1230*/  HADD2.F32 R85, -RZ, R40.H0_H0 ;  /* 0x20000028ff557230 */ /* 0x000fc60000004100 */
        /* <DEDUP_REMOVED lines=9> */
.L_x_7472:
[----:B------:R-:W-:Y:S05]  /*12d0*/  BSYNC B0 ;  /* 0x0000000000007941 */ /* 0x000fea0003800000 */
.L_x_7470:
        /* <DEDUP_REMOVED lines=8> */
.L_x_7481:
        /* <DEDUP_REMOVED lines=12> */
.L_x_7484:
[----:B------:R-:W-:-:S07]  /*1420*/  IMAD.MOV.U32 R80, RZ, RZ, R126 ;  /* 0x000000ffff507224 */ /* 0x000fce00078e007e */
.L_x_7485:
[----:B------:R-:W-:Y:S05]  /*1430*/  BSYNC B1 ;  /* 0x0000000000017941 */ /* 0x000fea0003800000 */
.L_x_7483:
        /* <DEDUP_REMOVED lines=16> */
.L_x_7489:
[----:B------:R-:W-:Y:S05]  /*1540*/  BSYNC B2 ;  /* 0x0000000000027941 */ /* 0x000fea0003800000 */
.L_x_7488:
        /* <DEDUP_REMOVED lines=43> */
.L_x_7487:
[----:B------:R-:W-:Y:S05]  /*1800*/  BSYNC B1 ;  /* 0x0000000000017941 */ /* 0x000fea0003800000 */
.L_x_7486:
[----:B------:R-:W-:Y:S01]  /*1810*/  HFMA2.MMA R75, -RZ, RZ, 0.1171875, 0 ;  /* 0x2f800000ff4b7435 */ /* 0x000fe200000001ff */
[----:B------:R-:W-:Y:S01]  /*1820*/  I2FP.F32.U32 R72, R80 ;  /* 0x0000005000487245 */ /* 0x000fe20000201000 */
[----:B-----5:R-:W-:Y:S02]  /*1830*/  HADD2.F32 R74, -RZ, R68.H1_H1 ;  /* 0x30000044ff4a7230 */ /* 0x020fe40000004100 */
[----:B------:R-:W-:-:S03]  /*1840*/  @P0 HADD2.F32 R77, -RZ, R64.H1_H1 ;  /* 0x30000040ff4d0230 */ /* 0x000fc60000004100 */
[----:B------:R-:W-:-:S03]  /*1850*/  FMUL.FTZ R74, R74, UR13 ;  /* 0x0000000d4a4a7c20 */ /* 0x000fc60008410000 */
[----:B------:R-:W-:Y:S01]  /*1860*/  FFMA.FTZ R72, R72, R75, 1.1641532182693481445e-10 ;  /* 0x2f00000048487423 */ /* 0x000fe2000001004b */
[----:B------:R-:W-:Y:S01]  /*1870*/  FMUL.FTZ R74, R74, UR12 ;  /* 0x0000000c4a4a7c20 */ /* 0x000fe20008410000 */
[----:B------:R-:W-:-:S03]  /*1880*/  HADD2.F32 R75, -RZ, R40.H1_H1 ;  /* 0x30000028ff4b7230 */ /* 0x000fc60000004100 */
[----:B------:R-:W-:-:S04]  /*1890*/  FSETP.GTU.FTZ.AND P3, PT, R72, UR9, PT ;  /* 0x0000000948007c0b */ /* 0x000fc8000bf7c000 */
[----:B------:R-:W-:Y:S02]  /*18a0*/  FSEL R74, R74, RZ, !P3 ;  /* 0x000000ff4a4a7208 */ /* 0x000fe40005800000 */
[----:B------:R-:W-:-:S03]  /*18b0*/  SEL R123, RZ, 0x1, P3 ;  /* 0x00000001ff7b7807 */ /* 0x000fc60001800000 */
[----:B------:R-:W-:-:S04]  /*18c0*/  FMUL.FTZ R84, R74, R75 ;  /* 0x0000004b4a547220 */ /* 0x000fc80000410000 */
[----:B------:R-:W-:-:S07]  /*18d0*/  @P0 FADD.FTZ R84, R84, R77 ;  /* 0x0000004d54540221 */ /* 0x000fce0000010000 */
.L_x_7482:
[----:B------:R-:W-:Y:S05]  /*18e0*/  BSYNC B0 ;  /* 0x0000000000007941 */ /* 0x000fea0003800000 */
.L_x_7480:
        /* <DEDUP_REMOVED lines=8> */
.L_x_7491:
        /* <DEDUP_REMOVED lines=12> */
.L_x_7494:
[----:B------:R-:W-:-:S07]  /*1a30*/  IMAD.MOV.U32 R80, RZ, RZ, R126 ;  /* 0x000000ffff507224 */ /* 0x000fce00078e007e */
.L_x_7495:
[----:B------:R-:W-:Y:S05]  /*1a40*/  BSYNC B1 ;  /* 0x0000000000017941 */ /* 0x000fea0003800000 */
.L_x_7493:
        /* <DEDUP_REMOVED lines=16> */
.L_x_7499:
[----:B------:R-:W-:Y:S05]  /*1b50*/  BSYNC B2 ;  /* 0x0000000000027941 */ /* 0x000fea0003800000 */
.L_x_7498:
        /* <DEDUP_REMOVED lines=43> */
.L_x_7497:
[----:B------:R-:W-:Y:S05]  /*1e10*/  BSYNC B1 ;  /* 0x0000000000017941 */ /* 0x000fea0003800000 */
.L_x_7496:
        /* <DEDUP_REMOVED lines=13> */
.L_x_7492:
[----:B------:R-:W-:Y:S05]  /*1ef0*/  BSYNC B0 ;  /* 0x0000000000007941 */ /* 0x000fea0003800000 */
.L_x_7490:
        /* <DEDUP_REMOVED lines=8> */
.L_x_7501:
        /* <DEDUP_REMOVED lines=12> */
.L_x_7504:
[----:B------:R-:W-:-:S07]  /*2040*/  IMAD.MOV.U32 R80, RZ, RZ, R126 ;  /* 0x000000ffff507224 */ /* 0x000fce00078e007e */
.L_x_7505:
[----:B------:R-:W-:Y:S05]  /*2050*/  BSYNC B1 ;  /* 0x0000000000017941 */ /* 0x000fea0003800000 */
.L_x_7503:
        /* <DEDUP_REMOVED lines=16> */
.L_x_7509:
[----:B------:R-:W-:Y:S05]  /*2160*/  BSYNC B2 ;  /* 0x0000000000027941 */ /* 0x000fea0003800000 */
.L_x_7508:
        /* <DEDUP_REMOVED lines=43> */
.L_x_7507:
[----:B------:R-:W-:Y:S05]  /*2420*/  BSYNC B1 ;  /* 0x0000000000017941 */ /* 0x000fea0003800000 */
.L_x_7506:
        /* <DEDUP_REMOVED lines=13> */
.L_x_7502:
[----:B------:R-:W-:Y:S05]  /*2500*/  BSYNC B0 ;  /* 0x0000000000007941 */ /* 0x000fea0003800000 */
.L_x_7500:
        /* <DEDUP_REMOVED lines=8> */
.L_x_7511:
        /* <DEDUP_REMOVED lines=12> */
.L_x_7514:
[----:B------:R-:W-:-:S07]  /*2650*/  IMAD.MOV.U32 R80, RZ, RZ, R126 ;  /* 0x000000ffff507224 */ /* 0x000fce00078e007e */
.L_x_7515:
[----:B------:R-:W-:Y:S05]  /*2660*/  BSYNC B1 ;  /* 0x0000000000017941 */ /* 0x000fea0003800000 */
.L_x_7513:
        /* <DEDUP_REMOVED lines=16> */
.L_x_7519:
[----:B------:R-:W-:Y:S05]  /*2770*/  BSYNC B2 ;  /* 0x0000000000027941 */ /* 0x000fea0003800000 */
.L_x_7518:
        /* <DEDUP_REMOVED lines=43> */
.L_x_7517:
[----:B------:R-:W-:Y:S05]  /*2a30*/  BSYNC B1 ;  /* 0x0000000000017941 */ /* 0x000fea0003800000 */
.L_x_7516:
        /* <DEDUP_REMOVED lines=13> */
.L_x_7512:
[----:B------:R-:W-:Y:S05]  /*2b10*/  BSYNC B0 ;  /* 0x0000000000007941 */ /* 0x000fea0003800000 */
.L_x_7510:
        /* <DEDUP_REMOVED lines=8> */
.L_x_7521:
        /* <DEDUP_REMOVED lines=12> */
.L_x_7524:
[----:B------:R-:W-:-:S07]  /*2c60*/  IMAD.MOV.U32 R80, RZ, RZ, R126 ;  /* 0x000000ffff507224 */ /* 0x000fce00078e007e */
.L_x_7525:
[----:B------:R-:W-:Y:S05]  /*2c70*/  BSYNC B1 ;  /* 0x0000000000017941 */ /* 0x000fea0003800000 */
.L_x_7523:
        /* <DEDUP_REMOVED lines=16> */
.L_x_7529:
[----:B------:R-:W-:Y:S05]  /*2d80*/  BSYNC B2 ;  /* 0x0000000000027941 */ /* 0x000fea0003800000 */
.L_x_7528:
        /* <DEDUP_REMOVED lines=43> */
.L_x_7527:
[----:B------:R-:W-:Y:S05]  /*3040*/  BSYNC B1 ;  /* 0x0000000000017941 */ /* 0x000fea0003800000 */
.L_x_7526:
        /* <DEDUP_REMOVED lines=13> */
.L_x_7522:
[----:B------:R-:W-:Y:S05]  /*3120*/  BSYNC B0 ;  /* 0x0000000000007941 */ /* 0x000fea0003800000 */
.L_x_7520:
        /* <DEDUP_REMOVED lines=8> */
.L_x_7531:
        /* <DEDUP_REMOVED lines=12> */
.L_x_7534:
[----:B------:R-:W-:-:S07]  /*3270*/  IMAD.MOV.U32 R89, RZ, RZ, R126 ;  /* 0x000000ffff597224 */ /* 0x000fce00078e007e */
.L_x_7535:
[----:B------:R-:W-:Y:S05]  /*3280*/  BSYNC B1 ;  /* 0x0000000000017941 */ /* 0x000fea0003800000 */
.L_x_7533:
        /* <DEDUP_REMOVED lines=16> */
.L_x_7539:
[----:B------:R-:W-:Y:S05]  /*3390*/  BSYNC B2 ;  /* 0x0000000000027941 */ /* 0x000fea0003800000 */
.L_x_7538:
        /* <DEDUP_REMOVED lines=43> */
.L_x_7537:
[----:B------:R-:W-:Y:S05]  /*3650*/  BSYNC B1 ;  /* 0x0000000000017941 */ /* 0x000fea0003800000 */
.L_x_7536:
        /* <DEDUP_REMOVED lines=13> */
.L_x_7532:
[----:B------:R-:W-:Y:S05]  /*3730*/  BSYNC B0 ;  /* 0x0000000000007941 */ /* 0x000fea0003800000 */
.L_x_7530:
        /* <DEDUP_REMOVED lines=8> */
.L_x_7541:
        /* <DEDUP_REMOVED lines=12> */
.L_x_7544:
[----:B------:R-:W-:-:S07]  /*3880*/  IMAD.MOV.U32 R78, RZ, RZ, R126 ;  /* 0x000000ffff4e7224 */ /* 0x000fce00078e007e */
.L_x_7545:
[----:B------:R-:W-:Y:S05]  /*3890*/  BSYNC B1 ;  /* 0x0000000000017941 */ /* 0x000fea0003800000 */
.L_x_7543:
        /* <DEDUP_REMOVED lines=16> */
.L_x_7549:
[----:B------:R-:W-:Y:S05]  /*39a0*/  BSYNC B2 ;  /* 0x0000000000027941 */ /* 0x000fea0003800000 */
.L_x_7548:
        /* <DEDUP_REMOVED lines=43> */
.L_x_7547:
[----:B------:R-:W-:Y:S05]  /*3c60*/  BSYNC B1 ;  /* 0x0000000000017941 */ /* 0x000fea0003800000 */
.L_x_7546:
[----:B------:R-:W-:Y:S01]  /*3c70*/  HFMA2.MMA R75, -RZ, RZ, 0.1171875, 0 ;  /* 0x2f800000ff4b7435 */ /* 0x000fe200000001ff */
[----:B------:R-:W-:Y:S01]  /*3c80*/  I2FP.F32.U32 R72, R78 ;  /* 0x0000004e00487245 */ /* 0x000fe20000201000 */
[----:B-----5:R-:W-:Y:S02]  /*3c90*/  HADD2.F32 R73, -RZ, R71.H1_H1 ;  /* 0x30000047ff497230 */ /* 0x020fe40000004100 */
[----:B------:R-:W-:-:S03]  /*3ca0*/  HADD2.F32 R78, -RZ, R43.H1_H1 ;  /* 0x3000002bff4e7230 */ /* 0x000fc60000004100 */
[----:B------:R-:W-:-:S03]  /*3cb0*/  FMUL.FTZ R73, R73, UR13 ;  /* 0x0000000d49497c20 */ /* 0x000fc60008410000 */
[----:B------:R-:W-:Y:S01]  /*3cc0*/  FFMA.FTZ R72, R72, R75, 1.1641532182693481445e-10 ;  /* 0x2f00000048487423 */ /* 0x000fe2000001004b */
[----:B------:R-:W-:Y:S01]  /*3cd0*/  FMUL.FTZ R73, R73, UR12 ;  /* 0x0000000c49497c20 */ /* 0x000fe20008410000 */
[----:B------:R-:W-:-:S03]  /*3ce0*/  @P0 HADD2.F32 R75, -RZ, R67.H1_H1 ;  /* 0x30000043ff4b0230 */ /* 0x000fc60000004100 */
[----:B------:R-:W-:-:S04]  /*3cf0*/  FSETP.GTU.FTZ.AND P3, PT, R72, UR9, PT ;  /* 0x0000000948007c0b */ /* 0x000fc8000bf7c000 */
[----:B------:R-:W-:Y:S02]  /*3d00*/  FSEL R73, R73, RZ, !P3 ;  /* 0x000000ff49497208 */ /* 0x000fe40005800000 */
[----:B------:R-:W-:-:S03]  /*3d10*/  SEL R134, RZ, 0x1, P3 ;  /* 0x00000001ff867807 */ /* 0x000fc60001800000 */
[----:B------:R-:W-:-:S04]  /*3d20*/  FMUL.FTZ R78, R73, R78 ;  /* 0x0000004e494e7220 */ /* 0x000fc80000410000 */
[----:B------:R-:W-:-:S07]  /*3d30*/  @P0 FADD.FTZ R78, R78, R75 ;  /* 0x0000004b4e4e0221 */ /* 0x000fce0000010000 */
.L_x_7542:
[----:B------:R-:W-:Y:S05]  /*3d40*/  BSYNC B0 ;  /* 0x0000000000007941 */ /* 0x000fea0003800000 */
.L_x_7540:
        /* <DEDUP_REMOVED lines=35> */
.L_x_7551:
[----:B------:R-:W-:Y:S05]  /*3f80*/  BSYNC B0 ;  /* 0x0000000000007941 */ /* 0x000fea0003800000 */
.L_x_7550:
        /* <DEDUP_REMOVED lines=10> */
.L_x_7553:
        /* <DEDUP_REMOVED lines=12> */
.L_x_7556:
[----:B------:R-:W-:-:S07]  /*40f0*/  IMAD.MOV.U32 R116, RZ, RZ, R126 ;  /* 0x000000ffff747224 */ /* 0x000fce00078e007e */
.L_x_7557:
[----:B------:R-:W-:Y:S05]  /*4100*/  BSYNC B1 ;  /* 0x0000000000017941 */ /* 0x000fea0003800000 */
.L_x_7555:
        /* <DEDUP_REMOVED lines=16> */
.L_x_7561:
[----:B------:R-:W-:Y:S05]  /*4210*/  BSYNC B2 ;  /* 0x0000000000027941 */ /* 0x000fea0003800000 */
.L_x_7560:
        /* <DEDUP_REMOVED lines=43> */
.L_x_7559:
[----:B------:R-:W-:Y:S05]  /*44d0*/  BSYNC B1 ;  /* 0x0000000000017941 */ /* 0x000fea0003800000 */
.L_x_7558:
[----:B------:R-:W-:Y:S01]  /*44e0*/  HFMA2.MMA R74, -RZ, RZ, 0.1171875, 0 ;  /* 0x2f800000ff4a7435 */ /* 0x000fe200000001ff */
[----:B------:R-:W-:Y:S01]  /*44f0*/  I2FP.F32.U32 R73, R116 ;  /* 0x0000007400497245 */ /* 0x000fe20000201000 */
[----:B-----5:R-:W-:-:S05]  /*4500*/  HADD2.F32 R75, -RZ, R68.H0_H0 ;  /* 0x20000044ff4b7230 */ /* 0x020fca0000004100 */
[----:B------:R-:W-:-:S03]  /*4510*/  FMUL.FTZ R75, R75, UR13 ;  /* 0x0000000d4b4b7c20 */ /* 0x000fc60008410000 */
[----:B------:R-:W-:Y:S01]  /*4520*/  FFMA.FTZ R73, R73, R74, 1.1641532182693481445e-10 ;  /* 0x2f00000049497423 */ /* 0x000fe2000001004a */
[----:B------:R-:W-:-:S04]  /*4530*/  FMUL.FTZ R75, R75, UR12 ;  /* 0x0000000c4b4b7c20 */ /* 0x000fc80008410000 */
[----:B------:R-:W-:Y:S01]  /*4540*/  FSETP.GTU.FTZ.AND P3, PT, R73, UR9, PT ;  /* 0x0000000949007c0b */ /* 0x000fe2000bf7c000 */
[----:B------:R-:W-:-:S03]  /*4550*/  HADD2.F32 R73, -RZ, R36.H0_H0 ;  /* 0x20000024ff497230 */ /* 0x000fc60000004100 */
[----:B------:R-:W-:Y:S01]  /*4560*/  FSEL R118, R75, RZ, !P3 ;  /* 0x000000ff4b767208 */ /* 0x000fe20005800000 */
[----:B------:R-:W-:Y:S01]  /*4570*/  @P0 HADD2.F32 R75, -RZ, R64.H0_H0 ;  /* 0x20000040ff4b0230 */ /* 0x000fe20000004100 */
[----:B------:R-:W-:-:S03]  /*4580*/  SEL R124, RZ, 0x1, P3 ;  /* 0x00000001ff7c7807 */ /* 0x000fc60001800000 */
[----:B------:R-:W-:-:S04]  /*4590*/  FMUL.FTZ R118, R118, R73 ;  /* 0x0000004976767220 */ /* 0x000fc80000410000 */
[----:B------:R-:W-:-:S07]  /*45a0*/  @P0 FADD.FTZ R118, R75, R118 ;  /* 0x000000764b760221 */ /* 0x000fce0000010000 */
.L_x_7554:
[----:B------:R-:W-:Y:S05]  /*45b0*/  BSYNC B0 ;  /* 0x0000000000007941 */ /* 0x000fea0003800000 */
.L_x_7552:
        /* <DEDUP_REMOVED lines=8> */
.L_x_7563:
        /* <DEDUP_REMOVED lines=12> */
.L_x_7566:
[----:B------:R-:W-:-:S07]  /*4700*/  IMAD.MOV.U32 R89, RZ, RZ, R126 ;  /* 0x000000ffff597224 */ /* 0x000fce00078e007e */
.L_x_7567:
[----:B------:R-:W-:Y:S05]  /*4710*/  BSYNC B1 ;  /* 0x0000000000017941 */ /* 0x000fea0003800000 */
.L_x_7565:
        /* <DEDUP_REMOVED lines=16> */
.L_x_7571:
[----:B------:R-:W-:Y:S05]  /*4820*/  BSYNC B2 ;  /* 0x0000000000027941 */ /* 0x000fea0003800000 */
.L_x_7570:
        /* <DEDUP_REMOVED lines=43> */
.L_x_7569:
[----:B------:R-:W-:Y:S05]  /*4ae0*/  BSYNC B1 ;  /* 0x0000000000017941 */ /* 0x000fea0003800000 */
.L_x_7568:
[----:B------:R-:W-:Y:S01]  /*4af0*/  HFMA2.MMA R75, -RZ, RZ, 0.1171875, 0 ;  /* 0x2f800000ff4b7435 */ /* 0x000fe200000001ff */
[----:B------:R-:W-:Y:S01]  /*4b00*/  I2FP.F32.U32 R72, R89 ;  /* 0x0000005900487245 */ /* 0x000fe20000201000 */
[----:B-----5:R-:W-:-:S05]  /*4b10*/  HADD2.F32 R74, -RZ, R68.H1_H1 ;  /* 0x30000044ff4a7230 */ /* 0x020fca0000004100 */
[----:B------:R-:W-:-:S03]  /*4b20*/  FMUL.FTZ R74, R74, UR13 ;  /* 0x0000000d4a4a7c20 */ /* 0x000fc60008410000 */
[----:B------:R-:W-:Y:S01]  /*4b30*/  FFMA.FTZ R72, R72, R75, 1.1641532182693481445e-10 ;  /* 0x2f00000048487423 */ /* 0x000fe2000001004b */
[----:B------:R-:W-:-:S04]  /*4b40*/  FMUL.FTZ R74, R74, UR12 ;  /* 0x0000000c4a4a7c20 */ /* 0x000fc80008410000 */
[----:B------:R-:W-:Y:S01]  /*4b50*/  FSETP.GTU.FTZ.AND P3, PT, R72, UR9, PT ;  /* 0x0000000948007c0b */ /* 0x000fe2000bf7c000 */
[----:B------:R-:W-:-:S03]  /*4b60*/  HADD2.F32 R72, -RZ, R36.H1_H1 ;  /* 0x30000024ff487230 */ /* 0x000fc60000004100 */
[----:B------:R-:W-:Y:S01]  /*4b70*/  FSEL R117, R74, RZ, !P3 ;  /* 0x000000ff4a757208 */ /* 0x000fe20005800000 */
[----:B------:R-:W-:Y:S01]  /*4b80*/  @P0 HADD2.F32 R74, -RZ, R64.H1_H1 ;  /* 0x30000040ff4a0230 */ /* 0x000fe20000004100 */
[----:B------:R-:W-:-:S03]  /*4b90*/  SEL R123, RZ, 0x1, P3 ;  /* 0x00000001ff7b7807 */ /* 0x000fc60001800000 */
[----:B------:R-:W-:-:S04]  /*4ba0*/  FMUL.FTZ R117, R117, R72 ;  /* 0x0000004875757220 */ /* 0x000fc80000410000 */
[----:B------:R-:W-:-:S07]  /*4bb0*/  @P0 FADD.FTZ R117, R74, R117 ;  /* 0x000000754a750221 */ /* 0x000fce0000010000 */
.L_x_7564:
[----:B------:R-:W-:Y:S05]  /*4bc0*/  BSYNC B0 ;  /* 0x0000000000007941 */ /* 0x000fea0003800000 */
.L_x_7562:
        /* <DEDUP_REMOVED lines=8> */
.L_x_7573:
        /* <DEDUP_REMOVED lines=12> */
.L_x_7576:
[----:B------:R-:W-:-:S07]  /*4d10*/  IMAD.MOV.U32 R89, RZ, RZ, R126 ;  /* 0x000000ffff597224 */ /* 0x000fce00078e007e */
.L_x_7577:
[----:B------:R-:W-:Y:S05]  /*4d20*/  BSYNC B1 ;  /* 0x0000000000017941 */ /* 0x000fea0003800000 */
.L_x_7575:
        /* <DEDUP_REMOVED lines=16> */
.L_x_7581:
[----:B------:R-:W-:Y:S05]  /*4e30*/  BSYNC B2 ;  /* 0x0000000000027941 */ /* 0x000fea0003800000 */
.L_x_7580:
        /* <DEDUP_REMOVED lines=43> */
.L_x_7579:
[----:B------:R-:W-:Y:S05]  /*50f0*/  BSYNC B1 ;  /* 0x0000000000017941 */ /* 0x000fea0003800000 */
.L_x_7578:
        /* <DEDUP_REMOVED lines=13> */
.L_x_7574:
[----:B------:R-:W-:Y:S05]  /*51d0*/  BSYNC B0 ;  /* 0x0000000000007941 */ /* 0x000fea0003800000 */
.L_x_7572:
        /* <DEDUP_REMOVED lines=8> */
.L_x_7583:
        /* <DEDUP_REMOVED lines=12> */
.L_x_7586:
[----:B------:R-:W-:-:S07]  /*5320*/  IMAD.MOV.U32 R89, RZ, RZ, R126 ;  /* 0x000000ffff597224 */ /* 0x000fce00078e007e */
.L_x_7587:
[----:B------:R-:W-:Y:S05]  /*5330*/  BSYNC B1 ;  /* 0x0000000000017941 */ /* 0x000fea0003800000 */
.L_x_7585:
        /* <DEDUP_REMOVED lines=16> */
.L_x_7591:
[----:B------:R-:W-:Y:S05]  /*5440*/  BSYNC B2 ;  /* 0x0000000000027941 */ /* 0x000fea0003800000 */
.L_x_7590:
        /* <DEDUP_REMOVED lines=43> */
.L_x_7589:
[----:B------:R-:W-:Y:S05]  /*5700*/  BSYNC B1 ;  /* 0x0000000000017941 */ /* 0x000fea0003800000 */
.L_x_7588:
        /* <DEDUP_REMOVED lines=8> */
[----:B--2---:R-:W-:Y:S01]  /*5790*/  FSEL R115, R74, RZ, !P3 ;  /* 0x000000ff4a737208 */ /* 0x004fe20005800000 */
[----:B------:R-:W-:Y:S01]  /*57a0*/  @P0 HADD2.F32 R74, -RZ, R65.H1_H1 ;  /* 0x30000041ff4a0230 */ /* 0x000fe20000004100 */
[----:B------:R-:W-:-:S03]  /*57b0*/  SEL R113, RZ, 0x1, P3 ;  /* 0x00000001ff717807 */ /* 0x000fc60001800000 */
[----:B------:R-:W-:-:S04]  /*57c0*/  FMUL.FTZ R115, R115, R72 ;  /* 0x0000004873737220 */ /* 0x000fc80000410000 */
[----:B------:R-:W-:-:S07]  /*57d0*/  @P0 FADD.FTZ R115, R74, R115 ;  /* 0x000000734a730221 */ /* 0x000fce0000010000 */
.L_x_7584:
[----:B------:R-:W-:Y:S05]  /*57e0*/  BSYNC B0 ;  /* 0x0000000000007941 */ /* 0x000fea0003800000 */
.L_x_7582:
        /* <DEDUP_REMOVED lines=8> */
.L_x_7593:
        /* <DEDUP_REMOVED lines=12> */
.L_x_7596:
[----:B------:R-:W-:-:S07]  /*5930*/  IMAD.MOV.U32 R89, RZ, RZ, R126 ;  /* 0x000000ffff597224 */ /* 0x000fce00078e007e */
.L_x_7597:
[----:B------:R-:W-:Y:S05]  /*5940*/  BSYNC B1 ;  /* 0x0000000000017941 */ /* 0x000fea0003800000 */
.L_x_7595:
        /* <DEDUP_REMOVED lines=16> */
.L_x_7601:
[----:B------:R-:W-:Y:S05]  /*5a50*/  BSYNC B2 ;  /* 0x0000000000027941 */ /* 0x000fea0003800000 */
.L_x_7600:
        /* <DEDUP_REMOVED lines=43> */
.L_x_7599:
[----:B------:R-:W-:Y:S05]  /*5d10*/  BSYNC B1 ;  /* 0x0000000000017941 */ /* 0x000fea0003800000 */
.L_x_7598:
        /* <DEDUP_REMOVED lines=13> */
.L_x_7594:
[----:B------:R-:W-:Y:S05]  /*5df0*/  BSYNC B0 ;  /* 0x0000000000007941 */ /* 0x000fea0003800000 */
.L_x_7592:
        /* <DEDUP_REMOVED lines=8> */
.L_x_7603:
        /* <DEDUP_REMOVED lines=12> */
.L_x_7606:
[----:B------:R-:W-:-:S07]  /*5f40*/  IMAD.MOV.U32 R89, RZ, RZ, R126 ;  /* 0x000000ffff597224 */ /* 0x000fce00078e007e */
.L_x_7607:
[----:B------:R-:W-:Y:S05]  /*5f50*/  BSYNC B1 ;  /* 0x0000000000017941 */ /* 0x000fea0003800000 */
.L_x_7605:
        /* <DEDUP_REMOVED lines=16> */
.L_x_7611:
[----:B------:R-:W-:Y:S05]  /*6060*/  BSYNC B2 ;  /* 0x0000000000027941 */ /* 0x000fea0003800000 */
.L_x_7610:
        /* <DEDUP_REMOVED lines=43> */
.L_x_7609:
[----:B------:R-:W-:Y:S05]  /*6320*/  BSYNC B1 ;  /* 0x0000000000017941 */ /* 0x000fea0003800000 */
.L_x_7608:
        /* <DEDUP_REMOVED lines=13> */
.L_x_7604:
[----:B------:R-:W-:Y:S05]  /*6400*/  BSYNC B0 ;  /* 0x0000000000007941 */ /* 0x000fea0003800000 */
.L_x_7602:
        /* <DEDUP_REMOVED lines=8> */
.L_x_7613:
        /* <DEDUP_REMOVED lines=12> */
.L_x_7616:
[----:B------:R-:W-:-:S07]  /*6550*/  IMAD.MOV.U32 R89, RZ, RZ, R126 ;  /* 0x000000ffff597224 */ /* 0x000fce00078e007e */
.L_x_7617:
[----:B------:R-:W-:Y:S05]  /*6560*/  BSYNC B1 ;  /* 0x0000000000017941 */ /* 0x000fea0003800000 */
.L_x_7615:
        /* <DEDUP_REMOVED lines=16> */
.L_x_7621:
[----:B------:R-:W-:Y:S05]  /*6670*/  BSYNC B2 ;  /* 0x0000000000027941 */ /* 0x000fea0003800000 */
.L_x_7620:
        /* <DEDUP_REMOVED lines=43> */
.L_x_7619:
[----:B------:R-:W-:Y:S05]  /*6930*/  BSYNC B1 ;  /* 0x0000000000017941 */ /* 0x000fea0003800000 */
.L_x_7618:
        /* <DEDUP_REMOVED lines=13> */
.L_x_7614:
[----:B------:R-:W-:Y:S05]  /*6a10*/  BSYNC B0 ;  /* 0x0000000000007941 */ /* 0x000fea0003800000 */
.L_x_7612:
        /* <DEDUP_REMOVED lines=8> */
.L_x_7623:
        /* <DEDUP_REMOVED lines=12> */
.L_x_7626:
[----:B------:R-:W-:-:S07]  /*6b60*/  IMAD.MOV.U32 R89, RZ, RZ, R126 ;  /* 0x000000ffff597224 */ /* 0x000fce00078e007e */
.L_x_7627:
[----:B------:R-:W-:Y:S05]  /*6b70*/  BSYNC B1 ;  /* 0x0000000000017941 */ /* 0x000fea0003800000 */
.L_x_7625:
        /* <DEDUP_REMOVED lines=16> */
.L_x_7631:
[----:B------:R-:W-:Y:S05]  /*6c80*/  BSYNC B2 ;  /* 0x0000000000027941 */ /* 0x000fea0003800000 */
.L_x_7630:
        /* <DEDUP_REMOVED lines=43> */
.L_x_7629:
[----:B------:R-:W-:Y:S05]  /*6f40*/  BSYNC B1 ;  /* 0x0000000000017941 */ /* 0x000fea0003800000 */
.L_x_7628:
        /* <DEDUP_REMOVED lines=13> */
.L_x_7624:
[----:B------:R-:W-:Y:S05]  /*7020*/  BSYNC B0 ;  /* 0x0000000000007941 */ /* 0x000fea0003800000 */
.L_x_7622:
        /* <DEDUP_REMOVED lines=34> */
.L_x_7633:
[----:B------:R-:W-:Y:S05]  /*7250*/  BSYNC B0 ;  /* 0x0000000000007941 */ /* 0x000fea0003800000 */
.L_x_7632:
        /* <DEDUP_REMOVED lines=10> */
.L_x_7635:
        /* <DEDUP_REMOVED lines=12> */
.L_x_7638:
[----:B------:R-:W-:-:S07]  /*73c0*/  IMAD.MOV.U32 R119, RZ, RZ, R126 ;  /* 0x000000ffff777224 */ /* 0x000fce00078e007e */
.L_x_7639:
[----:B------:R-:W-:Y:S05]  /*73d0*/  BSYNC B1 ;  /* 0x0000000000017941 */ /* 0x000fea0003800000 */
.L_x_7637:
        /* <DEDUP_REMOVED lines=16> */
.L_x_7643:
[----:B------:R-:W-:Y:S05]  /*74e0*/  BSYNC B2 ;  /* 0x0000000000027941 */ /* 0x000fea0003800000 */
.L_x_7642:
        /* <DEDUP_REMOVED lines=43> */
.L_x_7641:
[----:B------:R-:W-:Y:S05]  /*77a0*/  BSYNC B1 ;  /* 0x0000000000017941 */ /* 0x000fea0003800000 */
.L_x_7640:
        /* <DEDUP_REMOVED lines=13> */
.L_x_7636:
[----:B------:R-:W-:Y:S05]  /*7880*/  BSYNC B0 ;  /* 0x0000000000007941 */ /* 0x000fea0003800000 */
.L_x_7634:
        /* <DEDUP_REMOVED lines=8> */
.L_x_7645:
        /* <DEDUP_REMOVED lines=12> */
.L_x_7648:
[----:B------:R-:W-:-:S07]  /*79d0*/  IMAD.MOV.U32 R119, RZ, RZ, R126 ;  /* 0x000000ffff777224 */ /* 0x000fce00078e007e */
.L_x_7649:
[----:B------:R-:W-:Y:S05]  /*79e0*/  BSYNC B1 ;  /* 0x0000000000017941 */ /* 0x000fea0003800000 */
.L_x_7647:
        /* <DEDUP_REMOVED lines=16> */
.L_x_7653:
[----:B------:R-:W-:Y:S05]  /*7af0*/  BSYNC B2 ;  /* 0x0000000000027941 */ /* 0x000fea0003800000 */
.L_x_7652:
        /* <DEDUP_REMOVED lines=43> */
.L_x_7651:
[----:B------:R-:W-:Y:S05]  /*7db0*/  BSYNC B1 ;  /* 0x0000000000017941 */ /* 0x000fea0003800000 */
.L_x_7650:
        /* <DEDUP_REMOVED lines=13> */
.L_x_7646:
[----:B------:R-:W-:Y:S05]  /*7e90*/  BSYNC B0 ;  /* 0x0000000000007941 */ /* 0x000fea0003800000 */
.L_x_7644:
        /* <DEDUP_REMOVED lines=8> */
.L_x_7655:
        /* <DEDUP_REMOVED lines=12> */
.L_x_7658:
[----:B------:R-:W-:-:S07]  /*7fe0*/  IMAD.MOV.U32 R119, RZ, RZ, R126 ;  /* 0x000000ffff777224 */ /* 0x000fce00078e007e */
.L_x_7659:
[----:B------:R-:W-:Y:S05]  /*7ff0*/  BSYNC B1 ;  /* 0x0000000000017941 */ /* 0x000fea0003800000 */
.L_x_7657:
        /* <DEDUP_REMOVED lines=16> */
.L_x_7663:
[----:B------:R-:W-:Y:S05]  /*8100*/  BSYNC B2 ;  /* 0x0000000000027941 */ /* 0x000fea0003800000 */
.L_x_7662:
        /* <DEDUP_REMOVED lines=43> */
.L_x_7661:
[----:B------:R-:W-:Y:S05]  /*83c0*/  BSYNC B1 ;  /* 0x0000000000017941 */ /* 0x000fea0003800000 */
.L_x_7660:
        /* <DEDUP_REMOVED lines=13> */
.L_x_7656:
[----:B------:R-:W-:Y:S05]  /*84a0*/  BSYNC B0 ;  /* 0x0000000000007941 */ /* 0x000fea0003800000 */
.L_x_7654:
        /* <DEDUP_REMOVED lines=8> */
.L_x_7665:
        /* <DEDUP_REMOVED lines=12> */
.L_x_7668:
[----:B------:R-:W-:-:S07]  /*85f0*/  IMAD.MOV.U32 R113, RZ, RZ, R126 ;  /* 0x000000ffff717224 */ /* 0x000fce00078e007e */
.L_x_7669:
[----:B------:R-:W-:Y:S05]  /*8600*/  BSYNC B1 ;  /* 0x0000000000017941 */ /* 0x000fea0003800000 */
.L_x_7667:
        /* <DEDUP_REMOVED lines=16> */
.L_x_7673:
[----:B------:R-:W-:Y:S05]  /*8710*/  BSYNC B2 ;  /* 0x0000000000027941 */ /* 0x000fea0003800000 */
.L_x_7672:
        /* <DEDUP_REMOVED lines=43> */
.L_x_7671:
[----:B------:R-:W-:Y:S05]  /*89d0*/  BSYNC B1 ;  /* 0x0000000000017941 */ /* 0x000fea0003800000 */
.L_x_7670:
        /* <DEDUP_REMOVED lines=8> */
[----:B-1----:R-:W-:Y:S01]  /*8a60*/  FSEL R137, R74, RZ, !P3 ;  /* 0x000000ff4a897208 */ /* 0x002fe20005800000 */
[----:B------:R-:W-:Y:S01]  /*8a70*/  @P0 HADD2.F32 R74, -RZ, R65.H1_H1 ;  /* 0x30000041ff4a0230 */ /* 0x000fe20000004100 */
[----:B------:R-:W-:-:S03]  /*8a80*/  SEL R113, RZ, 0x1, P3 ;  /* 0x00000001ff717807 */ /* 0x000fc60001800000 */
[----:B------:R-:W-:-:S04]  /*8a90*/  FMUL.FTZ R137, R137, R72 ;  /* 0x0000004889897220 */ /* 0x000fc80000410000 */
[----:B------:R-:W-:-:S07]  /*8aa0*/  @P0 FADD.FTZ R137, R74, R137 ;  /* 0x000000894a890221 */ /* 0x000fce0000010000 */
.L_x_7666:
[----:B------:R-:W-:Y:S05]  /*8ab0*/  BSYNC B0 ;  /* 0x0000000000007941 */ /* 0x000fea0003800000 */
.L_x_7664:
        /* <DEDUP_REMOVED lines=8> */
.L_x_7675:
        /* <DEDUP_REMOVED lines=12> */
.L_x_7678:
[----:B------:R-:W-:-:S07]  /*8c00*/  IMAD.MOV.U32 R112, RZ, RZ, R126 ;  /* 0x000000ffff707224 */ /* 0x000fce00078e007e */
.L_x_7679:
[----:B------:R-:W-:Y:S05]  /*8c10*/  BSYNC B1 ;  /* 0x0000000000017941 */ /* 0x000fea0003800000 */
.L_x_7677:
        /* <DEDUP_REMOVED lines=16> */
.L_x_7683:
[----:B------:R-:W-:Y:S05]  /*8d20*/  BSYNC B2 ;  /* 0x0000000000027941 */ /* 0x000fea0003800000 */
.L_x_7682:
        /* <DEDUP_REMOVED lines=43> */
.L_x_7681:
[----:B------:R-:W-:Y:S05]  /*8fe0*/  BSYNC B1 ;  /* 0x0000000000017941 */ /* 0x000fea0003800000 */
.L_x_7680:
        /* <DEDUP_REMOVED lines=13> */
.L_x_7676:
[----:B------:R-:W-:Y:S05]  /*90c0*/  BSYNC B0 ;  /* 0x0000000000007941 */ /* 0x000fea0003800000 */
.L_x_7674:
        /* <DEDUP_REMOVED lines=8> */
.L_x_7685:
        /* <DEDUP_REMOVED lines=12> */
.L_x_7688:
[----:B------:R-:W-:-:S07]  /*9210*/  IMAD.MOV.U32 R111, RZ, RZ, R126 ;  /* 0x000000ffff6f7224 */ /* 0x000fce00078e007e */
.L_x_7689:
[----:B------:R-:W-:Y:S05]  /*9220*/  BSYNC B1 ;  /* 0x0000000000017941 */ /* 0x000fea0003800000 */
.L_x_7687:
        /* <DEDUP_REMOVED lines=16> */
.L_x_7693:
[----:B------:R-:W-:Y:S05]  /*9330*/  BSYNC B2 ;  /* 0x0000000000027941 */ /* 0x000fea0003800000 */
.L_x_7692:
        /* <DEDUP_REMOVED lines=43> */
.L_x_7691:
[----:B------:R-:W-:Y:S05]  /*95f0*/  BSYNC B1 ;  /* 0x0000000000017941 */ /* 0x000fea0003800000 */
.L_x_7690:
        /* <DEDUP_REMOVED lines=13> */
.L_x_7686:
[----:B------:R-:W-:Y:S05]  /*96d0*/  BSYNC B0 ;  /* 0x0000000000007941 */ /* 0x000fea0003800000 */
.L_x_7684:
        /* <DEDUP_REMOVED lines=8> */
.L_x_7695:
        /* <DEDUP_REMOVED lines=12> */
.L_x_7698:
[----:B------:R-:W-:-:S07]  /*9820*/  IMAD.MOV.U32 R110, RZ, RZ, R126 ;  /* 0x000000ffff6e7224 */ /* 0x000fce00078e007e */
.L_x_7699:
[----:B------:R-:W-:Y:S05]  /*9830*/  BSYNC B1 ;  /* 0x0000000000017941 */ /* 0x000fea0003800000 */
.L_x_7697:
        /* <DEDUP_REMOVED lines=16> */
.L_x_7703:
[----:B------:R-:W-:Y:S05]  /*9940*/  BSYNC B2 ;  /* 0x0000000000027941 */ /* 0x000fea0003800000 */
.L_x_7702:
        /* <DEDUP_REMOVED lines=43> */
.L_x_7701:
[----:B------:R-:W-:Y:S05]  /*9c00*/  BSYNC B1 ;  /* 0x0000000000017941 */ /* 0x000fea0003800000 */
.L_x_7700:
        /* <DEDUP_REMOVED lines=13> */
.L_x_7696:
[----:B------:R-:W-:Y:S05]  /*9ce0*/  BSYNC B0 ;  /* 0x0000000000007941 */ /* 0x000fea0003800000 */
.L_x_7694:
        /* <DEDUP_REMOVED lines=8> */
.L_x_7705:
        /* <DEDUP_REMOVED lines=12> */
.L_x_7708:
[----:B------:R-:W-:-:S07]  /*9e30*/  IMAD.MOV.U32 R119, RZ, RZ, R126 ;  /* 0x000000ffff777224 */ /* 0x000fce00078e007e */
.L_x_7709:
[----:B------:R-:W-:Y:S05]  /*9e40*/  BSYNC B1 ;  /* 0x0000000000017941 */ /* 0x000fea0003800000 */
.L_x_7707:
        /* <DEDUP_REMOVED lines=16> */
.L_x_7713:
[----:B------:R-:W-:Y:S05]  /*9f50*/  BSYNC B2 ;  /* 0x0000000000027941 */ /* 0x000fea0003800000 */
.L_x_7712:
        /* <DEDUP_REMOVED lines=43> */
.L_x_7711:
[----:B------:R-:W-:Y:S05]  /*a210*/  BSYNC B1 ;  /* 0x0000000000017941 */ /* 0x000fea0003800000 */
.L_x_7710:
        /* <DEDUP_REMOVED lines=13> */
.L_x_7706:
[----:B------:R-:W-:Y:S05]  /*a2f0*/  BSYNC B0 ;  /* 0x0000000000007941 */ /* 0x000fea0003800000 */
.L_x_7704:
        /* <DEDUP_REMOVED lines=14> */
[----:B------:R-:W-:Y:S02]  /*a3e0*/  SHF.L.U32 R72, R110, 0x10, RZ ;  /* 0x000000106e487819 */ /* 0x000fe400000006ff */
[----:B------:R-:W-:Y:S02]  /*a3f0*/  LOP3.LUT R74, R134, 0xffff, RZ, 0xc0, !PT ;  /* 0x0000ffff864a7812 */ /* 0x000fe400078ec0ff */
[----:B------:R-:W-:Y:S02]  /*a400*/  LOP3.LUT R75, R72, 0xff0000, RZ, 0xc0, !PT ;  /* 0x00ff0000484b7812 */ /* 0x000fe400078ec0ff */
[----:B------:R-:W0:Y:S01]  /*a410*/  LDC.64 R72, c[0x0][0x240] ;  /* 0x00009000ff487b82 */ /* 0x000e220000000a00 */
[----:B------:R-:W-:Y:S02]  /*a420*/  LOP3.LUT R144, R113, 0xff, RZ, 0xc0, !PT ;  /* 0x000000ff71907812 */ /* 0x000fe400078ec0ff */
[----:B------:R-:W-:Y:S02]  /*a430*/  PRMT R74, R75, 0x4210, R74 ;  /* 0x000042104b4a7816 */ /* 0x000fe4000000004a */
[----:B------:R-:W-:Y:S01]  /*a440*/  PRMT R75, R111, 0x7104, RZ ;  /* 0x000071046f4b7816 */ /* 0x000fe200000000ff */
[----:B------:R-:W-:Y:S01]  /*a450*/  IMAD.WIDE.U32 R144, R144, 0x1000000, RZ ;  /* 0x0100000090907825 */ /* 0x000fe200078e00ff */
[----:B------:R-:W-:-:S02]  /*a460*/  LOP3.LUT R142, R122, 0xff, RZ, 0xc0, !PT ;  /* 0x000000ff7a8e7812 */ /* 0x000fc400078ec0ff */
[----:B------:R-:W-:Y:S02]  /*a470*/  LOP3.LUT R75, R74, 0xff00, R75, 0xf8, !PT ;  /* 0x0000ff004a4b7812 */ /* 0x000fe400078ef84b */
[----:B------:R-:W-:Y:S01]  /*a480*/  LOP3.LUT R74, R123, 0xff, RZ, 0xc0, !PT ;  /* 0x000000ff7b4a7812 */ /* 0x000fe200078ec0ff */
[----:B------:R-:W-:Y:S01]  /*a490*/  IMAD.WIDE.U32 R142, R142, 0x10000, RZ ;  /* 0x000100008e8e7825 */ /* 0x000fe200078e00ff */
        /* <DEDUP_REMOVED lines=8> */
.L_x_7715:
[----:B------:R-:W-:Y:S05]  /*a520*/  BSYNC B0 ;  /* 0x0000000000007941 */ /* 0x000fea0003800000 */
.L_x_7714:
        /* <DEDUP_REMOVED lines=8> */
[----:B-----5:R-:W-:Y:S01]  /*a5b0*/  HADD2.F32 R149, -RZ, R64.H0_H0 ;  /* 0x20000040ff957230 */ /* 0x020fe20000004100 */
[----:B------:R-:W-:Y:S06]  /*a5c0*/  BRA `(.L_x_7718) ;  /* 0x0000000400607947 */ /* 0x000fec0003800000 */
.L_x_7717:
        /* <DEDUP_REMOVED lines=12> */
.L_x_7720:
[----:B------:R-:W-:-:S07]  /*a690*/  IMAD.MOV.U32 R124, RZ, RZ, R126 ;  /* 0x000000ffff7c7224 */ /* 0x000fce00078e007e */
.L_x_7721:
[----:B------:R-:W-:Y:S05]  /*a6a0*/  BSYNC B1 ;  /* 0x0000000000017941 */ /* 0x000fea0003800000 */
.L_x_7719:
        /* <DEDUP_REMOVED lines=16> */
.L_x_7725:
[----:B------:R-:W-:Y:S05]  /*a7b0*/  BSYNC B2 ;  /* 0x0000000000027941 */ /* 0x000fea0003800000 */
.L_x_7724:
        /* <DEDUP_REMOVED lines=43> */
.L_x_7723:
[----:B------:R-:W-:Y:S05]  /*aa70*/  BSYNC B1 ;  /* 0x0000000000017941 */ /* 0x000fea0003800000 */
.L_x_7722:
[----:B------:R-:W-:Y:S01]  /*aa80*/  HFMA2.MMA R74, -RZ, RZ, 0.1171875, 0 ;  /* 0x2f800000ff4a7435 */ /* 0x000fe200000001ff */
[----:B------:R-:W-:Y:S01]  /*aa90*/  I2FP.F32.U32 R73, R124 ;  /* 0x0000007c00497245 */ /* 0x000fe20000201000 */
[----:B-----5:R-:W-:Y:S02]  /*aaa0*/  HADD2.F32 R75, -RZ, R68.H0_H0 ;  /* 0x20000044ff4b7230 */ /* 0x020fe40000004100 */
[----:B------:R-:W-:-:S03]  /*aab0*/  @P0 HADD2.F32 R142, -RZ, R64.H0_H0 ;  /* 0x20000040ff8e0230 */ /* 0x000fc60000004100 */
[----:B------:R-:W-:-:S03]  /*aac0*/  FMUL.FTZ R75, R75, UR13 ;  /* 0x0000000d4b4b7c20 */ /* 0x000fc60008410000 */
[----:B------:R-:W-:Y:S01]  /*aad0*/  FFMA.FTZ R73, R73, R74, 1.1641532182693481445e-10 ;  /* 0x2f00000049497423 */ /* 0x000fe2000001004a */
[----:B------:R-:W-:Y:S01]  /*aae0*/  FMUL.FTZ R75, R75, UR12 ;  /* 0x0000000c4b4b7c20 */ /* 0x000fe20008410000 */
[----:B------:R-:W-:-:S03]  /*aaf0*/  HADD2.F32 R74, -RZ, R28.H0_H0 ;  /* 0x2000001cff4a7230 */ /* 0x000fc60000004100 */
[----:B------:R-:W-:-:S04]  /*ab00*/  FSETP.GTU.FTZ.AND P3, PT, R73, UR9, PT ;  /* 0x0000000949007c0b */ /* 0x000fc8000bf7c000 */
[----:B-1----:R-:W-:Y:S02]  /*ab10*/  FSEL R149, R75, RZ, !P3 ;  /* 0x000000ff4b957208 */ /* 0x002fe40005800000 */
[----:B------:R-:W-:-:S03]  /*ab20*/  SEL R124, RZ, 0x1, P3 ;  /* 0x00000001ff7c7807 */ /* 0x000fc60001800000 */
[----:B------:R-:W-:-:S04]  /*ab30*/  FMUL.FTZ R149, R149, R74 ;  /* 0x0000004a95957220 */ /* 0x000fc80000410000 */
[----:B------:R-:W-:-:S07]  /*ab40*/  @P0 FADD.FTZ R149, R142, R149 ;  /* 0x000000958e950221 */ /* 0x000fce0000010000 */
.L_x_7718:
[----:B------:R-:W-:Y:S05]  /*ab50*/  BSYNC B0 ;  /* 0x0000000000007941 */ /* 0x000fea0003800000 */
.L_x_7716:
        /* <DEDUP_REMOVED lines=8> */
.L_x_7727:
        /* <DEDUP_REMOVED lines=12> */
.L_x_7730:
[----:B------:R-:W-:-:S07]  /*aca0*/  MOV R123, R126 ;  /* 0x0000007e007b7202 */ /* 0x000fce0000000f00 */
.L_x_7731:
[----:B------:R-:W-:Y:S05]  /*acb0*/  BSYNC B1 ;  /* 0x0000000000017941 */ /* 0x000fea0003800000 */
.L_x_7729:
        /* <DEDUP_REMOVED lines=16> */
.L_x_7735:
[----:B------:R-:W-:Y:S05]  /*adc0*/  BSYNC B2 ;  /* 0x0000000000027941 */ /* 0x000fea0003800000 */
.L_x_7734:
        /* <DEDUP_REMOVED lines=43> */
.L_x_7733:
[----:B------:R-:W-:Y:S05]  /*b080*/  BSYNC B1 ;  /* 0x0000000000017941 */ /* 0x000fea0003800000 */
.L_x_7732:
[----:B------:R-:W-:Y:S01]  /*b090*/  I2FP.F32.U32 R72, R123 ;  /* 0x0000007b00487245 */ /* 0x000fe20000201000 */
[----:B-----5:R-:W-:Y:S02]  /*b0a0*/  HADD2.F32 R74, -RZ, R68.H1_H1 ;  /* 0x30000044ff4a7230 */ /* 0x020fe40000004100 */
[----:B------:R-:W-:Y:S02]  /*b0b0*/  IMAD.MOV.U32 R75, RZ, RZ, 0x2f800000 ;  /* 0x2f800000ff4b7424 */ /* 0x000fe400078e00ff */
[----:B------:R-:W-:Y:S02]  /*b0c0*/  @P0 HADD2.F32 R135, -RZ, R64.H1_H1 ;  /* 0x30000040ff870230 */ /* 0x000fe40000004100 */
[----:B------:R-:W-:Y:S01]  /*b0d0*/  FMUL.FTZ R74, R74, UR13 ;  /* 0x0000000d4a4a7c20 */ /* 0x000fe20008410000 */
[----:B------:R-:W-:Y:S01]  /*b0e0*/  FFMA.FTZ R72, R72, R75, 1.1641532182693481445e-10 ;  /* 0x2f00000048487423 */ /* 0x000fe2000001004b */
[----:B------:R-:W-:Y:S02]  /*b0f0*/  HADD2.F32 R75, -RZ, R28.H1_H1 ;  /* 0x3000001cff4b7230 */ /* 0x000fe40000004100 */
[----:B------:R-:W-:-:S02]  /*b100*/  FMUL.FTZ R74, R74, UR12 ;  /* 0x0000000c4a4a7c20 */ /* 0x000fc40008410000 */
[----:B------:R-:W-:-:S04]  /*b110*/  FSETP.GTU.FTZ.AND P3, PT, R72, UR9, PT ;  /* 0x0000000948007c0b */ /* 0x000fc8000bf7c000 */
[----:B------:R-:W-:Y:S02]  /*b120*/  FSEL R148, R74, RZ, !P3 ;  /* 0x000000ff4a947208 */ /* 0x000fe40005800000 */
[----:B------:R-:W-:-:S03]  /*b130*/  SEL R123, RZ, 0x1, P3 ;  /* 0x00000001ff7b7807 */ /* 0x000fc60001800000 */
[----:B------:R-:W-:-:S04]  /*b140*/  FMUL.FTZ R148, R148, R75 ;  /* 0x0000004b94947220 */ /* 0x000fc80000410000 */
[----:B------:R-:W-:-:S07]  /*b150*/  @P0 FADD.FTZ R148, R135, R148 ;  /* 0x0000009487940221 */ /* 0x000fce0000010000 */
.L_x_7728:
[----:B------:R-:W-:Y:S05]  /*b160*/  BSYNC B0 ;  /* 0x0000000000007941 */ /* 0x000fea0003800000 */
.L_x_7726:
[----:B------:R-:W-:Y:S04]  /*b170*/  BSSY B0, `(.L_x_7736) ;  /* 0x0000060000007945 */ /* 0x000fe80003800000 */
[----:B------:R-:W-:Y:S05]  /*b180*/  @P2 BRA `(.L_x_7737) ;  /* 0x0000000000182947 */ /* 0x000fea0003800000 */
[----:B------:R-:W-:Y:S02]  /*b190*/  MOV R147, RZ ;  /* 0x000000ff00937202 */ /* 0x000fe40000000f00 */
[----:B------:R-:W-:Y:S01]  /*b1a0*/  MOV R72, R73 ;  /* 0x0000004900487202 */ /* 0x000fe20000000f00 */
[----:B------:R-:W-:Y:S06]  /*b1b0*/  @!P0 BRA `(.L_x_7738) ;  /* 0x00000004006c8947 */ /* 0x000fec0003800000 */
[----:B------:R-:W-:Y:S01]  /*b1c0*/  MOV R72, R73 ;  /* 0x0000004900487202 */ /* 0x000fe20000000f00 */
[----:B-----5:R-:W-:Y:S01]  /*b1d0*/  HADD2.F32 R147, -RZ, R65.H0_H0 ;  /* 0x20000041ff937230 */ /* 0x020fe20000004100 */
[----:B------:R-:W-:Y:S06]  /*b1e0*/  BRA `(.L_x_7738) ;  /* 0x0000000400607947 */ /* 0x000fec0003800000 */
.L_x_7737:
        /* <DEDUP_REMOVED lines=12> */
.L_x_7740:
[----:B------:R-:W-:-:S07]  /*b2b0*/  IMAD.MOV.U32 R122, RZ, RZ, R126 ;  /* 0x000000ffff7a7224 */ /* 0x000fce00078e007e */
.L_x_7741:
[----:B------:R-:W-:Y:S05]  /*b2c0*/  BSYNC B1 ;  /* 0x0000000000017941 */ /* 0x000fea0003800000 */
.L_x_7739:
        /* <DEDUP_REMOVED lines=16> */
.L_x_7745:
[----:B------:R-:W-:Y:S05]  /*b3d0*/  BSYNC B2 ;  /* 0x0000000000027941 */ /* 0x000fea0003800000 */
.L_x_7744:
        /* <DEDUP_REMOVED lines=43> */
.L_x_7743:
[----:B------:R-:W-:Y:S05]  /*b690*/  BSYNC B1 ;  /* 0x0000000000017941 */ /* 0x000fea0003800000 */
.L_x_7742:
[----:B------:R-:W-:Y:S01]  /*b6a0*/  I2FP.F32.U32 R73, R122 ;  /* 0x0000007a00497245 */ /* 0x000fe20000201000 */
[----:B-----5:R-:W-:Y:S01]  /*b6b0*/  HADD2.F32 R75, -RZ, R69.H0_H0 ;  /* 0x20000045ff4b7230 */ /* 0x020fe20000004100 */
[----:B------:R-:W-:Y:S01]  /*b6c0*/  MOV R74, 0x2f800000 ;  /* 0x2f800000004a7802 */ /* 0x000fe20000000f00 */
[----:B------:R-:W-:-:S03]  /*b6d0*/  @P0 HADD2.F32 R142, -RZ, R65.H0_H0 ;  /* 0x20000041ff8e0230 */ /* 0x000fc60000004100 */
[----:B------:R-:W-:Y:S01]  /*b6e0*/  FMUL.FTZ R75, R75, UR13 ;  /* 0x0000000d4b4b7c20 */ /* 0x000fe20008410000 */
[----:B------:R-:W-:Y:S01]  /*b6f0*/  FFMA.FTZ R73, R73, R74, 1.1641532182693481445e-10 ;  /* 0x2f00000049497423 */ /* 0x000fe2000001004a */
[----:B------:R-:W-:Y:S02]  /*b700*/  HADD2.F32 R74, -RZ, R29.H0_H0 ;  /* 0x2000001dff4a7230 */ /* 0x000fe40000004100 */
[----:B------:R-:W-:Y:S02]  /*b710*/  FMUL.FTZ R75, R75, UR12 ;  /* 0x0000000c4b4b7c20 */ /* 0x000fe40008410000 */
[----:B------:R-:W-:-:S04]  /*b720*/  FSETP.GTU.FTZ.AND P3, PT, R73, UR9, PT ;  /* 0x0000000949007c0b */ /* 0x000fc8000bf7c000 */
[----:B------:R-:W-:Y:S02]  /*b730*/  FSEL R147, R75, RZ, !P3 ;  /* 0x000000ff4b937208 */ /* 0x000fe40005800000 */
[----:B------:R-:W-:-:S03]  /*b740*/  SEL R122, RZ, 0x1, P3 ;  /* 0x00000001ff7a7807 */ /* 0x000fc60001800000 */
[----:B------:R-:W-:-:S04]  /*b750*/  FMUL.FTZ R147, R147, R74 ;  /* 0x0000004a93937220 */ /* 0x000fc80000410000 */
[----:B------:R-:W-:-:S07]  /*b760*/  @P0 FADD.FTZ R147, R142, R147 ;  /* 0x000000938e930221 */ /* 0x000fce0000010000 */
.L_x_7738:
[----:B------:R-:W-:Y:S05]  /*b770*/  BSYNC B0 ;  /* 0x0000000000007941 */ /* 0x000fea0003800000 */
.L_x_7736:
[----:B------:R-:W-:Y:S04]  /*b780*/  BSSY B0, `(.L_x_7746) ;  /* 0x0000060000007945 */ /* 0x000fe80003800000 */
[----:B------:R-:W-:Y:S05]  /*b790*/  @P2 BRA `(.L_x_7747) ;  /* 0x0000000000182947 */ /* 0x000fea0003800000 */
[----:B------:R-:W-:Y:S01]  /*b7a0*/  HFMA2.MMA R146, -RZ, RZ, 0, 0 ;  /* 0x00000000ff927435 */ /* 0x000fe200000001ff */
[----:B------:R-:W-:Y:S01]  /*b7b0*/  IMAD.MOV.U32 R73, RZ, RZ, R72 ;  /* 0x000000ffff497224 */ /* 0x000fe200078e0048 */
[----:B------:R-:W-:Y:S09]  /*b7c0*/  @!P0 BRA `(.L_x_7748) ;  /* 0x00000004006c8947 */ /* 0x000ff20003800000 */
[----:B------:R-:W-:Y:S01]  /*b7d0*/  MOV R73, R72 ;  /* 0x0000004800497202 */ /* 0x000fe20000000f00 */
[----:B-----5:R-:W-:Y:S01]  /*b7e0*/  HADD2.F32 R146, -RZ, R65.H1_H1 ;  /* 0x30000041ff927230 */ /* 0x020fe20000004100 */
[----:B------:R-:W-:Y:S06]  /*b7f0*/  BRA `(.L_x_7748) ;  /* 0x0000000400607947 */ /* 0x000fec0003800000 */
.L_x_7747:
        /* <DEDUP_REMOVED lines=12> */
.L_x_7750:
[----:B------:R-:W-:-:S07]  /*b8c0*/  MOV R113, R126 ;  /* 0x0000007e00717202 */ /* 0x000fce0000000f00 */
.L_x_7751:
[----:B------:R-:W-:Y:S05]  /*b8d0*/  BSYNC B1 ;  /* 0x0000000000017941 */ /* 0x000fea0003800000 */
.L_x_7749:
        /* <DEDUP_REMOVED lines=16> */
.L_x_7755:
[----:B------:R-:W-:Y:S05]  /*b9e0*/  BSYNC B2 ;  /* 0x0000000000027941 */ /* 0x000fea0003800000 */
.L_x_7754:
        /* <DEDUP_REMOVED lines=43> */
.L_x_7753:
[----:B------:R-:W-:Y:S05]  /*bca0*/  BSYNC B1 ;  /* 0x0000000000017941 */ /* 0x000fea0003800000 */
.L_x_7752:
        /* <DEDUP_REMOVED lines=13> */
.L_x_7748:
[----:B------:R-:W-:Y:S05]  /*bd80*/  BSYNC B0 ;  /* 0x0000000000007941 */ /* 0x000fea0003800000 */
.L_x_7746:
        /* <DEDUP_REMOVED lines=8> */
.L_x_7757:
        /* <DEDUP_REMOVED lines=12> */
.L_x_7760:
[----:B------:R-:W-:-:S07]  /*bed0*/  IMAD.MOV.U32 R112, RZ, RZ, R126 ;  /* 0x000000ffff707224 */ /* 0x000fce00078e007e */
.L_x_7761:
[----:B------:R-:W-:Y:S05]  /*bee0*/  BSYNC B1 ;  /* 0x0000000000017941 */ /* 0x000fea0003800000 */
.L_x_7759:
        /* <DEDUP_REMOVED lines=16> */
.L_x_7765:
[----:B------:R-:W-:Y:S05]  /*bff0*/  BSYNC B2 ;  /* 0x0000000000027941 */ /* 0x000fea0003800000 */
.L_x_7764:
        /* <DEDUP_REMOVED lines=43> */
.L_x_7763:
[----:B------:R-:W-:Y:S05]  /*c2b0*/  BSYNC B1 ;  /* 0x0000000000017941 */ /* 0x000fea0003800000 */
.L_x_7762:
        /* <DEDUP_REMOVED lines=13> */
.L_x_7758:
[----:B------:R-:W-:Y:S05]  /*c390*/  BSYNC B0 ;  /* 0x0000000000007941 */ /* 0x000fea0003800000 */
.L_x_7756:
        /* <DEDUP_REMOVED lines=8> */
.L_x_7767:
        /* <DEDUP_REMOVED lines=12> */
.L_x_7770:
[----:B------:R-:W-:-:S07]  /*c4e0*/  MOV R111, R126 ;  /* 0x0000007e006f7202 */ /* 0x000fce0000000f00 */
.L_x_7771:
[----:B------:R-:W-:Y:S05]  /*c4f0*/  BSYNC B1 ;  /* 0x0000000000017941 */ /* 0x000fea0003800000 */
.L_x_7769:
        /* <DEDUP_REMOVED lines=16> */
.L_x_7775:
[----:B------:R-:W-:Y:S05]  /*c600*/  BSYNC B2 ;  /* 0x0000000000027941 */ /* 0x000fea0003800000 */
.L_x_7774:
        /* <DEDUP_REMOVED lines=43> */
.L_x_7773:
[----:B------:R-:W-:Y:S05]  /*c8c0*/  BSYNC B1 ;  /* 0x0000000000017941 */ /* 0x000fea0003800000 */
.L_x_7772:
        /* <DEDUP_REMOVED lines=13> */
.L_x_7768:
[----:B------:R-:W-:Y:S05]  /*c9a0*/  BSYNC B0 ;  /* 0x0000000000007941 */ /* 0x000fea0003800000 */
.L_x_7766:
        /* <DEDUP_REMOVED lines=8> */
.L_x_7777:
        /* <DEDUP_REMOVED lines=12> */
.L_x_7780:
[----:B------:R-:W-:-:S07]  /*caf0*/  IMAD.MOV.U32 R110, RZ, RZ, R126 ;  /* 0x000000ffff6e7224 */ /* 0x000fce00078e007e */
.L_x_7781:
[----:B------:R-:W-:Y:S05]  /*cb00*/  BSYNC B1 ;  /* 0x0000000000017941 */ /* 0x000fea0003800000 */
.L_x_7779:
        /* <DEDUP_REMOVED lines=16> */
.L_x_7785:
[----:B------:R-:W-:Y:S05]  /*cc10*/  BSYNC B2 ;  /* 0x0000000000027941 */ /* 0x000fea0003800000 */
.L_x_7784:
        /* <DEDUP_REMOVED lines=43> */
.L_x_7783:
[----:B------:R-:W-:Y:S05]  /*ced0*/  BSYNC B1 ;  /* 0x0000000000017941 */ /* 0x000fea0003800000 */
.L_x_7782:
        /* <DEDUP_REMOVED lines=13> */
.L_x_7778:
[----:B------:R-:W-:Y:S05]  /*cfb0*/  BSYNC B0 ;  /* 0x0000000000007941 */ /* 0x000fea0003800000 */
.L_x_7776:
        /* <DEDUP_REMOVED lines=8> */
.L_x_7787:
        /* <DEDUP_REMOVED lines=12> */
.L_x_7790:
[----:B------:R-:W-:-:S07]  /*d100*/  MOV R142, R126 ;  /* 0x0000007e008e7202 */ /* 0x000fce0000000f00 */
.L_x_7791:
[----:B------:R-:W-:Y:S05]  /*d110*/  BSYNC B1 ;  /* 0x0000000000017941 */ /* 0x000fea0003800000 */
.L_x_7789:
        /* <DEDUP_REMOVED lines=16> */
.L_x_7795:
[----:B------:R-:W-:Y:S05]  /*d220*/  BSYNC B2 ;  /* 0x0000000000027941 */ /* 0x000fea0003800000 */
.L_x_7794:
        /* <DEDUP_REMOVED lines=43> */
.L_x_7793:
[----:B------:R-:W-:Y:S05]  /*d4e0*/  BSYNC B1 ;  /* 0x0000000000017941 */ /* 0x000fea0003800000 */
.L_x_7792:
        /* <DEDUP_REMOVED lines=13> */
.L_x_7788:
[----:B------:R-:W-:Y:S05]  /*d5c0*/  BSYNC B0 ;  /* 0x0000000000007941 */ /* 0x000fea0003800000 */
.L_x_7786:
[----:B------:R-:W-:Y:S01]  /*d5d0*/  IMAD.WIDE.U32 R150, R150, 0x10, R76 ;  /* 0x0000001096967825 */ /* 0x000fe200078e004c */
[----:B------:R-:W-:Y:S01]  /*d5e0*/  F2FP.F16.F32.PACK_AB R75, R142, R143 ;  /* 0x0000008f8e4b723e */ /* 0x000fe200000000ff */
[----:B------:R-:W-:Y:S01]  /*d5f0*/  BSSY B0, `(.L_x_7796) ;  /* 0x000001a000007945 */ /* 0x000fe20003800000 */
[----:B------:R-:W-:Y:S02]  /*d600*/  F2FP.F16.F32.PACK_AB R74, R144, R145 ;  /* 0x00000091904a723e */ /* 0x000fe400000000ff */
[----:B------:R-:W-:Y:S02]  /*d610*/  F2FP.F16.F32.PACK_AB R73, R146, R147 ;  /* 0x000000939249723e */ /* 0x000fe400000000ff */
[----:B------:R-:W-:-:S05]  /*d620*/  F2FP.F16.F32.PACK_AB R72, R148, R149 ;  /* 0x000000959448723e */ /* 0x000fca00000000ff */
        /* <DEDUP_REMOVED lines=10> */
[----:B------:R-:W-:Y:S01]  /*d6d0*/  IMAD.WIDE.U32 R150, R150, 0x10000, RZ ;  /* 0x0001000096967825 */ /* 0x000fe200078e00ff */
[----:B------:R-:W-:Y:S02]  /*d6e0*/  LOP3.LUT R74, R123, 0xff, RZ, 0xc0, !PT ;  /* 0x000000ff7b4a7812 */ /* 0x000fe400078ec0ff */
[----:B------:R-:W-:Y:S02]  /*d6f0*/  LOP3.LUT R75, R72, 0xff00, R73, 0xf8, !PT ;  /* 0x0000ff00484b7812 */ /* 0x000fe400078ef849 */
[----:B------:R-:W0:Y:S02]  /*d700*/  LDC.64 R72, c[0x0][0x240] ;  /* 0x00009000ff487b82 */ /* 0x000e240000000a00 */
[----:B------:R-:W-:Y:S01]  /*d710*/  LOP3.LUT R155, R75, 0xff, R112, 0xf8, !PT ;  /* 0x000000ff4b9b7812 */ /* 0x000fe200078ef870 */
[----:B------:R-:W-:-:S03]  /*d720*/  IMAD.WIDE.U32 R74, R74, 0x100, RZ ;  /* 0x000001004a4a7825 */ /* 0x000fc600078e00ff */
[----:B------:R-:W-:Y:S02]  /*d730*/  LOP3.LUT R155, R151, R155, R153, 0xfe, !PT ;  /* 0x0000009b979b7212 */ /* 0x000fe400078efe99 */
[----:B------:R-:W-:Y:S02]  /*d740*/  LOP3.LUT R151, R74, R152, R150, 0xfe, !PT ;  /* 0x000000984a977212 */ /* 0x000fe400078efe96 */
[----:B------:R-:W-:Y:S02]  /*d750*/  LOP3.LUT R75, R155, R75, RZ, 0xfc, !PT ;  /* 0x0000004b9b4b7212 */ /* 0x000fe400078efcff */
[----:B------:R-:W-:Y:S01]  /*d760*/  LOP3.LUT R74, R151, 0xff, R124, 0xf8, !PT ;  /* 0x000000ff974a7812 */ /* 0x000fe200078ef87c */
[----:B0-----:R-:W-:-:S05]  /*d770*/  IMAD.WIDE.U32 R72, R154, 0x8, R72 ;  /* 0x000000089a487825 */ /* 0x001fca00078e0048 */
[----:B------:R1:W-:Y:S02]  /*d780*/  STG.E.64 desc[UR4][R72.64], R74 ;  /* 0x0000004a48007986 */ /* 0x0003e4000c101b04 */
.L_x_7797:
[----:B------:R-:W-:Y:S05]  /*d790*/  BSYNC B0 ;  /* 0x0000000000007941 */ /* 0x000fea0003800000 */
.L_x_7796:
[----:B01----:R-:W0:Y:S01]  /*d7a0*/  @P1 LDC.64 R74, c[0x0][0x220] ;  /* 0x00008800ff4a1b82 */ /* 0x003e220000000a00 */
[----:B------:R-:W-:Y:S02]  /*d7b0*/  IADD3 R158, R158, 0x200, RZ ;  /* 0x000002009e9e7810 */ /* 0x000fe40007ffe0ff */
[----:B------:R-:W-:-:S05]  /*d7c0*/  IADD3 R159, R159, 0x200, RZ ;  /* 0x000002009f9f7810 */ /* 0x000fca0007ffe0ff */
        /* <DEDUP_REMOVED lines=10> */
[----:B------:R-:W-:Y:S01]  /*d870*/  MOV R72, R135 ;  /* 0x0000008700487202 */ /* 0x000fe20000000f00 */
[----:B-----5:R-:W-:Y:S01]  /*d880*/  HADD2.F32 R157, -RZ, R64.H0_H0 ;  /* 0x20000040ff9d7230 */ /* 0x020fe20000004100 */
[----:B------:R-:W-:Y:S06]  /*d890*/  BRA `(.L_x_7800) ;  /* 0x0000000400607947 */ /* 0x000fec0003800000 */
.L_x_7799:
        /* <DEDUP_REMOVED lines=12> */
.L_x_7802:
[----:B------:R-:W-:-:S07]  /*d960*/  MOV R124, R126 ;  /* 0x0000007e007c7202 */ /* 0x000fce0000000f00 */
.L_x_7803:
[----:B------:R-:W-:Y:S05]  /*d970*/  BSYNC B1 ;  /* 0x0000000000017941 */ /* 0x000fea0003800000 */
.L_x_7801:
        /* <DEDUP_REMOVED lines=16> */
.L_x_7807:
[----:B------:R-:W-:Y:S05]  /*da80*/  BSYNC B2 ;  /* 0x0000000000027941 */ /* 0x000fea0003800000 */
.L_x_7806:
        /* <DEDUP_REMOVED lines=43> */
.L_x_7805:
[----:B------:R-:W-:Y:S05]  /*dd40*/  BSYNC B1 ;  /* 0x0000000000017941 */ /* 0x000fea0003800000 */
.L_x_7804:
        /* <DEDUP_REMOVED lines=9> */
[----:B------:R-:W-:Y:S02]  /*dde0*/  FSEL R157, R75, RZ, !P3 ;  /* 0x000000ff4b9d7208 */ /* 0x000fe40005800000 */
[----:B------:R-:W-:-:S03]  /*ddf0*/  SEL R124, RZ, 0x1, P3 ;  /* 0x00000001ff7c7807 */ /* 0x000fc60001800000 */
[----:B------:R-:W-:-:S04]  /*de00*/  FMUL.FTZ R157, R157, R74 ;  /* 0x0000004a9d9d7220 */ /* 0x000fc80000410000 */
[----:B------:R-:W-:-:S07]  /*de10*/  @P0 FADD.FTZ R157, R150, R157 ;  /* 0x0000009d969d0221 */ /* 0x000fce0000010000 */
.L_x_7800:
[----:B------:R-:W-:Y:S05]  /*de20*/  BSYNC B0 ;  /* 0x0000000000007941 */ /* 0x000fea0003800000 */
.L_x_7798:
        /* <DEDUP_REMOVED lines=8> */
.L_x_7809:
[C---:B------:R-:W-:Y:S01]  /*deb0*/  ISETP.NE.AND P3, PT, R72.reuse, 0x1, PT ;  /* 0x000000014800780c */ /* 0x040fe20003f65270 */
[----:B------:R-:W-:Y:S01]  /*dec0*/  BSSY B1, `(.L_x_7811) ;  /* 0x000000c000017945 */ /* 0x000fe20003800000 */
[----:B------:R-:W-:-:S11]  /*ded0*/  IADD3 R73, R72, 0x1, RZ ;  /* 0x0000000148497810 */ /* 0x000fd60007ffe0ff */
        /* <DEDUP_REMOVED lines=9> */
.L_x_7812:
[----:B------:R-:W-:-:S07]  /*df70*/  MOV R123, R126 ;  /* 0x0000007e007b7202 */ /* 0x000fce0000000f00 */
.L_x_7813:
[----:B------:R-:W-:Y:S05]  /*df80*/  BSYNC B1 ;  /* 0x0000000000017941 */ /* 0x000fea0003800000 */
.L_x_7811:
        /* <DEDUP_REMOVED lines=16> */
.L_x_7817:
[----:B------:R-:W-:Y:S05]  /*e090*/  BSYNC B2 ;  /* 0x0000000000027941 */ /* 0x000fea0003800000 */
.L_x_7816:
        /* <DEDUP_REMOVED lines=43> */
.L_x_7815:
[----:B------:R-:W-:Y:S05]  /*e350*/  BSYNC B1 ;  /* 0x0000000000017941 */ /* 0x000fea0003800000 */
.L_x_7814:
[----:B------:R-:W-:Y:S01]  /*e360*/  I2FP.F32.U32 R72, R123 ;  /* 0x0000007b00487245 */ /* 0x000fe20000201000 */
[----:B-----5:R-:W-:Y:S01]  /*e370*/  HADD2.F32 R74, -RZ, R68.H1_H1 ;  /* 0x30000044ff4a7230 */ /* 0x020fe20000004100 */
[----:B------:R-:W-:Y:S01]  /*e380*/  MOV R75, 0x2f800000 ;  /* 0x2f800000004b7802 */ /* 0x000fe20000000f00 */
[----:B------:R-:W-:-:S03]  /*e390*/  @P0 HADD2.F32 R135, -RZ, R64.H1_H1 ;  /* 0x30000040ff870230 */ /* 0x000fc60000004100 */
[----:B------:R-:W-:Y:S01]  /*e3a0*/  FMUL.FTZ R74, R74, UR13 ;  /* 0x0000000d4a4a7c20 */ /* 0x000fe20008410000 */
[----:B------:R-:W-:Y:S01]  /*e3b0*/  FFMA.FTZ R72, R72, R75, 1.1641532182693481445e-10 ;  /* 0x2f00000048487423 */ /* 0x000fe2000001004b */
[----:B------:R-:W-:Y:S02]  /*e3c0*/  HADD2.F32 R75, -RZ, R24.H1_H1 ;  /* 0x30000018ff4b7230 */ /* 0x000fe40000004100 */
[----:B------:R-:W-:Y:S02]  /*e3d0*/  FMUL.FTZ R74, R74, UR12 ;  /* 0x0000000c4a4a7c20 */ /* 0x000fe40008410000 */
[----:B------:R-:W-:-:S04]  /*e3e0*/  FSETP.GTU.FTZ.AND P3, PT, R72, UR9, PT ;  /* 0x0000000948007c0b */ /* 0x000fc8000bf7c000 */
[----:B------:R-:W-:Y:S02]  /*e3f0*/  FSEL R156, R74, RZ, !P3 ;  /* 0x000000ff4a9c7208 */ /* 0x000fe40005800000 */
[----:B------:R-:W-:-:S03]  /*e400*/  SEL R123, RZ, 0x1, P3 ;  /* 0x00000001ff7b7807 */ /* 0x000fc60001800000 */
[----:B------:R-:W-:-:S04]  /*e410*/  FMUL.FTZ R156, R156, R75 ;  /* 0x0000004b9c9c7220 */ /* 0x000fc80000410000 */
[----:B------:R-:W-:-:S07]  /*e420*/  @P0 FADD.FTZ R156, R135, R156 ;  /* 0x0000009c879c0221 */ /* 0x000fce0000010000 */
.L_x_7810:
[----:B------:R-:W-:Y:S05]  /*e430*/  BSYNC B0 ;  /* 0x0000000000007941 */ /* 0x000fea0003800000 */
.L_x_7808:
        /* <DEDUP_REMOVED lines=8> */
.L_x_7819:
        /* <DEDUP_REMOVED lines=12> */
.L_x_7822:
[----:B------:R-:W-:-:S07]  /*e580*/  MOV R122, R126 ;  /* 0x0000007e007a7202 */ /* 0x000fce0000000f00 */
.L_x_7823:
[----:B------:R-:W-:Y:S05]  /*e590*/  BSYNC B1 ;  /* 0x0000000000017941 */ /* 0x000fea0003800000 */
.L_x_7821:
        /* <DEDUP_REMOVED lines=16> */
.L_x_7827:
[----:B------:R-:W-:Y:S05]  /*e6a0*/  BSYNC B2 ;  /* 0x0000000000027941 */ /* 0x000fea0003800000 */
.L_x_7826:
        /* <DEDUP_REMOVED lines=40> */
[----:B------:R-:W-:-:S03]  /*e930*/  MOV R126, R74 ;  /* 0x0000004a007e7202 */ /* 0x000fc60000000f00 */
[----:B------:R-:W-:Y:S01]  /*e940*/  IMAD.MOV.U32 R74, RZ, RZ, RZ ;  /* 0x000000ffff4a7224 */ /* 0x000fe200078e00ff */
[----:B------:R-:W-:-:S07]  /*e950*/  LOP3.LUT R131, R131, UR35, R72, 0x96, !PT ;  /* 0x0000002383837c12 */ /* 0x000fce000f8e9648 */
.L_x_7825:
[----:B------:R-:W-:Y:S05]  /*e960*/  BSYNC B1 ;  /* 0x0000000000017941 */ /* 0x000fea0003800000 */
.L_x_7824:
        /* <DEDUP_REMOVED lines=8> */
[----:B------:R-:W-:Y:S02]  /*e9f0*/  FSEL R155, R75, RZ, !P3 ;  /* 0x000000ff4b9b7208 */ /* 0x000fe40005800000 */
[----:B------:R-:W-:-:S03]  /*ea00*/  SEL R122, RZ, 0x1, P3 ;  /* 0x00000001ff7a7807 */ /* 0x000fc60001800000 */
[----:B------:R-:W-:Y:S01]  /*ea10*/  FMUL.FTZ R155, R155, R72 ;  /* 0x000000489b9b7220 */ /* 0x000fe20000410000 */
[----:B------:R-:W-:-:S05]  /*ea20*/  @P0 HADD2.F32 R72, -RZ, R65.H0_H0 ;  /* 0x20000041ff480230 */ /* 0x000fca0000004100 */
[----:B------:R-:W-:-:S07]  /*ea30*/  @P0 FADD.FTZ R155, R72, R155 ;  /* 0x0000009b489b0221 */ /* 0x000fce0000010000 */
.L_x_7820:
[----:B------:R-:W-:Y:S05]  /*ea40*/  BSYNC B0 ;  /* 0x0000000000007941 */ /* 0x000fea0003800000 */
.L_x_7818:
        /* <DEDUP_REMOVED lines=8> */
.L_x_7829:
        /* <DEDUP_REMOVED lines=12> */
.L_x_7832:
[----:B------:R-:W-:-:S07]  /*eb90*/  MOV R113, R126 ;  /* 0x0000007e00717202 */ /* 0x000fce0000000f00 */
.L_x_7833:
[----:B------:R-:W-:Y:S05]  /*eba0*/  BSYNC B1 ;  /* 0x0000000000017941 */ /* 0x000fea0003800000 */
.L_x_7831:
        /* <DEDUP_REMOVED lines=16> */
.L_x_7837:
[----:B------:R-:W-:Y:S05]  /*ecb0*/  BSYNC B2 ;  /* 0x0000000000027941 */ /* 0x000fea0003800000 */
.L_x_7836:
        /* <DEDUP_REMOVED lines=40> */
[----:B------:R-:W-:-:S04]  /*ef40*/  MOV R126, R74 ;  /* 0x0000004a007e7202 */ /* 0x000fc80000000f00 */
[----:B------:R-:W-:Y:S01]  /*ef50*/  LOP3.LUT R131, R131, UR35, R72, 0x96, !PT ;  /* 0x0000002383837c12 */ /* 0x000fe2000f8e9648 */
[----:B------:R-:W-:-:S11]  /*ef60*/  HFMA2.MMA R72, -RZ, RZ, 0, 0 ;  /* 0x00000000ff487435 */ /* 0x000fd600000001ff */
.L_x_7835:
[----:B------:R-:W-:Y:S05]  /*ef70*/  BSYNC B1 ;  /* 0x0000000000017941 */ /* 0x000fea0003800000 */
.L_x_7834:
[----:B------:R-:W-:Y:S02]  /*ef80*/  I2FP.F32.U32 R73, R113 ;  /* 0x0000007100497245 */ /* 0x000fe40000201000 */
[----:B------:R-:W-:-:S05]  /*ef90*/  MOV R74, 0x2f800000 ;  /* 0x2f800000004a7802 */ /* 0x000fca0000000f00 */
[----:B------:R-:W-:Y:S01]  /*efa0*/  FFMA.FTZ R73, R73, R74, 1.1641532182693481445e-10 ;  /* 0x2f00000049497423 */ /* 0x000fe2000001004a */
[----:B-----5:R-:W-:-:S04]  /*efb0*/  HADD2.F32 R74, -RZ, R69.H1_H1 ;  /* 0x30000045ff4a7230 */ /* 0x020fc80000004100 */
[----:B------:R-:W-:Y:S01]  /*efc0*/  FSETP.GTU.FTZ.AND P3, PT, R73, UR9, PT ;  /* 0x0000000949007c0b */ /* 0x000fe2000bf7c000 */
[----:B------:R-:W-:Y:S01]  /*efd0*/  FMUL.FTZ R74, R74, UR13 ;  /* 0x0000000d4a4a7c20 */ /* 0x000fe20008410000 */
[----:B------:R-:W-:Y:S02]  /*efe0*/  HADD2.F32 R73, -RZ, R25.H1_H1 ;  /* 0x30000019ff497230 */ /* 0x000fe40000004100 */
[----:B------:R-:W-:Y:S01]  /*eff0*/  SEL R113, RZ, 0x1, P3 ;  /* 0x00000001ff717807 */ /* 0x000fe20001800000 */
[----:B------:R-:W-:-:S05]  /*f000*/  FMUL.FTZ R74, R74, UR12 ;  /* 0x0000000c4a4a7c20 */ /* 0x000fca0008410000 */
[----:B------:R-:W-:-:S05]  /*f010*/  FSEL R154, R74, RZ, !P3 ;  /* 0x000000ff4a9a7208 */ /* 0x000fca0005800000 */
[----:B------:R-:W-:Y:S01]  /*f020*/  FMUL.FTZ R154, R154, R73 ;  /* 0x000000499a9a7220 */ /* 0x000fe20000410000 */
[----:B------:R-:W-:-:S05]  /*f030*/  @P0 HADD2.F32 R73, -RZ, R65.H1_H1 ;  /* 0x30000041ff490230 */ /* 0x000fca0000004100 */
[----:B------:R-:W-:-:S07]  /*f040*/  @P0 FADD.FTZ R154, R73, R154 ;  /* 0x0000009a499a0221 */ /* 0x000fce0000010000 */
.L_x_7830:
[----:B------:R-:W-:Y:S05]  /*f050*/  BSYNC B0 ;  /* 0x0000000000007941 */ /* 0x000fea0003800000 */
.L_x_7828:
        /* <DEDUP_REMOVED lines=8> */
.L_x_7839:
        /* <DEDUP_REMOVED lines=12> */
.L_x_7842:
[----:B------:R-:W-:-:S07]  /*f1a0*/  MOV R112, R126 ;  /* 0x0000007e00707202 */ /* 0x000fce0000000f00 */
.L_x_7843:
[----:B------:R-:W-:Y:S05]  /*f1b0*/  BSYNC B1 ;  /* 0x0000000000017941 */ /* 0x000fea0003800000 */
.L_x_7841:
        /* <DEDUP_REMOVED lines=16> */
.L_x_7847:
[----:B------:R-:W-:Y:S05]  /*f2c0*/  BSYNC B2 ;  /* 0x0000000000027941 */ /* 0x000fea0003800000 */
.L_x_7846:
        /* <DEDUP_REMOVED lines=36> */
[----:B------:R-:W-:Y:S01]  /*f510*/  IMAD.MOV.U32 R73, RZ, RZ, RZ ;  /* 0x000000ffff497224 */ /* 0x000fe200078e00ff */
[----:B------:R-:W-:Y:S01]  /*f520*/  LOP3.LUT R131, R131, UR32, R74, 0x96, !PT ;  /* 0x0000002083837c12 */ /* 0x000fe2000f8e964a */
[----:B------:R-:W-:-:S05]  /*f530*/  IMAD.WIDE.U32 R74, R75, -0x326172a9, RZ ;  /* 0xcd9e8d574b4a7825 */ /* 0x000fca00078e00ff */
[----:B------:R-:W-:Y:S01]  /*f540*/  LOP3.LUT R132, R75, UR34, R130, 0x96, !PT ;  /* 0x000000224b847c12 */ /* 0x000fe2000f8e9682 */
[----:B------:R-:W-:Y:S01]  /*f550*/  IMAD.WIDE.U32 R130, R131, -0x2daee0ad, RZ ;  /* 0xd2511f5383827825 */ /* 0x000fe200078e00ff */
[----:B------:R-:W-:-:S04]  /*f560*/  MOV R126, R74 ;  /* 0x0000004a007e7202 */ /* 0x000fc80000000f00 */
[----:B------:R-:W-:-:S07]  /*f570*/  LOP3.LUT R131, R131, UR35, R72, 0x96, !PT ;  /* 0x0000002383837c12 */ /* 0x000fce000f8e9648 */
.L_x_7845:
[----:B------:R-:W-:Y:S05]  /*f580*/  BSYNC B1 ;  /* 0x0000000000017941 */ /* 0x000fea0003800000 */
.L_x_7844:
        /* <DEDUP_REMOVED lines=13> */
.L_x_7840:
[----:B------:R-:W-:Y:S05]  /*f660*/  BSYNC B0 ;  /* 0x0000000000007941 */ /* 0x000fea0003800000 */
.L_x_7838:
        /* <DEDUP_REMOVED lines=8> */
.L_x_7849:
        /* <DEDUP_REMOVED lines=12> */
.L_x_7852:
[----:B------:R-:W-:-:S07]  /*f7b0*/  MOV R111, R126 ;  /* 0x0000007e006f7202 */ /* 0x000fce0000000f00 */
.L_x_7853:
[----:B------:R-:W-:Y:S05]  /*f7c0*/  BSYNC B1 ;  /* 0x0000000000017941 */ /* 0x000fea0003800000 */
.L_x_7851:
        /* <DEDUP_REMOVED lines=16> */
.L_x_7857:
[----:B------:R-:W-:Y:S05]  /*f8d0*/  BSYNC B2 ;  /* 0x0000000000027941 */ /* 0x000fea0003800000 */
.L_x_7856:
        /* <DEDUP_REMOVED lines=43> */
.L_x_7855:
[----:B------:R-:W-:Y:S05]  /*fb90*/  BSYNC B1 ;  /* 0x0000000000017941 */ /* 0x000fea0003800000 */
.L_x_7854:
        /* <DEDUP_REMOVED lines=13> */
.L_x_7850:
[----:B------:R-:W-:Y:S05]  /*fc70*/  BSYNC B0 ;  /* 0x0000000000007941 */ /* 0x000fea0003800000 */
.L_x_7848:
        /* <DEDUP_REMOVED lines=8> */
.L_x_7859:
        /* <DEDUP_REMOVED lines=12> */
.L_x_7862:
[----:B------:R-:W-:-:S07]  /*fdc0*/  MOV R110, R126 ;  /* 0x0000007e006e7202 */ /* 0x000fce0000000f00 */
.L_x_7863:
[----:B------:R-:W-:Y:S05]  /*fdd0*/  BSYNC B1 ;  /* 0x0000000000017941 */ /* 0x000fea0003800000 */
.L_x_7861:
        /* <DEDUP_REMOVED lines=16> */
.L_x_7867:
[----:B------:R-:W-:Y:S05]  /*fee0*/  BSYNC B2 ;  /* 0x0000000000027941 */ /* 0x000fea0003800000 */
.L_x_7866:
        /* <DEDUP_REMOVED lines=43> */
.L_x_7865:
[----:B------:R-:W-:Y:S05]  /*101a0*/  BSYNC B1 ;  /* 0x0000000000017941 */ /* 0x000fea0003800000 */
.L_x_7864:
        /* <DEDUP_REMOVED lines=13> */
.L_x_7860:
[----:B------:R-:W-:Y:S05]  /*10280*/  BSYNC B0 ;  /* 0x0000000000007941 */ /* 0x000fea0003800000 */
.L_x_7858:
        /* <DEDUP_REMOVED lines=8> */
.L_x_7869:
        /* <DEDUP_REMOVED lines=12> */
.L_x_7872:
[----:B------:R-:W-:-:S07]  /*103d0*/  MOV R134, R126 ;  /* 0x0000007e00867202 */ /* 0x000fce0000000f00 */
.L_x_7873:
[----:B------:R-:W-:Y:S05]  /*103e0*/  BSYNC B1 ;  /* 0x0000000000017941 */ /* 0x000fea0003800000 */
.L_x_7871:
        /* <DEDUP_REMOVED lines=16> */
.L_x_7877:
[----:B------:R-:W-:Y:S05]  /*104f0*/  BSYNC B2 ;  /* 0x0000000000027941 */ /* 0x000fea0003800000 */
.L_x_7876:
        /* <DEDUP_REMOVED lines=42> */
[----:B------:R-:W-:-:S07]  /*107a0*/  LOP3.LUT R131, R131, UR35, R72, 0x96, !PT ;  /* 0x0000002383837c12 */ /* 0x000fce000f8e9648 */
.L_x_7875:
[----:B------:R-:W-:Y:S05]  /*107b0*/  BSYNC B1 ;  /* 0x0000000000017941 */ /* 0x000fea0003800000 */
.L_x_7874:
[----:B------:R-:W-:Y:S02]  /*107c0*/  I2FP.F32.U32 R72, R134 ;  /* 0x0000008600487245 */ /* 0x000fe40000201000 */
[----:B------:R-:W-:-:S05]  /*107d0*/  MOV R73, 0x2f800000 ;  /* 0x2f80000000497802 */ /* 0x000fca0000000f00 */
[----:B------:R-:W-:Y:S01]  /*107e0*/  FFMA.FTZ R72, R72, R73, 1.1641532182693481445e-10 ;  /* 0x2f00000048487423 */ /* 0x000fe20000010049 */
[----:B-----5:R-:W-:-:S04]  /*107f0*/  HADD2.F32 R73, -RZ, R71.H1_H1 ;  /* 0x30000047ff497230 */ /* 0x020fc80000004100 */
[----:B------:R-:W-:Y:S01]  /*10800*/  FSETP.GTU.FTZ.AND P2, PT, R72, UR9, PT ;  /* 0x0000000948007c0b */ /* 0x000fe2000bf5c000 */
[----:B------:R-:W-:-:S03]  /*10810*/  FMUL.FTZ R73, R73, UR13 ;  /* 0x0000000d49497c20 */ /* 0x000fc60008410000 */
[----:B------:R-:W-:Y:S01]  /*10820*/  SEL R134, RZ, 0x1, P2 ;  /* 0x00000001ff867807 */ /* 0x000fe20001000000 */
[----:B------:R-:W-:-:S05]  /*10830*/  FMUL.FTZ R73, R73, UR12 ;  /* 0x0000000c49497c20 */ /* 0x000fca0008410000 */
[----:B------:R-:W-:Y:S01]  /*10840*/  FSEL R150, R73, RZ, !P2 ;  /* 0x000000ff49967208 */ /* 0x000fe20005000000 */
[----:B------:R-:W-:-:S05]  /*10850*/  HADD2.F32 R73, -RZ, R27.H1_H1 ;  /* 0x3000001bff497230 */ /* 0x000fca0000004100 */
[----:B------:R-:W-:Y:S01]  /*10860*/  FMUL.FTZ R150, R150, R73 ;  /* 0x0000004996967220 */ /* 0x000fe20000410000 */
[----:B------:R-:W-:-:S05]  /*10870*/  @P0 HADD2.F32 R73, -RZ, R67.H1_H1 ;  /* 0x30000043ff490230 */ /* 0x000fca0000004100 */
[----:B------:R-:W-:-:S07]  /*10880*/  @P0 FADD.FTZ R150, R73, R150 ;  /* 0x0000009649960221 */ /* 0x000fce0000010000 */
.L_x_7870:
[----:B------:R-:W-:Y:S05]  /*10890*/  BSYNC B0 ;  /* 0x0000000000007941 */ /* 0x000fea0003800000 */
.L_x_7868:
        /* <DEDUP_REMOVED lines=28> */
.L_x_7879:
[----:B------:R-:W-:Y:S05]  /*10a60*/  BSYNC B0 ;  /* 0x0000000000007941 */ /* 0x000fea0003800000 */
.L_x_7878:
        /* <DEDUP_REMOVED lines=148> */
.L_x_7894:
[----:B------:R-:W2:Y:S01]  /*113b0*/  @!P1 S2R R158, SR_CgaCtaId ;  /* 0x00000000009e9919 */ /* 0x000ea20000008800 */
[----:B------:R-:W-:Y:S01]  /*113c0*/  @!P1 MOV R77, 0x400 ;  /* 0x00000400004d9802 */ /* 0x000fe20000000f00 */
[----:B-1----:R-:W-:Y:S01]  /*113d0*/  FADD.FTZ R73, R161, R164 ;  /* 0x000000a4a1497221 */ /* 0x002fe20000010000 */
[----:B------:R-:W-:Y:S01]  /*113e0*/  LOP3.LUT R75, R75, 0x3, RZ, 0xc0, !PT ;  /* 0x000000034b4b7812 */ /* 0x000fe200078ec0ff */
[----:B------:R-:W-:Y:S05]  /*113f0*/  WARPSYNC.ALL ;  /* 0x0000000000007948 */ /* 0x000fea0003800000 */
[----:B------:R-:W-:Y:S02]  /*11400*/  LOP3.LUT R141, R74, 0x1f, RZ, 0xc0, !PT ;  /* 0x0000001f4a8d7812 */ /* 0x000fe400078ec0ff */
[----:B--2---:R-:W-:-:S02]  /*11410*/  @!P1 LEA R158, R158, R77, 0x18 ;  /* 0x0000004d9e9e9211 */ /* 0x004fc400078ec0ff */
[----:B------:R-:W-:-:S04]  /*11420*/  @!P1 IADD3 R77, R76, R75, RZ ;  /* 0x0000004b4c4d9210 */ /* 0x000fc80007ffe0ff */
[----:B------:R-:W-:-:S05]  /*11430*/  @!P1 LEA R77, R77, R158, 0x3 ;  /* 0x0000009e4d4d9211 */ /* 0x000fca00078e18ff */
[----:B------:R1:W-:Y:S01]  /*11440*/  @!P1 STS.64 [R77], R72 ;  /* 0x000000484d009388 */ /* 0x0003e20000000a00 */
[----:B------:R-:W-:-:S13]  /*11450*/  ISETP.GT.U32.AND P1, PT, R141, 0x3, PT ;  /* 0x000000038d00780c */ /* 0x000fda0003f24070 */
[----:B-1----:R-:W1:Y:S01]  /*11460*/  @!P1 S2R R73, SR_CgaCtaId ;  /* 0x0000000000499919 */ /* 0x002e620000008800 */
[----:B------:R-:W-:Y:S01]  /*11470*/  @!P1 MOV R72, 0x400 ;  /* 0x0000040000489802 */ /* 0x000fe20000000f00 */
[----:B------:R-:W-:Y:S01]  /*11480*/  @!P1 IMAD.IADD R76, R76, 0x1, R141 ;  /* 0x000000014c4c9824 */ /* 0x000fe200078e028d */
[----:B------:R-:W-:Y:S01]  /*11490*/  HFMA2.MMA R158, -RZ, RZ, 0, 0 ;  /* 0x00000000ff9e7435 */ /* 0x000fe200000001ff */
[----:B------:R-:W-:Y:S01]  /*114a0*/  BAR.SYNC.DEFER_BLOCKING 0x0 ;  /* 0x0000000000007b1d */ /* 0x000fe20000010000 */
[----:B------:R-:W-:-:S04]  /*114b0*/  LOP3.LUT P2, RZ, R75, 0x1f, R74, 0xf8, !PT ;  /* 0x0000001f4bff7812 */ /* 0x000fc8000784f84a */
[----:B------:R-:W-:Y:S01]  /*114c0*/  @!P1 MOV R158, 0x500 ;  /* 0x00000500009e9802 */ /* 0x000fe20000000f00 */
[----:B------:R-:W-:Y:S03]  /*114d0*/  BSSY B0, `(.L_x_7881) ;  /* 0x0000102000007945 */ /* 0x000fe60003800000 */
[----:B0-----:R-:W-:Y:S01]  /*114e0*/  I2FP.F32.S32 R161, R158 ;  /* 0x0000009e00a17245 */ /* 0x001fe20000201400 */
[----:B------:R-:W0:Y:S04]  /*114f0*/  SHFL.DOWN PT, R159, R158, 0x2, 0x1f ;  /* 0x08401f009e9f7f89 */ /* 0x000e2800000e0000 */
[----:B------:R-:W2:Y:S01]  /*11500*/  @!P2 LDC.64 R74, c[0x0][0x258] ;  /* 0x00009600ff4aab82 */ /* 0x000ea20000000a00 */
[----:B-1----:R-:W-:-:S04]  /*11510*/  @!P1 LEA R73, R73, R72, 0x18 ;  /* 0x0000004849499211 */ /* 0x002fc800078ec0ff */
[----:B------:R-:W-:Y:S02]  /*11520*/  @!P1 LEA R141, R76, R73, 0x3 ;  /* 0x000000494c8d9211 */ /* 0x000fe400078e18ff */
[----:B------:R-:W-:Y:S02]  /*11530*/  CS2R R72, SRZ ;  /* 0x0000000000487805 */ /* 0x000fe4000001ff00 */
[----:B0-----:R-:W-:Y:S01]  /*11540*/  I2FP.F32.S32 R77, R159 ;  /* 0x0000009f004d7245 */ /* 0x001fe20000201400 */
[----:B------:R-:W-:Y:S01]  /*11550*/  IMAD.IADD R76, R159, 0x1, R158 ;  /* 0x000000019f4c7824 */ /* 0x000fe200078e029e */
[C---:B--2---:R-:W-:Y:S02]  /*11560*/  @!P2 LEA R74, P4, R0.reuse, R74, 0x2 ;  /* 0x0000004a004aa211 */ /* 0x044fe400078810ff */
[----:B------:R0:W1:Y:S01]  /*11570*/  @!P1 LDS.64 R72, [R141] ;  /* 0x000000008d489984 */ /* 0x0000620000000a00 */
[----:B------:R-:W-:Y:S02]  /*11580*/  ISETP.NE.AND P1, PT, RZ, UR14, PT ;  /* 0x0000000eff007c0c */ /* 0x000fe4000bf25270 */
[----:B------:R-:W-:-:S02]  /*11590*/  @!P2 LEA.HI.X R75, R0, R75, R86, 0x2, P4 ;  /* 0x0000004b004ba211 */ /* 0x000fc400020f1456 */
[----:B0-----:R-:W-:Y:S01]  /*115a0*/  I2FP.F32.S32 R141, R76 ;  /* 0x0000004c008d7245 */ /* 0x001fe20000201400 */
[----:B-1----:R-:W0:Y:S04]  /*115b0*/  SHFL.DOWN PT, R160, R72, 0x2, 0x1f ;  /* 0x08401f0048a07f89 */ /* 0x002e2800000e0000 */
[----:B------:R-:W1:Y:S01]  /*115c0*/  SHFL.DOWN PT, R158, R73, 0x2, 0x1f ;  /* 0x08401f00499e7f89 */ /* 0x000e6200000e0000 */
[C---:B0-----:R-:W-:Y:S01]  /*115d0*/  FADD.FTZ R159, -R160.reuse, R72 ;  /* 0x00000048a09f7221 */ /* 0x041fe20000010100 */
[----:B------:R-:W-:-:S03]  /*115e0*/  FMUL.FTZ R160, R160, R77 ;  /* 0x0000004da0a07220 */ /* 0x000fc60000410000 */
[----:B------:R-:W-:Y:S01]  /*115f0*/  FMUL.FTZ R159, R159, R159 ;  /* 0x0000009f9f9f7220 */ /* 0x000fe20000410000 */
[----:B------:R-:W-:Y:S02]  /*11600*/  FFMA.FTZ R163, R161, R72, R160 ;  /* 0x00000048a1a37223 */ /* 0x000fe400000100a0 */
[----:B------:R-:W0:Y:S01]  /*11610*/  MUFU.RCP R160, R141 ;  /* 0x0000008d00a07308 */ /* 0x000e220000001000 */
[----:B------:R-:W-:Y:S01]  /*11620*/  FMUL.FTZ R162, R159, R161 ;  /* 0x000000a19fa27220 */ /* 0x000fe20000410000 */
[----:B-1----:R-:W-:-:S03]  /*11630*/  FADD.FTZ R161, R158, R73 ;  /* 0x000000499ea17221 */ /* 0x002fc60000010000 */
[----:B------:R-:W-:Y:S02]  /*11640*/  FMUL.FTZ R162, R162, R77 ;  /* 0x0000004da2a27220 */ /* 0x000fe40000410000 */
[----:B------:R-:W1:Y:S01]  /*11650*/  SHFL.DOWN PT, R77, R76, 0x1, 0x1f ;  /* 0x08201f004c4d7f89 */ /* 0x000e6200000e0000 */
[C---:B0-----:R-:W-:Y:S01]  /*11660*/  FMUL.FTZ R72, R160.reuse, R163 ;  /* 0x000000a3a0487220 */ /* 0x041fe20000410000 */
[----:B------:R-:W-:-:S04]  /*11670*/  FFMA.FTZ R158, R160, R162, R161 ;  /* 0x000000a2a09e7223 */ /* 0x000fc800000100a1 */
[----:B------:R-:W0:Y:S04]  /*11680*/  SHFL.DOWN PT, R159, R72, 0x1, 0x1f ;  /* 0x08201f00489f7f89 */ /* 0x000e2800000e0000 */
[----:B------:R-:W2:Y:S01]  /*11690*/  SHFL.DOWN PT, R161, R158, 0x1, 0x1f ;  /* 0x08201f009ea17f89 */ /* 0x000ea200000e0000 */
[-C--:B-1----:R-:W-:Y:S02]  /*116a0*/  IADD3 R160, R76, R77.reuse, RZ ;  /* 0x0000004d4ca07210 */ /* 0x082fe40007ffe0ff */
[----:B------:R-:W-:Y:S02]  /*116b0*/  I2FP.F32.S32 R162, R77 ;  /* 0x0000004d00a27245 */ /* 0x000fe40000201400 */
[----:B------:R-:W-:-:S04]  /*116c0*/  I2FP.F32.S32 R160, R160 ;  /* 0x000000a000a07245 */ /* 0x000fc80000201400 */
[----:B------:R-:W1:Y:S01]  /*116d0*/  MUFU.RCP R73, R160 ;  /* 0x000000a000497308 */ /* 0x000e620000001000 */
[----:B0-----:R-:W-:Y:S01]  /*116e0*/  FADD.FTZ R77, R72, -R159 ;  /* 0x8000009f484d7221 */ /* 0x001fe20000010000 */
[----:B------:R-:W-:-:S03]  /*116f0*/  FMUL.FTZ R164, R159, R162 ;  /* 0x000000a29fa47220 */ /* 0x000fc60000410000 */
[----:B------:R-:W-:Y:S01]  /*11700*/  FMUL.FTZ R76, R77, R77 ;  /* 0x0000004d4d4c7220 */ /* 0x000fe20000410000 */
[C---:B------:R-:W-:Y:S01]  /*11710*/  FFMA.FTZ R164, R141.reuse, R72, R164 ;  /* 0x000000488da47223 */ /* 0x040fe200000100a4 */
[----:B--2---:R-:W-:Y:S02]  /*11720*/  FADD.FTZ R72, R158, R161 ;  /* 0x000000a19e487221 */ /* 0x004fe40000010000 */
[----:B------:R-:W-:Y:S01]  /*11730*/  FMUL.FTZ R76, R141, R76 ;  /* 0x0000004c8d4c7220 */ /* 0x000fe20000410000 */
[----:B-1----:R-:W-:-:S03]  /*11740*/  FMUL.FTZ R77, R73, R164 ;  /* 0x000000a4494d7220 */ /* 0x002fc60000410000 */
[----:B------:R-:W-:-:S04]  /*11750*/  FMUL.FTZ R76, R76, R162 ;  /* 0x000000a24c4c7220 */ /* 0x000fc80000410000 */
[----:B------:R-:W-:Y:S01]  /*11760*/  FFMA.FTZ R141, R73, R76, R72 ;  /* 0x0000004c498d7223 */ /* 0x000fe20000010048 */
[----:B------:R-:W0:Y:S01]  /*11770*/  SHFL.IDX PT, R77, R77, RZ, 0x1f ;  /* 0x00001fff4d4d7589 */ /* 0x000e2200000e0000 */
[----:B------:R-:W1:Y:S04]  /*11780*/  LDC R76, c[0x0][0x2d8] ;  /* 0x0000b600ff4c7b82 */ /* 0x000e680000000800 */
[----:B------:R-:W1:Y:S04]  /*11790*/  SHFL.IDX PT, R141, R141, RZ, 0x1f ;  /* 0x00001fff8d8d7589 */ /* 0x000e6800000e0000 */
[----:B------:R-:W2:Y:S01]  /*117a0*/  @!P2 LDC.64 R72, c[0x0][0x250] ;  /* 0x00009400ff48ab82 */ /* 0x000ea20000000a00 */
[----:B0-----:R-:W-:-:S05]  /*117b0*/  FMUL.FTZ R158, R77, R77 ;  /* 0x0000004d4d9e7220 */ /* 0x001fca0000410000 */
[----:B------:R-:W-:Y:S01]  /*117c0*/  FSEL R159, R158, RZ, P1 ;  /* 0x000000ff9e9f7208 */ /* 0x000fe20000800000 */
[----:B-1----:R-:W-:Y:S01]  /*117d0*/  FFMA.FTZ R76, R141, UR15, R76 ;  /* 0x0000000f8d4c7c23 */ /* 0x002fe2000801004c */
[----:B--2---:R-:W-:-:S03]  /*117e0*/  @!P2 LEA R72, P3, R0, R72, 0x2 ;  /* 0x000000480048a211 */ /* 0x004fc600078610ff */
[----:B------:R-:W-:Y:S01]  /*117f0*/  FADD.FTZ R76, R76, R159 ;  /* 0x0000009f4c4c7221 */ /* 0x000fe20000010000 */
[----:B------:R-:W-:-:S05]  /*11800*/  @!P2 LEA.HI.X R73, R0, R73, R86, 0x2, P3 ;  /* 0x000000490049a211 */ /* 0x000fca00018f1456 */
[----:B------:R-:W0:Y:S01]  /*11810*/  MUFU.RSQ R76, R76 ;  /* 0x0000004c004c7308 */ /* 0x000e220000001400 */
[----:B------:R1:W-:Y:S04]  /*11820*/  @!P2 STG.E desc[UR4][R72.64], R77 ;  /* 0x0000004d4800a986 */ /* 0x0003e8000c101904 */
[----:B0-----:R1:W-:Y:S01]  /*11830*/  @!P2 STG.E desc[UR4][R74.64], R76 ;  /* 0x0000004c4a00a986 */ /* 0x0013e2000c101904 */
[----:B------:R-:W-:-:S13]  /*11840*/  ISETP.GE.AND P2, PT, R87, 0x1, PT ;  /* 0x000000015700780c */ /* 0x000fda0003f46270 */
[----:B-1----:R-:W-:Y:S05]  /*11850*/  @!P2 BRA `(.L_x_7882) ;  /* 0x0000000c0024a947 */ /* 0x002fea0003800000 */
[----:B------:R-:W-:Y:S02]  /*11860*/  FSEL R72, R77, RZ, !P1 ;  /* 0x000000ff4d487208 */ /* 0x000fe40004800000 */
[----:B------:R-:W-:-:S03]  /*11870*/  IADD3 R87, R87, -0x1, RZ ;  /* 0xffffffff57577810 */ /* 0x000fc60007ffe0ff */
        /* <DEDUP_REMOVED lines=81> */
[--C-:B------:R-:W-:Y:S01]  /*11d90*/  HADD2.F32 R76, -RZ, R63.reuse.H0_H0 ;  /* 0x2000003fff4c7230 */ /* 0x100fe20000004100 */
[----:B------:R-:W0:Y:S01]  /*11da0*/  LDC.64 R120, c[0x0][0x2b8] ;  /* 0x0000ae00ff787b82 */ /* 0x000e220000000a00 */
[----:B------:R-:W-:-:S02]  /*11db0*/  HADD2.F32 R114, -RZ, R63.H1_H1 ;  /* 0x3000003fff727230 */ /* 0x000fc40000004100 */
[----:B------:R-:W-:Y:S02]  /*11dc0*/  HADD2.F32 R115, -RZ, R61.H1_H1 ;  /* 0x3000003dff737230 */ /* 0x000fe40000004100 */
[----:B------:R-:W-:Y:S01]  /*11dd0*/  FFMA.FTZ R74, R74, R76, R9 ;  /* 0x0000004c4a4a7223 */ /* 0x000fe20000010009 */
[--C-:B------:R-:W-:Y:S02]  /*11de0*/  HADD2.F32 R76, -RZ, R62.reuse.H0_H0 ;  /* 0x2000003eff4c7230 */ /* 0x100fe40000004100 */
[----:B------:R-:W-:Y:S01]  /*11df0*/  FFMA.FTZ R75, R75, R114, R10 ;  /* 0x000000724b4b7223 */ /* 0x000fe2000001000a */
[----:B------:R-:W-:Y:S02]  /*11e00*/  HADD2.F32 R114, -RZ, R62.H1_H1 ;  /* 0x3000003eff727230 */ /* 0x000fe40000004100 */
[----:B------:R-:W-:Y:S01]  /*11e10*/  FFMA.FTZ R82, R82, R115, R6 ;  /* 0x0000007352527223 */ /* 0x000fe20000010006 */
[----:B------:R-:W-:Y:S01]  /*11e20*/  FFMA.FTZ R81, R81, R76, R7 ;  /* 0x0000004c51517223 */ /* 0x000fe20000010007 */
[----:B------:R-:W-:Y:S01]  /*11e30*/  F2FP.F16.F32.PACK_AB R75, R75, R74 ;  /* 0x0000004a4b4b723e */ /* 0x000fe200000000ff */
[----:B------:R-:W-:Y:S01]  /*11e40*/  FFMA.FTZ R76, R73, R114, R8 ;  /* 0x00000072494c7223 */ /* 0x000fe20000010008 */
[----:B------:R-:W-:-:S04]  /*11e50*/  SHF.R.S32.HI R73, RZ, 0x1f, R88 ;  /* 0x0000001fff497819 */ /* 0x000fc80000011458 */
[----:B------:R-:W-:Y:S01]  /*11e60*/  F2FP.F16.F32.PACK_AB R74, R76, R81 ;  /* 0x000000514c4a723e */ /* 0x000fe200000000ff */
[--C-:B------:R-:W-:Y:S01]  /*11e70*/  HADD2.F32 R76, -RZ, R60.reuse.H0_H0 ;  /* 0x2000003cff4c7230 */ /* 0x100fe20000004100 */
[----:B------:R-:W-:Y:S01]  /*11e80*/  LEA.HI R73, R73, R88, RZ, 0x3 ;  /* 0x0000005849497211 */ /* 0x000fe200078f18ff */
[----:B------:R-:W-:Y:S02]  /*11e90*/  HADD2.F32 R81, -RZ, R60.H1_H1 ;  /* 0x3000003cff517230 */ /* 0x000fe40000004100 */
[----:B------:R-:W-:Y:S02]  /*11ea0*/  HADD2.F32 R88, -RZ, R61.H0_H0 ;  /* 0x2000003dff587230 */ /* 0x000fe40000004100 */
[----:B------:R-:W-:Y:S01]  /*11eb0*/  FFMA.FTZ R85, R85, R76, R3 ;  /* 0x0000004c55557223 */ /* 0x000fe20000010003 */
[--C-:B------:R-:W-:Y:S02]  /*11ec0*/  HADD2.F32 R76, -RZ, R59.reuse.H0_H0 ;  /* 0x2000003bff4c7230 */ /* 0x100fe40000004100 */
[----:B------:R-:W-:Y:S01]  /*11ed0*/  FFMA.FTZ R84, R84, R81, R4 ;  /* 0x0000005154547223 */ /* 0x000fe20000010004 */
[----:B------:R-:W-:Y:S01]  /*11ee0*/  HADD2.F32 R81, -RZ, R59.H1_H1 ;  /* 0x3000003bff517230 */ /* 0x000fe20000004100 */
[----:B------:R-:W-:Y:S01]  /*11ef0*/  LEA.HI.SX32 R159, R73, R2, 0x1d ;  /* 0x00000002499f7211 */ /* 0x000fe200078feaff */
[----:B------:R-:W-:Y:S01]  /*11f00*/  FFMA.FTZ R73, R83, R88, R5 ;  /* 0x0000005853497223 */ /* 0x000fe20000010005 */
[----:B------:R-:W-:Y:S01]  /*11f10*/  FFMA.FTZ R90, R90, R76, R17 ;  /* 0x0000004c5a5a7223 */ /* 0x000fe20000010011 */
[----:B------:R-:W-:-:S02]  /*11f20*/  HADD2.F32 R76, -RZ, R58.H0_H0 ;  /* 0x2000003aff4c7230 */ /* 0x000fc40000004100 */
[----:B------:R-:W-:Y:S01]  /*11f30*/  FFMA.FTZ R89, R89, R81, R18 ;  /* 0x0000005159597223 */ /* 0x000fe20000010012 */
[----:B------:R-:W-:Y:S01]  /*11f40*/  HADD2.F32 R81, -RZ, R58.H1_H1 ;  /* 0x3000003aff517230 */ /* 0x000fe20000004100 */
[----:B------:R-:W-:Y:S01]  /*11f50*/  F2FP.F16.F32.PACK_AB R73, R82, R73 ;  /* 0x000000495249723e */ /* 0x000fe200000000ff */
[C---:B------:R-:W-:Y:S02]  /*11f60*/  VIADD R117, R159.reuse, 0x100 ;  /* 0x000001009f757836 */ /* 0x040fe40000000000 */
[----:B------:R-:W-:Y:S01]  /*11f70*/  FFMA.FTZ R80, R80, R76, R15 ;  /* 0x0000004c50507223 */ /* 0x000fe2000001000f */
[--C-:B------:R-:W-:Y:S01]  /*11f80*/  HADD2.F32 R76, -RZ, R57.reuse.H0_H0 ;  /* 0x20000039ff4c7230 */ /* 0x100fe20000004100 */
[----:B------:R-:W-:Y:S01]  /*11f90*/  IADD3 R115, R159, 0x80, RZ ;  /* 0x000000809f737810 */ /* 0x000fe20007ffe0ff */
[----:B------:R-:W-:Y:S01]  /*11fa0*/  FFMA.FTZ R91, R91, R81, R16 ;  /* 0x000000515b5b7223 */ /* 0x000fe20000010010 */
[----:B------:R-:W-:Y:S01]  /*11fb0*/  IADD3 R119, R159, 0x180, RZ ;  /* 0x000001809f777810 */ /* 0x000fe20007ffe0ff */
[----:B------:R-:W-:-:S02]  /*11fc0*/  HADD2.F32 R81, -RZ, R57.H1_H1 ;  /* 0x30000039ff517230 */ /* 0x000fc40000004100 */
[----:B------:R-:W-:Y:S01]  /*11fd0*/  FFMA.FTZ R82, R78, R76, R13 ;  /* 0x0000004c4e527223 */ /* 0x000fe2000001000d */
[C---:B------:R-:W-:Y:S01]  /*11fe0*/  IADD3 R83, R159.reuse, 0x200, RZ ;  /* 0x000002009f537810 */ /* 0x040fe20007ffe0ff */
[--C-:B------:R-:W-:Y:S02]  /*11ff0*/  HADD2.F32 R76, -RZ, R56.reuse.H0_H0 ;  /* 0x20000038ff4c7230 */ /* 0x100fe40000004100 */
[----:B------:R-:W-:Y:S02]  /*12000*/  HADD2.F32 R78, -RZ, R56.H1_H1 ;  /* 0x30000038ff4e7230 */ /* 0x000fe40000004100 */
[----:B0-----:R-:W-:-:S04]  /*12010*/  IMAD.WIDE.U32 R158, R159, 0x10, R120 ;  /* 0x000000109f9e7825 */ /* 0x001fc800078e0078 */
[----:B------:R-:W-:Y:S01]  /*12020*/  FFMA.FTZ R76, R72, R76, R11 ;  /* 0x0000004c484c7223 */ /* 0x000fe2000001000b */
[----:B------:R-:W-:Y:S01]  /*12030*/  F2FP.F16.F32.PACK_AB R72, R84, R85 ;  /* 0x000000555448723e */ /* 0x000fe200000000ff */
[----:B------:R-:W-:-:S04]  /*12040*/  IMAD.WIDE.U32 R114, R115, 0x10, R120 ;  /* 0x0000001073727825 */ /* 0x000fc800078e0078 */
[----:B------:R0:W-:Y:S01]  /*12050*/  STG.E.128 desc[UR4][R158.64], R72 ;  /* 0x000000489e007986 */ /* 0x0001e2000c101d04 */
[----:B------:R-:W-:-:S04]  /*12060*/  IMAD.WIDE.U32 R116, R117, 0x10, R120 ;  /* 0x0000001075747825 */ /* 0x000fc800078e0078 */
[----:B------:R-:W-:-:S04]  /*12070*/  IMAD.WIDE.U32 R118, R119, 0x10, R120 ;  /* 0x0000001077767825 */ /* 0x000fc800078e0078 */
[----:B------:R-:W-:-:S04]  /*12080*/  IMAD.WIDE.U32 R120, R83, 0x10, R120 ;  /* 0x0000001053787825 */ /* 0x000fc800078e0078 */
[----:B------:R-:W-:Y:S01]  /*12090*/  FFMA.FTZ R83, R79, R81, R14 ;  /* 0x000000514f537223 */ /* 0x000fe2000001000e */
[----:B------:R-:W-:Y:S01]  /*120a0*/  FFMA.FTZ R81, R77, R78, R12 ;  /* 0x0000004e4d517223 */ /* 0x000fe2000001000c */
[----:B------:R-:W-:Y:S01]  /*120b0*/  F2FP.F16.F32.PACK_AB R78, R91, R80 ;  /* 0x000000505b4e723e */ /* 0x000fe200000000ff */
[--C-:B------:R-:W-:Y:S01]  /*120c0*/  HADD2.F32 R85, -RZ, R53.reuse.H1_H1 ;  /* 0x30000035ff557230 */ /* 0x100fe20000004100 */
[----:B------:R-:W-:Y:S01]  /*120d0*/  F2FP.F16.F32.PACK_AB R79, R89, R90 ;  /* 0x0000005a594f723e */ /* 0x000fe200000000ff */
[----:B------:R-:W-:Y:S01]  /*120e0*/  HADD2.F32 R84, -RZ, R53.H0_H0 ;  /* 0x20000035ff547230 */ /* 0x000fe20000004100 */
[----:B------:R-:W-:Y:S01]  /*120f0*/  F2FP.F16.F32.PACK_AB R76, R81, R76 ;  /* 0x0000004c514c723e */ /* 0x000fe200000000ff */
[--C-:B------:R-:W-:Y:S02]  /*12100*/  HADD2.F32 R80, -RZ, R55.reuse.H0_H0 ;  /* 0x20000037ff507230 */ /* 0x100fe40000004100 */
[----:B------:R-:W-:Y:S01]  /*12110*/  FFMA.FTZ R137, R137, R85, R22 ;  /* 0x0000005589897223 */ /* 0x000fe20000010016 */
[----:B------:R-:W-:Y:S01]  /*12120*/  F2FP.F16.F32.PACK_AB R77, R83, R82 ;  /* 0x00000052534d723e */ /* 0x000fe200000000ff */
[----:B------:R-:W-:-:S02]  /*12130*/  HADD2.F32 R81, -RZ, R55.H1_H1 ;  /* 0x30000037ff517230 */ /* 0x000fc40000004100 */
[----:B------:R-:W-:Y:S01]  /*12140*/  FFMA.FTZ R138, R138, R84, R21 ;  /* 0x000000548a8a7223 */ /* 0x000fe20000010015 */
[--C-:B------:R-:W-:Y:S02]  /*12150*/  HADD2.F32 R85, -RZ, R52.reuse.H1_H1 ;  /* 0x30000034ff557230 */ /* 0x100fe40000004100 */
[----:B------:R-:W-:Y:S01]  /*12160*/  FFMA.FTZ R83, R87, R80, R93 ;  /* 0x0000005057537223 */ /* 0x000fe2000001005d */
[----:B------:R-:W-:Y:S02]  /*12170*/  HADD2.F32 R84, -RZ, R52.H0_H0 ;  /* 0x20000034ff547230 */ /* 0x000fe40000004100 */
[----:B------:R-:W-:Y:S01]  /*12180*/  FFMA.FTZ R80, R141, R81, R94 ;  /* 0x000000518d507223 */ /* 0x000fe2000001005e */
[----:B------:R-:W-:Y:S02]  /*12190*/  HADD2.F32 R87, -RZ, R51.H0_H0 ;  /* 0x20000033ff577230 */ /* 0x000fe40000004100 */
[----:B------:R-:W-:Y:S01]  /*121a0*/  FFMA.FTZ R139, R139, R85, R20 ;  /* 0x000000558b8b7223 */ /* 0x000fe20000010014 */
[----:B------:R-:W-:-:S02]  /*121b0*/  HADD2.F32 R88, -RZ, R47.H1_H1 ;  /* 0x3000002fff587230 */ /* 0x000fc40000004100 */
[----:B------:R-:W-:Y:S01]  /*121c0*/  FFMA.FTZ R140, R140, R84, R19 ;  /* 0x000000548c8c7223 */ /* 0x000fe20000010013 */
[----:B------:R-:W-:Y:S02]  /*121d0*/  HADD2.F32 R81, -RZ, R54.H1_H1 ;  /* 0x30000036ff517230 */ /* 0x000fe40000004100 */
[----:B------:R-:W-:Y:S01]  /*121e0*/  FFMA.FTZ R87, R143, R87, R100 ;  /* 0x000000578f577223 */ /* 0x000fe20000010064 */
[----:B------:R-:W-:Y:S02]  /*121f0*/  HADD2.F32 R85, -RZ, R51.H1_H1 ;  /* 0x30000033ff557230 */ /* 0x000fe40000004100 */
[----:B------:R-:W-:Y:S01]  /*12200*/  FFMA.FTZ R150, R150, R88, R133 ;  /* 0x0000005896967223 */ /* 0x000fe20000010085 */
[--C-:B------:R-:W-:Y:S02]  /*12210*/  HADD2.F32 R84, -RZ, R49.reuse.H0_H0 ;  /* 0x20000031ff547230 */ /* 0x100fe40000004100 */
        /* <DEDUP_REMOVED lines=11> */
[----:B------:R-:W-:Y:S02]  /*122d0*/  HADD2.F32 R85, -RZ, R50.H1_H1 ;  /* 0x30000032ff557230 */ /* 0x000fe40000004100 */
[----:B------:R-:W-:Y:S01]  /*122e0*/  FFMA.FTZ R82, R136, R82, R23 ;  /* 0x0000005288527223 */ /* 0x000fe20000010017 */
[--C-:B------:R-:W-:Y:S02]  /*122f0*/  HADD2.F32 R84, -RZ, R48.reuse.H0_H0 ;  /* 0x20000030ff547230 */ /* 0x100fe40000004100 */
[----:B------:R-:W-:Y:S01]  /*12300*/  FFMA.FTZ R86, R145, R86, R99 ;  /* 0x0000005691567223 */ /* 0x000fe20000010063 */
[----:B------:R-:W-:Y:S02]  /*12310*/  HADD2.F32 R89, -RZ, R48.H1_H1 ;  /* 0x30000030ff597230 */ /* 0x000fe40000004100 */
[----:B------:R-:W-:Y:S01]  /*12320*/  FFMA.FTZ R85, R144, R85, R101 ;  /* 0x0000005590557223 */ /* 0x000fe20000010065 */
[----:B------:R-:W-:-:S02]  /*12330*/  HADD2.F32 R91, -RZ, R47.H0_H0 ;  /* 0x2000002fff5b7230 */ /* 0x000fc40000004100 */
[----:B------:R-:W-:Y:S01]  /*12340*/  FFMA.FTZ R84, R149, R84, R95 ;  /* 0x0000005495547223 */ /* 0x000fe2000001005f */
[--C-:B------:R-:W-:Y:S02]  /*12350*/  HADD2.F32 R90, -RZ, R46.reuse.H0_H0 ;  /* 0x2000002eff5a7230 */ /* 0x100fe40000004100 */
[----:B------:R-:W-:Y:S01]  /*12360*/  FFMA.FTZ R89, R148, R89, R97 ;  /* 0x0000005994597223 */ /* 0x000fe20000010061 */
[----:B------:R-:W-:Y:S02]  /*12370*/  HADD2.F32 R141, -RZ, R46.H1_H1 ;  /* 0x3000002eff8d7230 */ /* 0x000fe40000004100 */
[----:B------:R-:W-:Y:S01]  /*12380*/  FFMA.FTZ R91, R151, R91, R108 ;  /* 0x0000005b975b7223 */ /* 0x000fe2000001006c */
[--C-:B------:R-:W-:Y:S02]  /*12390*/  HADD2.F32 R88, -RZ, R44.reuse.H0_H0 ;  /* 0x2000002cff587230 */ /* 0x100fe40000004100 */
[----:B------:R-:W-:Y:S01]  /*123a0*/  FFMA.FTZ R90, R153, R90, R107 ;  /* 0x0000005a995a7223 */ /* 0x000fe2000001006b */
[----:B------:R-:W-:-:S02]  /*123b0*/  HADD2.F32 R143, -RZ, R44.H1_H1 ;  /* 0x3000002cff8f7230 */ /* 0x000fc40000004100 */
[----:B------:R-:W-:Y:S01]  /*123c0*/  FFMA.FTZ R141, R152, R141, R109 ;  /* 0x0000008d988d7223 */ /* 0x000fe2000001006d */
[----:B------:R-:W-:Y:S01]  /*123d0*/  F2FP.F16.F32.PACK_AB R83, R80, R83 ;  /* 0x000000535053723e */ /* 0x000fe200000000ff */
[----:B------:R-:W-:Y:S01]  /*123e0*/  FFMA.FTZ R88, R157, R88, R103 ;  /* 0x000000589d587223 */ /* 0x000fe20000010067 */
[----:B------:R-:W-:Y:S01]  /*123f0*/  F2FP.F16.F32.PACK_AB R82, R81, R82 ;  /* 0x000000525152723e */ /* 0x000fe200000000ff */
[----:B------:R-:W-:Y:S01]  /*12400*/  FFMA.FTZ R143, R156, R143, R104 ;  /* 0x0000008f9c8f7223 */ /* 0x000fe20000010068 */
[----:B------:R-:W-:Y:S01]  /*12410*/  F2FP.F16.F32.PACK_AB R81, R137, R138 ;  /* 0x0000008a8951723e */ /* 0x000fe200000000ff */
[----:B------:R0:W-:Y:S01]  /*12420*/  STG.E.128 desc[UR4][R114.64], R76 ;  /* 0x0000004c72007986 */ /* 0x0001e2000c101d04 */
[----:B------:R-:W-:Y:S02]  /*12430*/  F2FP.F16.F32.PACK_AB R80, R139, R140 ;  /* 0x0000008c8b50723e */ /* 0x000fe400000000ff */
[----:B------:R-:W-:Y:S02]  /*12440*/  F2FP.F16.F32.PACK_AB R86, R85, R86 ;  /* 0x000000565556723e */ /* 0x000fe400000000ff */
[----:B------:R-:W-:Y:S01]  /*12450*/  F2FP.F16.F32.PACK_AB R87, R142, R87 ;  /* 0x000000578e57723e */ /* 0x000fe200000000ff */
[----:B------:R0:W-:Y:S01]  /*12460*/  STG.E.128 desc[UR4][R116.64], R80 ;  /* 0x0000005074007986 */ /* 0x0001e2000c101d04 */
[----:B------:R-:W-:-:S02]  /*12470*/  F2FP.F16.F32.PACK_AB R85, R146, R147 ;  /* 0x000000939255723e */ /* 0x000fc400000000ff */
[----:B------:R-:W-:Y:S02]  /*12480*/  F2FP.F16.F32.PACK_AB R84, R89, R84 ;  /* 0x000000545954723e */ /* 0x000fe400000000ff */
[----:B------:R-:W-:Y:S02]  /*12490*/  F2FP.F16.F32.PACK_AB R91, R150, R91 ;  /* 0x0000005b965b723e */ /* 0x000fe400000000ff */
[----:B------:R-:W-:Y:S01]  /*124a0*/  F2FP.F16.F32.PACK_AB R90, R141, R90 ;  /* 0x0000005a8d5a723e */ /* 0x000fe200000000ff */
[----:B------:R0:W-:Y:S01]  /*124b0*/  STG.E.128 desc[UR4][R118.64], R84 ;  /* 0x0000005476007986 */ /* 0x0001e2000c101d04 */
[----:B------:R-:W-:Y:S02]  /*124c0*/  F2FP.F16.F32.PACK_AB R89, R154, R155 ;  /* 0x0000009b9a59723e */ /* 0x000fe400000000ff */
[----:B------:R-:W-:-:S05]  /*124d0*/  F2FP.F16.F32.PACK_AB R88, R143, R88 ;  /* 0x000000588f58723e */ /* 0x000fca00000000ff */
[----:B------:R0:W-:Y:S02]  /*124e0*/  STG.E.128 desc[UR4][R120.64], R88 ;  /* 0x0000005878007986 */ /* 0x0001e4000c101d04 */
.L_x_7882:
[----:B------:R-:W-:Y:S05]  /*124f0*/  BSYNC B0 ;  /* 0x0000000000007941 */ /* 0x000fea0003800000 */
.L_x_7881:
[----:B------:R-:W-:Y:S02]  /*12500*/  IADD3 R0, R0, UR16, RZ ;  /* 0x0000001000007c10 */ /* 0x000fe4000fffe0ff */
[----:B------:R-:W-:Y:S02]  /*12510*/  SEL R141, RZ, 0x1, P0 ;  /* 0x00000001ff8d7807 */ /* 0x000fe40000000000 */
[----:B------:R-:W-:-:S13]  /*12520*/  ISETP.GE.AND P1, PT, R0, UR17, PT ;  /* 0x0000001100007c0c */ /* 0x000fda000bf26270 */
[----:B------:R-:W-:Y:S05]  /*12530*/  @!P1 BRA `(.L_x_7883) ;  /* 0xfffffee400749947 */ /* 0x000fea000383ffff */
[----:B------:R-:W-:Y:S05]  /*12540*/  EXIT ;  /* 0x000000000000794d */ /* 0x000fea0003800000 */
.L_x_7880:
[----:B------:R-:W-:Y:S01]  /*12550*/  HFMA2.MMA R141, -RZ, RZ, 0, 5.9604644775390625e-08 ;  /* 0x00000001ff8d7435 */ /* 0x000fe200000001ff */
[----:B------:R-:W-:Y:S01]  /*12560*/  IMAD.MOV.U32 R165, RZ, RZ, R73 ;  /* 0x000000ffffa57224 */ /* 0x000fe200078e0049 */
[----:B------:R-:W-:Y:S02]  /*12570*/  MOV R158, 0x1f ;  /* 0x0000001f009e7802 */ /* 0x000fe40000000f00 */
[----:B------:R-:W-:-:S07]  /*12580*/  MOV R77, 0xffffffff ;  /* 0xffffffff004d7802 */ /* 0x000fce0000000f00 */
[----:B-----5:R-:W-:Y:S05]  /*12590*/  WARPSYNC.COLLECTIVE R77, `(.L_x_7884) ;  /* 0x000000004d087348 */ /* 0x020fea0003c00000 */
[----:B------:R0:W1:Y:S02]  /*125a0*/  SHFL.BFLY P2, R163, R165, R141, R158 ;  /* 0x0c00008da5a37389 */ /* 0x000064000004009e */
[----:B01---5:R-:W-:Y:S01]  /*125b0*/  ENDCOLLECTIVE ;  /* 0x000000000000791b */ /* 0x023fe20003800000 */
.L_x_7884:
[----:B------:R-:W-:Y:S01]  /*125c0*/  HFMA2.MMA R141, -RZ, RZ, 0, 1.1920928955078125e-07 ;  /* 0x00000002ff8d7435 */ /* 0x000fe200000001ff */
[----:B------:R-:W-:-:S04]  /*125d0*/  IMAD.MOV.U32 R72, RZ, RZ, R163 ;  /* 0x000000ffff487224 */ /* 0x000fc800078e00a3 */
[----:B------:R-:W-:-:S05]  /*125e0*/  FADD.FTZ R159, R73, R72 ;  /* 0x00000048499f7221 */ /* 0x000fca0000010000 */
[----:B------:R-:W-:-:S07]  /*125f0*/  MOV R165, R159 ;  /* 0x0000009f00a57202 */ /* 0x000fce0000000f00 */
[----:B------:R-:W-:Y:S05]  /*12600*/  WARPSYNC.COLLECTIVE R77, `(.L_x_7885) ;  /* 0x000000004d087348 */ /* 0x000fea0003c00000 */
[----:B------:R0:W1:Y:S02]  /*12610*/  SHFL.BFLY P2, R163, R165, R141, R158 ;  /* 0x0c00008da5a37389 */ /* 0x000064000004009e */
[----:B01----:R-:W-:Y:S01]  /*12620*/  ENDCOLLECTIVE ;  /* 0x000000000000791b */ /* 0x003fe20003800000 */
.L_x_7885:
[----:B------:R-:W-:Y:S01]  /*12630*/  HFMA2.MMA R141, -RZ, RZ, 0, 2.384185791015625e-07 ;  /* 0x00000004ff8d7435 */ /* 0x000fe200000001ff */
[----:B------:R-:W-:-:S05]  /*12640*/  MOV R72, R163 ;  /* 0x000000a300487202 */ /* 0x000fca0000000f00 */
[----:B------:R-:W-:-:S04]  /*12650*/  FADD.FTZ R160, R159, R72 ;  /* 0x000000489fa07221 */ /* 0x000fc80000010000 */
[----:B------:R-:W-:-:S07]  /*12660*/  IMAD.MOV.U32 R165, RZ, RZ, R160 ;  /* 0x000000ffffa57224 */ /* 0x000fce00078e00a0 */
[----:B------:R-:W-:Y:S05]  /*12670*/  WARPSYNC.COLLECTIVE R77, `(.L_x_7886) ;  /* 0x000000004d087348 */ /* 0x000fea0003c00000 */
[----:B------:R0:W1:Y:S02]  /*12680*/  SHFL.BFLY P2, R163, R165, R141, R158 ;  /* 0x0c00008da5a37389 */ /* 0x000064000004009e */
[----:B01----:R-:W-:Y:S01]  /*12690*/  ENDCOLLECTIVE ;  /* 0x000000000000791b */ /* 0x003fe20003800000 */
.L_x_7886:
[----:B------:R-:W-:Y:S01]  /*126a0*/  IMAD.MOV.U32 R141, RZ, RZ, 0x8 ;  /* 0x00000008ff8d7424 */ /* 0x000fe200078e00ff */
[----:B------:R-:W-:-:S05]  /*126b0*/  MOV R161, R163 ;  /* 0x000000a300a17202 */ /* 0x000fca0000000f00 */
[----:B------:R-:W-:-:S05]  /*126c0*/  FADD.FTZ R161, R160, R161 ;  /* 0x000000a1a0a17221 */ /* 0x000fca0000010000 */
[----:B------:R-:W-:-:S07]  /*126d0*/  MOV R165, R161 ;  /* 0x000000a100a57202 */ /* 0x000fce0000000f00 */
[----:B------:R-:W-:Y:S05]  /*126e0*/  WARPSYNC.COLLECTIVE R77, `(.L_x_7887) ;  /* 0x000000004d087348 */ /* 0x000fea0003c00000 */
[----:B------:R0:W1:Y:S02]  /*126f0*/  SHFL.BFLY P2, R163, R165, R141, R158 ;  /* 0x0c00008da5a37389 */ /* 0x000064000004009e */
[----:B01----:R-:W-:Y:S01]  /*12700*/  ENDCOLLECTIVE ;  /* 0x000000000000791b */ /* 0x003fe20003800000 */
.L_x_7887:
[----:B------:R-:W-:Y:S01]  /*12710*/  HFMA2.MMA R141, -RZ, RZ, 0, 9.5367431640625e-07 ;  /* 0x00000010ff8d7435 */ /* 0x000fe200000001ff */
[----:B------:R-:W-:-:S05]  /*12720*/  MOV R72, R163 ;  /* 0x000000a300487202 */ /* 0x000fca0000000f00 */
[----:B------:R-:W-:-:S05]  /*12730*/  FADD.FTZ R162, R161, R72 ;  /* 0x00000048a1a27221 */ /* 0x000fca0000010000 */
[----:B------:R-:W-:-:S07]  /*12740*/  MOV R165, R162 ;  /* 0x000000a200a57202 */ /* 0x000fce0000000f00 */
[----:B------:R-:W-:Y:S05]  /*12750*/  WARPSYNC.COLLECTIVE R77, `(.L_x_7888) ;  /* 0x000000004d087348 */ /* 0x000fea0003c00000 */
[----:B------:R0:W1:Y:S02]  /*12760*/  SHFL.BFLY P2, R163, R165, R141, R158 ;  /* 0x0c00008da5a37389 */ /* 0x000064000004009e */
[----:B01----:R-:W-:Y:S01]  /*12770*/  ENDCOLLECTIVE ;  /* 0x000000000000791b */ /* 0x003fe20003800000 */
.L_x_7888:
        /* <DEDUP_REMOVED lines=83> */
[----:B------:R-:W-:-:S03]  /*12cb0*/  HFMA2.MMA R158, -RZ, RZ, 0, 1.847743988037109375e-06 ;  /* 0x0000001fff9e7435 */ /* 0x000fc600000001ff */
[----:B------:R-:W-:-:S08]  /*12cc0*/  IMAD.MOV.U32 R165, RZ, RZ, R73 ;  /* 0x000000ffffa57224 */ /* 0x000fd000078e0049 */
[----:B------:R-:W-:Y:S05]  /*12cd0*/  WARPSYNC.COLLECTIVE R77, `(.L_x_7889) ;  /* 0x000000004d087348 */ /* 0x000fea0003c00000 */
[----:B------:R0:W1:Y:S02]  /*12ce0*/  SHFL.BFLY P2, R163, R165, R141, R158 ;  /* 0x0c00008da5a37389 */ /* 0x000064000004009e */
[----:B01----:R-:W-:Y:S01]  /*12cf0*/  ENDCOLLECTIVE ;  /* 0x000000000000791b */ /* 0x003fe20003800000 */
.L_x_7889:
[----:B------:R-:W-:Y:S01]  /*12d00*/  HFMA2.MMA R141, -RZ, RZ, 0, 1.1920928955078125e-07 ;  /* 0x00000002ff8d7435 */ /* 0x000fe200000001ff */
[----:B------:R-:W-:-:S05]  /*12d10*/  MOV R160, R163 ;  /* 0x000000a300a07202 */ /* 0x000fca0000000f00 */
[----:B------:R-:W-:-:S04]  /*12d20*/  FADD.FTZ R160, R73, R160 ;  /* 0x000000a049a07221 */ /* 0x000fc80000010000 */
[----:B------:R-:W-:-:S07]  /*12d30*/  IMAD.MOV.U32 R165, RZ, RZ, R160 ;  /* 0x000000ffffa57224 */ /* 0x000fce00078e00a0 */
[----:B------:R-:W-:Y:S05]  /*12d40*/  WARPSYNC.COLLECTIVE R77, `(.L_x_7890) ;  /* 0x000000004d087348 */ /* 0x000fea0003c00000 */
[----:B------:R0:W1:Y:S02]  /*12d50*/  SHFL.BFLY P2, R163, R165, R141, R158 ;  /* 0x0c00008da5a37389 */ /* 0x000064000004009e */
[----:B01----:R-:W-:Y:S01]  /*12d60*/  ENDCOLLECTIVE ;  /* 0x000000000000791b */ /* 0x003fe20003800000 */
.L_x_7890:
[----:B------:R-:W-:Y:S01]  /*12d70*/  IMAD.MOV.U32 R141, RZ, RZ, 0x4 ;  /* 0x00000004ff8d7424 */ /* 0x000fe200078e00ff */
[----:B------:R-:W-:-:S05]  /*12d80*/  MOV R159, R163 ;  /* 0x000000a3009f7202 */ /* 0x000fca0000000f00 */
[----:B------:R-:W-:-:S05]  /*12d90*/  FADD.FTZ R159, R160, R159 ;  /* 0x0000009fa09f7221 */ /* 0x000fca0000010000 */
[----:B------:R-:W-:-:S07]  /*12da0*/  MOV R165, R159 ;  /* 0x0000009f00a57202 */ /* 0x000fce0000000f00 */
[----:B------:R-:W-:Y:S05]  /*12db0*/  WARPSYNC.COLLECTIVE R77, `(.L_x_7891) ;  /* 0x000000004d087348 */ /* 0x000fea0003c00000 */
[----:B------:R0:W1:Y:S02]  /*12dc0*/  SHFL.BFLY P2, R163, R165, R141, R158 ;  /* 0x0c00008da5a37389 */ /* 0x000064000004009e */
[----:B01----:R-:W-:Y:S01]  /*12dd0*/  ENDCOLLECTIVE ;  /* 0x000000000000791b */ /* 0x003fe20003800000 */
.L_x_7891:
[----:B------:R-:W-:Y:S01]  /*12de0*/  HFMA2.MMA R141, -RZ, RZ, 0, 4.76837158203125e-07 ;  /* 0x00000008ff8d7435 */ /* 0x000fe200000001ff */
[----:B------:R-:W-:-:S05]  /*12df0*/  MOV R162, R163 ;  /* 0x000000a300a27202 */ /* 0x000fca0000000f00 */
[----:B------:R-:W-:-:S05]  /*12e00*/  FADD.FTZ R162, R159, R162 ;  /* 0x000000a29fa27221 */ /* 0x000fca0000010000 */
[----:B------:R-:W-:-:S07]  /*12e10*/  MOV R165, R162 ;  /* 0x000000a200a57202 */ /* 0x000fce0000000f00 */
[----:B------:R-:W-:Y:S05]  /*12e20*/  WARPSYNC.COLLECTIVE R77, `(.L_x_7892) ;  /* 0x000000004d087348 */ /* 0x000fea0003c00000 */
[----:B------:R0:W1:Y:S02]  /*12e30*/  SHFL.BFLY P2, R163, R165, R141, R158 ;  /* 0x0c00008da5a37389 */ /* 0x000064000004009e */
[----:B01----:R-:W-:Y:S01]  /*12e40*/  ENDCOLLECTIVE ;  /* 0x000000000000791b */ /* 0x003fe20003800000 */
.L_x_7892:
[----:B------:R-:W-:Y:S01]  /*12e50*/  HFMA2.MMA R141, -RZ, RZ, 0, 9.5367431640625e-07 ;  /* 0x00000010ff8d7435 */ /* 0x000fe200000001ff */
[----:B------:R-:W-:-:S04]  /*12e60*/  IMAD.MOV.U32 R161, RZ, RZ, R163 ;  /* 0x000000ffffa17224 */ /* 0x000fc800078e00a3 */
[----:B------:R-:W-:-:S05]  /*12e70*/  FADD.FTZ R161, R162, R161 ;  /* 0x000000a1a2a17221 */ /* 0x000fca0000010000 */
[----:B------:R-:W-:-:S07]  /*12e80*/  MOV R165, R161 ;  /* 0x000000a100a57202 */ /* 0x000fce0000000f00 */
[----:B------:R-:W-:Y:S05]  /*12e90*/  WARPSYNC.COLLECTIVE R77, `(.L_x_7893) ;  /* 0x000000004d087348 */ /* 0x000fea0003c00000 */
[----:B------:R0:W1:Y:S02]  /*12ea0*/  SHFL.BFLY P2, R163, R165, R141, R158 ;  /* 0x0c00008da5a37389 */ /* 0x000064000004009e */
[----:B01----:R-:W-:Y:S01]  /*12eb0*/  ENDCOLLECTIVE ;  /* 0x000000000000791b */ /* 0x003fe20003800000 */
.L_x_7893:
[----:B------:R-:W-:Y:S01]  /*12ec0*/  MOV R164, R163 ;  /* 0x000000a300a47202 */ /* 0x000fe20000000f00 */
[----:B------:R-:W-:Y:S06]  /*12ed0*/  BRA `(.L_x_7894) ;  /* 0xffffffe400347947 */ /* 0x000fec000383ffff */
.L_x_7895:
        /* <DEDUP_REMOVED lines=10> */
.L_x_37191:


//--------------------- .text._ZN10layer_norm13ln_fwd_kernelINS_13Kernel_traitsIf13__nv_bfloat16S2_S2_fjLj5120ELj1ELj1ELj4ELj16ENS_18Kernel_traits_baseILj5120EfS2_S2_S2_fjLj128EEEEELb0ELb0ELb0ELb0EEEvNS_9FwdParamsE --------------------------
	.section	.text._ZN10layer_norm13ln_fwd_kernelINS_13Kernel_traitsIf13__nv_bfloat16S2_S2_fjLj5120ELj1ELj1ELj4ELj16ENS_18Kernel_traits_baseILj5120EfS2_S2_S2_fjLj128EEEEELb0ELb0ELb0ELb0EEEvNS_9FwdParamsE,"ax",@progbits
	.align	128
        .global         _ZN10layer_norm13ln_fwd_kernelINS_13Kernel_traitsIf13__nv_bfloat16S2_S2_fjLj5120ELj1ELj1ELj4ELj16ENS_18Kernel_traits_baseILj5120EfS2_S2_S2_fjLj128EEEEELb0ELb0ELb0ELb0EEEvNS_9FwdParamsE
        .type           _ZN10layer_norm13ln_fwd_kernelINS_13Kernel_traitsIf13__nv_bfloat16S2_S2_fjLj5120ELj1ELj1ELj4ELj16ENS_18Kernel_traits_baseILj5120EfS2_S2_S2_fjLj128EEEEELb0ELb0ELb0ELb0EEEvNS_9FwdParamsE,@function
        .size           _ZN10layer_norm13ln_fwd_kernelINS_13Kernel_traitsIf13__nv_bfloat16S2_S2_fjLj5120ELj1ELj1ELj4ELj16ENS_18Kernel_traits_baseILj5120EfS2_S2_S2_fjLj128EEEEELb0ELb0ELb0ELb0EEEvNS_9FwdParamsE,(.L_x_37192 - _ZN10layer_norm13ln_fwd_kernelINS_13Kernel_traitsIf13__nv_bfloat16S2_S2_fjLj5120ELj1ELj1ELj4ELj16ENS_18Kernel_traits_baseILj5120EfS2_S2_S2_fjLj128EEEEELb0ELb0ELb0ELb0EEEvNS_9FwdParamsE)
        .other          _ZN10layer_norm13ln_fwd_kernelINS_13Kernel_traitsIf13__nv_bfloat16S2_S2_fjLj5120ELj1ELj1ELj4ELj16ENS_18Kernel_traits_baseILj5120EfS2_S2_S2_fjLj128EEEEELb0ELb0ELb0ELb0EEEvNS_9FwdParamsE,@"STO_CUDA_ENTRY STV_DEFAULT"
_ZN10layer_norm13ln_fwd_kernelINS_13Kernel_traitsIf13__nv_bfloat16S2_S2_fjLj5120ELj1ELj1ELj4ELj16ENS_18Kernel_traits_baseILj5120EfS2_S2_S2_fjLj128EEEEELb0ELb0ELb0ELb0EEEvNS_9FwdParamsE:
.text._ZN10layer_norm13ln_fwd_kernelINS_13Kernel_traitsIf13__nv_bfloat16S2_S2_fjLj5120ELj1ELj1ELj4ELj16ENS_18Kernel_traits_baseILj5120EfS2_S2_S2_fjLj128EEEEELb0ELb0ELb0ELb0EEEvNS_9FwdParamsE:
        /* <DEDUP_REMOVED lines=21> */
[----:B------:R-:W-:Y:S01]  /*0150*/  ULDC.64 UR6, c[0x0][0x2c8] ;  /* 0x0000b20000067ab9 */ /* 0x000fe20000000a00 */
[----:B------:R-:W-:Y:S02]  /*0160*/  CS2R R22, SRZ ;  /* 0x0000000000167805 */ /* 0x000fe4000001ff00 */
[----:B------:R-:W-:Y:S02]  /*0170*/  ISETP.NE.U32.AND P0, PT, RZ, UR6, PT ;  /* 0x00000006ff007c0c */ /* 0x000fe4000bf05070 */
[----:B------:R-:W-:Y:S02]  /*0180*/  CS2R R20, SRZ ;  /* 0x0000000000147805 */ /* 0x000fe4000001ff00 */
[----:B------:R-:W-:Y:S02]  /*0190*/  CS2R R26, SRZ ;  /* 0x00000000001a7805 */ /* 0x000fe4000001ff00 */
[----:B------:R-:W-:-:S02]  /*01a0*/  CS2R R24, SRZ ;  /* 0x0000000000187805 */ /* 0x000fc4000001ff00 */
[----:B------:R-:W-:-:S13]  /*01b0*/  ISETP.NE.AND.EX P0, PT, RZ, UR7, PT, P0 ;  /* 0x00000007ff007c0c */ /* 0x000fda000bf05300 */
[----:B------:R-:W-:-:S04]  /*01c0*/  @P0 LEA R6, P1, R9, UR6, 0x5 ;  /* 0x0000000609060c11 */ /* 0x000fc8000f8228ff */
[C---:B------:R-:W-:Y:S01]  /*01d0*/  @P0 LEA.HI.X R7, R9.reuse, UR7, RZ, 0x5, P1 ;  /* 0x0000000709070c11 */ /* 0x040fe200088f2cff */
[----:B0-----:R-:W-:-:S04]  /*01e0*/  IMAD.WIDE.U32 R4, R9, 0x20, R4 ;  /* 0x0000002009047825 */ /* 0x001fc800078e0004 */
[----:B------:R0:W5:Y:S04]  /*01f0*/  @P0 LDG.E.128 R20, desc[UR4][R6.64] ;  /* 0x0000000406140981 */ /* 0x000168000c1e1d00 */
[----:B------:R0:W5:Y:S04]  /*0200*/  LDG.E.128 R28, desc[UR4][R4.64] ;  /* 0x00000004041c7981 */ /* 0x000168000c1e1d00 */
[----:B------:R0:W5:Y:S04]  /*0210*/  @P0 LDG.E.128 R24, desc[UR4][R6.64+0x10] ;  /* 0x0000100406180981 */ /* 0x000168000c1e1d00 */
[----:B------:R0:W5:Y:S01]  /*0220*/  LDG.E.128 R32, desc[UR4][R4.64+0x10] ;  /* 0x0000100404207981 */ /* 0x000162000c1e1d00 */
[----:B------:R-:W-:-:S07]  /*0230*/  LOP3.LUT R9, R9, 0x80, RZ, 0xfc, !PT ;  /* 0x0000008009097812 */ /* 0x000fce00078efcff */
.L_x_7897:
[----:B------:R-:W-:Y:S05]  /*0240*/  BSYNC B0 ;  /* 0x0000000000007941 */ /* 0x000fea0003800000 */
.L_x_7896:
[----:B------:R-:W-:Y:S04]  /*0250*/  BSSY B0, `(.L_x_7898) ;  /* 0x0000012000007945 */ /* 0x000fe80003800000 */
[----:B------:R-:W-:Y:S05]  /*0260*/  @!P6 BRA `(.L_x_7899) ;  /* 0x000000000040e947 */ /* 0x000fea0003800000 */
[----:B0-----:R-:W0:Y:S01]  /*0270*/  LDC.64 R6, c[0x0][0x260] ;  /* 0x00009800ff067b82 */ /* 0x001e220000000a00 */
        /* <DEDUP_REMOVED lines=14> */
[----:B------:R-:W-:-:S07]  /*0360*/  IADD3 R9, R9, 0x80, RZ ;  /* 0x0000008009097810 */ /* 0x000fce0007ffe0ff */
.L_x_7899:
[----:B------:R-:W-:Y:S05]  /*0370*/  BSYNC B0 ;  /* 0x0000000000007941 */ /* 0x000fea0003800000 */
.L_x_7898:
[----:B------:R-:W-:Y:S04]  /*0380*/  BSSY B0, `(.L_x_7900) ;  /* 0x0000012000007945 */ /* 0x000fe80003800000 */
[----:B------:R-:W-:Y:S05]  /*0390*/  @!P5 BRA `(.L_x_7901) ;  /* 0x000000000040d947 */ /* 0x000fea0003800000 */
[----:B01----:R-:W0:Y:S01]  /*03a0*/  LDC.64 R6, c[0x0][0x260] ;  /* 0x00009800ff067b82 */ /* 0x003e220000000a00 */
        /* <DEDUP_REMOVED lines=15> */
.L_x_7901:
[----:B------:R-:W-:Y:S05]  /*04a0*/  BSYNC B0 ;  /* 0x0000000000007941 */ /* 0x000fea0003800000 */
.L_x_7900:
[----:B------:R-:W-:Y:S04]  /*04b0*/  BSSY B0, `(.L_x_7902) ;  /* 0x0000012000007945 */ /* 0x000fe80003800000 */
[----:B------:R-:W-:Y:S05]  /*04c0*/  @!P4 BRA `(.L_x_7903) ;  /* 0x000000000040c947 */ /* 0x000fea0003800000 */
[----:B012---:R-:W0:Y:S01]  /*04d0*/  LDC.64 R6, c[0x0][0x260] ;  /* 0x00009800ff067b82 */ /* 0x007e220000000a00 */
        /* <DEDUP_REMOVED lines=15> */
.L_x_7903:
[----:B------:R-:W-:Y:S05]  /*05d0*/  BSYNC B0 ;  /* 0x0000000000007941 */ /* 0x000fea0003800000 */
.L_x_7902:
[----:B------:R-:W-:Y:S04]  /*05e0*/  BSSY B0, `(.L_x_7904) ;  /* 0x0000011000007945 */ /* 0x000fe80003800000 */
[----:B------:R-:W-:Y:S05]  /*05f0*/  @!P3 BRA `(.L_x_7905) ;  /* 0x00000000003cb947 */ /* 0x000fea0003800000 */
[----:B0123--:R-:W0:Y:S01]  /*0600*/  LDC.64 R4, c[0x0][0x260] ;  /* 0x00009800ff047b82 */ /* 0x00fe220000000a00 */
[----:B------:R-:W-:Y:S01]  /*0610*/  ULDC.64 UR6, c[0x0][0x2c8] ;  /* 0x0000b20000067ab9 */ /* 0x000fe20000000a00 */
[----:B------:R-:W-:Y:S02]  /*0620*/  CS2R R86, SRZ ;  /* 0x0000000000567805 */ /* 0x000fe4000001ff00 */
[----:B------:R-:W-:Y:S02]  /*0630*/  ISETP.NE.U32.AND P0, PT, RZ, UR6, PT ;  /* 0x00000006ff007c0c */ /* 0x000fe4000bf05070 */
[----:B------:R-:W-:Y:S02]  /*0640*/  CS2R R84, SRZ ;  /* 0x0000000000547805 */ /* 0x000fe4000001ff00 */
[----:B------:R-:W-:Y:S02]  /*0650*/  CS2R R90, SRZ ;  /* 0x00000000005a7805 */ /* 0x000fe4000001ff00 */
[----:B------:R-:W-:-:S02]  /*0660*/  CS2R R88, SRZ ;  /* 0x0000000000587805 */ /* 0x000fc4000001ff00 */
[----:B------:R-:W-:-:S13]  /*0670*/  ISETP.NE.AND.EX P0, PT, RZ, UR7, PT, P0 ;  /* 0x00000007ff007c0c */ /* 0x000fda000bf05300 */
[C---:B------:R-:W-:Y:S01]  /*0680*/  @P0 LEA R6, P1, R9.reuse, UR6, 0x5 ;  /* 0x0000000609060c11 */ /* 0x040fe2000f8228ff */
[----:B0-----:R-:W-:-:S03]  /*0690*/  IMAD.WIDE.U32 R4, R9, 0x20, R4 ;  /* 0x0000002009047825 */ /* 0x001fc600078e0004 */
[----:B------:R-:W-:Y:S02]  /*06a0*/  @P0 LEA.HI.X R7, R9, UR7, RZ, 0x5, P1 ;  /* 0x0000000709070c11 */ /* 0x000fe400088f2cff */
[----:B------:R4:W5:Y:S04]  /*06b0*/  LDG.E.128 R92, desc[UR4][R4.64] ;  /* 0x00000004045c7981 */ /* 0x000968000c1e1d00 */
[----:B------:R4:W5:Y:S04]  /*06c0*/  @P0 LDG.E.128 R84, desc[UR4][R6.64] ;  /* 0x0000000406540981 */ /* 0x000968000c1e1d00 */
[----:B------:R4:W5:Y:S04]  /*06d0*/  @P0 LDG.E.128 R88, desc[UR4][R6.64+0x10] ;  /* 0x0000100406580981 */ /* 0x000968000c1e1d00 */
[----:B------:R4:W5:Y:S02]  /*06e0*/  LDG.E.128 R96, desc[UR4][R4.64+0x10] ;  /* 0x0000100404607981 */ /* 0x000964000c1e1d00 */
.L_x_7905:
[----:B------:R-:W-:Y:S05]  /*06f0*/  BSYNC B0 ;  /* 0x0000000000007941 */ /* 0x000fea0003800000 */
.L_x_7904:
[----:B------:R-:W0:Y:S08]  /*0700*/  S2UR UR6, SR_CTAID.X ;  /* 0x00000000000679c3 */ /* 0x000e300000002500 */
[----:B------:R-:W0:Y:S02]  /*0710*/  LDC.64 R10, c[0x0][0x270] ;  /* 0x00009c00ff0a7b82 */ /* 0x000e240000000a00 */
[----:B01234-:R-:W-:Y:S01]  /*0720*/  LEA.HI R4, R0, UR6, RZ, 0x19 ;  /* 0x0000000600047c11 */ /* 0x01ffe2000f8fc8ff */
[----:B------:R-:W-:-:S03]  /*0730*/  ULDC UR6, c[0x0][0x214] ;  /* 0x0000850000067ab9 */ /* 0x000fc60000000800 */
[----:B------:R-:W-:Y:S01]  /*0740*/  ISETP.GE.AND P0, PT, R4, UR6, PT ;  /* 0x0000000604007c0c */ /* 0x000fe2000bf06270 */
[----:B------:R-:W-:Y:S02]  /*0750*/  ULDC.64 UR6, c[0x0][0x230] ;  /* 0x00008c0000067ab9 */ /* 0x000fe40000000a00 */
[----:B------:R-:W-:-:S04]  /*0760*/  LOP3.LUT P1, RZ, R10, UR6, RZ, 0xfc, !PT ;  /* 0x000000060aff7c12 */ /* 0x000fc8000f82fcff */
[----:B------:R-:W-:-:S06]  /*0770*/  LOP3.LUT P1, RZ, R11, UR7, RZ, 0xfc, P1 ;  /* 0x000000070bff7c12 */ /* 0x000fcc000882fcff */
[----:B------:R-:W-:Y:S07]  /*0780*/  @P0 EXIT ;  /* 0x000000000000094d */ /* 0x000fee0003800000 */
[----:B------:R-:W-:Y:S01]  /*0790*/  SHF.R.S32.HI R3, RZ, 0x3, R3 ;  /* 0x00000003ff037819 */ /* 0x000fe20000011403 */
[----:B------:R-:W-:Y:S01]  /*07a0*/  ULDC.U8 UR6, c[0x0][0x2a0] ;  /* 0x0000a80000067ab9 */ /* 0x000fe20000000000 */
[C---:B------:R-:W-:Y:S01]  /*07b0*/  LOP3.LUT R6, R0.reuse, 0x60, RZ, 0xc0, !PT ;  /* 0x0000006000067812 */ /* 0x040fe200078ec0ff */
[----:B------:R-:W-:Y:S01]  /*07c0*/  HFMA2.MMA R140, -RZ, RZ, 0, 5.9604644775390625e-08 ;  /* 0x00000001ff8c7435 */ /* 0x000fe200000001ff */
[----:B------:R-:W-:Y:S01]  /*07d0*/  LOP3.LUT R5, R3, 0x7f, RZ, 0xc0, !PT ;  /* 0x0000007f03057812 */ /* 0x000fe200078ec0ff */
[----:B------:R-:W-:Y:S01]  /*07e0*/  ULDC UR10, c[0x0][0x218] ;  /* 0x00008600000a7ab9 */ /* 0x000fe20000000800 */
[----:B------:R-:W-:Y:S01]  /*07f0*/  SHF.L.U32 R7, R0, 0x5, RZ ;  /* 0x0000000500077819 */ /* 0x000fe200000006ff */
[----:B------:R-:W-:Y:S01]  /*0800*/  ULDC UR7, c[0x0][0x290] ;  /* 0x0000a40000077ab9 */ /* 0x000fe20000000800 */
[----:B------:R-:W-:Y:S01]  /*0810*/  SHF.R.U32.HI R3, RZ, 0x2, R3 ;  /* 0x00000002ff037819 */ /* 0x000fe20000011603 */
[----:B------:R-:W-:Y:S01]  /*0820*/  ULDC.64 UR12, c[0x0][0x230] ;  /* 0x00008c00000c7ab9 */ /* 0x000fe20000000a00 */
[----:B------:R-:W-:Y:S01]  /*0830*/  VIADDMNMX R6, R5, -R6, RZ, !PT ;  /* 0x8000000605067246 */ /* 0x000fe200078001ff */
[----:B------:R-:W-:Y:S01]  /*0840*/  ULDC.64 UR8, c[0x0][0x210] ;  /* 0x0000840000087ab9 */ /* 0x000fe20000000a00 */
[----:B------:R-:W-:-:S02]  /*0850*/  LOP3.LUT R8, R7, 0x3e0, RZ, 0xc0, !PT ;  /* 0x000003e007087812 */ /* 0x000fc400078ec0ff */
[----:B------:R-:W-:Y:S02]  /*0860*/  LOP3.LUT R3, R3, 0x3fffffe0, RZ, 0xc0, !PT ;  /* 0x3fffffe003037812 */ /* 0x000fe400078ec0ff */
[----:B------:R-:W-:Y:S02]  /*0870*/  VIMNMX R6, R6, 0x20, PT ;  /* 0x0000002006067848 */ /* 0x000fe40003fe0100 */
[----:B------:R-:W-:Y:S02]  /*0880*/  VIADDMNMX R8, R5, -R8, RZ, !PT ;  /* 0x8000000805087246 */ /* 0x000fe400078001ff */
[----:B------:R-:W-:Y:S02]  /*0890*/  IADD3 R6, R6, R3, RZ ;  /* 0x0000000306067210 */ /* 0x000fe40007ffe0ff */
[----:B------:R-:W-:Y:S02]  /*08a0*/  VIMNMX R8, R8, 0x20, PT ;  /* 0x0000002008087848 */ /* 0x000fe40003fe0100 */
[----:B------:R-:W-:-:S02]  /*08b0*/  SHF.L.U32 R6, R6, 0x3, RZ ;  /* 0x0000000306067819 */ /* 0x000fc400000006ff */
[----:B------:R-:W-:Y:S02]  /*08c0*/  IADD3 R5, R3, R8, RZ ;  /* 0x0000000803057210 */ /* 0x000fe40007ffe0ff */
[----:B------:R-:W-:Y:S02]  /*08d0*/  MOV R3, R4 ;  /* 0x0000000400037202 */ /* 0x000fe40000000f00 */
[----:B------:R-:W-:Y:S02]  /*08e0*/  I2FP.F32.U32 R4, R6 ;  /* 0x0000000600047245 */ /* 0x000fe40000201000 */
[----:B------:R-:W-:Y:S02]  /*08f0*/  ISETP.NE.U32.AND P0, PT, R10, RZ, PT ;  /* 0x000000ff0a00720c */ /* 0x000fe40003f05070 */
[----:B------:R-:W-:Y:S02]  /*0900*/  ISETP.NE.AND P3, PT, RZ, UR6, PT ;  /* 0x00000006ff007c0c */ /* 0x000fe4000bf65270 */
[----:B------:R-:W0:Y:S01]  /*0910*/  MUFU.RCP R4, R4 ;  /* 0x0000000400047308 */ /* 0x000e220000001000 */
[----:B------:R-:W-:-:S02]  /*0920*/  ISETP.NE.AND.EX P0, PT, R11, RZ, PT, P0 ;  /* 0x000000ff0b00720c */ /* 0x000fc40003f05300 */
[----:B------:R-:W-:Y:S02]  /*0930*/  SHF.L.U32 R5, R5, 0x3, RZ ;  /* 0x0000000305057819 */ /* 0x000fe400000006ff */
[----:B------:R-:W-:-:S09]  /*0940*/  P2R R6, PR, RZ, 0x8 ;  /* 0x00000008ff067803 */ /* 0x000fd20000000000 */
.L_x_8047:
[----:B------:R-:W1:Y:S02]  /*0950*/  @P0 LDC.64 R108, c[0x0][0x270] ;  /* 0x00009c00ff6c0b82 */ /* 0x000e640000000a00 */
[----:B-1----:R-:W-:-:S06]  /*0960*/  @P0 IMAD.WIDE R108, R3, 0x2, R108 ;  /* 0x00000002036c0825 */ /* 0x002fcc00078e026c */
        /* <DEDUP_REMOVED lines=16> */
[----:B-1----:R-:W1:Y:S02]  /*0a70*/  LDC.64 R108, c[0x0][0x220] ;  /* 0x00008800ff6c7b82 */ /* 0x002e640000000a00 */
[----:B-1----:R-:W-:-:S06]  /*0a80*/  IMAD.WIDE.U32 R110, R139, 0x10, R108 ;  /* 0x000000108b6e7825 */ /* 0x002fcc00078e006c */
        /* <DEDUP_REMOVED lines=9> */
.L_x_7908:
[----:B-----5:R-:W-:-:S05]  /*0b20*/  SHF.L.U32 R8, R100, 0x10, RZ ;  /* 0x0000001064087819 */ /* 0x020fca00000006ff */
[----:B------:R-:W-:-:S07]  /*0b30*/  FADD.FTZ R7, R8, R7 ;  /* 0x0000000708077221 */ /* 0x000fce0000010000 */
.L_x_7909:
[----:B------:R-:W-:-:S04]  /*0b40*/  F2FP.BF16.F32.PACK_AB R8, RZ, R7 ;  /* 0x00000007ff08723e */ /* 0x000fc800000010ff */
[----:B------:R-:W-:-:S07]  /*0b50*/  PRMT R104, R8, 0x7610, R104 ;  /* 0x0000761008687816 */ /* 0x000fce0000000068 */
.L_x_7910:
[----:B------:R-:W-:-:S05]  /*0b60*/  SHF.L.U32 R8, R17, 0x10, RZ ;  /* 0x0000001011087819 */ /* 0x000fca00000006ff */
[----:B------:R-:W-:Y:S01]  /*0b70*/  FMUL.FTZ R8, R8, R141 ;  /* 0x0000008d08087220 */ /* 0x000fe20000410000 */
[----:B------:R-:W-:Y:S06]  /*0b80*/  @P3 BRA `(.L_x_7911) ;  /* 0x0000000000083947 */ /* 0x000fec0003800000 */
[----:B------:R-:W-:Y:S05]  /*0b90*/  @P1 BRA `(.L_x_7912) ;  /* 0x0000000000101947 */ /* 0x000fea0003800000 */
[----:B------:R-:W-:Y:S05]  /*0ba0*/  BRA `(.L_x_7913) ;  /* 0x0000000000147947 */ /* 0x000fea0003800000 */
.L_x_7911:
[----:B-----5:R-:W-:-:S04]  /*0bb0*/  PRMT R17, R100, 0x7632, R17 ;  /* 0x0000763264117816 */ /* 0x020fc80000000011 */
[----:B------:R-:W-:-:S05]  /*0bc0*/  SHF.L.U32 R17, R17, 0x10, RZ ;  /* 0x0000001011117819 */ /* 0x000fca00000006ff */
[----:B------:R-:W-:-:S07]  /*0bd0*/  FADD.FTZ R8, R17, R8 ;  /* 0x0000000811087221 */ /* 0x000fce0000010000 */
.L_x_7912:
[----:B------:R-:W-:-:S04]  /*0be0*/  F2FP.BF16.F32.PACK_AB R17, RZ, R8 ;  /* 0x00000008ff11723e */ /* 0x000fc800000010ff */
[----:B------:R-:W-:-:S07]  /*0bf0*/  PRMT R104, R104, 0x5410, R17 ;  /* 0x0000541068687816 */ /* 0x000fce0000000011 */
.L_x_7913:
[C---:B------:R-:W-:Y:S02]  /*0c00*/  SHF.L.U32 R18, R109.reuse, 0x10, RZ ;  /* 0x000000106d127819 */ /* 0x040fe400000006ff */
[----:B------:R-:W-:-:S03]  /*0c10*/  PRMT R109, R109, 0x7632, R109 ;  /* 0x000076326d6d7816 */ /* 0x000fc6000000006d */
[----:B------:R-:W-:Y:S01]  /*0c20*/  FMUL.FTZ R17, R18, R141 ;  /* 0x0000008d12117220 */ /* 0x000fe20000410000 */
[----:B------:R-:W-:Y:S06]  /*0c30*/  @P3 BRA `(.L_x_7914) ;  /* 0x0000000000083947 */ /* 0x000fec0003800000 */
[----:B------:R-:W-:Y:S05]  /*0c40*/  @P1 BRA `(.L_x_7915) ;  /* 0x00000000000c1947 */ /* 0x000fea0003800000 */
[----:B------:R-:W-:Y:S05]  /*0c50*/  BRA `(.L_x_7916) ;  /* 0x0000000000107947 */ /* 0x000fea0003800000 */
.L_x_7914:
[----:B-----5:R-:W-:-:S05]  /*0c60*/  SHF.L.U32 R18, R101, 0x10, RZ ;  /* 0x0000001065127819 */ /* 0x020fca00000006ff */
[----:B------:R-:W-:-:S07]  /*0c70*/  FADD.FTZ R17, R18, R17 ;  /* 0x0000001112117221 */ /* 0x000fce0000010000 */
.L_x_7915:
[----:B------:R-:W-:-:S04]  /*0c80*/  F2FP.BF16.F32.PACK_AB R18, RZ, R17 ;  /* 0x00000011ff12723e */ /* 0x000fc800000010ff */
[----:B------:R-:W-:-:S07]  /*0c90*/  PRMT R105, R18, 0x7610, R105 ;  /* 0x0000761012697816 */ /* 0x000fce0000000069 */
.L_x_7916:
[----:B------:R-:W-:-:S05]  /*0ca0*/  SHF.L.U32 R18, R109, 0x10, RZ ;  /* 0x000000106d127819 */ /* 0x000fca00000006ff */
[----:B------:R-:W-:Y:S01]  /*0cb0*/  FMUL.FTZ R18, R18, R141 ;  /* 0x0000008d12127220 */ /* 0x000fe20000410000 */
[----:B------:R-:W-:Y:S06]  /*0cc0*/  @P3 BRA `(.L_x_7917) ;  /* 0x0000000000083947 */ /* 0x000fec0003800000 */
[----:B------:R-:W-:Y:S05]  /*0cd0*/  @P1 BRA `(.L_x_7918) ;  /* 0x0000000000101947 */ /* 0x000fea0003800000 */
[----:B------:R-:W-:Y:S05]  /*0ce0*/  BRA `(.L_x_7919) ;  /* 0x0000000000147947 */ /* 0x000fea0003800000 */
.L_x_7917:
[----:B-----5:R-:W-:-:S04]  /*0cf0*/  PRMT R108, R101, 0x7632, R108 ;  /* 0x00007632656c7816 */ /* 0x020fc8000000006c */
[----:B------:R-:W-:-:S05]  /*0d00*/  SHF.L.U32 R109, R108, 0x10, RZ ;  /* 0x000000106c6d7819 */ /* 0x000fca00000006ff */
[----:B------:R-:W-:-:S07]  /*0d10*/  FADD.FTZ R18, R109, R18 ;  /* 0x000000126d127221 */ /* 0x000fce0000010000 */
.L_x_7918:
[----:B------:R-:W-:-:S04]  /*0d20*/  F2FP.BF16.F32.PACK_AB R108, RZ, R18 ;  /* 0x00000012ff6c723e */ /* 0x000fc800000010ff */
[----:B------:R-:W-:-:S07]  /*0d30*/  PRMT R105, R105, 0x5410, R108 ;  /* 0x0000541069697816 */ /* 0x000fce000000006c */
.L_x_7919:
[C---:B------:R-:W-:Y:S02]  /*0d40*/  SHF.L.U32 R108, R110.reuse, 0x10, RZ ;  /* 0x000000106e6c7819 */ /* 0x040fe400000006ff */
[----:B------:R-:W-:-:S03]  /*0d50*/  PRMT R110, R110, 0x7632, R110 ;  /* 0x000076326e6e7816 */ /* 0x000fc6000000006e */
[----:B------:R-:W-:Y:S01]  /*0d60*/  FMUL.FTZ R119, R108, R141 ;  /* 0x0000008d6c777220 */ /* 0x000fe20000410000 */
[----:B------:R-:W-:Y:S06]  /*0d70*/  @P3 BRA `(.L_x_7920) ;  /* 0x0000000000083947 */ /* 0x000fec0003800000 */
[----:B------:R-:W-:Y:S05]  /*0d80*/  @P1 BRA `(.L_x_7921) ;  /* 0x00000000000c1947 */ /* 0x000fea0003800000 */
[----:B------:R-:W-:Y:S05]  /*0d90*/  BRA `(.L_x_7922) ;  /* 0x0000000000107947 */ /* 0x000fea0003800000 */
.L_x_7920:
[----:B-----5:R-:W-:-:S05]  /*0da0*/  SHF.L.U32 R108, R102, 0x10, RZ ;  /* 0x00000010666c7819 */ /* 0x020fca00000006ff */
[----:B------:R-:W-:-:S07]  /*0db0*/  FADD.FTZ R119, R108, R119 ;  /* 0x000000776c777221 */ /* 0x000fce0000010000 */
.L_x_7921:
[----:B------:R-:W-:-:S04]  /*0dc0*/  F2FP.BF16.F32.PACK_AB R108, RZ, R119 ;  /* 0x00000077ff6c723e */ /* 0x000fc800000010ff */
[----:B------:R-:W-:-:S07]  /*0dd0*/  PRMT R106, R108, 0x7610, R106 ;  /* 0x000076106c6a7816 */ /* 0x000fce000000006a */
.L_x_7922:
[----:B------:R-:W-:-:S05]  /*0de0*/  SHF.L.U32 R110, R110, 0x10, RZ ;  /* 0x000000106e6e7819 */ /* 0x000fca00000006ff */
[----:B------:R-:W-:Y:S01]  /*0df0*/  FMUL.FTZ R120, R110, R141 ;  /* 0x0000008d6e787220 */ /* 0x000fe20000410000 */
[----:B------:R-:W-:Y:S06]  /*0e00*/  @P3 BRA `(.L_x_7923) ;  /* 0x0000000000083947 */ /* 0x000fec0003800000 */
[----:B------:R-:W-:Y:S05]  /*0e10*/  @P1 BRA `(.L_x_7924) ;  /* 0x0000000000101947 */ /* 0x000fea0003800000 */
[----:B------:R-:W-:Y:S05]  /*0e20*/  BRA `(.L_x_7925) ;  /* 0x0000000000147947 */ /* 0x000fea0003800000 */
.L_x_7923:
[----:B-----5:R-:W-:-:S04]  /*0e30*/  PRMT R108, R102, 0x7632, R108 ;  /* 0x00007632666c7816 */ /* 0x020fc8000000006c */
[----:B------:R-:W-:-:S05]  /*0e40*/  SHF.L.U32 R109, R108, 0x10, RZ ;  /* 0x000000106c6d7819 */ /* 0x000fca00000006ff */
[----:B------:R-:W-:-:S07]  /*0e50*/  FADD.FTZ R120, R109, R120 ;  /* 0x000000786d787221 */ /* 0x000fce0000010000 */
.L_x_7924:
[----:B------:R-:W-:-:S04]  /*0e60*/  F2FP.BF16.F32.PACK_AB R108, RZ, R120 ;  /* 0x00000078ff6c723e */ /* 0x000fc800000010ff */
[----:B------:R-:W-:-:S07]  /*0e70*/  PRMT R106, R106, 0x5410, R108 ;  /* 0x000054106a6a7816 */ /* 0x000fce000000006c */
.L_x_7925:
[C---:B------:R-:W-:Y:S02]  /*0e80*/  SHF.L.U32 R108, R111.reuse, 0x10, RZ ;  /* 0x000000106f6c7819 */ /* 0x040fe400000006ff */
[----:B------:R-:W-:-:S03]  /*0e90*/  PRMT R111, R111, 0x7632, R111 ;  /* 0x000076326f6f7816 */ /* 0x000fc6000000006f */
[----:B------:R-:W-:Y:S01]  /*0ea0*/  FMUL.FTZ R129, R108, R141 ;  /* 0x0000008d6c817220 */ /* 0x000fe20000410000 */
[----:B------:R-:W-:Y:S06]  /*0eb0*/  @P3 BRA `(.L_x_7926) ;  /* 0x0000000000083947 */ /* 0x000fec0003800000 */
[----:B------:R-:W-:Y:S05]  /*0ec0*/  @P1 BRA `(.L_x_7927) ;  /* 0x00000000000c1947 */ /* 0x000fea0003800000 */
[----:B------:R-:W-:Y:S05]  /*0ed0*/  BRA `(.L_x_7928) ;  /* 0x0000000000107947 */ /* 0x000fea0003800000 */
.L_x_7926:
[----:B-----5:R-:W-:-:S05]  /*0ee0*/  SHF.L.U32 R108, R103, 0x10, RZ ;  /* 0x00000010676c7819 */ /* 0x020fca00000006ff */
[----:B------:R-:W-:-:S07]  /*0ef0*/  FADD.FTZ R129, R108, R129 ;  /* 0x000000816c817221 */ /* 0x000fce0000010000 */
.L_x_7927:
[----:B------:R-:W-:-:S04]  /*0f00*/  F2FP.BF16.F32.PACK_AB R108, RZ, R129 ;  /* 0x00000081ff6c723e */ /* 0x000fc800000010ff */
[----:B------:R-:W-:-:S07]  /*0f10*/  PRMT R107, R108, 0x7610, R107 ;  /* 0x000076106c6b7816 */ /* 0x000fce000000006b */
.L_x_7928:
[----:B------:R-:W-:-:S05]  /*0f20*/  SHF.L.U32 R130, R111, 0x10, RZ ;  /* 0x000000106f827819 */ /* 0x000fca00000006ff */
[----:B------:R-:W-:Y:S01]  /*0f30*/  FMUL.FTZ R130, R130, R141 ;  /* 0x0000008d82827220 */ /* 0x000fe20000410000 */
[----:B------:R-:W-:Y:S06]  /*0f40*/  @P3 BRA `(.L_x_7929) ;  /* 0x0000000000083947 */ /* 0x000fec0003800000 */
[----:B------:R-:W-:Y:S05]  /*0f50*/  @P1 BRA `(.L_x_7930) ;  /* 0x0000000000101947 */ /* 0x000fea0003800000 */
[----:B------:R-:W-:Y:S05]  /*0f60*/  BRA `(.L_x_7931) ;  /* 0x0000000000147947 */ /* 0x000fea0003800000 */
.L_x_7929:
[----:B-----5:R-:W-:-:S04]  /*0f70*/  PRMT R108, R103, 0x7632, R108 ;  /* 0x00007632676c7816 */ /* 0x020fc8000000006c */
[----:B------:R-:W-:-:S05]  /*0f80*/  SHF.L.U32 R109, R108, 0x10, RZ ;  /* 0x000000106c6d7819 */ /* 0x000fca00000006ff */
[----:B------:R-:W-:-:S07]  /*0f90*/  FADD.FTZ R130, R109, R130 ;  /* 0x000000826d827221 */ /* 0x000fce0000010000 */
.L_x_7930:
[----:B------:R-:W-:-:S04]  /*0fa0*/  F2FP.BF16.F32.PACK_AB R108, RZ, R130 ;  /* 0x00000082ff6c723e */ /* 0x000fc800000010ff */
[----:B------:R-:W-:-:S07]  /*0fb0*/  PRMT R107, R107, 0x5410, R108 ;  /* 0x000054106b6b7816 */ /* 0x000fce000000006c */
.L_x_7931:
[----:B------:R-:W1:Y:S01]  /*0fc0*/  @P1 LDC.64 R108, c[0x0][0x238] ;  /* 0x00008e00ff6c1b82 */ /* 0x000e620000000a00 */
[C---:B------:R-:W-:Y:S02]  /*0fd0*/  IADD3 R142, R139.reuse, 0x80, RZ ;  /* 0x000000808b8e7810 */ /* 0x040fe40007ffe0ff */
[----:B-1----:R-:W-:-:S04]  /*0fe0*/  @P1 LEA R108, P3, R139, R108, 0x4 ;  /* 0x0000006c8b6c1211 */ /* 0x002fc800078620ff */
[----:B------:R-:W-:-:S05]  /*0ff0*/  @P1 LEA.HI.X R109, R139, R109, RZ, 0x4, P3 ;  /* 0x0000006d8b6d1211 */ /* 0x000fca00018f24ff */
[----:B------:R1:W-:Y:S04]  /*1000*/  @P1 STG.E.128 desc[UR4][R108.64], R104 ;  /* 0x000000686c001986 */ /* 0x0003e8000c101d04 */
.L_x_7907:
[----:B------:R-:W-:Y:S05]  /*1010*/  BSYNC B0 ;  /* 0x0000000000007941 */ /* 0x000fea0003800000 */
.L_x_7906:
[----:B------:R-:W-:Y:S01]  /*1020*/  ISETP.GE.U32.AND P3, PT, R2, 0x100, PT ;  /* 0x000001000200780c */ /* 0x000fe20003f66070 */
[----:B------:R-:W-:-:S12]  /*1030*/  BSSY B0, `(.L_x_7932) ;  /* 0x0000061000007945 */ /* 0x000fd80003800000 */
[----:B------:R-:W-:Y:S05]  /*1040*/  @!P3 BRA `(.L_x_7933) ;  /* 0x00000004007cb947 */ /* 0x000fea0003800000 */
[----:B------:R-:W-:-:S04]  /*1050*/  ISETP.NE.U32.AND P3, PT, RZ, UR12, PT ;  /* 0x0000000cff007c0c */ /* 0x000fc8000bf65070 */
[----:B------:R-:W-:-:S13]  /*1060*/  ISETP.NE.AND.EX P3, PT, RZ, UR13, PT, P3 ;  /* 0x0000000dff007c0c */ /* 0x000fda000bf65330 */
[----:B-1----:R-:W-:-:S04]  /*1070*/  @P3 LEA R108, P4, R142, UR12, 0x4 ;  /* 0x0000000c8e6c3c11 */ /* 0x002fc8000f8820ff */
[----:B------:R-:W-:-:S05]  /*1080*/  @P3 LEA.HI.X R109, R142, UR13, RZ, 0x4, P4 ;  /* 0x0000000d8e6d3c11 */ /* 0x000fca000a0f24ff */
[----:B-----5:R1:W5:Y:S02]  /*1090*/  @P3 LDG.E.128 R100, desc[UR4][R108.64] ;  /* 0x000000046c643981 */ /* 0x020364000c1e1d00 */
        /* <DEDUP_REMOVED lines=11> */
.L_x_7934:
[----:B-----5:R-:W-:-:S05]  /*1150*/  SHF.L.U32 R10, R100, 0x10, RZ ;  /* 0x00000010640a7819 */ /* 0x020fca00000006ff */
[----:B------:R-:W-:-:S07]  /*1160*/  FADD.FTZ R9, R10, R9 ;  /* 0x000000090a097221 */ /* 0x000fce0000010000 */
.L_x_7935:
[----:B------:R-:W-:-:S04]  /*1170*/  F2FP.BF16.F32.PACK_AB R10, RZ, R9 ;  /* 0x00000009ff0a723e */ /* 0x000fc800000010ff */
[----:B------:R-:W-:-:S07]  /*1180*/  PRMT R104, R10, 0x7610, R104 ;  /* 0x000076100a687816 */ /* 0x000fce0000000068 */
.L_x_7936:
[----:B------:R-:W-:-:S05]  /*1190*/  SHF.L.U32 R10, R19, 0x10, RZ ;  /* 0x00000010130a7819 */ /* 0x000fca00000006ff */
[----:B------:R-:W-:Y:S01]  /*11a0*/  FMUL.FTZ R10, R10, R141 ;  /* 0x0000008d0a0a7220 */ /* 0x000fe20000410000 */
[----:B------:R-:W-:Y:S06]  /*11b0*/  @P3 BRA `(.L_x_7937) ;  /* 0x0000000000083947 */ /* 0x000fec0003800000 */
[----:B------:R-:W-:Y:S05]  /*11c0*/  @P1 BRA `(.L_x_7938) ;  /* 0x0000000000101947 */ /* 0x000fea0003800000 */
[----:B------:R-:W-:Y:S05]  /*11d0*/  BRA `(.L_x_7939) ;  /* 0x0000000000147947 */ /* 0x000fea0003800000 */
.L_x_7937:
[----:B-----5:R-:W-:-:S04]  /*11e0*/  PRMT R19, R100, 0x7632, R19 ;  /* 0x0000763264137816 */ /* 0x020fc80000000013 */
[----:B------:R-:W-:-:S05]  /*11f0*/  SHF.L.U32 R19, R19, 0x10, RZ ;  /* 0x0000001013137819 */ /* 0x000fca00000006ff */
[----:B------:R-:W-:-:S07]  /*1200*/  FADD.FTZ R10, R19, R10 ;  /* 0x0000000a130a7221 */ /* 0x000fce0000010000 */
.L_x_7938:
[----:B------:R-:W-:-:S04]  /*1210*/  F2FP.BF16.F32.PACK_AB R19, RZ, R10 ;  /* 0x0000000aff13723e */ /* 0x000fc800000010ff */
[----:B------:R-:W-:-:S07]  /*1220*/  PRMT R104, R104, 0x5410, R19 ;  /* 0x0000541068687816 */ /* 0x000fce0000000013 */
.L_x_7939:
[C---:B------:R-:W-:Y:S02]  /*1230*/  SHF.L.U32 R108, R109.reuse, 0x10, RZ ;  /* 0x000000106d6c7819 */ /* 0x040fe400000006ff */
[----:B------:R-:W-:-:S03]  /*1240*/  PRMT R109, R109, 0x7632, R109 ;  /* 0x000076326d6d7816 */ /* 0x000fc6000000006d */
[----:B------:R-:W-:Y:S01]  /*1250*/  FMUL.FTZ R19, R108, R141 ;  /* 0x0000008d6c137220 */ /* 0x000fe20000410000 */
[----:B------:R-:W-:Y:S06]  /*1260*/  @P3 BRA `(.L_x_7940) ;  /* 0x0000000000083947 */ /* 0x000fec0003800000 */
[----:B------:R-:W-:Y:S05]  /*1270*/  @P1 BRA `(.L_x_7941) ;  /* 0x00000000000c1947 */ /* 0x000fea0003800000 */
[----:B------:R-:W-:Y:S05]  /*1280*/  BRA `(.L_x_7942) ;  /* 0x0000000000107947 */ /* 0x000fea0003800000 */
.L_x_7940:
[----:B-----5:R-:W-:-:S05]  /*1290*/  SHF.L.U32 R108, R101, 0x10, RZ ;  /* 0x00000010656c7819 */ /* 0x020fca00000006ff */
[----:B------:R-:W-:-:S07]  /*12a0*/  FADD.FTZ R19, R108, R19 ;  /* 0x000000136c137221 */ /* 0x000fce0000010000 */
.L_x_7941:
[----:B------:R-:W-:-:S04]  /*12b0*/  F2FP.BF16.F32.PACK_AB R108, RZ, R19 ;  /* 0x00000013ff6c723e */ /* 0x000fc800000010ff */
[----:B------:R-:W-:-:S07]  /*12c0*/  PRMT R105, R108, 0x7610, R105 ;  /* 0x000076106c697816 */ /* 0x000fce0000000069 */
.L_x_7942:
[----:B------:R-:W-:-:S05]  /*12d0*/  SHF.L.U32 R112, R109, 0x10, RZ ;  /* 0x000000106d707819 */ /* 0x000fca00000006ff */
[----:B------:R-:W-:Y:S01]  /*12e0*/  FMUL.FTZ R112, R112, R141 ;  /* 0x0000008d70707220 */ /* 0x000fe20000410000 */
[----:B------:R-:W-:Y:S06]  /*12f0*/  @P3 BRA `(.L_x_7943) ;  /* 0x0000000000083947 */ /* 0x000fec0003800000 */
[----:B------:R-:W-:Y:S05]  /*1300*/  @P1 BRA `(.L_x_7944) ;  /* 0x0000000000101947 */ /* 0x000fea0003800000 */
[----:B------:R-:W-:Y:S05]  /*1310*/  BRA `(.L_x_7945) ;  /* 0x0000000000147947 */ /* 0x000fea0003800000 */
.L_x_7943:
[----:B-----5:R-:W-:-:S04]  /*1320*/  PRMT R108, R101, 0x7632, R108 ;  /* 0x00007632656c7816 */ /* 0x020fc8000000006c */
[----:B------:R-:W-:-:S05]  /*1330*/  SHF.L.U32 R109, R108, 0x10, RZ ;  /* 0x000000106c6d7819 */ /* 0x000fca00000006ff */
[----:B------:R-:W-:-:S07]  /*1340*/  FADD.FTZ R112, R109, R112 ;  /* 0x000000706d707221 */ /* 0x000fce0000010000 */
.L_x_7944:
[----:B------:R-:W-:-:S04]  /*1350*/  F2FP.BF16.F32.PACK_AB R108, RZ, R112 ;  /* 0x00000070ff6c723e */ /* 0x000fc800000010ff */
[----:B------:R-:W-:-:S07]  /*1360*/  PRMT R105, R105, 0x5410, R108 ;  /* 0x0000541069697816 */ /* 0x000fce000000006c */
.L_x_7945:
[C---:B------:R-:W-:Y:S02]  /*1370*/  SHF.L.U32 R108, R110.reuse, 0x10, RZ ;  /* 0x000000106e6c7819 */ /* 0x040fe400000006ff */
[----:B------:R-:W-:-:S03]  /*1380*/  PRMT R110, R110, 0x7632, R110 ;  /* 0x000076326e6e7816 */ /* 0x000fc6000000006e */
[----:B------:R-:W-:Y:S01]  /*1390*/  FMUL.FTZ R121, R108, R141 ;  /* 0x0000008d6c797220 */ /* 0x000fe20000410000 */
[----:B------:R-:W-:Y:S06]  /*13a0*/  @P3 BRA `(.L_x_7946) ;  /* 0x0000000000083947 */ /* 0x000fec0003800000 */
[----:B------:R-:W-:Y:S05]  /*13b0*/  @P1 BRA `(.L_x_7947) ;  /* 0x00000000000c1947 */ /* 0x000fea0003800000 */
[----:B------:R-:W-:Y:S05]  /*13c0*/  BRA `(.L_x_7948) ;  /* 0x0000000000107947 */ /* 0x000fea0003800000 */
.L_x_7946:
[----:B-----5:R-:W-:-:S05]  /*13d0*/  SHF.L.U32 R108, R102, 0x10, RZ ;  /* 0x00000010666c7819 */ /* 0x020fca00000006ff */
[----:B------:R-:W-:-:S07]  /*13e0*/  FADD.FTZ R121, R108, R121 ;  /* 0x000000796c797221 */ /* 0x000fce0000010000 */
.L_x_7947:
[----:B------:R-:W-:-:S04]  /*13f0*/  F2FP.BF16.F32.PACK_AB R108, RZ, R121 ;  /* 0x00000079ff6c723e */ /* 0x000fc800000010ff */
[----:B------:R-:W-:-:S07]  /*1400*/  PRMT R106, R108, 0x7610, R106 ;  /* 0x000076106c6a7816 */ /* 0x000fce000000006a */
.L_x_7948:
[----:B------:R-:W-:-:S05]  /*1410*/  SHF.L.U32 R110, R110, 0x10, RZ ;  /* 0x000000106e6e7819 */ /* 0x000fca00000006ff */
[----:B------:R-:W-:Y:S01]  /*1420*/  FMUL.FTZ R122, R110, R141 ;  /* 0x0000008d6e7a7220 */ /* 0x000fe20000410000 */
[----:B------:R-:W-:Y:S06]  /*1430*/  @P3 BRA `(.L_x_7949) ;  /* 0x0000000000083947 */ /* 0x000fec0003800000 */
[----:B------:R-:W-:Y:S05]  /*1440*/  @P1 BRA `(.L_x_7950) ;  /* 0x0000000000101947 */ /* 0x000fea0003800000 */
[----:B------:R-:W-:Y:S05]  /*1450*/  BRA `(.L_x_7951) ;  /* 0x0000000000147947 */ /* 0x000fea0003800000 */
.L_x_7949:
[----:B-----5:R-:W-:-:S04]  /*1460*/  PRMT R108, R102, 0x7632, R108 ;  /* 0x00007632666c7816 */ /* 0x020fc8000000006c */
[----:B------:R-:W-:-:S05]  /*1470*/  SHF.L.U32 R109, R108, 0x10, RZ ;  /* 0x000000106c6d7819 */ /* 0x000fca00000006ff */
[----:B------:R-:W-:-:S07]  /*1480*/  FADD.FTZ R122, R109, R122 ;  /* 0x0000007a6d7a7221 */ /* 0x000fce0000010000 */
.L_x_7950:
[----:B------:R-:W-:-:S04]  /*1490*/  F2FP.BF16.F32.PACK_AB R108, RZ, R122 ;  /* 0x0000007aff6c723e */ /* 0x000fc800000010ff */
[----:B------:R-:W-:-:S07]  /*14a0*/  PRMT R106, R106, 0x5410, R108 ;  /* 0x000054106a6a7816 */ /* 0x000fce000000006c */
.L_x_7951:
[C---:B------:R-:W-:Y:S02]  /*14b0*/  SHF.L.U32 R108, R111.reuse, 0x10, RZ ;  /* 0x000000106f6c7819 */ /* 0x040fe400000006ff */
[----:B------:R-:W-:-:S03]  /*14c0*/  PRMT R111, R111, 0x7632, R111 ;  /* 0x000076326f6f7816 */ /* 0x000fc6000000006f */
[----:B------:R-:W-:Y:S01]  /*14d0*/  FMUL.FTZ R131, R108, R141 ;  /* 0x0000008d6c837220 */ /* 0x000fe20000410000 */
[----:B------:R-:W-:Y:S06]  /*14e0*/  @P3 BRA `(.L_x_7952) ;  /* 0x0000000000083947 */ /* 0x000fec0003800000 */
[----:B------:R-:W-:Y:S05]  /*14f0*/  @P1 BRA `(.L_x_7953) ;  /* 0x00000000000c1947 */ /* 0x000fea0003800000 */
[----:B------:R-:W-:Y:S05]  /*1500*/  BRA `(.L_x_7954) ;  /* 0x0000000000107947 */ /* 0x000fea0003800000 */
.L_x_7952:
[----:B-----5:R-:W-:-:S05]  /*1510*/  SHF.L.U32 R108, R103, 0x10, RZ ;  /* 0x00000010676c7819 */ /* 0x020fca00000006ff */
[----:B------:R-:W-:-:S07]  /*1520*/  FADD.FTZ R131, R108, R131 ;  /* 0x000000836c837221 */ /* 0x000fce0000010000 */
.L_x_7953:
[----:B------:R-:W-:-:S04]  /*1530*/  F2FP.BF16.F32.PACK_AB R108, RZ, R131 ;  /* 0x00000083ff6c723e */ /* 0x000fc800000010ff */
[----:B------:R-:W-:-:S07]  /*1540*/  PRMT R107, R108, 0x7610, R107 ;  /* 0x000076106c6b7816 */ /* 0x000fce000000006b */
.L_x_7954:
[----:B------:R-:W-:-:S05]  /*1550*/  SHF.L.U32 R132, R111, 0x10, RZ ;  /* 0x000000106f847819 */ /* 0x000fca00000006ff */
[----:B------:R-:W-:Y:S01]  /*1560*/  FMUL.FTZ R132, R132, R141 ;  /* 0x0000008d84847220 */ /* 0x000fe20000410000 */
[----:B------:R-:W-:Y:S06]  /*1570*/  @P3 BRA `(.L_x_7955) ;  /* 0x0000000000083947 */ /* 0x000fec0003800000 */
[----:B------:R-:W-:Y:S05]  /*1580*/  @P1 BRA `(.L_x_7956) ;  /* 0x0000000000101947 */ /* 0x000fea0003800000 */
[----:B------:R-:W-:Y:S05]  /*1590*/  BRA `(.L_x_7957) ;  /* 0x0000000000147947 */ /* 0x000fea0003800000 */
.L_x_7955:
[----:B-----5:R-:W-:-:S04]  /*15a0*/  PRMT R108, R103, 0x7632, R108 ;  /* 0x00007632676c7816 */ /* 0x020fc8000000006c */
[----:B------:R-:W-:-:S05]  /*15b0*/  SHF.L.U32 R109, R108, 0x10, RZ ;  /* 0x000000106c6d7819 */ /* 0x000fca00000006ff */
[----:B------:R-:W-:-:S07]  /*15c0*/  FADD.FTZ R132, R109, R132 ;  /* 0x000000846d847221 */ /* 0x000fce0000010000 */
.L_x_7956:
[----:B------:R-:W-:-:S04]  /*15d0*/  F2FP.BF16.F32.PACK_AB R108, RZ, R132 ;  /* 0x00000084ff6c723e */ /* 0x000fc800000010ff */
[----:B------:R-:W-:-:S07]  /*15e0*/  PRMT R107, R107, 0x5410, R108 ;  /* 0x000054106b6b7816 */ /* 0x000fce000000006c */
.L_x_7957:
[----:B------:R-:W1:Y:S02]  /*15f0*/  @P1 LDC.64 R108, c[0x0][0x238] ;  /* 0x00008e00ff6c1b82 */ /* 0x000e640000000a00 */
[----:B-1----:R-:W-:-:S04]  /*1600*/  @P1 LEA R108, P3, R142, R108, 0x4 ;  /* 0x0000006c8e6c1211 */ /* 0x002fc800078620ff */
[C---:B------:R-:W-:Y:S02]  /*1610*/  @P1 LEA.HI.X R109, R142.reuse, R109, RZ, 0x4, P3 ;  /* 0x0000006d8e6d1211 */ /* 0x040fe400018f24ff */
[----:B------:R-:W-:-:S03]  /*1620*/  IADD3 R142, R142, 0x80, RZ ;  /* 0x000000808e8e7810 */ /* 0x000fc60007ffe0ff */
[----:B------:R2:W-:Y:S04]  /*1630*/  @P1 STG.E.128 desc[UR4][R108.64], R104 ;  /* 0x000000686c001986 */ /* 0x0005e8000c101d04 */
.L_x_7933:
[----:B------:R-:W-:Y:S05]  /*1640*/  BSYNC B0 ;  /* 0x0000000000007941 */ /* 0x000fea0003800000 */
.L_x_7932:
[----:B------:R-:W-:Y:S01]  /*1650*/  ISETP.GE.U32.AND P3, PT, R2, 0x180, PT ;  /* 0x000001800200780c */ /* 0x000fe20003f66070 */
[----:B------:R-:W-:-:S12]  /*1660*/  BSSY B0, `(.L_x_7958) ;  /* 0x0000061000007945 */ /* 0x000fd80003800000 */
[----:B------:R-:W-:Y:S05]  /*1670*/  @!P3 BRA `(.L_x_7959) ;  /* 0x00000004007cb947 */ /* 0x000fea0003800000 */
[----:B------:R-:W-:-:S04]  /*1680*/  ISETP.NE.U32.AND P3, PT, RZ, UR12, PT ;  /* 0x0000000cff007c0c */ /* 0x000fc8000bf65070 */
[----:B------:R-:W-:-:S13]  /*1690*/  ISETP.NE.AND.EX P3, PT, RZ, UR13, PT, P3 ;  /* 0x0000000dff007c0c */ /* 0x000fda000bf65330 */
[----:B-12---:R-:W-:-:S04]  /*16a0*/  @P3 LEA R108, P4, R142, UR12, 0x4 ;  /* 0x0000000c8e6c3c11 */ /* 0x006fc8000f8820ff */
        /* <DEDUP_REMOVED lines=13> */
.L_x_7960:
[----:B-----5:R-:W-:-:S05]  /*1780*/  SHF.L.U32 R12, R100, 0x10, RZ ;  /* 0x00000010640c7819 */ /* 0x020fca00000006ff */
[----:B------:R-:W-:-:S07]  /*1790*/  FADD.FTZ R11, R12, R11 ;  /* 0x0000000b0c0b7221 */ /* 0x000fce0000010000 */
.L_x_7961:
[----:B------:R-:W-:-:S04]  /*17a0*/  F2FP.BF16.F32.PACK_AB R12, RZ, R11 ;  /* 0x0000000bff0c723e */ /* 0x000fc800000010ff */
[----:B------:R-:W-:-:S07]  /*17b0*/  PRMT R104, R12, 0x7610, R104 ;  /* 0x000076100c687816 */ /* 0x000fce0000000068 */
.L_x_7962:
[----:B------:R-:W-:-:S05]  /*17c0*/  SHF.L.U32 R12, R113, 0x10, RZ ;  /* 0x00000010710c7819 */ /* 0x000fca00000006ff */
[----:B------:R-:W-:Y:S01]  /*17d0*/  FMUL.FTZ R12, R12, R141 ;  /* 0x0000008d0c0c7220 */ /* 0x000fe20000410000 */
[----:B------:R-:W-:Y:S06]  /*17e0*/  @P3 BRA `(.L_x_7963) ;  /* 0x0000000000083947 */ /* 0x000fec0003800000 */
[----:B------:R-:W-:Y:S05]  /*17f0*/  @P1 BRA `(.L_x_7964) ;  /* 0x0000000000101947 */ /* 0x000fea0003800000 */
[----:B------:R-:W-:Y:S05]  /*1800*/  BRA `(.L_x_7965) ;  /* 0x0000000000147947 */ /* 0x000fea0003800000 */
.L_x_7963:
[----:B-----5:R-:W-:-:S04]  /*1810*/  PRMT R108, R100, 0x7632, R108 ;  /* 0x00007632646c7816 */ /* 0x020fc8000000006c */
[----:B------:R-:W-:-:S05]  /*1820*/  SHF.L.U32 R113, R108, 0x10, RZ ;  /* 0x000000106c717819 */ /* 0x000fca00000006ff */
[----:B------:R-:W-:-:S07]  /*1830*/  FADD.FTZ R12, R113, R12 ;  /* 0x0000000c710c7221 */ /* 0x000fce0000010000 */
.L_x_7964:
[----:B------:R-:W-:-:S04]  /*1840*/  F2FP.BF16.F32.PACK_AB R108, RZ, R12 ;  /* 0x0000000cff6c723e */ /* 0x000fc800000010ff */
[----:B------:R-:W-:-:S07]  /*1850*/  PRMT R104, R104, 0x5410, R108 ;  /* 0x0000541068687816 */ /* 0x000fce000000006c */
.L_x_7965:
[C---:B------:R-:W-:Y:S02]  /*1860*/  SHF.L.U32 R108, R109.reuse, 0x10, RZ ;  /* 0x000000106d6c7819 */ /* 0x040fe400000006ff */
[----:B------:R-:W-:-:S03]  /*1870*/  PRMT R109, R109, 0x7632, R109 ;  /* 0x000076326d6d7816 */ /* 0x000fc6000000006d */
[----:B------:R-:W-:Y:S01]  /*1880*/  FMUL.FTZ R113, R108, R141 ;  /* 0x0000008d6c717220 */ /* 0x000fe20000410000 */
[----:B------:R-:W-:Y:S06]  /*1890*/  @P3 BRA `(.L_x_7966) ;  /* 0x0000000000083947 */ /* 0x000fec0003800000 */
[----:B------:R-:W-:Y:S05]  /*18a0*/  @P1 BRA `(.L_x_7967) ;  /* 0x00000000000c1947 */ /* 0x000fea0003800000 */
[----:B------:R-:W-:Y:S05]  /*18b0*/  BRA `(.L_x_7968) ;  /* 0x0000000000107947 */ /* 0x000fea0003800000 */
.L_x_7966:
[----:B-----5:R-:W-:-:S05]  /*18c0*/  SHF.L.U32 R108, R101, 0x10, RZ ;  /* 0x00000010656c7819 */ /* 0x020fca00000006ff */
[----:B------:R-:W-:-:S07]  /*18d0*/  FADD.FTZ R113, R108, R113 ;  /* 0x000000716c717221 */ /* 0x000fce0000010000 */
.L_x_7967:
[----:B------:R-:W-:-:S04]  /*18e0*/  F2FP.BF16.F32.PACK_AB R108, RZ, R113 ;  /* 0x00000071ff6c723e */ /* 0x000fc800000010ff */
[----:B------:R-:W-:-:S07]  /*18f0*/  PRMT R105, R108, 0x7610, R105 ;  /* 0x000076106c697816 */ /* 0x000fce0000000069 */
.L_x_7968:
[----:B------:R-:W-:-:S05]  /*1900*/  SHF.L.U32 R114, R109, 0x10, RZ ;  /* 0x000000106d727819 */ /* 0x000fca00000006ff */
[----:B------:R-:W-:Y:S01]  /*1910*/  FMUL.FTZ R114, R114, R141 ;  /* 0x0000008d72727220 */ /* 0x000fe20000410000 */
[----:B------:R-:W-:Y:S06]  /*1920*/  @P3 BRA `(.L_x_7969) ;  /* 0x0000000000083947 */ /* 0x000fec0003800000 */
[----:B------:R-:W-:Y:S05]  /*1930*/  @P1 BRA `(.L_x_7970) ;  /* 0x0000000000101947 */ /* 0x000fea0003800000 */
[----:B------:R-:W-:Y:S05]  /*1940*/  BRA `(.L_x_7971) ;  /* 0x0000000000147947 */ /* 0x000fea0003800000 */
.L_x_7969:
[----:B-----5:R-:W-:-:S04]  /*1950*/  PRMT R108, R101, 0x7632, R108 ;  /* 0x00007632656c7816 */ /* 0x020fc8000000006c */
[----:B------:R-:W-:-:S05]  /*1960*/  SHF.L.U32 R109, R108, 0x10, RZ ;  /* 0x000000106c6d7819 */ /* 0x000fca00000006ff */
[----:B------:R-:W-:-:S07]  /*1970*/  FADD.FTZ R114, R109, R114 ;  /* 0x000000726d727221 */ /* 0x000fce0000010000 */
.L_x_7970:
[----:B------:R-:W-:-:S04]  /*1980*/  F2FP.BF16.F32.PACK_AB R108, RZ, R114 ;  /* 0x00000072ff6c723e */ /* 0x000fc800000010ff */
[----:B------:R-:W-:-:S07]  /*1990*/  PRMT R105, R105, 0x5410, R108 ;  /* 0x0000541069697816 */ /* 0x000fce000000006c */
.L_x_7971:
[C---:B------:R-:W-:Y:S02]  /*19a0*/  SHF.L.U32 R108, R110.reuse, 0x10, RZ ;  /* 0x000000106e6c7819 */ /* 0x040fe400000006ff */
[----:B------:R-:W-:-:S03]  /*19b0*/  PRMT R110, R110, 0x7632, R110 ;  /* 0x000076326e6e7816 */ /* 0x000fc6000000006e */
[----:B------:R-:W-:Y:S01]  /*19c0*/  FMUL.FTZ R123, R108, R141 ;  /* 0x0000008d6c7b7220 */ /* 0x000fe20000410000 */
[----:B------:R-:W-:Y:S06]  /*19d0*/  @P3 BRA `(.L_x_7972) ;  /* 0x0000000000083947 */ /* 0x000fec0003800000 */
[----:B------:R-:W-:Y:S05]  /*19e0*/  @P1 BRA `(.L_x_7973) ;  /* 0x00000000000c1947 */ /* 0x000fea0003800000 */
[----:B------:R-:W-:Y:S05]  /*19f0*/  BRA `(.L_x_7974) ;  /* 0x0000000000107947 */ /* 0x000fea0003800000 */
.L_x_7972:
[----:B-----5:R-:W-:-:S05]  /*1a00*/  SHF.L.U32 R108, R102, 0x10, RZ ;  /* 0x00000010666c7819 */ /* 0x020fca00000006ff */
[----:B------:R-:W-:-:S07]  /*1a10*/  FADD.FTZ R123, R108, R123 ;  /* 0x0000007b6c7b7221 */ /* 0x000fce0000010000 */
.L_x_7973:
[----:B------:R-:W-:-:S04]  /*1a20*/  F2FP.BF16.F32.PACK_AB R108, RZ, R123 ;  /* 0x0000007bff6c723e */ /* 0x000fc800000010ff */
[----:B------:R-:W-:-:S07]  /*1a30*/  PRMT R106, R108, 0x7610, R106 ;  /* 0x000076106c6a7816 */ /* 0x000fce000000006a */
.L_x_7974:
[----:B------:R-:W-:-:S05]  /*1a40*/  SHF.L.U32 R110, R110, 0x10, RZ ;  /* 0x000000106e6e7819 */ /* 0x000fca00000006ff */
[----:B------:R-:W-:Y:S01]  /*1a50*/  FMUL.FTZ R124, R110, R141 ;  /* 0x0000008d6e7c7220 */ /* 0x000fe20000410000 */
[----:B------:R-:W-:Y:S06]  /*1a60*/  @P3 BRA `(.L_x_7975) ;  /* 0x0000000000083947 */ /* 0x000fec0003800000 */
[----:B------:R-:W-:Y:S05]  /*1a70*/  @P1 BRA `(.L_x_7976) ;  /* 0x0000000000101947 */ /* 0x000fea0003800000 */
[----:B------:R-:W-:Y:S05]  /*1a80*/  BRA `(.L_x_7977) ;  /* 0x0000000000147947 */ /* 0x000fea0003800000 */
.L_x_7975:
[----:B-----5:R-:W-:-:S04]  /*1a90*/  PRMT R108, R102, 0x7632, R108 ;  /* 0x00007632666c7816 */ /* 0x020fc8000000006c */
[----:B------:R-:W-:-:S05]  /*1aa0*/  SHF.L.U32 R109, R108, 0x10, RZ ;  /* 0x000000106c6d7819 */ /* 0x000fca00000006ff */
[----:B------:R-:W-:-:S07]  /*1ab0*/  FADD.FTZ R124, R109, R124 ;  /* 0x0000007c6d7c7221 */ /* 0x000fce0000010000 */
.L_x_7976:
[----:B------:R-:W-:-:S04]  /*1ac0*/  F2FP.BF16.F32.PACK_AB R108, RZ, R124 ;  /* 0x0000007cff6c723e */ /* 0x000fc800000010ff */
[----:B------:R-:W-:-:S07]  /*1ad0*/  PRMT R106, R106, 0x5410, R108 ;  /* 0x000054106a6a7816 */ /* 0x000fce000000006c */
.L_x_7977:
[C---:B------:R-:W-:Y:S02]  /*1ae0*/  SHF.L.U32 R108, R111.reuse, 0x10, RZ ;  /* 0x000000106f6c7819 */ /* 0x040fe400000006ff */
[----:B------:R-:W-:-:S03]  /*1af0*/  PRMT R111, R111, 0x7632, R111 ;  /* 0x000076326f6f7816 */ /* 0x000fc6000000006f */
[----:B------:R-:W-:Y:S01]  /*1b00*/  FMUL.FTZ R133, R108, R141 ;  /* 0x0000008d6c857220 */ /* 0x000fe20000410000 */
[----:B------:R-:W-:Y:S06]  /*1b10*/  @P3 BRA `(.L_x_7978) ;  /* 0x0000000000083947 */ /* 0x000fec0003800000 */
[----:B------:R-:W-:Y:S05]  /*1b20*/  @P1 BRA `(.L_x_7979) ;  /* 0x00000000000c1947 */ /* 0x000fea0003800000 */
[----:B------:R-:W-:Y:S05]  /*1b30*/  BRA `(.L_x_7980) ;  /* 0x0000000000107947 */ /* 0x000fea0003800000 */
.L_x_7978:
[----:B-----5:R-:W-:-:S05]  /*1b40*/  SHF.L.U32 R108, R103, 0x10, RZ ;  /* 0x00000010676c7819 */ /* 0x020fca00000006ff */
[----:B------:R-:W-:-:S07]  /*1b50*/  FADD.FTZ R133, R108, R133 ;  /* 0x000000856c857221 */ /* 0x000fce0000010000 */
.L_x_7979:
[----:B------:R-:W-:-:S04]  /*1b60*/  F2FP.BF16.F32.PACK_AB R108, RZ, R133 ;  /* 0x00000085ff6c723e */ /* 0x000fc800000010ff */
[----:B------:R-:W-:-:S07]  /*1b70*/  PRMT R107, R108, 0x7610, R107 ;  /* 0x000076106c6b7816 */ /* 0x000fce000000006b */
.L_x_7980:
[----:B------:R-:W-:-:S05]  /*1b80*/  SHF.L.U32 R134, R111, 0x10, RZ ;  /* 0x000000106f867819 */ /* 0x000fca00000006ff */
[----:B------:R-:W-:Y:S01]  /*1b90*/  FMUL.FTZ R134, R134, R141 ;  /* 0x0000008d86867220 */ /* 0x000fe20000410000 */
[----:B------:R-:W-:Y:S06]  /*1ba0*/  @P3 BRA `(.L_x_7981) ;  /* 0x0000000000083947 */ /* 0x000fec0003800000 */
[----:B------:R-:W-:Y:S05]  /*1bb0*/  @P1 BRA `(.L_x_7982) ;  /* 0x0000000000101947 */ /* 0x000fea0003800000 */
[----:B------:R-:W-:Y:S05]  /*1bc0*/  BRA `(.L_x_7983) ;  /* 0x0000000000147947 */ /* 0x000fea0003800000 */
.L_x_7981:
[----:B-----5:R-:W-:-:S04]  /*1bd0*/  PRMT R108, R103, 0x7632, R108 ;  /* 0x00007632676c7816 */ /* 0x020fc8000000006c */
[----:B------:R-:W-:-:S05]  /*1be0*/  SHF.L.U32 R109, R108, 0x10, RZ ;  /* 0x000000106c6d7819 */ /* 0x000fca00000006ff */
[----:B------:R-:W-:-:S07]  /*1bf0*/  FADD.FTZ R134, R109, R134 ;  /* 0x000000866d867221 */ /* 0x000fce0000010000 */
.L_x_7982:
[----:B------:R-:W-:-:S04]  /*1c00*/  F2FP.BF16.F32.PACK_AB R108, RZ, R134 ;  /* 0x00000086ff6c723e */ /* 0x000fc800000010ff */
[----:B------:R-:W-:-:S07]  /*1c10*/  PRMT R107, R107, 0x5410, R108 ;  /* 0x000054106b6b7816 */ /* 0x000fce000000006c */
.L_x_7983:
[----:B------:R-:W1:Y:S02]  /*1c20*/  @P1 LDC.64 R108, c[0x0][0x238] ;  /* 0x00008e00ff6c1b82 */ /* 0x000e640000000a00 */
[----:B-1----:R-:W-:-:S04]  /*1c30*/  @P1 LEA R108, P3, R142, R108, 0x4 ;  /* 0x0000006c8e6c1211 */ /* 0x002fc800078620ff */
[C---:B------:R-:W-:Y:S02]  /*1c40*/  @P1 LEA.HI.X R109, R142.reuse, R109, RZ, 0x4, P3 ;  /* 0x0000006d8e6d1211 */ /* 0x040fe400018f24ff */
[----:B------:R-:W-:-:S03]  /*1c50*/  IADD3 R142, R142, 0x80, RZ ;  /* 0x000000808e8e7810 */ /* 0x000fc60007ffe0ff */
[----:B------:R3:W-:Y:S04]  /*1c60*/  @P1 STG.E.128 desc[UR4][R108.64], R104 ;  /* 0x000000686c001986 */ /* 0x0007e8000c101d04 */
.L_x_7959:
[----:B------:R-:W-:Y:S05]  /*1c70*/  BSYNC B0 ;  /* 0x0000000000007941 */ /* 0x000fea0003800000 */
.L_x_7958:
[----:B------:R-:W-:Y:S01]  /*1c80*/  ISETP.GE.U32.AND P3, PT, R2, 0x200, PT ;  /* 0x000002000200780c */ /* 0x000fe20003f66070 */
[----:B------:R-:W-:-:S12]  /*1c90*/  BSSY B0, `(.L_x_7984) ;  /* 0x0000061000007945 */ /* 0x000fd80003800000 */
[----:B------:R-:W-:Y:S05]  /*1ca0*/  @!P3 BRA `(.L_x_7985) ;  /* 0x00000004007cb947 */ /* 0x000fea0003800000 */
[----:B------:R-:W-:-:S04]  /*1cb0*/  ISETP.NE.U32.AND P3, PT, RZ, UR12, PT ;  /* 0x0000000cff007c0c */ /* 0x000fc8000bf65070 */
[----:B------:R-:W-:-:S13]  /*1cc0*/  ISETP.NE.AND.EX P3, PT, RZ, UR13, PT, P3 ;  /* 0x0000000dff007c0c */ /* 0x000fda000bf65330 */
[----:B-123--:R-:W-:-:S04]  /*1cd0*/  @P3 LEA R108, P4, R142, UR12, 0x4 ;  /* 0x0000000c8e6c3c11 */ /* 0x00efc8000f8820ff */
        /* <DEDUP_REMOVED lines=13> */
.L_x_7986:
[----:B-----5:R-:W-:-:S05]  /*1db0*/  SHF.L.U32 R14, R100, 0x10, RZ ;  /* 0x00000010640e7819 */ /* 0x020fca00000006ff */
[----:B------:R-:W-:-:S07]  /*1dc0*/  FADD.FTZ R13, R14, R13 ;  /* 0x0000000d0e0d7221 */ /* 0x000fce0000010000 */
.L_x_7987:
[----:B------:R-:W-:-:S04]  /*1dd0*/  F2FP.BF16.F32.PACK_AB R14, RZ, R13 ;  /* 0x0000000dff0e723e */ /* 0x000fc800000010ff */
[----:B------:R-:W-:-:S07]  /*1de0*/  PRMT R104, R14, 0x7610, R104 ;  /* 0x000076100e687816 */ /* 0x000fce0000000068 */
.L_x_7988:
[----:B------:R-:W-:-:S05]  /*1df0*/  SHF.L.U32 R14, R115, 0x10, RZ ;  /* 0x00000010730e7819 */ /* 0x000fca00000006ff */
[----:B------:R-:W-:Y:S01]  /*1e00*/  FMUL.FTZ R14, R14, R141 ;  /* 0x0000008d0e0e7220 */ /* 0x000fe20000410000 */
[----:B------:R-:W-:Y:S06]  /*1e10*/  @P3 BRA `(.L_x_7989) ;  /* 0x0000000000083947 */ /* 0x000fec0003800000 */
[----:B------:R-:W-:Y:S05]  /*1e20*/  @P1 BRA `(.L_x_7990) ;  /* 0x0000000000101947 */ /* 0x000fea0003800000 */
[----:B------:R-:W-:Y:S05]  /*1e30*/  BRA `(.L_x_7991) ;  /* 0x0000000000147947 */ /* 0x000fea0003800000 */
.L_x_7989:
[----:B-----5:R-:W-:-:S04]  /*1e40*/  PRMT R108, R100, 0x7632, R108 ;  /* 0x00007632646c7816 */ /* 0x020fc8000000006c */
[----:B------:R-:W-:-:S05]  /*1e50*/  SHF.L.U32 R115, R108, 0x10, RZ ;  /* 0x000000106c737819 */ /* 0x000fca00000006ff */
[----:B------:R-:W-:-:S07]  /*1e60*/  FADD.FTZ R14, R115, R14 ;  /* 0x0000000e730e7221 */ /* 0x000fce0000010000 */
.L_x_7990:
[----:B------:R-:W-:-:S04]  /*1e70*/  F2FP.BF16.F32.PACK_AB R108, RZ, R14 ;  /* 0x0000000eff6c723e */ /* 0x000fc800000010ff */
[----:B------:R-:W-:-:S07]  /*1e80*/  PRMT R104, R104, 0x5410, R108 ;  /* 0x0000541068687816 */ /* 0x000fce000000006c */
.L_x_7991:
[C---:B------:R-:W-:Y:S02]  /*1e90*/  SHF.L.U32 R108, R109.reuse, 0x10, RZ ;  /* 0x000000106d6c7819 */ /* 0x040fe400000006ff */
[----:B------:R-:W-:-:S03]  /*1ea0*/  PRMT R109, R109, 0x7632, R109 ;  /* 0x000076326d6d7816 */ /* 0x000fc6000000006d */
[----:B------:R-:W-:Y:S01]  /*1eb0*/  FMUL.FTZ R115, R108, R141 ;  /* 0x0000008d6c737220 */ /* 0x000fe20000410000 */
[----:B------:R-:W-:Y:S06]  /*1ec0*/  @P3 BRA `(.L_x_7992) ;  /* 0x0000000000083947 */ /* 0x000fec0003800000 */
[----:B------:R-:W-:Y:S05]  /*1ed0*/  @P1 BRA `(.L_x_7993) ;  /* 0x00000000000c1947 */ /* 0x000fea0003800000 */
[----:B------:R-:W-:Y:S05]  /*1ee0*/  BRA `(.L_x_7994) ;  /* 0x0000000000107947 */ /* 0x000fea0003800000 */
.L_x_7992:
[----:B-----5:R-:W-:-:S05]  /*1ef0*/  SHF.L.U32 R108, R101, 0x10, RZ ;  /* 0x00000010656c7819 */ /* 0x020fca00000006ff */
[----:B------:R-:W-:-:S07]  /*1f00*/  FADD.FTZ R115, R108, R115 ;  /* 0x000000736c737221 */ /* 0x000fce0000010000 */
.L_x_7993:
[----:B------:R-:W-:-:S04]  /*1f10*/  F2FP.BF16.F32.PACK_AB R108, RZ, R115 ;  /* 0x00000073ff6c723e */ /* 0x000fc800000010ff */
[----:B------:R-:W-:-:S07]  /*1f20*/  PRMT R105, R108, 0x7610, R105 ;  /* 0x000076106c697816 */ /* 0x000fce0000000069 */
.L_x_7994:
[----:B------:R-:W-:-:S05]  /*1f30*/  SHF.L.U32 R116, R109, 0x10, RZ ;  /* 0x000000106d747819 */ /* 0x000fca00000006ff */
[----:B------:R-:W-:Y:S01]  /*1f40*/  FMUL.FTZ R116, R116, R141 ;  /* 0x0000008d74747220 */ /* 0x000fe20000410000 */
[----:B------:R-:W-:Y:S06]  /*1f50*/  @P3 BRA `(.L_x_7995) ;  /* 0x0000000000083947 */ /* 0x000fec0003800000 */
[----:B------:R-:W-:Y:S05]  /*1f60*/  @P1 BRA `(.L_x_7996) ;  /* 0x0000000000101947 */ /* 0x000fea0003800000 */
[----:B------:R-:W-:Y:S05]  /*1f70*/  BRA `(.L_x_7997) ;  /* 0x0000000000147947 */ /* 0x000fea0003800000 */
.L_x_7995:
[----:B-----5:R-:W-:-:S04]  /*1f80*/  PRMT R108, R101, 0x7632, R108 ;  /* 0x00007632656c7816 */ /* 0x020fc8000000006c */
[----:B------:R-:W-:-:S05]  /*1f90*/  SHF.L.U32 R109, R108, 0x10, RZ ;  /* 0x000000106c6d7819 */ /* 0x000fca00000006ff */
[----:B------:R-:W-:-:S07]  /*1fa0*/  FADD.FTZ R116, R109, R116 ;  /* 0x000000746d747221 */ /* 0x000fce0000010000 */
.L_x_7996:
[----:B------:R-:W-:-:S04]  /*1fb0*/  F2FP.BF16.F32.PACK_AB R108, RZ, R116 ;  /* 0x00000074ff6c723e */ /* 0x000fc800000010ff */
[----:B------:R-:W-:-:S07]  /*1fc0*/  PRMT R105, R105, 0x5410, R108 ;  /* 0x0000541069697816 */ /* 0x000fce000000006c */
.L_x_7997:
[C---:B------:R-:W-:Y:S02]  /*1fd0*/  SHF.L.U32 R108, R110.reuse, 0x10, RZ ;  /* 0x000000106e6c7819 */ /* 0x040fe400000006ff */
[----:B------:R-:W-:-:S03]  /*1fe0*/  PRMT R110, R110, 0x7632, R110 ;  /* 0x000076326e6e7816 */ /* 0x000fc6000000006e */
[----:B------:R-:W-:Y:S01]  /*1ff0*/  FMUL.FTZ R125, R108, R141 ;  /* 0x0000008d6c7d7220 */ /* 0x000fe20000410000 */
[----:B------:R-:W-:Y:S06]  /*2000*/  @P3 BRA `(.L_x_7998) ;  /* 0x0000000000083947 */ /* 0x000fec0003800000 */
[----:B------:R-:W-:Y:S05]  /*2010*/  @P1 BRA `(.L_x_7999) ;  /* 0x00000000000c1947 */ /* 0x000fea0003800000 */
[----:B------:R-:W-:Y:S05]  /*2020*/  BRA `(.L_x_8000) ;  /* 0x0000000000107947 */ /* 0x000fea0003800000 */
.L_x_7998:
[----:B-----5:R-:W-:-:S05]  /*2030*/  SHF.L.U32 R108, R102, 0x10, RZ ;  /* 0x00000010666c7819 */ /* 0x020fca00000006ff */
[----:B------:R-:W-:-:S07]  /*2040*/  FADD.FTZ R125, R108, R125 ;  /* 0x0000007d6c7d7221 */ /* 0x000fce0000010000 */
.L_x_7999:
[----:B------:R-:W-:-:S04]  /*2050*/  F2FP.BF16.F32.PACK_AB R108, RZ, R125 ;  /* 0x0000007dff6c723e */ /* 0x000fc800000010ff */
[----:B------:R-:W-:-:S07]  /*2060*/  PRMT R106, R108, 0x7610, R106 ;  /* 0x000076106c6a7816 */ /* 0x000fce000000006a */
.L_x_8000:
[----:B------:R-:W-:-:S05]  /*2070*/  SHF.L.U32 R110, R110, 0x10, RZ ;  /* 0x000000106e6e7819 */ /* 0x000fca00000006ff */
[----:B------:R-:W-:Y:S01]  /*2080*/  FMUL.FTZ R126, R110, R141 ;  /* 0x0000008d6e7e7220 */ /* 0x000fe20000410000 */
[----:B------:R-:W-:Y:S06]  /*2090*/  @P3 BRA `(.L_x_8001) ;  /* 0x0000000000083947 */ /* 0x000fec0003800000 */
[----:B------:R-:W-:Y:S05]  /*20a0*/  @P1 BRA `(.L_x_8002) ;  /* 0x0000000000101947 */ /* 0x000fea0003800000 */
[----:B------:R-:W-:Y:S05]  /*20b0*/  BRA `(.L_x_8003) ;  /* 0x0000000000147947 */ /* 0x000fea0003800000 */
.L_x_8001:
[----:B-----5:R-:W-:-:S04]  /*20c0*/  PRMT R108, R102, 0x7632, R108 ;  /* 0x00007632666c7816 */ /* 0x020fc8000000006c */
[----:B------:R-:W-:-:S05]  /*20d0*/  SHF.L.U32 R109, R108, 0x10, RZ ;  /* 0x000000106c6d7819 */ /* 0x000fca00000006ff */
[----:B------:R-:W-:-:S07]  /*20e0*/  FADD.FTZ R126, R109, R126 ;  /* 0x0000007e6d7e7221 */ /* 0x000fce0000010000 */
.L_x_8002:
[----:B------:R-:W-:-:S04]  /*20f0*/  F2FP.BF16.F32.PACK_AB R108, RZ, R126 ;  /* 0x0000007eff6c723e */ /* 0x000fc800000010ff */
[----:B------:R-:W-:-:S07]  /*2100*/  PRMT R106, R106, 0x5410, R108 ;  /* 0x000054106a6a7816 */ /* 0x000fce000000006c */
.L_x_8003:
[C---:B------:R-:W-:Y:S02]  /*2110*/  SHF.L.U32 R108, R111.reuse, 0x10, RZ ;  /* 0x000000106f6c7819 */ /* 0x040fe400000006ff */
[----:B------:R-:W-:-:S03]  /*2120*/  PRMT R111, R111, 0x7632, R111 ;  /* 0x000076326f6f7816 */ /* 0x000fc6000000006f */
[----:B------:R-:W-:Y:S01]  /*2130*/  FMUL.FTZ R135, R108, R141 ;  /* 0x0000008d6c877220 */ /* 0x000fe20000410000 */
[----:B------:R-:W-:Y:S06]  /*2140*/  @P3 BRA `(.L_x_8004) ;  /* 0x0000000000083947 */ /* 0x000fec0003800000 */
[----:B------:R-:W-:Y:S05]  /*2150*/  @P1 BRA `(.L_x_8005) ;  /* 0x00000000000c1947 */ /* 0x000fea0003800000 */
[----:B------:R-:W-:Y:S05]  /*2160*/  BRA `(.L_x_8006) ;  /* 0x0000000000107947 */ /* 0x000fea0003800000 */
.L_x_8004:
[----:B-----5:R-:W-:-:S05]  /*2170*/  SHF.L.U32 R108, R103, 0x10, RZ ;  /* 0x00000010676c7819 */ /* 0x020fca00000006ff */
[----:B------:R-:W-:-:S07]  /*2180*/  FADD.FTZ R135, R108, R135 ;  /* 0x000000876c877221 */ /* 0x000fce0000010000 */
.L_x_8005:
[----:B------:R-:W-:-:S04]  /*2190*/  F2FP.BF16.F32.PACK_AB R108, RZ, R135 ;  /* 0x00000087ff6c723e */ /* 0x000fc800000010ff */
[----:B------:R-:W-:-:S07]  /*21a0*/  PRMT R107, R108, 0x7610, R107 ;  /* 0x000076106c6b7816 */ /* 0x000fce000000006b */
.L_x_8006:
[----:B------:R-:W-:-:S05]  /*21b0*/  SHF.L.U32 R136, R111, 0x10, RZ ;  /* 0x000000106f887819 */ /* 0x000fca00000006ff */
[----:B------:R-:W-:Y:S01]  /*21c0*/  FMUL.FTZ R136, R136, R141 ;  /* 0x0000008d88887220 */ /* 0x000fe20000410000 */
[----:B------:R-:W-:Y:S06]  /*21d0*/  @P3 BRA `(.L_x_8007) ;  /* 0x0000000000083947 */ /* 0x000fec0003800000 */
[----:B------:R-:W-:Y:S05]  /*21e0*/  @P1 BRA `(.L_x_8008) ;  /* 0x0000000000101947 */ /* 0x000fea0003800000 */
[----:B------:R-:W-:Y:S05]  /*21f0*/  BRA `(.L_x_8009) ;  /* 0x0000000000147947 */ /* 0x000fea0003800000 */
.L_x_8007:
[----:B-----5:R-:W-:-:S04]  /*2200*/  PRMT R108, R103, 0x7632, R108 ;  /* 0x00007632676c7816 */ /* 0x020fc8000000006c */
[----:B------:R-:W-:-:S05]  /*2210*/  SHF.L.U32 R109, R108, 0x10, RZ ;  /* 0x000000106c6d7819 */ /* 0x000fca00000006ff */
[----:B------:R-:W-:-:S07]  /*2220*/  FADD.FTZ R136, R109, R136 ;  /* 0x000000886d887221 */ /* 0x000fce0000010000 */
.L_x_8008:
[----:B------:R-:W-:-:S04]  /*2230*/  F2FP.BF16.F32.PACK_AB R108, RZ, R136 ;  /* 0x00000088ff6c723e */ /* 0x000fc800000010ff */
[----:B------:R-:W-:-:S07]  /*2240*/  PRMT R107, R107, 0x5410, R108 ;  /* 0x000054106b6b7816 */ /* 0x000fce000000006c */
.L_x_8009:
[----:B------:R-:W1:Y:S02]  /*2250*/  @P1 LDC.64 R108, c[0x0][0x238] ;  /* 0x00008e00ff6c1b82 */ /* 0x000e640000000a00 */
[----:B-1----:R-:W-:-:S04]  /*2260*/  @P1 LEA R108, P3, R142, R108, 0x4 ;  /* 0x0000006c8e6c1211 */ /* 0x002fc800078620ff */
[C---:B------:R-:W-:Y:S02]  /*2270*/  @P1 LEA.HI.X R109, R142.reuse, R109, RZ, 0x4, P3 ;  /* 0x0000006d8e6d1211 */ /* 0x040fe400018f24ff */
[----:B------:R-:W-:-:S03]  /*2280*/  IADD3 R142, R142, 0x80, RZ ;  /* 0x000000808e8e7810 */ /* 0x000fc60007ffe0ff */
[----:B------:R4:W-:Y:S04]  /*2290*/  @P1 STG.E.128 desc[UR4][R108.64], R104 ;  /* 0x000000686c001986 */ /* 0x0009e8000c101d04 */
.L_x_7985:
[----:B------:R-:W-:Y:S05]  /*22a0*/  BSYNC B0 ;  /* 0x0000000000007941 */ /* 0x000fea0003800000 */
.L_x_7984:
[----:B------:R-:W-:Y:S01]  /*22b0*/  ISETP.GE.U32.AND P3, PT, R2, 0x280, PT ;  /* 0x000002800200780c */ /* 0x000fe20003f66070 */
[----:B------:R-:W-:-:S12]  /*22c0*/  BSSY B0, `(.L_x_8010) ;  /* 0x0000060000007945 */ /* 0x000fd80003800000 */
[----:B------:R-:W-:Y:S05]  /*22d0*/  @!P3 BRA `(.L_x_8011) ;  /* 0x000000040078b947 */ /* 0x000fea0003800000 */
[----:B------:R-:W-:-:S04]  /*22e0*/  ISETP.NE.U32.AND P3, PT, RZ, UR12, PT ;  /* 0x0000000cff007c0c */ /* 0x000fc8000bf65070 */
[----:B------:R-:W-:-:S13]  /*22f0*/  ISETP.NE.AND.EX P3, PT, RZ, UR13, PT, P3 ;  /* 0x0000000dff007c0c */ /* 0x000fda000bf65330 */
[----:B-1234-:R-:W-:-:S04]  /*2300*/  @P3 LEA R108, P4, R142, UR12, 0x4 ;  /* 0x0000000c8e6c3c11 */ /* 0x01efc8000f8820ff */
        /* <DEDUP_REMOVED lines=13> */
.L_x_8012:
[----:B-----5:R-:W-:-:S05]  /*23e0*/  SHF.L.U32 R16, R100, 0x10, RZ ;  /* 0x0000001064107819 */ /* 0x020fca00000006ff */
[----:B------:R-:W-:-:S07]  /*23f0*/  FADD.FTZ R15, R16, R15 ;  /* 0x0000000f100f7221 */ /* 0x000fce0000010000 */
.L_x_8013:
[----:B------:R-:W-:-:S04]  /*2400*/  F2FP.BF16.F32.PACK_AB R16, RZ, R15 ;  /* 0x0000000fff10723e */ /* 0x000fc800000010ff */
[----:B------:R-:W-:-:S07]  /*2410*/  PRMT R104, R16, 0x7610, R104 ;  /* 0x0000761010687816 */ /* 0x000fce0000000068 */
.L_x_8014:
[----:B------:R-:W-:-:S05]  /*2420*/  SHF.L.U32 R16, R117, 0x10, RZ ;  /* 0x0000001075107819 */ /* 0x000fca00000006ff */
[----:B------:R-:W-:Y:S01]  /*2430*/  FMUL.FTZ R16, R16, R141 ;  /* 0x0000008d10107220 */ /* 0x000fe20000410000 */
[----:B------:R-:W-:Y:S06]  /*2440*/  @P3 BRA `(.L_x_8015) ;  /* 0x0000000000083947 */ /* 0x000fec0003800000 */
[----:B------:R-:W-:Y:S05]  /*2450*/  @P1 BRA `(.L_x_8016) ;  /* 0x0000000000101947 */ /* 0x000fea0003800000 */
[----:B------:R-:W-:Y:S05]  /*2460*/  BRA `(.L_x_8017) ;  /* 0x0000000000147947 */ /* 0x000fea0003800000 */
.L_x_8015:
[----:B-----5:R-:W-:-:S04]  /*2470*/  PRMT R108, R100, 0x7632, R108 ;  /* 0x00007632646c7816 */ /* 0x020fc8000000006c */
[----:B------:R-:W-:-:S05]  /*2480*/  SHF.L.U32 R117, R108, 0x10, RZ ;  /* 0x000000106c757819 */ /* 0x000fca00000006ff */
[----:B------:R-:W-:-:S07]  /*2490*/  FADD.FTZ R16, R117, R16 ;  /* 0x0000001075107221 */ /* 0x000fce0000010000 */
.L_x_8016:
[----:B------:R-:W-:-:S04]  /*24a0*/  F2FP.BF16.F32.PACK_AB R108, RZ, R16 ;  /* 0x00000010ff6c723e */ /* 0x000fc800000010ff */
[----:B------:R-:W-:-:S07]  /*24b0*/  PRMT R104, R104, 0x5410, R108 ;  /* 0x0000541068687816 */ /* 0x000fce000000006c */
.L_x_8017:
[C---:B------:R-:W-:Y:S02]  /*24c0*/  SHF.L.U32 R108, R109.reuse, 0x10, RZ ;  /* 0x000000106d6c7819 */ /* 0x040fe400000006ff */
[----:B------:R-:W-:-:S03]  /*24d0*/  PRMT R109, R109, 0x7632, R109 ;  /* 0x000076326d6d7816 */ /* 0x000fc6000000006d */
[----:B------:R-:W-:Y:S01]  /*24e0*/  FMUL.FTZ R117, R108, R141 ;  /* 0x0000008d6c757220 */ /* 0x000fe20000410000 */
[----:B------:R-:W-:Y:S06]  /*24f0*/  @P3 BRA `(.L_x_8018) ;  /* 0x0000000000083947 */ /* 0x000fec0003800000 */
[----:B------:R-:W-:Y:S05]  /*2500*/  @P1 BRA `(.L_x_8019) ;  /* 0x00000000000c1947 */ /* 0x000fea0003800000 */
[----:B------:R-:W-:Y:S05]  /*2510*/  BRA `(.L_x_8020) ;  /* 0x0000000000107947 */ /* 0x000fea0003800000 */
.L_x_8018:
[----:B-----5:R-:W-:-:S05]  /*2520*/  SHF.L.U32 R108, R101, 0x10, RZ ;  /* 0x00000010656c7819 */ /* 0x020fca00000006ff */
[----:B------:R-:W-:-:S07]  /*2530*/  FADD.FTZ R117, R108, R117 ;  /* 0x000000756c757221 */ /* 0x000fce0000010000 */
.L_x_8019:
[----:B------:R-:W-:-:S04]  /*2540*/  F2FP.BF16.F32.PACK_AB R108, RZ, R117 ;  /* 0x00000075ff6c723e */ /* 0x000fc800000010ff */
[----:B------:R-:W-:-:S07]  /*2550*/  PRMT R105, R108, 0x7610, R105 ;  /* 0x000076106c697816 */ /* 0x000fce0000000069 */
.L_x_8020:
[----:B------:R-:W-:-:S05]  /*2560*/  SHF.L.U32 R118, R109, 0x10, RZ ;  /* 0x000000106d767819 */ /* 0x000fca00000006ff */
[----:B------:R-:W-:Y:S01]  /*2570*/  FMUL.FTZ R118, R118, R141 ;  /* 0x0000008d76767220 */ /* 0x000fe20000410000 */
[----:B------:R-:W-:Y:S06]  /*2580*/  @P3 BRA `(.L_x_8021) ;  /* 0x0000000000083947 */ /* 0x000fec0003800000 */
[----:B------:R-:W-:Y:S05]  /*2590*/  @P1 BRA `(.L_x_8022) ;  /* 0x0000000000101947 */ /* 0x000fea0003800000 */
[----:B------:R-:W-:Y:S05]  /*25a0*/  BRA `(.L_x_8023) ;  /* 0x0000000000147947 */ /* 0x000fea0003800000 */
.L_x_8021:
[----:B-----5:R-:W-:-:S04]  /*25b0*/  PRMT R108, R101, 0x7632, R108 ;  /* 0x00007632656c7816 */ /* 0x020fc8000000006c */
[----:B------:R-:W-:-:S05]  /*25c0*/  SHF.L.U32 R109, R108, 0x10, RZ ;  /* 0x000000106c6d7819 */ /* 0x000fca00000006ff */
[----:B------:R-:W-:-:S07]  /*25d0*/  FADD.FTZ R118, R109, R118 ;  /* 0x000000766d767221 */ /* 0x000fce0000010000 */
.L_x_8022:
[----:B------:R-:W-:-:S04]  /*25e0*/  F2FP.BF16.F32.PACK_AB R108, RZ, R118 ;  /* 0x00000076ff6c723e */ /* 0x000fc800000010ff */
[----:B------:R-:W-:-:S07]  /*25f0*/  PRMT R105, R105, 0x5410, R108 ;  /* 0x0000541069697816 */ /* 0x000fce000000006c */
.L_x_8023:
[C---:B------:R-:W-:Y:S02]  /*2600*/  SHF.L.U32 R108, R110.reuse, 0x10, RZ ;  /* 0x000000106e6c7819 */ /* 0x040fe400000006ff */
[----:B------:R-:W-:-:S03]  /*2610*/  PRMT R110, R110, 0x7632, R110 ;  /* 0x000076326e6e7816 */ /* 0x000fc6000000006e */
[----:B------:R-:W-:Y:S01]  /*2620*/  FMUL.FTZ R127, R108, R141 ;  /* 0x0000008d6c7f7220 */ /* 0x000fe20000410000 */
[----:B------:R-:W-:Y:S06]  /*2630*/  @P3 BRA `(.L_x_8024) ;  /* 0x0000000000083947 */ /* 0x000fec0003800000 */
[----:B------:R-:W-:Y:S05]  /*2640*/  @P1 BRA `(.L_x_8025) ;  /* 0x00000000000c1947 */ /* 0x000fea0003800000 */
[----:B------:R-:W-:Y:S05]  /*2650*/  BRA `(.L_x_8026) ;  /* 0x0000000000107947 */ /* 0x000fea0003800000 */
.L_x_8024:
[----:B-----5:R-:W-:-:S05]  /*2660*/  SHF.L.U32 R108, R102, 0x10, RZ ;  /* 0x00000010666c7819 */ /* 0x020fca00000006ff */
[----:B------:R-:W-:-:S07]  /*2670*/  FADD.FTZ R127, R108, R127 ;  /* 0x0000007f6c7f7221 */ /* 0x000fce0000010000 */
.L_x_8025:
[----:B------:R-:W-:-:S04]  /*2680*/  F2FP.BF16.F32.PACK_AB R108, RZ, R127 ;  /* 0x0000007fff6c723e */ /* 0x000fc800000010ff */
[----:B------:R-:W-:-:S07]  /*2690*/  PRMT R106, R108, 0x7610, R106 ;  /* 0x000076106c6a7816 */ /* 0x000fce000000006a */
.L_x_8026:
[----:B------:R-:W-:-:S05]  /*26a0*/  SHF.L.U32 R110, R110, 0x10, RZ ;  /* 0x000000106e6e7819 */ /* 0x000fca00000006ff */
[----:B------:R-:W-:Y:S01]  /*26b0*/  FMUL.FTZ R128, R110, R141 ;  /* 0x0000008d6e807220 */ /* 0x000fe20000410000 */
[----:B------:R-:W-:Y:S06]  /*26c0*/  @P3 BRA `(.L_x_8027) ;  /* 0x0000000000083947 */ /* 0x000fec0003800000 */
[----:B------:R-:W-:Y:S05]  /*26d0*/  @P1 BRA `(.L_x_8028) ;  /* 0x0000000000101947 */ /* 0x000fea0003800000 */
[----:B------:R-:W-:Y:S05]  /*26e0*/  BRA `(.L_x_8029) ;  /* 0x0000000000147947 */ /* 0x000fea0003800000 */
.L_x_8027:
[----:B-----5:R-:W-:-:S04]  /*26f0*/  PRMT R108, R102, 0x7632, R108 ;  /* 0x00007632666c7816 */ /* 0x020fc8000000006c */
[----:B------:R-:W-:-:S05]  /*2700*/  SHF.L.U32 R109, R108, 0x10, RZ ;  /* 0x000000106c6d7819 */ /* 0x000fca00000006ff */
[----:B------:R-:W-:-:S07]  /*2710*/  FADD.FTZ R128, R109, R128 ;  /* 0x000000806d807221 */ /* 0x000fce0000010000 */
.L_x_8028:
[----:B------:R-:W-:-:S04]  /*2720*/  F2FP.BF16.F32.PACK_AB R108, RZ, R128 ;  /* 0x00000080ff6c723e */ /* 0x000fc800000010ff */
[----:B------:R-:W-:-:S07]  /*2730*/  PRMT R106, R106, 0x5410, R108 ;  /* 0x000054106a6a7816 */ /* 0x000fce000000006c */
.L_x_8029:
[C---:B------:R-:W-:Y:S02]  /*2740*/  SHF.L.U32 R108, R111.reuse, 0x10, RZ ;  /* 0x000000106f6c7819 */ /* 0x040fe400000006ff */
[----:B------:R-:W-:-:S03]  /*2750*/  PRMT R111, R111, 0x7632, R111 ;  /* 0x000076326f6f7816 */ /* 0x000fc6000000006f */
[----:B------:R-:W-:Y:S01]  /*2760*/  FMUL.FTZ R137, R108, R141 ;  /* 0x0000008d6c897220 */ /* 0x000fe20000410000 */
[----:B------:R-:W-:Y:S06]  /*2770*/  @P3 BRA `(.L_x_8030) ;  /* 0x0000000000083947 */ /* 0x000fec0003800000 */
[----:B------:R-:W-:Y:S05]  /*2780*/  @P1 BRA `(.L_x_8031) ;  /* 0x00000000000c1947 */ /* 0x000fea0003800000 */
[----:B------:R-:W-:Y:S05]  /*2790*/  BRA `(.L_x_8032) ;  /* 0x0000000000107947 */ /* 0x000fea0003800000 */
.L_x_8030:
[----:B-----5:R-:W-:-:S05]  /*27a0*/  SHF.L.U32 R108, R103, 0x10, RZ ;  /* 0x00000010676c7819 */ /* 0x020fca00000006ff */
[----:B------:R-:W-:-:S07]  /*27b0*/  FADD.FTZ R137, R108, R137 ;  /* 0x000000896c897221 */ /* 0x000fce0000010000 */
.L_x_8031:
[----:B------:R-:W-:-:S04]  /*27c0*/  F2FP.BF16.F32.PACK_AB R108, RZ, R137 ;  /* 0x00000089ff6c723e */ /* 0x000fc800000010ff */
[----:B------:R-:W-:-:S07]  /*27d0*/  PRMT R107, R108, 0x7610, R107 ;  /* 0x000076106c6b7816 */ /* 0x000fce000000006b */
.L_x_8032:
[----:B------:R-:W-:-:S05]  /*27e0*/  SHF.L.U32 R138, R111, 0x10, RZ ;  /* 0x000000106f8a7819 */ /* 0x000fca00000006ff */
[----:B------:R-:W-:Y:S01]  /*27f0*/  FMUL.FTZ R138, R138, R141 ;  /* 0x0000008d8a8a7220 */ /* 0x000fe20000410000 */
[----:B------:R-:W-:Y:S06]  /*2800*/  @P3 BRA `(.L_x_8033) ;  /* 0x0000000000083947 */ /* 0x000fec0003800000 */
[----:B------:R-:W-:Y:S05]  /*2810*/  @P1 BRA `(.L_x_8034) ;  /* 0x0000000000101947 */ /* 0x000fea0003800000 */
[----:B------:R-:W-:Y:S05]  /*2820*/  BRA `(.L_x_8035) ;  /* 0x0000000000147947 */ /* 0x000fea0003800000 */
.L_x_8033:
[----:B-----5:R-:W-:-:S04]  /*2830*/  PRMT R108, R103, 0x7632, R108 ;  /* 0x00007632676c7816 */ /* 0x020fc8000000006c */
[----:B------:R-:W-:-:S05]  /*2840*/  SHF.L.U32 R109, R108, 0x10, RZ ;  /* 0x000000106c6d7819 */ /* 0x000fca00000006ff */
[----:B------:R-:W-:-:S07]  /*2850*/  FADD.FTZ R138, R109, R138 ;  /* 0x0000008a6d8a7221 */ /* 0x000fce0000010000 */
.L_x_8034:
[----:B------:R-:W-:-:S04]  /*2860*/  F2FP.BF16.F32.PACK_AB R108, RZ, R138 ;  /* 0x0000008aff6c723e */ /* 0x000fc800000010ff */
[----:B------:R-:W-:-:S07]  /*2870*/  PRMT R107, R107, 0x5410, R108 ;  /* 0x000054106b6b7816 */ /* 0x000fce000000006c */
.L_x_8035:
[----:B------:R-:W1:Y:S02]  /*2880*/  @P1 LDC.64 R108, c[0x0][0x238] ;  /* 0x00008e00ff6c1b82 */ /* 0x000e640000000a00 */
[----:B-1----:R-:W-:-:S04]  /*2890*/  @P1 LEA R108, P3, R142, R108, 0x4 ;  /* 0x0000006c8e6c1211 */ /* 0x002fc800078620ff */
[----:B------:R-:W-:-:S05]  /*28a0*/  @P1 LEA.HI.X R109, R142, R109, RZ, 0x4, P3 ;  /* 0x0000006d8e6d1211 */ /* 0x000fca00018f24ff */
[----:B------:R1:W-:Y:S04]  /*28b0*/  @P1 STG.E.128 desc[UR4][R108.64], R104 ;  /* 0x000000686c001986 */ /* 0x0003e8000c101d04 */
.L_x_8011:
[----:B------:R-:W-:Y:S05]  /*28c0*/  BSYNC B0 ;  /* 0x0000000000007941 */ /* 0x000fea0003800000 */
.L_x_8010:
[----:B-1234-:R-:W-:Y:S01]  /*28d0*/  FADD.FTZ R109, RZ, R7 ;  /* 0x00000007ff6d7221 */ /* 0x01efe20000010000 */
        /* <DEDUP_REMOVED lines=54> */
[----:B------:R-:W1:Y:S01]  /*2c40*/  SHFL.BFLY PT, R109, R110, 0x1, 0x1f ;  /* 0x0c201f006e6d7f89 */ /* 0x000e6200000e0000 */
[----:B------:R-:W-:Y:S01]  /*2c50*/  ISETP.GT.U32.AND P6, PT, R2, 0xff, PT ;  /* 0x000000ff0200780c */ /* 0x000fe20003fc4070 */
[----:B-1----:R-:W-:-:S05]  /*2c60*/  FADD.FTZ R140, R110, R109 ;  /* 0x0000006d6e8c7221 */ /* 0x002fca0000010000 */
[----:B------:R-:W1:Y:S02]  /*2c70*/  SHFL.BFLY PT, R109, R140, 0x2, 0x1f ;  /* 0x0c401f008c6d7f89 */ /* 0x000e6400000e0000 */
[----:B-1----:R-:W-:-:S05]  /*2c80*/  FADD.FTZ R143, R140, R109 ;  /* 0x0000006d8c8f7221 */ /* 0x002fca0000010000 */
[----:B------:R-:W1:Y:S02]  /*2c90*/  SHFL.BFLY PT, R108, R143, 0x4, 0x1f ;  /* 0x0c801f008f6c7f89 */ /* 0x000e6400000e0000 */
[----:B-1----:R-:W-:-:S05]  /*2ca0*/  FADD.FTZ R144, R143, R108 ;  /* 0x0000006c8f907221 */ /* 0x002fca0000010000 */
[----:B------:R-:W1:Y:S02]  /*2cb0*/  SHFL.BFLY PT, R109, R144, 0x8, 0x1f ;  /* 0x0d001f00906d7f89 */ /* 0x000e6400000e0000 */
[----:B-1----:R-:W-:-:S05]  /*2cc0*/  FADD.FTZ R145, R144, R109 ;  /* 0x0000006d90917221 */ /* 0x002fca0000010000 */
[----:B------:R-:W1:Y:S02]  /*2cd0*/  SHFL.BFLY PT, R108, R145, 0x10, 0x1f ;  /* 0x0e001f00916c7f89 */ /* 0x000e6400000e0000 */
[----:B-1----:R-:W-:-:S04]  /*2ce0*/  FADD.FTZ R109, R145, R108 ;  /* 0x0000006c916d7221 */ /* 0x002fc80000010000 */
[----:B0-----:R-:W-:-:S04]  /*2cf0*/  FMUL.FTZ R108, R4, R109 ;  /* 0x0000006d046c7220 */ /* 0x001fc80000410000 */
        /* <DEDUP_REMOVED lines=90> */
.L_x_8058:
        /* <DEDUP_REMOVED lines=25> */
[-C--:B------:R-:W-:Y:S01]  /*3430*/  I2FP.F32.S32 R147, R111.reuse ;  /* 0x0000006f00937245 */ /* 0x080fe20000201400 */
        /* <DEDUP_REMOVED lines=65> */
[----:B-----5:R-:W-:Y:S01]  /*3850*/  FFMA.FTZ R108, R28, R109, R20 ;  /* 0x0000006d1c6c7223 */ /* 0x020fe20000010014 */
        /* <DEDUP_REMOVED lines=14> */
.L_x_8038:
[----:B------:R-:W-:Y:S05]  /*3940*/  BSYNC B0 ;  /* 0x0000000000007941 */ /* 0x000fea0003800000 */
.L_x_8037:
        /* <DEDUP_REMOVED lines=35> */
.L_x_8040:
[----:B------:R-:W-:Y:S05]  /*3b80*/  BSYNC B0 ;  /* 0x0000000000007941 */ /* 0x000fea0003800000 */
.L_x_8039:
        /* <DEDUP_REMOVED lines=35> */
.L_x_8042:
[----:B------:R-:W-:Y:S05]  /*3dc0*/  BSYNC B0 ;  /* 0x0000000000007941 */ /* 0x000fea0003800000 */
.L_x_8041:
        /* <DEDUP_REMOVED lines=35> */
.L_x_8044:
[----:B------:R-:W-:Y:S05]  /*4000*/  BSYNC B0 ;  /* 0x0000000000007941 */ /* 0x000fea0003800000 */
.L_x_8043:
        /* <DEDUP_REMOVED lines=34> */
.L_x_8046:
[----:B------:R-:W-:Y:S05]  /*4230*/  BSYNC B0 ;  /* 0x0000000000007941 */ /* 0x000fea0003800000 */
.L_x_8045:
[----:B------:R-:W-:Y:S02]  /*4240*/  ISETP.NE.AND P3, PT, R142, RZ, PT ;  /* 0x000000ff8e00720c */ /* 0x000fe40003f65270 */
[----:B------:R-:W-:Y:S02]  /*4250*/  IADD3 R3, R3, UR8, RZ ;  /* 0x0000000803037c10 */ /* 0x000fe4000fffe0ff */
[----:B01234-:R-:W-:Y:S02]  /*4260*/  SEL R140, RZ, 0x1, P3 ;  /* 0x00000001ff8c7807 */ /* 0x01ffe40001800000 */
[----:B------:R-:W-:-:S13]  /*4270*/  ISETP.GE.AND P3, PT, R3, UR9, PT ;  /* 0x0000000903007c0c */ /* 0x000fda000bf66270 */
[----:B------:R-:W-:Y:S05]  /*4280*/  @!P3 BRA `(.L_x_8047) ;  /* 0xffffffc400b0b947 */ /* 0x000fea000383ffff */
[----:B------:R-:W-:Y:S05]  /*4290*/  EXIT ;  /* 0x000000000000794d */ /* 0x000fea0003800000 */
.L_x_8036:
[----:B------:R-:W-:Y:S01]  /*42a0*/  HFMA2.MMA R148, -RZ, RZ, 0, 5.9604644775390625e-08 ;  /* 0x00000001ff947435 */ /* 0x000fe200000001ff */
[----:B------:R-:W-:Y:S02]  /*42b0*/  MOV R149, R110 ;  /* 0x0000006e00957202 */ /* 0x000fe40000000f00 */
[----:B------:R-:W-:Y:S02]  /*42c0*/  MOV R151, 0x1f ;  /* 0x0000001f00977802 */ /* 0x000fe40000000f00 */
[----:B------:R-:W-:-:S07]  /*42d0*/  MOV R146, 0xffffffff ;  /* 0xffffffff00927802 */ /* 0x000fce0000000f00 */
[----:B0----5:R-:W-:Y:S05]  /*42e0*/  WARPSYNC.COLLECTIVE R146, `(.L_x_8048) ;  /* 0x0000000092087348 */ /* 0x021fea0003c00000 */
[----:B------:R1:W2:Y:S02]  /*42f0*/  SHFL.BFLY P6, R147, R149, R148, R151 ;  /* 0x0c00009495937389 */ /* 0x0002a400000c0097 */
[----:B012--5:R-:W-:Y:S01]  /*4300*/  ENDCOLLECTIVE ;  /* 0x000000000000791b */ /* 0x027fe20003800000 */
.L_x_8048:
[----:B------:R-:W-:Y:S01]  /*4310*/  HFMA2.MMA R148, -RZ, RZ, 0, 1.1920928955078125e-07 ;  /* 0x00000002ff947435 */ /* 0x000fe200000001ff */
[----:B------:R-:W-:-:S05]  /*4320*/  MOV R109, R147 ;  /* 0x00000093006d7202 */ /* 0x000fca0000000f00 */
[----:B------:R-:W-:-:S05]  /*4330*/  FADD.FTZ R140, R110, R109 ;  /* 0x0000006d6e8c7221 */ /* 0x000fca0000010000 */
[----:B------:R-:W-:-:S07]  /*4340*/  MOV R149, R140 ;  /* 0x0000008c00957202 */ /* 0x000fce0000000f00 */
[----:B------:R-:W-:Y:S05]  /*4350*/  WARPSYNC.COLLECTIVE R146, `(.L_x_8049) ;  /* 0x0000000092087348 */ /* 0x000fea0003c00000 */
[----:B------:R0:W1:Y:S02]  /*4360*/  SHFL.BFLY P6, R147, R149, R148, R151 ;  /* 0x0c00009495937389 */ /* 0x00006400000c0097 */
[----:B01----:R-:W-:Y:S01]  /*4370*/  ENDCOLLECTIVE ;  /* 0x000000000000791b */ /* 0x003fe20003800000 */
.L_x_8049:
[----:B------:R-:W-:Y:S01]  /*4380*/  HFMA2.MMA R148, -RZ, RZ, 0, 2.384185791015625e-07 ;  /* 0x00000004ff947435 */ /* 0x000fe200000001ff */
[----:B------:R-:W-:-:S05]  /*4390*/  MOV R109, R147 ;  /* 0x00000093006d7202 */ /* 0x000fca0000000f00 */
[----:B------:R-:W-:-:S05]  /*43a0*/  FADD.FTZ R143, R140, R109 ;  /* 0x0000006d8c8f7221 */ /* 0x000fca0000010000 */
[----:B------:R-:W-:-:S07]  /*43b0*/  MOV R149, R143 ;  /* 0x0000008f00957202 */ /* 0x000fce0000000f00 */
[----:B------:R-:W-:Y:S05]  /*43c0*/  WARPSYNC.COLLECTIVE R146, `(.L_x_8050) ;  /* 0x0000000092087348 */ /* 0x000fea0003c00000 */
[----:B------:R0:W1:Y:S02]  /*43d0*/  SHFL.BFLY P6, R147, R149, R148, R151 ;  /* 0x0c00009495937389 */ /* 0x00006400000c0097 */
[----:B01----:R-:W-:Y:S01]  /*43e0*/  ENDCOLLECTIVE ;  /* 0x000000000000791b */ /* 0x003fe20003800000 */
.L_x_8050:
[----:B------:R-:W-:Y:S01]  /*43f0*/  HFMA2.MMA R148, -RZ, RZ, 0, 4.76837158203125e-07 ;  /* 0x00000008ff947435 */ /* 0x000fe200000001ff */
[----:B------:R-:W-:-:S05]  /*4400*/  MOV R108, R147 ;  /* 0x00000093006c7202 */ /* 0x000fca0000000f00 */
[----:B------:R-:W-:-:S05]  /*4410*/  FADD.FTZ R144, R143, R108 ;  /* 0x0000006c8f907221 */ /* 0x000fca0000010000 */
[----:B------:R-:W-:-:S07]  /*4420*/  MOV R149, R144 ;  /* 0x0000009000957202 */ /* 0x000fce0000000f00 */
[----:B------:R-:W-:Y:S05]  /*4430*/  WARPSYNC.COLLECTIVE R146, `(.L_x_8051) ;  /* 0x0000000092087348 */ /* 0x000fea0003c00000 */
[----:B------:R0:W1:Y:S02]  /*4440*/  SHFL.BFLY P6, R147, R149, R148, R151 ;  /* 0x0c00009495937389 */ /* 0x00006400000c0097 */
[----:B01----:R-:W-:Y:S01]  /*4450*/  ENDCOLLECTIVE ;  /* 0x000000000000791b */ /* 0x003fe20003800000 */
.L_x_8051:
[----:B------:R-:W-:Y:S01]  /*4460*/  HFMA2.MMA R148, -RZ, RZ, 0, 9.5367431640625e-07 ;  /* 0x00000010ff947435 */ /* 0x000fe200000001ff */
[----:B------:R-:W-:-:S05]  /*4470*/  MOV R109, R147 ;  /* 0x00000093006d7202 */ /* 0x000fca0000000f00 */
[----:B------:R-:W-:-:S05]  /*4480*/  FADD.FTZ R145, R144, R109 ;  /* 0x0000006d90917221 */ /* 0x000fca0000010000 */
[----:B------:R-:W-:-:S07]  /*4490*/  MOV R149, R145 ;  /* 0x0000009100957202 */ /* 0x000fce0000000f00 */
[----:B------:R-:W-:Y:S05]  /*44a0*/  WARPSYNC.COLLECTIVE R146, `(.L_x_8052) ;  /* 0x0000000092087348 */ /* 0x000fea0003c00000 */
[----:B------:R0:W1:Y:S02]  /*44b0*/  SHFL.BFLY P6, R147, R149, R148, R151 ;  /* 0x0c00009495937389 */ /* 0x00006400000c0097 */
[----:B01----:R-:W-:Y:S01]  /*44c0*/  ENDCOLLECTIVE ;  /* 0x000000000000791b */ /* 0x003fe20003800000 */
.L_x_8052:
        /* <DEDUP_REMOVED lines=90> */
.L_x_8053:
[----:B------:R-:W-:Y:S01]  /*4a70*/  HFMA2.MMA R148, -RZ, RZ, 0, 1.1920928955078125e-07 ;  /* 0x00000002ff947435 */ /* 0x000fe200000001ff */
[----:B------:R-:W-:-:S05]  /*4a80*/  MOV R110, R147 ;  /* 0x00000093006e7202 */ /* 0x000fca0000000f00 */
[----:B------:R-:W-:-:S05]  /*4a90*/  FADD.FTZ R110, R109, R110 ;  /* 0x0000006e6d6e7221 */ /* 0x000fca0000010000 */
[----:B------:R-:W-:-:S07]  /*4aa0*/  MOV R149, R110 ;  /* 0x0000006e00957202 */ /* 0x000fce0000000f00 */
[----:B------:R-:W-:Y:S05]  /*4ab0*/  WARPSYNC.COLLECTIVE R146, `(.L_x_8054) ;  /* 0x0000000092087348 */ /* 0x000fea0003c00000 */
[----:B------:R0:W1:Y:S02]  /*4ac0*/  SHFL.BFLY P6, R147, R149, R148, R151 ;  /* 0x0c00009495937389 */ /* 0x00006400000c0097 */
[----:B01----:R-:W-:Y:S01]  /*4ad0*/  ENDCOLLECTIVE ;  /* 0x000000000000791b */ /* 0x003fe20003800000 */
.L_x_8054:
[----:B------:R-:W-:Y:S01]  /*4ae0*/  HFMA2.MMA R148, -RZ, RZ, 0, 2.384185791015625e-07 ;  /* 0x00000004ff947435 */ /* 0x000fe200000001ff */
[----:B------:R-:W-:-:S05]  /*4af0*/  MOV R143, R147 ;  /* 0x00000093008f7202 */ /* 0x000fca0000000f00 */
[----:B------:R-:W-:-:S05]  /*4b00*/  FADD.FTZ R143, R110, R143 ;  /* 0x0000008f6e8f7221 */ /* 0x000fca0000010000 */
[----:B------:R-:W-:-:S07]  /*4b10*/  MOV R149, R143 ;  /* 0x0000008f00957202 */ /* 0x000fce0000000f00 */
[----:B------:R-:W-:Y:S05]  /*4b20*/  WARPSYNC.COLLECTIVE R146, `(.L_x_8055) ;  /* 0x0000000092087348 */ /* 0x000fea0003c00000 */
[----:B------:R0:W1:Y:S02]  /*4b30*/  SHFL.BFLY P6, R147, R149, R148, R151 ;  /* 0x0c00009495937389 */ /* 0x00006400000c0097 */
[----:B01----:R-:W-:Y:S01]  /*4b40*/  ENDCOLLECTIVE ;  /* 0x000000000000791b */ /* 0x003fe20003800000 */
.L_x_8055:
[----:B------:R-:W-:Y:S01]  /*4b50*/  HFMA2.MMA R148, -RZ, RZ, 0, 4.76837158203125e-07 ;  /* 0x00000008ff947435 */ /* 0x000fe200000001ff */
[----:B------:R-:W-:-:S05]  /*4b60*/  MOV R140, R147 ;  /* 0x00000093008c7202 */ /* 0x000fca0000000f00 */
[----:B------:R-:W-:-:S05]  /*4b70*/  FADD.FTZ R140, R143, R140 ;  /* 0x0000008c8f8c7221 */ /* 0x000fca0000010000 */
[----:B------:R-:W-:-:S07]  /*4b80*/  MOV R149, R140 ;  /* 0x0000008c00957202 */ /* 0x000fce0000000f00 */
[----:B------:R-:W-:Y:S05]  /*4b90*/  WARPSYNC.COLLECTIVE R146, `(.L_x_8056) ;  /* 0x0000000092087348 */ /* 0x000fea0003c00000 */
[----:B------:R0:W1:Y:S02]  /*4ba0*/  SHFL.BFLY P6, R147, R149, R148, R151 ;  /* 0x0c00009495937389 */ /* 0x00006400000c0097 */
[----:B01----:R-:W-:Y:S01]  /*4bb0*/  ENDCOLLECTIVE ;  /* 0x000000000000791b */ /* 0x003fe20003800000 */
.L_x_8056:
[----:B------:R-:W-:Y:S01]  /*4bc0*/  HFMA2.MMA R148, -RZ, RZ, 0, 9.5367431640625e-07 ;  /* 0x00000010ff947435 */ /* 0x000fe200000001ff */
[----:B------:R-:W-:-:S05]  /*4bd0*/  MOV R145, R147 ;  /* 0x0000009300917202 */ /* 0x000fca0000000f00 */
[----:B------:R-:W-:-:S05]  /*4be0*/  FADD.FTZ R145, R140, R145 ;  /* 0x000000918c917221 */ /* 0x000fca0000010000 */
[----:B------:R-:W-:-:S07]  /*4bf0*/  MOV R149, R145 ;  /* 0x0000009100957202 */ /* 0x000fce0000000f00 */
[----:B------:R-:W-:Y:S05]  /*4c00*/  WARPSYNC.COLLECTIVE R146, `(.L_x_8057) ;  /* 0x0000000092087348 */ /* 0x000fea0003c00000 */
[----:B------:R0:W1:Y:S02]  /*4c10*/  SHFL.BFLY P6, R147, R149, R148, R151 ;  /* 0x0c00009495937389 */ /* 0x00006400000c0097 */
[----:B01----:R-:W-:Y:S01]  /*4c20*/  ENDCOLLECTIVE ;  /* 0x000000000000791b */ /* 0x003fe20003800000 */
.L_x_8057:
[----:B------:R-:W-:Y:S01]  /*4c30*/  MOV R144, R147 ;  /* 0x0000009300907202 */ /* 0x000fe20000000f00 */
[----:B------:R-:W-:Y:S06]  /*4c40*/  BRA `(.L_x_8058) ;  /* 0xffffffe400947947 */ /* 0x000fec000383ffff */
.L_x_8059:
        /* <DEDUP_REMOVED lines=11> */
.L_x_37192:


//--------------------- .text._ZN10layer_norm13ln_fwd_kernelINS_13Kernel_traitsIf13__nv_bfloat16S2_S2_fjLj5120ELj1ELj1ELj4ELj16ENS_18Kernel_traits_baseILj5120EfS2_S2_S2_fjLj128EEEEELb0ELb0ELb0ELb1EEEvNS_9FwdParamsE --------------------------
	.section	.text._ZN10layer_norm13ln_fwd_kernelINS_13Kernel_traitsIf13__nv_bfloat16S2_S2_fjLj5120ELj1ELj1ELj4ELj16ENS_18Kernel_traits_baseILj5120EfS2_S2_S2_fjLj128EEEEELb0ELb0ELb0ELb1EEEvNS_9FwdParamsE,"ax",@progbits
	.align	128
        .global         _ZN10layer_norm13ln_fwd_kernelINS_13Kernel_traitsIf13__nv_bfloat16S2_S2_fjLj5120ELj1ELj1ELj4ELj16ENS_18Kernel_traits_baseILj5120EfS2_S2_S2_fjLj128EEEEELb0ELb0ELb0ELb1EEEvNS_9FwdParamsE
        .type           _ZN10layer_norm13ln_fwd_kernelINS_13Kernel_traitsIf13__nv_bfloat16S2_S2_fjLj5120ELj1ELj1ELj4ELj16ENS_18Kernel_traits_baseILj5120EfS2_S2_S2_fjLj128EEEEELb0ELb0ELb0ELb1EEEvNS_9FwdParamsE,@function
        .size           _ZN10layer_norm13ln_fwd_kernelINS_13Kernel_traitsIf13__nv_bfloat16S2_S2_fjLj5120ELj1ELj1ELj4ELj16ENS_18Kernel_traits_baseILj5120EfS2_S2_S2_fjLj128EEEEELb0ELb0ELb0ELb1EEEvNS_9FwdParamsE,(.L_x_37193 - _ZN10layer_norm13ln_fwd_kernelINS_13Kernel_traitsIf13__nv_bfloat16S2_S2_fjLj5120ELj1ELj1ELj4ELj16ENS_18Kernel_traits_baseILj5120EfS2_S2_S2_fjLj128EEEEELb0ELb0ELb0ELb1EEEvNS_9FwdParamsE)
        .other          _ZN10layer_norm13ln_fwd_kernelINS_13Kernel_traitsIf13__nv_bfloat16S2_S2_fjLj5120ELj1ELj1ELj4ELj16ENS_18Kernel_traits_baseILj5120EfS2_S2_S2_fjLj128EEEEELb0ELb0ELb0ELb1EEEvNS_9FwdParamsE,@"STO_CUDA_ENTRY STV_DEFAULT"
_ZN10layer_norm13ln_fwd_kernelINS_13Kernel_traitsIf13__nv_bfloat16S2_S2_fjLj5120ELj1ELj1ELj4ELj16ENS_18Kernel_traits_baseILj5120EfS2_S2_S2_fjLj128EEEEELb0ELb0ELb0ELb1EEEvNS_9FwdParamsE:
.text._ZN10layer_norm13ln_fwd_kernelINS_13Kernel_traitsIf13__nv_bfloat16S2_S2_fjLj5120ELj1ELj1ELj4ELj16ENS_18Kernel_traits_baseILj5120EfS2_S2_S2_fjLj128EEEEELb0ELb0ELb0ELb1EEEvNS_9FwdParamsE:
[----:B------:R-:W-:Y:S01]  /*0000*/  LDC R1, c[0x0][0x28] ;  /* 0x00000a00ff017b82 */ /* 0x000fe20000000800 */
[----:B------:R-:W0:Y:S01]  /*0010*/  S2R R100, SR_TID.X ;  /* 0x0000000000647919 */ /* 0x000e220000002100 */
[----:B------:R-:W-:Y:S01]  /*0020*/  ULDC.64 UR4, c[0x0][0x2c8] ;  /* 0x0000b20000047ab9 */ /* 0x000fe20000000a00 */
[----:B------:R-:W-:Y:S02]  /*0030*/  CS2R R4, SRZ ;  /* 0x0000000000047805 */ /* 0x000fe4000001ff00 */
[----:B------:R-:W-:Y:S02]  /*0040*/  ISETP.NE.U32.AND P1, PT, RZ, UR4, PT ;  /* 0x00000004ff007c0c */ /* 0x000fe4000bf25070 */
[----:B------:R-:W-:Y:S02]  /*0050*/  CS2R R6, SRZ ;  /* 0x0000000000067805 */ /* 0x000fe4000001ff00 */
[----:B------:R-:W-:Y:S02]  /*0060*/  CS2R R8, SRZ ;  /* 0x0000000000087805 */ /* 0x000fe4000001ff00 */
[----:B------:R-:W-:-:S02]  /*0070*/  CS2R R10, SRZ ;  /* 0x00000000000a7805 */ /* 0x000fc4000001ff00 */
[----:B------:R-:W-:Y:S02]  /*0080*/  ISETP.NE.AND.EX P1, PT, RZ, UR5, PT, P1 ;  /* 0x00000005ff007c0c */ /* 0x000fe4000bf25310 */
[----:B------:R-:W-:Y:S02]  /*0090*/  CS2R R12, SRZ ;  /* 0x00000000000c7805 */ /* 0x000fe4000001ff00 */
[----:B------:R-:W-:Y:S02]  /*00a0*/  CS2R R14, SRZ ;  /* 0x00000000000e7805 */ /* 0x000fe4000001ff00 */
[----:B------:R-:W-:Y:S02]  /*00b0*/  CS2R R16, SRZ ;  /* 0x0000000000107805 */ /* 0x000fe4000001ff00 */
[----:B------:R-:W-:Y:S02]  /*00c0*/  CS2R R18, SRZ ;  /* 0x0000000000127805 */ /* 0x000fe4000001ff00 */
[----:B------:R-:W-:-:S02]  /*00d0*/  CS2R R20, SRZ ;  /* 0x0000000000147805 */ /* 0x000fc4000001ff00 */
[----:B------:R-:W-:Y:S02]  /*00e0*/  CS2R R22, SRZ ;  /* 0x0000000000167805 */ /* 0x000fe4000001ff00 */
        /* <DEDUP_REMOVED lines=9> */
[----:B------:R-:W-:Y:S01]  /*0180*/  CS2R R42, SRZ ;  /* 0x00000000002a7805 */ /* 0x000fe2000001ff00 */
[----:B------:R-:W-:Y:S01]  /*0190*/  ULDC.64 UR6, c[0x0][0x260] ;  /* 0x0000980000067ab9 */ /* 0x000fe20000000a00 */
[----:B------:R-:W1:Y:S01]  /*01a0*/  LDC.64 R84, c[0x0][0x270] ;  /* 0x00009c00ff547b82 */ /* 0x000e620000000a00 */
[----:B------:R-:W-:Y:S01]  /*01b0*/  ULDC.64 UR8, c[0x0][0x230] ;  /* 0x00008c0000087ab9 */ /* 0x000fe20000000a00 */
[----:B0-----:R-:W-:-:S04]  /*01c0*/  SHF.L.U32 R0, R100, 0x5, RZ ;  /* 0x0000000564007819 */ /* 0x001fc800000006ff */
[----:B------:R-:W-:-:S04]  /*01d0*/  LOP3.LUT R0, R0, 0xfe0, RZ, 0xc0, !PT ;  /* 0x00000fe000007812 */ /* 0x000fc800078ec0ff */
[C---:B------:R-:W-:Y:S02]  /*01e0*/  IADD3 R44, P3, R0.reuse, UR4, RZ ;  /* 0x00000004002c7c10 */ /* 0x040fe4000ff7e0ff */
[----:B------:R-:W-:Y:S01]  /*01f0*/  IADD3 R2, P2, R0, UR6, RZ ;  /* 0x0000000600027c10 */ /* 0x000fe2000ff5e0ff */
[----:B------:R-:W0:Y:S01]  /*0200*/  S2UR UR6, SR_CTAID.X ;  /* 0x00000000000679c3 */ /* 0x000e220000002500 */
[----:B------:R-:W-:Y:S01]  /*0210*/  IADD3.X R45, RZ, UR5, RZ, P3, !PT ;  /* 0x00000005ff2d7c10 */ /* 0x000fe20009ffe4ff */
[----:B------:R-:W-:Y:S01]  /*0220*/  ULDC.64 UR4, c[0x0][0x208] ;  /* 0x0000820000047ab9 */ /* 0x000fe20000000a00 */
[----:B------:R-:W-:Y:S01]  /*0230*/  IADD3.X R3, RZ, UR7, RZ, P2, !PT ;  /* 0x00000007ff037c10 */ /* 0x000fe200097fe4ff */
[----:B------:R-:W-:Y:S02]  /*0240*/  ULDC UR7, c[0x0][0x214] ;  /* 0x0000850000077ab9 */ /* 0x000fe40000000800 */
[----:B------:R2:W5:Y:S01]  /*0250*/  @P1 LDG.E.128 R4, desc[UR4][R44.64] ;  /* 0x000000042c041981 */ /* 0x000562000c1e1d00 */
[----:B-1----:R-:W-:-:S03]  /*0260*/  LOP3.LUT P0, RZ, R84, UR8, RZ, 0xfc, !PT ;  /* 0x0000000854ff7c12 */ /* 0x002fc6000f80fcff */
[----:B------:R2:W5:Y:S01]  /*0270*/  @P1 LDG.E.128 R8, desc[UR4][R44.64+0x10] ;  /* 0x000010042c081981 */ /* 0x000562000c1e1d00 */
[----:B------:R-:W-:-:S03]  /*0280*/  LOP3.LUT P0, RZ, R85, UR9, RZ, 0xfc, P0 ;  /* 0x0000000955ff7c12 */ /* 0x000fc6000800fcff */
[----:B------:R2:W5:Y:S04]  /*0290*/  @P1 LDG.E.128 R12, desc[UR4][R44.64+0x1000] ;  /* 0x001000042c0c1981 */ /* 0x000568000c1e1d00 */
[----:B------:R2:W5:Y:S04]  /*02a0*/  @P1 LDG.E.128 R16, desc[UR4][R44.64+0x1010] ;  /* 0x001010042c101981 */ /* 0x000568000c1e1d00 */
[----:B------:R2:W5:Y:S01]  /*02b0*/  @P1 LDG.E.128 R20, desc[UR4][R44.64+0x2000] ;  /* 0x002000042c141981 */ /* 0x000562000c1e1d00 */
[----:B0-----:R-:W-:-:S03]  /*02c0*/  LEA.HI R98, R100, UR6, RZ, 0x19 ;  /* 0x0000000664627c11 */ /* 0x001fc6000f8fc8ff */
[----:B------:R2:W5:Y:S01]  /*02d0*/  @P1 LDG.E.128 R24, desc[UR4][R44.64+0x2010] ;  /* 0x002010042c181981 */ /* 0x000562000c1e1d00 */
[----:B------:R-:W-:-:S03]  /*02e0*/  ISETP.GE.AND P2, PT, R98, UR7, PT ;  /* 0x0000000762007c0c */ /* 0x000fc6000bf46270 */
[----:B------:R2:W5:Y:S04]  /*02f0*/  @P1 LDG.E.128 R28, desc[UR4][R44.64+0x3000] ;  /* 0x003000042c1c1981 */ /* 0x000568000c1e1d00 */
[----:B------:R2:W5:Y:S04]  /*0300*/  @P1 LDG.E.128 R32, desc[UR4][R44.64+0x3010] ;  /* 0x003010042c201981 */ /* 0x000568000c1e1d00 */
[----:B------:R2:W5:Y:S04]  /*0310*/  @P1 LDG.E.128 R36, desc[UR4][R44.64+0x4000] ;  /* 0x004000042c241981 */ /* 0x000568000c1e1d00 */
[----:B------:R2:W5:Y:S01]  /*0320*/  @P1 LDG.E.128 R40, desc[UR4][R44.64+0x4010] ;  /* 0x004010042c281981 */ /* 0x000562000c1e1d00 */
[----:B------:R-:W-:Y:S05]  /*0330*/  @P2 EXIT ;  /* 0x000000000000294d */ /* 0x000fea0003800000 */
[----:B--2---:R0:W5:Y:S04]  /*0340*/  LDG.E.128 R44, desc[UR4][R2.64] ;  /* 0x00000004022c7981 */ /* 0x004168000c1e1d00 */
[----:B------:R0:W5:Y:S04]  /*0350*/  LDG.E.128 R48, desc[UR4][R2.64+0x10] ;  /* 0x0000100402307981 */ /* 0x000168000c1e1d00 */
[----:B------:R0:W5:Y:S04]  /*0360*/  LDG.E.128 R52, desc[UR4][R2.64+0x1000] ;  /* 0x0010000402347981 */ /* 0x000168000c1e1d00 */
[----:B------:R0:W5:Y:S04]  /*0370*/  LDG.E.128 R56, desc[UR4][R2.64+0x1010] ;  /* 0x0010100402387981 */ /* 0x000168000c1e1d00 */
[----:B------:R0:W5:Y:S04]  /*0380*/  LDG.E.128 R60, desc[UR4][R2.64+0x2000] ;  /* 0x00200004023c7981 */ /* 0x000168000c1e1d00 */
[----:B------:R0:W5:Y:S04]  /*0390*/  LDG.E.128 R64, desc[UR4][R2.64+0x2010] ;  /* 0x0020100402407981 */ /* 0x000168000c1e1d00 */
[----:B------:R0:W5:Y:S04]  /*03a0*/  LDG.E.128 R68, desc[UR4][R2.64+0x3000] ;  /* 0x0030000402447981 */ /* 0x000168000c1e1d00 */
[----:B------:R0:W5:Y:S04]  /*03b0*/  LDG.E.128 R72, desc[UR4][R2.64+0x3010] ;  /* 0x0030100402487981 */ /* 0x000168000c1e1d00 */
[----:B------:R0:W5:Y:S04]  /*03c0*/  LDG.E.128 R76, desc[UR4][R2.64+0x4000] ;  /* 0x00400004024c7981 */ /* 0x000168000c1e1d00 */
[----:B------:R0:W5:Y:S01]  /*03d0*/  LDG.E.128 R80, desc[UR4][R2.64+0x4010] ;  /* 0x0040100402507981 */ /* 0x000162000c1e1d00 */
[----:B------:R-:W-:Y:S01]  /*03e0*/  ISETP.NE.U32.AND P1, PT, R84, RZ, PT ;  /* 0x000000ff5400720c */ /* 0x000fe20003f25070 */
[----:B------:R-:W-:Y:S01]  /*03f0*/  HFMA2.MMA R0, -RZ, RZ, 0, 5.9604644775390625e-08 ;  /* 0x00000001ff007435 */ /* 0x000fe200000001ff */
[----:B------:R-:W-:Y:S01]  /*0400*/  ULDC.U8 UR6, c[0x0][0x2a0] ;  /* 0x0000a80000067ab9 */ /* 0x000fe20000000000 */
[----:B------:R-:W-:Y:S01]  /*0410*/  ULDC UR7, c[0x0][0x290] ;  /* 0x0000a40000077ab9 */ /* 0x000fe20000000800 */
[----:B------:R-:W-:Y:S01]  /*0420*/  ISETP.NE.AND.EX P1, PT, R85, RZ, PT, P1 ;  /* 0x000000ff5500720c */ /* 0x000fe20003f25310 */
[----:B------:R-:W-:Y:S01]  /*0430*/  ULDC.64 UR10, c[0x0][0x230] ;  /* 0x00008c00000a7ab9 */ /* 0x000fe20000000a00 */
[----:B------:R-:W-:Y:S01]  /*0440*/  ISETP.NE.AND P4, PT, RZ, UR6, PT ;  /* 0x00000006ff007c0c */ /* 0x000fe2000bf85270 */
[----:B------:R-:W-:Y:S01]  /*0450*/  ULDC UR6, c[0x0][0x218] ;  /* 0x0000860000067ab9 */ /* 0x000fe20000000800 */
[----:B------:R-:W-:-:S11]  /*0460*/  ULDC.64 UR8, c[0x0][0x210] ;  /* 0x0000840000087ab9 */ /* 0x000fd60000000a00 */
.L_x_8181:
[----:B------:R-:W-:Y:S01]  /*0470*/  ISETP.NE.U32.AND P2, PT, RZ, UR10, PT ;  /* 0x0000000aff007c0c */ /* 0x000fe2000bf45070 */
[----:B-1----:R-:W1:Y:S01]  /*0480*/  @P1 LDC.64 R96, c[0x0][0x270] ;  /* 0x00009c00ff601b82 */ /* 0x002e620000000a00 */
[----:B------:R-:W-:Y:S02]  /*0490*/  IMAD R92, R98, UR6, RZ ;  /* 0x00000006625c7c24 */ /* 0x000fe4000f8e02ff */
[----:B------:R-:W-:-:S03]  /*04a0*/  ISETP.NE.AND.EX P2, PT, RZ, UR11, PT, P2 ;  /* 0x0000000bff007c0c */ /* 0x000fc6000bf45320 */
[----:B------:R-:W-:Y:S02]  /*04b0*/  SHF.R.S32.HI R93, RZ, 0x1f, R92 ;  /* 0x0000001fff5d7819 */ /* 0x000fe4000001145c */
[----:B0-----:R-:W0:Y:S02]  /*04c0*/  LDC.64 R2, c[0x0][0x220] ;  /* 0x00008800ff027b82 */ /* 0x001e240000000a00 */
[----:B------:R-:W-:Y:S02]  /*04d0*/  LEA.HI R93, R93, R92, RZ, 0x3 ;  /* 0x0000005c5d5d7211 */ /* 0x000fe400078f18ff */
[----:B------:R-:W-:-:S04]  /*04e0*/  LOP3.LUT R92, R100, 0x7f, RZ, 0xc0, !PT ;  /* 0x0000007f645c7812 */ /* 0x000fc800078ec0ff */
[----:B------:R-:W2:Y:S01]  /*04f0*/  @P2 LDC.64 R102, c[0x0][0x230] ;  /* 0x00008c00ff662b82 */ /* 0x000ea20000000a00 */
[----:B------:R-:W-:Y:S01]  /*0500*/  LEA.HI.SX32 R115, R93, R92, 0x1d ;  /* 0x0000005c5d737211 */ /* 0x000fe200078feaff */
[----:B-1----:R-:W-:-:S06]  /*0510*/  @P1 IMAD.WIDE R96, R98, 0x2, R96 ;  /* 0x0000000262601825 */ /* 0x002fcc00078e0260 */
[----:B------:R-:W3:Y:S01]  /*0520*/  @P1 LDG.E.U16 R96, desc[UR4][R96.64] ;  /* 0x0000000460601981 */ /* 0x000ee2000c1e1500 */
[----:B0-----:R-:W-:-:S06]  /*0530*/  IMAD.WIDE.U32 R92, R115, 0x10, R2 ;  /* 0x00000010735c7825 */ /* 0x001fcc00078e0002 */
[----:B------:R-:W4:Y:S01]  /*0540*/  LDG.E.128 R92, desc[UR4][R92.64] ;  /* 0x000000045c5c7981 */ /* 0x000f22000c1e1d00 */
[----:B--2---:R-:W-:-:S05]  /*0550*/  @P2 IMAD.WIDE.U32 R102, R115, 0x10, R102 ;  /* 0x0000001073662825 */ /* 0x004fca00078e0066 */
[----:B-----5:R0:W5:Y:S01]  /*0560*/  @P2 LDG.E.128 R84, desc[UR4][R102.64] ;  /* 0x0000000466542981 */ /* 0x020162000c1e1d00 */
[----:B------:R-:W-:-:S04]  /*0570*/  ISETP.NE.U32.AND P3, PT, RZ, UR10, PT ;  /* 0x0000000aff007c0c */ /* 0x000fc8000bf65070 */
[----:B------:R-:W-:Y:S02]  /*0580*/  ISETP.NE.AND.EX P3, PT, RZ, UR11, PT, P3 ;  /* 0x0000000bff007c0c */ /* 0x000fe4000bf65330 */
[----:B------:R-:W-:Y:S02]  /*0590*/  MOV R114, 0x3f800000 ;  /* 0x3f80000000727802 */ /* 0x000fe40000000f00 */
[----:B---3--:R-:W-:Y:S02]  /*05a0*/  @P1 SHF.L.U32 R114, R96, 0x10, RZ ;  /* 0x0000001060721819 */ /* 0x008fe400000006ff */
[C---:B----4-:R-:W-:Y:S02]  /*05b0*/  SHF.L.U32 R113, R92.reuse, 0x10, RZ ;  /* 0x000000105c717819 */ /* 0x050fe400000006ff */
[----:B------:R-:W-:-:S03]  /*05c0*/  PRMT R99, R92, 0x7632, R99 ;  /* 0x000076325c637816 */ /* 0x000fc60000000063 */
[----:B------:R-:W-:Y:S02]  /*05d0*/  FMUL.FTZ R113, R113, R114 ;  /* 0x0000007271717220 */ /* 0x000fe40000410000 */
[----:B0-----:R-:W-:Y:S05]  /*05e0*/  @P3 BRA `(.L_x_8060) ;  /* 0x0000000000083947 */ /* 0x001fea0003800000 */
[----:B------:R-:W-:Y:S05]  /*05f0*/  @P0 BRA `(.L_x_8061) ;  /* 0x00000000000c0947 */ /* 0x000fea0003800000 */
[----:B------:R-:W-:Y:S05]  /*0600*/  BRA `(.L_x_8062) ;  /* 0x0000000000107947 */ /* 0x000fea0003800000 */
.L_x_8060:
[----:B-----5:R-:W-:-:S05]  /*0610*/  SHF.L.U32 R92, R84, 0x10, RZ ;  /* 0x00000010545c7819 */ /* 0x020fca00000006ff */
[----:B------:R-:W-:-:S07]  /*0620*/  FADD.FTZ R113, R113, R92 ;  /* 0x0000005c71717221 */ /* 0x000fce0000010000 */
.L_x_8061:
[----:B------:R-:W-:-:S04]  /*0630*/  F2FP.BF16.F32.PACK_AB R92, RZ, R113 ;  /* 0x00000071ff5c723e */ /* 0x000fc800000010ff */
[----:B------:R-:W-:-:S07]  /*0640*/  PRMT R88, R92, 0x7610, R88 ;  /* 0x000076105c587816 */ /* 0x000fce0000000058 */
.L_x_8062:
[----:B------:R-:W-:-:S05]  /*0650*/  SHF.L.U32 R99, R99, 0x10, RZ ;  /* 0x0000001063637819 */ /* 0x000fca00000006ff */
[----:B------:R-:W-:Y:S01]  /*0660*/  FMUL.FTZ R111, R99, R114 ;  /* 0x00000072636f7220 */ /* 0x000fe20000410000 */
[----:B------:R-:W-:Y:S06]  /*0670*/  @P3 BRA `(.L_x_8063) ;  /* 0x0000000000083947 */ /* 0x000fec0003800000 */
[----:B------:R-:W-:Y:S05]  /*0680*/  @P0 BRA `(.L_x_8064) ;  /* 0x0000000000100947 */ /* 0x000fea0003800000 */
[----:B------:R-:W-:Y:S05]  /*0690*/  BRA `(.L_x_8065) ;  /* 0x0000000000147947 */ /* 0x000fea0003800000 */
.L_x_8063:
[----:B-----5:R-:W-:-:S04]  /*06a0*/  PRMT R92, R84, 0x7632, R92 ;  /* 0x00007632545c7816 */ /* 0x020fc8000000005c */
[----:B------:R-:W-:-:S05]  /*06b0*/  SHF.L.U32 R92, R92, 0x10, RZ ;  /* 0x000000105c5c7819 */ /* 0x000fca00000006ff */
[----:B------:R-:W-:-:S07]  /*06c0*/  FADD.FTZ R111, R111, R92 ;  /* 0x0000005c6f6f7221 */ /* 0x000fce0000010000 */
.L_x_8064:
[----:B------:R-:W-:-:S04]  /*06d0*/  F2FP.BF16.F32.PACK_AB R92, RZ, R111 ;  /* 0x0000006fff5c723e */ /* 0x000fc800000010ff */
[----:B------:R-:W-:-:S07]  /*06e0*/  PRMT R88, R88, 0x5410, R92 ;  /* 0x0000541058587816 */ /* 0x000fce000000005c */
.L_x_8065:
[C---:B------:R-:W-:Y:S02]  /*06f0*/  SHF.L.U32 R109, R93.reuse, 0x10, RZ ;  /* 0x000000105d6d7819 */ /* 0x040fe400000006ff */
[----:B------:R-:W-:-:S03]  /*0700*/  PRMT R93, R93, 0x7632, R93 ;  /* 0x000076325d5d7816 */ /* 0x000fc6000000005d */
[----:B------:R-:W-:Y:S01]  /*0710*/  FMUL.FTZ R109, R109, R114 ;  /* 0x000000726d6d7220 */ /* 0x000fe20000410000 */
[----:B------:R-:W-:Y:S06]  /*0720*/  @P3 BRA `(.L_x_8066) ;  /* 0x0000000000083947 */ /* 0x000fec0003800000 */
[----:B------:R-:W-:Y:S05]  /*0730*/  @P0 BRA `(.L_x_8067) ;  /* 0x00000000000c0947 */ /* 0x000fea0003800000 */
[----:B------:R-:W-:Y:S05]  /*0740*/  BRA `(.L_x_8068) ;  /* 0x0000000000107947 */ /* 0x000fea0003800000 */
.L_x_8066:
[----:B-----5:R-:W-:-:S05]  /*0750*/  SHF.L.U32 R92, R85, 0x10, RZ ;  /* 0x00000010555c7819 */ /* 0x020fca00000006ff */
[----:B------:R-:W-:-:S07]  /*0760*/  FADD.FTZ R109, R109, R92 ;  /* 0x0000005c6d6d7221 */ /* 0x000fce0000010000 */
.L_x_8067:
[----:B------:R-:W-:-:S04]  /*0770*/  F2FP.BF16.F32.PACK_AB R92, RZ, R109 ;  /* 0x0000006dff5c723e */ /* 0x000fc800000010ff */
[----:B------:R-:W-:-:S07]  /*0780*/  PRMT R89, R92, 0x7610, R89 ;  /* 0x000076105c597816 */ /* 0x000fce0000000059 */
.L_x_8068:
[----:B------:R-:W-:-:S05]  /*0790*/  SHF.L.U32 R93, R93, 0x10, RZ ;  /* 0x000000105d5d7819 */ /* 0x000fca00000006ff */
[----:B------:R-:W-:Y:S01]  /*07a0*/  FMUL.FTZ R107, R93, R114 ;  /* 0x000000725d6b7220 */ /* 0x000fe20000410000 */
[----:B------:R-:W-:Y:S06]  /*07b0*/  @P3 BRA `(.L_x_8069) ;  /* 0x0000000000083947 */ /* 0x000fec0003800000 */
[----:B------:R-:W-:Y:S05]  /*07c0*/  @P0 BRA `(.L_x_8070) ;  /* 0x0000000000100947 */ /* 0x000fea0003800000 */
[----:B------:R-:W-:Y:S05]  /*07d0*/  BRA `(.L_x_8071) ;  /* 0x0000000000147947 */ /* 0x000fea0003800000 */
.L_x_8069:
[----:B-----5:R-:W-:-:S04]  /*07e0*/  PRMT R92, R85, 0x7632, R92 ;  /* 0x00007632555c7816 */ /* 0x020fc8000000005c */
[----:B------:R-:W-:-:S05]  /*07f0*/  SHF.L.U32 R92, R92, 0x10, RZ ;  /* 0x000000105c5c7819 */ /* 0x000fca00000006ff */
[----:B------:R-:W-:-:S07]  /*0800*/  FADD.FTZ R107, R107, R92 ;  /* 0x0000005c6b6b7221 */ /* 0x000fce0000010000 */
.L_x_8070:
[----:B------:R-:W-:-:S04]  /*0810*/  F2FP.BF16.F32.PACK_AB R92, RZ, R107 ;  /* 0x0000006bff5c723e */ /* 0x000fc800000010ff */
[----:B------:R-:W-:-:S07]  /*0820*/  PRMT R89, R89, 0x5410, R92 ;  /* 0x0000541059597816 */ /* 0x000fce000000005c */
.L_x_8071:
[C---:B------:R-:W-:Y:S02]  /*0830*/  SHF.L.U32 R105, R94.reuse, 0x10, RZ ;  /* 0x000000105e697819 */ /* 0x040fe400000006ff */
[----:B------:R-:W-:-:S03]  /*0840*/  PRMT R94, R94, 0x7632, R94 ;  /* 0x000076325e5e7816 */ /* 0x000fc6000000005e */
[----:B------:R-:W-:Y:S01]  /*0850*/  FMUL.FTZ R105, R105, R114 ;  /* 0x0000007269697220 */ /* 0x000fe20000410000 */
[----:B------:R-:W-:Y:S06]  /*0860*/  @P3 BRA `(.L_x_8072) ;  /* 0x0000000000083947 */ /* 0x000fec0003800000 */
[----:B------:R-:W-:Y:S05]  /*0870*/  @P0 BRA `(.L_x_8073) ;  /* 0x00000000000c0947 */ /* 0x000fea0003800000 */
[----:B------:R-:W-:Y:S05]  /*0880*/  BRA `(.L_x_8074) ;  /* 0x0000000000107947 */ /* 0x000fea0003800000 */
.L_x_8072:
[----:B-----5:R-:W-:-:S05]  /*0890*/  SHF.L.U32 R92, R86, 0x10, RZ ;  /* 0x00000010565c7819 */ /* 0x020fca00000006ff */
[----:B------:R-:W-:-:S07]  /*08a0*/  FADD.FTZ R105, R105, R92 ;  /* 0x0000005c69697221 */ /* 0x000fce0000010000 */
.L_x_8073:
[----:B------:R-:W-:-:S04]  /*08b0*/  F2FP.BF16.F32.PACK_AB R92, RZ, R105 ;  /* 0x00000069ff5c723e */ /* 0x000fc800000010ff */
[----:B------:R-:W-:-:S07]  /*08c0*/  PRMT R90, R92, 0x7610, R90 ;  /* 0x000076105c5a7816 */ /* 0x000fce000000005a */
.L_x_8074:
[----:B------:R-:W-:-:S05]  /*08d0*/  SHF.L.U32 R103, R94, 0x10, RZ ;  /* 0x000000105e677819 */ /* 0x000fca00000006ff */
[----:B------:R-:W-:Y:S01]  /*08e0*/  FMUL.FTZ R103, R103, R114 ;  /* 0x0000007267677220 */ /* 0x000fe20000410000 */
[----:B------:R-:W-:Y:S06]  /*08f0*/  @P3 BRA `(.L_x_8075) ;  /* 0x0000000000083947 */ /* 0x000fec0003800000 */
[----:B------:R-:W-:Y:S05]  /*0900*/  @P0 BRA `(.L_x_8076) ;  /* 0x0000000000100947 */ /* 0x000fea0003800000 */
[----:B------:R-:W-:Y:S05]  /*0910*/  BRA `(.L_x_8077) ;  /* 0x0000000000147947 */ /* 0x000fea0003800000 */
.L_x_8075:
[----:B-----5:R-:W-:-:S04]  /*0920*/  PRMT R92, R86, 0x7632, R92 ;  /* 0x00007632565c7816 */ /* 0x020fc8000000005c */
[----:B------:R-:W-:-:S05]  /*0930*/  SHF.L.U32 R92, R92, 0x10, RZ ;  /* 0x000000105c5c7819 */ /* 0x000fca00000006ff */
[----:B------:R-:W-:-:S07]  /*0940*/  FADD.FTZ R103, R103, R92 ;  /* 0x0000005c67677221 */ /* 0x000fce0000010000 */
.L_x_8076:
[----:B------:R-:W-:-:S04]  /*0950*/  F2FP.BF16.F32.PACK_AB R92, RZ, R103 ;  /* 0x00000067ff5c723e */ /* 0x000fc800000010ff */
[----:B------:R-:W-:-:S07]  /*0960*/  PRMT R90, R90, 0x5410, R92 ;  /* 0x000054105a5a7816 */ /* 0x000fce000000005c */
.L_x_8077:
[C---:B------:R-:W-:Y:S02]  /*0970*/  SHF.L.U32 R101, R95.reuse, 0x10, RZ ;  /* 0x000000105f657819 */ /* 0x040fe400000006ff */
[----:B------:R-:W-:-:S03]  /*0980*/  PRMT R95, R95, 0x7632, R95 ;  /* 0x000076325f5f7816 */ /* 0x000fc6000000005f */
[----:B------:R-:W-:Y:S01]  /*0990*/  FMUL.FTZ R101, R101, R114 ;  /* 0x0000007265657220 */ /* 0x000fe20000410000 */
[----:B------:R-:W-:Y:S06]  /*09a0*/  @P3 BRA `(.L_x_8078) ;  /* 0x0000000000083947 */ /* 0x000fec0003800000 */
[----:B------:R-:W-:Y:S05]  /*09b0*/  @P0 BRA `(.L_x_8079) ;  /* 0x00000000000c0947 */ /* 0x000fea0003800000 */
[----:B------:R-:W-:Y:S05]  /*09c0*/  BRA `(.L_x_8080) ;  /* 0x0000000000107947 */ /* 0x000fea0003800000 */
.L_x_8078:
[----:B-----5:R-:W-:-:S05]  /*09d0*/  SHF.L.U32 R92, R87, 0x10, RZ ;  /* 0x00000010575c7819 */ /* 0x020fca00000006ff */
[----:B------:R-:W-:-:S07]  /*09e0*/  FADD.FTZ R101, R101, R92 ;  /* 0x0000005c65657221 */ /* 0x000fce0000010000 */
.L_x_8079:
[----:B------:R-:W-:-:S04]  /*09f0*/  F2FP.BF16.F32.PACK_AB R92, RZ, R101 ;  /* 0x00000065ff5c723e */ /* 0x000fc800000010ff */
[----:B------:R-:W-:-:S07]  /*0a00*/  PRMT R91, R92, 0x7610, R91 ;  /* 0x000076105c5b7816 */ /* 0x000fce000000005b */
.L_x_8080:
[----:B------:R-:W-:-:S05]  /*0a10*/  SHF.L.U32 R95, R95, 0x10, RZ ;  /* 0x000000105f5f7819 */ /* 0x000fca00000006ff */
[----:B------:R-:W-:Y:S01]  /*0a20*/  FMUL.FTZ R99, R95, R114 ;  /* 0x000000725f637220 */ /* 0x000fe20000410000 */
[----:B------:R-:W-:Y:S06]  /*0a30*/  @P3 BRA `(.L_x_8081) ;  /* 0x0000000000083947 */ /* 0x000fec0003800000 */
[----:B------:R-:W-:Y:S05]  /*0a40*/  @P0 BRA `(.L_x_8082) ;  /* 0x0000000000100947 */ /* 0x000fea0003800000 */
[----:B------:R-:W-:Y:S05]  /*0a50*/  BRA `(.L_x_8083) ;  /* 0x0000000000147947 */ /* 0x000fea0003800000 */
.L_x_8081:
[----:B-----5:R-:W-:-:S04]  /*0a60*/  PRMT R92, R87, 0x7632, R92 ;  /* 0x00007632575c7816 */ /* 0x020fc8000000005c */
[----:B------:R-:W-:-:S05]  /*0a70*/  SHF.L.U32 R92, R92, 0x10, RZ ;  /* 0x000000105c5c7819 */ /* 0x000fca00000006ff */
[----:B------:R-:W-:-:S07]  /*0a80*/  FADD.FTZ R99, R99, R92 ;  /* 0x0000005c63637221 */ /* 0x000fce0000010000 */
.L_x_8082:
[----:B------:R-:W-:-:S04]  /*0a90*/  F2FP.BF16.F32.PACK_AB R92, RZ, R99 ;  /* 0x00000063ff5c723e */ /* 0x000fc800000010ff */
[----:B------:R-:W-:-:S07]  /*0aa0*/  PRMT R91, R91, 0x5410, R92 ;  /* 0x000054105b5b7816 */ /* 0x000fce000000005c */
.L_x_8083:
[----:B------:R-:W0:Y:S01]  /*0ab0*/  @P0 LDC.64 R96, c[0x0][0x238] ;  /* 0x00008e00ff600b82 */ /* 0x000e220000000a00 */
[----:B------:R-:W-:-:S05]  /*0ac0*/  IADD3 R137, R115, 0x80, RZ ;  /* 0x0000008073897810 */ /* 0x000fca0007ffe0ff */
[----:B------:R-:W-:Y:S02]  /*0ad0*/  IMAD.WIDE.U32 R92, R137, 0x10, R2 ;  /* 0x00000010895c7825 */ /* 0x000fe400078e0002 */
[----:B------:R-:W1:Y:S02]  /*0ae0*/  @P2 LDC.64 R116, c[0x0][0x230] ;  /* 0x00008c00ff742b82 */ /* 0x000e640000000a00 */
[----:B0-----:R-:W-:-:S05]  /*0af0*/  @P0 IMAD.WIDE.U32 R96, R115, 0x10, R96 ;  /* 0x0000001073600825 */ /* 0x001fca00078e0060 */
[----:B------:R0:W-:Y:S04]  /*0b00*/  @P0 STG.E.128 desc[UR4][R96.64], R88 ;  /* 0x0000005860000986 */ /* 0x0001e8000c101d04 */
[----:B------:R-:W2:Y:S01]  /*0b10*/  LDG.E.128 R92, desc[UR4][R92.64] ;  /* 0x000000045c5c7981 */ /* 0x000ea2000c1e1d00 */
[----:B-1----:R-:W-:-:S05]  /*0b20*/  @P2 IMAD.WIDE.U32 R116, R137, 0x10, R116 ;  /* 0x0000001089742825 */ /* 0x002fca00078e0074 */
[----:B-----5:R0:W5:Y:S01]  /*0b30*/  @P2 LDG.E.128 R84, desc[UR4][R116.64] ;  /* 0x0000000474542981 */ /* 0x020162000c1e1d00 */
[C---:B--2---:R-:W-:Y:S02]  /*0b40*/  SHF.L.U32 R119, R92.reuse, 0x10, RZ ;  /* 0x000000105c777819 */ /* 0x044fe400000006ff */
[----:B------:R-:W-:-:S03]  /*0b50*/  PRMT R102, R92, 0x7632, R102 ;  /* 0x000076325c667816 */ /* 0x000fc60000000066 */
[----:B------:R-:W-:Y:S01]  /*0b60*/  FMUL.FTZ R119, R119, R114 ;  /* 0x0000007277777220 */ /* 0x000fe20000410000 */
[----:B0-----:R-:W-:Y:S06]  /*0b70*/  @P3 BRA `(.L_x_8084) ;  /* 0x0000000000083947 */ /* 0x001fec0003800000 */
[----:B------:R-:W-:Y:S05]  /*0b80*/  @P0 BRA `(.L_x_8085) ;  /* 0x00000000000c0947 */ /* 0x000fea0003800000 */
[----:B------:R-:W-:Y:S05]  /*0b90*/  BRA `(.L_x_8086) ;  /* 0x0000000000107947 */ /* 0x000fea0003800000 */
.L_x_8084:
[----:B-----5:R-:W-:-:S05]  /*0ba0*/  SHF.L.U32 R92, R84, 0x10, RZ ;  /* 0x00000010545c7819 */ /* 0x020fca00000006ff */
[----:B------:R-:W-:-:S07]  /*0bb0*/  FADD.FTZ R119, R92, R119 ;  /* 0x000000775c777221 */ /* 0x000fce0000010000 */
.L_x_8085:
[----:B------:R-:W-:-:S04]  /*0bc0*/  F2FP.BF16.F32.PACK_AB R92, RZ, R119 ;  /* 0x00000077ff5c723e */ /* 0x000fc800000010ff */
[----:B------:R-:W-:-:S07]  /*0bd0*/  PRMT R88, R92, 0x7610, R88 ;  /* 0x000076105c587816 */ /* 0x000fce0000000058 */
.L_x_8086:
[----:B------:R-:W-:-:S05]  /*0be0*/  SHF.L.U32 R117, R102, 0x10, RZ ;  /* 0x0000001066757819 */ /* 0x000fca00000006ff */
[----:B------:R-:W-:Y:S01]  /*0bf0*/  FMUL.FTZ R117, R117, R114 ;  /* 0x0000007275757220 */ /* 0x000fe20000410000 */
[----:B------:R-:W-:Y:S06]  /*0c00*/  @P3 BRA `(.L_x_8087) ;  /* 0x0000000000083947 */ /* 0x000fec0003800000 */
[----:B------:R-:W-:Y:S05]  /*0c10*/  @P0 BRA `(.L_x_8088) ;  /* 0x0000000000100947 */ /* 0x000fea0003800000 */
[----:B------:R-:W-:Y:S05]  /*0c20*/  BRA `(.L_x_8089) ;  /* 0x0000000000147947 */ /* 0x000fea0003800000 */
.L_x_8087:
[----:B-----5:R-:W-:-:S04]  /*0c30*/  PRMT R92, R84, 0x7632, R92 ;  /* 0x00007632545c7816 */ /* 0x020fc8000000005c */
[----:B------:R-:W-:-:S05]  /*0c40*/  SHF.L.U32 R92, R92, 0x10, RZ ;  /* 0x000000105c5c7819 */ /* 0x000fca00000006ff */
[----:B------:R-:W-:-:S07]  /*0c50*/  FADD.FTZ R117, R117, R92 ;  /* 0x0000005c75757221 */ /* 0x000fce0000010000 */
.L_x_8088:
[----:B------:R-:W-:-:S04]  /*0c60*/  F2FP.BF16.F32.PACK_AB R92, RZ, R117 ;  /* 0x00000075ff5c723e */ /* 0x000fc800000010ff */
[----:B------:R-:W-:-:S07]  /*0c70*/  PRMT R88, R88, 0x5410, R92 ;  /* 0x0000541058587816 */ /* 0x000fce000000005c */
.L_x_8089:
[C---:B------:R-:W-:Y:S02]  /*0c80*/  SHF.L.U32 R125, R93.reuse, 0x10, RZ ;  /* 0x000000105d7d7819 */ /* 0x040fe400000006ff */
[----:B------:R-:W-:-:S03]  /*0c90*/  PRMT R93, R93, 0x7632, R93 ;  /* 0x000076325d5d7816 */ /* 0x000fc6000000005d */
[----:B------:R-:W-:Y:S01]  /*0ca0*/  FMUL.FTZ R125, R125, R114 ;  /* 0x000000727d7d7220 */ /* 0x000fe20000410000 */
[----:B------:R-:W-:Y:S06]  /*0cb0*/  @P3 BRA `(.L_x_8090) ;  /* 0x0000000000083947 */ /* 0x000fec0003800000 */
[----:B------:R-:W-:Y:S05]  /*0cc0*/  @P0 BRA `(.L_x_8091) ;  /* 0x00000000000c0947 */ /* 0x000fea0003800000 */
[----:B------:R-:W-:Y:S05]  /*0cd0*/  BRA `(.L_x_8092) ;  /* 0x0000000000107947 */ /* 0x000fea0003800000 */
.L_x_8090:
[----:B-----5:R-:W-:-:S05]  /*0ce0*/  SHF.L.U32 R92, R85, 0x10, RZ ;  /* 0x00000010555c7819 */ /* 0x020fca00000006ff */
[----:B------:R-:W-:-:S07]  /*0cf0*/  FADD.FTZ R125, R92, R125 ;  /* 0x0000007d5c7d7221 */ /* 0x000fce0000010000 */
.L_x_8091:
[----:B------:R-:W-:-:S04]  /*0d00*/  F2FP.BF16.F32.PACK_AB R92, RZ, R125 ;  /* 0x0000007dff5c723e */ /* 0x000fc800000010ff */
[----:B------:R-:W-:-:S07]  /*0d10*/  PRMT R89, R92, 0x7610, R89 ;  /* 0x000076105c597816 */ /* 0x000fce0000000059 */
.L_x_8092:
[----:B------:R-:W-:-:S05]  /*0d20*/  SHF.L.U32 R93, R93, 0x10, RZ ;  /* 0x000000105d5d7819 */ /* 0x000fca00000006ff */
[----:B------:R-:W-:Y:S01]  /*0d30*/  FMUL.FTZ R123, R93, R114 ;  /* 0x000000725d7b7220 */ /* 0x000fe20000410000 */
[----:B------:R-:W-:Y:S06]  /*0d40*/  @P3 BRA `(.L_x_8093) ;  /* 0x0000000000083947 */ /* 0x000fec0003800000 */
[----:B------:R-:W-:Y:S05]  /*0d50*/  @P0 BRA `(.L_x_8094) ;  /* 0x0000000000100947 */ /* 0x000fea0003800000 */
[----:B------:R-:W-:Y:S05]  /*0d60*/  BRA `(.L_x_8095) ;  /* 0x0000000000147947 */ /* 0x000fea0003800000 */
.L_x_8093:
[----:B-----5:R-:W-:-:S04]  /*0d70*/  PRMT R92, R85, 0x7632, R92 ;  /* 0x00007632555c7816 */ /* 0x020fc8000000005c */
[----:B------:R-:W-:-:S05]  /*0d80*/  SHF.L.U32 R92, R92, 0x10, RZ ;  /* 0x000000105c5c7819 */ /* 0x000fca00000006ff */
[----:B------:R-:W-:-:S07]  /*0d90*/  FADD.FTZ R123, R123, R92 ;  /* 0x0000005c7b7b7221 */ /* 0x000fce0000010000 */
.L_x_8094:
[----:B------:R-:W-:-:S04]  /*0da0*/  F2FP.BF16.F32.PACK_AB R92, RZ, R123 ;  /* 0x0000007bff5c723e */ /* 0x000fc800000010ff */
[----:B------:R-:W-:-:S07]  /*0db0*/  PRMT R89, R89, 0x5410, R92 ;  /* 0x0000541059597816 */ /* 0x000fce000000005c */
.L_x_8095:
[C---:B------:R-:W-:Y:S02]  /*0dc0*/  SHF.L.U32 R129, R94.reuse, 0x10, RZ ;  /* 0x000000105e817819 */ /* 0x040fe400000006ff */
[----:B------:R-:W-:-:S03]  /*0dd0*/  PRMT R94, R94, 0x7632, R94 ;  /* 0x000076325e5e7816 */ /* 0x000fc6000000005e */
[----:B------:R-:W-:Y:S01]  /*0de0*/  FMUL.FTZ R129, R129, R114 ;  /* 0x0000007281817220 */ /* 0x000fe20000410000 */
[----:B------:R-:W-:Y:S06]  /*0df0*/  @P3 BRA `(.L_x_8096) ;  /* 0x0000000000083947 */ /* 0x000fec0003800000 */
[----:B------:R-:W-:Y:S05]  /*0e00*/  @P0 BRA `(.L_x_8097) ;  /* 0x00000000000c0947 */ /* 0x000fea0003800000 */
[----:B------:R-:W-:Y:S05]  /*0e10*/  BRA `(.L_x_8098) ;  /* 0x0000000000107947 */ /* 0x000fea0003800000 */
.L_x_8096:
[----:B-----5:R-:W-:-:S05]  /*0e20*/  SHF.L.U32 R92, R86, 0x10, RZ ;  /* 0x00000010565c7819 */ /* 0x020fca00000006ff */
[----:B------:R-:W-:-:S07]  /*0e30*/  FADD.FTZ R129, R92, R129 ;  /* 0x000000815c817221 */ /* 0x000fce0000010000 */
.L_x_8097:
[----:B------:R-:W-:-:S04]  /*0e40*/  F2FP.BF16.F32.PACK_AB R92, RZ, R129 ;  /* 0x00000081ff5c723e */ /* 0x000fc800000010ff */
[----:B------:R-:W-:-:S07]  /*0e50*/  PRMT R90, R92, 0x7610, R90 ;  /* 0x000076105c5a7816 */ /* 0x000fce000000005a */
.L_x_8098:
[----:B------:R-:W-:-:S05]  /*0e60*/  SHF.L.U32 R127, R94, 0x10, RZ ;  /* 0x000000105e7f7819 */ /* 0x000fca00000006ff */
[----:B------:R-:W-:Y:S01]  /*0e70*/  FMUL.FTZ R127, R127, R114 ;  /* 0x000000727f7f7220 */ /* 0x000fe20000410000 */
[----:B------:R-:W-:Y:S06]  /*0e80*/  @P3 BRA `(.L_x_8099) ;  /* 0x0000000000083947 */ /* 0x000fec0003800000 */
[----:B------:R-:W-:Y:S05]  /*0e90*/  @P0 BRA `(.L_x_8100) ;  /* 0x0000000000100947 */ /* 0x000fea0003800000 */
[----:B------:R-:W-:Y:S05]  /*0ea0*/  BRA `(.L_x_8101) ;  /* 0x0000000000147947 */ /* 0x000fea0003800000 */
.L_x_8099:
[----:B-----5:R-:W-:-:S04]  /*0eb0*/  PRMT R92, R86, 0x7632, R92 ;  /* 0x00007632565c7816 */ /* 0x020fc8000000005c */
[----:B------:R-:W-:-:S05]  /*0ec0*/  SHF.L.U32 R92, R92, 0x10, RZ ;  /* 0x000000105c5c7819 */ /* 0x000fca00000006ff */
[----:B------:R-:W-:-:S07]  /*0ed0*/  FADD.FTZ R127, R127, R92 ;  /* 0x0000005c7f7f7221 */ /* 0x000fce0000010000 */
.L_x_8100:
[----:B------:R-:W-:-:S04]  /*0ee0*/  F2FP.BF16.F32.PACK_AB R92, RZ, R127 ;  /* 0x0000007fff5c723e */ /* 0x000fc800000010ff */
[----:B------:R-:W-:-:S07]  /*0ef0*/  PRMT R90, R90, 0x5410, R92 ;  /* 0x000054105a5a7816 */ /* 0x000fce000000005c */
.L_x_8101:
[C---:B------:R-:W-:Y:S02]  /*0f00*/  SHF.L.U32 R135, R95.reuse, 0x10, RZ ;  /* 0x000000105f877819 */ /* 0x040fe400000006ff */
[----:B------:R-:W-:-:S03]  /*0f10*/  PRMT R95, R95, 0x7632, R95 ;  /* 0x000076325f5f7816 */ /* 0x000fc6000000005f */
[----:B------:R-:W-:Y:S01]  /*0f20*/  FMUL.FTZ R135, R135, R114 ;  /* 0x0000007287877220 */ /* 0x000fe20000410000 */
[----:B------:R-:W-:Y:S06]  /*0f30*/  @P3 BRA `(.L_x_8102) ;  /* 0x0000000000083947 */ /* 0x000fec0003800000 */
[----:B------:R-:W-:Y:S05]  /*0f40*/  @P0 BRA `(.L_x_8103) ;  /* 0x00000000000c0947 */ /* 0x000fea0003800000 */
[----:B------:R-:W-:Y:S05]  /*0f50*/  BRA `(.L_x_8104) ;  /* 0x0000000000107947 */ /* 0x000fea0003800000 */
.L_x_8102:
[----:B-----5:R-:W-:-:S05]  /*0f60*/  SHF.L.U32 R92, R87, 0x10, RZ ;  /* 0x00000010575c7819 */ /* 0x020fca00000006ff */
[----:B------:R-:W-:-:S07]  /*0f70*/  FADD.FTZ R135, R92, R135 ;  /* 0x000000875c877221 */ /* 0x000fce0000010000 */
.L_x_8103:
[----:B------:R-:W-:-:S04]  /*0f80*/  F2FP.BF16.F32.PACK_AB R92, RZ, R135 ;  /* 0x00000087ff5c723e */ /* 0x000fc800000010ff */
[----:B------:R-:W-:-:S07]  /*0f90*/  PRMT R91, R92, 0x7610, R91 ;  /* 0x000076105c5b7816 */ /* 0x000fce000000005b */
.L_x_8104:
[----:B------:R-:W-:-:S05]  /*0fa0*/  SHF.L.U32 R95, R95, 0x10, RZ ;  /* 0x000000105f5f7819 */ /* 0x000fca00000006ff */
[----:B------:R-:W-:Y:S01]  /*0fb0*/  FMUL.FTZ R133, R95, R114 ;  /* 0x000000725f857220 */ /* 0x000fe20000410000 */
[----:B------:R-:W-:Y:S06]  /*0fc0*/  @P3 BRA `(.L_x_8105) ;  /* 0x0000000000083947 */ /* 0x000fec0003800000 */
[----:B------:R-:W-:Y:S05]  /*0fd0*/  @P0 BRA `(.L_x_8106) ;  /* 0x0000000000100947 */ /* 0x000fea0003800000 */
[----:B------:R-:W-:Y:S05]  /*0fe0*/  BRA `(.L_x_8107) ;  /* 0x0000000000147947 */ /* 0x000fea0003800000 */
.L_x_8105:
[----:B-----5:R-:W-:-:S04]  /*0ff0*/  PRMT R92, R87, 0x7632, R92 ;  /* 0x00007632575c7816 */ /* 0x020fc8000000005c */
[----:B------:R-:W-:-:S05]  /*1000*/  SHF.L.U32 R92, R92, 0x10, RZ ;  /* 0x000000105c5c7819 */ /* 0x000fca00000006ff */
[----:B------:R-:W-:-:S07]  /*1010*/  FADD.FTZ R133, R133, R92 ;  /* 0x0000005c85857221 */ /* 0x000fce0000010000 */
.L_x_8106:
[----:B------:R-:W-:-:S04]  /*1020*/  F2FP.BF16.F32.PACK_AB R92, RZ, R133 ;  /* 0x00000085ff5c723e */ /* 0x000fc800000010ff */
[----:B------:R-:W-:-:S07]  /*1030*/  PRMT R91, R91, 0x5410, R92 ;  /* 0x000054105b5b7816 */ /* 0x000fce000000005c */
.L_x_8107:
        /* <DEDUP_REMOVED lines=15> */
.L_x_8108:
[----:B-----5:R-:W-:-:S05]  /*1130*/  SHF.L.U32 R92, R84, 0x10, RZ ;  /* 0x00000010545c7819 */ /* 0x020fca00000006ff */
[----:B------:R-:W-:-:S07]  /*1140*/  FADD.FTZ R137, R92, R137 ;  /* 0x000000895c897221 */ /* 0x000fce0000010000 */
.L_x_8109:
[----:B------:R-:W-:-:S04]  /*1150*/  F2FP.BF16.F32.PACK_AB R92, RZ, R137 ;  /* 0x00000089ff5c723e */ /* 0x000fc800000010ff */
[----:B------:R-:W-:-:S07]  /*1160*/  PRMT R88, R92, 0x7610, R88 ;  /* 0x000076105c587816 */ /* 0x000fce0000000058 */
.L_x_8110:
[----:B------:R-:W-:-:S05]  /*1170*/  SHF.L.U32 R139, R102, 0x10, RZ ;  /* 0x00000010668b7819 */ /* 0x000fca00000006ff */
[----:B------:R-:W-:Y:S01]  /*1180*/  FMUL.FTZ R139, R139, R114 ;  /* 0x000000728b8b7220 */ /* 0x000fe20000410000 */
[----:B------:R-:W-:Y:S06]  /*1190*/  @P3 BRA `(.L_x_8111) ;  /* 0x0000000000083947 */ /* 0x000fec0003800000 */
[----:B------:R-:W-:Y:S05]  /*11a0*/  @P0 BRA `(.L_x_8112) ;  /* 0x0000000000100947 */ /* 0x000fea0003800000 */
[----:B------:R-:W-:Y:S05]  /*11b0*/  BRA `(.L_x_8113) ;  /* 0x0000000000147947 */ /* 0x000fea0003800000 */
.L_x_8111:
[----:B-----5:R-:W-:-:S04]  /*11c0*/  PRMT R92, R84, 0x7632, R92 ;  /* 0x00007632545c7816 */ /* 0x020fc8000000005c */
[----:B------:R-:W-:-:S05]  /*11d0*/  SHF.L.U32 R92, R92, 0x10, RZ ;  /* 0x000000105c5c7819 */ /* 0x000fca00000006ff */
[----:B------:R-:W-:-:S07]  /*11e0*/  FADD.FTZ R139, R139, R92 ;  /* 0x0000005c8b8b7221 */ /* 0x000fce0000010000 */
.L_x_8112:
[----:B------:R-:W-:-:S04]  /*11f0*/  F2FP.BF16.F32.PACK_AB R92, RZ, R139 ;  /* 0x0000008bff5c723e */ /* 0x000fc800000010ff */
[----:B------:R-:W-:-:S07]  /*1200*/  PRMT R88, R88, 0x5410, R92 ;  /* 0x0000541058587816 */ /* 0x000fce000000005c */
.L_x_8113:
[C---:B------:R-:W-:Y:S02]  /*1210*/  SHF.L.U32 R143, R93.reuse, 0x10, RZ ;  /* 0x000000105d8f7819 */ /* 0x040fe400000006ff */
[----:B------:R-:W-:-:S03]  /*1220*/  PRMT R93, R93, 0x7632, R93 ;  /* 0x000076325d5d7816 */ /* 0x000fc6000000005d */
[----:B------:R-:W-:Y:S01]  /*1230*/  FMUL.FTZ R143, R143, R114 ;  /* 0x000000728f8f7220 */ /* 0x000fe20000410000 */
[----:B------:R-:W-:Y:S06]  /*1240*/  @P3 BRA `(.L_x_8114) ;  /* 0x0000000000083947 */ /* 0x000fec0003800000 */
[----:B------:R-:W-:Y:S05]  /*1250*/  @P0 BRA `(.L_x_8115) ;  /* 0x00000000000c0947 */ /* 0x000fea0003800000 */
[----:B------:R-:W-:Y:S05]  /*1260*/  BRA `(.L_x_8116) ;  /* 0x0000000000107947 */ /* 0x000fea0003800000 */
.L_x_8114:
[----:B-----5:R-:W-:-:S05]  /*1270*/  SHF.L.U32 R92, R85, 0x10, RZ ;  /* 0x00000010555c7819 */ /* 0x020fca00000006ff */
[----:B------:R-:W-:-:S07]  /*1280*/  FADD.FTZ R143, R92, R143 ;  /* 0x0000008f5c8f7221 */ /* 0x000fce0000010000 */
.L_x_8115:
[----:B------:R-:W-:-:S04]  /*1290*/  F2FP.BF16.F32.PACK_AB R92, RZ, R143 ;  /* 0x0000008fff5c723e */ /* 0x000fc800000010ff */
[----:B------:R-:W-:-:S07]  /*12a0*/  PRMT R89, R92, 0x7610, R89 ;  /* 0x000076105c597816 */ /* 0x000fce0000000059 */
.L_x_8116:
[----:B------:R-:W-:-:S05]  /*12b0*/  SHF.L.U32 R93, R93, 0x10, RZ ;  /* 0x000000105d5d7819 */ /* 0x000fca00000006ff */
[----:B------:R-:W-:Y:S01]  /*12c0*/  FMUL.FTZ R141, R93, R114 ;  /* 0x000000725d8d7220 */ /* 0x000fe20000410000 */
[----:B------:R-:W-:Y:S06]  /*12d0*/  @P3 BRA `(.L_x_8117) ;  /* 0x0000000000083947 */ /* 0x000fec0003800000 */
[----:B------:R-:W-:Y:S05]  /*12e0*/  @P0 BRA `(.L_x_8118) ;  /* 0x0000000000100947 */ /* 0x000fea0003800000 */
[----:B------:R-:W-:Y:S05]  /*12f0*/  BRA `(.L_x_8119) ;  /* 0x0000000000147947 */ /* 0x000fea0003800000 */
.L_x_8117:
[----:B-----5:R-:W-:-:S04]  /*1300*/  PRMT R92, R85, 0x7632, R92 ;  /* 0x00007632555c7816 */ /* 0x020fc8000000005c */
[----:B------:R-:W-:-:S05]  /*1310*/  SHF.L.U32 R92, R92, 0x10, RZ ;  /* 0x000000105c5c7819 */ /* 0x000fca00000006ff */
[----:B------:R-:W-:-:S07]  /*1320*/  FADD.FTZ R141, R141, R92 ;  /* 0x0000005c8d8d7221 */ /* 0x000fce0000010000 */
.L_x_8118:
[----:B------:R-:W-:-:S04]  /*1330*/  F2FP.BF16.F32.PACK_AB R92, RZ, R141 ;  /* 0x0000008dff5c723e */ /* 0x000fc800000010ff */
[----:B------:R-:W-:-:S07]  /*1340*/  PRMT R89, R89, 0x5410, R92 ;  /* 0x0000541059597816 */ /* 0x000fce000000005c */
.L_x_8119:
[C---:B------:R-:W-:Y:S02]  /*1350*/  SHF.L.U32 R147, R94.reuse, 0x10, RZ ;  /* 0x000000105e937819 */ /* 0x040fe400000006ff */
[----:B------:R-:W-:-:S03]  /*1360*/  PRMT R94, R94, 0x7632, R94 ;  /* 0x000076325e5e7816 */ /* 0x000fc6000000005e */
[----:B------:R-:W-:Y:S01]  /*1370*/  FMUL.FTZ R147, R147, R114 ;  /* 0x0000007293937220 */ /* 0x000fe20000410000 */
[----:B------:R-:W-:Y:S06]  /*1380*/  @P3 BRA `(.L_x_8120) ;  /* 0x0000000000083947 */ /* 0x000fec0003800000 */
[----:B------:R-:W-:Y:S05]  /*1390*/  @P0 BRA `(.L_x_8121) ;  /* 0x00000000000c0947 */ /* 0x000fea0003800000 */
[----:B------:R-:W-:Y:S05]  /*13a0*/  BRA `(.L_x_8122) ;  /* 0x0000000000107947 */ /* 0x000fea0003800000 */
.L_x_8120:
[----:B-----5:R-:W-:-:S05]  /*13b0*/  SHF.L.U32 R92, R86, 0x10, RZ ;  /* 0x00000010565c7819 */ /* 0x020fca00000006ff */
[----:B------:R-:W-:-:S07]  /*13c0*/  FADD.FTZ R147, R92, R147 ;  /* 0x000000935c937221 */ /* 0x000fce0000010000 */
.L_x_8121:
[----:B------:R-:W-:-:S04]  /*13d0*/  F2FP.BF16.F32.PACK_AB R92, RZ, R147 ;  /* 0x00000093ff5c723e */ /* 0x000fc800000010ff */
[----:B------:R-:W-:-:S07]  /*13e0*/  PRMT R90, R92, 0x7610, R90 ;  /* 0x000076105c5a7816 */ /* 0x000fce000000005a */
.L_x_8122:
[----:B------:R-:W-:-:S05]  /*13f0*/  SHF.L.U32 R145, R94, 0x10, RZ ;  /* 0x000000105e917819 */ /* 0x000fca00000006ff */
[----:B------:R-:W-:Y:S01]  /*1400*/  FMUL.FTZ R145, R145, R114 ;  /* 0x0000007291917220 */ /* 0x000fe20000410000 */
[----:B------:R-:W-:Y:S06]  /*1410*/  @P3 BRA `(.L_x_8123) ;  /* 0x0000000000083947 */ /* 0x000fec0003800000 */
[----:B------:R-:W-:Y:S05]  /*1420*/  @P0 BRA `(.L_x_8124) ;  /* 0x0000000000100947 */ /* 0x000fea0003800000 */
[----:B------:R-:W-:Y:S05]  /*1430*/  BRA `(.L_x_8125) ;  /* 0x0000000000147947 */ /* 0x000fea0003800000 */
.L_x_8123:
[----:B-----5:R-:W-:-:S04]  /*1440*/  PRMT R92, R86, 0x7632, R92 ;  /* 0x00007632565c7816 */ /* 0x020fc8000000005c */
[----:B------:R-:W-:-:S05]  /*1450*/  SHF.L.U32 R92, R92, 0x10, RZ ;  /* 0x000000105c5c7819 */ /* 0x000fca00000006ff */
[----:B------:R-:W-:-:S07]  /*1460*/  FADD.FTZ R145, R145, R92 ;  /* 0x0000005c91917221 */ /* 0x000fce0000010000 */
.L_x_8124:
[----:B------:R-:W-:-:S04]  /*1470*/  F2FP.BF16.F32.PACK_AB R92, RZ, R145 ;  /* 0x00000091ff5c723e */ /* 0x000fc800000010ff */
[----:B------:R-:W-:-:S07]  /*1480*/  PRMT R90, R90, 0x5410, R92 ;  /* 0x000054105a5a7816 */ /* 0x000fce000000005c */
.L_x_8125:
[C---:B------:R-:W-:Y:S02]  /*1490*/  SHF.L.U32 R153, R95.reuse, 0x10, RZ ;  /* 0x000000105f997819 */ /* 0x040fe400000006ff */
[----:B------:R-:W-:-:S03]  /*14a0*/  PRMT R95, R95, 0x7632, R95 ;  /* 0x000076325f5f7816 */ /* 0x000fc6000000005f */
[----:B------:R-:W-:Y:S01]  /*14b0*/  FMUL.FTZ R153, R153, R114 ;  /* 0x0000007299997220 */ /* 0x000fe20000410000 */
[----:B------:R-:W-:Y:S06]  /*14c0*/  @P3 BRA `(.L_x_8126) ;  /* 0x0000000000083947 */ /* 0x000fec0003800000 */
[----:B------:R-:W-:Y:S05]  /*14d0*/  @P0 BRA `(.L_x_8127) ;  /* 0x00000000000c0947 */ /* 0x000fea0003800000 */
[----:B------:R-:W-:Y:S05]  /*14e0*/  BRA `(.L_x_8128) ;  /* 0x0000000000107947 */ /* 0x000fea0003800000 */
.L_x_8126:
[----:B-----5:R-:W-:-:S05]  /*14f0*/  SHF.L.U32 R92, R87, 0x10, RZ ;  /* 0x00000010575c7819 */ /* 0x020fca00000006ff */
[----:B------:R-:W-:-:S07]  /*1500*/  FADD.FTZ R153, R92, R153 ;  /* 0x000000995c997221 */ /* 0x000fce0000010000 */
.L_x_8127:
[----:B------:R-:W-:-:S04]  /*1510*/  F2FP.BF16.F32.PACK_AB R92, RZ, R153 ;  /* 0x00000099ff5c723e */ /* 0x000fc800000010ff */
[----:B------:R-:W-:-:S07]  /*1520*/  PRMT R91, R92, 0x7610, R91 ;  /* 0x000076105c5b7816 */ /* 0x000fce000000005b */
.L_x_8128:
[----:B------:R-:W-:-:S05]  /*1530*/  SHF.L.U32 R95, R95, 0x10, RZ ;  /* 0x000000105f5f7819 */ /* 0x000fca00000006ff */
[----:B------:R-:W-:Y:S01]  /*1540*/  FMUL.FTZ R151, R95, R114 ;  /* 0x000000725f977220 */ /* 0x000fe20000410000 */
[----:B------:R-:W-:Y:S06]  /*1550*/  @P3 BRA `(.L_x_8129) ;  /* 0x0000000000083947 */ /* 0x000fec0003800000 */
[----:B------:R-:W-:Y:S05]  /*1560*/  @P0 BRA `(.L_x_8130) ;  /* 0x0000000000100947 */ /* 0x000fea0003800000 */
[----:B------:R-:W-:Y:S05]  /*1570*/  BRA `(.L_x_8131) ;  /* 0x0000000000147947 */ /* 0x000fea0003800000 */
.L_x_8129:
[----:B-----5:R-:W-:-:S04]  /*1580*/  PRMT R92, R87, 0x7632, R92 ;  /* 0x00007632575c7816 */ /* 0x020fc8000000005c */
[----:B------:R-:W-:-:S05]  /*1590*/  SHF.L.U32 R92, R92, 0x10, RZ ;  /* 0x000000105c5c7819 */ /* 0x000fca00000006ff */
[----:B------:R-:W-:-:S07]  /*15a0*/  FADD.FTZ R151, R151, R92 ;  /* 0x0000005c97977221 */ /* 0x000fce0000010000 */
.L_x_8130:
[----:B------:R-:W-:-:S04]  /*15b0*/  F2FP.BF16.F32.PACK_AB R92, RZ, R151 ;  /* 0x00000097ff5c723e */ /* 0x000fc800000010ff */
[----:B------:R-:W-:-:S07]  /*15c0*/  PRMT R91, R91, 0x5410, R92 ;  /* 0x000054105b5b7816 */ /* 0x000fce000000005c */
.L_x_8131:
[----:B------:R-:W0:Y:S01]  /*15d0*/  @P0 LDC.64 R120, c[0x0][0x238] ;  /* 0x00008e00ff780b82 */ /* 0x000e220000000a00 */
[C---:B------:R-:W-:Y:S02]  /*15e0*/  @P0 IADD3 R93, R115.reuse, 0x100, RZ ;  /* 0x00000100735d0810 */ /* 0x040fe40007ffe0ff */
[----:B------:R-:W-:-:S05]  /*15f0*/  IADD3 R149, R115, 0x180, RZ ;  /* 0x0000018073957810 */ /* 0x000fca0007ffe0ff */
[----:B------:R-:W1:Y:S01]  /*1600*/  @P2 LDC.64 R96, c[0x0][0x230] ;  /* 0x00008c00ff602b82 */ /* 0x000e620000000a00 */
[----:B0-----:R-:W-:-:S04]  /*1610*/  @P0 IMAD.WIDE.U32 R120, R93, 0x10, R120 ;  /* 0x000000105d780825 */ /* 0x001fc800078e0078 */
[C---:B------:R-:W-:Y:S01]  /*1620*/  IMAD.WIDE.U32 R92, R149.reuse, 0x10, R2 ;  /* 0x00000010955c7825 */ /* 0x040fe200078e0002 */
[----:B------:R0:W-:Y:S05]  /*1630*/  @P0 STG.E.128 desc[UR4][R120.64], R88 ;  /* 0x0000005878000986 */ /* 0x0001ea000c101d04 */
        /* <DEDUP_REMOVED lines=9> */
.L_x_8132:
[----:B-----5:R-:W-:-:S05]  /*16d0*/  SHF.L.U32 R92, R84, 0x10, RZ ;  /* 0x00000010545c7819 */ /* 0x020fca00000006ff */
[----:B------:R-:W-:-:S07]  /*16e0*/  FADD.FTZ R157, R92, R157 ;  /* 0x0000009d5c9d7221 */ /* 0x000fce0000010000 */
.L_x_8133:
[----:B------:R-:W-:-:S04]  /*16f0*/  F2FP.BF16.F32.PACK_AB R92, RZ, R157 ;  /* 0x0000009dff5c723e */ /* 0x000fc800000010ff */
[----:B------:R-:W-:-:S07]  /*1700*/  PRMT R88, R92, 0x7610, R88 ;  /* 0x000076105c587816 */ /* 0x000fce0000000058 */
.L_x_8134:
[----:B------:R-:W-:-:S05]  /*1710*/  SHF.L.U32 R155, R102, 0x10, RZ ;  /* 0x00000010669b7819 */ /* 0x000fca00000006ff */
[----:B------:R-:W-:Y:S01]  /*1720*/  FMUL.FTZ R155, R155, R114 ;  /* 0x000000729b9b7220 */ /* 0x000fe20000410000 */
[----:B------:R-:W-:Y:S06]  /*1730*/  @P3 BRA `(.L_x_8135) ;  /* 0x0000000000083947 */ /* 0x000fec0003800000 */
[----:B------:R-:W-:Y:S05]  /*1740*/  @P0 BRA `(.L_x_8136) ;  /* 0x0000000000100947 */ /* 0x000fea0003800000 */
[----:B------:R-:W-:Y:S05]  /*1750*/  BRA `(.L_x_8137) ;  /* 0x0000000000147947 */ /* 0x000fea0003800000 */
.L_x_8135:
[----:B-----5:R-:W-:-:S04]  /*1760*/  PRMT R92, R84, 0x7632, R92 ;  /* 0x00007632545c7816 */ /* 0x020fc8000000005c */
[----:B------:R-:W-:-:S05]  /*1770*/  SHF.L.U32 R92, R92, 0x10, RZ ;  /* 0x000000105c5c7819 */ /* 0x000fca00000006ff */
[----:B------:R-:W-:-:S07]  /*1780*/  FADD.FTZ R155, R155, R92 ;  /* 0x0000005c9b9b7221 */ /* 0x000fce0000010000 */
.L_x_8136:
[----:B------:R-:W-:-:S04]  /*1790*/  F2FP.BF16.F32.PACK_AB R92, RZ, R155 ;  /* 0x0000009bff5c723e */ /* 0x000fc800000010ff */
[----:B------:R-:W-:-:S07]  /*17a0*/  PRMT R88, R88, 0x5410, R92 ;  /* 0x0000541058587816 */ /* 0x000fce000000005c */
.L_x_8137:
[C---:B------:R-:W-:Y:S02]  /*17b0*/  SHF.L.U32 R161, R93.reuse, 0x10, RZ ;  /* 0x000000105da17819 */ /* 0x040fe400000006ff */
[----:B------:R-:W-:-:S03]  /*17c0*/  PRMT R93, R93, 0x7632, R93 ;  /* 0x000076325d5d7816 */ /* 0x000fc6000000005d */
[----:B------:R-:W-:Y:S01]  /*17d0*/  FMUL.FTZ R161, R161, R114 ;  /* 0x00000072a1a17220 */ /* 0x000fe20000410000 */
[----:B------:R-:W-:Y:S06]  /*17e0*/  @P3 BRA `(.L_x_8138) ;  /* 0x0000000000083947 */ /* 0x000fec0003800000 */
[----:B------:R-:W-:Y:S05]  /*17f0*/  @P0 BRA `(.L_x_8139) ;  /* 0x00000000000c0947 */ /* 0x000fea0003800000 */
[----:B------:R-:W-:Y:S05]  /*1800*/  BRA `(.L_x_8140) ;  /* 0x0000000000107947 */ /* 0x000fea0003800000 */
.L_x_8138:
[----:B-----5:R-:W-:-:S05]  /*1810*/  SHF.L.U32 R92, R85, 0x10, RZ ;  /* 0x00000010555c7819 */ /* 0x020fca00000006ff */
[----:B------:R-:W-:-:S07]  /*1820*/  FADD.FTZ R161, R92, R161 ;  /* 0x000000a15ca17221 */ /* 0x000fce0000010000 */
.L_x_8139:
[----:B------:R-:W-:-:S04]  /*1830*/  F2FP.BF16.F32.PACK_AB R92, RZ, R161 ;  /* 0x000000a1ff5c723e */ /* 0x000fc800000010ff */
[----:B------:R-:W-:-:S07]  /*1840*/  PRMT R89, R92, 0x7610, R89 ;  /* 0x000076105c597816 */ /* 0x000fce0000000059 */
.L_x_8140:
[----:B------:R-:W-:-:S05]  /*1850*/  SHF.L.U32 R93, R93, 0x10, RZ ;  /* 0x000000105d5d7819 */ /* 0x000fca00000006ff */
[----:B------:R-:W-:Y:S01]  /*1860*/  FMUL.FTZ R159, R93, R114 ;  /* 0x000000725d9f7220 */ /* 0x000fe20000410000 */
[----:B------:R-:W-:Y:S06]  /*1870*/  @P3 BRA `(.L_x_8141) ;  /* 0x0000000000083947 */ /* 0x000fec0003800000 */
[----:B------:R-:W-:Y:S05]  /*1880*/  @P0 BRA `(.L_x_8142) ;  /* 0x0000000000100947 */ /* 0x000fea0003800000 */
[----:B------:R-:W-:Y:S05]  /*1890*/  BRA `(.L_x_8143) ;  /* 0x0000000000147947 */ /* 0x000fea0003800000 */
.L_x_8141:
[----:B-----5:R-:W-:-:S04]  /*18a0*/  PRMT R92, R85, 0x7632, R92 ;  /* 0x00007632555c7816 */ /* 0x020fc8000000005c */
[----:B------:R-:W-:-:S05]  /*18b0*/  SHF.L.U32 R92, R92, 0x10, RZ ;  /* 0x000000105c5c7819 */ /* 0x000fca00000006ff */
[----:B------:R-:W-:-:S07]  /*18c0*/  FADD.FTZ R159, R159, R92 ;  /* 0x0000005c9f9f7221 */ /* 0x000fce0000010000 */
.L_x_8142:
[----:B------:R-:W-:-:S04]  /*18d0*/  F2FP.BF16.F32.PACK_AB R92, RZ, R159 ;  /* 0x0000009fff5c723e */ /* 0x000fc800000010ff */
[----:B------:R-:W-:-:S07]  /*18e0*/  PRMT R89, R89, 0x5410, R92 ;  /* 0x0000541059597816 */ /* 0x000fce000000005c */
.L_x_8143:
[C---:B------:R-:W-:Y:S02]  /*18f0*/  SHF.L.U32 R165, R94.reuse, 0x10, RZ ;  /* 0x000000105ea57819 */ /* 0x040fe400000006ff */
[----:B------:R-:W-:-:S03]  /*1900*/  PRMT R94, R94, 0x7632, R94 ;  /* 0x000076325e5e7816 */ /* 0x000fc6000000005e */
[----:B------:R-:W-:Y:S01]  /*1910*/  FMUL.FTZ R165, R165, R114 ;  /* 0x00000072a5a57220 */ /* 0x000fe20000410000 */
[----:B------:R-:W-:Y:S06]  /*1920*/  @P3 BRA `(.L_x_8144) ;  /* 0x0000000000083947 */ /* 0x000fec0003800000 */
[----:B------:R-:W-:Y:S05]  /*1930*/  @P0 BRA `(.L_x_8145) ;  /* 0x00000000000c0947 */ /* 0x000fea0003800000 */
[----:B------:R-:W-:Y:S05]  /*1940*/  BRA `(.L_x_8146) ;  /* 0x0000000000107947 */ /* 0x000fea0003800000 */
.L_x_8144:
[----:B-----5:R-:W-:-:S05]  /*1950*/  SHF.L.U32 R92, R86, 0x10, RZ ;  /* 0x00000010565c7819 */ /* 0x020fca00000006ff */
[----:B------:R-:W-:-:S07]  /*1960*/  FADD.FTZ R165, R92, R165 ;  /* 0x000000a55ca57221 */ /* 0x000fce0000010000 */
.L_x_8145:
[----:B------:R-:W-:-:S04]  /*1970*/  F2FP.BF16.F32.PACK_AB R92, RZ, R165 ;  /* 0x000000a5ff5c723e */ /* 0x000fc800000010ff */
[----:B------:R-:W-:-:S07]  /*1980*/  PRMT R90, R92, 0x7610, R90 ;  /* 0x000076105c5a7816 */ /* 0x000fce000000005a */
.L_x_8146:
[----:B------:R-:W-:-:S05]  /*1990*/  SHF.L.U32 R163, R94, 0x10, RZ ;  /* 0x000000105ea37819 */ /* 0x000fca00000006ff */
[----:B------:R-:W-:Y:S01]  /*19a0*/  FMUL.FTZ R163, R163, R114 ;  /* 0x00000072a3a37220 */ /* 0x000fe20000410000 */
[----:B------:R-:W-:Y:S06]  /*19b0*/  @P3 BRA `(.L_x_8147) ;  /* 0x0000000000083947 */ /* 0x000fec0003800000 */
[----:B------:R-:W-:Y:S05]  /*19c0*/  @P0 BRA `(.L_x_8148) ;  /* 0x0000000000100947 */ /* 0x000fea0003800000 */
[----:B------:R-:W-:Y:S05]  /*19d0*/  BRA `(.L_x_8149) ;  /* 0x0000000000147947 */ /* 0x000fea0003800000 */
.L_x_8147:
[----:B-----5:R-:W-:-:S04]  /*19e0*/  PRMT R92, R86, 0x7632, R92 ;  /* 0x00007632565c7816 */ /* 0x020fc8000000005c */
[----:B------:R-:W-:-:S05]  /*19f0*/  SHF.L.U32 R92, R92, 0x10, RZ ;  /* 0x000000105c5c7819 */ /* 0x000fca00000006ff */
[----:B------:R-:W-:-:S07]  /*1a00*/  FADD.FTZ R163, R163, R92 ;  /* 0x0000005ca3a37221 */ /* 0x000fce0000010000 */
.L_x_8148:
[----:B------:R-:W-:-:S04]  /*1a10*/  F2FP.BF16.F32.PACK_AB R92, RZ, R163 ;  /* 0x000000a3ff5c723e */ /* 0x000fc800000010ff */
[----:B------:R-:W-:-:S07]  /*1a20*/  PRMT R90, R90, 0x5410, R92 ;  /* 0x000054105a5a7816 */ /* 0x000fce000000005c */
.L_x_8149:
[C---:B------:R-:W-:Y:S02]  /*1a30*/  SHF.L.U32 R93, R95.reuse, 0x10, RZ ;  /* 0x000000105f5d7819 */ /* 0x040fe400000006ff */
[----:B------:R-:W-:-:S03]  /*1a40*/  PRMT R95, R95, 0x7632, R95 ;  /* 0x000076325f5f7816 */ /* 0x000fc6000000005f */
[----:B------:R-:W-:Y:S01]  /*1a50*/  FMUL.FTZ R106, R93, R114 ;  /* 0x000000725d6a7220 */ /* 0x000fe20000410000 */
[----:B------:R-:W-:Y:S06]  /*1a60*/  @P3 BRA `(.L_x_8150) ;  /* 0x0000000000083947 */ /* 0x000fec0003800000 */
[----:B------:R-:W-:Y:S05]  /*1a70*/  @P0 BRA `(.L_x_8151) ;  /* 0x00000000000c0947 */ /* 0x000fea0003800000 */
[----:B------:R-:W-:Y:S05]  /*1a80*/  BRA `(.L_x_8152) ;  /* 0x0000000000107947 */ /* 0x000fea0003800000 */
.L_x_8150:
[----:B-----5:R-:W-:-:S05]  /*1a90*/  SHF.L.U32 R93, R87, 0x10, RZ ;  /* 0x00000010575d7819 */ /* 0x020fca00000006ff */
[----:B------:R-:W-:-:S07]  /*1aa0*/  FADD.FTZ R106, R93, R106 ;  /* 0x0000006a5d6a7221 */ /* 0x000fce0000010000 */
.L_x_8151:
[----:B------:R-:W-:-:S04]  /*1ab0*/  F2FP.BF16.F32.PACK_AB R92, RZ, R106 ;  /* 0x0000006aff5c723e */ /* 0x000fc800000010ff */
[----:B------:R-:W-:-:S07]  /*1ac0*/  PRMT R91, R92, 0x7610, R91 ;  /* 0x000076105c5b7816 */ /* 0x000fce000000005b */
.L_x_8152:
[----:B------:R-:W-:-:S05]  /*1ad0*/  SHF.L.U32 R95, R95, 0x10, RZ ;  /* 0x000000105f5f7819 */ /* 0x000fca00000006ff */
[----:B------:R-:W-:Y:S01]  /*1ae0*/  FMUL.FTZ R104, R95, R114 ;  /* 0x000000725f687220 */ /* 0x000fe20000410000 */
[----:B------:R-:W-:Y:S06]  /*1af0*/  @P3 BRA `(.L_x_8153) ;  /* 0x0000000000083947 */ /* 0x000fec0003800000 */
[----:B------:R-:W-:Y:S05]  /*1b00*/  @P0 BRA `(.L_x_8154) ;  /* 0x0000000000100947 */ /* 0x000fea0003800000 */
[----:B------:R-:W-:Y:S05]  /*1b10*/  BRA `(.L_x_8155) ;  /* 0x0000000000147947 */ /* 0x000fea0003800000 */
.L_x_8153:
[----:B-----5:R-:W-:-:S04]  /*1b20*/  PRMT R92, R87, 0x7632, R92 ;  /* 0x00007632575c7816 */ /* 0x020fc8000000005c */
[----:B------:R-:W-:-:S05]  /*1b30*/  SHF.L.U32 R93, R92, 0x10, RZ ;  /* 0x000000105c5d7819 */ /* 0x000fca00000006ff */
[----:B------:R-:W-:-:S07]  /*1b40*/  FADD.FTZ R104, R104, R93 ;  /* 0x0000005d68687221 */ /* 0x000fce0000010000 */
.L_x_8154:
[----:B------:R-:W-:-:S04]  /*1b50*/  F2FP.BF16.F32.PACK_AB R92, RZ, R104 ;  /* 0x00000068ff5c723e */ /* 0x000fc800000010ff */
[----:B------:R-:W-:-:S07]  /*1b60*/  PRMT R91, R91, 0x5410, R92 ;  /* 0x000054105b5b7816 */ /* 0x000fce000000005c */
.L_x_8155:
        /* <DEDUP_REMOVED lines=16> */
.L_x_8156:
[----:B-----5:R-:W-:-:S05]  /*1c70*/  SHF.L.U32 R3, R84, 0x10, RZ ;  /* 0x0000001054037819 */ /* 0x020fca00000006ff */
[----:B------:R-:W-:-:S07]  /*1c80*/  FADD.FTZ R108, R3, R108 ;  /* 0x0000006c036c7221 */ /* 0x000fce0000010000 */
.L_x_8157:
[----:B------:R-:W-:-:S04]  /*1c90*/  F2FP.BF16.F32.PACK_AB R3, RZ, R108 ;  /* 0x0000006cff03723e */ /* 0x000fc800000010ff */
[----:B------:R-:W-:-:S07]  /*1ca0*/  PRMT R88, R3, 0x7610, R88 ;  /* 0x0000761003587816 */ /* 0x000fce0000000058 */
.L_x_8158:
[----:B------:R-:W-:-:S05]  /*1cb0*/  SHF.L.U32 R97, R2, 0x10, RZ ;  /* 0x0000001002617819 */ /* 0x000fca00000006ff */
[----:B------:R-:W-:Y:S01]  /*1cc0*/  FMUL.FTZ R97, R97, R114 ;  /* 0x0000007261617220 */ /* 0x000fe20000410000 */
[----:B------:R-:W-:Y:S06]  /*1cd0*/  @P3 BRA `(.L_x_8159) ;  /* 0x0000000000083947 */ /* 0x000fec0003800000 */
[----:B------:R-:W-:Y:S05]  /*1ce0*/  @P0 BRA `(.L_x_8160) ;  /* 0x0000000000100947 */ /* 0x000fea0003800000 */
[----:B------:R-:W-:Y:S05]  /*1cf0*/  BRA `(.L_x_8161) ;  /* 0x0000000000147947 */ /* 0x000fea0003800000 */
.L_x_8159:
[----:B-----5:R-:W-:-:S04]  /*1d00*/  PRMT R2, R84, 0x7632, R2 ;  /* 0x0000763254027816 */ /* 0x020fc80000000002 */
[----:B------:R-:W-:-:S05]  /*1d10*/  SHF.L.U32 R2, R2, 0x10, RZ ;  /* 0x0000001002027819 */ /* 0x000fca00000006ff */
[----:B------:R-:W-:-:S07]  /*1d20*/  FADD.FTZ R97, R97, R2 ;  /* 0x0000000261617221 */ /* 0x000fce0000010000 */
.L_x_8160:
[----:B------:R-:W-:-:S04]  /*1d30*/  F2FP.BF16.F32.PACK_AB R2, RZ, R97 ;  /* 0x00000061ff02723e */ /* 0x000fc800000010ff */
[----:B------:R-:W-:-:S07]  /*1d40*/  PRMT R88, R88, 0x5410, R2 ;  /* 0x0000541058587816 */ /* 0x000fce0000000002 */
.L_x_8161:
[C---:B------:R-:W-:Y:S02]  /*1d50*/  SHF.L.U32 R121, R93.reuse, 0x10, RZ ;  /* 0x000000105d797819 */ /* 0x040fe400000006ff */
[----:B------:R-:W-:-:S03]  /*1d60*/  PRMT R93, R93, 0x7632, R93 ;  /* 0x000076325d5d7816 */ /* 0x000fc6000000005d */
[----:B------:R-:W-:Y:S01]  /*1d70*/  FMUL.FTZ R121, R121, R114 ;  /* 0x0000007279797220 */ /* 0x000fe20000410000 */
[----:B------:R-:W-:Y:S06]  /*1d80*/  @P3 BRA `(.L_x_8162) ;  /* 0x0000000000083947 */ /* 0x000fec0003800000 */
[----:B------:R-:W-:Y:S05]  /*1d90*/  @P0 BRA `(.L_x_8163) ;  /* 0x00000000000c0947 */ /* 0x000fea0003800000 */
[----:B------:R-:W-:Y:S05]  /*1da0*/  BRA `(.L_x_8164) ;  /* 0x0000000000107947 */ /* 0x000fea0003800000 */
.L_x_8162:
[----:B-----5:R-:W-:-:S05]  /*1db0*/  SHF.L.U32 R2, R85, 0x10, RZ ;  /* 0x0000001055027819 */ /* 0x020fca00000006ff */
[----:B------:R-:W-:-:S07]  /*1dc0*/  FADD.FTZ R121, R2, R121 ;  /* 0x0000007902797221 */ /* 0x000fce0000010000 */
.L_x_8163:
[----:B------:R-:W-:-:S04]  /*1dd0*/  F2FP.BF16.F32.PACK_AB R2, RZ, R121 ;  /* 0x00000079ff02723e */ /* 0x000fc800000010ff */
[----:B------:R-:W-:-:S07]  /*1de0*/  PRMT R89, R2, 0x7610, R89 ;  /* 0x0000761002597816 */ /* 0x000fce0000000059 */
.L_x_8164:
[----:B------:R-:W-:-:S05]  /*1df0*/  SHF.L.U32 R93, R93, 0x10, RZ ;  /* 0x000000105d5d7819 */ /* 0x000fca00000006ff */
[----:B------:R-:W-:Y:S01]  /*1e00*/  FMUL.FTZ R96, R93, R114 ;  /* 0x000000725d607220 */ /* 0x000fe20000410000 */
[----:B------:R-:W-:Y:S06]  /*1e10*/  @P3 BRA `(.L_x_8165) ;  /* 0x0000000000083947 */ /* 0x000fec0003800000 */
[----:B------:R-:W-:Y:S05]  /*1e20*/  @P0 BRA `(.L_x_8166) ;  /* 0x0000000000100947 */ /* 0x000fea0003800000 */
[----:B------:R-:W-:Y:S05]  /*1e30*/  BRA `(.L_x_8167) ;  /* 0x0000000000147947 */ /* 0x000fea0003800000 */
.L_x_8165:
[----:B-----5:R-:W-:-:S04]  /*1e40*/  PRMT R2, R85, 0x7632, R2 ;  /* 0x0000763255027816 */ /* 0x020fc80000000002 */
[----:B------:R-:W-:-:S05]  /*1e50*/  SHF.L.U32 R3, R2, 0x10, RZ ;  /* 0x0000001002037819 */ /* 0x000fca00000006ff */
[----:B------:R-:W-:-:S07]  /*1e60*/  FADD.FTZ R96, R96, R3 ;  /* 0x0000000360607221 */ /* 0x000fce0000010000 */
.L_x_8166:
[----:B------:R-:W-:-:S04]  /*1e70*/  F2FP.BF16.F32.PACK_AB R2, RZ, R96 ;  /* 0x00000060ff02723e */ /* 0x000fc800000010ff */
[----:B------:R-:W-:-:S07]  /*1e80*/  PRMT R89, R89, 0x5410, R2 ;  /* 0x0000541059597816 */ /* 0x000fce0000000002 */
.L_x_8167:
[C---:B------:R-:W-:Y:S02]  /*1e90*/  SHF.L.U32 R3, R94.reuse, 0x10, RZ ;  /* 0x000000105e037819 */ /* 0x040fe400000006ff */
[----:B------:R-:W-:-:S03]  /*1ea0*/  PRMT R94, R94, 0x7632, R94 ;  /* 0x000076325e5e7816 */ /* 0x000fc6000000005e */
[----:B------:R-:W-:Y:S01]  /*1eb0*/  FMUL.FTZ R110, R3, R114 ;  /* 0x00000072036e7220 */ /* 0x000fe20000410000 */
[----:B------:R-:W-:Y:S06]  /*1ec0*/  @P3 BRA `(.L_x_8168) ;  /* 0x0000000000083947 */ /* 0x000fec0003800000 */
[----:B------:R-:W-:Y:S05]  /*1ed0*/  @P0 BRA `(.L_x_8169) ;  /* 0x00000000000c0947 */ /* 0x000fea0003800000 */
[----:B------:R-:W-:Y:S05]  /*1ee0*/  BRA `(.L_x_8170) ;  /* 0x0000000000107947 */ /* 0x000fea0003800000 */
.L_x_8168:
[----:B-----5:R-:W-:-:S05]  /*1ef0*/  SHF.L.U32 R3, R86, 0x10, RZ ;  /* 0x0000001056037819 */ /* 0x020fca00000006ff */
[----:B------:R-:W-:-:S07]  /*1f00*/  FADD.FTZ R110, R3, R110 ;  /* 0x0000006e036e7221 */ /* 0x000fce0000010000 */
.L_x_8169:
[----:B------:R-:W-:-:S04]  /*1f10*/  F2FP.BF16.F32.PACK_AB R2, RZ, R110 ;  /* 0x0000006eff02723e */ /* 0x000fc800000010ff */
[----:B------:R-:W-:-:S07]  /*1f20*/  PRMT R90, R2, 0x7610, R90 ;  /* 0x00007610025a7816 */ /* 0x000fce000000005a */
.L_x_8170:
[----:B------:R-:W-:-:S05]  /*1f30*/  SHF.L.U32 R3, R94, 0x10, RZ ;  /* 0x000000105e037819 */ /* 0x000fca00000006ff */
[----:B------:R-:W-:Y:S01]  /*1f40*/  FMUL.FTZ R94, R3, R114 ;  /* 0x00000072035e7220 */ /* 0x000fe20000410000 */
[----:B------:R-:W-:Y:S06]  /*1f50*/  @P3 BRA `(.L_x_8171) ;  /* 0x0000000000083947 */ /* 0x000fec0003800000 */
[----:B------:R-:W-:Y:S05]  /*1f60*/  @P0 BRA `(.L_x_8172) ;  /* 0x0000000000100947 */ /* 0x000fea0003800000 */
[----:B------:R-:W-:Y:S05]  /*1f70*/  BRA `(.L_x_8173) ;  /* 0x0000000000147947 */ /* 0x000fea0003800000 */
.L_x_8171:
[----:B-----5:R-:W-:-:S04]  /*1f80*/  PRMT R2, R86, 0x7632, R2 ;  /* 0x0000763256027816 */ /* 0x020fc80000000002 */
[----:B------:R-:W-:-:S05]  /*1f90*/  SHF.L.U32 R3, R2, 0x10, RZ ;  /* 0x0000001002037819 */ /* 0x000fca00000006ff */
[----:B------:R-:W-:-:S07]  /*1fa0*/  FADD.FTZ R94, R94, R3 ;  /* 0x000000035e5e7221 */ /* 0x000fce0000010000 */
.L_x_8172:
[----:B------:R-:W-:-:S04]  /*1fb0*/  F2FP.BF16.F32.PACK_AB R2, RZ, R94 ;  /* 0x0000005eff02723e */ /* 0x000fc800000010ff */
[----:B------:R-:W-:-:S07]  /*1fc0*/  PRMT R90, R90, 0x5410, R2 ;  /* 0x000054105a5a7816 */ /* 0x000fce0000000002 */
.L_x_8173:
[C---:B------:R-:W-:Y:S02]  /*1fd0*/  SHF.L.U32 R3, R95.reuse, 0x10, RZ ;  /* 0x000000105f037819 */ /* 0x040fe400000006ff */
[----:B------:R-:W-:-:S03]  /*1fe0*/  PRMT R95, R95, 0x7632, R95 ;  /* 0x000076325f5f7816 */ /* 0x000fc6000000005f */
[----:B------:R-:W-:Y:S01]  /*1ff0*/  FMUL.FTZ R112, R3, R114 ;  /* 0x0000007203707220 */ /* 0x000fe20000410000 */
[----:B------:R-:W-:Y:S06]  /*2000*/  @P3 BRA `(.L_x_8174) ;  /* 0x0000000000083947 */ /* 0x000fec0003800000 */
[----:B------:R-:W-:Y:S05]  /*2010*/  @P0 BRA `(.L_x_8175) ;  /* 0x00000000000c0947 */ /* 0x000fea0003800000 */
[----:B------:R-:W-:Y:S05]  /*2020*/  BRA `(.L_x_8176) ;  /* 0x0000000000107947 */ /* 0x000fea0003800000 */
.L_x_8174:
[----:B-----5:R-:W-:-:S05]  /*2030*/  SHF.L.U32 R3, R87, 0x10, RZ ;  /* 0x0000001057037819 */ /* 0x020fca00000006ff */
[----:B------:R-:W-:-:S07]  /*2040*/  FADD.FTZ R112, R3, R112 ;  /* 0x0000007003707221 */ /* 0x000fce0000010000 */
.L_x_8175:
[----:B------:R-:W-:-:S04]  /*2050*/  F2FP.BF16.F32.PACK_AB R2, RZ, R112 ;  /* 0x00000070ff02723e */ /* 0x000fc800000010ff */
[----:B------:R-:W-:-:S07]  /*2060*/  PRMT R91, R2, 0x7610, R91 ;  /* 0x00007610025b7816 */ /* 0x000fce000000005b */
.L_x_8176:
[----:B------:R-:W-:-:S05]  /*2070*/  SHF.L.U32 R95, R95, 0x10, RZ ;  /* 0x000000105f5f7819 */ /* 0x000fca00000006ff */
[----:B------:R-:W-:Y:S01]  /*2080*/  FMUL.FTZ R95, R95, R114 ;  /* 0x000000725f5f7220 */ /* 0x000fe20000410000 */
[----:B------:R-:W-:Y:S06]  /*2090*/  @P3 BRA `(.L_x_8177) ;  /* 0x0000000000083947 */ /* 0x000fec0003800000 */
[----:B------:R-:W-:Y:S05]  /*20a0*/  @P0 BRA `(.L_x_8178) ;  /* 0x0000000000100947 */ /* 0x000fea0003800000 */
[----:B------:R-:W-:Y:S05]  /*20b0*/  BRA `(.L_x_8179) ;  /* 0x0000000000147947 */ /* 0x000fea0003800000 */
.L_x_8177:
[----:B-----5:R-:W-:-:S04]  /*20c0*/  PRMT R2, R87, 0x7632, R2 ;  /* 0x0000763257027816 */ /* 0x020fc80000000002 */
[----:B------:R-:W-:-:S05]  /*20d0*/  SHF.L.U32 R2, R2, 0x10, RZ ;  /* 0x0000001002027819 */ /* 0x000fca00000006ff */
[----:B------:R-:W-:-:S07]  /*20e0*/  FADD.FTZ R95, R95, R2 ;  /* 0x000000025f5f7221 */ /* 0x000fce0000010000 */
.L_x_8178:
[----:B------:R-:W-:-:S04]  /*20f0*/  F2FP.BF16.F32.PACK_AB R2, RZ, R95 ;  /* 0x0000005fff02723e */ /* 0x000fc800000010ff */
[----:B------:R-:W-:-:S07]  /*2100*/  PRMT R91, R91, 0x5410, R2 ;  /* 0x000054105b5b7816 */ /* 0x000fce0000000002 */
.L_x_8179:
[----:B------:R-:W-:Y:S01]  /*2110*/  FADD.FTZ R2, RZ, R113 ;  /* 0x00000071ff027221 */ /* 0x000fe20000010000 */
[----:B------:R-:W-:Y:S01]  /*2120*/  LOP3.LUT P2, RZ, R0, 0xff, RZ, 0xc0, !PT ;  /* 0x000000ff00ff7812 */ /* 0x000fe2000784c0ff */
[----:B------:R-:W-:Y:S01]  /*2130*/  UMOV UR12, 0xffffffff ;  /* 0xffffffff000c7882 */ /* 0x000fe20000000000 */
[----:B------:R-:W-:Y:S01]  /*2140*/  LOP3.LUT P3, RZ, R100, 0x1f, RZ, 0xc0, !PT ;  /* 0x0000001f64ff7812 */ /* 0x000fe2000786c0ff */
        /* <DEDUP_REMOVED lines=32> */
[----:B------:R-:W-:Y:S01]  /*2350*/  FADD.FTZ R92, R93, R108 ;  /* 0x0000006c5d5c7221 */ /* 0x000fe20000010000 */
[----:B------:R-:W-:-:S03]  /*2360*/  @P0 IADD3 R93, R115, 0x200, RZ ;  /* 0x00000200735d0810 */ /* 0x000fc60007ffe0ff */
[----:B------:R-:W-:Y:S02]  /*2370*/  FADD.FTZ R92, R92, R97 ;  /* 0x000000615c5c7221 */ /* 0x000fe40000010000 */
[----:B0-----:R-:W-:-:S04]  /*2380*/  @P0 IMAD.WIDE.U32 R2, R93, 0x10, R2 ;  /* 0x000000105d020825 */ /* 0x001fc800078e0002 */
[----:B------:R-:W-:Y:S01]  /*2390*/  FADD.FTZ R93, R92, R121 ;  /* 0x000000795c5d7221 */ /* 0x000fe20000010000 */
[----:B------:R0:W-:Y:S03]  /*23a0*/  @P0 STG.E.128 desc[UR4][R2.64], R88 ;  /* 0x0000005802000986 */ /* 0x0001e6000c101d04 */
        /* <DEDUP_REMOVED lines=109> */
.L_x_8192:
[----:B------:R-:W2:Y:S01]  /*2a80*/  @!P3 S2R R114, SR_CgaCtaId ;  /* 0x000000000072b919 */ /* 0x000ea20000008800 */
[----:B------:R-:W-:Y:S01]  /*2a90*/  LOP3.LUT R116, R100, 0x1f, RZ, 0xc0, !PT ;  /* 0x0000001f64747812 */ /* 0x000fe200078ec0ff */
[----:B------:R-:W-:Y:S05]  /*2aa0*/  WARPSYNC.ALL ;  /* 0x0000000000007948 */ /* 0x000fea0003800000 */
[----:B------:R-:W-:Y:S02]  /*2ab0*/  ISETP.GT.U32.AND P5, PT, R116, 0x3, PT ;  /* 0x000000037400780c */ /* 0x000fe40003fa4070 */
[----:B------:R-:W-:Y:S02]  /*2ac0*/  @!P3 MOV R3, 0x400 ;  /* 0x000004000003b802 */ /* 0x000fe40000000f00 */
[----:B------:R-:W-:-:S09]  /*2ad0*/  LOP3.LUT R0, R93, 0x3, RZ, 0xc0, !PT ;  /* 0x000000035d007812 */ /* 0x000fd200078ec0ff */
[----:B------:R-:W0:Y:S01]  /*2ae0*/  @!P5 S2R R122, SR_CgaCtaId ;  /* 0x00000000007ad919 */ /* 0x000e220000008800 */
[----:B------:R-:W-:Y:S02]  /*2af0*/  @!P5 MOV R93, 0x400 ;  /* 0x00000400005dd802 */ /* 0x000fe40000000f00 */
[----:B--2---:R-:W-:Y:S02]  /*2b00*/  @!P3 LEA R114, R114, R3, 0x18 ;  /* 0x000000037272b211 */ /* 0x004fe400078ec0ff */
[C---:B------:R-:W-:Y:S02]  /*2b10*/  @!P3 IADD3 R3, R92.reuse, R0, RZ ;  /* 0x000000005c03b210 */ /* 0x040fe40007ffe0ff */
[----:B------:R-:W-:Y:S01]  /*2b20*/  @!P5 IADD3 R92, R92, R116, RZ ;  /* 0x000000745c5cd210 */ /* 0x000fe20007ffe0ff */
[----:B------:R-:W-:Y:S01]  /*2b30*/  HFMA2.MMA R116, -RZ, RZ, 0, 0 ;  /* 0x00000000ff747435 */ /* 0x000fe200000001ff */
[----:B------:R-:W-:Y:S01]  /*2b40*/  @!P3 LEA R114, R3, R114, 0x3 ;  /* 0x000000720372b211 */ /* 0x000fe200078e18ff */
[----:B-1----:R-:W-:-:S04]  /*2b50*/  FADD.FTZ R3, R118, R120 ;  /* 0x0000007876037221 */ /* 0x002fc80000010000 */
[----:B------:R-:W-:Y:S01]  /*2b60*/  @!P5 MOV R116, 0x500 ;  /* 0x000005000074d802 */ /* 0x000fe20000000f00 */
[----:B------:R-:W-:Y:S01]  /*2b70*/  @!P3 STS.64 [R114], R2 ;  /* 0x000000027200b388 */ /* 0x000fe20000000a00 */
[----:B------:R-:W-:Y:S01]  /*2b80*/  BAR.SYNC.DEFER_BLOCKING 0x0 ;  /* 0x0000000000007b1d */ /* 0x000fe20000010000 */
[----:B------:R-:W-:Y:S02]  /*2b90*/  LOP3.LUT P3, RZ, R0, 0x1f, R100, 0xf8, !PT ;  /* 0x0000001f00ff7812 */ /* 0x000fe4000786f864 */
[----:B0-----:R-:W-:-:S04]  /*2ba0*/  @!P5 LEA R118, R122, R93, 0x18 ;  /* 0x0000005d7a76d211 */ /* 0x001fc800078ec0ff */
[----:B------:R-:W-:Y:S02]  /*2bb0*/  @!P5 LEA R118, R92, R118, 0x3 ;  /* 0x000000765c76d211 */ /* 0x000fe400078e18ff */
[----:B------:R-:W-:Y:S01]  /*2bc0*/  CS2R R92, SRZ ;  /* 0x00000000005c7805 */ /* 0x000fe2000001ff00 */
[----:B------:R-:W0:Y:S05]  /*2bd0*/  SHFL.DOWN PT, R120, R116, 0x2, 0x1f ;  /* 0x08401f0074787f89 */ /* 0x000e2a00000e0000 */
[----:B------:R1:W-:Y:S02]  /*2be0*/  @!P5 LDS.64 R92, [R118] ;  /* 0x00000000765cd984 */ /* 0x0003e40000000a00 */
[----:B-1----:R-:W-:-:S02]  /*2bf0*/  I2FP.F32.S32 R118, R116 ;  /* 0x0000007400767245 */ /* 0x002fc40000201400 */
[----:B0-----:R-:W-:Y:S02]  /*2c00*/  IADD3 R3, R120, R116, RZ ;  /* 0x0000007478037210 */ /* 0x001fe40007ffe0ff */
[----:B------:R-:W-:Y:S02]  /*2c10*/  I2FP.F32.S32 R120, R120 ;  /* 0x0000007800787245 */ /* 0x000fe40000201400 */
[----:B------:R-:W-:Y:S01]  /*2c20*/  I2FP.F32.S32 R2, R3 ;  /* 0x0000000300027245 */ /* 0x000fe20000201400 */
[----:B------:R-:W0:Y:S03]  /*2c30*/  SHFL.DOWN PT, R128, R3, 0x1, 0x1f ;  /* 0x08201f0003807f89 */ /* 0x000e2600000e0000 */
[----:B------:R-:W1:Y:S01]  /*2c40*/  MUFU.RCP R124, R2 ;  /* 0x00000002007c7308 */ /* 0x000e620000001000 */
[-C--:B0-----:R-:W-:Y:S01]  /*2c50*/  IADD3 R3, R3, R128.reuse, RZ ;  /* 0x0000008003037210 */ /* 0x081fe20007ffe0ff */
[----:B------:R-:W0:Y:S01]  /*2c60*/  SHFL.DOWN PT, R122, R92, 0x2, 0x1f ;  /* 0x08401f005c7a7f89 */ /* 0x000e2200000e0000 */
[----:B------:R-:W-:-:S02]  /*2c70*/  I2FP.F32.S32 R128, R128 ;  /* 0x0000008000807245 */ /* 0x000fc40000201400 */
        /* <DEDUP_REMOVED lines=12> */
[----:B------:R-:W-:Y:S01]  /*2d40*/  FFMA.FTZ R93, R124, R122, R93 ;  /* 0x0000007a7c5d7223 */ /* 0x000fe2000001005d */
[----:B------:R-:W-:-:S04]  /*2d50*/  IADD3 R124, R115, 0x80, RZ ;  /* 0x00000080737c7810 */ /* 0x000fc80007ffe0ff */
[----:B------:R-:W1:Y:S01]  /*2d60*/  SHFL.DOWN PT, R114, R93, 0x1, 0x1f ;  /* 0x08201f005d727f89 */ /* 0x000e6200000e0000 */
[----:B0-----:R-:W-:Y:S01]  /*2d70*/  FADD.FTZ R116, R126, -R92 ;  /* 0x8000005c7e747221 */ /* 0x001fe20000010000 */
[----:B------:R-:W-:-:S03]  /*2d80*/  FMUL.FTZ R92, R92, R128 ;  /* 0x000000805c5c7220 */ /* 0x000fc60000410000 */
[----:B------:R-:W-:Y:S01]  /*2d90*/  FMUL.FTZ R116, R116, R116 ;  /* 0x0000007474747220 */ /* 0x000fe20000410000 */
[----:B------:R-:W-:-:S03]  /*2da0*/  FFMA.FTZ R92, R2, R126, R92 ;  /* 0x0000007e025c7223 */ /* 0x000fc6000001005c */
[----:B------:R-:W-:Y:S01]  /*2db0*/  FMUL.FTZ R116, R2, R116 ;  /* 0x0000007402747220 */ /* 0x000fe20000410000 */
[----:B---3--:R-:W-:Y:S01]  /*2dc0*/  FMUL.FTZ R120, R3, R92 ;  /* 0x0000005c03787220 */ /* 0x008fe20000410000 */
[----:B-1----:R-:W-:Y:S02]  /*2dd0*/  FADD.FTZ R2, R93, R114 ;  /* 0x000000725d027221 */ /* 0x002fe40000010000 */
[----:B------:R-:W-:Y:S01]  /*2de0*/  FMUL.FTZ R116, R116, R128 ;  /* 0x0000008074747220 */ /* 0x000fe20000410000 */
[----:B------:R-:W0:Y:S01]  /*2df0*/  @!P3 LDC.64 R92, c[0x0][0x250] ;  /* 0x00009400ff5cbb82 */ /* 0x000e220000000a00 */
[----:B------:R-:W1:Y:S02]  /*2e00*/  SHFL.IDX PT, R114, R120, RZ, 0x1f ;  /* 0x00001fff78727589 */ /* 0x000e6400000e0000 */
[----:B------:R-:W-:-:S05]  /*2e10*/  FFMA.FTZ R118, R3, R116, R2 ;  /* 0x0000007403767223 */ /* 0x000fca0000010002 */
[----:B------:R-:W2:Y:S01]  /*2e20*/  LDC R2, c[0x0][0x2d8] ;  /* 0x0000b600ff027b82 */ /* 0x000ea20000000800 */
[----:B------:R-:W2:Y:S01]  /*2e30*/  SHFL.IDX PT, R118, R118, RZ, 0x1f ;  /* 0x00001fff76767589 */ /* 0x000ea200000e0000 */
[----:B0-----:R-:W-:-:S04]  /*2e40*/  @!P3 IMAD.WIDE R92, R98, 0x4, R92 ;  /* 0x00000004625cb825 */ /* 0x001fc800078e025c */
[C---:B-1----:R-:W-:Y:S01]  /*2e50*/  FMUL.FTZ R0, R114.reuse, R114 ;  /* 0x0000007272007220 */ /* 0x042fe20000410000 */
[----:B------:R-:W-:Y:S01]  /*2e60*/  FSEL R116, R114, RZ, !P4 ;  /* 0x000000ff72747208 */ /* 0x000fe20006000000 */
[----:B------:R0:W-:Y:S03]  /*2e70*/  @!P3 STG.E desc[UR4][R92.64], R114 ;  /* 0x000000725c00b986 */ /* 0x0001e6000c101904 */
[----:B------:R-:W-:Y:S01]  /*2e80*/  FSEL R3, R0, RZ, P4 ;  /* 0x000000ff00037208 */ /* 0x000fe20002000000 */
[C---:B------:R-:W-:Y:S01]  /*2e90*/  FADD.FTZ R122, -R116.reuse, R95 ;  /* 0x0000005f747a7221 */ /* 0x040fe20000010100 */
[----:B------:R-:W-:Y:S01]  /*2ea0*/  FADD.FTZ R105, -R116, R105 ;  /* 0x0000006974697221 */ /* 0x000fe20000010100 */
[----:B--2---:R-:W-:Y:S01]  /*2eb0*/  FFMA.FTZ R0, R118, UR7, R2 ;  /* 0x0000000776007c23 */ /* 0x004fe20008010002 */
[C---:B------:R-:W-:Y:S01]  /*2ec0*/  FADD.FTZ R118, -R116.reuse, R94 ;  /* 0x0000005e74767221 */ /* 0x040fe20000010100 */
[----:B------:R-:W-:Y:S01]  /*2ed0*/  FADD.FTZ R103, -R116, R103 ;  /* 0x0000006774677221 */ /* 0x000fe20000010100 */
[----:B------:R-:W1:Y:S01]  /*2ee0*/  LDC.64 R94, c[0x0][0x2b8] ;  /* 0x0000ae00ff5e7b82 */ /* 0x000e620000000a00 */
[----:B------:R-:W-:Y:S01]  /*2ef0*/  FADD.FTZ R0, R0, R3 ;  /* 0x0000000300007221 */ /* 0x000fe20000010000 */
[C---:B------:R-:W-:Y:S01]  /*2f00*/  FADD.FTZ R117, -R116.reuse, R117 ;  /* 0x0000007574757221 */ /* 0x040fe20000010100 */
[C---:B------:R-:W-:Y:S01]  /*2f10*/  FADD.FTZ R127, -R116.reuse, R127 ;  /* 0x0000007f747f7221 */ /* 0x040fe20000010100 */
[C---:B------:R-:W-:Y:S01]  /*2f20*/  FADD.FTZ R133, -R116.reuse, R133 ;  /* 0x0000008574857221 */ /* 0x040fe20000010100 */
[C---:B------:R-:W-:Y:S01]  /*2f30*/  FADD.FTZ R139, -R116.reuse, R139 ;  /* 0x0000008b748b7221 */ /* 0x040fe20000010100 */
[C---:B------:R-:W-:Y:S01]  /*2f40*/  FADD.FTZ R108, -R116.reuse, R108 ;  /* 0x0000006c746c7221 */ /* 0x040fe20000010100 */
[----:B------:R-:W2:Y:S01]  /*2f50*/  MUFU.RSQ R0, R0 ;  /* 0x0000000000007308 */ /* 0x000ea20000001400 */
[----:B------:R-:W3:Y:S01]  /*2f60*/  @!P3 LDC.64 R2, c[0x0][0x258] ;  /* 0x00009600ff02bb82 */ /* 0x000ee20000000a00 */
        /* <DEDUP_REMOVED lines=17> */
[C---:B0-----:R-:W-:Y:S01]  /*3080*/  FMUL.FTZ R114, R0.reuse, R117 ;  /* 0x0000007500727220 */ /* 0x041fe20000410000 */
[C---:B------:R-:W-:Y:S01]  /*3090*/  FMUL.FTZ R132, R0.reuse, R127 ;  /* 0x0000007f00847220 */ /* 0x040fe20000410000 */
[C---:B------:R-:W-:Y:S01]  /*30a0*/  FMUL.FTZ R138, R0.reuse, R133 ;  /* 0x00000085008a7220 */ /* 0x040fe20000410000 */
[C---:B------:R-:W-:Y:S01]  /*30b0*/  FMUL.FTZ R130, R0.reuse, R139 ;  /* 0x0000008b00827220 */ /* 0x040fe20000410000 */
[C---:B------:R-:W-:Y:S01]  /*30c0*/  FMUL.FTZ R117, R0.reuse, R108 ;  /* 0x0000006c00757220 */ /* 0x040fe20000410000 */
[----:B------:R-:W-:Y:S01]  /*30d0*/  FMUL.FTZ R112, R0, R111 ;  /* 0x0000006f00707220 */ /* 0x000fe20000410000 */
[----:B---3--:R-:W-:-:S04]  /*30e0*/  @!P3 IMAD.WIDE R2, R98, 0x4, R2 ;  /* 0x000000046202b825 */ /* 0x008fc800078e0202 */
[C---:B------:R-:W-:Y:S01]  /*30f0*/  FMUL.FTZ R128, R0.reuse, R123 ;  /* 0x0000007b00807220 */ /* 0x040fe20000410000 */
[C---:B------:R-:W-:Y:S01]  /*3100*/  FMUL.FTZ R108, R0.reuse, R97 ;  /* 0x00000061006c7220 */ /* 0x040fe20000410000 */
[C---:B------:R-:W-:Y:S01]  /*3110*/  FMUL.FTZ R127, R0.reuse, R121 ;  /* 0x00000079007f7220 */ /* 0x040fe20000410000 */
[C---:B------:R-:W-:Y:S01]  /*3120*/  FMUL.FTZ R148, R0.reuse, R96 ;  /* 0x0000006000947220 */ /* 0x040fe20000410000 */
[C---:B------:R-:W-:Y:S01]  /*3130*/  FMUL.FTZ R133, R0.reuse, R110 ;  /* 0x0000006e00857220 */ /* 0x040fe20000410000 */
[C---:B------:R-:W-:Y:S01]  /*3140*/  FMUL.FTZ R139, R0.reuse, R120 ;  /* 0x00000078008b7220 */ /* 0x040fe20000410000 */
[----:B------:R-:W-:Y:S01]  /*3150*/  FMUL.FTZ R152, R0, R122 ;  /* 0x0000007a00987220 */ /* 0x000fe20000410000 */
[----:B------:R0:W-:Y:S01]  /*3160*/  @!P3 STG.E desc[UR4][R2.64], R0 ;  /* 0x000000000200b986 */ /* 0x0001e2000c101904 */
[----:B-1----:R-:W-:-:S04]  /*3170*/  IMAD.WIDE.U32 R96, R115, 0x10, R94 ;  /* 0x0000001073607825 */ /* 0x002fc800078e005e */
[C---:B------:R-:W-:Y:S01]  /*3180*/  FMUL.FTZ R101, R0.reuse, R101 ;  /* 0x0000006500657220 */ /* 0x040fe20000410000 */
[C---:B------:R-:W-:Y:S01]  /*3190*/  FMUL.FTZ R92, R0.reuse, R99 ;  /* 0x00000063005c7220 */ /* 0x040fe20000410000 */
[----:B------:R-:W-:Y:S01]  /*31a0*/  FMUL.FTZ R113, R0, R113 ;  /* 0x0000007100717220 */ /* 0x000fe20000410000 */
[----:B------:R-:W-:-:S04]  /*31b0*/  IMAD.WIDE.U32 R110, R124, 0x10, R94 ;  /* 0x000000107c6e7825 */ /* 0x000fc800078e005e */
[C---:B------:R-:W-:Y:S01]  /*31c0*/  FMUL.FTZ R119, R0.reuse, R119 ;  /* 0x0000007700777220 */ /* 0x040fe20000410000 */
[----:B------:R-:W-:Y:S01]  /*31d0*/  FMUL.FTZ R150, R0, R104 ;  /* 0x0000006800967220 */ /* 0x000fe20000410000 */
[----:B------:R-:W-:Y:S01]  /*31e0*/  FFMA.FTZ R92, R51, R92, R11 ;  /* 0x0000005c335c7223 */ /* 0x000fe2000001000b */
[----:B------:R-:W-:-:S04]  /*31f0*/  IMAD.WIDE.U32 R120, R131, 0x10, R94 ;  /* 0x0000001083787825 */ /* 0x000fc800078e005e */
[----:B------:R-:W-:Y:S01]  /*3200*/  FFMA.FTZ R113, R44, R113, R4 ;  /* 0x000000712c717223 */ /* 0x000fe20000010004 */
[----:B------:R-:W-:Y:S01]  /*3210*/  FFMA.FTZ R112, R45, R112, R5 ;  /* 0x000000702d707223 */ /* 0x000fe20000010005 */
[----:B0-----:R-:W-:Y:S01]  /*3220*/  FFMA.FTZ R3, R49, R126, R9 ;  /* 0x0000007e31037223 */ /* 0x001fe20000010009 */
[----:B------:R-:W-:-:S04]  /*3230*/  IMAD.WIDE.U32 R122, R149, 0x10, R94 ;  /* 0x00000010957a7825 */ /* 0x000fc800078e005e */
[----:B------:R-:W-:Y:S01]  /*3240*/  FFMA.FTZ R104, R52, R119, R12 ;  /* 0x0000007734687223 */ /* 0x000fe2000001000c */
[C---:B------:R-:W-:Y:S01]  /*3250*/  FADD.FTZ R107, -R116.reuse, R107 ;  /* 0x0000006b746b7221 */ /* 0x040fe20000010100 */
[----:B------:R-:W-:Y:S01]  /*3260*/  FADD.FTZ R129, -R116, R129 ;  /* 0x0000008174817221 */ /* 0x000fe20000010100 */
[----:B------:R-:W-:-:S04]  /*3270*/  IMAD.WIDE.U32 R102, R102, 0x10, R94 ;  /* 0x0000001066667825 */ /* 0x000fc800078e005e */
[----:B------:R-:W-:Y:S01]  /*3280*/  FFMA.FTZ R94, R48, R105, R8 ;  /* 0x00000069305e7223 */ /* 0x000fe20000010008 */
[----:B------:R-:W-:Y:S01]  /*3290*/  FFMA.FTZ R95, R50, R101, R10 ;  /* 0x00000065325f7223 */ /* 0x000fe2000001000a */
[----:B------:R-:W-:Y:S01]  /*32a0*/  FADD.FTZ R135, -R116, R135 ;  /* 0x0000008774877221 */ /* 0x000fe20000010100 */
[C---:B------:R-:W-:Y:S01]  /*32b0*/  FMUL.FTZ R125, R0.reuse, R125 ;  /* 0x0000007d007d7220 */ /* 0x040fe20000410000 */
[----:B------:R-:W-:Y:S01]  /*32c0*/  FMUL.FTZ R137, R0, R137 ;  /* 0x0000008900897220 */ /* 0x000fe20000410000 */
[----:B------:R-:W-:Y:S01]  /*32d0*/  F2FP.BF16.F32.PACK_AB R94, R3, R94 ;  /* 0x0000005e035e723e */ /* 0x000fe200000010ff */
        /* <DEDUP_REMOVED lines=14> */
[----:B------:R-:W-:Y:S01]  /*33c0*/  F2FP.BF16.F32.PACK_AB R95, R92, R95 ;  /* 0x0000005f5c5f723e */ /* 0x000fe200000010ff */
[C---:B------:R-:W-:Y:S01]  /*33d0*/  FMUL.FTZ R109, R0.reuse, R109 ;  /* 0x0000006d006d7220 */ /* 0x040fe20000410000 */
[----:B------:R-:W-:Y:S01]  /*33e0*/  FMUL.FTZ R116, R0, R107 ;  /* 0x0000006b00747220 */ /* 0x000fe20000410000 */
[----:B------:R-:W-:Y:S01]  /*33f0*/  F2FP.BF16.F32.PACK_AB R92, R112, R113 ;  /* 0x00000071705c723e */ /* 0x000fe200000010ff */
[C---:B------:R-:W-:Y:S01]  /*3400*/  FMUL.FTZ R129, R0.reuse, R129 ;  /* 0x0000008100817220 */ /* 0x040fe20000410000 */
[----:B------:R-:W-:Y:S01]  /*3410*/  F2FP.BF16.F32.PACK_AB R104, R3, R104 ;  /* 0x000000680368723e */ /* 0x000fe200000010ff */
[----:B------:R-:W-:Y:S01]  /*3420*/  FMUL.FTZ R135, R0, R135 ;  /* 0x0000008700877220 */ /* 0x000fe20000410000 */
        /* <DEDUP_REMOVED lines=65> */
[----:B------:R-:W-:Y:S02]  /*3840*/  F2FP.BF16.F32.PACK_AB R136, R108, R117 ;  /* 0x000000756c88723e */ /* 0x000fe400000010ff */
[----:B------:R-:W-:Y:S02]  /*3850*/  IADD3 R98, R98, UR8, RZ ;  /* 0x0000000862627c10 */ /* 0x000fe4000fffe0ff */
[----:B------:R-:W-:Y:S01]  /*3860*/  SEL R0, RZ, 0x1, P2 ;  /* 0x00000001ff007807 */ /* 0x000fe20001000000 */
[----:B------:R1:W-:Y:S01]  /*3870*/  STG.E.128 desc[UR4][R102.64], R136 ;  /* 0x0000008866007986 */ /* 0x0003e2000c101d04 */
[----:B------:R-:W-:-:S13]  /*3880*/  ISETP.GE.AND P3, PT, R98, UR9, PT ;  /* 0x0000000962007c0c */ /* 0x000fda000bf66270 */
[----:B------:R-:W-:Y:S05]  /*3890*/  @!P3 BRA `(.L_x_8181) ;  /* 0xffffffc800f4b947 */ /* 0x000fea000383ffff */
[----:B------:R-:W-:Y:S05]  /*38a0*/  EXIT ;  /* 0x000000000000794d */ /* 0x000fea0003800000 */
.L_x_8180:
[----:B------:R-:W-:Y:S01]  /*38b0*/  HFMA2.MMA R126, -RZ, RZ, 0, 5.9604644775390625e-08 ;  /* 0x00000001ff7e7435 */ /* 0x000fe200000001ff */
[----:B------:R-:W-:Y:S02]  /*38c0*/  MOV R124, R0 ;  /* 0x00000000007c7202 */ /* 0x000fe40000000f00 */
[----:B------:R-:W-:Y:S02]  /*38d0*/  MOV R128, 0x1f ;  /* 0x0000001f00807802 */ /* 0x000fe40000000f00 */
[----:B------:R-:W-:-:S07]  /*38e0*/  MOV R122, 0xffffffff ;  /* 0xffffffff007a7802 */ /* 0x000fce0000000f00 */
[----:B-----5:R-:W-:Y:S05]  /*38f0*/  WARPSYNC.COLLECTIVE R122, `(.L_x_8182) ;  /* 0x000000007a087348 */ /* 0x020fea0003c00000 */
[----:B------:R0:W1:Y:S02]  /*3900*/  SHFL.BFLY P5, R120, R124, R126, R128 ;  /* 0x0c00007e7c787389 */ /* 0x00006400000a0080 */
[----:B01---5:R-:W-:Y:S01]  /*3910*/  ENDCOLLECTIVE ;  /* 0x000000000000791b */ /* 0x023fe20003800000 */
.L_x_8182:
[----:B------:R-:W-:Y:S01]  /*3920*/  HFMA2.MMA R126, -RZ, RZ, 0, 1.1920928955078125e-07 ;  /* 0x00000002ff7e7435 */ /* 0x000fe200000001ff */
[----:B------:R-:W-:-:S05]  /*3930*/  MOV R3, R120 ;  /* 0x0000007800037202 */ /* 0x000fca0000000f00 */
[----:B------:R-:W-:-:S05]  /*3940*/  FADD.FTZ R3, R0, R3 ;  /* 0x0000000300037221 */ /* 0x000fca0000010000 */
[----:B------:R-:W-:-:S07]  /*3950*/  MOV R124, R3 ;  /* 0x00000003007c7202 */ /* 0x000fce0000000f00 */
[----:B------:R-:W-:Y:S05]  /*3960*/  WARPSYNC.COLLECTIVE R122, `(.L_x_8183) ;  /* 0x000000007a087348 */ /* 0x000fea0003c00000 */
[----:B------:R0:W1:Y:S02]  /*3970*/  SHFL.BFLY P5, R120, R124, R126, R128 ;  /* 0x0c00007e7c787389 */ /* 0x00006400000a0080 */
[----:B01----:R-:W-:Y:S01]  /*3980*/  ENDCOLLECTIVE ;  /* 0x000000000000791b */ /* 0x003fe20003800000 */
.L_x_8183:
[----:B------:R-:W-:Y:S01]  /*3990*/  HFMA2.MMA R126, -RZ, RZ, 0, 2.384185791015625e-07 ;  /* 0x00000004ff7e7435 */ /* 0x000fe200000001ff */
[----:B------:R-:W-:-:S05]  /*39a0*/  MOV R2, R120 ;  /* 0x0000007800027202 */ /* 0x000fca0000000f00 */
[----:B------:R-:W-:-:S05]  /*39b0*/  FADD.FTZ R114, R3, R2 ;  /* 0x0000000203727221 */ /* 0x000fca0000010000 */
[----:B------:R-:W-:-:S07]  /*39c0*/  MOV R124, R114 ;  /* 0x00000072007c7202 */ /* 0x000fce0000000f00 */
[----:B------:R-:W-:Y:S05]  /*39d0*/  WARPSYNC.COLLECTIVE R122, `(.L_x_8184) ;  /* 0x000000007a087348 */ /* 0x000fea0003c00000 */
[----:B------:R0:W1:Y:S02]  /*39e0*/  SHFL.BFLY P5, R120, R124, R126, R128 ;  /* 0x0c00007e7c787389 */ /* 0x00006400000a0080 */
[----:B01----:R-:W-:Y:S01]  /*39f0*/  ENDCOLLECTIVE ;  /* 0x000000000000791b */ /* 0x003fe20003800000 */
.L_x_8184:
[----:B------:R-:W-:Y:S01]  /*3a00*/  HFMA2.MMA R126, -RZ, RZ, 0, 4.76837158203125e-07 ;  /* 0x00000008ff7e7435 */ /* 0x000fe200000001ff */
[----:B------:R-:W-:-:S05]  /*3a10*/  MOV R2, R120 ;  /* 0x0000007800027202 */ /* 0x000fca0000000f00 */
[----:B------:R-:W-:-:S05]  /*3a20*/  FADD.FTZ R116, R114, R2 ;  /* 0x0000000272747221 */ /* 0x000fca0000010000 */
[----:B------:R-:W-:-:S07]  /*3a30*/  MOV R124, R116 ;  /* 0x00000074007c7202 */ /* 0x000fce0000000f00 */
[----:B------:R-:W-:Y:S05]  /*3a40*/  WARPSYNC.COLLECTIVE R122, `(.L_x_8185) ;  /* 0x000000007a087348 */ /* 0x000fea0003c00000 */
[----:B------:R0:W1:Y:S02]  /*3a50*/  SHFL.BFLY P5, R120, R124, R126, R128 ;  /* 0x0c00007e7c787389 */ /* 0x00006400000a0080 */
[----:B01----:R-:W-:Y:S01]  /*3a60*/  ENDCOLLECTIVE ;  /* 0x000000000000791b */ /* 0x003fe20003800000 */
.L_x_8185:
[----:B------:R-:W-:Y:S01]  /*3a70*/  HFMA2.MMA R126, -RZ, RZ, 0, 9.5367431640625e-07 ;  /* 0x00000010ff7e7435 */ /* 0x000fe200000001ff */
[----:B------:R-:W-:-:S05]  /*3a80*/  MOV R2, R120 ;  /* 0x0000007800027202 */ /* 0x000fca0000000f00 */
[----:B------:R-:W-:-:S05]  /*3a90*/  FADD.FTZ R118, R116, R2 ;  /* 0x0000000274767221 */ /* 0x000fca0000010000 */
[----:B------:R-:W-:-:S07]  /*3aa0*/  MOV R124, R118 ;  /* 0x00000076007c7202 */ /* 0x000fce0000000f00 */
[----:B------:R-:W-:Y:S05]  /*3ab0*/  WARPSYNC.COLLECTIVE R122, `(.L_x_8186) ;  /* 0x000000007a087348 */ /* 0x000fea0003c00000 */
[----:B------:R0:W1:Y:S02]  /*3ac0*/  SHFL.BFLY P5, R120, R124, R126, R128 ;  /* 0x0c00007e7c787389 */ /* 0x00006400000a0080 */
[----:B01----:R-:W-:Y:S01]  /*3ad0*/  ENDCOLLECTIVE ;  /* 0x000000000000791b */ /* 0x003fe20003800000 */
.L_x_8186:
        /* <DEDUP_REMOVED lines=88> */
.L_x_8187:
[----:B------:R-:W-:Y:S01]  /*4060*/  HFMA2.MMA R126, -RZ, RZ, 0, 1.1920928955078125e-07 ;  /* 0x00000002ff7e7435 */ /* 0x000fe200000001ff */
[----:B------:R-:W-:-:S05]  /*4070*/  MOV R3, R120 ;  /* 0x0000007800037202 */ /* 0x000fca0000000f00 */
[----:B------:R-:W-:-:S05]  /*4080*/  FADD.FTZ R3, R0, R3 ;  /* 0x0000000300037221 */ /* 0x000fca0000010000 */
[----:B------:R-:W-:-:S07]  /*4090*/  MOV R124, R3 ;  /* 0x00000003007c7202 */ /* 0x000fce0000000f00 */
[----:B------:R-:W-:Y:S05]  /*40a0*/  WARPSYNC.COLLECTIVE R122, `(.L_x_8188) ;  /* 0x000000007a087348 */ /* 0x000fea0003c00000 */
[----:B------:R0:W1:Y:S02]  /*40b0*/  SHFL.BFLY P5, R120, R124, R126, R128 ;  /* 0x0c00007e7c787389 */ /* 0x00006400000a0080 */
[----:B01----:R-:W-:Y:S01]  /*40c0*/  ENDCOLLECTIVE ;  /* 0x000000000000791b */ /* 0x003fe20003800000 */
.L_x_8188:
[----:B------:R-:W-:Y:S01]  /*40d0*/  HFMA2.MMA R126, -RZ, RZ, 0, 2.384185791015625e-07 ;  /* 0x00000004ff7e7435 */ /* 0x000fe200000001ff */
[----:B------:R-:W-:-:S05]  /*40e0*/  MOV R114, R120 ;  /* 0x0000007800727202 */ /* 0x000fca0000000f00 */
[----:B------:R-:W-:-:S05]  /*40f0*/  FADD.FTZ R114, R3, R114 ;  /* 0x0000007203727221 */ /* 0x000fca0000010000 */
[----:B------:R-:W-:-:S07]  /*4100*/  MOV R124, R114 ;  /* 0x00000072007c7202 */ /* 0x000fce0000000f00 */
[----:B------:R-:W-:Y:S05]  /*4110*/  WARPSYNC.COLLECTIVE R122, `(.L_x_8189) ;  /* 0x000000007a087348 */ /* 0x000fea0003c00000 */
[----:B------:R0:W1:Y:S02]  /*4120*/  SHFL.BFLY P5, R120, R124, R126, R128 ;  /* 0x0c00007e7c787389 */ /* 0x00006400000a0080 */
[----:B01----:R-:W-:Y:S01]  /*4130*/  ENDCOLLECTIVE ;  /* 0x000000000000791b */ /* 0x003fe20003800000 */
.L_x_8189:
[----:B------:R-:W-:Y:S01]  /*4140*/  HFMA2.MMA R126, -RZ, RZ, 0, 4.76837158203125e-07 ;  /* 0x00000008ff7e7435 */ /* 0x000fe200000001ff */
[----:B------:R-:W-:-:S05]  /*4150*/  MOV R116, R120 ;  /* 0x0000007800747202 */ /* 0x000fca0000000f00 */
[----:B------:R-:W-:-:S05]  /*4160*/  FADD.FTZ R116, R114, R116 ;  /* 0x0000007472747221 */ /* 0x000fca0000010000 */
[----:B------:R-:W-:-:S07]  /*4170*/  MOV R124, R116 ;  /* 0x00000074007c7202 */ /* 0x000fce0000000f00 */
[----:B------:R-:W-:Y:S05]  /*4180*/  WARPSYNC.COLLECTIVE R122, `(.L_x_8190) ;  /* 0x000000007a087348 */ /* 0x000fea0003c00000 */
[----:B------:R0:W1:Y:S02]  /*4190*/  SHFL.BFLY P5, R120, R124, R126, R128 ;  /* 0x0c00007e7c787389 */ /* 0x00006400000a0080 */
[----:B01----:R-:W-:Y:S01]  /*41a0*/  ENDCOLLECTIVE ;  /* 0x000000000000791b */ /* 0x003fe20003800000 */
.L_x_8190:
[----:B------:R-:W-:Y:S01]  /*41b0*/  HFMA2.MMA R126, -RZ, RZ, 0, 9.5367431640625e-07 ;  /* 0x00000010ff7e7435 */ /* 0x000fe200000001ff */
[----:B------:R-:W-:-:S05]  /*41c0*/  MOV R118, R120 ;  /* 0x0000007800767202 */ /* 0x000fca0000000f00 */
[----:B------:R-:W-:-:S05]  /*41d0*/  FADD.FTZ R118, R116, R118 ;  /* 0x0000007674767221 */ /* 0x000fca0000010000 */
[----:B------:R-:W-:-:S07]  /*41e0*/  MOV R124, R118 ;  /* 0x00000076007c7202 */ /* 0x000fce0000000f00 */
[----:B------:R-:W-:Y:S05]  /*41f0*/  WARPSYNC.COLLECTIVE R122, `(.L_x_8191) ;  /* 0x000000007a087348 */ /* 0x000fea0003c00000 */
[----:B------:R0:W1:Y:S02]  /*4200*/  SHFL.BFLY P5, R120, R124, R126, R128 ;  /* 0x0c00007e7c787389 */ /* 0x00006400000a0080 */
[----:B01----:R-:W-:Y:S01]  /*4210*/  ENDCOLLECTIVE ;  /* 0x000000000000791b */ /* 0x003fe20003800000 */
.L_x_8191:
[----:B------:R-:W-:Y:S05]  /*4220*/  BRA `(.L_x_8192) ;  /* 0xffffffe800147947 */ /* 0x000fea000383ffff */
.L_x_8193:
        /* <DEDUP_REMOVED lines=13> */
.L_x_37193:


//--------------------- .text._ZN10layer_norm13ln_fwd_kernelINS_13Kernel_traitsIf13__nv_bfloat16S2_S2_fjLj5120ELj1ELj1ELj4ELj16ENS_18Kernel_traits_baseILj5120EfS2_S2_S2_fjLj128EEEEELb0ELb0ELb1ELb0EEEvNS_9FwdParamsE --------------------------
	.section	.text._ZN10layer_norm13ln_fwd_kernelINS_13Kernel_traitsIf13__nv_bfloat16S2_S2_fjLj5120ELj1ELj1ELj4ELj16ENS_18Kernel_traits_baseILj5120EfS2_S2_S2_fjLj128EEEEELb0ELb0ELb1ELb0EEEvNS_9FwdParamsE,"ax",@progbits
	.align	128
        .global         _ZN10layer_norm13ln_fwd_kernelINS_13Kernel_traitsIf13__nv_bfloat16S2_S2_fjLj5120ELj1ELj1ELj4ELj16ENS_18Kernel_traits_baseILj5120EfS2_S2_S2_fjLj128EEEEELb0ELb0ELb1ELb0EEEvNS_9FwdParamsE
        .type           _ZN10layer_norm13ln_fwd_kernelINS_13Kernel_traitsIf13__nv_bfloat16S2_S2_fjLj5120ELj1ELj1ELj4ELj16ENS_18Kernel_traits_baseILj5120EfS2_S2_S2_fjLj128EEEEELb0ELb0ELb1ELb0EEEvNS_9FwdParamsE,@function
        .size           _ZN10layer_norm13ln_fwd_kernelINS_13Kernel_traitsIf13__nv_bfloat16S2_S2_fjLj5120ELj1ELj1ELj4ELj16ENS_18Kernel_traits_baseILj5120EfS2_S2_S2_fjLj128EEEEELb0ELb0ELb1ELb0EEEvNS_9FwdParamsE,(.L_x_37194 - _ZN10layer_norm13ln_fwd_kernelINS_13Kernel_traitsIf13__nv_bfloat16S2_S2_fjLj5120ELj1ELj1ELj4ELj16ENS_18Kernel_traits_baseILj5120EfS2_S2_S2_fjLj128EEEEELb0ELb0ELb1ELb0EEEvNS_9FwdParamsE)
        .other          _ZN10layer_norm13ln_fwd_kernelINS_13Kernel_traitsIf13__nv_bfloat16S2_S2_fjLj5120ELj1ELj1ELj4ELj16ENS_18Kernel_traits_baseILj5120EfS2_S2_S2_fjLj128EEEEELb0ELb0ELb1ELb0EEEvNS_9FwdParamsE,@"STO_CUDA_ENTRY STV_DEFAULT"
_ZN10layer_norm13ln_fwd_kernelINS_13Kernel_traitsIf13__nv_bfloat16S2_S2_fjLj5120ELj1ELj1ELj4ELj16ENS_18Kernel_traits_baseILj5120EfS2_S2_S2_fjLj128EEEEELb0ELb0ELb1ELb0EEEvNS_9FwdParamsE:
.text._ZN10layer_norm13ln_fwd_kernelINS_13Kernel_traitsIf13__nv_bfloat16S2_S2_fjLj5120ELj1ELj1ELj4ELj16ENS_18Kernel_traits_baseILj5120EfS2_S2_S2_fjLj128EEEEELb0ELb0ELb1ELb0EEEvNS_9FwdParamsE:
        /* <DEDUP_REMOVED lines=37> */
.L_x_8195:
[----:B------:R-:W-:Y:S05]  /*0250*/  BSYNC B0 ;  /* 0x0000000000007941 */ /* 0x000fea0003800000 */
.L_x_8194:
        /* <DEDUP_REMOVED lines=18> */
.L_x_8197:
[----:B------:R-:W-:Y:S05]  /*0380*/  BSYNC B0 ;  /* 0x0000000000007941 */ /* 0x000fea0003800000 */
.L_x_8196:
        /* <DEDUP_REMOVED lines=18> */
.L_x_8199:
[----:B------:R-:W-:Y:S05]  /*04b0*/  BSYNC B0 ;  /* 0x0000000000007941 */ /* 0x000fea0003800000 */
.L_x_8198:
        /* <DEDUP_REMOVED lines=18> */
.L_x_8201:
[----:B------:R-:W-:Y:S05]  /*05e0*/  BSYNC B0 ;  /* 0x0000000000007941 */ /* 0x000fea0003800000 */
.L_x_8200:
        /* <DEDUP_REMOVED lines=17> */
.L_x_8203:
[----:B------:R-:W-:Y:S05]  /*0700*/  BSYNC B0 ;  /* 0x0000000000007941 */ /* 0x000fea0003800000 */
.L_x_8202:
[----:B------:R-:W0:Y:S02]  /*0710*/  S2UR UR6, SR_CTAID.X ;  /* 0x00000000000679c3 */ /* 0x000e240000002500 */
[----:B0-----:R-:W-:Y:S01]  /*0720*/  LEA.HI R136, R133, UR6, RZ, 0x19 ;  /* 0x0000000685887c11 */ /* 0x001fe2000f8fc8ff */
[----:B------:R-:W-:-:S03]  /*0730*/  ULDC UR6, c[0x0][0x214] ;  /* 0x0000850000067ab9 */ /* 0x000fc60000000800 */
[----:B------:R-:W-:-:S13]  /*0740*/  ISETP.GE.AND P1, PT, R136, UR6, PT ;  /* 0x0000000688007c0c */ /* 0x000fda000bf26270 */
[----:B------:R-:W-:Y:S05]  /*0750*/  @P1 EXIT ;  /* 0x000000000000194d */ /* 0x000fea0003800000 */
[----:B------:R-:W-:Y:S01]  /*0760*/  SHF.R.S32.HI R0, RZ, 0x3, R0 ;  /* 0x00000003ff007819 */ /* 0x000fe20000011400 */
[----:B------:R-:W-:Y:S01]  /*0770*/  ULDC.U8 UR6, c[0x0][0x2a0] ;  /* 0x0000a80000067ab9 */ /* 0x000fe20000000000 */
[----:B-1234-:R-:W-:Y:S01]  /*0780*/  LOP3.LUT R3, R133, 0x60, RZ, 0xc0, !PT ;  /* 0x0000006085037812 */ /* 0x01efe200078ec0ff */
[----:B------:R-:W-:Y:S01]  /*0790*/  HFMA2.MMA R147, -RZ, RZ, 0, 5.9604644775390625e-08 ;  /* 0x00000001ff937435 */ /* 0x000fe200000001ff */
[----:B------:R-:W-:Y:S01]  /*07a0*/  LOP3.LUT R2, R0, 0x7f, RZ, 0xc0, !PT ;  /* 0x0000007f00027812 */ /* 0x000fe200078ec0ff */
[----:B------:R-:W-:Y:S01]  /*07b0*/  ULDC UR8, c[0x0][0x29c] ;  /* 0x0000a70000087ab9 */ /* 0x000fe20000000800 */
[----:B------:R-:W-:Y:S01]  /*07c0*/  SHF.R.U32.HI R0, RZ, 0x2, R0 ;  /* 0x00000002ff007819 */ /* 0x000fe20000011600 */
[----:B------:R-:W-:Y:S01]  /*07d0*/  ULDC UR9, c[0x0][0x290] ;  /* 0x0000a40000097ab9 */ /* 0x000fe20000000800 */
[----:B------:R-:W-:Y:S01]  /*07e0*/  VIADDMNMX R3, R2, -R3, RZ, !PT ;  /* 0x8000000302037246 */ /* 0x000fe200078001ff */
[----:B------:R-:W-:Y:S01]  /*07f0*/  ULDC.64 UR10, c[0x0][0x210] ;  /* 0x00008400000a7ab9 */ /* 0x000fe20000000a00 */
[----:B------:R-:W-:-:S02]  /*0800*/  LOP3.LUT R0, R0, 0x3fffffe0, RZ, 0xc0, !PT ;  /* 0x3fffffe000007812 */ /* 0x000fc400078ec0ff */
[----:B------:R-:W-:Y:S02]  /*0810*/  VIMNMX R3, R3, 0x20, PT ;  /* 0x0000002003037848 */ /* 0x000fe40003fe0100 */
[----:B------:R-:W-:Y:S02]  /*0820*/  SHF.L.U32 R4, R133, 0x5, RZ ;  /* 0x0000000585047819 */ /* 0x000fe400000006ff */
[----:B------:R-:W-:Y:S02]  /*0830*/  IADD3 R3, R3, R0, RZ ;  /* 0x0000000003037210 */ /* 0x000fe40007ffe0ff */
[----:B------:R-:W-:Y:S02]  /*0840*/  LOP3.LUT R5, R4, 0x3e0, RZ, 0xc0, !PT ;  /* 0x000003e004057812 */ /* 0x000fe400078ec0ff */
[----:B------:R-:W-:Y:S02]  /*0850*/  SHF.L.U32 R3, R3, 0x3, RZ ;  /* 0x0000000303037819 */ /* 0x000fe400000006ff */
[----:B------:R-:W-:-:S02]  /*0860*/  VIADDMNMX R5, R2, -R5, RZ, !PT ;  /* 0x8000000502057246 */ /* 0x000fc400078001ff */
[----:B------:R-:W-:Y:S02]  /*0870*/  I2FP.F32.U32 R3, R3 ;  /* 0x0000000300037245 */ /* 0x000fe40000201000 */
[----:B------:R-:W-:Y:S02]  /*0880*/  VIMNMX R5, R5, 0x20, PT ;  /* 0x0000002005057848 */ /* 0x000fe40003fe0100 */
[----:B------:R0:W1:Y:S01]  /*0890*/  MUFU.RCP R135, R3 ;  /* 0x0000000300877308 */ /* 0x0000620000001000 */
[----:B------:R-:W-:Y:S01]  /*08a0*/  ISETP.NE.AND P1, PT, RZ, UR6, PT ;  /* 0x00000006ff007c0c */ /* 0x000fe2000bf25270 */
[----:B------:R-:W-:Y:S01]  /*08b0*/  ULDC.64 UR6, c[0x0][0x230] ;  /* 0x00008c0000067ab9 */ /* 0x000fe20000000a00 */
[----:B------:R-:W-:Y:S02]  /*08c0*/  IADD3 R5, R0, R5, RZ ;  /* 0x0000000500057210 */ /* 0x000fe40007ffe0ff */
[----:B------:R-:W-:Y:S02]  /*08d0*/  P2R R143, PR, RZ, 0x2 ;  /* 0x00000002ff8f7803 */ /* 0x000fe40000000000 */
[----:B------:R-:W-:-:S07]  /*08e0*/  SHF.L.U32 R134, R5, 0x3, RZ ;  /* 0x0000000305867819 */ /* 0x000fce00000006ff */
.L_x_8345:
[----:B-1234-:R-:W2:Y:S08]  /*08f0*/  LDC.64 R108, c[0x0][0x280] ;  /* 0x0000a000ff6c7b82 */ /* 0x01eeb00000000a00 */
[----:B------:R-:W3:Y:S01]  /*0900*/  LDC R144, c[0x0][0x218] ;  /* 0x00008600ff907b82 */ /* 0x000ee20000000800 */
[----:B--2---:R-:W-:-:S05]  /*0910*/  IMAD.WIDE R108, R136, 0x4, R108 ;  /* 0x00000004886c7825 */ /* 0x004fca00078e026c */
[----:B------:R2:W4:Y:S02]  /*0920*/  LDG.E R151, desc[UR4][R108.64] ;  /* 0x000000046c977981 */ /* 0x000524000c1e1900 */
[----:B--2---:R-:W2:Y:S02]  /*0930*/  LDC.64 R108, c[0x0][0x288] ;  /* 0x0000a200ff6c7b82 */ /* 0x004ea40000000a00 */
[----:B--2---:R-:W-:-:S05]  /*0940*/  IMAD.WIDE R108, R136, 0x4, R108 ;  /* 0x00000004886c7825 */ /* 0x004fca00078e026c */
[----:B-----5:R2:W5:Y:S01]  /*0950*/  LDG.E R145, desc[UR4][R108.64] ;  /* 0x000000046c917981 */ /* 0x020562000c1e1900 */
[----:B---3--:R-:W-:Y:S01]  /*0960*/  IMAD R110, R136, R144, RZ ;  /* 0x00000090886e7224 */ /* 0x008fe200078e02ff */
[----:B------:R-:W-:Y:S01]  /*0970*/  BSSY B0, `(.L_x_8204) ;  /* 0x0000083000007945 */ /* 0x000fe20003800000 */
[----:B------:R-:W-:Y:S02]  /*0980*/  MOV R152, RZ ;  /* 0x000000ff00987202 */ /* 0x000fe40000000f00 */
[----:B----4-:R-:W-:-:S13]  /*0990*/  ISETP.GE.AND P1, PT, R151, 0x1, PT ;  /* 0x000000019700780c */ /* 0x010fda0003f26270 */
[----:B------:R-:W-:-:S05]  /*09a0*/  @P1 IADD3 R111, R151, -0x1, RZ ;  /* 0xffffffff976f1810 */ /* 0x000fca0007ffe0ff */
        /* <DEDUP_REMOVED lines=8> */
[----:B--2---:R-:W-:Y:S06]  /*0a30*/  @!P0 BRA `(.L_x_8205) ;  /* 0x0000000400d88947 */ /* 0x004fec0003800000 */
[----:B------:R-:W-:Y:S01]  /*0a40*/  ISETP.NE.U32.AND P2, PT, RZ, UR6, PT ;  /* 0x00000006ff007c0c */ /* 0x000fe2000bf45070 */
[----:B------:R-:W2:Y:S03]  /*0a50*/  @P1 LDC.64 R4, c[0x0][0x220] ;  /* 0x00008800ff041b82 */ /* 0x000ea60000000a00 */
[----:B------:R-:W-:-:S13]  /*0a60*/  ISETP.NE.AND.EX P2, PT, RZ, UR7, PT, P2 ;  /* 0x00000007ff007c0c */ /* 0x000fda000bf45320 */
[----:B0-----:R-:W0:Y:S01]  /*0a70*/  @P2 LDC.64 R2, c[0x0][0x230] ;  /* 0x00008c00ff022b82 */ /* 0x001e220000000a00 */
[----:B--2---:R-:W-:-:S05]  /*0a80*/  @P1 IMAD.WIDE.U32 R4, R152, 0x10, R4 ;  /* 0x0000001098041825 */ /* 0x004fca00078e0004 */
[----:B------:R2:W5:Y:S01]  /*0a90*/  @P1 LDG.E.128 R100, desc[UR4][R4.64] ;  /* 0x0000000404641981 */ /* 0x000562000c1e1d00 */
[----:B0-----:R-:W-:-:S05]  /*0aa0*/  @P2 IMAD.WIDE.U32 R2, R150, 0x10, R2 ;  /* 0x0000001096022825 */ /* 0x001fca00078e0002 */
[----:B------:R2:W5:Y:S01]  /*0ab0*/  @P2 LDG.E.128 R104, desc[UR4][R2.64] ;  /* 0x0000000402682981 */ /* 0x000562000c1e1d00 */
[----:B------:R-:W-:Y:S01]  /*0ac0*/  ISETP.GT.AND P3, PT, R151, RZ, PT ;  /* 0x000000ff9700720c */ /* 0x000fe20003f64270 */
[----:B------:R-:W-:-:S12]  /*0ad0*/  BSSY B1, `(.L_x_8206) ;  /* 0x000000a000017945 */ /* 0x000fd80003800000 */
[----:B--2---:R-:W-:Y:S05]  /*0ae0*/  @P3 BRA `(.L_x_8207) ;  /* 0x0000000000103947 */ /* 0x004fea0003800000 */
[----:B------:R-:W-:Y:S01]  /*0af0*/  MOV R0, RZ ;  /* 0x000000ff00007202 */ /* 0x000fe20000000f00 */
[----:B------:R-:W-:Y:S06]  /*0b00*/  @!P2 BRA `(.L_x_8208) ;  /* 0x000000000018a947 */ /* 0x000fec0003800000 */
[----:B-----5:R-:W-:Y:S01]  /*0b10*/  SHF.L.U32 R0, R104, 0x10, RZ ;  /* 0x0000001068007819 */ /* 0x020fe200000006ff */
[----:B------:R-:W-:Y:S06]  /*0b20*/  BRA `(.L_x_8208) ;  /* 0x0000000000107947 */ /* 0x000fec0003800000 */
.L_x_8207:
[----:B-----5:R-:W-:Y:S02]  /*0b30*/  SHF.L.U32 R0, R100, 0x10, RZ ;  /* 0x0000001064007819 */ /* 0x020fe400000006ff */
[----:B------:R-:W-:-:S03]  /*0b40*/  @P2 SHF.L.U32 R3, R104, 0x10, RZ ;  /* 0x0000001068032819 */ /* 0x000fc600000006ff */
[----:B------:R-:W-:-:S04]  /*0b50*/  FMUL.FTZ R0, R0, UR8 ;  /* 0x0000000800007c20 */ /* 0x000fc80008410000 */
[----:B------:R-:W-:-:S07]  /*0b60*/  @P2 FADD.FTZ R0, R3, R0 ;  /* 0x0000000003002221 */ /* 0x000fce0000010000 */
.L_x_8208:
[----:B------:R-:W-:Y:S05]  /*0b70*/  BSYNC B1 ;  /* 0x0000000000017941 */ /* 0x000fea0003800000 */
.L_x_8206:
[----:B------:R-:W-:Y:S04]  /*0b80*/  BSSY B1, `(.L_x_8209) ;  /* 0x000000d000017945 */ /* 0x000fe80003800000 */
[----:B------:R-:W-:Y:S05]  /*0b90*/  @P3 BRA `(.L_x_8210) ;  /* 0x0000000000143947 */ /* 0x000fea0003800000 */
[----:B------:R-:W-:Y:S01]  /*0ba0*/  HFMA2.MMA R2, -RZ, RZ, 0, 0 ;  /* 0x00000000ff027435 */ /* 0x000fe200000001ff */
[----:B------:R-:W-:Y:S10]  /*0bb0*/  @!P2 BRA `(.L_x_8211) ;  /* 0x000000000024a947 */ /* 0x000ff40003800000 */
[----:B-----5:R-:W-:-:S04]  /*0bc0*/  PRMT R2, R104, 0x7632, R2 ;  /* 0x0000763268027816 */ /* 0x020fc80000000002 */
[----:B------:R-:W-:Y:S01]  /*0bd0*/  SHF.L.U32 R2, R2, 0x10, RZ ;  /* 0x0000001002027819 */ /* 0x000fe200000006ff */
[----:B------:R-:W-:Y:S06]  /*0be0*/  BRA `(.L_x_8211) ;  /* 0x0000000000187947 */ /* 0x000fec0003800000 */
.L_x_8210:
[----:B-----5:R-:W-:Y:S02]  /*0bf0*/  PRMT R2, R100, 0x7632, R2 ;  /* 0x0000763264027816 */ /* 0x020fe40000000002 */
[----:B------:R-:W-:Y:S02]  /*0c00*/  @P2 PRMT R3, R104, 0x7632, R3 ;  /* 0x0000763268032816 */ /* 0x000fe40000000003 */
[----:B------:R-:W-:Y:S02]  /*0c10*/  SHF.L.U32 R2, R2, 0x10, RZ ;  /* 0x0000001002027819 */ /* 0x000fe400000006ff */
[----:B------:R-:W-:-:S03]  /*0c20*/  @P2 SHF.L.U32 R3, R3, 0x10, RZ ;  /* 0x0000001003032819 */ /* 0x000fc600000006ff */
[----:B------:R-:W-:-:S04]  /*0c30*/  FMUL.FTZ R2, R2, UR8 ;  /* 0x0000000802027c20 */ /* 0x000fc80008410000 */
[----:B------:R-:W-:-:S07]  /*0c40*/  @P2 FADD.FTZ R2, R3, R2 ;  /* 0x0000000203022221 */ /* 0x000fce0000010000 */
.L_x_8211:
[----:B------:R-:W-:Y:S05]  /*0c50*/  BSYNC B1 ;  /* 0x0000000000017941 */ /* 0x000fea0003800000 */
.L_x_8209:
[----:B------:R-:W-:Y:S04]  /*0c60*/  BSSY B1, `(.L_x_8212) ;  /* 0x000000a000017945 */ /* 0x000fe80003800000 */
[----:B------:R-:W-:Y:S05]  /*0c70*/  @P3 BRA `(.L_x_8213) ;  /* 0x0000000000103947 */ /* 0x000fea0003800000 */
[----:B------:R-:W-:Y:S01]  /*0c80*/  MOV R3, RZ ;  /* 0x000000ff00037202 */ /* 0x000fe20000000f00 */
[----:B------:R-:W-:Y:S06]  /*0c90*/  @!P2 BRA `(.L_x_8214) ;  /* 0x000000000018a947 */ /* 0x000fec0003800000 */
[----:B-----5:R-:W-:Y:S01]  /*0ca0*/  SHF.L.U32 R3, R105, 0x10, RZ ;  /* 0x0000001069037819 */ /* 0x020fe200000006ff */
[----:B------:R-:W-:Y:S06]  /*0cb0*/  BRA `(.L_x_8214) ;  /* 0x0000000000107947 */ /* 0x000fec0003800000 */
.L_x_8213:
[----:B-----5:R-:W-:Y:S02]  /*0cc0*/  SHF.L.U32 R3, R101, 0x10, RZ ;  /* 0x0000001065037819 */ /* 0x020fe400000006ff */
[----:B------:R-:W-:-:S03]  /*0cd0*/  @P2 SHF.L.U32 R4, R105, 0x10, RZ ;  /* 0x0000001069042819 */ /* 0x000fc600000006ff */
[----:B------:R-:W-:-:S04]  /*0ce0*/  FMUL.FTZ R3, R3, UR8 ;  /* 0x0000000803037c20 */ /* 0x000fc80008410000 */
[----:B------:R-:W-:-:S07]  /*0cf0*/  @P2 FADD.FTZ R3, R4, R3 ;  /* 0x0000000304032221 */ /* 0x000fce0000010000 */
.L_x_8214:
[----:B------:R-:W-:Y:S05]  /*0d00*/  BSYNC B1 ;  /* 0x0000000000017941 */ /* 0x000fea0003800000 */
.L_x_8212:
[----:B------:R-:W-:Y:S04]  /*0d10*/  BSSY B1, `(.L_x_8215) ;  /* 0x000000d000017945 */ /* 0x000fe80003800000 */
[----:B------:R-:W-:Y:S05]  /*0d20*/  @P3 BRA `(.L_x_8216) ;  /* 0x0000000000143947 */ /* 0x000fea0003800000 */
[----:B------:R-:W-:Y:S01]  /*0d30*/  HFMA2.MMA R4, -RZ, RZ, 0, 0 ;  /* 0x00000000ff047435 */ /* 0x000fe200000001ff */
[----:B------:R-:W-:Y:S10]  /*0d40*/  @!P2 BRA `(.L_x_8217) ;  /* 0x000000000024a947 */ /* 0x000ff40003800000 */
[----:B-----5:R-:W-:-:S04]  /*0d50*/  PRMT R4, R105, 0x7632, R4 ;  /* 0x0000763269047816 */ /* 0x020fc80000000004 */
[----:B------:R-:W-:Y:S01]  /*0d60*/  SHF.L.U32 R4, R4, 0x10, RZ ;  /* 0x0000001004047819 */ /* 0x000fe200000006ff */
[----:B------:R-:W-:Y:S06]  /*0d70*/  BRA `(.L_x_8217) ;  /* 0x0000000000187947 */ /* 0x000fec0003800000 */
.L_x_8216:
[----:B-----5:R-:W-:Y:S02]  /*0d80*/  PRMT R4, R101, 0x7632, R4 ;  /* 0x0000763265047816 */ /* 0x020fe40000000004 */
[----:B------:R-:W-:Y:S02]  /*0d90*/  @P2 PRMT R5, R105, 0x7632, R5 ;  /* 0x0000763269052816 */ /* 0x000fe40000000005 */
[----:B------:R-:W-:Y:S02]  /*0da0*/  SHF.L.U32 R4, R4, 0x10, RZ ;  /* 0x0000001004047819 */ /* 0x000fe400000006ff */
[----:B------:R-:W-:-:S03]  /*0db0*/  @P2 SHF.L.U32 R5, R5, 0x10, RZ ;  /* 0x0000001005052819 */ /* 0x000fc600000006ff */
[----:B------:R-:W-:-:S04]  /*0dc0*/  FMUL.FTZ R4, R4, UR8 ;  /* 0x0000000804047c20 */ /* 0x000fc80008410000 */
[----:B------:R-:W-:-:S07]  /*0dd0*/  @P2 FADD.FTZ R4, R5, R4 ;  /* 0x0000000405042221 */ /* 0x000fce0000010000 */
.L_x_8217:
[----:B------:R-:W-:Y:S05]  /*0de0*/  BSYNC B1 ;  /* 0x0000000000017941 */ /* 0x000fea0003800000 */
.L_x_8215:
[----:B------:R-:W-:Y:S04]  /*0df0*/  BSSY B1, `(.L_x_8218) ;  /* 0x000000a000017945 */ /* 0x000fe80003800000 */
[----:B------:R-:W-:Y:S05]  /*0e00*/  @P3 BRA `(.L_x_8219) ;  /* 0x0000000000103947 */ /* 0x000fea0003800000 */
[----:B------:R-:W-:Y:S01]  /*0e10*/  MOV R5, RZ ;  /* 0x000000ff00057202 */ /* 0x000fe20000000f00 */
[----:B------:R-:W-:Y:S06]  /*0e20*/  @!P2 BRA `(.L_x_8220) ;  /* 0x000000000018a947 */ /* 0x000fec0003800000 */
[----:B-----5:R-:W-:Y:S01]  /*0e30*/  SHF.L.U32 R5, R106, 0x10, RZ ;  /* 0x000000106a057819 */ /* 0x020fe200000006ff */
[----:B------:R-:W-:Y:S06]  /*0e40*/  BRA `(.L_x_8220) ;  /* 0x0000000000107947 */ /* 0x000fec0003800000 */
.L_x_8219:
[----:B-----5:R-:W-:Y:S02]  /*0e50*/  SHF.L.U32 R5, R102, 0x10, RZ ;  /* 0x0000001066057819 */ /* 0x020fe400000006ff */
[----:B------:R-:W-:-:S03]  /*0e60*/  @P2 SHF.L.U32 R6, R106, 0x10, RZ ;  /* 0x000000106a062819 */ /* 0x000fc600000006ff */
[----:B------:R-:W-:-:S04]  /*0e70*/  FMUL.FTZ R5, R5, UR8 ;  /* 0x0000000805057c20 */ /* 0x000fc80008410000 */
[----:B------:R-:W-:-:S07]  /*0e80*/  @P2 FADD.FTZ R5, R6, R5 ;  /* 0x0000000506052221 */ /* 0x000fce0000010000 */
.L_x_8220:
[----:B------:R-:W-:Y:S05]  /*0e90*/  BSYNC B1 ;  /* 0x0000000000017941 */ /* 0x000fea0003800000 */
.L_x_8218:
[----:B------:R-:W-:Y:S04]  /*0ea0*/  BSSY B1, `(.L_x_8221) ;  /* 0x000000d000017945 */ /* 0x000fe80003800000 */
[----:B------:R-:W-:Y:S05]  /*0eb0*/  @P3 BRA `(.L_x_8222) ;  /* 0x0000000000143947 */ /* 0x000fea0003800000 */
[----:B------:R-:W-:Y:S01]  /*0ec0*/  HFMA2.MMA R6, -RZ, RZ, 0, 0 ;  /* 0x00000000ff067435 */ /* 0x000fe200000001ff */
[----:B------:R-:W-:Y:S10]  /*0ed0*/  @!P2 BRA `(.L_x_8223) ;  /* 0x000000000024a947 */ /* 0x000ff40003800000 */
[----:B-----5:R-:W-:-:S04]  /*0ee0*/  PRMT R6, R106, 0x7632, R6 ;  /* 0x000076326a067816 */ /* 0x020fc80000000006 */
[----:B------:R-:W-:Y:S01]  /*0ef0*/  SHF.L.U32 R6, R6, 0x10, RZ ;  /* 0x0000001006067819 */ /* 0x000fe200000006ff */
[----:B------:R-:W-:Y:S06]  /*0f00*/  BRA `(.L_x_8223) ;  /* 0x0000000000187947 */ /* 0x000fec0003800000 */
.L_x_8222:
[----:B-----5:R-:W-:Y:S02]  /*0f10*/  PRMT R6, R102, 0x7632, R6 ;  /* 0x0000763266067816 */ /* 0x020fe40000000006 */
[----:B------:R-:W-:Y:S02]  /*0f20*/  @P2 PRMT R7, R106, 0x7632, R7 ;  /* 0x000076326a072816 */ /* 0x000fe40000000007 */
[----:B------:R-:W-:Y:S02]  /*0f30*/  SHF.L.U32 R6, R6, 0x10, RZ ;  /* 0x0000001006067819 */ /* 0x000fe400000006ff */
[----:B------:R-:W-:-:S03]  /*0f40*/  @P2 SHF.L.U32 R7, R7, 0x10, RZ ;  /* 0x0000001007072819 */ /* 0x000fc600000006ff */
[----:B------:R-:W-:-:S04]  /*0f50*/  FMUL.FTZ R6, R6, UR8 ;  /* 0x0000000806067c20 */ /* 0x000fc80008410000 */
[----:B------:R-:W-:-:S07]  /*0f60*/  @P2 FADD.FTZ R6, R7, R6 ;  /* 0x0000000607062221 */ /* 0x000fce0000010000 */
.L_x_8223:
[----:B------:R-:W-:Y:S05]  /*0f70*/  BSYNC B1 ;  /* 0x0000000000017941 */ /* 0x000fea0003800000 */
.L_x_8221:
[----:B------:R-:W-:Y:S04]  /*0f80*/  BSSY B1, `(.L_x_8224) ;  /* 0x000000a000017945 */ /* 0x000fe80003800000 */
[----:B------:R-:W-:Y:S05]  /*0f90*/  @P3 BRA `(.L_x_8225) ;  /* 0x0000000000103947 */ /* 0x000fea0003800000 */
[----:B------:R-:W-:Y:S01]  /*0fa0*/  MOV R7, RZ ;  /* 0x000000ff00077202 */ /* 0x000fe20000000f00 */
[----:B------:R-:W-:Y:S06]  /*0fb0*/  @!P2 BRA `(.L_x_8226) ;  /* 0x000000000018a947 */ /* 0x000fec0003800000 */
[----:B-----5:R-:W-:Y:S01]  /*0fc0*/  SHF.L.U32 R7, R107, 0x10, RZ ;  /* 0x000000106b077819 */ /* 0x020fe200000006ff */
[----:B------:R-:W-:Y:S06]  /*0fd0*/  BRA `(.L_x_8226) ;  /* 0x0000000000107947 */ /* 0x000fec0003800000 */
.L_x_8225:
[----:B-----5:R-:W-:Y:S02]  /*0fe0*/  SHF.L.U32 R7, R103, 0x10, RZ ;  /* 0x0000001067077819 */ /* 0x020fe400000006ff */
[----:B------:R-:W-:-:S03]  /*0ff0*/  @P2 SHF.L.U32 R8, R107, 0x10, RZ ;  /* 0x000000106b082819 */ /* 0x000fc600000006ff */
[----:B------:R-:W-:-:S04]  /*1000*/  FMUL.FTZ R7, R7, UR8 ;  /* 0x0000000807077c20 */ /* 0x000fc80008410000 */
[----:B------:R-:W-:-:S07]  /*1010*/  @P2 FADD.FTZ R7, R8, R7 ;  /* 0x0000000708072221 */ /* 0x000fce0000010000 */
.L_x_8226:
[----:B------:R-:W-:Y:S05]  /*1020*/  BSYNC B1 ;  /* 0x0000000000017941 */ /* 0x000fea0003800000 */
.L_x_8224:
[----:B------:R-:W-:Y:S04]  /*1030*/  BSSY B1, `(.L_x_8227) ;  /* 0x000000d000017945 */ /* 0x000fe80003800000 */
[----:B------:R-:W-:Y:S05]  /*1040*/  @P3 BRA `(.L_x_8228) ;  /* 0x0000000000143947 */ /* 0x000fea0003800000 */
[----:B------:R-:W-:Y:S01]  /*1050*/  HFMA2.MMA R8, -RZ, RZ, 0, 0 ;  /* 0x00000000ff087435 */ /* 0x000fe200000001ff */
[----:B------:R-:W-:Y:S10]  /*1060*/  @!P2 BRA `(.L_x_8229) ;  /* 0x000000000024a947 */ /* 0x000ff40003800000 */
[----:B-----5:R-:W-:-:S04]  /*1070*/  PRMT R8, R107, 0x7632, R8 ;  /* 0x000076326b087816 */ /* 0x020fc80000000008 */
[----:B------:R-:W-:Y:S01]  /*1080*/  SHF.L.U32 R8, R8, 0x10, RZ ;  /* 0x0000001008087819 */ /* 0x000fe200000006ff */
[----:B------:R-:W-:Y:S06]  /*1090*/  BRA `(.L_x_8229) ;  /* 0x0000000000187947 */ /* 0x000fec0003800000 */
.L_x_8228:
[----:B-----5:R-:W-:Y:S02]  /*10a0*/  PRMT R8, R103, 0x7632, R8 ;  /* 0x0000763267087816 */ /* 0x020fe40000000008 */
[----:B------:R-:W-:Y:S02]  /*10b0*/  @P2 PRMT R108, R107, 0x7632, R108 ;  /* 0x000076326b6c2816 */ /* 0x000fe4000000006c */
[----:B------:R-:W-:Y:S02]  /*10c0*/  SHF.L.U32 R8, R8, 0x10, RZ ;  /* 0x0000001008087819 */ /* 0x000fe400000006ff */
[----:B------:R-:W-:-:S03]  /*10d0*/  @P2 SHF.L.U32 R109, R108, 0x10, RZ ;  /* 0x000000106c6d2819 */ /* 0x000fc600000006ff */
[----:B------:R-:W-:-:S04]  /*10e0*/  FMUL.FTZ R8, R8, UR8 ;  /* 0x0000000808087c20 */ /* 0x000fc80008410000 */
[----:B------:R-:W-:-:S07]  /*10f0*/  @P2 FADD.FTZ R8, R109, R8 ;  /* 0x000000086d082221 */ /* 0x000fce0000010000 */
.L_x_8229:
[----:B------:R-:W-:Y:S05]  /*1100*/  BSYNC B1 ;  /* 0x0000000000017941 */ /* 0x000fea0003800000 */
.L_x_8227:
        /* <DEDUP_REMOVED lines=9> */
.L_x_8205:
[----:B------:R-:W-:Y:S05]  /*11a0*/  BSYNC B0 ;  /* 0x0000000000007941 */ /* 0x000fea0003800000 */
.L_x_8204:
[----:B------:R-:W-:Y:S01]  /*11b0*/  ISETP.NE.AND P2, PT, R142, RZ, PT ;  /* 0x000000ff8e00720c */ /* 0x000fe20003f45270 */
[----:B------:R-:W-:-:S12]  /*11c0*/  BSSY B0, `(.L_x_8230) ;  /* 0x0000078000007945 */ /* 0x000fd80003800000 */
[----:B------:R-:W-:Y:S05]  /*11d0*/  @!P2 BRA `(.L_x_8231) ;  /* 0x0000000400d8a947 */ /* 0x000fea0003800000 */
[----:B------:R-:W-:Y:S01]  /*11e0*/  ISETP.NE.U32.AND P2, PT, RZ, UR6, PT ;  /* 0x00000006ff007c0c */ /* 0x000fe2000bf45070 */
[----:B------:R-:W3:Y:S03]  /*11f0*/  @P1 LDC.64 R12, c[0x0][0x220] ;  /* 0x00008800ff0c1b82 */ /* 0x000ee60000000a00 */
[----:B------:R-:W-:-:S13]  /*1200*/  ISETP.NE.AND.EX P2, PT, RZ, UR7, PT, P2 ;  /* 0x00000007ff007c0c */ /* 0x000fda000bf45320 */
[----:B------:R-:W4:Y:S01]  /*1210*/  @P2 LDC.64 R10, c[0x0][0x230] ;  /* 0x00008c00ff0a2b82 */ /* 0x000f220000000a00 */
[----:B---3--:R-:W-:-:S05]  /*1220*/  @P1 IMAD.WIDE.U32 R12, R152, 0x10, R12 ;  /* 0x00000010980c1825 */ /* 0x008fca00078e000c */
[----:B-----5:R3:W5:Y:S01]  /*1230*/  @P1 LDG.E.128 R100, desc[UR4][R12.64] ;  /* 0x000000040c641981 */ /* 0x020762000c1e1d00 */
[----:B----4-:R-:W-:-:S05]  /*1240*/  @P2 IMAD.WIDE.U32 R10, R150, 0x10, R10 ;  /* 0x00000010960a2825 */ /* 0x010fca00078e000a */
[----:B------:R3:W5:Y:S01]  /*1250*/  @P2 LDG.E.128 R104, desc[UR4][R10.64] ;  /* 0x000000040a682981 */ /* 0x000762000c1e1d00 */
[----:B------:R-:W-:Y:S01]  /*1260*/  ISETP.GT.AND P3, PT, R151, RZ, PT ;  /* 0x000000ff9700720c */ /* 0x000fe20003f64270 */
[----:B------:R-:W-:-:S12]  /*1270*/  BSSY B1, `(.L_x_8232) ;  /* 0x000000a000017945 */ /* 0x000fd80003800000 */
[----:B---3--:R-:W-:Y:S05]  /*1280*/  @P3 BRA `(.L_x_8233) ;  /* 0x0000000000103947 */ /* 0x008fea0003800000 */
[----:B------:R-:W-:Y:S01]  /*1290*/  MOV R9, RZ ;  /* 0x000000ff00097202 */ /* 0x000fe20000000f00 */
[----:B------:R-:W-:Y:S06]  /*12a0*/  @!P2 BRA `(.L_x_8234) ;  /* 0x000000000018a947 */ /* 0x000fec0003800000 */
[----:B-----5:R-:W-:Y:S01]  /*12b0*/  SHF.L.U32 R9, R104, 0x10, RZ ;  /* 0x0000001068097819 */ /* 0x020fe200000006ff */
[----:B------:R-:W-:Y:S06]  /*12c0*/  BRA `(.L_x_8234) ;  /* 0x0000000000107947 */ /* 0x000fec0003800000 */
.L_x_8233:
[----:B-----5:R-:W-:Y:S02]  /*12d0*/  SHF.L.U32 R9, R100, 0x10, RZ ;  /* 0x0000001064097819 */ /* 0x020fe400000006ff */
[----:B------:R-:W-:-:S03]  /*12e0*/  @P2 SHF.L.U32 R10, R104, 0x10, RZ ;  /* 0x00000010680a2819 */ /* 0x000fc600000006ff */
[----:B------:R-:W-:-:S04]  /*12f0*/  FMUL.FTZ R9, R9, UR8 ;  /* 0x0000000809097c20 */ /* 0x000fc80008410000 */
[----:B------:R-:W-:-:S07]  /*1300*/  @P2 FADD.FTZ R9, R10, R9 ;  /* 0x000000090a092221 */ /* 0x000fce0000010000 */
.L_x_8234:
[----:B------:R-:W-:Y:S05]  /*1310*/  BSYNC B1 ;  /* 0x0000000000017941 */ /* 0x000fea0003800000 */
.L_x_8232:
[----:B------:R-:W-:Y:S04]  /*1320*/  BSSY B1, `(.L_x_8235) ;  /* 0x000000d000017945 */ /* 0x000fe80003800000 */
[----:B------:R-:W-:Y:S05]  /*1330*/  @P3 BRA `(.L_x_8236) ;  /* 0x0000000000143947 */ /* 0x000fea0003800000 */
[----:B------:R-:W-:Y:S01]  /*1340*/  HFMA2.MMA R10, -RZ, RZ, 0, 0 ;  /* 0x00000000ff0a7435 */ /* 0x000fe200000001ff */
[----:B------:R-:W-:Y:S10]  /*1350*/  @!P2 BRA `(.L_x_8237) ;  /* 0x000000000024a947 */ /* 0x000ff40003800000 */
[----:B-----5:R-:W-:-:S04]  /*1360*/  PRMT R10, R104, 0x7632, R10 ;  /* 0x00007632680a7816 */ /* 0x020fc8000000000a */
[----:B------:R-:W-:Y:S01]  /*1370*/  SHF.L.U32 R10, R10, 0x10, RZ ;  /* 0x000000100a0a7819 */ /* 0x000fe200000006ff */
[----:B------:R-:W-:Y:S06]  /*1380*/  BRA `(.L_x_8237) ;  /* 0x0000000000187947 */ /* 0x000fec0003800000 */
.L_x_8236:
[----:B-----5:R-:W-:Y:S02]  /*1390*/  PRMT R10, R100, 0x7632, R10 ;  /* 0x00007632640a7816 */ /* 0x020fe4000000000a */
[----:B------:R-:W-:Y:S02]  /*13a0*/  @P2 PRMT R11, R104, 0x7632, R11 ;  /* 0x00007632680b2816 */ /* 0x000fe4000000000b */
[----:B------:R-:W-:Y:S02]  /*13b0*/  SHF.L.U32 R10, R10, 0x10, RZ ;  /* 0x000000100a0a7819 */ /* 0x000fe400000006ff */
[----:B------:R-:W-:-:S03]  /*13c0*/  @P2 SHF.L.U32 R11, R11, 0x10, RZ ;  /* 0x000000100b0b2819 */ /* 0x000fc600000006ff */
[----:B------:R-:W-:-:S04]  /*13d0*/  FMUL.FTZ R10, R10, UR8 ;  /* 0x000000080a0a7c20 */ /* 0x000fc80008410000 */
[----:B------:R-:W-:-:S07]  /*13e0*/  @P2 FADD.FTZ R10, R11, R10 ;  /* 0x0000000a0b0a2221 */ /* 0x000fce0000010000 */
.L_x_8237:
[----:B------:R-:W-:Y:S05]  /*13f0*/  BSYNC B1 ;  /* 0x0000000000017941 */ /* 0x000fea0003800000 */
.L_x_8235:
[----:B------:R-:W-:Y:S04]  /*1400*/  BSSY B1, `(.L_x_8238) ;  /* 0x000000a000017945 */ /* 0x000fe80003800000 */
[----:B------:R-:W-:Y:S05]  /*1410*/  @P3 BRA `(.L_x_8239) ;  /* 0x0000000000103947 */ /* 0x000fea0003800000 */
[----:B------:R-:W-:Y:S01]  /*1420*/  MOV R11, RZ ;  /* 0x000000ff000b7202 */ /* 0x000fe20000000f00 */
[----:B------:R-:W-:Y:S06]  /*1430*/  @!P2 BRA `(.L_x_8240) ;  /* 0x000000000018a947 */ /* 0x000fec0003800000 */
[----:B-----5:R-:W-:Y:S01]  /*1440*/  SHF.L.U32 R11, R105, 0x10, RZ ;  /* 0x00000010690b7819 */ /* 0x020fe200000006ff */
[----:B------:R-:W-:Y:S06]  /*1450*/  BRA `(.L_x_8240) ;  /* 0x0000000000107947 */ /* 0x000fec0003800000 */
.L_x_8239:
[----:B-----5:R-:W-:Y:S02]  /*1460*/  SHF.L.U32 R11, R101, 0x10, RZ ;  /* 0x00000010650b7819 */ /* 0x020fe400000006ff */
[----:B------:R-:W-:-:S03]  /*1470*/  @P2 SHF.L.U32 R12, R105, 0x10, RZ ;  /* 0x00000010690c2819 */ /* 0x000fc600000006ff */
[----:B------:R-:W-:-:S04]  /*1480*/  FMUL.FTZ R11, R11, UR8 ;  /* 0x000000080b0b7c20 */ /* 0x000fc80008410000 */
[----:B------:R-:W-:-:S07]  /*1490*/  @P2 FADD.FTZ R11, R12, R11 ;  /* 0x0000000b0c0b2221 */ /* 0x000fce0000010000 */
.L_x_8240:
[----:B------:R-:W-:Y:S05]  /*14a0*/  BSYNC B1 ;  /* 0x0000000000017941 */ /* 0x000fea0003800000 */
.L_x_8238:
[----:B------:R-:W-:Y:S04]  /*14b0*/  BSSY B1, `(.L_x_8241) ;  /* 0x000000d000017945 */ /* 0x000fe80003800000 */
[----:B------:R-:W-:Y:S05]  /*14c0*/  @P3 BRA `(.L_x_8242) ;  /* 0x0000000000143947 */ /* 0x000fea0003800000 */
[----:B------:R-:W-:Y:S01]  /*14d0*/  HFMA2.MMA R12, -RZ, RZ, 0, 0 ;  /* 0x00000000ff0c7435 */ /* 0x000fe200000001ff */
[----:B------:R-:W-:Y:S10]  /*14e0*/  @!P2 BRA `(.L_x_8243) ;  /* 0x000000000024a947 */ /* 0x000ff40003800000 */
[----:B-----5:R-:W-:-:S04]  /*14f0*/  PRMT R12, R105, 0x7632, R12 ;  /* 0x00007632690c7816 */ /* 0x020fc8000000000c */
[----:B------:R-:W-:Y:S01]  /*1500*/  SHF.L.U32 R12, R12, 0x10, RZ ;  /* 0x000000100c0c7819 */ /* 0x000fe200000006ff */
[----:B------:R-:W-:Y:S06]  /*1510*/  BRA `(.L_x_8243) ;  /* 0x0000000000187947 */ /* 0x000fec0003800000 */
.L_x_8242:
[----:B-----5:R-:W-:Y:S02]  /*1520*/  PRMT R12, R101, 0x7632, R12 ;  /* 0x00007632650c7816 */ /* 0x020fe4000000000c */
[----:B------:R-:W-:Y:S02]  /*1530*/  @P2 PRMT R13, R105, 0x7632, R13 ;  /* 0x00007632690d2816 */ /* 0x000fe4000000000d */
[----:B------:R-:W-:Y:S02]  /*1540*/  SHF.L.U32 R12, R12, 0x10, RZ ;  /* 0x000000100c0c7819 */ /* 0x000fe400000006ff */
[----:B------:R-:W-:-:S03]  /*1550*/  @P2 SHF.L.U32 R13, R13, 0x10, RZ ;  /* 0x000000100d0d2819 */ /* 0x000fc600000006ff */
[----:B------:R-:W-:-:S04]  /*1560*/  FMUL.FTZ R12, R12, UR8 ;  /* 0x000000080c0c7c20 */ /* 0x000fc80008410000 */
[----:B------:R-:W-:-:S07]  /*1570*/  @P2 FADD.FTZ R12, R13, R12 ;  /* 0x0000000c0d0c2221 */ /* 0x000fce0000010000 */
.L_x_8243:
[----:B------:R-:W-:Y:S05]  /*1580*/  BSYNC B1 ;  /* 0x0000000000017941 */ /* 0x000fea0003800000 */
.L_x_8241:
[----:B------:R-:W-:Y:S04]  /*1590*/  BSSY B1, `(.L_x_8244) ;  /* 0x000000a000017945 */ /* 0x000fe80003800000 */
[----:B------:R-:W-:Y:S05]  /*15a0*/  @P3 BRA `(.L_x_8245) ;  /* 0x0000000000103947 */ /* 0x000fea0003800000 */
[----:B------:R-:W-:Y:S01]  /*15b0*/  MOV R13, RZ ;  /* 0x000000ff000d7202 */ /* 0x000fe20000000f00 */
[----:B------:R-:W-:Y:S06]  /*15c0*/  @!P2 BRA `(.L_x_8246) ;  /* 0x000000000018a947 */ /* 0x000fec0003800000 */
[----:B-----5:R-:W-:Y:S01]  /*15d0*/  SHF.L.U32 R13, R106, 0x10, RZ ;  /* 0x000000106a0d7819 */ /* 0x020fe200000006ff */
[----:B------:R-:W-:Y:S06]  /*15e0*/  BRA `(.L_x_8246) ;  /* 0x0000000000107947 */ /* 0x000fec0003800000 */
.L_x_8245:
[----:B-----5:R-:W-:Y:S02]  /*15f0*/  SHF.L.U32 R13, R102, 0x10, RZ ;  /* 0x00000010660d7819 */ /* 0x020fe400000006ff */
[----:B------:R-:W-:-:S03]  /*1600*/  @P2 SHF.L.U32 R14, R106, 0x10, RZ ;  /* 0x000000106a0e2819 */ /* 0x000fc600000006ff */
[----:B------:R-:W-:-:S04]  /*1610*/  FMUL.FTZ R13, R13, UR8 ;  /* 0x000000080d0d7c20 */ /* 0x000fc80008410000 */
[----:B------:R-:W-:-:S07]  /*1620*/  @P2 FADD.FTZ R13, R14, R13 ;  /* 0x0000000d0e0d2221 */ /* 0x000fce0000010000 */
.L_x_8246:
[----:B------:R-:W-:Y:S05]  /*1630*/  BSYNC B1 ;  /* 0x0000000000017941 */ /* 0x000fea0003800000 */
.L_x_8244:
[----:B------:R-:W-:Y:S04]  /*1640*/  BSSY B1, `(.L_x_8247) ;  /* 0x000000d000017945 */ /* 0x000fe80003800000 */
[----:B------:R-:W-:Y:S05]  /*1650*/  @P3 BRA `(.L_x_8248) ;  /* 0x0000000000143947 */ /* 0x000fea0003800000 */
[----:B------:R-:W-:Y:S01]  /*1660*/  HFMA2.MMA R14, -RZ, RZ, 0, 0 ;  /* 0x00000000ff0e7435 */ /* 0x000fe200000001ff */
[----:B------:R-:W-:Y:S10]  /*1670*/  @!P2 BRA `(.L_x_8249) ;  /* 0x000000000024a947 */ /* 0x000ff40003800000 */
[----:B-----5:R-:W-:-:S04]  /*1680*/  PRMT R14, R106, 0x7632, R14 ;  /* 0x000076326a0e7816 */ /* 0x020fc8000000000e */
[----:B------:R-:W-:Y:S01]  /*1690*/  SHF.L.U32 R14, R14, 0x10, RZ ;  /* 0x000000100e0e7819 */ /* 0x000fe200000006ff */
[----:B------:R-:W-:Y:S06]  /*16a0*/  BRA `(.L_x_8249) ;  /* 0x0000000000187947 */ /* 0x000fec0003800000 */
.L_x_8248:
[----:B-----5:R-:W-:Y:S02]  /*16b0*/  PRMT R14, R102, 0x7632, R14 ;  /* 0x00007632660e7816 */ /* 0x020fe4000000000e */
[----:B------:R-:W-:Y:S02]  /*16c0*/  @P2 PRMT R15, R106, 0x7632, R15 ;  /* 0x000076326a0f2816 */ /* 0x000fe4000000000f */
[----:B------:R-:W-:Y:S02]  /*16d0*/  SHF.L.U32 R14, R14, 0x10, RZ ;  /* 0x000000100e0e7819 */ /* 0x000fe400000006ff */
[----:B------:R-:W-:-:S03]  /*16e0*/  @P2 SHF.L.U32 R15, R15, 0x10, RZ ;  /* 0x000000100f0f2819 */ /* 0x000fc600000006ff */
[----:B------:R-:W-:-:S04]  /*16f0*/  FMUL.FTZ R14, R14, UR8 ;  /* 0x000000080e0e7c20 */ /* 0x000fc80008410000 */
[----:B------:R-:W-:-:S07]  /*1700*/  @P2 FADD.FTZ R14, R15, R14 ;  /* 0x0000000e0f0e2221 */ /* 0x000fce0000010000 */
.L_x_8249:
[----:B------:R-:W-:Y:S05]  /*1710*/  BSYNC B1 ;  /* 0x0000000000017941 */ /* 0x000fea0003800000 */
.L_x_8247:
[----:B------:R-:W-:Y:S04]  /*1720*/  BSSY B1, `(.L_x_8250) ;  /* 0x000000a000017945 */ /* 0x000fe80003800000 */
[----:B------:R-:W-:Y:S05]  /*1730*/  @P3 BRA `(.L_x_8251) ;  /* 0x0000000000103947 */ /* 0x000fea0003800000 */
[----:B------:R-:W-:Y:S01]  /*1740*/  MOV R15, RZ ;  /* 0x000000ff000f7202 */ /* 0x000fe20000000f00 */
[----:B------:R-:W-:Y:S06]  /*1750*/  @!P2 BRA `(.L_x_8252) ;  /* 0x000000000018a947 */ /* 0x000fec0003800000 */
[----:B-----5:R-:W-:Y:S01]  /*1760*/  SHF.L.U32 R15, R107, 0x10, RZ ;  /* 0x000000106b0f7819 */ /* 0x020fe200000006ff */
[----:B------:R-:W-:Y:S06]  /*1770*/  BRA `(.L_x_8252) ;  /* 0x0000000000107947 */ /* 0x000fec0003800000 */
.L_x_8251:
[----:B-----5:R-:W-:Y:S02]  /*1780*/  SHF.L.U32 R15, R103, 0x10, RZ ;  /* 0x00000010670f7819 */ /* 0x020fe400000006ff */
[----:B------:R-:W-:-:S03]  /*1790*/  @P2 SHF.L.U32 R16, R107, 0x10, RZ ;  /* 0x000000106b102819 */ /* 0x000fc600000006ff */
[----:B------:R-:W-:-:S04]  /*17a0*/  FMUL.FTZ R15, R15, UR8 ;  /* 0x000000080f0f7c20 */ /* 0x000fc80008410000 */
[----:B------:R-:W-:-:S07]  /*17b0*/  @P2 FADD.FTZ R15, R16, R15 ;  /* 0x0000000f100f2221 */ /* 0x000fce0000010000 */
.L_x_8252:
[----:B------:R-:W-:Y:S05]  /*17c0*/  BSYNC B1 ;  /* 0x0000000000017941 */ /* 0x000fea0003800000 */
.L_x_8250:
[----:B------:R-:W-:Y:S04]  /*17d0*/  BSSY B1, `(.L_x_8253) ;  /* 0x000000d000017945 */ /* 0x000fe80003800000 */
[----:B------:R-:W-:Y:S05]  /*17e0*/  @P3 BRA `(.L_x_8254) ;  /* 0x0000000000143947 */ /* 0x000fea0003800000 */
[----:B------:R-:W-:Y:S01]  /*17f0*/  HFMA2.MMA R16, -RZ, RZ, 0, 0 ;  /* 0x00000000ff107435 */ /* 0x000fe200000001ff */
[----:B------:R-:W-:Y:S10]  /*1800*/  @!P2 BRA `(.L_x_8255) ;  /* 0x000000000024a947 */ /* 0x000ff40003800000 */
[----:B-----5:R-:W-:-:S04]  /*1810*/  PRMT R16, R107, 0x7632, R16 ;  /* 0x000076326b107816 */ /* 0x020fc80000000010 */
[----:B------:R-:W-:Y:S01]  /*1820*/  SHF.L.U32 R16, R16, 0x10, RZ ;  /* 0x0000001010107819 */ /* 0x000fe200000006ff */
[----:B------:R-:W-:Y:S06]  /*1830*/  BRA `(.L_x_8255) ;  /* 0x0000000000187947 */ /* 0x000fec0003800000 */
.L_x_8254:
[----:B-----5:R-:W-:Y:S02]  /*1840*/  PRMT R16, R103, 0x7632, R16 ;  /* 0x0000763267107816 */ /* 0x020fe40000000010 */
[----:B--2---:R-:W-:Y:S02]  /*1850*/  @P2 PRMT R108, R107, 0x7632, R108 ;  /* 0x000076326b6c2816 */ /* 0x004fe4000000006c */
[----:B------:R-:W-:Y:S02]  /*1860*/  SHF.L.U32 R16, R16, 0x10, RZ ;  /* 0x0000001010107819 */ /* 0x000fe400000006ff */
[----:B------:R-:W-:-:S03]  /*1870*/  @P2 SHF.L.U32 R109, R108, 0x10, RZ ;  /* 0x000000106c6d2819 */ /* 0x000fc600000006ff */
[----:B------:R-:W-:-:S04]  /*1880*/  FMUL.FTZ R16, R16, UR8 ;  /* 0x0000000810107c20 */ /* 0x000fc80008410000 */
[----:B------:R-:W-:-:S07]  /*1890*/  @P2 FADD.FTZ R16, R109, R16 ;  /* 0x000000106d102221 */ /* 0x000fce0000010000 */
.L_x_8255:
[----:B------:R-:W-:Y:S05]  /*18a0*/  BSYNC B1 ;  /* 0x0000000000017941 */ /* 0x000fea0003800000 */
.L_x_8253:
[----:B--2---:R-:W2:Y:S01]  /*18b0*/  LDC.64 R148, c[0x0][0x238] ;  /* 0x00008e00ff947b82 */ /* 0x004ea20000000a00 */
[----:B------:R-:W-:Y:S02]  /*18c0*/  F2FP.BF16.F32.PACK_AB R111, R16, R15 ;  /* 0x0000000f106f723e */ /* 0x000fe400000010ff */
[----:B------:R-:W-:Y:S02]  /*18d0*/  F2FP.BF16.F32.PACK_AB R110, R14, R13 ;  /* 0x0000000d0e6e723e */ /* 0x000fe400000010ff */
[----:B------:R-:W-:Y:S02]  /*18e0*/  F2FP.BF16.F32.PACK_AB R109, R12, R11 ;  /* 0x0000000b0c6d723e */ /* 0x000fe400000010ff */
[----:B------:R-:W-:Y:S02]  /*18f0*/  F2FP.BF16.F32.PACK_AB R108, R10, R9 ;  /* 0x000000090a6c723e */ /* 0x000fe400000010ff */
[----:B------:R-:W-:Y:S01]  /*1900*/  IADD3 R152, R152, 0x80, RZ ;  /* 0x0000008098987810 */ /* 0x000fe20007ffe0ff */
[C---:B--2---:R-:W-:Y:S01]  /*1910*/  IMAD.WIDE.U32 R148, R150.reuse, 0x10, R148 ;  /* 0x0000001096947825 */ /* 0x044fe200078e0094 */
[----:B------:R-:W-:-:S04]  /*1920*/  IADD3 R150, R150, 0x80, RZ ;  /* 0x0000008096967810 */ /* 0x000fc80007ffe0ff */
[----:B------:R3:W-:Y:S03]  /*1930*/  STG.E.128 desc[UR4][R148.64], R108 ;  /* 0x0000006c94007986 */ /* 0x0007e6000c101d04 */
.L_x_8231:
[----:B------:R-:W-:Y:S05]  /*1940*/  BSYNC B0 ;  /* 0x0000000000007941 */ /* 0x000fea0003800000 */
.L_x_8230:
[----:B------:R-:W-:Y:S01]  /*1950*/  ISETP.NE.AND P2, PT, R141, RZ, PT ;  /* 0x000000ff8d00720c */ /* 0x000fe20003f45270 */
[----:B------:R-:W-:-:S12]  /*1960*/  BSSY B0, `(.L_x_8256) ;  /* 0x0000078000007945 */ /* 0x000fd80003800000 */
[----:B------:R-:W-:Y:S05]  /*1970*/  @!P2 BRA `(.L_x_8257) ;  /* 0x0000000400d8a947 */ /* 0x000fea0003800000 */
[----:B------:R-:W-:Y:S01]  /*1980*/  ISETP.NE.U32.AND P2, PT, RZ, UR6, PT ;  /* 0x00000006ff007c0c */ /* 0x000fe2000bf45070 */
[----:B--23--:R-:W2:Y:S03]  /*1990*/  @P1 LDC.64 R108, c[0x0][0x220] ;  /* 0x00008800ff6c1b82 */ /* 0x00cea60000000a00 */
[----:B------:R-:W-:-:S13]  /*19a0*/  ISETP.NE.AND.EX P2, PT, RZ, UR7, PT, P2 ;  /* 0x00000007ff007c0c */ /* 0x000fda000bf45320 */
[----:B------:R-:W3:Y:S01]  /*19b0*/  @P2 LDC.64 R18, c[0x0][0x230] ;  /* 0x00008c00ff122b82 */ /* 0x000ee20000000a00 */
[----:B--2---:R-:W-:-:S05]  /*19c0*/  @P1 IMAD.WIDE.U32 R108, R152, 0x10, R108 ;  /* 0x00000010986c1825 */ /* 0x004fca00078e006c */
[----:B-----5:R2:W5:Y:S01]  /*19d0*/  @P1 LDG.E.128 R100, desc[UR4][R108.64] ;  /* 0x000000046c641981 */ /* 0x020562000c1e1d00 */
[----:B---3--:R-:W-:-:S05]  /*19e0*/  @P2 IMAD.WIDE.U32 R18, R150, 0x10, R18 ;  /* 0x0000001096122825 */ /* 0x008fca00078e0012 */
        /* <DEDUP_REMOVED lines=8> */
.L_x_8259:
[----:B-----5:R-:W-:Y:S02]  /*1a70*/  SHF.L.U32 R17, R100, 0x10, RZ ;  /* 0x0000001064117819 */ /* 0x020fe400000006ff */
[----:B------:R-:W-:-:S03]  /*1a80*/  @P2 SHF.L.U32 R18, R104, 0x10, RZ ;  /* 0x0000001068122819 */ /* 0x000fc600000006ff */
[----:B------:R-:W-:-:S04]  /*1a90*/  FMUL.FTZ R17, R17, UR8 ;  /* 0x0000000811117c20 */ /* 0x000fc80008410000 */
[----:B------:R-:W-:-:S07]  /*1aa0*/  @P2 FADD.FTZ R17, R18, R17 ;  /* 0x0000001112112221 */ /* 0x000fce0000010000 */
.L_x_8260:
[----:B------:R-:W-:Y:S05]  /*1ab0*/  BSYNC B1 ;  /* 0x0000000000017941 */ /* 0x000fea0003800000 */
.L_x_8258:
[----:B------:R-:W-:Y:S04]  /*1ac0*/  BSSY B1, `(.L_x_8261) ;  /* 0x000000d000017945 */ /* 0x000fe80003800000 */
[----:B------:R-:W-:Y:S05]  /*1ad0*/  @P3 BRA `(.L_x_8262) ;  /* 0x0000000000143947 */ /* 0x000fea0003800000 */
[----:B------:R-:W-:Y:S01]  /*1ae0*/  HFMA2.MMA R18, -RZ, RZ, 0, 0 ;  /* 0x00000000ff127435 */ /* 0x000fe200000001ff */
[----:B------:R-:W-:Y:S10]  /*1af0*/  @!P2 BRA `(.L_x_8263) ;  /* 0x000000000024a947 */ /* 0x000ff40003800000 */
[----:B-----5:R-:W-:-:S04]  /*1b00*/  PRMT R18, R104, 0x7632, R18 ;  /* 0x0000763268127816 */ /* 0x020fc80000000012 */
[----:B------:R-:W-:Y:S01]  /*1b10*/  SHF.L.U32 R18, R18, 0x10, RZ ;  /* 0x0000001012127819 */ /* 0x000fe200000006ff */
[----:B------:R-:W-:Y:S06]  /*1b20*/  BRA `(.L_x_8263) ;  /* 0x0000000000187947 */ /* 0x000fec0003800000 */
.L_x_8262:
[----:B-----5:R-:W-:Y:S02]  /*1b30*/  PRMT R18, R100, 0x7632, R18 ;  /* 0x0000763264127816 */ /* 0x020fe40000000012 */
[----:B------:R-:W-:Y:S02]  /*1b40*/  @P2 PRMT R19, R104, 0x7632, R19 ;  /* 0x0000763268132816 */ /* 0x000fe40000000013 */
[----:B------:R-:W-:Y:S02]  /*1b50*/  SHF.L.U32 R18, R18, 0x10, RZ ;  /* 0x0000001012127819 */ /* 0x000fe400000006ff */
[----:B------:R-:W-:-:S03]  /*1b60*/  @P2 SHF.L.U32 R19, R19, 0x10, RZ ;  /* 0x0000001013132819 */ /* 0x000fc600000006ff */
[----:B------:R-:W-:-:S04]  /*1b70*/  FMUL.FTZ R18, R18, UR8 ;  /* 0x0000000812127c20 */ /* 0x000fc80008410000 */
[----:B------:R-:W-:-:S07]  /*1b80*/  @P2 FADD.FTZ R18, R19, R18 ;  /* 0x0000001213122221 */ /* 0x000fce0000010000 */
.L_x_8263:
[----:B------:R-:W-:Y:S05]  /*1b90*/  BSYNC B1 ;  /* 0x0000000000017941 */ /* 0x000fea0003800000 */
.L_x_8261:
[----:B------:R-:W-:Y:S04]  /*1ba0*/  BSSY B1, `(.L_x_8264) ;  /* 0x000000a000017945 */ /* 0x000fe80003800000 */
[----:B------:R-:W-:Y:S05]  /*1bb0*/  @P3 BRA `(.L_x_8265) ;  /* 0x0000000000103947 */ /* 0x000fea0003800000 */
[----:B------:R-:W-:Y:S01]  /*1bc0*/  MOV R19, RZ ;  /* 0x000000ff00137202 */ /* 0x000fe20000000f00 */
[----:B------:R-:W-:Y:S06]  /*1bd0*/  @!P2 BRA `(.L_x_8266) ;  /* 0x000000000018a947 */ /* 0x000fec0003800000 */
[----:B-----5:R-:W-:Y:S01]  /*1be0*/  SHF.L.U32 R19, R105, 0x10, RZ ;  /* 0x0000001069137819 */ /* 0x020fe200000006ff */
[----:B------:R-:W-:Y:S06]  /*1bf0*/  BRA `(.L_x_8266) ;  /* 0x0000000000107947 */ /* 0x000fec0003800000 */
.L_x_8265:
[----:B-----5:R-:W-:Y:S02]  /*1c00*/  SHF.L.U32 R19, R101, 0x10, RZ ;  /* 0x0000001065137819 */ /* 0x020fe400000006ff */
[----:B------:R-:W-:-:S03]  /*1c10*/  @P2 SHF.L.U32 R108, R105, 0x10, RZ ;  /* 0x00000010696c2819 */ /* 0x000fc600000006ff */
[----:B------:R-:W-:-:S04]  /*1c20*/  FMUL.FTZ R19, R19, UR8 ;  /* 0x0000000813137c20 */ /* 0x000fc80008410000 */
[----:B------:R-:W-:-:S07]  /*1c30*/  @P2 FADD.FTZ R19, R108, R19 ;  /* 0x000000136c132221 */ /* 0x000fce0000010000 */
.L_x_8266:
[----:B------:R-:W-:Y:S05]  /*1c40*/  BSYNC B1 ;  /* 0x0000000000017941 */ /* 0x000fea0003800000 */
.L_x_8264:
[----:B------:R-:W-:Y:S04]  /*1c50*/  BSSY B1, `(.L_x_8267) ;  /* 0x000000d000017945 */ /* 0x000fe80003800000 */
[----:B------:R-:W-:Y:S05]  /*1c60*/  @P3 BRA `(.L_x_8268) ;  /* 0x0000000000143947 */ /* 0x000fea0003800000 */
[----:B------:R-:W-:Y:S01]  /*1c70*/  HFMA2.MMA R112, -RZ, RZ, 0, 0 ;  /* 0x00000000ff707435 */ /* 0x000fe200000001ff */
[----:B------:R-:W-:Y:S10]  /*1c80*/  @!P2 BRA `(.L_x_8269) ;  /* 0x000000000024a947 */ /* 0x000ff40003800000 */
[----:B-----5:R-:W-:-:S04]  /*1c90*/  PRMT R112, R105, 0x7632, R112 ;  /* 0x0000763269707816 */ /* 0x020fc80000000070 */
[----:B------:R-:W-:Y:S01]  /*1ca0*/  SHF.L.U32 R112, R112, 0x10, RZ ;  /* 0x0000001070707819 */ /* 0x000fe200000006ff */
[----:B------:R-:W-:Y:S06]  /*1cb0*/  BRA `(.L_x_8269) ;  /* 0x0000000000187947 */ /* 0x000fec0003800000 */
.L_x_8268:
[----:B-----5:R-:W-:Y:S02]  /*1cc0*/  PRMT R108, R101, 0x7632, R108 ;  /* 0x00007632656c7816 */ /* 0x020fe4000000006c */
[----:B------:R-:W-:Y:S02]  /*1cd0*/  @P2 PRMT R109, R105, 0x7632, R109 ;  /* 0x00007632696d2816 */ /* 0x000fe4000000006d */
[----:B------:R-:W-:Y:S02]  /*1ce0*/  SHF.L.U32 R108, R108, 0x10, RZ ;  /* 0x000000106c6c7819 */ /* 0x000fe400000006ff */
[----:B------:R-:W-:-:S03]  /*1cf0*/  @P2 SHF.L.U32 R109, R109, 0x10, RZ ;  /* 0x000000106d6d2819 */ /* 0x000fc600000006ff */
[----:B------:R-:W-:-:S04]  /*1d00*/  FMUL.FTZ R112, R108, UR8 ;  /* 0x000000086c707c20 */ /* 0x000fc80008410000 */
[----:B------:R-:W-:-:S07]  /*1d10*/  @P2 FADD.FTZ R112, R109, R112 ;  /* 0x000000706d702221 */ /* 0x000fce0000010000 */
.L_x_8269:
[----:B------:R-:W-:Y:S05]  /*1d20*/  BSYNC B1 ;  /* 0x0000000000017941 */ /* 0x000fea0003800000 */
.L_x_8267:
[----:B------:R-:W-:Y:S04]  /*1d30*/  BSSY B1, `(.L_x_8270) ;  /* 0x000000a000017945 */ /* 0x000fe80003800000 */
[----:B------:R-:W-:Y:S05]  /*1d40*/  @P3 BRA `(.L_x_8271) ;  /* 0x0000000000103947 */ /* 0x000fea0003800000 */
[----:B------:R-:W-:Y:S01]  /*1d50*/  MOV R113, RZ ;  /* 0x000000ff00717202 */ /* 0x000fe20000000f00 */
[----:B------:R-:W-:Y:S06]  /*1d60*/  @!P2 BRA `(.L_x_8272) ;  /* 0x000000000018a947 */ /* 0x000fec0003800000 */
[----:B-----5:R-:W-:Y:S01]  /*1d70*/  SHF.L.U32 R113, R106, 0x10, RZ ;  /* 0x000000106a717819 */ /* 0x020fe200000006ff */
[----:B------:R-:W-:Y:S06]  /*1d80*/  BRA `(.L_x_8272) ;  /* 0x0000000000107947 */ /* 0x000fec0003800000 */
.L_x_8271:
[----:B-----5:R-:W-:Y:S02]  /*1d90*/  SHF.L.U32 R113, R102, 0x10, RZ ;  /* 0x0000001066717819 */ /* 0x020fe400000006ff */
[----:B------:R-:W-:-:S03]  /*1da0*/  @P2 SHF.L.U32 R108, R106, 0x10, RZ ;  /* 0x000000106a6c2819 */ /* 0x000fc600000006ff */
[----:B------:R-:W-:-:S04]  /*1db0*/  FMUL.FTZ R113, R113, UR8 ;  /* 0x0000000871717c20 */ /* 0x000fc80008410000 */
[----:B------:R-:W-:-:S07]  /*1dc0*/  @P2 FADD.FTZ R113, R108, R113 ;  /* 0x000000716c712221 */ /* 0x000fce0000010000 */
.L_x_8272:
[----:B------:R-:W-:Y:S05]  /*1dd0*/  BSYNC B1 ;  /* 0x0000000000017941 */ /* 0x000fea0003800000 */
.L_x_8270:
[----:B------:R-:W-:Y:S04]  /*1de0*/  BSSY B1, `(.L_x_8273) ;  /* 0x000000d000017945 */ /* 0x000fe80003800000 */
[----:B------:R-:W-:Y:S05]  /*1df0*/  @P3 BRA `(.L_x_8274) ;  /* 0x0000000000143947 */ /* 0x000fea0003800000 */
[----:B------:R-:W-:Y:S01]  /*1e00*/  HFMA2.MMA R114, -RZ, RZ, 0, 0 ;  /* 0x00000000ff727435 */ /* 0x000fe200000001ff */
[----:B------:R-:W-:Y:S10]  /*1e10*/  @!P2 BRA `(.L_x_8275) ;  /* 0x000000000024a947 */ /* 0x000ff40003800000 */
[----:B-----5:R-:W-:-:S04]  /*1e20*/  PRMT R114, R106, 0x7632, R114 ;  /* 0x000076326a727816 */ /* 0x020fc80000000072 */
[----:B------:R-:W-:Y:S01]  /*1e30*/  SHF.L.U32 R114, R114, 0x10, RZ ;  /* 0x0000001072727819 */ /* 0x000fe200000006ff */
[----:B------:R-:W-:Y:S06]  /*1e40*/  BRA `(.L_x_8275) ;  /* 0x0000000000187947 */ /* 0x000fec0003800000 */
.L_x_8274:
[----:B-----5:R-:W-:Y:S02]  /*1e50*/  PRMT R108, R102, 0x7632, R108 ;  /* 0x00007632666c7816 */ /* 0x020fe4000000006c */
[----:B------:R-:W-:Y:S02]  /*1e60*/  @P2 PRMT R109, R106, 0x7632, R109 ;  /* 0x000076326a6d2816 */ /* 0x000fe4000000006d */
[----:B------:R-:W-:Y:S02]  /*1e70*/  SHF.L.U32 R108, R108, 0x10, RZ ;  /* 0x000000106c6c7819 */ /* 0x000fe400000006ff */
[----:B------:R-:W-:-:S03]  /*1e80*/  @P2 SHF.L.U32 R109, R109, 0x10, RZ ;  /* 0x000000106d6d2819 */ /* 0x000fc600000006ff */
[----:B------:R-:W-:-:S04]  /*1e90*/  FMUL.FTZ R114, R108, UR8 ;  /* 0x000000086c727c20 */ /* 0x000fc80008410000 */
[----:B------:R-:W-:-:S07]  /*1ea0*/  @P2 FADD.FTZ R114, R109, R114 ;  /* 0x000000726d722221 */ /* 0x000fce0000010000 */
.L_x_8275:
[----:B------:R-:W-:Y:S05]  /*1eb0*/  BSYNC B1 ;  /* 0x0000000000017941 */ /* 0x000fea0003800000 */
.L_x_8273:
[----:B------:R-:W-:Y:S04]  /*1ec0*/  BSSY B1, `(.L_x_8276) ;  /* 0x000000a000017945 */ /* 0x000fe80003800000 */
[----:B------:R-:W-:Y:S05]  /*1ed0*/  @P3 BRA `(.L_x_8277) ;  /* 0x0000000000103947 */ /* 0x000fea0003800000 */
[----:B------:R-:W-:Y:S01]  /*1ee0*/  MOV R115, RZ ;  /* 0x000000ff00737202 */ /* 0x000fe20000000f00 */
[----:B------:R-:W-:Y:S06]  /*1ef0*/  @!P2 BRA `(.L_x_8278) ;  /* 0x000000000018a947 */ /* 0x000fec0003800000 */
[----:B-----5:R-:W-:Y:S01]  /*1f00*/  SHF.L.U32 R115, R107, 0x10, RZ ;  /* 0x000000106b737819 */ /* 0x020fe200000006ff */
[----:B------:R-:W-:Y:S06]  /*1f10*/  BRA `(.L_x_8278) ;  /* 0x0000000000107947 */ /* 0x000fec0003800000 */
.L_x_8277:
[----:B-----5:R-:W-:Y:S02]  /*1f20*/  SHF.L.U32 R115, R103, 0x10, RZ ;  /* 0x0000001067737819 */ /* 0x020fe400000006ff */
[----:B------:R-:W-:-:S03]  /*1f30*/  @P2 SHF.L.U32 R108, R107, 0x10, RZ ;  /* 0x000000106b6c2819 */ /* 0x000fc600000006ff */
[----:B------:R-:W-:-:S04]  /*1f40*/  FMUL.FTZ R115, R115, UR8 ;  /* 0x0000000873737c20 */ /* 0x000fc80008410000 */
[----:B------:R-:W-:-:S07]  /*1f50*/  @P2 FADD.FTZ R115, R108, R115 ;  /* 0x000000736c732221 */ /* 0x000fce0000010000 */
.L_x_8278:
[----:B------:R-:W-:Y:S05]  /*1f60*/  BSYNC B1 ;  /* 0x0000000000017941 */ /* 0x000fea0003800000 */
.L_x_8276:
[----:B------:R-:W-:Y:S04]  /*1f70*/  BSSY B1, `(.L_x_8279) ;  /* 0x000000d000017945 */ /* 0x000fe80003800000 */
[----:B------:R-:W-:Y:S05]  /*1f80*/  @P3 BRA `(.L_x_8280) ;  /* 0x0000000000143947 */ /* 0x000fea0003800000 */
[----:B------:R-:W-:Y:S01]  /*1f90*/  HFMA2.MMA R116, -RZ, RZ, 0, 0 ;  /* 0x00000000ff747435 */ /* 0x000fe200000001ff */
[----:B------:R-:W-:Y:S10]  /*1fa0*/  @!P2 BRA `(.L_x_8281) ;  /* 0x000000000024a947 */ /* 0x000ff40003800000 */
[----:B-----5:R-:W-:-:S04]  /*1fb0*/  PRMT R116, R107, 0x7632, R116 ;  /* 0x000076326b747816 */ /* 0x020fc80000000074 */
[----:B------:R-:W-:Y:S01]  /*1fc0*/  SHF.L.U32 R116, R116, 0x10, RZ ;  /* 0x0000001074747819 */ /* 0x000fe200000006ff */
[----:B------:R-:W-:Y:S06]  /*1fd0*/  BRA `(.L_x_8281) ;  /* 0x0000000000187947 */ /* 0x000fec0003800000 */
.L_x_8280:
[----:B-----5:R-:W-:Y:S02]  /*1fe0*/  PRMT R108, R103, 0x7632, R108 ;  /* 0x00007632676c7816 */ /* 0x020fe4000000006c */
[----:B------:R-:W-:Y:S02]  /*1ff0*/  @P2 PRMT R109, R107, 0x7632, R109 ;  /* 0x000076326b6d2816 */ /* 0x000fe4000000006d */
[----:B------:R-:W-:Y:S02]  /*2000*/  SHF.L.U32 R108, R108, 0x10, RZ ;  /* 0x000000106c6c7819 */ /* 0x000fe400000006ff */
[----:B------:R-:W-:-:S03]  /*2010*/  @P2 SHF.L.U32 R109, R109, 0x10, RZ ;  /* 0x000000106d6d2819 */ /* 0x000fc600000006ff */
[----:B------:R-:W-:-:S04]  /*2020*/  FMUL.FTZ R116, R108, UR8 ;  /* 0x000000086c747c20 */ /* 0x000fc80008410000 */
[----:B------:R-:W-:-:S07]  /*2030*/  @P2 FADD.FTZ R116, R109, R116 ;  /* 0x000000746d742221 */ /* 0x000fce0000010000 */
.L_x_8281:
[----:B------:R-:W-:Y:S05]  /*2040*/  BSYNC B1 ;  /* 0x0000000000017941 */ /* 0x000fea0003800000 */
.L_x_8279:
[----:B------:R-:W2:Y:S01]  /*2050*/  LDC.64 R148, c[0x0][0x238] ;  /* 0x00008e00ff947b82 */ /* 0x000ea20000000a00 */
        /* <DEDUP_REMOVED lines=8> */
.L_x_8257:
[----:B------:R-:W-:Y:S05]  /*20e0*/  BSYNC B0 ;  /* 0x0000000000007941 */ /* 0x000fea0003800000 */
.L_x_8256:
[----:B------:R-:W-:Y:S01]  /*20f0*/  ISETP.NE.AND P2, PT, R140, RZ, PT ;  /* 0x000000ff8c00720c */ /* 0x000fe20003f45270 */
[----:B------:R-:W-:-:S12]  /*2100*/  BSSY B0, `(.L_x_8282) ;  /* 0x0000078000007945 */ /* 0x000fd80003800000 */
[----:B------:R-:W-:Y:S05]  /*2110*/  @!P2 BRA `(.L_x_8283) ;  /* 0x0000000400d8a947 */ /* 0x000fea0003800000 */
[----:B------:R-:W-:Y:S01]  /*2120*/  ISETP.NE.U32.AND P2, PT, RZ, UR6, PT ;  /* 0x00000006ff007c0c */ /* 0x000fe2000bf45070 */
[----:B--234-:R-:W2:Y:S03]  /*2130*/  @P1 LDC.64 R110, c[0x0][0x220] ;  /* 0x00008800ff6e1b82 */ /* 0x01cea60000000a00 */
        /* <DEDUP_REMOVED lines=13> */
.L_x_8285:
[----:B-----5:R-:W-:Y:S02]  /*2210*/  SHF.L.U32 R117, R100, 0x10, RZ ;  /* 0x0000001064757819 */ /* 0x020fe400000006ff */
[----:B------:R-:W-:-:S03]  /*2220*/  @P2 SHF.L.U32 R108, R104, 0x10, RZ ;  /* 0x00000010686c2819 */ /* 0x000fc600000006ff */
[----:B------:R-:W-:-:S04]  /*2230*/  FMUL.FTZ R117, R117, UR8 ;  /* 0x0000000875757c20 */ /* 0x000fc80008410000 */
[----:B------:R-:W-:-:S07]  /*2240*/  @P2 FADD.FTZ R117, R108, R117 ;  /* 0x000000756c752221 */ /* 0x000fce0000010000 */
.L_x_8286:
[----:B------:R-:W-:Y:S05]  /*2250*/  BSYNC B1 ;  /* 0x0000000000017941 */ /* 0x000fea0003800000 */
.L_x_8284:
[----:B------:R-:W-:Y:S04]  /*2260*/  BSSY B1, `(.L_x_8287) ;  /* 0x000000d000017945 */ /* 0x000fe80003800000 */
[----:B------:R-:W-:Y:S05]  /*2270*/  @P3 BRA `(.L_x_8288) ;  /* 0x0000000000143947 */ /* 0x000fea0003800000 */
[----:B------:R-:W-:Y:S01]  /*2280*/  HFMA2.MMA R118, -RZ, RZ, 0, 0 ;  /* 0x00000000ff767435 */ /* 0x000fe200000001ff */
[----:B------:R-:W-:Y:S10]  /*2290*/  @!P2 BRA `(.L_x_8289) ;  /* 0x000000000024a947 */ /* 0x000ff40003800000 */
[----:B-----5:R-:W-:-:S04]  /*22a0*/  PRMT R118, R104, 0x7632, R118 ;  /* 0x0000763268767816 */ /* 0x020fc80000000076 */
[----:B------:R-:W-:Y:S01]  /*22b0*/  SHF.L.U32 R118, R118, 0x10, RZ ;  /* 0x0000001076767819 */ /* 0x000fe200000006ff */
[----:B------:R-:W-:Y:S06]  /*22c0*/  BRA `(.L_x_8289) ;  /* 0x0000000000187947 */ /* 0x000fec0003800000 */
.L_x_8288:
[----:B-----5:R-:W-:Y:S02]  /*22d0*/  PRMT R108, R100, 0x7632, R108 ;  /* 0x00007632646c7816 */ /* 0x020fe4000000006c */
[----:B------:R-:W-:Y:S02]  /*22e0*/  @P2 PRMT R109, R104, 0x7632, R109 ;  /* 0x00007632686d2816 */ /* 0x000fe4000000006d */
[----:B------:R-:W-:Y:S02]  /*22f0*/  SHF.L.U32 R108, R108, 0x10, RZ ;  /* 0x000000106c6c7819 */ /* 0x000fe400000006ff */
[----:B------:R-:W-:-:S03]  /*2300*/  @P2 SHF.L.U32 R109, R109, 0x10, RZ ;  /* 0x000000106d6d2819 */ /* 0x000fc600000006ff */
[----:B------:R-:W-:-:S04]  /*2310*/  FMUL.FTZ R118, R108, UR8 ;  /* 0x000000086c767c20 */ /* 0x000fc80008410000 */
[----:B------:R-:W-:-:S07]  /*2320*/  @P2 FADD.FTZ R118, R109, R118 ;  /* 0x000000766d762221 */ /* 0x000fce0000010000 */
.L_x_8289:
[----:B------:R-:W-:Y:S05]  /*2330*/  BSYNC B1 ;  /* 0x0000000000017941 */ /* 0x000fea0003800000 */
.L_x_8287:
[----:B------:R-:W-:Y:S04]  /*2340*/  BSSY B1, `(.L_x_8290) ;  /* 0x000000a000017945 */ /* 0x000fe80003800000 */
[----:B------:R-:W-:Y:S05]  /*2350*/  @P3 BRA `(.L_x_8291) ;  /* 0x0000000000103947 */ /* 0x000fea0003800000 */
[----:B------:R-:W-:Y:S01]  /*2360*/  MOV R119, RZ ;  /* 0x000000ff00777202 */ /* 0x000fe20000000f00 */
[----:B------:R-:W-:Y:S06]  /*2370*/  @!P2 BRA `(.L_x_8292) ;  /* 0x000000000018a947 */ /* 0x000fec0003800000 */
[----:B-----5:R-:W-:Y:S01]  /*2380*/  SHF.L.U32 R119, R105, 0x10, RZ ;  /* 0x0000001069777819 */ /* 0x020fe200000006ff */
[----:B------:R-:W-:Y:S06]  /*2390*/  BRA `(.L_x_8292) ;  /* 0x0000000000107947 */ /* 0x000fec0003800000 */
.L_x_8291:
[----:B-----5:R-:W-:Y:S02]  /*23a0*/  SHF.L.U32 R119, R101, 0x10, RZ ;  /* 0x0000001065777819 */ /* 0x020fe400000006ff */
[----:B------:R-:W-:-:S03]  /*23b0*/  @P2 SHF.L.U32 R108, R105, 0x10, RZ ;  /* 0x00000010696c2819 */ /* 0x000fc600000006ff */
[----:B------:R-:W-:-:S04]  /*23c0*/  FMUL.FTZ R119, R119, UR8 ;  /* 0x0000000877777c20 */ /* 0x000fc80008410000 */
[----:B------:R-:W-:-:S07]  /*23d0*/  @P2 FADD.FTZ R119, R108, R119 ;  /* 0x000000776c772221 */ /* 0x000fce0000010000 */
.L_x_8292:
[----:B------:R-:W-:Y:S05]  /*23e0*/  BSYNC B1 ;  /* 0x0000000000017941 */ /* 0x000fea0003800000 */
.L_x_8290:
[----:B------:R-:W-:Y:S04]  /*23f0*/  BSSY B1, `(.L_x_8293) ;  /* 0x000000d000017945 */ /* 0x000fe80003800000 */
[----:B------:R-:W-:Y:S05]  /*2400*/  @P3 BRA `(.L_x_8294) ;  /* 0x0000000000143947 */ /* 0x000fea0003800000 */
[----:B------:R-:W-:Y:S01]  /*2410*/  HFMA2.MMA R120, -RZ, RZ, 0, 0 ;  /* 0x00000000ff787435 */ /* 0x000fe200000001ff */
[----:B------:R-:W-:Y:S10]  /*2420*/  @!P2 BRA `(.L_x_8295) ;  /* 0x000000000024a947 */ /* 0x000ff40003800000 */
[----:B-----5:R-:W-:-:S04]  /*2430*/  PRMT R120, R105, 0x7632, R120 ;  /* 0x0000763269787816 */ /* 0x020fc80000000078 */
[----:B------:R-:W-:Y:S01]  /*2440*/  SHF.L.U32 R120, R120, 0x10, RZ ;  /* 0x0000001078787819 */ /* 0x000fe200000006ff */
[----:B------:R-:W-:Y:S06]  /*2450*/  BRA `(.L_x_8295) ;  /* 0x0000000000187947 */ /* 0x000fec0003800000 */
.L_x_8294:
[----:B-----5:R-:W-:Y:S02]  /*2460*/  PRMT R108, R101, 0x7632, R108 ;  /* 0x00007632656c7816 */ /* 0x020fe4000000006c */
[----:B------:R-:W-:Y:S02]  /*2470*/  @P2 PRMT R109, R105, 0x7632, R109 ;  /* 0x00007632696d2816 */ /* 0x000fe4000000006d */
[----:B------:R-:W-:Y:S02]  /*2480*/  SHF.L.U32 R108, R108, 0x10, RZ ;  /* 0x000000106c6c7819 */ /* 0x000fe400000006ff */
[----:B------:R-:W-:-:S03]  /*2490*/  @P2 SHF.L.U32 R109, R109, 0x10, RZ ;  /* 0x000000106d6d2819 */ /* 0x000fc600000006ff */
[----:B------:R-:W-:-:S04]  /*24a0*/  FMUL.FTZ R120, R108, UR8 ;  /* 0x000000086c787c20 */ /* 0x000fc80008410000 */
[----:B------:R-:W-:-:S07]  /*24b0*/  @P2 FADD.FTZ R120, R109, R120 ;  /* 0x000000786d782221 */ /* 0x000fce0000010000 */
.L_x_8295:
[----:B------:R-:W-:Y:S05]  /*24c0*/  BSYNC B1 ;  /* 0x0000000000017941 */ /* 0x000fea0003800000 */
.L_x_8293:
[----:B------:R-:W-:Y:S04]  /*24d0*/  BSSY B1, `(.L_x_8296) ;  /* 0x000000a000017945 */ /* 0x000fe80003800000 */
[----:B------:R-:W-:Y:S05]  /*24e0*/  @P3 BRA `(.L_x_8297) ;  /* 0x0000000000103947 */ /* 0x000fea0003800000 */
[----:B------:R-:W-:Y:S01]  /*24f0*/  MOV R121, RZ ;  /* 0x000000ff00797202 */ /* 0x000fe20000000f00 */
[----:B------:R-:W-:Y:S06]  /*2500*/  @!P2 BRA `(.L_x_8298) ;  /* 0x000000000018a947 */ /* 0x000fec0003800000 */
[----:B-----5:R-:W-:Y:S01]  /*2510*/  SHF.L.U32 R121, R106, 0x10, RZ ;  /* 0x000000106a797819 */ /* 0x020fe200000006ff */
[----:B------:R-:W-:Y:S06]  /*2520*/  BRA `(.L_x_8298) ;  /* 0x0000000000107947 */ /* 0x000fec0003800000 */
.L_x_8297:
[----:B-----5:R-:W-:Y:S02]  /*2530*/  SHF.L.U32 R121, R102, 0x10, RZ ;  /* 0x0000001066797819 */ /* 0x020fe400000006ff */
[----:B------:R-:W-:-:S03]  /*2540*/  @P2 SHF.L.U32 R108, R106, 0x10, RZ ;  /* 0x000000106a6c2819 */ /* 0x000fc600000006ff */
[----:B------:R-:W-:-:S04]  /*2550*/  FMUL.FTZ R121, R121, UR8 ;  /* 0x0000000879797c20 */ /* 0x000fc80008410000 */
[----:B------:R-:W-:-:S07]  /*2560*/  @P2 FADD.FTZ R121, R108, R121 ;  /* 0x000000796c792221 */ /* 0x000fce0000010000 */
.L_x_8298:
[----:B------:R-:W-:Y:S05]  /*2570*/  BSYNC B1 ;  /* 0x0000000000017941 */ /* 0x000fea0003800000 */
.L_x_8296:
[----:B------:R-:W-:Y:S04]  /*2580*/  BSSY B1, `(.L_x_8299) ;  /* 0x000000d000017945 */ /* 0x000fe80003800000 */
[----:B------:R-:W-:Y:S05]  /*2590*/  @P3 BRA `(.L_x_8300) ;  /* 0x0000000000143947 */ /* 0x000fea0003800000 */
[----:B------:R-:W-:Y:S01]  /*25a0*/  HFMA2.MMA R122, -RZ, RZ, 0, 0 ;  /* 0x00000000ff7a7435 */ /* 0x000fe200000001ff */
[----:B------:R-:W-:Y:S10]  /*25b0*/  @!P2 BRA `(.L_x_8301) ;  /* 0x000000000024a947 */ /* 0x000ff40003800000 */
[----:B-----5:R-:W-:-:S04]  /*25c0*/  PRMT R122, R106, 0x7632, R122 ;  /* 0x000076326a7a7816 */ /* 0x020fc8000000007a */
[----:B------:R-:W-:Y:S01]  /*25d0*/  SHF.L.U32 R122, R122, 0x10, RZ ;  /* 0x000000107a7a7819 */ /* 0x000fe200000006ff */
[----:B------:R-:W-:Y:S06]  /*25e0*/  BRA `(.L_x_8301) ;  /* 0x0000000000187947 */ /* 0x000fec0003800000 */
.L_x_8300:
[----:B-----5:R-:W-:Y:S02]  /*25f0*/  PRMT R108, R102, 0x7632, R108 ;  /* 0x00007632666c7816 */ /* 0x020fe4000000006c */
[----:B------:R-:W-:Y:S02]  /*2600*/  @P2 PRMT R109, R106, 0x7632, R109 ;  /* 0x000076326a6d2816 */ /* 0x000fe4000000006d */
[----:B------:R-:W-:Y:S02]  /*2610*/  SHF.L.U32 R108, R108, 0x10, RZ ;  /* 0x000000106c6c7819 */ /* 0x000fe400000006ff */
[----:B------:R-:W-:-:S03]  /*2620*/  @P2 SHF.L.U32 R109, R109, 0x10, RZ ;  /* 0x000000106d6d2819 */ /* 0x000fc600000006ff */
[----:B------:R-:W-:-:S04]  /*2630*/  FMUL.FTZ R122, R108, UR8 ;  /* 0x000000086c7a7c20 */ /* 0x000fc80008410000 */
[----:B------:R-:W-:-:S07]  /*2640*/  @P2 FADD.FTZ R122, R109, R122 ;  /* 0x0000007a6d7a2221 */ /* 0x000fce0000010000 */
.L_x_8301:
[----:B------:R-:W-:Y:S05]  /*2650*/  BSYNC B1 ;  /* 0x0000000000017941 */ /* 0x000fea0003800000 */
.L_x_8299:
[----:B------:R-:W-:Y:S04]  /*2660*/  BSSY B1, `(.L_x_8302) ;  /* 0x000000a000017945 */ /* 0x000fe80003800000 */
[----:B------:R-:W-:Y:S05]  /*2670*/  @P3 BRA `(.L_x_8303) ;  /* 0x0000000000103947 */ /* 0x000fea0003800000 */
[----:B------:R-:W-:Y:S01]  /*2680*/  MOV R123, RZ ;  /* 0x000000ff007b7202 */ /* 0x000fe20000000f00 */
[----:B------:R-:W-:Y:S06]  /*2690*/  @!P2 BRA `(.L_x_8304) ;  /* 0x000000000018a947 */ /* 0x000fec0003800000 */
[----:B-----5:R-:W-:Y:S01]  /*26a0*/  SHF.L.U32 R123, R107, 0x10, RZ ;  /* 0x000000106b7b7819 */ /* 0x020fe200000006ff */
[----:B------:R-:W-:Y:S06]  /*26b0*/  BRA `(.L_x_8304) ;  /* 0x0000000000107947 */ /* 0x000fec0003800000 */
.L_x_8303:
[----:B-----5:R-:W-:Y:S02]  /*26c0*/  SHF.L.U32 R123, R103, 0x10, RZ ;  /* 0x00000010677b7819 */ /* 0x020fe400000006ff */
[----:B------:R-:W-:-:S03]  /*26d0*/  @P2 SHF.L.U32 R108, R107, 0x10, RZ ;  /* 0x000000106b6c2819 */ /* 0x000fc600000006ff */
[----:B------:R-:W-:-:S04]  /*26e0*/  FMUL.FTZ R123, R123, UR8 ;  /* 0x000000087b7b7c20 */ /* 0x000fc80008410000 */
[----:B------:R-:W-:-:S07]  /*26f0*/  @P2 FADD.FTZ R123, R108, R123 ;  /* 0x0000007b6c7b2221 */ /* 0x000fce0000010000 */
.L_x_8304:
[----:B------:R-:W-:Y:S05]  /*2700*/  BSYNC B1 ;  /* 0x0000000000017941 */ /* 0x000fea0003800000 */
.L_x_8302:
[----:B------:R-:W-:Y:S04]  /*2710*/  BSSY B1, `(.L_x_8305) ;  /* 0x000000d000017945 */ /* 0x000fe80003800000 */
[----:B------:R-:W-:Y:S05]  /*2720*/  @P3 BRA `(.L_x_8306) ;  /* 0x0000000000143947 */ /* 0x000fea0003800000 */
[----:B------:R-:W-:Y:S01]  /*2730*/  HFMA2.MMA R124, -RZ, RZ, 0, 0 ;  /* 0x00000000ff7c7435 */ /* 0x000fe200000001ff */
[----:B------:R-:W-:Y:S10]  /*2740*/  @!P2 BRA `(.L_x_8307) ;  /* 0x000000000024a947 */ /* 0x000ff40003800000 */
[----:B-----5:R-:W-:-:S04]  /*2750*/  PRMT R124, R107, 0x7632, R124 ;  /* 0x000076326b7c7816 */ /* 0x020fc8000000007c */
[----:B------:R-:W-:Y:S01]  /*2760*/  SHF.L.U32 R124, R124, 0x10, RZ ;  /* 0x000000107c7c7819 */ /* 0x000fe200000006ff */
[----:B------:R-:W-:Y:S06]  /*2770*/  BRA `(.L_x_8307) ;  /* 0x0000000000187947 */ /* 0x000fec0003800000 */
.L_x_8306:
[----:B-----5:R-:W-:Y:S02]  /*2780*/  PRMT R108, R103, 0x7632, R108 ;  /* 0x00007632676c7816 */ /* 0x020fe4000000006c */
[----:B------:R-:W-:Y:S02]  /*2790*/  @P2 PRMT R109, R107, 0x7632, R109 ;  /* 0x000076326b6d2816 */ /* 0x000fe4000000006d */
[----:B------:R-:W-:Y:S02]  /*27a0*/  SHF.L.U32 R108, R108, 0x10, RZ ;  /* 0x000000106c6c7819 */ /* 0x000fe400000006ff */
[----:B------:R-:W-:-:S03]  /*27b0*/  @P2 SHF.L.U32 R109, R109, 0x10, RZ ;  /* 0x000000106d6d2819 */ /* 0x000fc600000006ff */
[----:B------:R-:W-:-:S04]  /*27c0*/  FMUL.FTZ R124, R108, UR8 ;  /* 0x000000086c7c7c20 */ /* 0x000fc80008410000 */
[----:B------:R-:W-:-:S07]  /*27d0*/  @P2 FADD.FTZ R124, R109, R124 ;  /* 0x0000007c6d7c2221 */ /* 0x000fce0000010000 */
.L_x_8307:
[----:B------:R-:W-:Y:S05]  /*27e0*/  BSYNC B1 ;  /* 0x0000000000017941 */ /* 0x000fea0003800000 */
.L_x_8305:
        /* <DEDUP_REMOVED lines=9> */
.L_x_8283:
[----:B------:R-:W-:Y:S05]  /*2880*/  BSYNC B0 ;  /* 0x0000000000007941 */ /* 0x000fea0003800000 */
.L_x_8282:
[----:B------:R-:W-:Y:S01]  /*2890*/  ISETP.NE.AND P2, PT, R139, RZ, PT ;  /* 0x000000ff8b00720c */ /* 0x000fe20003f45270 */
[----:B------:R-:W-:-:S12]  /*28a0*/  BSSY B0, `(.L_x_8308) ;  /* 0x0000076000007945 */ /* 0x000fd80003800000 */
[----:B------:R-:W-:Y:S05]  /*28b0*/  @!P2 BRA `(.L_x_8309) ;  /* 0x0000000400d0a947 */ /* 0x000fea0003800000 */
[----:B--234-:R-:W2:Y:S02]  /*28c0*/  @P1 LDC.64 R108, c[0x0][0x220] ;  /* 0x00008800ff6c1b82 */ /* 0x01cea40000000a00 */
[----:B--2---:R-:W-:-:S05]  /*28d0*/  @P1 IMAD.WIDE.U32 R152, R152, 0x10, R108 ;  /* 0x0000001098981825 */ /* 0x004fca00078e006c */
[----:B-----5:R2:W5:Y:S01]  /*28e0*/  @P1 LDG.E.128 R100, desc[UR4][R152.64] ;  /* 0x0000000498641981 */ /* 0x020562000c1e1d00 */
[----:B------:R-:W-:-:S04]  /*28f0*/  ISETP.NE.U32.AND P1, PT, RZ, UR6, PT ;  /* 0x00000006ff007c0c */ /* 0x000fc8000bf25070 */
[----:B------:R-:W-:-:S13]  /*2900*/  ISETP.NE.AND.EX P1, PT, RZ, UR7, PT, P1 ;  /* 0x00000007ff007c0c */ /* 0x000fda000bf25310 */
[----:B------:R-:W3:Y:S02]  /*2910*/  @P1 LDC.64 R108, c[0x0][0x230] ;  /* 0x00008c00ff6c1b82 */ /* 0x000ee40000000a00 */
        /* <DEDUP_REMOVED lines=9> */
.L_x_8311:
[----:B-----5:R-:W-:Y:S02]  /*29b0*/  SHF.L.U32 R125, R100, 0x10, RZ ;  /* 0x00000010647d7819 */ /* 0x020fe400000006ff */
[----:B------:R-:W-:-:S03]  /*29c0*/  @P1 SHF.L.U32 R108, R104, 0x10, RZ ;  /* 0x00000010686c1819 */ /* 0x000fc600000006ff */
[----:B------:R-:W-:-:S04]  /*29d0*/  FMUL.FTZ R125, R125, UR8 ;  /* 0x000000087d7d7c20 */ /* 0x000fc80008410000 */
[----:B------:R-:W-:-:S07]  /*29e0*/  @P1 FADD.FTZ R125, R108, R125 ;  /* 0x0000007d6c7d1221 */ /* 0x000fce0000010000 */
.L_x_8312:
[----:B------:R-:W-:Y:S05]  /*29f0*/  BSYNC B1 ;  /* 0x0000000000017941 */ /* 0x000fea0003800000 */
.L_x_8310:
[----:B------:R-:W-:Y:S04]  /*2a00*/  BSSY B1, `(.L_x_8313) ;  /* 0x000000d000017945 */ /* 0x000fe80003800000 */
[----:B------:R-:W-:Y:S05]  /*2a10*/  @P2 BRA `(.L_x_8314) ;  /* 0x0000000000142947 */ /* 0x000fea0003800000 */
[----:B------:R-:W-:Y:S01]  /*2a20*/  HFMA2.MMA R126, -RZ, RZ, 0, 0 ;  /* 0x00000000ff7e7435 */ /* 0x000fe200000001ff */
[----:B------:R-:W-:Y:S10]  /*2a30*/  @!P1 BRA `(.L_x_8315) ;  /* 0x0000000000249947 */ /* 0x000ff40003800000 */
[----:B-----5:R-:W-:-:S04]  /*2a40*/  PRMT R126, R104, 0x7632, R126 ;  /* 0x00007632687e7816 */ /* 0x020fc8000000007e */
[----:B------:R-:W-:Y:S01]  /*2a50*/  SHF.L.U32 R126, R126, 0x10, RZ ;  /* 0x000000107e7e7819 */ /* 0x000fe200000006ff */
[----:B------:R-:W-:Y:S06]  /*2a60*/  BRA `(.L_x_8315) ;  /* 0x0000000000187947 */ /* 0x000fec0003800000 */
.L_x_8314:
[----:B-----5:R-:W-:Y:S02]  /*2a70*/  PRMT R108, R100, 0x7632, R108 ;  /* 0x00007632646c7816 */ /* 0x020fe4000000006c */
[----:B------:R-:W-:Y:S02]  /*2a80*/  @P1 PRMT R109, R104, 0x7632, R109 ;  /* 0x00007632686d1816 */ /* 0x000fe4000000006d */
[----:B------:R-:W-:Y:S02]  /*2a90*/  SHF.L.U32 R108, R108, 0x10, RZ ;  /* 0x000000106c6c7819 */ /* 0x000fe400000006ff */
[----:B------:R-:W-:-:S03]  /*2aa0*/  @P1 SHF.L.U32 R109, R109, 0x10, RZ ;  /* 0x000000106d6d1819 */ /* 0x000fc600000006ff */
[----:B------:R-:W-:-:S04]  /*2ab0*/  FMUL.FTZ R126, R108, UR8 ;  /* 0x000000086c7e7c20 */ /* 0x000fc80008410000 */
[----:B------:R-:W-:-:S07]  /*2ac0*/  @P1 FADD.FTZ R126, R109, R126 ;  /* 0x0000007e6d7e1221 */ /* 0x000fce0000010000 */
.L_x_8315:
[----:B------:R-:W-:Y:S05]  /*2ad0*/  BSYNC B1 ;  /* 0x0000000000017941 */ /* 0x000fea0003800000 */
.L_x_8313:
[----:B------:R-:W-:Y:S04]  /*2ae0*/  BSSY B1, `(.L_x_8316) ;  /* 0x000000a000017945 */ /* 0x000fe80003800000 */
[----:B------:R-:W-:Y:S05]  /*2af0*/  @P2 BRA `(.L_x_8317) ;  /* 0x0000000000102947 */ /* 0x000fea0003800000 */
[----:B------:R-:W-:Y:S01]  /*2b00*/  MOV R127, RZ ;  /* 0x000000ff007f7202 */ /* 0x000fe20000000f00 */
[----:B------:R-:W-:Y:S06]  /*2b10*/  @!P1 BRA `(.L_x_8318) ;  /* 0x0000000000189947 */ /* 0x000fec0003800000 */
[----:B-----5:R-:W-:Y:S01]  /*2b20*/  SHF.L.U32 R127, R105, 0x10, RZ ;  /* 0x00000010697f7819 */ /* 0x020fe200000006ff */
[----:B------:R-:W-:Y:S06]  /*2b30*/  BRA `(.L_x_8318) ;  /* 0x0000000000107947 */ /* 0x000fec0003800000 */
.L_x_8317:
[----:B-----5:R-:W-:Y:S02]  /*2b40*/  SHF.L.U32 R127, R101, 0x10, RZ ;  /* 0x00000010657f7819 */ /* 0x020fe400000006ff */
[----:B------:R-:W-:-:S03]  /*2b50*/  @P1 SHF.L.U32 R108, R105, 0x10, RZ ;  /* 0x00000010696c1819 */ /* 0x000fc600000006ff */
[----:B------:R-:W-:-:S04]  /*2b60*/  FMUL.FTZ R127, R127, UR8 ;  /* 0x000000087f7f7c20 */ /* 0x000fc80008410000 */
[----:B------:R-:W-:-:S07]  /*2b70*/  @P1 FADD.FTZ R127, R108, R127 ;  /* 0x0000007f6c7f1221 */ /* 0x000fce0000010000 */
.L_x_8318:
[----:B------:R-:W-:Y:S05]  /*2b80*/  BSYNC B1 ;  /* 0x0000000000017941 */ /* 0x000fea0003800000 */
.L_x_8316:
[----:B------:R-:W-:Y:S04]  /*2b90*/  BSSY B1, `(.L_x_8319) ;  /* 0x000000d000017945 */ /* 0x000fe80003800000 */
[----:B------:R-:W-:Y:S05]  /*2ba0*/  @P2 BRA `(.L_x_8320) ;  /* 0x0000000000142947 */ /* 0x000fea0003800000 */
[----:B------:R-:W-:Y:S01]  /*2bb0*/  HFMA2.MMA R128, -RZ, RZ, 0, 0 ;  /* 0x00000000ff807435 */ /* 0x000fe200000001ff */
[----:B------:R-:W-:Y:S10]  /*2bc0*/  @!P1 BRA `(.L_x_8321) ;  /* 0x0000000000249947 */ /* 0x000ff40003800000 */
[----:B-----5:R-:W-:-:S04]  /*2bd0*/  PRMT R128, R105, 0x7632, R128 ;  /* 0x0000763269807816 */ /* 0x020fc80000000080 */
[----:B------:R-:W-:Y:S01]  /*2be0*/  SHF.L.U32 R128, R128, 0x10, RZ ;  /* 0x0000001080807819 */ /* 0x000fe200000006ff */
[----:B------:R-:W-:Y:S06]  /*2bf0*/  BRA `(.L_x_8321) ;  /* 0x0000000000187947 */ /* 0x000fec0003800000 */
.L_x_8320:
[----:B-----5:R-:W-:Y:S02]  /*2c00*/  PRMT R108, R101, 0x7632, R108 ;  /* 0x00007632656c7816 */ /* 0x020fe4000000006c */
[----:B------:R-:W-:Y:S02]  /*2c10*/  @P1 PRMT R109, R105, 0x7632, R109 ;  /* 0x00007632696d1816 */ /* 0x000fe4000000006d */
[----:B------:R-:W-:Y:S02]  /*2c20*/  SHF.L.U32 R108, R108, 0x10, RZ ;  /* 0x000000106c6c7819 */ /* 0x000fe400000006ff */
[----:B------:R-:W-:-:S03]  /*2c30*/  @P1 SHF.L.U32 R109, R109, 0x10, RZ ;  /* 0x000000106d6d1819 */ /* 0x000fc600000006ff */
[----:B------:R-:W-:-:S04]  /*2c40*/  FMUL.FTZ R128, R108, UR8 ;  /* 0x000000086c807c20 */ /* 0x000fc80008410000 */
[----:B------:R-:W-:-:S07]  /*2c50*/  @P1 FADD.FTZ R128, R109, R128 ;  /* 0x000000806d801221 */ /* 0x000fce0000010000 */
.L_x_8321:
[----:B------:R-:W-:Y:S05]  /*2c60*/  BSYNC B1 ;  /* 0x0000000000017941 */ /* 0x000fea0003800000 */
.L_x_8319:
[----:B------:R-:W-:Y:S04]  /*2c70*/  BSSY B1, `(.L_x_8322) ;  /* 0x000000a000017945 */ /* 0x000fe80003800000 */
[----:B------:R-:W-:Y:S05]  /*2c80*/  @P2 BRA `(.L_x_8323) ;  /* 0x0000000000102947 */ /* 0x000fea0003800000 */
[----:B------:R-:W-:Y:S01]  /*2c90*/  MOV R129, RZ ;  /* 0x000000ff00817202 */ /* 0x000fe20000000f00 */
[----:B------:R-:W-:Y:S06]  /*2ca0*/  @!P1 BRA `(.L_x_8324) ;  /* 0x0000000000189947 */ /* 0x000fec0003800000 */
[----:B-----5:R-:W-:Y:S01]  /*2cb0*/  SHF.L.U32 R129, R106, 0x10, RZ ;  /* 0x000000106a817819 */ /* 0x020fe200000006ff */
[----:B------:R-:W-:Y:S06]  /*2cc0*/  BRA `(.L_x_8324) ;  /* 0x0000000000107947 */ /* 0x000fec0003800000 */
.L_x_8323:
[----:B-----5:R-:W-:Y:S02]  /*2cd0*/  SHF.L.U32 R129, R102, 0x10, RZ ;  /* 0x0000001066817819 */ /* 0x020fe400000006ff */
[----:B------:R-:W-:-:S03]  /*2ce0*/  @P1 SHF.L.U32 R108, R106, 0x10, RZ ;  /* 0x000000106a6c1819 */ /* 0x000fc600000006ff */
[----:B------:R-:W-:-:S04]  /*2cf0*/  FMUL.FTZ R129, R129, UR8 ;  /* 0x0000000881817c20 */ /* 0x000fc80008410000 */
[----:B------:R-:W-:-:S07]  /*2d00*/  @P1 FADD.FTZ R129, R108, R129 ;  /* 0x000000816c811221 */ /* 0x000fce0000010000 */
.L_x_8324:
[----:B------:R-:W-:Y:S05]  /*2d10*/  BSYNC B1 ;  /* 0x0000000000017941 */ /* 0x000fea0003800000 */
.L_x_8322:
[----:B------:R-:W-:Y:S04]  /*2d20*/  BSSY B1, `(.L_x_8325) ;  /* 0x000000d000017945 */ /* 0x000fe80003800000 */
[----:B------:R-:W-:Y:S05]  /*2d30*/  @P2 BRA `(.L_x_8326) ;  /* 0x0000000000142947 */ /* 0x000fea0003800000 */
[----:B------:R-:W-:Y:S01]  /*2d40*/  HFMA2.MMA R130, -RZ, RZ, 0, 0 ;  /* 0x00000000ff827435 */ /* 0x000fe200000001ff */
[----:B------:R-:W-:Y:S10]  /*2d50*/  @!P1 BRA `(.L_x_8327) ;  /* 0x0000000000249947 */ /* 0x000ff40003800000 */
[----:B-----5:R-:W-:-:S04]  /*2d60*/  PRMT R130, R106, 0x7632, R130 ;  /* 0x000076326a827816 */ /* 0x020fc80000000082 */
[----:B------:R-:W-:Y:S01]  /*2d70*/  SHF.L.U32 R130, R130, 0x10, RZ ;  /* 0x0000001082827819 */ /* 0x000fe200000006ff */
[----:B------:R-:W-:Y:S06]  /*2d80*/  BRA `(.L_x_8327) ;  /* 0x0000000000187947 */ /* 0x000fec0003800000 */
.L_x_8326:
[----:B-----5:R-:W-:Y:S02]  /*2d90*/  PRMT R108, R102, 0x7632, R108 ;  /* 0x00007632666c7816 */ /* 0x020fe4000000006c */
[----:B------:R-:W-:Y:S02]  /*2da0*/  @P1 PRMT R109, R106, 0x7632, R109 ;  /* 0x000076326a6d1816 */ /* 0x000fe4000000006d */
[----:B------:R-:W-:Y:S02]  /*2db0*/  SHF.L.U32 R108, R108, 0x10, RZ ;  /* 0x000000106c6c7819 */ /* 0x000fe400000006ff */
[----:B------:R-:W-:-:S03]  /*2dc0*/  @P1 SHF.L.U32 R109, R109, 0x10, RZ ;  /* 0x000000106d6d1819 */ /* 0x000fc600000006ff */
[----:B------:R-:W-:-:S04]  /*2dd0*/  FMUL.FTZ R130, R108, UR8 ;  /* 0x000000086c827c20 */ /* 0x000fc80008410000 */
[----:B------:R-:W-:-:S07]  /*2de0*/  @P1 FADD.FTZ R130, R109, R130 ;  /* 0x000000826d821221 */ /* 0x000fce0000010000 */
.L_x_8327:
[----:B------:R-:W-:Y:S05]  /*2df0*/  BSYNC B1 ;  /* 0x0000000000017941 */ /* 0x000fea0003800000 */
.L_x_8325:
[----:B------:R-:W-:Y:S04]  /*2e00*/  BSSY B1, `(.L_x_8328) ;  /* 0x000000a000017945 */ /* 0x000fe80003800000 */
[----:B------:R-:W-:Y:S05]  /*2e10*/  @P2 BRA `(.L_x_8329) ;  /* 0x0000000000102947 */ /* 0x000fea0003800000 */
[----:B------:R-:W-:Y:S01]  /*2e20*/  MOV R131, RZ ;  /* 0x000000ff00837202 */ /* 0x000fe20000000f00 */
[----:B------:R-:W-:Y:S06]  /*2e30*/  @!P1 BRA `(.L_x_8330) ;  /* 0x0000000000189947 */ /* 0x000fec0003800000 */
[----:B-----5:R-:W-:Y:S01]  /*2e40*/  SHF.L.U32 R131, R107, 0x10, RZ ;  /* 0x000000106b837819 */ /* 0x020fe200000006ff */
[----:B------:R-:W-:Y:S06]  /*2e50*/  BRA `(.L_x_8330) ;  /* 0x0000000000107947 */ /* 0x000fec0003800000 */
.L_x_8329:
[----:B-----5:R-:W-:Y:S02]  /*2e60*/  SHF.L.U32 R131, R103, 0x10, RZ ;  /* 0x0000001067837819 */ /* 0x020fe400000006ff */
[----:B------:R-:W-:-:S03]  /*2e70*/  @P1 SHF.L.U32 R108, R107, 0x10, RZ ;  /* 0x000000106b6c1819 */ /* 0x000fc600000006ff */
[----:B------:R-:W-:-:S04]  /*2e80*/  FMUL.FTZ R131, R131, UR8 ;  /* 0x0000000883837c20 */ /* 0x000fc80008410000 */
[----:B------:R-:W-:-:S07]  /*2e90*/  @P1 FADD.FTZ R131, R108, R131 ;  /* 0x000000836c831221 */ /* 0x000fce0000010000 */
.L_x_8330:
[----:B------:R-:W-:Y:S05]  /*2ea0*/  BSYNC B1 ;  /* 0x0000000000017941 */ /* 0x000fea0003800000 */
.L_x_8328:
[----:B------:R-:W-:Y:S04]  /*2eb0*/  BSSY B1, `(.L_x_8331) ;  /* 0x000000d000017945 */ /* 0x000fe80003800000 */
[----:B------:R-:W-:Y:S05]  /*2ec0*/  @P2 BRA `(.L_x_8332) ;  /* 0x0000000000142947 */ /* 0x000fea0003800000 */
[----:B------:R-:W-:Y:S01]  /*2ed0*/  HFMA2.MMA R132, -RZ, RZ, 0, 0 ;  /* 0x00000000ff847435 */ /* 0x000fe200000001ff */
[----:B------:R-:W-:Y:S10]  /*2ee0*/  @!P1 BRA `(.L_x_8333) ;  /* 0x0000000000249947 */ /* 0x000ff40003800000 */
[----:B-----5:R-:W-:-:S04]  /*2ef0*/  PRMT R132, R107, 0x7632, R132 ;  /* 0x000076326b847816 */ /* 0x020fc80000000084 */
[----:B------:R-:W-:Y:S01]  /*2f00*/  SHF.L.U32 R132, R132, 0x10, RZ ;  /* 0x0000001084847819 */ /* 0x000fe200000006ff */
[----:B------:R-:W-:Y:S06]  /*2f10*/  BRA `(.L_x_8333) ;  /* 0x0000000000187947 */ /* 0x000fec0003800000 */
.L_x_8332:
[----:B-----5:R-:W-:Y:S02]  /*2f20*/  PRMT R108, R103, 0x7632, R108 ;  /* 0x00007632676c7816 */ /* 0x020fe4000000006c */
[----:B------:R-:W-:Y:S02]  /*2f30*/  @P1 PRMT R109, R107, 0x7632, R109 ;  /* 0x000076326b6d1816 */ /* 0x000fe4000000006d */
[----:B------:R-:W-:Y:S02]  /*2f40*/  SHF.L.U32 R108, R108, 0x10, RZ ;  /* 0x000000106c6c7819 */ /* 0x000fe400000006ff */
[----:B------:R-:W-:-:S03]  /*2f50*/  @P1 SHF.L.U32 R109, R109, 0x10, RZ ;  /* 0x000000106d6d1819 */ /* 0x000fc600000006ff */
[----:B------:R-:W-:-:S04]  /*2f60*/  FMUL.FTZ R132, R108, UR8 ;  /* 0x000000086c847c20 */ /* 0x000fc80008410000 */
[----:B------:R-:W-:-:S07]  /*2f70*/  @P1 FADD.FTZ R132, R109, R132 ;  /* 0x000000846d841221 */ /* 0x000fce0000010000 */
.L_x_8333:
[----:B------:R-:W-:Y:S05]  /*2f80*/  BSYNC B1 ;  /* 0x0000000000017941 */ /* 0x000fea0003800000 */
.L_x_8331:
[----:B------:R-:W2:Y:S01]  /*2f90*/  LDC.64 R108, c[0x0][0x238] ;  /* 0x00008e00ff6c7b82 */ /* 0x000ea20000000a00 */
[----:B------:R-:W-:Y:S02]  /*2fa0*/  F2FP.BF16.F32.PACK_AB R111, R132, R131 ;  /* 0x00000083846f723e */ /* 0x000fe400000010ff */
[----:B------:R-:W-:Y:S01]  /*2fb0*/  F2FP.BF16.F32.PACK_AB R110, R130, R129 ;  /* 0x00000081826e723e */ /* 0x000fe200000010ff */
[----:B--2---:R-:W-:Y:S01]  /*2fc0*/  IMAD.WIDE.U32 R150, R150, 0x10, R108 ;  /* 0x0000001096967825 */ /* 0x004fe200078e006c */
[----:B------:R-:W-:Y:S02]  /*2fd0*/  F2FP.BF16.F32.PACK_AB R109, R128, R127 ;  /* 0x0000007f806d723e */ /* 0x000fe400000010ff */
[----:B------:R-:W-:-:S05]  /*2fe0*/  F2FP.BF16.F32.PACK_AB R108, R126, R125 ;  /* 0x0000007d7e6c723e */ /* 0x000fca00000010ff */
[----:B------:R2:W-:Y:S02]  /*2ff0*/  STG.E.128 desc[UR4][R150.64], R108 ;  /* 0x0000006c96007986 */ /* 0x0005e4000c101d04 */
.L_x_8309:
[----:B------:R-:W-:Y:S05]  /*3000*/  BSYNC B0 ;  /* 0x0000000000007941 */ /* 0x000fea0003800000 */
.L_x_8308:
[----:B--234-:R-:W-:Y:S01]  /*3010*/  FADD.FTZ R109, RZ, R0 ;  /* 0x00000000ff6d7221 */ /* 0x01cfe20000010000 */
        /* <DEDUP_REMOVED lines=52> */
[----:B------:R-:W2:Y:S02]  /*3360*/  SHFL.BFLY PT, R109, R110, 0x1, 0x1f ;  /* 0x0c201f006e6d7f89 */ /* 0x000ea400000e0000 */
[----:B--2---:R-:W-:-:S05]  /*3370*/  FADD.FTZ R147, R110, R109 ;  /* 0x0000006d6e937221 */ /* 0x004fca0000010000 */
[----:B------:R-:W2:Y:S02]  /*3380*/  SHFL.BFLY PT, R108, R147, 0x2, 0x1f ;  /* 0x0c401f00936c7f89 */ /* 0x000ea400000e0000 */
[----:B--2---:R-:W-:-:S05]  /*3390*/  FADD.FTZ R149, R147, R108 ;  /* 0x0000006c93957221 */ /* 0x004fca0000010000 */
[----:B------:R-:W2:Y:S02]  /*33a0*/  SHFL.BFLY PT, R108, R149, 0x4, 0x1f ;  /* 0x0c801f00956c7f89 */ /* 0x000ea400000e0000 */
[----:B--2---:R-:W-:-:S05]  /*33b0*/  FADD.FTZ R150, R149, R108 ;  /* 0x0000006c95967221 */ /* 0x004fca0000010000 */
[----:B------:R-:W2:Y:S02]  /*33c0*/  SHFL.BFLY PT, R109, R150, 0x8, 0x1f ;  /* 0x0d001f00966d7f89 */ /* 0x000ea400000e0000 */
[----:B--2---:R-:W-:-:S05]  /*33d0*/  FADD.FTZ R151, R150, R109 ;  /* 0x0000006d96977221 */ /* 0x004fca0000010000 */
[----:B------:R-:W2:Y:S02]  /*33e0*/  SHFL.BFLY PT, R108, R151, 0x10, 0x1f ;  /* 0x0e001f00976c7f89 */ /* 0x000ea400000e0000 */
[----:B--2---:R-:W-:-:S04]  /*33f0*/  FADD.FTZ R108, R151, R108 ;  /* 0x0000006c976c7221 */ /* 0x004fc80000010000 */
[----:B-1----:R-:W-:-:S04]  /*3400*/  FMUL.FTZ R108, R135, R108 ;  /* 0x0000006c876c7220 */ /* 0x002fc80000410000 */
        /* <DEDUP_REMOVED lines=81> */
[----:B------:R-:W1:Y:S02]  /*3920*/  SHFL.BFLY PT, R110, R109, 0x1, 0x1f ;  /* 0x0c201f006d6e7f89 */ /* 0x000e6400000e0000 */
[----:B-1----:R-:W-:-:S05]  /*3930*/  FADD.FTZ R110, R109, R110 ;  /* 0x0000006e6d6e7221 */ /* 0x002fca0000010000 */
[----:B------:R-:W1:Y:S02]  /*3940*/  SHFL.BFLY PT, R147, R110, 0x2, 0x1f ;  /* 0x0c401f006e937f89 */ /* 0x000e6400000e0000 */
[----:B-1----:R-:W-:-:S05]  /*3950*/  FADD.FTZ R147, R110, R147 ;  /* 0x000000936e937221 */ /* 0x002fca0000010000 */
[----:B------:R-:W1:Y:S02]  /*3960*/  SHFL.BFLY PT, R150, R147, 0x4, 0x1f ;  /* 0x0c801f0093967f89 */ /* 0x000e6400000e0000 */
[----:B-1----:R-:W-:-:S05]  /*3970*/  FADD.FTZ R150, R147, R150 ;  /* 0x0000009693967221 */ /* 0x002fca0000010000 */
[----:B------:R-:W1:Y:S02]  /*3980*/  SHFL.BFLY PT, R149, R150, 0x8, 0x1f ;  /* 0x0d001f0096957f89 */ /* 0x000e6400000e0000 */
[----:B-1----:R-:W-:-:S05]  /*3990*/  FADD.FTZ R149, R150, R149 ;  /* 0x0000009596957221 */ /* 0x002fca0000010000 */
[----:B------:R1:W2:Y:S02]  /*39a0*/  SHFL.BFLY PT, R152, R149, 0x10, 0x1f ;  /* 0x0e001f0095987f89 */ /* 0x0002a400000e0000 */
.L_x_8356:
[C---:B------:R-:W-:Y:S01]  /*39b0*/  LOP3.LUT P1, RZ, R133.reuse, 0x1f, RZ, 0xc0, !PT ;  /* 0x0000001f85ff7812 */ /* 0x040fe2000782c0ff */
[----:B------:R-:W-:Y:S05]  /*39c0*/  WARPSYNC.ALL ;  /* 0x0000000000007948 */ /* 0x000fea0003800000 */
[----:B------:R-:W-:Y:S02]  /*39d0*/  LOP3.LUT R148, R148, 0x3, RZ, 0xc0, !PT ;  /* 0x0000000394947812 */ /* 0x000fe400078ec0ff */
[----:B------:R-:W-:-:S05]  /*39e0*/  LOP3.LUT R150, R133, 0x1f, RZ, 0xc0, !PT ;  /* 0x0000001f85967812 */ /* 0x000fca00078ec0ff */
[----:B------:R-:W3:Y:S01]  /*39f0*/  @!P1 S2R R110, SR_CgaCtaId ;  /* 0x00000000006e9919 */ /* 0x000ee20000008800 */
[----:B------:R-:W-:-:S04]  /*3a00*/  @!P1 MOV R109, 0x400 ;  /* 0x00000400006d9802 */ /* 0x000fc80000000f00 */
[----:B---3--:R-:W-:Y:S01]  /*3a10*/  @!P1 LEA R147, R110, R109, 0x18 ;  /* 0x0000006d6e939211 */ /* 0x008fe200078ec0ff */
[----:B--2---:R-:W-:Y:S01]  /*3a20*/  FADD.FTZ R109, R149, R152 ;  /* 0x00000098956d7221 */ /* 0x004fe20000010000 */
[----:B------:R-:W-:-:S04]  /*3a30*/  @!P1 IADD3 R110, R111, R148, RZ ;  /* 0x000000946f6e9210 */ /* 0x000fc80007ffe0ff */
        /* <DEDUP_REMOVED lines=11> */
[----:B------:R-:W3:Y:S01]  /*3af0*/  SHFL.DOWN PT, R153, R152, 0x2, 0x1f ;  /* 0x08401f0098997f89 */ /* 0x000ee200000e0000 */
[----:B--2---:R-:W2:Y:S01]  /*3b00*/  @!P2 LDC.64 R108, c[0x0][0x250] ;  /* 0x00009400ff6cab82 */ /* 0x004ea20000000a00 */
[----:B---3--:R-:W-:Y:S02]  /*3b10*/  IADD3 R147, R153, R152, RZ ;  /* 0x0000009899937210 */ /* 0x008fe40007ffe0ff */
[C---:B--2---:R-:W-:Y:S02]  /*3b20*/  @!P2 LEA R148, P3, R136.reuse, R108, 0x2 ;  /* 0x0000006c8894a211 */ /* 0x044fe400078610ff */
[----:B------:R-:W-:Y:S02]  /*3b30*/  @!P1 MOV R108, 0x400 ;  /* 0x00000400006c9802 */ /* 0x000fe40000000f00 */
[----:B-1----:R-:W-:Y:S02]  /*3b40*/  @!P2 LEA.HI.X R149, R136, R109, R146, 0x2, P3 ;  /* 0x0000006d8895a211 */ /* 0x002fe400018f1492 */
[----:B------:R-:W1:Y:S01]  /*3b50*/  @!P1 S2R R109, SR_CgaCtaId ;  /* 0x00000000006d9919 */ /* 0x000e620000008800 */
[----:B------:R-:W-:-:S02]  /*3b60*/  I2FP.F32.S32 R158, R153 ;  /* 0x00000099009e7245 */ /* 0x000fc40000201400 */
[----:B-1----:R-:W-:-:S04]  /*3b70*/  @!P1 LEA R108, R109, R108, 0x18 ;  /* 0x0000006c6d6c9211 */ /* 0x002fc800078ec0ff */
[----:B------:R-:W-:Y:S02]  /*3b80*/  @!P1 LEA R150, R111, R108, 0x3 ;  /* 0x0000006c6f969211 */ /* 0x000fe400078e18ff */
[----:B------:R-:W-:Y:S01]  /*3b90*/  CS2R R108, SRZ ;  /* 0x00000000006c7805 */ /* 0x000fe2000001ff00 */
[----:B------:R-:W1:Y:S05]  /*3ba0*/  @!P2 LDC.64 R110, c[0x0][0x258] ;  /* 0x00009600ff6eab82 */ /* 0x000e6a0000000a00 */
[----:B------:R-:W-:Y:S04]  /*3bb0*/  @!P1 LDS.64 R108, [R150] ;  /* 0x00000000966c9984 */ /* 0x000fe80000000a00 */
[----:B------:R-:W2:Y:S01]  /*3bc0*/  SHFL.DOWN PT, R150, R147, 0x1, 0x1f ;  /* 0x08201f0093967f89 */ /* 0x000ea200000e0000 */
[----:B-1----:R-:W-:-:S04]  /*3bd0*/  @!P2 LEA R110, P1, R136, R110, 0x2 ;  /* 0x0000006e886ea211 */ /* 0x002fc800078210ff */
[----:B------:R-:W-:Y:S02]  /*3be0*/  @!P2 LEA.HI.X R111, R136, R111, R146, 0x2, P1 ;  /* 0x0000006f886fa211 */ /* 0x000fe400008f1492 */
[----:B------:R-:W-:Y:S02]  /*3bf0*/  I2FP.F32.S32 R146, R147 ;  /* 0x0000009300927245 */ /* 0x000fe40000201400 */
[----:B-----5:R-:W-:Y:S02]  /*3c00*/  ISETP.GE.AND P1, PT, R145, 0x1, PT ;  /* 0x000000019100780c */ /* 0x020fe40003f26270 */
[----:B------:R-:W1:Y:S01]  /*3c10*/  MUFU.RCP R151, R146 ;  /* 0x0000009200977308 */ /* 0x000e620000001000 */
[----:B--2---:R-:W-:-:S04]  /*3c20*/  IADD3 R147, R147, R150, RZ ;  /* 0x0000009693937210 */ /* 0x004fc80007ffe0ff */
[----:B------:R-:W-:Y:S01]  /*3c30*/  I2FP.F32.S32 R147, R147 ;  /* 0x0000009300937245 */ /* 0x000fe20000201400 */
[----:B------:R-:W2:Y:S05]  /*3c40*/  SHFL.DOWN PT, R155, R108, 0x2, 0x1f ;  /* 0x08401f006c9b7f89 */ /* 0x000eaa00000e0000 */
[----:B------:R-:W3:Y:S01]  /*3c50*/  MUFU.RCP R147, R147 ;  /* 0x0000009300937308 */ /* 0x000ee20000001000 */
[----:B------:R-:W4:Y:S01]  /*3c60*/  SHFL.DOWN PT, R154, R109, 0x2, 0x1f ;  /* 0x08401f006d9a7f89 */ /* 0x000f2200000e0000 */
[C---:B--2---:R-:W-:Y:S01]  /*3c70*/  FMUL.FTZ R153, R155.reuse, R158 ;  /* 0x0000009e9b997220 */ /* 0x044fe20000410000 */
[----:B------:R-:W-:-:S03]  /*3c80*/  FADD.FTZ R155, -R155, R108 ;  /* 0x0000006c9b9b7221 */ /* 0x000fc60000010100 */
[----:B------:R-:W-:Y:S01]  /*3c90*/  FFMA.FTZ R152, R156, R108, R153 ;  /* 0x0000006c9c987223 */ /* 0x000fe20000010099 */
[----:B------:R-:W-:Y:S01]  /*3ca0*/  FMUL.FTZ R155, R155, R155 ;  /* 0x0000009b9b9b7220 */ /* 0x000fe20000410000 */
[----:B----4-:R-:W-:Y:S02]  /*3cb0*/  FADD.FTZ R154, R154, R109 ;  /* 0x0000006d9a9a7221 */ /* 0x010fe40000010000 */
[----:B-1----:R-:W-:Y:S01]  /*3cc0*/  FMUL.FTZ R153, R151, R152 ;  /* 0x0000009897997220 */ /* 0x002fe20000410000 */
[----:B------:R-:W-:Y:S01]  /*3cd0*/  FMUL.FTZ R155, R155, R156 ;  /* 0x0000009c9b9b7220 */ /* 0x000fe20000410000 */
[----:B------:R-:W-:-:S03]  /*3ce0*/  I2FP.F32.S32 R152, R150 ;  /* 0x0000009600987245 */ /* 0x000fc60000201400 */
        /* <DEDUP_REMOVED lines=9> */
[----:B---3--:R-:W-:Y:S01]  /*3d80*/  FMUL.FTZ R150, R147, R108 ;  /* 0x0000006c93967220 */ /* 0x008fe20000410000 */
[----:B--2---:R-:W-:Y:S02]  /*3d90*/  FADD.FTZ R108, R154, R109 ;  /* 0x0000006d9a6c7221 */ /* 0x004fe40000010000 */
[----:B------:R-:W-:Y:S02]  /*3da0*/  FMUL.FTZ R151, R151, R152 ;  /* 0x0000009897977220 */ /* 0x000fe40000410000 */
[----:B------:R-:W1:Y:S02]  /*3db0*/  SHFL.IDX PT, R153, R150, RZ, 0x1f ;  /* 0x00001fff96997589 */ /* 0x000e6400000e0000 */
[----:B------:R-:W-:Y:S02]  /*3dc0*/  FFMA.FTZ R108, R147, R151, R108 ;  /* 0x00000097936c7223 */ /* 0x000fe4000001006c */
[----:B------:R-:W2:Y:S04]  /*3dd0*/  LDC R147, c[0x0][0x2d8] ;  /* 0x0000b600ff937b82 */ /* 0x000ea80000000800 */
[----:B------:R-:W2:Y:S01]  /*3de0*/  SHFL.IDX PT, R108, R108, RZ, 0x1f ;  /* 0x00001fff6c6c7589 */ /* 0x000ea200000e0000 */
[----:B-1----:R-:W-:-:S03]  /*3df0*/  FMUL.FTZ R109, R153, R153 ;  /* 0x00000099996d7220 */ /* 0x002fc60000410000 */
[----:B------:R1:W-:Y:S02]  /*3e00*/  @!P2 STG.E desc[UR4][R148.64], R153 ;  /* 0x000000999400a986 */ /* 0x0003e4000c101904 */
[----:B------:R-:W-:Y:S01]  /*3e10*/  FSEL R146, R109, RZ, P5 ;  /* 0x000000ff6d927208 */ /* 0x000fe20002800000 */
[----:B--2---:R-:W-:-:S04]  /*3e20*/  FFMA.FTZ R109, R108, UR9, R147 ;  /* 0x000000096c6d7c23 */ /* 0x004fc80008010093 */
[----:B------:R-:W-:-:S06]  /*3e30*/  FADD.FTZ R146, R109, R146 ;  /* 0x000000926d927221 */ /* 0x000fcc0000010000 */
[----:B------:R-:W2:Y:S02]  /*3e40*/  MUFU.RSQ R146, R146 ;  /* 0x0000009200927308 */ /* 0x000ea40000001400 */
[----:B--2---:R1:W-:Y:S01]  /*3e50*/  @!P2 STG.E desc[UR4][R110.64], R146 ;  /* 0x000000926e00a986 */ /* 0x0043e2000c101904 */
        /* <DEDUP_REMOVED lines=8> */
[----:B-1----:R-:W-:Y:S01]  /*3ee0*/  LEA.HI.SX32 R148, R145, R138, 0x1d ;  /* 0x0000008a91947211 */ /* 0x002fe200078feaff */
[----:B------:R-:W-:Y:S06]  /*3ef0*/  @!P0 BRA `(.L_x_8338) ;  /* 0x0000000000808947 */ /* 0x000fec0003800000 */
[----:B------:R-:W1:Y:S01]  /*3f00*/  LDC.64 R144, c[0x0][0x2b8] ;  /* 0x0000ae00ff907b82 */ /* 0x000e620000000a00 */
        /* <DEDUP_REMOVED lines=31> */
.L_x_8338:
[----:B------:R-:W-:Y:S05]  /*4100*/  BSYNC B1 ;  /* 0x0000000000017941 */ /* 0x000fea0003800000 */
.L_x_8337:
[----:B------:R-:W-:Y:S01]  /*4110*/  ISETP.NE.AND P1, PT, R142, RZ, PT ;  /* 0x000000ff8e00720c */ /* 0x000fe20003f25270 */
[----:B------:R-:W-:-:S12]  /*4120*/  BSSY B1, `(.L_x_8339) ;  /* 0x0000022000017945 */ /* 0x000fd80003800000 */
[----:B------:R-:W-:Y:S05]  /*4130*/  @!P1 BRA `(.L_x_8340) ;  /* 0x0000000000809947 */ /* 0x000fea0003800000 */
[----:B-1----:R-:W1:Y:S01]  /*4140*/  LDC.64 R144, c[0x0][0x2b8] ;  /* 0x0000ae00ff907b82 */ /* 0x002e620000000a00 */
        /* <DEDUP_REMOVED lines=31> */
.L_x_8340:
[----:B------:R-:W-:Y:S05]  /*4340*/  BSYNC B1 ;  /* 0x0000000000017941 */ /* 0x000fea0003800000 */
.L_x_8339:
[----:B------:R-:W-:Y:S01]  /*4350*/  ISETP.NE.AND P1, PT, R141, RZ, PT ;  /* 0x000000ff8d00720c */ /* 0x000fe20003f25270 */
[----:B------:R-:W-:-:S12]  /*4360*/  BSSY B1, `(.L_x_8341) ;  /* 0x0000022000017945 */ /* 0x000fd80003800000 */
[----:B------:R-:W-:Y:S05]  /*4370*/  @!P1 BRA `(.L_x_8342) ;  /* 0x0000000000809947 */ /* 0x000fea0003800000 */
[----:B-12---:R-:W1:Y:S01]  /*4380*/  LDC.64 R144, c[0x0][0x2b8] ;  /* 0x0000ae00ff907b82 */ /* 0x006e620000000a00 */
        /* <DEDUP_REMOVED lines=31> */
.L_x_8342:
[----:B------:R-:W-:Y:S05]  /*4580*/  BSYNC B1 ;  /* 0x0000000000017941 */ /* 0x000fea0003800000 */
.L_x_8341:
[----:B------:R-:W-:Y:S01]  /*4590*/  ISETP.NE.AND P1, PT, R140, RZ, PT ;  /* 0x000000ff8c00720c */ /* 0x000fe20003f25270 */
[----:B------:R-:W-:-:S12]  /*45a0*/  BSSY B1, `(.L_x_8343) ;  /* 0x0000022000017945 */ /* 0x000fd80003800000 */
[----:B------:R-:W-:Y:S05]  /*45b0*/  @!P1 BRA `(.L_x_8344) ;  /* 0x0000000000809947 */ /* 0x000fea0003800000 */
[----:B-123--:R-:W1:Y:S01]  /*45c0*/  LDC.64 R144, c[0x0][0x2b8] ;  /* 0x0000ae00ff907b82 */ /* 0x00ee620000000a00 */
        /* <DEDUP_REMOVED lines=31> */
.L_x_8344:
[----:B------:R-:W-:Y:S05]  /*47c0*/  BSYNC B1 ;  /* 0x0000000000017941 */ /* 0x000fea0003800000 */
.L_x_8343:
[----:B------:R-:W-:-:S13]  /*47d0*/  ISETP.NE.AND P1, PT, R139, RZ, PT ;  /* 0x000000ff8b00720c */ /* 0x000fda0003f25270 */
[----:B------:R-:W-:Y:S05]  /*47e0*/  @!P1 BRA `(.L_x_8336) ;  /* 0x00000000007c9947 */ /* 0x000fea0003800000 */
[----:B-1234-:R-:W1:Y:S01]  /*47f0*/  LDC.64 R108, c[0x0][0x2b8] ;  /* 0x0000ae00ff6c7b82 */ /* 0x01ee620000000a00 */
        /* <DEDUP_REMOVED lines=30> */
.L_x_8336:
[----:B------:R-:W-:Y:S05]  /*49e0*/  BSYNC B0 ;  /* 0x0000000000007941 */ /* 0x000fea0003800000 */
.L_x_8335:
[----:B------:R-:W-:Y:S02]  /*49f0*/  IADD3 R136, R136, UR10, RZ ;  /* 0x0000000a88887c10 */ /* 0x000fe4000fffe0ff */
[----:B------:R-:W-:Y:S02]  /*4a00*/  SEL R147, RZ, 0x1, P4 ;  /* 0x00000001ff937807 */ /* 0x000fe40002000000 */
[----:B------:R-:W-:-:S13]  /*4a10*/  ISETP.GE.AND P1, PT, R136, UR11, PT ;  /* 0x0000000b88007c0c */ /* 0x000fda000bf26270 */
[----:B------:R-:W-:Y:S05]  /*4a20*/  @!P1 BRA `(.L_x_8345) ;  /* 0xffffffbc00b09947 */ /* 0x000fea000383ffff */
[----:B------:R-:W-:Y:S05]  /*4a30*/  EXIT ;  /* 0x000000000000794d */ /* 0x000fea0003800000 */
.L_x_8334:
[----:B------:R-:W-:Y:S01]  /*4a40*/  HFMA2.MMA R155, -RZ, RZ, 0, 5.9604644775390625e-08 ;  /* 0x00000001ff9b7435 */ /* 0x000fe200000001ff */
[----:B------:R-:W-:Y:S02]  /*4a50*/  MOV R154, R110 ;  /* 0x0000006e009a7202 */ /* 0x000fe40000000f00 */
[----:B------:R-:W-:Y:S02]  /*4a60*/  MOV R156, 0x1f ;  /* 0x0000001f009c7802 */ /* 0x000fe40000000f00 */
[----:B------:R-:W-:-:S07]  /*4a70*/  MOV R153, 0xffffffff ;  /* 0xffffffff00997802 */ /* 0x000fce0000000f00 */
[----:B01---5:R-:W-:Y:S05]  /*4a80*/  WARPSYNC.COLLECTIVE R153, `(.L_x_8346) ;  /* 0x0000000099087348 */ /* 0x023fea0003c00000 */
[----:B------:R2:W3:Y:S02]  /*4a90*/  SHFL.BFLY P6, R152, R154, R155, R156 ;  /* 0x0c00009b9a987389 */ /* 0x0004e400000c009c */
[----:B0123-5:R-:W-:Y:S01]  /*4aa0*/  ENDCOLLECTIVE ;  /* 0x000000000000791b */ /* 0x02ffe20003800000 */
.L_x_8346:
[----:B------:R-:W-:Y:S01]  /*4ab0*/  HFMA2.MMA R155, -RZ, RZ, 0, 1.1920928955078125e-07 ;  /* 0x00000002ff9b7435 */ /* 0x000fe200000001ff */
[----:B------:R-:W-:-:S05]  /*4ac0*/  MOV R109, R152 ;  /* 0x00000098006d7202 */ /* 0x000fca0000000f00 */
[----:B------:R-:W-:-:S05]  /*4ad0*/  FADD.FTZ R147, R110, R109 ;  /* 0x0000006d6e937221 */ /* 0x000fca0000010000 */
[----:B------:R-:W-:-:S07]  /*4ae0*/  MOV R154, R147 ;  /* 0x00000093009a7202 */ /* 0x000fce0000000f00 */
[----:B------:R-:W-:Y:S05]  /*4af0*/  WARPSYNC.COLLECTIVE R153, `(.L_x_8347) ;  /* 0x0000000099087348 */ /* 0x000fea0003c00000 */
[----:B------:R0:W1:Y:S02]  /*4b00*/  SHFL.BFLY P6, R152, R154, R155, R156 ;  /* 0x0c00009b9a987389 */ /* 0x00006400000c009c */
[----:B01----:R-:W-:Y:S01]  /*4b10*/  ENDCOLLECTIVE ;  /* 0x000000000000791b */ /* 0x003fe20003800000 */
.L_x_8347:
[----:B------:R-:W-:Y:S01]  /*4b20*/  HFMA2.MMA R155, -RZ, RZ, 0, 2.384185791015625e-07 ;  /* 0x00000004ff9b7435 */ /* 0x000fe200000001ff */
[----:B------:R-:W-:-:S05]  /*4b30*/  MOV R108, R152 ;  /* 0x00000098006c7202 */ /* 0x000fca0000000f00 */
[----:B------:R-:W-:-:S05]  /*4b40*/  FADD.FTZ R149, R147, R108 ;  /* 0x0000006c93957221 */ /* 0x000fca0000010000 */
[----:B------:R-:W-:-:S07]  /*4b50*/  MOV R154, R149 ;  /* 0x00000095009a7202 */ /* 0x000fce0000000f00 */
[----:B------:R-:W-:Y:S05]  /*4b60*/  WARPSYNC.COLLECTIVE R153, `(.L_x_8348) ;  /* 0x0000000099087348 */ /* 0x000fea0003c00000 */
[----:B------:R0:W1:Y:S02]  /*4b70*/  SHFL.BFLY P6, R152, R154, R155, R156 ;  /* 0x0c00009b9a987389 */ /* 0x00006400000c009c */
[----:B01----:R-:W-:Y:S01]  /*4b80*/  ENDCOLLECTIVE ;  /* 0x000000000000791b */ /* 0x003fe20003800000 */
.L_x_8348:
[----:B------:R-:W-:Y:S01]  /*4b90*/  HFMA2.MMA R155, -RZ, RZ, 0, 4.76837158203125e-07 ;  /* 0x00000008ff9b7435 */ /* 0x000fe200000001ff */
[----:B------:R-:W-:-:S05]  /*4ba0*/  MOV R108, R152 ;  /* 0x00000098006c7202 */ /* 0x000fca0000000f00 */
[----:B------:R-:W-:-:S05]  /*4bb0*/  FADD.FTZ R150, R149, R108 ;  /* 0x0000006c95967221 */ /* 0x000fca0000010000 */
[----:B------:R-:W-:-:S07]  /*4bc0*/  MOV R154, R150 ;  /* 0x00000096009a7202 */ /* 0x000fce0000000f00 */
[----:B------:R-:W-:Y:S05]  /*4bd0*/  WARPSYNC.COLLECTIVE R153, `(.L_x_8349) ;  /* 0x0000000099087348 */ /* 0x000fea0003c00000 */
[----:B------:R0:W1:Y:S02]  /*4be0*/  SHFL.BFLY P6, R152, R154, R155, R156 ;  /* 0x0c00009b9a987389 */ /* 0x00006400000c009c */
[----:B01----:R-:W-:Y:S01]  /*4bf0*/  ENDCOLLECTIVE ;  /* 0x000000000000791b */ /* 0x003fe20003800000 */
.L_x_8349:
[----:B------:R-:W-:Y:S01]  /*4c00*/  HFMA2.MMA R155, -RZ, RZ, 0, 9.5367431640625e-07 ;  /* 0x00000010ff9b7435 */ /* 0x000fe200000001ff */
[----:B------:R-:W-:-:S05]  /*4c10*/  MOV R109, R152 ;  /* 0x00000098006d7202 */ /* 0x000fca0000000f00 */
[----:B------:R-:W-:-:S05]  /*4c20*/  FADD.FTZ R151, R150, R109 ;  /* 0x0000006d96977221 */ /* 0x000fca0000010000 */
[----:B------:R-:W-:-:S07]  /*4c30*/  MOV R154, R151 ;  /* 0x00000097009a7202 */ /* 0x000fce0000000f00 */
[----:B------:R-:W-:Y:S05]  /*4c40*/  WARPSYNC.COLLECTIVE R153, `(.L_x_8350) ;  /* 0x0000000099087348 */ /* 0x000fea0003c00000 */
[----:B------:R0:W1:Y:S02]  /*4c50*/  SHFL.BFLY P6, R152, R154, R155, R156 ;  /* 0x0c00009b9a987389 */ /* 0x00006400000c009c */
[----:B01----:R-:W-:Y:S01]  /*4c60*/  ENDCOLLECTIVE ;  /* 0x000000000000791b */ /* 0x003fe20003800000 */
.L_x_8350:
        /* <DEDUP_REMOVED lines=89> */
.L_x_8351:
[----:B------:R-:W-:Y:S01]  /*5200*/  HFMA2.MMA R155, -RZ, RZ, 0, 1.1920928955078125e-07 ;  /* 0x00000002ff9b7435 */ /* 0x000fe200000001ff */
[----:B------:R-:W-:-:S05]  /*5210*/  MOV R110, R152 ;  /* 0x00000098006e7202 */ /* 0x000fca0000000f00 */
[----:B------:R-:W-:-:S05]  /*5220*/  FADD.FTZ R110, R109, R110 ;  /* 0x0000006e6d6e7221 */ /* 0x000fca0000010000 */
[----:B------:R-:W-:-:S07]  /*5230*/  MOV R154, R110 ;  /* 0x0000006e009a7202 */ /* 0x000fce0000000f00 */
[----:B------:R-:W-:Y:S05]  /*5240*/  WARPSYNC.COLLECTIVE R153, `(.L_x_8352) ;  /* 0x0000000099087348 */ /* 0x000fea0003c00000 */
[----:B------:R0:W1:Y:S02]  /*5250*/  SHFL.BFLY P6, R152, R154, R155, R156 ;  /* 0x0c00009b9a987389 */ /* 0x00006400000c009c */
[----:B01----:R-:W-:Y:S01]  /*5260*/  ENDCOLLECTIVE ;  /* 0x000000000000791b */ /* 0x003fe20003800000 */
.L_x_8352:
[----:B------:R-:W-:Y:S01]  /*5270*/  HFMA2.MMA R155, -RZ, RZ, 0, 2.384185791015625e-07 ;  /* 0x00000004ff9b7435 */ /* 0x000fe200000001ff */
[----:B------:R-:W-:-:S05]  /*5280*/  MOV R147, R152 ;  /* 0x0000009800937202 */ /* 0x000fca0000000f00 */
[----:B------:R-:W-:-:S05]  /*5290*/  FADD.FTZ R147, R110, R147 ;  /* 0x000000936e937221 */ /* 0x000fca0000010000 */
[----:B------:R-:W-:-:S07]  /*52a0*/  MOV R154, R147 ;  /* 0x00000093009a7202 */ /* 0x000fce0000000f00 */
[----:B------:R-:W-:Y:S05]  /*52b0*/  WARPSYNC.COLLECTIVE R153, `(.L_x_8353) ;  /* 0x0000000099087348 */ /* 0x000fea0003c00000 */
[----:B------:R0:W1:Y:S02]  /*52c0*/  SHFL.BFLY P6, R152, R154, R155, R156 ;  /* 0x0c00009b9a987389 */ /* 0x00006400000c009c */
[----:B01----:R-:W-:Y:S01]  /*52d0*/  ENDCOLLECTIVE ;  /* 0x000000000000791b */ /* 0x003fe20003800000 */
.L_x_8353:
[----:B------:R-:W-:Y:S01]  /*52e0*/  HFMA2.MMA R155, -RZ, RZ, 0, 4.76837158203125e-07 ;  /* 0x00000008ff9b7435 */ /* 0x000fe200000001ff */
[----:B------:R-:W-:-:S05]  /*52f0*/  MOV R150, R152 ;  /* 0x0000009800967202 */ /* 0x000fca0000000f00 */
[----:B------:R-:W-:-:S05]  /*5300*/  FADD.FTZ R150, R147, R150 ;  /* 0x0000009693967221 */ /* 0x000fca0000010000 */
[----:B------:R-:W-:-:S07]  /*5310*/  MOV R154, R150 ;  /* 0x00000096009a7202 */ /* 0x000fce0000000f00 */
[----:B------:R-:W-:Y:S05]  /*5320*/  WARPSYNC.COLLECTIVE R153, `(.L_x_8354) ;  /* 0x0000000099087348 */ /* 0x000fea0003c00000 */
[----:B------:R0:W1:Y:S02]  /*5330*/  SHFL.BFLY P6, R152, R154, R155, R156 ;  /* 0x0c00009b9a987389 */ /* 0x00006400000c009c */
[----:B01----:R-:W-:Y:S01]  /*5340*/  ENDCOLLECTIVE ;  /* 0x000000000000791b */ /* 0x003fe20003800000 */
.L_x_8354:
[----:B------:R-:W-:Y:S01]  /*5350*/  HFMA2.MMA R155, -RZ, RZ, 0, 9.5367431640625e-07 ;  /* 0x00000010ff9b7435 */ /* 0x000fe200000001ff */
[----:B------:R-:W-:-:S05]  /*5360*/  MOV R149, R152 ;  /* 0x0000009800957202 */ /* 0x000fca0000000f00 */
[----:B------:R-:W-:-:S05]  /*5370*/  FADD.FTZ R149, R150, R149 ;  /* 0x0000009596957221 */ /* 0x000fca0000010000 */
[----:B------:R-:W-:-:S07]  /*5380*/  MOV R154, R149 ;  /* 0x00000095009a7202 */ /* 0x000fce0000000f00 */
[----:B------:R-:W-:Y:S05]  /*5390*/  WARPSYNC.COLLECTIVE R153, `(.L_x_8355) ;  /* 0x0000000099087348 */ /* 0x000fea0003c00000 */
[----:B------:R0:W1:Y:S02]  /*53a0*/  SHFL.BFLY P6, R152, R154, R155, R156 ;  /* 0x0c00009b9a987389 */ /* 0x00006400000c009c */
[----:B01----:R-:W-:Y:S01]  /*53b0*/  ENDCOLLECTIVE ;  /* 0x000000000000791b */ /* 0x003fe20003800000 */
.L_x_8355:
[----:B------:R-:W-:Y:S05]  /*53c0*/  BRA `(.L_x_8356) ;  /* 0xffffffe400787947 */ /* 0x000fea000383ffff */
.L_x_8357:
        /* <DEDUP_REMOVED lines=11> */
.L_x_37194:


//--------------------- .text._ZN10layer_norm13ln_fwd_kernelINS_13Kernel_traitsIf13__nv_bfloat16S2_S2_fjLj5120ELj1ELj1ELj4ELj16ENS_18Kernel_traits_baseILj5120EfS2_S2_S2_fjLj128EEEEELb0ELb0ELb1ELb1EEEvNS_9FwdParamsE --------------------------
	.section	.text._ZN10layer_norm13ln_fwd_kernelINS_13Kernel_traitsIf13__nv_bfloat16S2_S2_fjLj5120ELj1ELj1ELj4ELj16ENS_18Kernel_traits_baseILj5120EfS2_S2_S2_fjLj128EEEEELb0ELb0ELb1ELb1EEEvNS_9FwdParamsE,"ax",@progbits
	.align	128
        .global         _ZN10layer_norm13ln_fwd_kernelINS_13Kernel_traitsIf13__nv_bfloat16S2_S2_fjLj5120ELj1ELj1ELj4ELj16ENS_18Kernel_traits_baseILj5120EfS2_S2_S2_fjLj128EEEEELb0ELb0ELb1ELb1EEEvNS_9FwdParamsE
        .type           _ZN10layer_norm13ln_fwd_kernelINS_13Kernel_traitsIf13__nv_bfloat16S2_S2_fjLj5120ELj1ELj1ELj4ELj16ENS_18Kernel_traits_baseILj5120EfS2_S2_S2_fjLj128EEEEELb0ELb0ELb1ELb1EEEvNS_9FwdParamsE,@function
        .size           _ZN10layer_norm13ln_fwd_kernelINS_13Kernel_traitsIf13__nv_bfloat16S2_S2_fjLj5120ELj1ELj1ELj4ELj16ENS_18Kernel_traits_baseILj5120EfS2_S2_S2_fjLj128EEEEELb0ELb0ELb1ELb1EEEvNS_9FwdParamsE,(.L_x_37195 - _ZN10layer_norm13ln_fwd_kernelINS_13Kernel_traitsIf13__nv_bfloat16S2_S2_fjLj5120ELj1ELj1ELj4ELj16ENS_18Kernel_traits_baseILj5120EfS2_S2_S2_fjLj128EEEEELb0ELb0ELb1ELb1EEEvNS_9FwdParamsE)
        .other          _ZN10layer_norm13ln_fwd_kernelINS_13Kernel_traitsIf13__nv_bfloat16S2_S2_fjLj5120ELj1ELj1ELj4ELj16ENS_18Kernel_traits_baseILj5120EfS2_S2_S2_fjLj128EEEEELb0ELb0ELb1ELb1EEEvNS_9FwdParamsE,@"STO_CUDA_ENTRY STV_DEFAULT"
_ZN10layer_norm13ln_fwd_kernelINS_13Kernel_traitsIf13__nv_bfloat16S2_S2_fjLj5120ELj1ELj1ELj4ELj16ENS_18Kernel_traits_baseILj5120EfS2_S2_S2_fjLj128EEEEELb0ELb0ELb1ELb1EEEvNS_9FwdParamsE:
.text._ZN10layer_norm13ln_fwd_kernelINS_13Kernel_traitsIf13__nv_bfloat16S2_S2_fjLj5120ELj1ELj1ELj4ELj16ENS_18Kernel_traits_baseILj5120EfS2_S2_S2_fjLj128EEEEELb0ELb0ELb1ELb1EEEvNS_9FwdParamsE:
        /* <DEDUP_REMOVED lines=26> */
[----:B0-----:R-:W-:-:S02]  /*01a0*/  SHF.L.U32 R2, R0, 0x5, RZ ;  /* 0x0000000500027819 */ /* 0x001fc400000006ff */
[----:B------:R-:W-:Y:S02]  /*01b0*/  SHF.R.U32.HI R102, RZ, 0x7, R0 ;  /* 0x00000007ff667819 */ /* 0x000fe40000011600 */
        /* <DEDUP_REMOVED lines=8> */
[----:B------:R1:W5:Y:S04]  /*0240*/  @P0 LDG.E.128 R80, desc[UR4][R4.64] ;  /* 0x0000000404500981 */ /* 0x000368000c1e1d00 */
[----:B------:R1:W5:Y:S04]  /*0250*/  @P0 LDG.E.128 R76, desc[UR4][R4.64+0x10] ;  /* 0x00001004044c0981 */ /* 0x000368000c1e1d00 */
[----:B------:R1:W5:Y:S04]  /*0260*/  @P0 LDG.E.128 R72, desc[UR4][R4.64+0x1000] ;  /* 0x0010000404480981 */ /* 0x000368000c1e1d00 */
[----:B------:R1:W5:Y:S04]  /*0270*/  @P0 LDG.E.128 R68, desc[UR4][R4.64+0x1010] ;  /* 0x0010100404440981 */ /* 0x000368000c1e1d00 */
[----:B------:R1:W5:Y:S01]  /*0280*/  @P0 LDG.E.128 R64, desc[UR4][R4.64+0x2000] ;  /* 0x0020000404400981 */ /* 0x000362000c1e1d00 */
[----:B0-----:R-:W-:-:S03]  /*0290*/  IADD3 R103, R102, UR6, RZ ;  /* 0x0000000666677c10 */ /* 0x001fc6000fffe0ff */
[----:B------:R1:W5:Y:S01]  /*02a0*/  @P0 LDG.E.128 R60, desc[UR4][R4.64+0x2010] ;  /* 0x00201004043c0981 */ /* 0x000362000c1e1d00 */
[----:B------:R-:W-:-:S03]  /*02b0*/  ISETP.GE.AND P1, PT, R103, UR7, PT ;  /* 0x0000000767007c0c */ /* 0x000fc6000bf26270 */
[----:B------:R1:W5:Y:S04]  /*02c0*/  @P0 LDG.E.128 R56, desc[UR4][R4.64+0x3000] ;  /* 0x0030000404380981 */ /* 0x000368000c1e1d00 */
[----:B------:R1:W5:Y:S04]  /*02d0*/  @P0 LDG.E.128 R52, desc[UR4][R4.64+0x3010] ;  /* 0x0030100404340981 */ /* 0x000368000c1e1d00 */
[----:B------:R1:W5:Y:S04]  /*02e0*/  @P0 LDG.E.128 R48, desc[UR4][R4.64+0x4000] ;  /* 0x0040000404300981 */ /* 0x000368000c1e1d00 */
[----:B------:R1:W5:Y:S01]  /*02f0*/  @P0 LDG.E.128 R44, desc[UR4][R4.64+0x4010] ;  /* 0x00401004042c0981 */ /* 0x000362000c1e1d00 */
[----:B------:R-:W-:Y:S05]  /*0300*/  @P1 EXIT ;  /* 0x000000000000194d */ /* 0x000fea0003800000 */
        /* <DEDUP_REMOVED lines=9> */
[----:B-1----:R0:W5:Y:S01]  /*03a0*/  LDG.E.128 R4, desc[UR4][R2.64+0x4010] ;  /* 0x0040100402047981 */ /* 0x002162000c1e1d00 */
[----:B------:R-:W-:Y:S01]  /*03b0*/  SHF.L.U32 R102, R102, 0x2, RZ ;  /* 0x0000000266667819 */ /* 0x000fe200000006ff */
[----:B------:R-:W-:Y:S01]  /*03c0*/  HFMA2.MMA R112, -RZ, RZ, 0, 5.9604644775390625e-08 ;  /* 0x00000001ff707435 */ /* 0x000fe200000001ff */
[----:B------:R-:W-:Y:S01]  /*03d0*/  SHF.R.U32.HI R107, RZ, 0x5, R0 ;  /* 0x00000005ff6b7819 */ /* 0x000fe20000011600 */
[----:B------:R-:W-:Y:S01]  /*03e0*/  ULDC.U8 UR6, c[0x0][0x2a0] ;  /* 0x0000a80000067ab9 */ /* 0x000fe20000000000 */
[C---:B------:R-:W-:Y:S01]  /*03f0*/  LOP3.LUT R104, R0.reuse, 0x1f, RZ, 0xc0, !PT ;  /* 0x0000001f00687812 */ /* 0x040fe200078ec0ff */
[----:B------:R-:W-:Y:S01]  /*0400*/  ULDC UR8, c[0x0][0x29c] ;  /* 0x0000a70000087ab9 */ /* 0x000fe20000000800 */
[----:B------:R-:W-:Y:S01]  /*0410*/  LOP3.LUT R105, R0, 0x7f, RZ, 0xc0, !PT ;  /* 0x0000007f00697812 */ /* 0x000fe200078ec0ff */
[----:B------:R-:W-:Y:S01]  /*0420*/  ULDC UR9, c[0x0][0x290] ;  /* 0x0000a40000097ab9 */ /* 0x000fe20000000800 */
[----:B------:R-:W-:Y:S01]  /*0430*/  LOP3.LUT R107, R107, 0x3, RZ, 0xc0, !PT ;  /* 0x000000036b6b7812 */ /* 0x000fe200078ec0ff */
[----:B------:R-:W-:Y:S01]  /*0440*/  ULDC.64 UR10, c[0x0][0x210] ;  /* 0x00008400000a7ab9 */ /* 0x000fe20000000a00 */
[----:B------:R-:W-:-:S02]  /*0450*/  IADD3 R109, R102, 0x4, RZ ;  /* 0x00000004666d7810 */ /* 0x000fc40007ffe0ff */
[----:B------:R-:W-:Y:S01]  /*0460*/  ISETP.NE.AND P1, PT, RZ, UR6, PT ;  /* 0x00000006ff007c0c */ /* 0x000fe2000bf25270 */
[----:B0-----:R-:W-:-:S12]  /*0470*/  ULDC.64 UR6, c[0x0][0x230] ;  /* 0x00008c0000067ab9 */ /* 0x001fd80000000a00 */
.L_x_8481:
        /* <DEDUP_REMOVED lines=9> */
[----:B0-----:R-:W-:-:S07]  /*0510*/  SHF.R.S32.HI R3, RZ, 0x1f, R98 ;  /* 0x0000001fff037819 */ /* 0x001fce0000011462 */
[----:B------:R-:W0:Y:S01]  /*0520*/  @P0 LDC.64 R94, c[0x0][0x230] ;  /* 0x00008c00ff5e0b82 */ /* 0x000e220000000a00 */
[----:B------:R-:W-:-:S04]  /*0530*/  LEA.HI R122, R3, R98, RZ, 0x3 ;  /* 0x00000062037a7211 */ /* 0x000fc800078f18ff */
[----:B------:R-:W-:-:S05]  /*0540*/  LEA.HI.SX32 R122, R122, R105, 0x1d ;  /* 0x000000697a7a7211 */ /* 0x000fca00078feaff */
[----:B0-----:R-:W-:-:S05]  /*0550*/  @P0 IMAD.WIDE.U32 R94, R122, 0x10, R94 ;  /* 0x000000107a5e0825 */ /* 0x001fca00078e005e */
[----:B-----5:R0:W5:Y:S01]  /*0560*/  @P0 LDG.E.128 R84, desc[UR4][R94.64] ;  /* 0x000000045e540981 */ /* 0x020162000c1e1d00 */
[----:B---3--:R-:W-:-:S13]  /*0570*/  ISETP.GE.AND P2, PT, R100, 0x1, PT ;  /* 0x000000016400780c */ /* 0x008fda0003f46270 */
[----:B------:R-:W1:Y:S01]  /*0580*/  @P2 LDC.64 R96, c[0x0][0x220] ;  /* 0x00008800ff602b82 */ /* 0x000e620000000a00 */
[----:B------:R-:W-:-:S05]  /*0590*/  @P2 IADD3 R99, R100, -0x1, RZ ;  /* 0xffffffff64632810 */ /* 0x000fca0007ffe0ff */
[----:B------:R-:W-:-:S05]  /*05a0*/  @P2 IMAD R99, R99, R106, RZ ;  /* 0x0000006a63632224 */ /* 0x000fca00078e02ff */
[----:B------:R-:W-:-:S04]  /*05b0*/  @P2 SHF.R.S32.HI R2, RZ, 0x1f, R99 ;  /* 0x0000001fff022819 */ /* 0x000fc80000011463 */
[----:B------:R-:W-:-:S04]  /*05c0*/  @P2 LEA.HI R2, R2, R99, RZ, 0x3 ;  /* 0x0000006302022211 */ /* 0x000fc800078f18ff */
[----:B------:R-:W-:Y:S01]  /*05d0*/  @P2 LEA.HI.SX32 R124, R2, R105, 0x1d ;  /* 0x00000069027c2211 */ /* 0x000fe200078feaff */
[----:B--2---:R-:W-:-:S04]  /*05e0*/  IMAD.WIDE R2, R103, 0x4, R92 ;  /* 0x0000000467027825 */ /* 0x004fc800078e025c */
[----:B-1----:R-:W-:Y:S01]  /*05f0*/  @P2 IMAD.WIDE.U32 R92, R124, 0x10, R96 ;  /* 0x000000107c5c2825 */ /* 0x002fe200078e0060 */
[----:B------:R0:W5:Y:S04]  /*0600*/  LDG.E R108, desc[UR4][R2.64] ;  /* 0x00000004026c7981 */ /* 0x000168000c1e1900 */
[----:B------:R0:W5:Y:S01]  /*0610*/  @P2 LDG.E.128 R88, desc[UR4][R92.64] ;  /* 0x000000045c582981 */ /* 0x000162000c1e1d00 */
[----:B------:R-:W-:Y:S01]  /*0620*/  ISETP.GT.AND P3, PT, R100, RZ, PT ;  /* 0x000000ff6400720c */ /* 0x000fe20003f64270 */
[----:B------:R-:W-:Y:S01]  /*0630*/  BSSY B0, `(.L_x_8358) ;  /* 0x000000b000007945 */ /* 0x000fe20003800000 */
[----:B------:R-:W-:-:S11]  /*0640*/  SHF.R.S32.HI R110, RZ, 0x1f, R103 ;  /* 0x0000001fff6e7819 */ /* 0x000fd60000011467 */
[----:B0-----:R-:W-:Y:S05]  /*0650*/  @P3 BRA `(.L_x_8359) ;  /* 0x0000000000103947 */ /* 0x001fea0003800000 */
[----:B------:R-:W-:Y:S01]  /*0660*/  MOV R111, RZ ;  /* 0x000000ff006f7202 */ /* 0x000fe20000000f00 */
[----:B------:R-:W-:Y:S06]  /*0670*/  @!P0 BRA `(.L_x_8360) ;  /* 0x0000000000188947 */ /* 0x000fec0003800000 */
[----:B-----5:R-:W-:Y:S01]  /*0680*/  SHF.L.U32 R111, R84, 0x10, RZ ;  /* 0x00000010546f7819 */ /* 0x020fe200000006ff */
[----:B------:R-:W-:Y:S06]  /*0690*/  BRA `(.L_x_8360) ;  /* 0x0000000000107947 */ /* 0x000fec0003800000 */
.L_x_8359:
[----:B-----5:R-:W-:Y:S02]  /*06a0*/  SHF.L.U32 R111, R88, 0x10, RZ ;  /* 0x00000010586f7819 */ /* 0x020fe400000006ff */
[----:B------:R-:W-:-:S03]  /*06b0*/  @P0 SHF.L.U32 R2, R84, 0x10, RZ ;  /* 0x0000001054020819 */ /* 0x000fc600000006ff */
[----:B------:R-:W-:-:S04]  /*06c0*/  FMUL.FTZ R111, R111, UR8 ;  /* 0x000000086f6f7c20 */ /* 0x000fc80008410000 */
[----:B------:R-:W-:-:S07]  /*06d0*/  @P0 FADD.FTZ R111, R111, R2 ;  /* 0x000000026f6f0221 */ /* 0x000fce0000010000 */
.L_x_8360:
[----:B------:R-:W-:Y:S05]  /*06e0*/  BSYNC B0 ;  /* 0x0000000000007941 */ /* 0x000fea0003800000 */
.L_x_8358:
[----:B------:R-:W-:Y:S04]  /*06f0*/  BSSY B0, `(.L_x_8361) ;  /* 0x000000d000007945 */ /* 0x000fe80003800000 */
[----:B------:R-:W-:Y:S05]  /*0700*/  @P3 BRA `(.L_x_8362) ;  /* 0x0000000000143947 */ /* 0x000fea0003800000 */
[----:B------:R-:W-:Y:S01]  /*0710*/  HFMA2.MMA R113, -RZ, RZ, 0, 0 ;  /* 0x00000000ff717435 */ /* 0x000fe200000001ff */
[----:B------:R-:W-:Y:S10]  /*0720*/  @!P0 BRA `(.L_x_8363) ;  /* 0x0000000000248947 */ /* 0x000ff40003800000 */
[----:B-----5:R-:W-:-:S04]  /*0730*/  PRMT R113, R84, 0x7632, R113 ;  /* 0x0000763254717816 */ /* 0x020fc80000000071 */
[----:B------:R-:W-:Y:S01]  /*0740*/  SHF.L.U32 R113, R113, 0x10, RZ ;  /* 0x0000001071717819 */ /* 0x000fe200000006ff */
[----:B------:R-:W-:Y:S06]  /*0750*/  BRA `(.L_x_8363) ;  /* 0x0000000000187947 */ /* 0x000fec0003800000 */
.L_x_8362:
[----:B-----5:R-:W-:Y:S02]  /*0760*/  PRMT R2, R88, 0x7632, R2 ;  /* 0x0000763258027816 */ /* 0x020fe40000000002 */
[----:B------:R-:W-:Y:S02]  /*0770*/  @P0 PRMT R3, R84, 0x7632, R3 ;  /* 0x0000763254030816 */ /* 0x000fe40000000003 */
[----:B------:R-:W-:Y:S02]  /*0780*/  SHF.L.U32 R2, R2, 0x10, RZ ;  /* 0x0000001002027819 */ /* 0x000fe400000006ff */
[----:B------:R-:W-:-:S03]  /*0790*/  @P0 SHF.L.U32 R92, R3, 0x10, RZ ;  /* 0x00000010035c0819 */ /* 0x000fc600000006ff */
[----:B------:R-:W-:-:S04]  /*07a0*/  FMUL.FTZ R113, R2, UR8 ;  /* 0x0000000802717c20 */ /* 0x000fc80008410000 */
[----:B------:R-:W-:-:S07]  /*07b0*/  @P0 FADD.FTZ R113, R113, R92 ;  /* 0x0000005c71710221 */ /* 0x000fce0000010000 */
.L_x_8363:
[----:B------:R-:W-:Y:S05]  /*07c0*/  BSYNC B0 ;  /* 0x0000000000007941 */ /* 0x000fea0003800000 */
.L_x_8361:
[----:B------:R-:W-:Y:S04]  /*07d0*/  BSSY B0, `(.L_x_8364) ;  /* 0x000000a000007945 */ /* 0x000fe80003800000 */
[----:B------:R-:W-:Y:S05]  /*07e0*/  @P3 BRA `(.L_x_8365) ;  /* 0x0000000000103947 */ /* 0x000fea0003800000 */
[----:B------:R-:W-:Y:S01]  /*07f0*/  MOV R115, RZ ;  /* 0x000000ff00737202 */ /* 0x000fe20000000f00 */
[----:B------:R-:W-:Y:S06]  /*0800*/  @!P0 BRA `(.L_x_8366) ;  /* 0x0000000000188947 */ /* 0x000fec0003800000 */
[----:B-----5:R-:W-:Y:S01]  /*0810*/  SHF.L.U32 R115, R85, 0x10, RZ ;  /* 0x0000001055737819 */ /* 0x020fe200000006ff */
[----:B------:R-:W-:Y:S06]  /*0820*/  BRA `(.L_x_8366) ;  /* 0x0000000000107947 */ /* 0x000fec0003800000 */
.L_x_8365:
[----:B-----5:R-:W-:Y:S02]  /*0830*/  SHF.L.U32 R115, R89, 0x10, RZ ;  /* 0x0000001059737819 */ /* 0x020fe400000006ff */
[----:B------:R-:W-:-:S03]  /*0840*/  @P0 SHF.L.U32 R2, R85, 0x10, RZ ;  /* 0x0000001055020819 */ /* 0x000fc600000006ff */
[----:B------:R-:W-:-:S04]  /*0850*/  FMUL.FTZ R115, R115, UR8 ;  /* 0x0000000873737c20 */ /* 0x000fc80008410000 */
[----:B------:R-:W-:-:S07]  /*0860*/  @P0 FADD.FTZ R115, R115, R2 ;  /* 0x0000000273730221 */ /* 0x000fce0000010000 */
.L_x_8366:
[----:B------:R-:W-:Y:S05]  /*0870*/  BSYNC B0 ;  /* 0x0000000000007941 */ /* 0x000fea0003800000 */
.L_x_8364:
[----:B------:R-:W-:Y:S04]  /*0880*/  BSSY B0, `(.L_x_8367) ;  /* 0x000000d000007945 */ /* 0x000fe80003800000 */
[----:B------:R-:W-:Y:S05]  /*0890*/  @P3 BRA `(.L_x_8368) ;  /* 0x0000000000143947 */ /* 0x000fea0003800000 */
[----:B------:R-:W-:Y:S01]  /*08a0*/  HFMA2.MMA R117, -RZ, RZ, 0, 0 ;  /* 0x00000000ff757435 */ /* 0x000fe200000001ff */
[----:B------:R-:W-:Y:S10]  /*08b0*/  @!P0 BRA `(.L_x_8369) ;  /* 0x0000000000248947 */ /* 0x000ff40003800000 */
[----:B-----5:R-:W-:-:S04]  /*08c0*/  PRMT R117, R85, 0x7632, R117 ;  /* 0x0000763255757816 */ /* 0x020fc80000000075 */
[----:B------:R-:W-:Y:S01]  /*08d0*/  SHF.L.U32 R117, R117, 0x10, RZ ;  /* 0x0000001075757819 */ /* 0x000fe200000006ff */
[----:B------:R-:W-:Y:S06]  /*08e0*/  BRA `(.L_x_8369) ;  /* 0x0000000000187947 */ /* 0x000fec0003800000 */
.L_x_8368:
[----:B-----5:R-:W-:Y:S02]  /*08f0*/  PRMT R2, R89, 0x7632, R2 ;  /* 0x0000763259027816 */ /* 0x020fe40000000002 */
[----:B------:R-:W-:Y:S02]  /*0900*/  @P0 PRMT R3, R85, 0x7632, R3 ;  /* 0x0000763255030816 */ /* 0x000fe40000000003 */
[----:B------:R-:W-:Y:S02]  /*0910*/  SHF.L.U32 R2, R2, 0x10, RZ ;  /* 0x0000001002027819 */ /* 0x000fe400000006ff */
[----:B------:R-:W-:-:S03]  /*0920*/  @P0 SHF.L.U32 R92, R3, 0x10, RZ ;  /* 0x00000010035c0819 */ /* 0x000fc600000006ff */
[----:B------:R-:W-:-:S04]  /*0930*/  FMUL.FTZ R117, R2, UR8 ;  /* 0x0000000802757c20 */ /* 0x000fc80008410000 */
[----:B------:R-:W-:-:S07]  /*0940*/  @P0 FADD.FTZ R117, R117, R92 ;  /* 0x0000005c75750221 */ /* 0x000fce0000010000 */
.L_x_8369:
[----:B------:R-:W-:Y:S05]  /*0950*/  BSYNC B0 ;  /* 0x0000000000007941 */ /* 0x000fea0003800000 */
.L_x_8367:
[----:B------:R-:W-:Y:S04]  /*0960*/  BSSY B0, `(.L_x_8370) ;  /* 0x000000a000007945 */ /* 0x000fe80003800000 */
[----:B------:R-:W-:Y:S05]  /*0970*/  @P3 BRA `(.L_x_8371) ;  /* 0x0000000000103947 */ /* 0x000fea0003800000 */
[----:B------:R-:W-:Y:S01]  /*0980*/  MOV R119, RZ ;  /* 0x000000ff00777202 */ /* 0x000fe20000000f00 */
[----:B------:R-:W-:Y:S06]  /*0990*/  @!P0 BRA `(.L_x_8372) ;  /* 0x0000000000188947 */ /* 0x000fec0003800000 */
[----:B-----5:R-:W-:Y:S01]  /*09a0*/  SHF.L.U32 R119, R86, 0x10, RZ ;  /* 0x0000001056777819 */ /* 0x020fe200000006ff */
[----:B------:R-:W-:Y:S06]  /*09b0*/  BRA `(.L_x_8372) ;  /* 0x0000000000107947 */ /* 0x000fec0003800000 */
.L_x_8371:
[----:B-----5:R-:W-:Y:S02]  /*09c0*/  SHF.L.U32 R119, R90, 0x10, RZ ;  /* 0x000000105a777819 */ /* 0x020fe400000006ff */
[----:B------:R-:W-:-:S03]  /*09d0*/  @P0 SHF.L.U32 R2, R86, 0x10, RZ ;  /* 0x0000001056020819 */ /* 0x000fc600000006ff */
[----:B------:R-:W-:-:S04]  /*09e0*/  FMUL.FTZ R119, R119, UR8 ;  /* 0x0000000877777c20 */ /* 0x000fc80008410000 */
[----:B------:R-:W-:-:S07]  /*09f0*/  @P0 FADD.FTZ R119, R119, R2 ;  /* 0x0000000277770221 */ /* 0x000fce0000010000 */
.L_x_8372:
[----:B------:R-:W-:Y:S05]  /*0a00*/  BSYNC B0 ;  /* 0x0000000000007941 */ /* 0x000fea0003800000 */
.L_x_8370:
[----:B------:R-:W-:Y:S04]  /*0a10*/  BSSY B0, `(.L_x_8373) ;  /* 0x000000d000007945 */ /* 0x000fe80003800000 */
[----:B------:R-:W-:Y:S05]  /*0a20*/  @P3 BRA `(.L_x_8374) ;  /* 0x0000000000143947 */ /* 0x000fea0003800000 */
[----:B------:R-:W-:Y:S01]  /*0a30*/  HFMA2.MMA R121, -RZ, RZ, 0, 0 ;  /* 0x00000000ff797435 */ /* 0x000fe200000001ff */
[----:B------:R-:W-:Y:S10]  /*0a40*/  @!P0 BRA `(.L_x_8375) ;  /* 0x0000000000248947 */ /* 0x000ff40003800000 */
[----:B-----5:R-:W-:-:S04]  /*0a50*/  PRMT R121, R86, 0x7632, R121 ;  /* 0x0000763256797816 */ /* 0x020fc80000000079 */
[----:B------:R-:W-:Y:S01]  /*0a60*/  SHF.L.U32 R121, R121, 0x10, RZ ;  /* 0x0000001079797819 */ /* 0x000fe200000006ff */
[----:B------:R-:W-:Y:S06]  /*0a70*/  BRA `(.L_x_8375) ;  /* 0x0000000000187947 */ /* 0x000fec0003800000 */
.L_x_8374:
[----:B-----5:R-:W-:Y:S02]  /*0a80*/  PRMT R2, R90, 0x7632, R2 ;  /* 0x000076325a027816 */ /* 0x020fe40000000002 */
[----:B------:R-:W-:Y:S02]  /*0a90*/  @P0 PRMT R3, R86, 0x7632, R3 ;  /* 0x0000763256030816 */ /* 0x000fe40000000003 */
[----:B------:R-:W-:Y:S02]  /*0aa0*/  SHF.L.U32 R2, R2, 0x10, RZ ;  /* 0x0000001002027819 */ /* 0x000fe400000006ff */
[----:B------:R-:W-:-:S03]  /*0ab0*/  @P0 SHF.L.U32 R92, R3, 0x10, RZ ;  /* 0x00000010035c0819 */ /* 0x000fc600000006ff */
[----:B------:R-:W-:-:S04]  /*0ac0*/  FMUL.FTZ R121, R2, UR8 ;  /* 0x0000000802797c20 */ /* 0x000fc80008410000 */
[----:B------:R-:W-:-:S07]  /*0ad0*/  @P0 FADD.FTZ R121, R121, R92 ;  /* 0x0000005c79790221 */ /* 0x000fce0000010000 */
.L_x_8375:
[----:B------:R-:W-:Y:S05]  /*0ae0*/  BSYNC B0 ;  /* 0x0000000000007941 */ /* 0x000fea0003800000 */
.L_x_8373:
[----:B------:R-:W-:Y:S04]  /*0af0*/  BSSY B0, `(.L_x_8376) ;  /* 0x000000a000007945 */ /* 0x000fe80003800000 */
[----:B------:R-:W-:Y:S05]  /*0b00*/  @P3 BRA `(.L_x_8377) ;  /* 0x0000000000103947 */ /* 0x000fea0003800000 */
[----:B------:R-:W-:Y:S01]  /*0b10*/  MOV R123, RZ ;  /* 0x000000ff007b7202 */ /* 0x000fe20000000f00 */
[----:B------:R-:W-:Y:S06]  /*0b20*/  @!P0 BRA `(.L_x_8378) ;  /* 0x0000000000188947 */ /* 0x000fec0003800000 */
[----:B-----5:R-:W-:Y:S01]  /*0b30*/  SHF.L.U32 R123, R87, 0x10, RZ ;  /* 0x00000010577b7819 */ /* 0x020fe200000006ff */
[----:B------:R-:W-:Y:S06]  /*0b40*/  BRA `(.L_x_8378) ;  /* 0x0000000000107947 */ /* 0x000fec0003800000 */
.L_x_8377:
[----:B-----5:R-:W-:Y:S02]  /*0b50*/  SHF.L.U32 R123, R91, 0x10, RZ ;  /* 0x000000105b7b7819 */ /* 0x020fe400000006ff */
[----:B------:R-:W-:-:S03]  /*0b60*/  @P0 SHF.L.U32 R2, R87, 0x10, RZ ;  /* 0x0000001057020819 */ /* 0x000fc600000006ff */
[----:B------:R-:W-:-:S04]  /*0b70*/  FMUL.FTZ R123, R123, UR8 ;  /* 0x000000087b7b7c20 */ /* 0x000fc80008410000 */
[----:B------:R-:W-:-:S07]  /*0b80*/  @P0 FADD.FTZ R123, R123, R2 ;  /* 0x000000027b7b0221 */ /* 0x000fce0000010000 */
.L_x_8378:
[----:B------:R-:W-:Y:S05]  /*0b90*/  BSYNC B0 ;  /* 0x0000000000007941 */ /* 0x000fea0003800000 */
.L_x_8376:
[----:B------:R-:W-:Y:S04]  /*0ba0*/  BSSY B0, `(.L_x_8379) ;  /* 0x000000d000007945 */ /* 0x000fe80003800000 */
[----:B------:R-:W-:Y:S05]  /*0bb0*/  @P3 BRA `(.L_x_8380) ;  /* 0x0000000000143947 */ /* 0x000fea0003800000 */
[----:B------:R-:W-:Y:S01]  /*0bc0*/  HFMA2.MMA R125, -RZ, RZ, 0, 0 ;  /* 0x00000000ff7d7435 */ /* 0x000fe200000001ff */
[----:B------:R-:W-:Y:S10]  /*0bd0*/  @!P0 BRA `(.L_x_8381) ;  /* 0x0000000000248947 */ /* 0x000ff40003800000 */
[----:B-----5:R-:W-:-:S04]  /*0be0*/  PRMT R125, R87, 0x7632, R125 ;  /* 0x00007632577d7816 */ /* 0x020fc8000000007d */
[----:B------:R-:W-:Y:S01]  /*0bf0*/  SHF.L.U32 R125, R125, 0x10, RZ ;  /* 0x000000107d7d7819 */ /* 0x000fe200000006ff */
[----:B------:R-:W-:Y:S06]  /*0c00*/  BRA `(.L_x_8381) ;  /* 0x0000000000187947 */ /* 0x000fec0003800000 */
.L_x_8380:
[----:B-----5:R-:W-:Y:S02]  /*0c10*/  PRMT R2, R91, 0x7632, R2 ;  /* 0x000076325b027816 */ /* 0x020fe40000000002 */
[----:B------:R-:W-:Y:S02]  /*0c20*/  @P0 PRMT R3, R87, 0x7632, R3 ;  /* 0x0000763257030816 */ /* 0x000fe40000000003 */
[----:B------:R-:W-:Y:S02]  /*0c30*/  SHF.L.U32 R2, R2, 0x10, RZ ;  /* 0x0000001002027819 */ /* 0x000fe400000006ff */
[----:B------:R-:W-:-:S03]  /*0c40*/  @P0 SHF.L.U32 R92, R3, 0x10, RZ ;  /* 0x00000010035c0819 */ /* 0x000fc600000006ff */
[----:B------:R-:W-:-:S04]  /*0c50*/  FMUL.FTZ R125, R2, UR8 ;  /* 0x00000008027d7c20 */ /* 0x000fc80008410000 */
[----:B------:R-:W-:-:S07]  /*0c60*/  @P0 FADD.FTZ R125, R125, R92 ;  /* 0x0000005c7d7d0221 */ /* 0x000fce0000010000 */
.L_x_8381:
[----:B------:R-:W-:Y:S05]  /*0c70*/  BSYNC B0 ;  /* 0x0000000000007941 */ /* 0x000fea0003800000 */
.L_x_8379:
        /* <DEDUP_REMOVED lines=17> */
[----:B0-----:R-:W-:Y:S01]  /*0d90*/  MOV R127, RZ ;  /* 0x000000ff007f7202 */ /* 0x001fe20000000f00 */
[----:B------:R-:W-:Y:S06]  /*0da0*/  @!P0 BRA `(.L_x_8384) ;  /* 0x0000000000188947 */ /* 0x000fec0003800000 */
[----:B-----5:R-:W-:Y:S01]  /*0db0*/  SHF.L.U32 R127, R84, 0x10, RZ ;  /* 0x00000010547f7819 */ /* 0x020fe200000006ff */
[----:B------:R-:W-:Y:S06]  /*0dc0*/  BRA `(.L_x_8384) ;  /* 0x0000000000107947 */ /* 0x000fec0003800000 */
.L_x_8383:
[----:B0----5:R-:W-:Y:S02]  /*0dd0*/  SHF.L.U32 R127, R88, 0x10, RZ ;  /* 0x00000010587f7819 */ /* 0x021fe400000006ff */
[----:B------:R-:W-:-:S03]  /*0de0*/  @P0 SHF.L.U32 R92, R84, 0x10, RZ ;  /* 0x00000010545c0819 */ /* 0x000fc600000006ff */
[----:B------:R-:W-:-:S04]  /*0df0*/  FMUL.FTZ R127, R127, UR8 ;  /* 0x000000087f7f7c20 */ /* 0x000fc80008410000 */
[----:B------:R-:W-:-:S07]  /*0e00*/  @P0 FADD.FTZ R127, R92, R127 ;  /* 0x0000007f5c7f0221 */ /* 0x000fce0000010000 */
.L_x_8384:
[----:B------:R-:W-:Y:S05]  /*0e10*/  BSYNC B0 ;  /* 0x0000000000007941 */ /* 0x000fea0003800000 */
.L_x_8382:
[----:B------:R-:W-:Y:S04]  /*0e20*/  BSSY B0, `(.L_x_8385) ;  /* 0x000000d000007945 */ /* 0x000fe80003800000 */
[----:B------:R-:W-:Y:S05]  /*0e30*/  @P3 BRA `(.L_x_8386) ;  /* 0x0000000000143947 */ /* 0x000fea0003800000 */
[----:B------:R-:W-:Y:S01]  /*0e40*/  HFMA2.MMA R129, -RZ, RZ, 0, 0 ;  /* 0x00000000ff817435 */ /* 0x000fe200000001ff */
[----:B------:R-:W-:Y:S10]  /*0e50*/  @!P0 BRA `(.L_x_8387) ;  /* 0x0000000000248947 */ /* 0x000ff40003800000 */
[----:B-----5:R-:W-:-:S04]  /*0e60*/  PRMT R129, R84, 0x7632, R129 ;  /* 0x0000763254817816 */ /* 0x020fc80000000081 */
[----:B------:R-:W-:Y:S01]  /*0e70*/  SHF.L.U32 R129, R129, 0x10, RZ ;  /* 0x0000001081817819 */ /* 0x000fe200000006ff */
[----:B------:R-:W-:Y:S06]  /*0e80*/  BRA `(.L_x_8387) ;  /* 0x0000000000187947 */ /* 0x000fec0003800000 */
.L_x_8386:
[----:B-----5:R-:W-:Y:S02]  /*0e90*/  PRMT R92, R88, 0x7632, R92 ;  /* 0x00007632585c7816 */ /* 0x020fe4000000005c */
[----:B------:R-:W-:Y:S02]  /*0ea0*/  @P0 PRMT R93, R84, 0x7632, R93 ;  /* 0x00007632545d0816 */ /* 0x000fe4000000005d */
[----:B------:R-:W-:Y:S02]  /*0eb0*/  SHF.L.U32 R92, R92, 0x10, RZ ;  /* 0x000000105c5c7819 */ /* 0x000fe400000006ff */
[----:B------:R-:W-:-:S03]  /*0ec0*/  @P0 SHF.L.U32 R94, R93, 0x10, RZ ;  /* 0x000000105d5e0819 */ /* 0x000fc600000006ff */
[----:B------:R-:W-:-:S04]  /*0ed0*/  FMUL.FTZ R129, R92, UR8 ;  /* 0x000000085c817c20 */ /* 0x000fc80008410000 */
[----:B------:R-:W-:-:S07]  /*0ee0*/  @P0 FADD.FTZ R129, R129, R94 ;  /* 0x0000005e81810221 */ /* 0x000fce0000010000 */
.L_x_8387:
[----:B------:R-:W-:Y:S05]  /*0ef0*/  BSYNC B0 ;  /* 0x0000000000007941 */ /* 0x000fea0003800000 */
.L_x_8385:
[----:B------:R-:W-:Y:S04]  /*0f00*/  BSSY B0, `(.L_x_8388) ;  /* 0x000000a000007945 */ /* 0x000fe80003800000 */
[----:B------:R-:W-:Y:S05]  /*0f10*/  @P3 BRA `(.L_x_8389) ;  /* 0x0000000000103947 */ /* 0x000fea0003800000 */
[----:B------:R-:W-:Y:S01]  /*0f20*/  MOV R131, RZ ;  /* 0x000000ff00837202 */ /* 0x000fe20000000f00 */
[----:B------:R-:W-:Y:S06]  /*0f30*/  @!P0 BRA `(.L_x_8390) ;  /* 0x0000000000188947 */ /* 0x000fec0003800000 */
[----:B-----5:R-:W-:Y:S01]  /*0f40*/  SHF.L.U32 R131, R85, 0x10, RZ ;  /* 0x0000001055837819 */ /* 0x020fe200000006ff */
[----:B------:R-:W-:Y:S06]  /*0f50*/  BRA `(.L_x_8390) ;  /* 0x0000000000107947 */ /* 0x000fec0003800000 */
.L_x_8389:
[----:B-----5:R-:W-:Y:S02]  /*0f60*/  SHF.L.U32 R131, R89, 0x10, RZ ;  /* 0x0000001059837819 */ /* 0x020fe400000006ff */
[----:B------:R-:W-:-:S03]  /*0f70*/  @P0 SHF.L.U32 R92, R85, 0x10, RZ ;  /* 0x00000010555c0819 */ /* 0x000fc600000006ff */
[----:B------:R-:W-:-:S04]  /*0f80*/  FMUL.FTZ R131, R131, UR8 ;  /* 0x0000000883837c20 */ /* 0x000fc80008410000 */
[----:B------:R-:W-:-:S07]  /*0f90*/  @P0 FADD.FTZ R131, R92, R131 ;  /* 0x000000835c830221 */ /* 0x000fce0000010000 */
.L_x_8390:
[----:B------:R-:W-:Y:S05]  /*0fa0*/  BSYNC B0 ;  /* 0x0000000000007941 */ /* 0x000fea0003800000 */
.L_x_8388:
[----:B------:R-:W-:Y:S04]  /*0fb0*/  BSSY B0, `(.L_x_8391) ;  /* 0x000000d000007945 */ /* 0x000fe80003800000 */
[----:B------:R-:W-:Y:S05]  /*0fc0*/  @P3 BRA `(.L_x_8392) ;  /* 0x0000000000143947 */ /* 0x000fea0003800000 */
[----:B------:R-:W-:Y:S01]  /*0fd0*/  HFMA2.MMA R133, -RZ, RZ, 0, 0 ;  /* 0x00000000ff857435 */ /* 0x000fe200000001ff */
[----:B------:R-:W-:Y:S10]  /*0fe0*/  @!P0 BRA `(.L_x_8393) ;  /* 0x0000000000248947 */ /* 0x000ff40003800000 */
[----:B-----5:R-:W-:-:S04]  /*0ff0*/  PRMT R133, R85, 0x7632, R133 ;  /* 0x0000763255857816 */ /* 0x020fc80000000085 */
[----:B------:R-:W-:Y:S01]  /*1000*/  SHF.L.U32 R133, R133, 0x10, RZ ;  /* 0x0000001085857819 */ /* 0x000fe200000006ff */
[----:B------:R-:W-:Y:S06]  /*1010*/  BRA `(.L_x_8393) ;  /* 0x0000000000187947 */ /* 0x000fec0003800000 */
.L_x_8392:
[----:B-----5:R-:W-:Y:S02]  /*1020*/  PRMT R92, R89, 0x7632, R92 ;  /* 0x00007632595c7816 */ /* 0x020fe4000000005c */
[----:B------:R-:W-:Y:S02]  /*1030*/  @P0 PRMT R93, R85, 0x7632, R93 ;  /* 0x00007632555d0816 */ /* 0x000fe4000000005d */
[----:B------:R-:W-:Y:S02]  /*1040*/  SHF.L.U32 R92, R92, 0x10, RZ ;  /* 0x000000105c5c7819 */ /* 0x000fe400000006ff */
[----:B------:R-:W-:-:S03]  /*1050*/  @P0 SHF.L.U32 R94, R93, 0x10, RZ ;  /* 0x000000105d5e0819 */ /* 0x000fc600000006ff */
[----:B------:R-:W-:-:S04]  /*1060*/  FMUL.FTZ R133, R92, UR8 ;  /* 0x000000085c857c20 */ /* 0x000fc80008410000 */
[----:B------:R-:W-:-:S07]  /*1070*/  @P0 FADD.FTZ R133, R133, R94 ;  /* 0x0000005e85850221 */ /* 0x000fce0000010000 */
.L_x_8393:
[----:B------:R-:W-:Y:S05]  /*1080*/  BSYNC B0 ;  /* 0x0000000000007941 */ /* 0x000fea0003800000 */
.L_x_8391:
[----:B------:R-:W-:Y:S04]  /*1090*/  BSSY B0, `(.L_x_8394) ;  /* 0x000000a000007945 */ /* 0x000fe80003800000 */
[----:B------:R-:W-:Y:S05]  /*10a0*/  @P3 BRA `(.L_x_8395) ;  /* 0x0000000000103947 */ /* 0x000fea0003800000 */
[----:B------:R-:W-:Y:S01]  /*10b0*/  MOV R135, RZ ;  /* 0x000000ff00877202 */ /* 0x000fe20000000f00 */
[----:B------:R-:W-:Y:S06]  /*10c0*/  @!P0 BRA `(.L_x_8396) ;  /* 0x0000000000188947 */ /* 0x000fec0003800000 */
[----:B-----5:R-:W-:Y:S01]  /*10d0*/  SHF.L.U32 R135, R86, 0x10, RZ ;  /* 0x0000001056877819 */ /* 0x020fe200000006ff */
[----:B------:R-:W-:Y:S06]  /*10e0*/  BRA `(.L_x_8396) ;  /* 0x0000000000107947 */ /* 0x000fec0003800000 */
.L_x_8395:
[----:B-----5:R-:W-:Y:S02]  /*10f0*/  SHF.L.U32 R135, R90, 0x10, RZ ;  /* 0x000000105a877819 */ /* 0x020fe400000006ff */
[----:B------:R-:W-:-:S03]  /*1100*/  @P0 SHF.L.U32 R92, R86, 0x10, RZ ;  /* 0x00000010565c0819 */ /* 0x000fc600000006ff */
[----:B------:R-:W-:-:S04]  /*1110*/  FMUL.FTZ R135, R135, UR8 ;  /* 0x0000000887877c20 */ /* 0x000fc80008410000 */
[----:B------:R-:W-:-:S07]  /*1120*/  @P0 FADD.FTZ R135, R92, R135 ;  /* 0x000000875c870221 */ /* 0x000fce0000010000 */
.L_x_8396:
[----:B------:R-:W-:Y:S05]  /*1130*/  BSYNC B0 ;  /* 0x0000000000007941 */ /* 0x000fea0003800000 */
.L_x_8394:
[----:B------:R-:W-:Y:S04]  /*1140*/  BSSY B0, `(.L_x_8397) ;  /* 0x000000d000007945 */ /* 0x000fe80003800000 */
[----:B------:R-:W-:Y:S05]  /*1150*/  @P3 BRA `(.L_x_8398) ;  /* 0x0000000000143947 */ /* 0x000fea0003800000 */
[----:B------:R-:W-:Y:S01]  /*1160*/  HFMA2.MMA R137, -RZ, RZ, 0, 0 ;  /* 0x00000000ff897435 */ /* 0x000fe200000001ff */
[----:B------:R-:W-:Y:S10]  /*1170*/  @!P0 BRA `(.L_x_8399) ;  /* 0x0000000000248947 */ /* 0x000ff40003800000 */
[----:B-----5:R-:W-:-:S04]  /*1180*/  PRMT R137, R86, 0x7632, R137 ;  /* 0x0000763256897816 */ /* 0x020fc80000000089 */
[----:B------:R-:W-:Y:S01]  /*1190*/  SHF.L.U32 R137, R137, 0x10, RZ ;  /* 0x0000001089897819 */ /* 0x000fe200000006ff */
[----:B------:R-:W-:Y:S06]  /*11a0*/  BRA `(.L_x_8399) ;  /* 0x0000000000187947 */ /* 0x000fec0003800000 */
.L_x_8398:
[----:B-----5:R-:W-:Y:S02]  /*11b0*/  PRMT R92, R90, 0x7632, R92 ;  /* 0x000076325a5c7816 */ /* 0x020fe4000000005c */
[----:B------:R-:W-:Y:S02]  /*11c0*/  @P0 PRMT R93, R86, 0x7632, R93 ;  /* 0x00007632565d0816 */ /* 0x000fe4000000005d */
[----:B------:R-:W-:Y:S02]  /*11d0*/  SHF.L.U32 R92, R92, 0x10, RZ ;  /* 0x000000105c5c7819 */ /* 0x000fe400000006ff */
[----:B------:R-:W-:-:S03]  /*11e0*/  @P0 SHF.L.U32 R94, R93, 0x10, RZ ;  /* 0x000000105d5e0819 */ /* 0x000fc600000006ff */
[----:B------:R-:W-:-:S04]  /*11f0*/  FMUL.FTZ R137, R92, UR8 ;  /* 0x000000085c897c20 */ /* 0x000fc80008410000 */
[----:B------:R-:W-:-:S07]  /*1200*/  @P0 FADD.FTZ R137, R137, R94 ;  /* 0x0000005e89890221 */ /* 0x000fce0000010000 */
.L_x_8399:
[----:B------:R-:W-:Y:S05]  /*1210*/  BSYNC B0 ;  /* 0x0000000000007941 */ /* 0x000fea0003800000 */
.L_x_8397:
[----:B------:R-:W-:Y:S04]  /*1220*/  BSSY B0, `(.L_x_8400) ;  /* 0x000000a000007945 */ /* 0x000fe80003800000 */
[----:B------:R-:W-:Y:S05]  /*1230*/  @P3 BRA `(.L_x_8401) ;  /* 0x0000000000103947 */ /* 0x000fea0003800000 */
[----:B------:R-:W-:Y:S01]  /*1240*/  MOV R139, RZ ;  /* 0x000000ff008b7202 */ /* 0x000fe20000000f00 */
[----:B------:R-:W-:Y:S06]  /*1250*/  @!P0 BRA `(.L_x_8402) ;  /* 0x0000000000188947 */ /* 0x000fec0003800000 */
[----:B-----5:R-:W-:Y:S01]  /*1260*/  SHF.L.U32 R139, R87, 0x10, RZ ;  /* 0x00000010578b7819 */ /* 0x020fe200000006ff */
[----:B------:R-:W-:Y:S06]  /*1270*/  BRA `(.L_x_8402) ;  /* 0x0000000000107947 */ /* 0x000fec0003800000 */
.L_x_8401:
[----:B-----5:R-:W-:Y:S02]  /*1280*/  SHF.L.U32 R139, R91, 0x10, RZ ;  /* 0x000000105b8b7819 */ /* 0x020fe400000006ff */
[----:B------:R-:W-:-:S03]  /*1290*/  @P0 SHF.L.U32 R92, R87, 0x10, RZ ;  /* 0x00000010575c0819 */ /* 0x000fc600000006ff */
[----:B------:R-:W-:-:S04]  /*12a0*/  FMUL.FTZ R139, R139, UR8 ;  /* 0x000000088b8b7c20 */ /* 0x000fc80008410000 */
[----:B------:R-:W-:-:S07]  /*12b0*/  @P0 FADD.FTZ R139, R92, R139 ;  /* 0x0000008b5c8b0221 */ /* 0x000fce0000010000 */
.L_x_8402:
[----:B------:R-:W-:Y:S05]  /*12c0*/  BSYNC B0 ;  /* 0x0000000000007941 */ /* 0x000fea0003800000 */
.L_x_8400:
[----:B------:R-:W-:Y:S04]  /*12d0*/  BSSY B0, `(.L_x_8403) ;  /* 0x000000d000007945 */ /* 0x000fe80003800000 */
[----:B------:R-:W-:Y:S05]  /*12e0*/  @P3 BRA `(.L_x_8404) ;  /* 0x0000000000143947 */ /* 0x000fea0003800000 */
[----:B------:R-:W-:Y:S01]  /*12f0*/  HFMA2.MMA R141, -RZ, RZ, 0, 0 ;  /* 0x00000000ff8d7435 */ /* 0x000fe200000001ff */
[----:B------:R-:W-:Y:S10]  /*1300*/  @!P0 BRA `(.L_x_8405) ;  /* 0x0000000000248947 */ /* 0x000ff40003800000 */
[----:B-----5:R-:W-:-:S04]  /*1310*/  PRMT R141, R87, 0x7632, R141 ;  /* 0x00007632578d7816 */ /* 0x020fc8000000008d */
[----:B------:R-:W-:Y:S01]  /*1320*/  SHF.L.U32 R141, R141, 0x10, RZ ;  /* 0x000000108d8d7819 */ /* 0x000fe200000006ff */
[----:B------:R-:W-:Y:S06]  /*1330*/  BRA `(.L_x_8405) ;  /* 0x0000000000187947 */ /* 0x000fec0003800000 */
.L_x_8404:
[----:B-----5:R-:W-:Y:S02]  /*1340*/  PRMT R92, R91, 0x7632, R92 ;  /* 0x000076325b5c7816 */ /* 0x020fe4000000005c */
[----:B------:R-:W-:Y:S02]  /*1350*/  @P0 PRMT R93, R87, 0x7632, R93 ;  /* 0x00007632575d0816 */ /* 0x000fe4000000005d */
[----:B------:R-:W-:Y:S02]  /*1360*/  SHF.L.U32 R92, R92, 0x10, RZ ;  /* 0x000000105c5c7819 */ /* 0x000fe400000006ff */
[----:B------:R-:W-:-:S03]  /*1370*/  @P0 SHF.L.U32 R94, R93, 0x10, RZ ;  /* 0x000000105d5e0819 */ /* 0x000fc600000006ff */
[----:B------:R-:W-:-:S04]  /*1380*/  FMUL.FTZ R141, R92, UR8 ;  /* 0x000000085c8d7c20 */ /* 0x000fc80008410000 */
[----:B------:R-:W-:-:S07]  /*1390*/  @P0 FADD.FTZ R141, R141, R94 ;  /* 0x0000005e8d8d0221 */ /* 0x000fce0000010000 */
.L_x_8405:
[----:B------:R-:W-:Y:S05]  /*13a0*/  BSYNC B0 ;  /* 0x0000000000007941 */ /* 0x000fea0003800000 */
.L_x_8403:
[----:B------:R-:W0:Y:S01]  /*13b0*/  @P2 LDC.64 R100, c[0x0][0x220] ;  /* 0x00008800ff642b82 */ /* 0x000e220000000a00 */
[----:B------:R-:W-:Y:S01]  /*13c0*/  @P2 IADD3 R143, R124, 0x100, RZ ;  /* 0x000001007c8f2810 */ /* 0x000fe20007ffe0ff */
[----:B------:R-:W-:Y:S01]  /*13d0*/  IMAD.WIDE.U32 R96, R97, 0x10, R2 ;  /* 0x0000001061607825 */ /* 0x000fe200078e0002 */
[----:B------:R-:W-:Y:S02]  /*13e0*/  IADD3 R159, R122, 0x100, RZ ;  /* 0x000001007a9f7810 */ /* 0x000fe40007ffe0ff */
        /* <DEDUP_REMOVED lines=16> */
.L_x_8407:
[----:B-----5:R-:W-:Y:S02]  /*14f0*/  SHF.L.U32 R143, R88, 0x10, RZ ;  /* 0x00000010588f7819 */ /* 0x020fe400000006ff */
[----:B--2---:R-:W-:-:S03]  /*1500*/  @P0 SHF.L.U32 R92, R84, 0x10, RZ ;  /* 0x00000010545c0819 */ /* 0x004fc600000006ff */
[----:B------:R-:W-:-:S04]  /*1510*/  FMUL.FTZ R143, R143, UR8 ;  /* 0x000000088f8f7c20 */ /* 0x000fc80008410000 */
[----:B------:R-:W-:-:S07]  /*1520*/  @P0 FADD.FTZ R143, R92, R143 ;  /* 0x0000008f5c8f0221 */ /* 0x000fce0000010000 */
.L_x_8408:
[----:B------:R-:W-:Y:S05]  /*1530*/  BSYNC B0 ;  /* 0x0000000000007941 */ /* 0x000fea0003800000 */
.L_x_8406:
[----:B------:R-:W-:Y:S04]  /*1540*/  BSSY B0, `(.L_x_8409) ;  /* 0x000000d000007945 */ /* 0x000fe80003800000 */
[----:B------:R-:W-:Y:S05]  /*1550*/  @P3 BRA `(.L_x_8410) ;  /* 0x0000000000143947 */ /* 0x000fea0003800000 */
[----:B------:R-:W-:Y:S01]  /*1560*/  HFMA2.MMA R145, -RZ, RZ, 0, 0 ;  /* 0x00000000ff917435 */ /* 0x000fe200000001ff */
[----:B------:R-:W-:Y:S10]  /*1570*/  @!P0 BRA `(.L_x_8411) ;  /* 0x0000000000248947 */ /* 0x000ff40003800000 */
[----:B-----5:R-:W-:-:S04]  /*1580*/  PRMT R145, R84, 0x7632, R145 ;  /* 0x0000763254917816 */ /* 0x020fc80000000091 */
[----:B------:R-:W-:Y:S01]  /*1590*/  SHF.L.U32 R145, R145, 0x10, RZ ;  /* 0x0000001091917819 */ /* 0x000fe200000006ff */
[----:B------:R-:W-:Y:S06]  /*15a0*/  BRA `(.L_x_8411) ;  /* 0x0000000000187947 */ /* 0x000fec0003800000 */
.L_x_8410:
[----:B--2--5:R-:W-:Y:S02]  /*15b0*/  PRMT R92, R88, 0x7632, R92 ;  /* 0x00007632585c7816 */ /* 0x024fe4000000005c */
[----:B------:R-:W-:Y:S02]  /*15c0*/  @P0 PRMT R93, R84, 0x7632, R93 ;  /* 0x00007632545d0816 */ /* 0x000fe4000000005d */
[----:B------:R-:W-:Y:S02]  /*15d0*/  SHF.L.U32 R92, R92, 0x10, RZ ;  /* 0x000000105c5c7819 */ /* 0x000fe400000006ff */
[----:B------:R-:W-:-:S03]  /*15e0*/  @P0 SHF.L.U32 R94, R93, 0x10, RZ ;  /* 0x000000105d5e0819 */ /* 0x000fc600000006ff */
[----:B------:R-:W-:-:S04]  /*15f0*/  FMUL.FTZ R145, R92, UR8 ;  /* 0x000000085c917c20 */ /* 0x000fc80008410000 */
[----:B------:R-:W-:-:S07]  /*1600*/  @P0 FADD.FTZ R145, R145, R94 ;  /* 0x0000005e91910221 */ /* 0x000fce0000010000 */
.L_x_8411:
[----:B------:R-:W-:Y:S05]  /*1610*/  BSYNC B0 ;  /* 0x0000000000007941 */ /* 0x000fea0003800000 */
.L_x_8409:
[----:B------:R-:W-:Y:S04]  /*1620*/  BSSY B0, `(.L_x_8412) ;  /* 0x000000a000007945 */ /* 0x000fe80003800000 */
[----:B------:R-:W-:Y:S05]  /*1630*/  @P3 BRA `(.L_x_8413) ;  /* 0x0000000000103947 */ /* 0x000fea0003800000 */
[----:B------:R-:W-:Y:S01]  /*1640*/  MOV R147, RZ ;  /* 0x000000ff00937202 */ /* 0x000fe20000000f00 */
[----:B------:R-:W-:Y:S06]  /*1650*/  @!P0 BRA `(.L_x_8414) ;  /* 0x0000000000188947 */ /* 0x000fec0003800000 */
[----:B-----5:R-:W-:Y:S01]  /*1660*/  SHF.L.U32 R147, R85, 0x10, RZ ;  /* 0x0000001055937819 */ /* 0x020fe200000006ff */
[----:B------:R-:W-:Y:S06]  /*1670*/  BRA `(.L_x_8414) ;  /* 0x0000000000107947 */ /* 0x000fec0003800000 */
.L_x_8413:
[----:B-----5:R-:W-:Y:S02]  /*1680*/  SHF.L.U32 R147, R89, 0x10, RZ ;  /* 0x0000001059937819 */ /* 0x020fe400000006ff */
[----:B--2---:R-:W-:-:S03]  /*1690*/  @P0 SHF.L.U32 R92, R85, 0x10, RZ ;  /* 0x00000010555c0819 */ /* 0x004fc600000006ff */
[----:B------:R-:W-:-:S04]  /*16a0*/  FMUL.FTZ R147, R147, UR8 ;  /* 0x0000000893937c20 */ /* 0x000fc80008410000 */
[----:B------:R-:W-:-:S07]  /*16b0*/  @P0 FADD.FTZ R147, R92, R147 ;  /* 0x000000935c930221 */ /* 0x000fce0000010000 */
.L_x_8414:
[----:B------:R-:W-:Y:S05]  /*16c0*/  BSYNC B0 ;  /* 0x0000000000007941 */ /* 0x000fea0003800000 */
.L_x_8412:
[----:B------:R-:W-:Y:S04]  /*16d0*/  BSSY B0, `(.L_x_8415) ;  /* 0x000000d000007945 */ /* 0x000fe80003800000 */
[----:B------:R-:W-:Y:S05]  /*16e0*/  @P3 BRA `(.L_x_8416) ;  /* 0x0000000000143947 */ /* 0x000fea0003800000 */
[----:B------:R-:W-:Y:S01]  /*16f0*/  HFMA2.MMA R149, -RZ, RZ, 0, 0 ;  /* 0x00000000ff957435 */ /* 0x000fe200000001ff */
[----:B------:R-:W-:Y:S10]  /*1700*/  @!P0 BRA `(.L_x_8417) ;  /* 0x0000000000248947 */ /* 0x000ff40003800000 */
[----:B-----5:R-:W-:-:S04]  /*1710*/  PRMT R149, R85, 0x7632, R149 ;  /* 0x0000763255957816 */ /* 0x020fc80000000095 */
[----:B------:R-:W-:Y:S01]  /*1720*/  SHF.L.U32 R149, R149, 0x10, RZ ;  /* 0x0000001095957819 */ /* 0x000fe200000006ff */
[----:B------:R-:W-:Y:S06]  /*1730*/  BRA `(.L_x_8417) ;  /* 0x0000000000187947 */ /* 0x000fec0003800000 */
.L_x_8416:
[----:B--2--5:R-:W-:Y:S02]  /*1740*/  PRMT R92, R89, 0x7632, R92 ;  /* 0x00007632595c7816 */ /* 0x024fe4000000005c */
[----:B------:R-:W-:Y:S02]  /*1750*/  @P0 PRMT R93, R85, 0x7632, R93 ;  /* 0x00007632555d0816 */ /* 0x000fe4000000005d */
[----:B------:R-:W-:Y:S02]  /*1760*/  SHF.L.U32 R92, R92, 0x10, RZ ;  /* 0x000000105c5c7819 */ /* 0x000fe400000006ff */
[----:B------:R-:W-:-:S03]  /*1770*/  @P0 SHF.L.U32 R94, R93, 0x10, RZ ;  /* 0x000000105d5e0819 */ /* 0x000fc600000006ff */
[----:B------:R-:W-:-:S04]  /*1780*/  FMUL.FTZ R149, R92, UR8 ;  /* 0x000000085c957c20 */ /* 0x000fc80008410000 */
[----:B------:R-:W-:-:S07]  /*1790*/  @P0 FADD.FTZ R149, R149, R94 ;  /* 0x0000005e95950221 */ /* 0x000fce0000010000 */
.L_x_8417:
[----:B------:R-:W-:Y:S05]  /*17a0*/  BSYNC B0 ;  /* 0x0000000000007941 */ /* 0x000fea0003800000 */
.L_x_8415:
[----:B------:R-:W-:Y:S04]  /*17b0*/  BSSY B0, `(.L_x_8418) ;  /* 0x000000a000007945 */ /* 0x000fe80003800000 */
[----:B------:R-:W-:Y:S05]  /*17c0*/  @P3 BRA `(.L_x_8419) ;  /* 0x0000000000103947 */ /* 0x000fea0003800000 */
[----:B------:R-:W-:Y:S01]  /*17d0*/  MOV R151, RZ ;  /* 0x000000ff00977202 */ /* 0x000fe20000000f00 */
[----:B------:R-:W-:Y:S06]  /*17e0*/  @!P0 BRA `(.L_x_8420) ;  /* 0x0000000000188947 */ /* 0x000fec0003800000 */
[----:B-----5:R-:W-:Y:S01]  /*17f0*/  SHF.L.U32 R151, R86, 0x10, RZ ;  /* 0x0000001056977819 */ /* 0x020fe200000006ff */
[----:B------:R-:W-:Y:S06]  /*1800*/  BRA `(.L_x_8420) ;  /* 0x0000000000107947 */ /* 0x000fec0003800000 */
.L_x_8419:
[----:B-----5:R-:W-:Y:S02]  /*1810*/  SHF.L.U32 R151, R90, 0x10, RZ ;  /* 0x000000105a977819 */ /* 0x020fe400000006ff */
[----:B--2---:R-:W-:-:S03]  /*1820*/  @P0 SHF.L.U32 R92, R86, 0x10, RZ ;  /* 0x00000010565c0819 */ /* 0x004fc600000006ff */
[----:B------:R-:W-:-:S04]  /*1830*/  FMUL.FTZ R151, R151, UR8 ;  /* 0x0000000897977c20 */ /* 0x000fc80008410000 */
[----:B------:R-:W-:-:S07]  /*1840*/  @P0 FADD.FTZ R151, R92, R151 ;  /* 0x000000975c970221 */ /* 0x000fce0000010000 */
.L_x_8420:
[----:B------:R-:W-:Y:S05]  /*1850*/  BSYNC B0 ;  /* 0x0000000000007941 */ /* 0x000fea0003800000 */
.L_x_8418:
[----:B------:R-:W-:Y:S04]  /*1860*/  BSSY B0, `(.L_x_8421) ;  /* 0x000000d000007945 */ /* 0x000fe80003800000 */
[----:B------:R-:W-:Y:S05]  /*1870*/  @P3 BRA `(.L_x_8422) ;  /* 0x0000000000143947 */ /* 0x000fea0003800000 */
[----:B------:R-:W-:Y:S01]  /*1880*/  HFMA2.MMA R153, -RZ, RZ, 0, 0 ;  /* 0x00000000ff997435 */ /* 0x000fe200000001ff */
[----:B------:R-:W-:Y:S10]  /*1890*/  @!P0 BRA `(.L_x_8423) ;  /* 0x0000000000248947 */ /* 0x000ff40003800000 */
[----:B-----5:R-:W-:-:S04]  /*18a0*/  PRMT R153, R86, 0x7632, R153 ;  /* 0x0000763256997816 */ /* 0x020fc80000000099 */
[----:B------:R-:W-:Y:S01]  /*18b0*/  SHF.L.U32 R153, R153, 0x10, RZ ;  /* 0x0000001099997819 */ /* 0x000fe200000006ff */
[----:B------:R-:W-:Y:S06]  /*18c0*/  BRA `(.L_x_8423) ;  /* 0x0000000000187947 */ /* 0x000fec0003800000 */
.L_x_8422:
[----:B--2--5:R-:W-:Y:S02]  /*18d0*/  PRMT R92, R90, 0x7632, R92 ;  /* 0x000076325a5c7816 */ /* 0x024fe4000000005c */
[----:B------:R-:W-:Y:S02]  /*18e0*/  @P0 PRMT R93, R86, 0x7632, R93 ;  /* 0x00007632565d0816 */ /* 0x000fe4000000005d */
[----:B------:R-:W-:Y:S02]  /*18f0*/  SHF.L.U32 R92, R92, 0x10, RZ ;  /* 0x000000105c5c7819 */ /* 0x000fe400000006ff */
[----:B------:R-:W-:-:S03]  /*1900*/  @P0 SHF.L.U32 R94, R93, 0x10, RZ ;  /* 0x000000105d5e0819 */ /* 0x000fc600000006ff */
[----:B------:R-:W-:-:S04]  /*1910*/  FMUL.FTZ R153, R92, UR8 ;  /* 0x000000085c997c20 */ /* 0x000fc80008410000 */
[----:B------:R-:W-:-:S07]  /*1920*/  @P0 FADD.FTZ R153, R153, R94 ;  /* 0x0000005e99990221 */ /* 0x000fce0000010000 */
.L_x_8423:
[----:B------:R-:W-:Y:S05]  /*1930*/  BSYNC B0 ;  /* 0x0000000000007941 */ /* 0x000fea0003800000 */
.L_x_8421:
[----:B------:R-:W-:Y:S04]  /*1940*/  BSSY B0, `(.L_x_8424) ;  /* 0x000000a000007945 */ /* 0x000fe80003800000 */
[----:B------:R-:W-:Y:S05]  /*1950*/  @P3 BRA `(.L_x_8425) ;  /* 0x0000000000103947 */ /* 0x000fea0003800000 */
[----:B------:R-:W-:Y:S01]  /*1960*/  MOV R155, RZ ;  /* 0x000000ff009b7202 */ /* 0x000fe20000000f00 */
[----:B------:R-:W-:Y:S06]  /*1970*/  @!P0 BRA `(.L_x_8426) ;  /* 0x0000000000188947 */ /* 0x000fec0003800000 */
[----:B-----5:R-:W-:Y:S01]  /*1980*/  SHF.L.U32 R155, R87, 0x10, RZ ;  /* 0x00000010579b7819 */ /* 0x020fe200000006ff */
[----:B------:R-:W-:Y:S06]  /*1990*/  BRA `(.L_x_8426) ;  /* 0x0000000000107947 */ /* 0x000fec0003800000 */
.L_x_8425:
[----:B-----5:R-:W-:Y:S02]  /*19a0*/  SHF.L.U32 R155, R91, 0x10, RZ ;  /* 0x000000105b9b7819 */ /* 0x020fe400000006ff */
[----:B--2---:R-:W-:-:S03]  /*19b0*/  @P0 SHF.L.U32 R92, R87, 0x10, RZ ;  /* 0x00000010575c0819 */ /* 0x004fc600000006ff */
[----:B------:R-:W-:-:S04]  /*19c0*/  FMUL.FTZ R155, R155, UR8 ;  /* 0x000000089b9b7c20 */ /* 0x000fc80008410000 */
[----:B------:R-:W-:-:S07]  /*19d0*/  @P0 FADD.FTZ R155, R92, R155 ;  /* 0x0000009b5c9b0221 */ /* 0x000fce0000010000 */
.L_x_8426:
[----:B------:R-:W-:Y:S05]  /*19e0*/  BSYNC B0 ;  /* 0x0000000000007941 */ /* 0x000fea0003800000 */
.L_x_8424:
[----:B------:R-:W-:Y:S04]  /*19f0*/  BSSY B0, `(.L_x_8427) ;  /* 0x000000d000007945 */ /* 0x000fe80003800000 */
[----:B------:R-:W-:Y:S05]  /*1a00*/  @P3 BRA `(.L_x_8428) ;  /* 0x0000000000143947 */ /* 0x000fea0003800000 */
[----:B------:R-:W-:Y:S01]  /*1a10*/  HFMA2.MMA R157, -RZ, RZ, 0, 0 ;  /* 0x00000000ff9d7435 */ /* 0x000fe200000001ff */
[----:B------:R-:W-:Y:S10]  /*1a20*/  @!P0 BRA `(.L_x_8429) ;  /* 0x0000000000248947 */ /* 0x000ff40003800000 */
[----:B-----5:R-:W-:-:S04]  /*1a30*/  PRMT R157, R87, 0x7632, R157 ;  /* 0x00007632579d7816 */ /* 0x020fc8000000009d */
[----:B------:R-:W-:Y:S01]  /*1a40*/  SHF.L.U32 R157, R157, 0x10, RZ ;  /* 0x000000109d9d7819 */ /* 0x000fe200000006ff */
[----:B------:R-:W-:Y:S06]  /*1a50*/  BRA `(.L_x_8429) ;  /* 0x0000000000187947 */ /* 0x000fec0003800000 */
.L_x_8428:
[----:B--2--5:R-:W-:Y:S02]  /*1a60*/  PRMT R92, R91, 0x7632, R92 ;  /* 0x000076325b5c7816 */ /* 0x024fe4000000005c */
[----:B------:R-:W-:Y:S02]  /*1a70*/  @P0 PRMT R93, R87, 0x7632, R93 ;  /* 0x00007632575d0816 */ /* 0x000fe4000000005d */
[----:B------:R-:W-:Y:S02]  /*1a80*/  SHF.L.U32 R92, R92, 0x10, RZ ;  /* 0x000000105c5c7819 */ /* 0x000fe400000006ff */
[----:B------:R-:W-:-:S03]  /*1a90*/  @P0 SHF.L.U32 R94, R93, 0x10, RZ ;  /* 0x000000105d5e0819 */ /* 0x000fc600000006ff */
[----:B------:R-:W-:-:S04]  /*1aa0*/  FMUL.FTZ R157, R92, UR8 ;  /* 0x000000085c9d7c20 */ /* 0x000fc80008410000 */
[----:B------:R-:W-:-:S07]  /*1ab0*/  @P0 FADD.FTZ R157, R157, R94 ;  /* 0x0000005e9d9d0221 */ /* 0x000fce0000010000 */
.L_x_8429:
[----:B------:R-:W-:Y:S05]  /*1ac0*/  BSYNC B0 ;  /* 0x0000000000007941 */ /* 0x000fea0003800000 */
.L_x_8427:
        /* <DEDUP_REMOVED lines=20> */
.L_x_8431:
[----:B-----5:R-:W-:Y:S02]  /*1c10*/  SHF.L.U32 R159, R88, 0x10, RZ ;  /* 0x00000010589f7819 */ /* 0x020fe400000006ff */
[----:B--2---:R-:W-:-:S03]  /*1c20*/  @P0 SHF.L.U32 R92, R84, 0x10, RZ ;  /* 0x00000010545c0819 */ /* 0x004fc600000006ff */
[----:B------:R-:W-:-:S04]  /*1c30*/  FMUL.FTZ R159, R159, UR8 ;  /* 0x000000089f9f7c20 */ /* 0x000fc80008410000 */
[----:B------:R-:W-:-:S07]  /*1c40*/  @P0 FADD.FTZ R159, R92, R159 ;  /* 0x0000009f5c9f0221 */ /* 0x000fce0000010000 */
.L_x_8432:
[----:B------:R-:W-:Y:S05]  /*1c50*/  BSYNC B0 ;  /* 0x0000000000007941 */ /* 0x000fea0003800000 */
.L_x_8430:
[----:B------:R-:W-:Y:S04]  /*1c60*/  BSSY B0, `(.L_x_8433) ;  /* 0x000000d000007945 */ /* 0x000fe80003800000 */
[----:B------:R-:W-:Y:S05]  /*1c70*/  @P3 BRA `(.L_x_8434) ;  /* 0x0000000000143947 */ /* 0x000fea0003800000 */
[----:B------:R-:W-:Y:S01]  /*1c80*/  HFMA2.MMA R161, -RZ, RZ, 0, 0 ;  /* 0x00000000ffa17435 */ /* 0x000fe200000001ff */
[----:B------:R-:W-:Y:S10]  /*1c90*/  @!P0 BRA `(.L_x_8435) ;  /* 0x0000000000248947 */ /* 0x000ff40003800000 */
[----:B-----5:R-:W-:-:S04]  /*1ca0*/  PRMT R161, R84, 0x7632, R161 ;  /* 0x0000763254a17816 */ /* 0x020fc800000000a1 */
[----:B------:R-:W-:Y:S01]  /*1cb0*/  SHF.L.U32 R161, R161, 0x10, RZ ;  /* 0x00000010a1a17819 */ /* 0x000fe200000006ff */
[----:B------:R-:W-:Y:S06]  /*1cc0*/  BRA `(.L_x_8435) ;  /* 0x0000000000187947 */ /* 0x000fec0003800000 */
.L_x_8434:
[----:B--2--5:R-:W-:Y:S02]  /*1cd0*/  PRMT R92, R88, 0x7632, R92 ;  /* 0x00007632585c7816 */ /* 0x024fe4000000005c */
[----:B------:R-:W-:Y:S02]  /*1ce0*/  @P0 PRMT R93, R84, 0x7632, R93 ;  /* 0x00007632545d0816 */ /* 0x000fe4000000005d */
[----:B------:R-:W-:Y:S02]  /*1cf0*/  SHF.L.U32 R92, R92, 0x10, RZ ;  /* 0x000000105c5c7819 */ /* 0x000fe400000006ff */
[----:B------:R-:W-:-:S03]  /*1d00*/  @P0 SHF.L.U32 R94, R93, 0x10, RZ ;  /* 0x000000105d5e0819 */ /* 0x000fc600000006ff */
[----:B------:R-:W-:-:S04]  /*1d10*/  FMUL.FTZ R161, R92, UR8 ;  /* 0x000000085ca17c20 */ /* 0x000fc80008410000 */
[----:B------:R-:W-:-:S07]  /*1d20*/  @P0 FADD.FTZ R161, R161, R94 ;  /* 0x0000005ea1a10221 */ /* 0x000fce0000010000 */
.L_x_8435:
[----:B------:R-:W-:Y:S05]  /*1d30*/  BSYNC B0 ;  /* 0x0000000000007941 */ /* 0x000fea0003800000 */
.L_x_8433:
[----:B------:R-:W-:Y:S04]  /*1d40*/  BSSY B0, `(.L_x_8436) ;  /* 0x000000a000007945 */ /* 0x000fe80003800000 */
[----:B------:R-:W-:Y:S05]  /*1d50*/  @P3 BRA `(.L_x_8437) ;  /* 0x0000000000103947 */ /* 0x000fea0003800000 */
[----:B------:R-:W-:Y:S01]  /*1d60*/  MOV R163, RZ ;  /* 0x000000ff00a37202 */ /* 0x000fe20000000f00 */
[----:B------:R-:W-:Y:S06]  /*1d70*/  @!P0 BRA `(.L_x_8438) ;  /* 0x0000000000188947 */ /* 0x000fec0003800000 */
[----:B-----5:R-:W-:Y:S01]  /*1d80*/  SHF.L.U32 R163, R85, 0x10, RZ ;  /* 0x0000001055a37819 */ /* 0x020fe200000006ff */
[----:B------:R-:W-:Y:S06]  /*1d90*/  BRA `(.L_x_8438) ;  /* 0x0000000000107947 */ /* 0x000fec0003800000 */
.L_x_8437:
[----:B-----5:R-:W-:Y:S02]  /*1da0*/  SHF.L.U32 R163, R89, 0x10, RZ ;  /* 0x0000001059a37819 */ /* 0x020fe400000006ff */
[----:B--2---:R-:W-:-:S03]  /*1db0*/  @P0 SHF.L.U32 R92, R85, 0x10, RZ ;  /* 0x00000010555c0819 */ /* 0x004fc600000006ff */
[----:B------:R-:W-:-:S04]  /*1dc0*/  FMUL.FTZ R163, R163, UR8 ;  /* 0x00000008a3a37c20 */ /* 0x000fc80008410000 */
[----:B------:R-:W-:-:S07]  /*1dd0*/  @P0 FADD.FTZ R163, R92, R163 ;  /* 0x000000a35ca30221 */ /* 0x000fce0000010000 */
.L_x_8438:
[----:B------:R-:W-:Y:S05]  /*1de0*/  BSYNC B0 ;  /* 0x0000000000007941 */ /* 0x000fea0003800000 */
.L_x_8436:
[----:B------:R-:W-:Y:S04]  /*1df0*/  BSSY B0, `(.L_x_8439) ;  /* 0x000000d000007945 */ /* 0x000fe80003800000 */
[----:B------:R-:W-:Y:S05]  /*1e00*/  @P3 BRA `(.L_x_8440) ;  /* 0x0000000000143947 */ /* 0x000fea0003800000 */
[----:B------:R-:W-:Y:S01]  /*1e10*/  HFMA2.MMA R165, -RZ, RZ, 0, 0 ;  /* 0x00000000ffa57435 */ /* 0x000fe200000001ff */
[----:B------:R-:W-:Y:S10]  /*1e20*/  @!P0 BRA `(.L_x_8441) ;  /* 0x0000000000248947 */ /* 0x000ff40003800000 */
[----:B-----5:R-:W-:-:S04]  /*1e30*/  PRMT R165, R85, 0x7632, R165 ;  /* 0x0000763255a57816 */ /* 0x020fc800000000a5 */
[----:B------:R-:W-:Y:S01]  /*1e40*/  SHF.L.U32 R165, R165, 0x10, RZ ;  /* 0x00000010a5a57819 */ /* 0x000fe200000006ff */
[----:B------:R-:W-:Y:S06]  /*1e50*/  BRA `(.L_x_8441) ;  /* 0x0000000000187947 */ /* 0x000fec0003800000 */
.L_x_8440:
[----:B--2--5:R-:W-:Y:S02]  /*1e60*/  PRMT R92, R89, 0x7632, R92 ;  /* 0x00007632595c7816 */ /* 0x024fe4000000005c */
[----:B------:R-:W-:Y:S02]  /*1e70*/  @P0 PRMT R93, R85, 0x7632, R93 ;  /* 0x00007632555d0816 */ /* 0x000fe4000000005d */
[----:B------:R-:W-:Y:S02]  /*1e80*/  SHF.L.U32 R92, R92, 0x10, RZ ;  /* 0x000000105c5c7819 */ /* 0x000fe400000006ff */
[----:B------:R-:W-:-:S03]  /*1e90*/  @P0 SHF.L.U32 R94, R93, 0x10, RZ ;  /* 0x000000105d5e0819 */ /* 0x000fc600000006ff */
[----:B------:R-:W-:-:S04]  /*1ea0*/  FMUL.FTZ R165, R92, UR8 ;  /* 0x000000085ca57c20 */ /* 0x000fc80008410000 */
[----:B------:R-:W-:-:S07]  /*1eb0*/  @P0 FADD.FTZ R165, R165, R94 ;  /* 0x0000005ea5a50221 */ /* 0x000fce0000010000 */
.L_x_8441:
[----:B------:R-:W-:Y:S05]  /*1ec0*/  BSYNC B0 ;  /* 0x0000000000007941 */ /* 0x000fea0003800000 */
.L_x_8439:
[----:B------:R-:W-:Y:S04]  /*1ed0*/  BSSY B0, `(.L_x_8442) ;  /* 0x000000a000007945 */ /* 0x000fe80003800000 */
[----:B------:R-:W-:Y:S05]  /*1ee0*/  @P3 BRA `(.L_x_8443) ;  /* 0x0000000000103947 */ /* 0x000fea0003800000 */
[----:B------:R-:W-:Y:S01]  /*1ef0*/  MOV R114, RZ ;  /* 0x000000ff00727202 */ /* 0x000fe20000000f00 */
[----:B------:R-:W-:Y:S06]  /*1f00*/  @!P0 BRA `(.L_x_8444) ;  /* 0x0000000000188947 */ /* 0x000fec0003800000 */
[----:B-----5:R-:W-:Y:S01]  /*1f10*/  SHF.L.U32 R114, R86, 0x10, RZ ;  /* 0x0000001056727819 */ /* 0x020fe200000006ff */
[----:B------:R-:W-:Y:S06]  /*1f20*/  BRA `(.L_x_8444) ;  /* 0x0000000000107947 */ /* 0x000fec0003800000 */
.L_x_8443:
[----:B-----5:R-:W-:Y:S02]  /*1f30*/  SHF.L.U32 R114, R90, 0x10, RZ ;  /* 0x000000105a727819 */ /* 0x020fe400000006ff */
[----:B--2---:R-:W-:-:S03]  /*1f40*/  @P0 SHF.L.U32 R93, R86, 0x10, RZ ;  /* 0x00000010565d0819 */ /* 0x004fc600000006ff */
[----:B------:R-:W-:-:S04]  /*1f50*/  FMUL.FTZ R114, R114, UR8 ;  /* 0x0000000872727c20 */ /* 0x000fc80008410000 */
[----:B------:R-:W-:-:S07]  /*1f60*/  @P0 FADD.FTZ R114, R93, R114 ;  /* 0x000000725d720221 */ /* 0x000fce0000010000 */
.L_x_8444:
[----:B------:R-:W-:Y:S05]  /*1f70*/  BSYNC B0 ;  /* 0x0000000000007941 */ /* 0x000fea0003800000 */
.L_x_8442:
[----:B------:R-:W-:Y:S04]  /*1f80*/  BSSY B0, `(.L_x_8445) ;  /* 0x000000d000007945 */ /* 0x000fe80003800000 */
[----:B------:R-:W-:Y:S05]  /*1f90*/  @P3 BRA `(.L_x_8446) ;  /* 0x0000000000143947 */ /* 0x000fea0003800000 */
[----:B------:R-:W-:Y:S01]  /*1fa0*/  HFMA2.MMA R116, -RZ, RZ, 0, 0 ;  /* 0x00000000ff747435 */ /* 0x000fe200000001ff */
[----:B------:R-:W-:Y:S10]  /*1fb0*/  @!P0 BRA `(.L_x_8447) ;  /* 0x0000000000248947 */ /* 0x000ff40003800000 */
[----:B-----5:R-:W-:-:S04]  /*1fc0*/  PRMT R116, R86, 0x7632, R116 ;  /* 0x0000763256747816 */ /* 0x020fc80000000074 */
[----:B------:R-:W-:Y:S01]  /*1fd0*/  SHF.L.U32 R116, R116, 0x10, RZ ;  /* 0x0000001074747819 */ /* 0x000fe200000006ff */
[----:B------:R-:W-:Y:S06]  /*1fe0*/  BRA `(.L_x_8447) ;  /* 0x0000000000187947 */ /* 0x000fec0003800000 */
.L_x_8446:
[----:B--2--5:R-:W-:Y:S02]  /*1ff0*/  PRMT R92, R90, 0x7632, R92 ;  /* 0x000076325a5c7816 */ /* 0x024fe4000000005c */
[----:B------:R-:W-:Y:S02]  /*2000*/  @P0 PRMT R93, R86, 0x7632, R93 ;  /* 0x00007632565d0816 */ /* 0x000fe4000000005d */
[----:B------:R-:W-:Y:S02]  /*2010*/  SHF.L.U32 R92, R92, 0x10, RZ ;  /* 0x000000105c5c7819 */ /* 0x000fe400000006ff */
[----:B------:R-:W-:-:S03]  /*2020*/  @P0 SHF.L.U32 R93, R93, 0x10, RZ ;  /* 0x000000105d5d0819 */ /* 0x000fc600000006ff */
[----:B------:R-:W-:-:S04]  /*2030*/  FMUL.FTZ R116, R92, UR8 ;  /* 0x000000085c747c20 */ /* 0x000fc80008410000 */
[----:B------:R-:W-:-:S07]  /*2040*/  @P0 FADD.FTZ R116, R116, R93 ;  /* 0x0000005d74740221 */ /* 0x000fce0000010000 */
.L_x_8447:
[----:B------:R-:W-:Y:S05]  /*2050*/  BSYNC B0 ;  /* 0x0000000000007941 */ /* 0x000fea0003800000 */
.L_x_8445:
[----:B------:R-:W-:Y:S04]  /*2060*/  BSSY B0, `(.L_x_8448) ;  /* 0x000000a000007945 */ /* 0x000fe80003800000 */
[----:B------:R-:W-:Y:S05]  /*2070*/  @P3 BRA `(.L_x_8449) ;  /* 0x0000000000103947 */ /* 0x000fea0003800000 */
[----:B------:R-:W-:Y:S01]  /*2080*/  MOV R118, RZ ;  /* 0x000000ff00767202 */ /* 0x000fe20000000f00 */
[----:B------:R-:W-:Y:S06]  /*2090*/  @!P0 BRA `(.L_x_8450) ;  /* 0x0000000000188947 */ /* 0x000fec0003800000 */
[----:B-----5:R-:W-:Y:S01]  /*20a0*/  SHF.L.U32 R118, R87, 0x10, RZ ;  /* 0x0000001057767819 */ /* 0x020fe200000006ff */
[----:B------:R-:W-:Y:S06]  /*20b0*/  BRA `(.L_x_8450) ;  /* 0x0000000000107947 */ /* 0x000fec0003800000 */
.L_x_8449:
[----:B-----5:R-:W-:Y:S02]  /*20c0*/  SHF.L.U32 R118, R91, 0x10, RZ ;  /* 0x000000105b767819 */ /* 0x020fe400000006ff */
[----:B--2---:R-:W-:-:S03]  /*20d0*/  @P0 SHF.L.U32 R93, R87, 0x10, RZ ;  /* 0x00000010575d0819 */ /* 0x004fc600000006ff */
[----:B------:R-:W-:-:S04]  /*20e0*/  FMUL.FTZ R118, R118, UR8 ;  /* 0x0000000876767c20 */ /* 0x000fc80008410000 */
[----:B------:R-:W-:-:S07]  /*20f0*/  @P0 FADD.FTZ R118, R93, R118 ;  /* 0x000000765d760221 */ /* 0x000fce0000010000 */
.L_x_8450:
[----:B------:R-:W-:Y:S05]  /*2100*/  BSYNC B0 ;  /* 0x0000000000007941 */ /* 0x000fea0003800000 */
.L_x_8448:
[----:B------:R-:W-:Y:S04]  /*2110*/  BSSY B0, `(.L_x_8451) ;  /* 0x000000d000007945 */ /* 0x000fe80003800000 */
[----:B------:R-:W-:Y:S05]  /*2120*/  @P3 BRA `(.L_x_8452) ;  /* 0x0000000000143947 */ /* 0x000fea0003800000 */
[----:B------:R-:W-:Y:S01]  /*2130*/  HFMA2.MMA R120, -RZ, RZ, 0, 0 ;  /* 0x00000000ff787435 */ /* 0x000fe200000001ff */
[----:B------:R-:W-:Y:S10]  /*2140*/  @!P0 BRA `(.L_x_8453) ;  /* 0x0000000000248947 */ /* 0x000ff40003800000 */
[----:B-----5:R-:W-:-:S04]  /*2150*/  PRMT R120, R87, 0x7632, R120 ;  /* 0x0000763257787816 */ /* 0x020fc80000000078 */
[----:B------:R-:W-:Y:S01]  /*2160*/  SHF.L.U32 R120, R120, 0x10, RZ ;  /* 0x0000001078787819 */ /* 0x000fe200000006ff */
[----:B------:R-:W-:Y:S06]  /*2170*/  BRA `(.L_x_8453) ;  /* 0x0000000000187947 */ /* 0x000fec0003800000 */
.L_x_8452:
[----:B--2--5:R-:W-:Y:S02]  /*2180*/  PRMT R92, R91, 0x7632, R92 ;  /* 0x000076325b5c7816 */ /* 0x024fe4000000005c */
[----:B------:R-:W-:Y:S02]  /*2190*/  @P0 PRMT R93, R87, 0x7632, R93 ;  /* 0x00007632575d0816 */ /* 0x000fe4000000005d */
[----:B------:R-:W-:Y:S02]  /*21a0*/  SHF.L.U32 R92, R92, 0x10, RZ ;  /* 0x000000105c5c7819 */ /* 0x000fe400000006ff */
[----:B------:R-:W-:-:S03]  /*21b0*/  @P0 SHF.L.U32 R93, R93, 0x10, RZ ;  /* 0x000000105d5d0819 */ /* 0x000fc600000006ff */
[----:B------:R-:W-:-:S04]  /*21c0*/  FMUL.FTZ R120, R92, UR8 ;  /* 0x000000085c787c20 */ /* 0x000fc80008410000 */
[----:B------:R-:W-:-:S07]  /*21d0*/  @P0 FADD.FTZ R120, R120, R93 ;  /* 0x0000005d78780221 */ /* 0x000fce0000010000 */
.L_x_8453:
[----:B------:R-:W-:Y:S05]  /*21e0*/  BSYNC B0 ;  /* 0x0000000000007941 */ /* 0x000fea0003800000 */
.L_x_8451:
        /* <DEDUP_REMOVED lines=20> */
.L_x_8455:
[----:B--2--5:R-:W-:Y:S02]  /*2330*/  SHF.L.U32 R100, R88, 0x10, RZ ;  /* 0x0000001058647819 */ /* 0x024fe400000006ff */
[----:B------:R-:W-:-:S03]  /*2340*/  @P0 SHF.L.U32 R93, R84, 0x10, RZ ;  /* 0x00000010545d0819 */ /* 0x000fc600000006ff */
[----:B------:R-:W-:-:S04]  /*2350*/  FMUL.FTZ R100, R100, UR8 ;  /* 0x0000000864647c20 */ /* 0x000fc80008410000 */
[----:B------:R-:W-:-:S07]  /*2360*/  @P0 FADD.FTZ R100, R93, R100 ;  /* 0x000000645d640221 */ /* 0x000fce0000010000 */
.L_x_8456:
[----:B------:R-:W-:Y:S05]  /*2370*/  BSYNC B0 ;  /* 0x0000000000007941 */ /* 0x000fea0003800000 */
.L_x_8454:
[----:B------:R-:W-:Y:S04]  /*2380*/  BSSY B0, `(.L_x_8457) ;  /* 0x000000d000007945 */ /* 0x000fe80003800000 */
[----:B------:R-:W-:Y:S05]  /*2390*/  @P3 BRA `(.L_x_8458) ;  /* 0x0000000000143947 */ /* 0x000fea0003800000 */
[----:B------:R-:W-:Y:S01]  /*23a0*/  HFMA2.MMA R122, -RZ, RZ, 0, 0 ;  /* 0x00000000ff7a7435 */ /* 0x000fe200000001ff */
[----:B------:R-:W-:Y:S10]  /*23b0*/  @!P0 BRA `(.L_x_8459) ;  /* 0x0000000000248947 */ /* 0x000ff40003800000 */
[----:B-----5:R-:W-:-:S04]  /*23c0*/  PRMT R122, R84, 0x7632, R122 ;  /* 0x00007632547a7816 */ /* 0x020fc8000000007a */
[----:B------:R-:W-:Y:S01]  /*23d0*/  SHF.L.U32 R122, R122, 0x10, RZ ;  /* 0x000000107a7a7819 */ /* 0x000fe200000006ff */
[----:B------:R-:W-:Y:S06]  /*23e0*/  BRA `(.L_x_8459) ;  /* 0x0000000000187947 */ /* 0x000fec0003800000 */
.L_x_8458:
[----:B-----5:R-:W-:Y:S02]  /*23f0*/  PRMT R92, R88, 0x7632, R92 ;  /* 0x00007632585c7816 */ /* 0x020fe4000000005c */
[----:B------:R-:W-:Y:S02]  /*2400*/  @P0 PRMT R93, R84, 0x7632, R93 ;  /* 0x00007632545d0816 */ /* 0x000fe4000000005d */
[----:B------:R-:W-:Y:S02]  /*2410*/  SHF.L.U32 R92, R92, 0x10, RZ ;  /* 0x000000105c5c7819 */ /* 0x000fe400000006ff */
[----:B------:R-:W-:-:S03]  /*2420*/  @P0 SHF.L.U32 R93, R93, 0x10, RZ ;  /* 0x000000105d5d0819 */ /* 0x000fc600000006ff */
[----:B------:R-:W-:-:S04]  /*2430*/  FMUL.FTZ R122, R92, UR8 ;  /* 0x000000085c7a7c20 */ /* 0x000fc80008410000 */
[----:B------:R-:W-:-:S07]  /*2440*/  @P0 FADD.FTZ R122, R122, R93 ;  /* 0x0000005d7a7a0221 */ /* 0x000fce0000010000 */
.L_x_8459:
[----:B------:R-:W-:Y:S05]  /*2450*/  BSYNC B0 ;  /* 0x0000000000007941 */ /* 0x000fea0003800000 */
.L_x_8457:
[----:B------:R-:W-:Y:S04]  /*2460*/  BSSY B0, `(.L_x_8460) ;  /* 0x000000a000007945 */ /* 0x000fe80003800000 */
[----:B------:R-:W-:Y:S05]  /*2470*/  @P3 BRA `(.L_x_8461) ;  /* 0x0000000000103947 */ /* 0x000fea0003800000 */
[----:B------:R-:W-:Y:S01]  /*2480*/  MOV R97, RZ ;  /* 0x000000ff00617202 */ /* 0x000fe20000000f00 */
[----:B------:R-:W-:Y:S06]  /*2490*/  @!P0 BRA `(.L_x_8462) ;  /* 0x0000000000188947 */ /* 0x000fec0003800000 */
[----:B-----5:R-:W-:Y:S01]  /*24a0*/  SHF.L.U32 R97, R85, 0x10, RZ ;  /* 0x0000001055617819 */ /* 0x020fe200000006ff */
[----:B------:R-:W-:Y:S06]  /*24b0*/  BRA `(.L_x_8462) ;  /* 0x0000000000107947 */ /* 0x000fec0003800000 */
.L_x_8461:
[----:B-----5:R-:W-:Y:S02]  /*24c0*/  SHF.L.U32 R97, R89, 0x10, RZ ;  /* 0x0000001059617819 */ /* 0x020fe400000006ff */
[----:B------:R-:W-:-:S03]  /*24d0*/  @P0 SHF.L.U32 R92, R85, 0x10, RZ ;  /* 0x00000010555c0819 */ /* 0x000fc600000006ff */
[----:B------:R-:W-:-:S04]  /*24e0*/  FMUL.FTZ R97, R97, UR8 ;  /* 0x0000000861617c20 */ /* 0x000fc80008410000 */
[----:B------:R-:W-:-:S07]  /*24f0*/  @P0 FADD.FTZ R97, R92, R97 ;  /* 0x000000615c610221 */ /* 0x000fce0000010000 */
.L_x_8462:
[----:B------:R-:W-:Y:S05]  /*2500*/  BSYNC B0 ;  /* 0x0000000000007941 */ /* 0x000fea0003800000 */
.L_x_8460:
[----:B------:R-:W-:Y:S04]  /*2510*/  BSSY B0, `(.L_x_8463) ;  /* 0x000000d000007945 */ /* 0x000fe80003800000 */
[----:B------:R-:W-:Y:S05]  /*2520*/  @P3 BRA `(.L_x_8464) ;  /* 0x0000000000143947 */ /* 0x000fea0003800000 */
[----:B------:R-:W-:Y:S01]  /*2530*/  HFMA2.MMA R99, -RZ, RZ, 0, 0 ;  /* 0x00000000ff637435 */ /* 0x000fe200000001ff */
[----:B------:R-:W-:Y:S10]  /*2540*/  @!P0 BRA `(.L_x_8465) ;  /* 0x0000000000248947 */ /* 0x000ff40003800000 */
[----:B-----5:R-:W-:-:S04]  /*2550*/  PRMT R99, R85, 0x7632, R99 ;  /* 0x0000763255637816 */ /* 0x020fc80000000063 */
[----:B------:R-:W-:Y:S01]  /*2560*/  SHF.L.U32 R99, R99, 0x10, RZ ;  /* 0x0000001063637819 */ /* 0x000fe200000006ff */
[----:B------:R-:W-:Y:S06]  /*2570*/  BRA `(.L_x_8465) ;  /* 0x0000000000187947 */ /* 0x000fec0003800000 */
.L_x_8464:
[----:B-----5:R-:W-:Y:S02]  /*2580*/  PRMT R92, R89, 0x7632, R92 ;  /* 0x00007632595c7816 */ /* 0x020fe4000000005c */
[----:B------:R-:W-:Y:S02]  /*2590*/  @P0 PRMT R93, R85, 0x7632, R93 ;  /* 0x00007632555d0816 */ /* 0x000fe4000000005d */
[----:B------:R-:W-:Y:S02]  /*25a0*/  SHF.L.U32 R92, R92, 0x10, RZ ;  /* 0x000000105c5c7819 */ /* 0x000fe400000006ff */
[----:B------:R-:W-:-:S03]  /*25b0*/  @P0 SHF.L.U32 R94, R93, 0x10, RZ ;  /* 0x000000105d5e0819 */ /* 0x000fc600000006ff */
[----:B------:R-:W-:-:S04]  /*25c0*/  FMUL.FTZ R99, R92, UR8 ;  /* 0x000000085c637c20 */ /* 0x000fc80008410000 */
[----:B------:R-:W-:-:S07]  /*25d0*/  @P0 FADD.FTZ R99, R99, R94 ;  /* 0x0000005e63630221 */ /* 0x000fce0000010000 */
.L_x_8465:
[----:B------:R-:W-:Y:S05]  /*25e0*/  BSYNC B0 ;  /* 0x0000000000007941 */ /* 0x000fea0003800000 */
.L_x_8463:
[----:B------:R-:W-:Y:S04]  /*25f0*/  BSSY B0, `(.L_x_8466) ;  /* 0x000000a000007945 */ /* 0x000fe80003800000 */
[----:B------:R-:W-:Y:S05]  /*2600*/  @P3 BRA `(.L_x_8467) ;  /* 0x0000000000103947 */ /* 0x000fea0003800000 */
[----:B------:R-:W-:Y:S01]  /*2610*/  MOV R98, RZ ;  /* 0x000000ff00627202 */ /* 0x000fe20000000f00 */
[----:B------:R-:W-:Y:S06]  /*2620*/  @!P0 BRA `(.L_x_8468) ;  /* 0x0000000000188947 */ /* 0x000fec0003800000 */
[----:B-----5:R-:W-:Y:S01]  /*2630*/  SHF.L.U32 R98, R86, 0x10, RZ ;  /* 0x0000001056627819 */ /* 0x020fe200000006ff */
[----:B------:R-:W-:Y:S06]  /*2640*/  BRA `(.L_x_8468) ;  /* 0x0000000000107947 */ /* 0x000fec0003800000 */
.L_x_8467:
[----:B-----5:R-:W-:Y:S02]  /*2650*/  SHF.L.U32 R98, R90, 0x10, RZ ;  /* 0x000000105a627819 */ /* 0x020fe400000006ff */
[----:B------:R-:W-:-:S03]  /*2660*/  @P0 SHF.L.U32 R93, R86, 0x10, RZ ;  /* 0x00000010565d0819 */ /* 0x000fc600000006ff */
[----:B------:R-:W-:-:S04]  /*2670*/  FMUL.FTZ R98, R98, UR8 ;  /* 0x0000000862627c20 */ /* 0x000fc80008410000 */
[----:B------:R-:W-:-:S07]  /*2680*/  @P0 FADD.FTZ R98, R93, R98 ;  /* 0x000000625d620221 */ /* 0x000fce0000010000 */
.L_x_8468:
[----:B------:R-:W-:Y:S05]  /*2690*/  BSYNC B0 ;  /* 0x0000000000007941 */ /* 0x000fea0003800000 */
.L_x_8466:
[----:B------:R-:W-:Y:S04]  /*26a0*/  BSSY B0, `(.L_x_8469) ;  /* 0x000000d000007945 */ /* 0x000fe80003800000 */
[----:B------:R-:W-:Y:S05]  /*26b0*/  @P3 BRA `(.L_x_8470) ;  /* 0x0000000000143947 */ /* 0x000fea0003800000 */
[----:B------:R-:W-:Y:S01]  /*26c0*/  HFMA2.MMA R124, -RZ, RZ, 0, 0 ;  /* 0x00000000ff7c7435 */ /* 0x000fe200000001ff */
[----:B------:R-:W-:Y:S10]  /*26d0*/  @!P0 BRA `(.L_x_8471) ;  /* 0x0000000000248947 */ /* 0x000ff40003800000 */
[----:B-----5:R-:W-:-:S04]  /*26e0*/  PRMT R124, R86, 0x7632, R124 ;  /* 0x00007632567c7816 */ /* 0x020fc8000000007c */
[----:B------:R-:W-:Y:S01]  /*26f0*/  SHF.L.U32 R124, R124, 0x10, RZ ;  /* 0x000000107c7c7819 */ /* 0x000fe200000006ff */
[----:B------:R-:W-:Y:S06]  /*2700*/  BRA `(.L_x_8471) ;  /* 0x0000000000187947 */ /* 0x000fec0003800000 */
.L_x_8470:
[----:B-----5:R-:W-:Y:S02]  /*2710*/  PRMT R92, R90, 0x7632, R92 ;  /* 0x000076325a5c7816 */ /* 0x020fe4000000005c */
[----:B------:R-:W-:Y:S02]  /*2720*/  @P0 PRMT R93, R86, 0x7632, R93 ;  /* 0x00007632565d0816 */ /* 0x000fe4000000005d */
[----:B------:R-:W-:Y:S02]  /*2730*/  SHF.L.U32 R92, R92, 0x10, RZ ;  /* 0x000000105c5c7819 */ /* 0x000fe400000006ff */
[----:B------:R-:W-:-:S03]  /*2740*/  @P0 SHF.L.U32 R93, R93, 0x10, RZ ;  /* 0x000000105d5d0819 */ /* 0x000fc600000006ff */
[----:B------:R-:W-:-:S04]  /*2750*/  FMUL.FTZ R124, R92, UR8 ;  /* 0x000000085c7c7c20 */ /* 0x000fc80008410000 */
[----:B------:R-:W-:-:S07]  /*2760*/  @P0 FADD.FTZ R124, R124, R93 ;  /* 0x0000005d7c7c0221 */ /* 0x000fce0000010000 */
.L_x_8471:
[----:B------:R-:W-:Y:S05]  /*2770*/  BSYNC B0 ;  /* 0x0000000000007941 */ /* 0x000fea0003800000 */
.L_x_8469:
[----:B------:R-:W-:Y:S04]  /*2780*/  BSSY B0, `(.L_x_8472) ;  /* 0x000000a000007945 */ /* 0x000fe80003800000 */
[----:B------:R-:W-:Y:S05]  /*2790*/  @P3 BRA `(.L_x_8473) ;  /* 0x0000000000103947 */ /* 0x000fea0003800000 */
[----:B------:R-:W-:Y:S01]  /*27a0*/  MOV R96, RZ ;  /* 0x000000ff00607202 */ /* 0x000fe20000000f00 */
[----:B------:R-:W-:Y:S06]  /*27b0*/  @!P0 BRA `(.L_x_8474) ;  /* 0x0000000000188947 */ /* 0x000fec0003800000 */
[----:B-----5:R-:W-:Y:S01]  /*27c0*/  SHF.L.U32 R96, R87, 0x10, RZ ;  /* 0x0000001057607819 */ /* 0x020fe200000006ff */
[----:B------:R-:W-:Y:S06]  /*27d0*/  BRA `(.L_x_8474) ;  /* 0x0000000000107947 */ /* 0x000fec0003800000 */
.L_x_8473:
[----:B-----5:R-:W-:Y:S02]  /*27e0*/  SHF.L.U32 R96, R91, 0x10, RZ ;  /* 0x000000105b607819 */ /* 0x020fe400000006ff */
[----:B------:R-:W-:-:S03]  /*27f0*/  @P0 SHF.L.U32 R93, R87, 0x10, RZ ;  /* 0x00000010575d0819 */ /* 0x000fc600000006ff */
[----:B------:R-:W-:-:S04]  /*2800*/  FMUL.FTZ R96, R96, UR8 ;  /* 0x0000000860607c20 */ /* 0x000fc80008410000 */
[----:B------:R-:W-:-:S07]  /*2810*/  @P0 FADD.FTZ R96, R93, R96 ;  /* 0x000000605d600221 */ /* 0x000fce0000010000 */
.L_x_8474:
[----:B------:R-:W-:Y:S05]  /*2820*/  BSYNC B0 ;  /* 0x0000000000007941 */ /* 0x000fea0003800000 */
.L_x_8472:
[----:B------:R-:W-:Y:S04]  /*2830*/  BSSY B0, `(.L_x_8475) ;  /* 0x000000d000007945 */ /* 0x000fe80003800000 */
[----:B------:R-:W-:Y:S05]  /*2840*/  @P3 BRA `(.L_x_8476) ;  /* 0x0000000000143947 */ /* 0x000fea0003800000 */
[----:B------:R-:W-:Y:S01]  /*2850*/  HFMA2.MMA R101, -RZ, RZ, 0, 0 ;  /* 0x00000000ff657435 */ /* 0x000fe200000001ff */
[----:B------:R-:W-:Y:S10]  /*2860*/  @!P0 BRA `(.L_x_8477) ;  /* 0x0000000000248947 */ /* 0x000ff40003800000 */
[----:B-----5:R-:W-:-:S04]  /*2870*/  PRMT R101, R87, 0x7632, R101 ;  /* 0x0000763257657816 */ /* 0x020fc80000000065 */
[----:B------:R-:W-:Y:S01]  /*2880*/  SHF.L.U32 R101, R101, 0x10, RZ ;  /* 0x0000001065657819 */ /* 0x000fe200000006ff */
[----:B------:R-:W-:Y:S06]  /*2890*/  BRA `(.L_x_8477) ;  /* 0x0000000000187947 */ /* 0x000fec0003800000 */
.L_x_8476:
[----:B-----5:R-:W-:Y:S02]  /*28a0*/  PRMT R92, R91, 0x7632, R92 ;  /* 0x000076325b5c7816 */ /* 0x020fe4000000005c */
[----:B------:R-:W-:Y:S02]  /*28b0*/  @P0 PRMT R93, R87, 0x7632, R93 ;  /* 0x00007632575d0816 */ /* 0x000fe4000000005d */
[----:B------:R-:W-:Y:S02]  /*28c0*/  SHF.L.U32 R92, R92, 0x10, RZ ;  /* 0x000000105c5c7819 */ /* 0x000fe400000006ff */
[----:B------:R-:W-:-:S03]  /*28d0*/  @P0 SHF.L.U32 R94, R93, 0x10, RZ ;  /* 0x000000105d5e0819 */ /* 0x000fc600000006ff */
[----:B------:R-:W-:-:S04]  /*28e0*/  FMUL.FTZ R101, R92, UR8 ;  /* 0x000000085c657c20 */ /* 0x000fc80008410000 */
[----:B------:R-:W-:-:S07]  /*28f0*/  @P0 FADD.FTZ R101, R101, R94 ;  /* 0x0000005e65650221 */ /* 0x000fce0000010000 */
.L_x_8477:
[----:B------:R-:W-:Y:S05]  /*2900*/  BSYNC B0 ;  /* 0x0000000000007941 */ /* 0x000fea0003800000 */
.L_x_8475:
        /* <DEDUP_REMOVED lines=150> */
.L_x_8492:
        /* <DEDUP_REMOVED lines=117> */
[----:B------:R-:W-:Y:S01]  /*39c0*/  LEA.HI R106, R3, R106, RZ, 0x3 ;  /* 0x0000006a036a7211 */ /* 0x000fe200078f18ff */
[C---:B------:R-:W-:Y:S01]  /*39d0*/  FMUL.FTZ R143, R95.reuse, R97 ;  /* 0x000000615f8f7220 */ /* 0x040fe20000410000 */
[----:B------:R-:W0:Y:S01]  /*39e0*/  LDC.64 R2, c[0x0][0x2b8] ;  /* 0x0000ae00ff027b82 */ /* 0x000e220000000a00 */
[C---:B------:R-:W-:Y:S01]  /*39f0*/  FMUL.FTZ R93, R95.reuse, R92 ;  /* 0x0000005c5f5d7220 */ /* 0x040fe20000410000 */
[----:B------:R-:W-:Y:S01]  /*3a00*/  LEA.HI.SX32 R97, R106, R105, 0x1d ;  /* 0x000000696a617211 */ /* 0x000fe200078feaff */
        /* <DEDUP_REMOVED lines=39> */
[C---:B------:R-:W-:Y:S01]  /*3c80*/  IADD3 R111, R97.reuse, 0x80, RZ ;  /* 0x00000080616f7810 */ /* 0x040fe20007ffe0ff */
[C---:B0-----:R-:W-:Y:S01]  /*3c90*/  IMAD.WIDE.U32 R100, R97.reuse, 0x10, R2 ;  /* 0x0000001061647825 */ /* 0x041fe200078e0002 */
[----:B------:R-:W-:-:S03]  /*3ca0*/  IADD3 R117, R97, 0x100, RZ ;  /* 0x0000010061757810 */ /* 0x000fc60007ffe0ff */
[----:B------:R-:W-:Y:S01]  /*3cb0*/  FFMA.FTZ R93, R42, R99, R82 ;  /* 0x000000632a5d7223 */ /* 0x000fe20000010052 */
[----:B------:R-:W-:Y:S01]  /*3cc0*/  IADD3 R119, R97, 0x180, RZ ;  /* 0x0000018061777810 */ /* 0x000fe20007ffe0ff */
[----:B------:R-:W-:Y:S01]  /*3cd0*/  FFMA.FTZ R92, R43, R92, R83 ;  /* 0x0000005c2b5c7223 */ /* 0x000fe20000010053 */
[----:B------:R-:W-:Y:S01]  /*3ce0*/  IADD3 R95, R97, 0x200, RZ ;  /* 0x00000200615f7810 */ /* 0x000fe20007ffe0ff */
        /* <DEDUP_REMOVED lines=10> */
[----:B------:R-:W-:-:S04]  /*3d90*/  IMAD.WIDE.U32 R110, R111, 0x10, R2 ;  /* 0x000000106f6e7825 */ /* 0x000fc800078e0002 */
[----:B------:R-:W-:Y:S01]  /*3da0*/  FFMA.FTZ R125, R24, R125, R64 ;  /* 0x0000007d187d7223 */ /* 0x000fe20000010040 */
[----:B------:R-:W-:Y:S01]  /*3db0*/  F2FP.BF16.F32.PACK_AB R114, R121, R114 ;  /* 0x000000727972723e */ /* 0x000fe200000010ff */
[----:B------:R-:W-:Y:S01]  /*3dc0*/  FFMA.FTZ R150, R25, R150, R65 ;  /* 0x0000009619967223 */ /* 0x000fe20000010041 */
[----:B------:R-:W-:-:S04]  /*3dd0*/  IMAD.WIDE.U32 R116, R117, 0x10, R2 ;  /* 0x0000001075747825 */ /* 0x000fc800078e0002 */
[----:B------:R-:W-:Y:S01]  /*3de0*/  FFMA.FTZ R121, R18, R163, R58 ;  /* 0x000000a312797223 */ /* 0x000fe2000001003a */
[----:B------:R-:W-:Y:S01]  /*3df0*/  FFMA.FTZ R122, R12, R141, R52 ;  /* 0x0000008d0c7a7223 */ /* 0x000fe20000010034 */
        /* <DEDUP_REMOVED lines=43> */
[----:B------:R-:W-:Y:S02]  /*40b0*/  F2FP.BF16.F32.PACK_AB R127, R106, R127 ;  /* 0x0000007f6a7f723e */ /* 0x000fe400000010ff */
[----:B------:R-:W-:Y:S01]  /*40c0*/  F2FP.BF16.F32.PACK_AB R126, R129, R126 ;  /* 0x0000007e817e723e */ /* 0x000fe200000010ff */
[----:B------:R0:W-:Y:S01]  /*40d0*/  STG.E.128 desc[UR4][R118.64], R120 ;  /* 0x0000007876007986 */ /* 0x0001e2000c101d04 */
[----:B------:R-:W-:Y:S02]  /*40e0*/  F2FP.BF16.F32.PACK_AB R125, R132, R125 ;  /* 0x0000007d847d723e */ /* 0x000fe400000010ff */
[----:B------:R-:W-:-:S05]  /*40f0*/  F2FP.BF16.F32.PACK_AB R124, R124, R139 ;  /* 0x0000008b7c7c723e */ /* 0x000fca00000010ff */
[----:B------:R0:W-:Y:S02]  /*4100*/  STG.E.128 desc[UR4][R2.64], R124 ;  /* 0x0000007c02007986 */ /* 0x0001e4000c101d04 */
.L_x_8480:
[----:B------:R-:W-:Y:S05]  /*4110*/  BSYNC B0 ;  /* 0x0000000000007941 */ /* 0x000fea0003800000 */
.L_x_8479:
[----:B------:R-:W-:Y:S02]  /*4120*/  IADD3 R103, R103, UR10, RZ ;  /* 0x0000000a67677c10 */ /* 0x000fe4000fffe0ff */
[----:B0-----:R-:W-:Y:S02]  /*4130*/  SEL R112, RZ, 0x1, P0 ;  /* 0x00000001ff707807 */ /* 0x001fe40000000000 */
[----:B------:R-:W-:-:S13]  /*4140*/  ISETP.GE.AND P2, PT, R103, UR11, PT ;  /* 0x0000000b67007c0c */ /* 0x000fda000bf46270 */
[----:B------:R-:W-:Y:S05]  /*4150*/  @!P2 BRA `(.L_x_8481) ;  /* 0xffffffc000c8a947 */ /* 0x000fea000383ffff */
[----:B------:R-:W-:Y:S05]  /*4160*/  EXIT ;  /* 0x000000000000794d */ /* 0x000fea0003800000 */
.L_x_8478:
[----:B------:R-:W-:Y:S01]  /*4170*/  HFMA2.MMA R134, -RZ, RZ, 0, 5.9604644775390625e-08 ;  /* 0x00000001ff867435 */ /* 0x000fe200000001ff */
[----:B------:R-:W-:Y:S02]  /*4180*/  MOV R132, R126 ;  /* 0x0000007e00847202 */ /* 0x000fe40000000f00 */
[----:B------:R-:W-:Y:S02]  /*4190*/  MOV R136, 0x1f ;  /* 0x0000001f00887802 */ /* 0x000fe40000000f00 */
[----:B------:R-:W-:-:S07]  /*41a0*/  MOV R128, 0xffffffff ;  /* 0xffffffff00807802 */ /* 0x000fce0000000f00 */
[----:B-----5:R-:W-:Y:S05]  /*41b0*/  WARPSYNC.COLLECTIVE R128, `(.L_x_8482) ;  /* 0x0000000080087348 */ /* 0x020fea0003c00000 */
[----:B------:R0:W1:Y:S02]  /*41c0*/  SHFL.BFLY P2, R130, R132, R134, R136 ;  /* 0x0c00008684827389 */ /* 0x0000640000040088 */
[----:B01---5:R-:W-:Y:S01]  /*41d0*/  ENDCOLLECTIVE ;  /* 0x000000000000791b */ /* 0x023fe20003800000 */
.L_x_8482:
[----:B------:R-:W-:Y:S01]  /*41e0*/  HFMA2.MMA R134, -RZ, RZ, 0, 1.1920928955078125e-07 ;  /* 0x00000002ff867435 */ /* 0x000fe200000001ff */
[----:B------:R-:W-:-:S05]  /*41f0*/  MOV R3, R130 ;  /* 0x0000008200037202 */ /* 0x000fca0000000f00 */
[----:B------:R-:W-:-:S05]  /*4200*/  FADD.FTZ R92, R126, R3 ;  /* 0x000000037e5c7221 */ /* 0x000fca0000010000 */
[----:B------:R-:W-:-:S07]  /*4210*/  MOV R132, R92 ;  /* 0x0000005c00847202 */ /* 0x000fce0000000f00 */
[----:B------:R-:W-:Y:S05]  /*4220*/  WARPSYNC.COLLECTIVE R128, `(.L_x_8483) ;  /* 0x0000000080087348 */ /* 0x000fea0003c00000 */
[----:B------:R0:W1:Y:S02]  /*4230*/  SHFL.BFLY P2, R130, R132, R134, R136 ;  /* 0x0c00008684827389 */ /* 0x0000640000040088 */
[----:B01----:R-:W-:Y:S01]  /*4240*/  ENDCOLLECTIVE ;  /* 0x000000000000791b */ /* 0x003fe20003800000 */
.L_x_8483:
[----:B------:R-:W-:Y:S01]  /*4250*/  HFMA2.MMA R134, -RZ, RZ, 0, 2.384185791015625e-07 ;  /* 0x00000004ff867435 */ /* 0x000fe200000001ff */
[----:B------:R-:W-:-:S05]  /*4260*/  MOV R3, R130 ;  /* 0x0000008200037202 */ /* 0x000fca0000000f00 */
[----:B------:R-:W-:-:S05]  /*4270*/  FADD.FTZ R93, R92, R3 ;  /* 0x000000035c5d7221 */ /* 0x000fca0000010000 */
[----:B------:R-:W-:-:S07]  /*4280*/  MOV R132, R93 ;  /* 0x0000005d00847202 */ /* 0x000fce0000000f00 */
[----:B------:R-:W-:Y:S05]  /*4290*/  WARPSYNC.COLLECTIVE R128, `(.L_x_8484) ;  /* 0x0000000080087348 */ /* 0x000fea0003c00000 */
[----:B------:R0:W1:Y:S02]  /*42a0*/  SHFL.BFLY P2, R130, R132, R134, R136 ;  /* 0x0c00008684827389 */ /* 0x0000640000040088 */
[----:B01----:R-:W-:Y:S01]  /*42b0*/  ENDCOLLECTIVE ;  /* 0x000000000000791b */ /* 0x003fe20003800000 */
.L_x_8484:
[----:B------:R-:W-:Y:S01]  /*42c0*/  HFMA2.MMA R134, -RZ, RZ, 0, 4.76837158203125e-07 ;  /* 0x00000008ff867435 */ /* 0x000fe200000001ff */
[----:B------:R-:W-:-:S05]  /*42d0*/  MOV R2, R130 ;  /* 0x0000008200027202 */ /* 0x000fca0000000f00 */
[----:B------:R-:W-:-:S05]  /*42e0*/  FADD.FTZ R94, R93, R2 ;  /* 0x000000025d5e7221 */ /* 0x000fca0000010000 */
[----:B------:R-:W-:-:S07]  /*42f0*/  MOV R132, R94 ;  /* 0x0000005e00847202 */ /* 0x000fce0000000f00 */
[----:B------:R-:W-:Y:S05]  /*4300*/  WARPSYNC.COLLECTIVE R128, `(.L_x_8485) ;  /* 0x0000000080087348 */ /* 0x000fea0003c00000 */
[----:B------:R0:W1:Y:S02]  /*4310*/  SHFL.BFLY P2, R130, R132, R134, R136 ;  /* 0x0c00008684827389 */ /* 0x0000640000040088 */
[----:B01----:R-:W-:Y:S01]  /*4320*/  ENDCOLLECTIVE ;  /* 0x000000000000791b */ /* 0x003fe20003800000 */
.L_x_8485:
[----:B------:R-:W-:Y:S01]  /*4330*/  HFMA2.MMA R134, -RZ, RZ, 0, 9.5367431640625e-07 ;  /* 0x00000010ff867435 */ /* 0x000fe200000001ff */
[----:B------:R-:W-:-:S05]  /*4340*/  MOV R3, R130 ;  /* 0x0000008200037202 */ /* 0x000fca0000000f00 */
[----:B------:R-:W-:-:S05]  /*4350*/  FADD.FTZ R95, R94, R3 ;  /* 0x000000035e5f7221 */ /* 0x000fca0000010000 */
[----:B------:R-:W-:-:S07]  /*4360*/  MOV R132, R95 ;  /* 0x0000005f00847202 */ /* 0x000fce0000000f00 */
[----:B------:R-:W-:Y:S05]  /*4370*/  WARPSYNC.COLLECTIVE R128, `(.L_x_8486) ;  /* 0x0000000080087348 */ /* 0x000fea0003c00000 */
[----:B------:R0:W1:Y:S02]  /*4380*/  SHFL.BFLY P2, R130, R132, R134, R136 ;  /* 0x0c00008684827389 */ /* 0x0000640000040088 */
[----:B01----:R-:W-:Y:S01]  /*4390*/  ENDCOLLECTIVE ;  /* 0x000000000000791b */ /* 0x003fe20003800000 */
.L_x_8486:
        /* <DEDUP_REMOVED lines=88> */
.L_x_8487:
[----:B------:R-:W-:Y:S01]  /*4920*/  HFMA2.MMA R134, -RZ, RZ, 0, 1.1920928955078125e-07 ;  /* 0x00000002ff867435 */ /* 0x000fe200000001ff */
[----:B------:R-:W-:-:S05]  /*4930*/  MOV R92, R130 ;  /* 0x00000082005c7202 */ /* 0x000fca0000000f00 */
[----:B------:R-:W-:-:S05]  /*4940*/  FADD.FTZ R92, R3, R92 ;  /* 0x0000005c035c7221 */ /* 0x000fca0000010000 */
[----:B------:R-:W-:-:S07]  /*4950*/  MOV R132, R92 ;  /* 0x0000005c00847202 */ /* 0x000fce0000000f00 */
[----:B------:R-:W-:Y:S05]  /*4960*/  WARPSYNC.COLLECTIVE R128, `(.L_x_8488) ;  /* 0x0000000080087348 */ /* 0x000fea0003c00000 */
[----:B------:R0:W1:Y:S02]  /*4970*/  SHFL.BFLY P2, R130, R132, R134, R136 ;  /* 0x0c00008684827389 */ /* 0x0000640000040088 */
[----:B01----:R-:W-:Y:S01]  /*4980*/  ENDCOLLECTIVE ;  /* 0x000000000000791b */ /* 0x003fe20003800000 */
.L_x_8488:
[----:B------:R-:W-:Y:S01]  /*4990*/  HFMA2.MMA R134, -RZ, RZ, 0, 2.384185791015625e-07 ;  /* 0x00000004ff867435 */ /* 0x000fe200000001ff */
[----:B------:R-:W-:-:S05]  /*49a0*/  MOV R93, R130 ;  /* 0x00000082005d7202 */ /* 0x000fca0000000f00 */
[----:B------:R-:W-:-:S05]  /*49b0*/  FADD.FTZ R93, R92, R93 ;  /* 0x0000005d5c5d7221 */ /* 0x000fca0000010000 */
[----:B------:R-:W-:-:S07]  /*49c0*/  MOV R132, R93 ;  /* 0x0000005d00847202 */ /* 0x000fce0000000f00 */
[----:B------:R-:W-:Y:S05]  /*49d0*/  WARPSYNC.COLLECTIVE R128, `(.L_x_8489) ;  /* 0x0000000080087348 */ /* 0x000fea0003c00000 */
[----:B------:R0:W1:Y:S02]  /*49e0*/  SHFL.BFLY P2, R130, R132, R134, R136 ;  /* 0x0c00008684827389 */ /* 0x0000640000040088 */
[----:B01----:R-:W-:Y:S01]  /*49f0*/  ENDCOLLECTIVE ;  /* 0x000000000000791b */ /* 0x003fe20003800000 */
.L_x_8489:
[----:B------:R-:W-:Y:S01]  /*4a00*/  HFMA2.MMA R134, -RZ, RZ, 0, 4.76837158203125e-07 ;  /* 0x00000008ff867435 */ /* 0x000fe200000001ff */
[----:B------:R-:W-:-:S05]  /*4a10*/  MOV R94, R130 ;  /* 0x00000082005e7202 */ /* 0x000fca0000000f00 */
[----:B------:R-:W-:-:S05]  /*4a20*/  FADD.FTZ R94, R93, R94 ;  /* 0x0000005e5d5e7221 */ /* 0x000fca0000010000 */
[----:B------:R-:W-:-:S07]  /*4a30*/  MOV R132, R94 ;  /* 0x0000005e00847202 */ /* 0x000fce0000000f00 */
[----:B------:R-:W-:Y:S05]  /*4a40*/  WARPSYNC.COLLECTIVE R128, `(.L_x_8490) ;  /* 0x0000000080087348 */ /* 0x000fea0003c00000 */
[----:B------:R0:W1:Y:S02]  /*4a50*/  SHFL.BFLY P2, R130, R132, R134, R136 ;  /* 0x0c00008684827389 */ /* 0x0000640000040088 */
[----:B01----:R-:W-:Y:S01]  /*4a60*/  ENDCOLLECTIVE ;  /* 0x000000000000791b */ /* 0x003fe20003800000 */
.L_x_8490:
[----:B------:R-:W-:Y:S01]  /*4a70*/  HFMA2.MMA R134, -RZ, RZ, 0, 9.5367431640625e-07 ;  /* 0x00000010ff867435 */ /* 0x000fe200000001ff */
[----:B------:R-:W-:-:S05]  /*4a80*/  MOV R95, R130 ;  /* 0x00000082005f7202 */ /* 0x000fca0000000f00 */
[----:B------:R-:W-:-:S05]  /*4a90*/  FADD.FTZ R95, R94, R95 ;  /* 0x0000005f5e5f7221 */ /* 0x000fca0000010000 */
[----:B------:R-:W-:-:S07]  /*4aa0*/  MOV R132, R95 ;  /* 0x0000005f00847202 */ /* 0x000fce0000000f00 */
[----:B------:R-:W-:Y:S05]  /*4ab0*/  WARPSYNC.COLLECTIVE R128, `(.L_x_8491) ;  /* 0x0000000080087348 */ /* 0x000fea0003c00000 */
[----:B------:R0:W1:Y:S02]  /*4ac0*/  SHFL.BFLY P2, R130, R132, R134, R136 ;  /* 0x0c00008684827389 */ /* 0x0000640000040088 */
[----:B01----:R-:W-:Y:S01]  /*4ad0*/  ENDCOLLECTIVE ;  /* 0x000000000000791b */ /* 0x003fe20003800000 */
.L_x_8491:
[----:B------:R-:W-:Y:S01]  /*4ae0*/  MOV R126, R130 ;  /* 0x00000082007e7202 */ /* 0x000fe20000000f00 */
[----:B------:R-:W-:Y:S06]  /*4af0*/  BRA `(.L_x_8492) ;  /* 0xffffffe400dc7947 */ /* 0x000fec000383ffff */
.L_x_8493:
        /* <DEDUP_REMOVED lines=16> */
.L_x_37195:


//--------------------- .text._ZN10layer_norm13ln_fwd_kernelINS_13Kernel_traitsIf13__nv_bfloat16S2_S2_fjLj5120ELj1ELj1ELj4ELj16ENS_18Kernel_traits_baseILj5120EfS2_S2_S2_fjLj128EEEEELb0ELb1ELb0ELb0EEEvNS_9FwdParamsE --------------------------
	.section	.text._ZN10layer_norm13ln_fwd_kernelINS_13Kernel_traitsIf13__nv_bfloat16S2_S2_fjLj5120ELj1ELj1ELj4ELj16ENS_18Kernel_traits_baseILj5120EfS2_S2_S2_fjLj128EEEEELb0ELb1ELb0ELb0EEEvNS_9FwdParamsE,"ax",@progbits
	.align	128
        .global         _ZN10layer_norm13ln_fwd_kernelINS_13Kernel_traitsIf13__nv_bfloat16S2_S2_fjLj5120ELj1ELj1ELj4ELj16ENS_18Kernel_traits_baseILj5120EfS2_S2_S2_fjLj128EEEEELb0ELb1ELb0ELb0EEEvNS_9FwdParamsE
        .type           _ZN10layer_norm13ln_fwd_kernelINS_13Kernel_traitsIf13__nv_bfloat16S2_S2_fjLj5120ELj1ELj1ELj4ELj16ENS_18Kernel_traits_baseILj5120EfS2_S2_S2_fjLj128EEEEELb0ELb1ELb0ELb0EEEvNS_9FwdParamsE,@function
        .size           _ZN10layer_norm13ln_fwd_kernelINS_13Kernel_traitsIf13__nv_bfloat16S2_S2_fjLj5120ELj1ELj1ELj4ELj16ENS_18Kernel_traits_baseILj5120EfS2_S2_S2_fjLj128EEEEELb0ELb1ELb0ELb0EEEvNS_9FwdParamsE,(.L_x_37196 - _ZN10layer_norm13ln_fwd_kernelINS_13Kernel_traitsIf13__nv_bfloat16S2_S2_fjLj5120ELj1ELj1ELj4ELj16ENS_18Kernel_traits_baseILj5120EfS2_S2_S2_fjLj128EEEEELb0ELb1ELb0ELb0EEEvNS_9FwdParamsE)
        .other          _ZN10layer_norm13ln_fwd_kernelINS_13Kernel_traitsIf13__nv_bfloat16S2_S2_fjLj5120ELj1ELj1ELj4ELj16ENS_18Kernel_traits_baseILj5120EfS2_S2_S2_fjLj128EEEEELb0ELb1ELb0ELb0EEEvNS_9FwdParamsE,@"STO_CUDA_ENTRY STV_DEFAULT"
_ZN10layer_norm13ln_fwd_kernelINS_13Kernel_traitsIf13__nv_bfloat16S2_S2_fjLj5120ELj1ELj1ELj4ELj16ENS_18Kernel_traits_baseILj5120EfS2_S2_S2_fjLj128EEEEELb0ELb1ELb0ELb0EEEvNS_9FwdParamsE:
.text._ZN10layer_norm13ln_fwd_kernelINS_13Kernel_traitsIf13__nv_bfloat16S2_S2_fjLj5120ELj1ELj1ELj4ELj16ENS_18Kernel_traits_baseILj5120EfS2_S2_S2_fjLj128EEEEELb0ELb1ELb0ELb0EEEvNS_9FwdParamsE:
        /* <DEDUP_REMOVED lines=23> */
[----:B------:R-:W-:Y:S01]  /*0170*/  ULDC.64 UR8, c[0x0][0x278] ;  /* 0x00009e0000087ab9 */ /* 0x000fe20000000a00 */
[----:B------:R-:W-:Y:S02]  /*0180*/  CS2R R126, SRZ ;  /* 0x00000000007e7805 */ /* 0x000fe4000001ff00 */
[----:B------:R-:W-:Y:S02]  /*0190*/  CS2R R124, SRZ ;  /* 0x00000000007c7805 */ /* 0x000fe4000001ff00 */
[----:B------:R-:W-:Y:S02]  /*01a0*/  ISETP.NE.AND.EX P0, PT, RZ, UR7, PT, P0 ;  /* 0x00000007ff007c0c */ /* 0x000fe4000bf05300 */
[----:B------:R-:W-:-:S02]  /*01b0*/  CS2R R122, SRZ ;  /* 0x00000000007a7805 */ /* 0x000fc4000001ff00 */
[----:B------:R-:W-:-:S09]  /*01c0*/  CS2R R120, SRZ ;  /* 0x0000000000787805 */ /* 0x000fd2000001ff00 */
[----:B------:R-:W-:-:S04]  /*01d0*/  @P0 LEA R6, P1, R11, UR6, 0x5 ;  /* 0x000000060b060c11 */ /* 0x000fc8000f8228ff */
[C---:B------:R-:W-:Y:S02]  /*01e0*/  @P0 LEA.HI.X R7, R11.reuse, UR7, RZ, 0x5, P1 ;  /* 0x000000070b070c11 */ /* 0x040fe400088f2cff */
[C---:B------:R-:W-:Y:S01]  /*01f0*/  LEA R8, P1, R11.reuse, UR8, 0x5 ;  /* 0x000000080b087c11 */ /* 0x040fe2000f8228ff */
[C---:B0-----:R-:W-:Y:S02]  /*0200*/  IMAD.WIDE.U32 R4, R11.reuse, 0x20, R4 ;  /* 0x000000200b047825 */ /* 0x041fe400078e0004 */
[----:B------:R0:W5:Y:S01]  /*0210*/  @P0 LDG.E.128 R124, desc[UR4][R6.64] ;  /* 0x00000004067c0981 */ /* 0x000162000c1e1d00 */
[----:B------:R-:W-:-:S03]  /*0220*/  LEA.HI.X R9, R11, UR9, RZ, 0x5, P1 ;  /* 0x000000090b097c11 */ /* 0x000fc600088f2cff */
[----:B------:R0:W5:Y:S04]  /*0230*/  @P0 LDG.E.128 R120, desc[UR4][R6.64+0x10] ;  /* 0x0000100406780981 */ /* 0x000168000c1e1d00 */
[----:B------:R0:W5:Y:S04]  /*0240*/  LDG.E.128 R116, desc[UR4][R4.64] ;  /* 0x0000000404747981 */ /* 0x000168000c1e1d00 */
[----:B------:R0:W5:Y:S04]  /*0250*/  LDG.E.128 R112, desc[UR4][R4.64+0x10] ;  /* 0x0000100404707981 */ /* 0x000168000c1e1d00 */
[----:B------:R0:W5:Y:S04]  /*0260*/  LDG.E.128 R108, desc[UR4][R8.64] ;  /* 0x00000004086c7981 */ /* 0x000168000c1e1d00 */
[----:B------:R0:W5:Y:S01]  /*0270*/  LDG.E.128 R104, desc[UR4][R8.64+0x10] ;  /* 0x0000100408687981 */ /* 0x000162000c1e1d00 */
[----:B------:R-:W-:-:S07]  /*0280*/  LOP3.LUT R11, R11, 0x80, RZ, 0xfc, !PT ;  /* 0x000000800b0b7812 */ /* 0x000fce00078efcff */
.L_x_8495:
[----:B------:R-:W-:Y:S05]  /*0290*/  BSYNC B0 ;  /* 0x0000000000007941 */ /* 0x000fea0003800000 */
.L_x_8494:
[----:B------:R-:W-:Y:S04]  /*02a0*/  BSSY B0, `(.L_x_8496) ;  /* 0x0000017000007945 */ /* 0x000fe80003800000 */
[----:B------:R-:W-:Y:S05]  /*02b0*/  @!P6 BRA `(.L_x_8497) ;  /* 0x000000000054e947 */ /* 0x000fea0003800000 */
[----:B------:R-:W-:Y:S01]  /*02c0*/  ULDC.64 UR6, c[0x0][0x2c8] ;  /* 0x0000b20000067ab9 */ /* 0x000fe20000000a00 */
[----:B0-----:R-:W0:Y:S01]  /*02d0*/  LDC.64 R8, c[0x0][0x260] ;  /* 0x00009800ff087b82 */ /* 0x001e220000000a00 */
        /* <DEDUP_REMOVED lines=18> */
[----:B------:R-:W-:-:S07]  /*0400*/  IADD3 R11, R11, 0x80, RZ ;  /* 0x000000800b0b7810 */ /* 0x000fce0007ffe0ff */
.L_x_8497:
[----:B------:R-:W-:Y:S05]  /*0410*/  BSYNC B0 ;  /* 0x0000000000007941 */ /* 0x000fea0003800000 */
.L_x_8496:
[----:B------:R-:W-:Y:S04]  /*0420*/  BSSY B0, `(.L_x_8498) ;  /* 0x0000017000007945 */ /* 0x000fe80003800000 */
[----:B------:R-:W-:Y:S05]  /*0430*/  @!P5 BRA `(.L_x_8499) ;  /* 0x000000000054d947 */ /* 0x000fea0003800000 */
[----:B------:R-:W-:Y:S01]  /*0440*/  ULDC.64 UR6, c[0x0][0x2c8] ;  /* 0x0000b20000067ab9 */ /* 0x000fe20000000a00 */
[----:B01----:R-:W0:Y:S01]  /*0450*/  LDC.64 R8, c[0x0][0x260] ;  /* 0x00009800ff087b82 */ /* 0x003e220000000a00 */
        /* <DEDUP_REMOVED lines=19> */
.L_x_8499:
[----:B------:R-:W-:Y:S05]  /*0590*/  BSYNC B0 ;  /* 0x0000000000007941 */ /* 0x000fea0003800000 */
.L_x_8498:
[----:B------:R-:W-:Y:S04]  /*05a0*/  BSSY B0, `(.L_x_8500) ;  /* 0x0000017000007945 */ /* 0x000fe80003800000 */
[----:B------:R-:W-:Y:S05]  /*05b0*/  @!P3 BRA `(.L_x_8501) ;  /* 0x000000000054b947 */ /* 0x000fea0003800000 */
[----:B------:R-:W-:Y:S01]  /*05c0*/  ULDC.64 UR6, c[0x0][0x2c8] ;  /* 0x0000b20000067ab9 */ /* 0x000fe20000000a00 */
[----:B012---:R-:W0:Y:S01]  /*05d0*/  LDC.64 R8, c[0x0][0x260] ;  /* 0x00009800ff087b82 */ /* 0x007e220000000a00 */
        /* <DEDUP_REMOVED lines=19> */
.L_x_8501:
[----:B------:R-:W-:Y:S05]  /*0710*/  BSYNC B0 ;  /* 0x0000000000007941 */ /* 0x000fea0003800000 */
.L_x_8500:
[----:B------:R-:W-:Y:S04]  /*0720*/  BSSY B0, `(.L_x_8502) ;  /* 0x0000016000007945 */ /* 0x000fe80003800000 */
[----:B------:R-:W-:Y:S05]  /*0730*/  @!P2 BRA `(.L_x_8503) ;  /* 0x000000000050a947 */ /* 0x000fea0003800000 */
[----:B------:R-:W-:Y:S01]  /*0740*/  ULDC.64 UR6, c[0x0][0x2c8] ;  /* 0x0000b20000067ab9 */ /* 0x000fe20000000a00 */
[----:B0123--:R-:W0:Y:S01]  /*0750*/  LDC.64 R4, c[0x0][0x260] ;  /* 0x00009800ff047b82 */ /* 0x00fe220000000a00 */
        /* <DEDUP_REMOVED lines=17> */
[----:B------:R4:W5:Y:S02]  /*0870*/  LDG.E.128 R8, desc[UR4][R128.64+0x10] ;  /* 0x0000100480087981 */ /* 0x000964000c1e1d00 */
.L_x_8503:
[----:B------:R-:W-:Y:S05]  /*0880*/  BSYNC B0 ;  /* 0x0000000000007941 */ /* 0x000fea0003800000 */
.L_x_8502:
[----:B------:R-:W0:Y:S02]  /*0890*/  S2UR UR6, SR_CTAID.X ;  /* 0x00000000000679c3 */ /* 0x000e240000002500 */
[----:B0-----:R-:W-:Y:S01]  /*08a0*/  LEA.HI R133, R2, UR6, RZ, 0x19 ;  /* 0x0000000602857c11 */ /* 0x001fe2000f8fc8ff */
[----:B------:R-:W-:-:S03]  /*08b0*/  ULDC UR6, c[0x0][0x214] ;  /* 0x0000850000067ab9 */ /* 0x000fc60000000800 */
[----:B------:R-:W-:-:S13]  /*08c0*/  ISETP.GE.AND P0, PT, R133, UR6, PT ;  /* 0x0000000685007c0c */ /* 0x000fda000bf06270 */
[----:B------:R-:W-:Y:S05]  /*08d0*/  @P0 EXIT ;  /* 0x000000000000094d */ /* 0x000fea0003800000 */
[----:B------:R-:W-:Y:S01]  /*08e0*/  SHF.R.S32.HI R0, RZ, 0x3, R0 ;  /* 0x00000003ff007819 */ /* 0x000fe20000011400 */
[----:B------:R-:W-:Y:S01]  /*08f0*/  ULDC.64 UR6, c[0x0][0x270] ;  /* 0x00009c0000067ab9 */ /* 0x000fe20000000a00 */
[----:B-1234-:R-:W-:Y:S01]  /*0900*/  LOP3.LUT R5, R2, 0x60, RZ, 0xc0, !PT ;  /* 0x0000006002057812 */ /* 0x01efe200078ec0ff */
[----:B------:R-:W-:Y:S01]  /*0910*/  ULDC UR11, c[0x0][0x218] ;  /* 0x00008600000b7ab9 */ /* 0x000fe20000000800 */
[----:B------:R-:W-:Y:S01]  /*0920*/  LOP3.LUT R4, R0, 0x7f, RZ, 0xc0, !PT ;  /* 0x0000007f00047812 */ /* 0x000fe200078ec0ff */
[----:B------:R-:W-:Y:S01]  /*0930*/  ULDC UR10, c[0x0][0x290] ;  /* 0x0000a400000a7ab9 */ /* 0x000fe20000000800 */
[----:B------:R-:W-:Y:S01]  /*0940*/  SHF.R.U32.HI R0, RZ, 0x2, R0 ;  /* 0x00000002ff007819 */ /* 0x000fe20000011600 */
[----:B------:R-:W-:Y:S01]  /*0950*/  ULDC.64 UR8, c[0x0][0x238] ;  /* 0x00008e0000087ab9 */ /* 0x000fe20000000a00 */
        /* <DEDUP_REMOVED lines=12> */
[----:B------:R-:W-:Y:S01]  /*0a20*/  ISETP.NE.U32.AND P3, PT, RZ, UR6, PT ;  /* 0x00000006ff007c0c */ /* 0x000fe2000bf65070 */
[----:B------:R-:W-:Y:S01]  /*0a30*/  ULDC.U8 UR6, c[0x0][0x2a0] ;  /* 0x0000a80000067ab9 */ /* 0x000fe20000000000 */
[----:B------:R-:W-:Y:S01]  /*0a40*/  IADD3 R7, R0, R7, RZ ;  /* 0x0000000700077210 */ /* 0x000fe20007ffe0ff */
[----:B------:R-:W-:Y:S01]  /*0a50*/  HFMA2.MMA R0, -RZ, RZ, 0, 5.9604644775390625e-08 ;  /* 0x00000001ff007435 */ /* 0x000fe200000001ff */
[----:B------:R-:W-:Y:S02]  /*0a60*/  ISETP.NE.AND P0, PT, RZ, UR6, PT ;  /* 0x00000006ff007c0c */ /* 0x000fe4000bf05270 */
[----:B------:R-:W-:-:S02]  /*0a70*/  SHF.L.U32 R134, R7, 0x3, RZ ;  /* 0x0000000307867819 */ /* 0x000fc400000006ff */
[----:B------:R-:W-:Y:S02]  /*0a80*/  P2R R142, PR, RZ, 0x1 ;  /* 0x00000001ff8e7803 */ /* 0x000fe40000000000 */
[----:B------:R-:W-:Y:S01]  /*0a90*/  ISETP.NE.AND.EX P3, PT, RZ, UR7, PT, P3 ;  /* 0x00000007ff007c0c */ /* 0x000fe2000bf65330 */
[----:B0-----:R-:W-:-:S12]  /*0aa0*/  ULDC.64 UR6, c[0x0][0x230] ;  /* 0x00008c0000067ab9 */ /* 0x001fd80000000a00 */
.L_x_8525:
[----:B-1234-:R-:W0:Y:S02]  /*0ab0*/  @P3 LDC.64 R128, c[0x0][0x270] ;  /* 0x00009c00ff803b82 */ /* 0x01ee240000000a00 */
        /* <DEDUP_REMOVED lines=22> */
[----:B------:R-:W-:Y:S01]  /*0c20*/  SHF.L.U32 R145, R130, 0x10, RZ ;  /* 0x0000001082917819 */ /* 0x000fe200000006ff */
[----:B------:R-:W-:Y:S01]  /*0c30*/  FMUL.FTZ R139, R139, R138 ;  /* 0x0000008a8b8b7220 */ /* 0x000fe20000410000 */
[----:B------:R-:W-:-:S02]  /*0c40*/  SHF.L.U32 R149, R131, 0x10, RZ ;  /* 0x0000001083957819 */ /* 0x000fc400000006ff */
[----:B------:R-:W-:Y:S01]  /*0c50*/  PRMT R144, R128, 0x7632, R144 ;  /* 0x0000763280907816 */ /* 0x000fe20000000090 */
[-C--:B------:R-:W-:Y:S01]  /*0c60*/  FMUL.FTZ R143, R143, R138.reuse ;  /* 0x0000008a8f8f7220 */ /* 0x080fe20000410000 */
[----:B--2---:R-:W-:Y:S01]  /*0c70*/  @P0 SHF.L.U32 R128, R4, 0x10, RZ ;  /* 0x0000001004800819 */ /* 0x004fe200000006ff */
[----:B-----5:R-:W-:Y:S01]  /*0c80*/  FMUL.FTZ R139, R108, R139 ;  /* 0x0000008b6c8b7220 */ /* 0x020fe20000410000 */
[-C--:B------:R-:W-:Y:S01]  /*0c90*/  FMUL.FTZ R145, R145, R138.reuse ;  /* 0x0000008a91917220 */ /* 0x080fe20000410000 */
[----:B------:R-:W-:Y:S01]  /*0ca0*/  PRMT R146, R129, 0x7632, R146 ;  /* 0x0000763281927816 */ /* 0x000fe20000000092 */
[----:B------:R-:W-:Y:S01]  /*0cb0*/  FMUL.FTZ R149, R149, R138 ;  /* 0x0000008a95957220 */ /* 0x000fe20000410000 */
[----:B------:R-:W-:Y:S01]  /*0cc0*/  PRMT R147, R130, 0x7632, R147 ;  /* 0x0000763282937816 */ /* 0x000fe20000000093 */
[----:B------:R-:W-:Y:S01]  /*0cd0*/  FMUL.FTZ R141, R110, R143 ;  /* 0x0000008f6e8d7220 */ /* 0x000fe20000410000 */
[----:B------:R-:W-:Y:S01]  /*0ce0*/  PRMT R148, R131, 0x7632, R148 ;  /* 0x0000763283947816 */ /* 0x000fe20000000094 */
[----:B------:R-:W-:Y:S01]  /*0cf0*/  @P0 FADD.FTZ R139, R128, R139 ;  /* 0x0000008b808b0221 */ /* 0x000fe20000010000 */
[----:B------:R-:W-:Y:S01]  /*0d00*/  @P0 SHF.L.U32 R130, R5, 0x10, RZ ;  /* 0x0000001005820819 */ /* 0x000fe200000006ff */
[----:B------:R-:W-:Y:S01]  /*0d10*/  FMUL.FTZ R143, R104, R145 ;  /* 0x00000091688f7220 */ /* 0x000fe20000410000 */
[----:B------:R-:W-:Y:S01]  /*0d20*/  @P0 SHF.L.U32 R128, R7, 0x10, RZ ;  /* 0x0000001007800819 */ /* 0x000fe200000006ff */
[----:B------:R-:W-:Y:S01]  /*0d30*/  FMUL.FTZ R145, R106, R149 ;  /* 0x000000956a917220 */ /* 0x000fe20000410000 */
[----:B------:R-:W-:-:S02]  /*0d40*/  SHF.L.U32 R129, R144, 0x10, RZ ;  /* 0x0000001090817819 */ /* 0x000fc400000006ff */
[----:B------:R-:W-:Y:S02]  /*0d50*/  SHF.L.U32 R131, R146, 0x10, RZ ;  /* 0x0000001092837819 */ /* 0x000fe400000006ff */
[----:B------:R-:W-:Y:S02]  /*0d60*/  @P0 SHF.L.U32 R140, R6, 0x10, RZ ;  /* 0x00000010068c0819 */ /* 0x000fe400000006ff */
[----:B------:R-:W-:Y:S02]  /*0d70*/  SHF.L.U32 R147, R147, 0x10, RZ ;  /* 0x0000001093937819 */ /* 0x000fe400000006ff */
[----:B------:R-:W-:Y:S01]  /*0d80*/  SHF.L.U32 R149, R148, 0x10, RZ ;  /* 0x0000001094957819 */ /* 0x000fe200000006ff */
[----:B------:R-:W-:Y:S01]  /*0d90*/  @P0 FADD.FTZ R141, R130, R141 ;  /* 0x0000008d828d0221 */ /* 0x000fe20000010000 */
[----:B------:R-:W-:Y:S01]  /*0da0*/  @P0 FADD.FTZ R145, R128, R145 ;  /* 0x0000009180910221 */ /* 0x000fe20000010000 */
[-C--:B------:R-:W-:Y:S01]  /*0db0*/  FMUL.FTZ R128, R129, R138.reuse ;  /* 0x0000008a81807220 */ /* 0x080fe20000410000 */
[-C--:B------:R-:W-:Y:S01]  /*0dc0*/  FMUL.FTZ R130, R131, R138.reuse ;  /* 0x0000008a83827220 */ /* 0x080fe20000410000 */
[----:B------:R-:W-:Y:S01]  /*0dd0*/  @P0 FADD.FTZ R143, R140, R143 ;  /* 0x0000008f8c8f0221 */ /* 0x000fe20000010000 */
[----:B------:R-:W-:Y:S01]  /*0de0*/  @P0 PRMT R129, R4, 0x7632, R129 ;  /* 0x0000763204810816 */ /* 0x000fe20000000081 */
[-C--:B------:R-:W-:Y:S01]  /*0df0*/  FMUL.FTZ R140, R147, R138.reuse ;  /* 0x0000008a938c7220 */ /* 0x080fe20000410000 */
[----:B------:R-:W-:Y:S01]  /*0e00*/  @P0 PRMT R131, R5, 0x7632, R131 ;  /* 0x0000763205830816 */ /* 0x000fe20000000083 */
[----:B------:R-:W-:Y:S01]  /*0e10*/  FMUL.FTZ R146, R149, R138 ;  /* 0x0000008a95927220 */ /* 0x000fe20000410000 */
[----:B------:R-:W-:-:S02]  /*0e20*/  @P0 PRMT R144, R6, 0x7632, R144 ;  /* 0x0000763206900816 */ /* 0x000fc40000000090 */
[----:B------:R-:W-:Y:S01]  /*0e30*/  @P0 PRMT R148, R7, 0x7632, R148 ;  /* 0x0000763207940816 */ /* 0x000fe20000000094 */
[----:B------:R-:W-:Y:S01]  /*0e40*/  FMUL.FTZ R147, R109, R128 ;  /* 0x000000806d937220 */ /* 0x000fe20000410000 */
[----:B------:R-:W-:Y:S01]  /*0e50*/  FMUL.FTZ R149, R111, R130 ;  /* 0x000000826f957220 */ /* 0x000fe20000410000 */
[----:B------:R-:W-:Y:S01]  /*0e60*/  @P0 SHF.L.U32 R128, R129, 0x10, RZ ;  /* 0x0000001081800819 */ /* 0x000fe200000006ff */
[----:B------:R-:W-:Y:S01]  /*0e70*/  FMUL.FTZ R151, R105, R140 ;  /* 0x0000008c69977220 */ /* 0x000fe20000410000 */
[----:B------:R-:W-:Y:S01]  /*0e80*/  @P0 SHF.L.U32 R130, R131, 0x10, RZ ;  /* 0x0000001083820819 */ /* 0x000fe200000006ff */
[----:B------:R-:W-:Y:S01]  /*0e90*/  FMUL.FTZ R153, R107, R146 ;  /* 0x000000926b997220 */ /* 0x000fe20000410000 */
[----:B------:R-:W-:Y:S02]  /*0ea0*/  @P0 SHF.L.U32 R144, R144, 0x10, RZ ;  /* 0x0000001090900819 */ /* 0x000fe400000006ff */
[----:B------:R-:W-:Y:S01]  /*0eb0*/  @P0 SHF.L.U32 R148, R148, 0x10, RZ ;  /* 0x0000001094940819 */ /* 0x000fe200000006ff */
[----:B------:R-:W-:Y:S01]  /*0ec0*/  @P0 FADD.FTZ R147, R128, R147 ;  /* 0x0000009380930221 */ /* 0x000fe20000010000 */
[----:B------:R-:W-:Y:S01]  /*0ed0*/  @P0 FADD.FTZ R149, R130, R149 ;  /* 0x0000009582950221 */ /* 0x000fe20000010000 */
[----:B------:R-:W-:-:S02]  /*0ee0*/  @P0 FADD.FTZ R151, R144, R151 ;  /* 0x0000009790970221 */ /* 0x000fc40000010000 */
[----:B------:R-:W-:Y:S01]  /*0ef0*/  @P0 FADD.FTZ R153, R148, R153 ;  /* 0x0000009994990221 */ /* 0x000fe20000010000 */
[C---:B------:R-:W-:Y:S02]  /*0f00*/  LEA R214, P0, R136.reuse, UR8, 0x4 ;  /* 0x0000000888d67c11 */ /* 0x040fe4000f8020ff */
[----:B------:R-:W-:Y:S02]  /*0f10*/  F2FP.BF16.F32.PACK_AB R130, R151, R143 ;  /* 0x0000008f9782723e */ /* 0x000fe400000010ff */
[----:B------:R-:W-:Y:S02]  /*0f20*/  LEA.HI.X R215, R136, UR9, RZ, 0x4, P0 ;  /* 0x0000000988d77c11 */ /* 0x000fe400080f24ff */
[----:B------:R-:W-:Y:S02]  /*0f30*/  F2FP.BF16.F32.PACK_AB R129, R149, R141 ;  /* 0x0000008d9581723e */ /* 0x000fe400000010ff */
[----:B------:R-:W-:Y:S02]  /*0f40*/  F2FP.BF16.F32.PACK_AB R128, R147, R139 ;  /* 0x0000008b9380723e */ /* 0x000fe400000010ff */
[----:B------:R-:W-:-:S05]  /*0f50*/  F2FP.BF16.F32.PACK_AB R131, R153, R145 ;  /* 0x000000919983723e */ /* 0x000fca00000010ff */
[----:B------:R0:W-:Y:S01]  /*0f60*/  STG.E.128 desc[UR4][R214.64], R128 ;  /* 0x00000080d6007986 */ /* 0x0001e2000c101d04 */
[----:B------:R-:W-:-:S07]  /*0f70*/  IADD3 R140, R136, 0x80, RZ ;  /* 0x00000080888c7810 */ /* 0x000fce0007ffe0ff */
.L_x_8505:
[----:B------:R-:W-:Y:S05]  /*0f80*/  BSYNC B0 ;  /* 0x0000000000007941 */ /* 0x000fea0003800000 */
.L_x_8504:
        /* <DEDUP_REMOVED lines=27> */
[----:B------:R-:W-:Y:S01]  /*1140*/  FMUL.FTZ R159, R80, R161 ;  /* 0x000000a1509f7220 */ /* 0x000fe20000410000 */
[----:B------:R-:W-:Y:S01]  /*1150*/  @P0 SHF.L.U32 R128, R7, 0x10, RZ ;  /* 0x0000001007800819 */ /* 0x000fe200000006ff */
[----:B------:R-:W-:Y:S01]  /*1160*/  FMUL.FTZ R161, R82, R163 ;  /* 0x000000a352a17220 */ /* 0x000fe20000410000 */
[----:B------:R-:W-:-:S02]  /*1170*/  @P0 SHF.L.U32 R150, R5, 0x10, RZ ;  /* 0x0000001005960819 */ /* 0x000fc400000006ff */
[----:B------:R-:W-:Y:S02]  /*1180*/  SHF.L.U32 R129, R144, 0x10, RZ ;  /* 0x0000001090817819 */ /* 0x000fe400000006ff */
[----:B------:R-:W-:Y:S02]  /*1190*/  SHF.L.U32 R131, R146, 0x10, RZ ;  /* 0x0000001092837819 */ /* 0x000fe400000006ff */
[----:B------:R-:W-:Y:S02]  /*11a0*/  SHF.L.U32 R163, R130, 0x10, RZ ;  /* 0x0000001082a37819 */ /* 0x000fe400000006ff */
[----:B------:R-:W-:Y:S01]  /*11b0*/  SHF.L.U32 R165, R148, 0x10, RZ ;  /* 0x0000001094a57819 */ /* 0x000fe200000006ff */
[----:B------:R-:W-:Y:S01]  /*11c0*/  @P0 FADD.FTZ R161, R128, R161 ;  /* 0x000000a180a10221 */ /* 0x000fe20000010000 */
[----:B------:R-:W-:Y:S01]  /*11d0*/  @P0 FADD.FTZ R157, R150, R157 ;  /* 0x0000009d969d0221 */ /* 0x000fe20000010000 */
[-C--:B------:R-:W-:Y:S01]  /*11e0*/  FMUL.FTZ R128, R129, R138.reuse ;  /* 0x0000008a81807220 */ /* 0x080fe20000410000 */
[-C--:B------:R-:W-:Y:S01]  /*11f0*/  FMUL.FTZ R130, R131, R138.reuse ;  /* 0x0000008a83827220 */ /* 0x080fe20000410000 */
        /* <DEDUP_REMOVED lines=13> */
[----:B------:R-:W-:Y:S02]  /*12d0*/  @P0 SHF.L.U32 R146, R146, 0x10, RZ ;  /* 0x0000001092920819 */ /* 0x000fe400000006ff */
        /* <DEDUP_REMOVED lines=14> */
.L_x_8507:
[----:B------:R-:W-:Y:S05]  /*13c0*/  BSYNC B0 ;  /* 0x0000000000007941 */ /* 0x000fea0003800000 */
.L_x_8506:
[----:B------:R-:W-:Y:S01]  /*13d0*/  ISETP.GE.U32.AND P0, PT, R3, 0x180, PT ;  /* 0x000001800300780c */ /* 0x000fe20003f06070 */
[----:B------:R-:W-:-:S12]  /*13e0*/  BSSY B0, `(.L_x_8508) ;  /* 0x0000042000007945 */ /* 0x000fd80003800000 */
[----:B------:R-:W-:Y:S05]  /*13f0*/  @!P0 BRA `(.L_x_8509) ;  /* 0x0000000400008947 */ /* 0x000fea0003800000 */
[----:B0-2---:R-:W0:Y:S01]  /*1400*/  LDC.64 R128, c[0x0][0x220] ;  /* 0x00008800ff807b82 */ /* 0x005e220000000a00 */
        /* <DEDUP_REMOVED lines=63> */
.L_x_8509:
[----:B------:R-:W-:Y:S05]  /*1800*/  BSYNC B0 ;  /* 0x0000000000007941 */ /* 0x000fea0003800000 */
.L_x_8508:
[----:B------:R-:W-:Y:S01]  /*1810*/  ISETP.GE.U32.AND P0, PT, R3, 0x200, PT ;  /* 0x000002000300780c */ /* 0x000fe20003f06070 */
[----:B------:R-:W-:-:S12]  /*1820*/  BSSY B0, `(.L_x_8510) ;  /* 0x0000042000007945 */ /* 0x000fd80003800000 */
[----:B------:R-:W-:Y:S05]  /*1830*/  @!P0 BRA `(.L_x_8511) ;  /* 0x0000000400008947 */ /* 0x000fea0003800000 */
[----:B0-23--:R-:W0:Y:S01]  /*1840*/  LDC.64 R128, c[0x0][0x220] ;  /* 0x00008800ff807b82 */ /* 0x00de220000000a00 */
        /* <DEDUP_REMOVED lines=63> */
.L_x_8511:
[----:B------:R-:W-:Y:S05]  /*1c40*/  BSYNC B0 ;  /* 0x0000000000007941 */ /* 0x000fea0003800000 */
.L_x_8510:
[----:B------:R-:W-:Y:S01]  /*1c50*/  ISETP.GE.U32.AND P0, PT, R3, 0x280, PT ;  /* 0x000002800300780c */ /* 0x000fe20003f06070 */
[----:B------:R-:W-:-:S12]  /*1c60*/  BSSY B0, `(.L_x_8512) ;  /* 0x0000041000007945 */ /* 0x000fd80003800000 */
[----:B------:R-:W-:Y:S05]  /*1c70*/  @!P0 BRA `(.L_x_8513) ;  /* 0x0000000000fc8947 */ /* 0x000fea0003800000 */
[----:B0-234-:R-:W0:Y:S01]  /*1c80*/  LDC.64 R128, c[0x0][0x220] ;  /* 0x00008800ff807b82 */ /* 0x01de220000000a00 */
[----:B------:R-:W-:-:S04]  /*1c90*/  ISETP.NE.U32.AND P0, PT, RZ, UR6, PT ;  /* 0x00000006ff007c0c */ /* 0x000fc8000bf05070 */
[----:B------:R-:W-:-:S13]  /*1ca0*/  ISETP.NE.AND.EX P0, PT, RZ, UR7, PT, P0 ;  /* 0x00000007ff007c0c */ /* 0x000fda000bf05300 */
[----:B------:R-:W-:-:S04]  /*1cb0*/  @P0 LEA R202, P1, R140, UR6, 0x4 ;  /* 0x000000068cca0c11 */ /* 0x000fc8000f8220ff */
[C---:B------:R-:W-:Y:S01]  /*1cc0*/  @P0 LEA.HI.X R203, R140.reuse, UR7, RZ, 0x4, P1 ;  /* 0x000000078ccb0c11 */ /* 0x040fe200088f24ff */
[----:B0-----:R-:W-:-:S04]  /*1cd0*/  IMAD.WIDE.U32 R128, R140, 0x10, R128 ;  /* 0x000000108c807825 */ /* 0x001fc800078e0080 */
[----:B------:R0:W2:Y:S04]  /*1ce0*/  @P0 LDG.E.128 R4, desc[UR4][R202.64] ;  /* 0x00000004ca040981 */ /* 0x0000a8000c1e1d00 */
[----:B------:R-:W3:Y:S02]  /*1cf0*/  LDG.E.128 R128, desc[UR4][R128.64] ;  /* 0x0000000480807981 */ /* 0x000ee4000c1e1d00 */
[----:B---3--:R-:W-:Y:S02]  /*1d00*/  SHF.L.U32 R205, R129, 0x10, RZ ;  /* 0x0000001081cd7819 */ /* 0x008fe400000006ff */
[----:B------:R-:W-:Y:S02]  /*1d10*/  SHF.L.U32 R207, R130, 0x10, RZ ;  /* 0x0000001082cf7819 */ /* 0x000fe400000006ff */
[----:B------:R-:W-:-:S02]  /*1d20*/  PRMT R137, R128, 0x7632, R137 ;  /* 0x0000763280897816 */ /* 0x000fc40000000089 */
[----:B------:R-:W-:Y:S02]  /*1d30*/  PRMT R144, R129, 0x7632, R144 ;  /* 0x0000763281907816 */ /* 0x000fe40000000090 */
[----:B------:R-:W-:Y:S02]  /*1d40*/  PRMT R130, R130, 0x7632, R130 ;  /* 0x0000763282827816 */ /* 0x000fe40000000082 */
[----:B------:R-:W-:Y:S01]  /*1d50*/  PRMT R146, R131, 0x7632, R146 ;  /* 0x0000763283927816 */ /* 0x000fe20000000092 */
[----:B------:R-:W-:Y:S01]  /*1d60*/  FMUL.FTZ R205, R205, R138 ;  /* 0x0000008acdcd7220 */ /* 0x000fe20000410000 */
[----:B------:R-:W-:Y:S02]  /*1d70*/  SHF.L.U32 R135, R128, 0x10, RZ ;  /* 0x0000001080877819 */ /* 0x000fe400000006ff */
[----:B------:R-:W-:Y:S02]  /*1d80*/  SHF.L.U32 R209, R131, 0x10, RZ ;  /* 0x0000001083d17819 */ /* 0x000fe400000006ff */
[----:B------:R-:W-:-:S02]  /*1d90*/  SHF.L.U32 R137, R137, 0x10, RZ ;  /* 0x0000001089897819 */ /* 0x000fc400000006ff */
[----:B------:R-:W-:Y:S02]  /*1da0*/  SHF.L.U32 R129, R144, 0x10, RZ ;  /* 0x0000001090817819 */ /* 0x000fe400000006ff */
[----:B------:R-:W-:Y:S02]  /*1db0*/  SHF.L.U32 R131, R130, 0x10, RZ ;  /* 0x0000001082837819 */ /* 0x000fe400000006ff */
[----:B0-----:R-:W-:Y:S01]  /*1dc0*/  SHF.L.U32 R203, R146, 0x10, RZ ;  /* 0x0000001092cb7819 */ /* 0x001fe200000006ff */
[-C--:B------:R-:W-:Y:S01]  /*1dd0*/  FMUL.FTZ R135, R135, R138.reuse ;  /* 0x0000008a87877220 */ /* 0x080fe20000410000 */
[----:B--2---:R-:W-:Y:S01]  /*1de0*/  @P0 SHF.L.U32 R148, R5, 0x10, RZ ;  /* 0x0000001005940819 */ /* 0x004fe200000006ff */
[----:B-----5:R-:W-:Y:S01]  /*1df0*/  FMUL.FTZ R205, R14, R205 ;  /* 0x000000cd0ecd7220 */ /* 0x020fe20000410000 */
[-C--:B------:R-:W-:Y:S01]  /*1e00*/  FMUL.FTZ R207, R207, R138.reuse ;  /* 0x0000008acfcf7220 */ /* 0x080fe20000410000 */
[-C--:B------:R-:W-:Y:S01]  /*1e10*/  FMUL.FTZ R209, R209, R138.reuse ;  /* 0x0000008ad1d17220 */ /* 0x080fe20000410000 */
[-C--:B------:R-:W-:Y:S01]  /*1e20*/  FMUL.FTZ R128, R137, R138.reuse ;  /* 0x0000008a89807220 */ /* 0x080fe20000410000 */
[-C--:B------:R-:W-:Y:S01]  /*1e30*/  FMUL.FTZ R130, R129, R138.reuse ;  /* 0x0000008a81827220 */ /* 0x080fe20000410000 */
[-C--:B------:R-:W-:Y:S01]  /*1e40*/  FMUL.FTZ R144, R131, R138.reuse ;  /* 0x0000008a83907220 */ /* 0x080fe20000410000 */
[----:B------:R-:W-:Y:S01]  /*1e50*/  FMUL.FTZ R146, R203, R138 ;  /* 0x0000008acb927220 */ /* 0x000fe20000410000 */
[----:B------:R-:W-:Y:S01]  /*1e60*/  @P0 SHF.L.U32 R138, R4, 0x10, RZ ;  /* 0x00000010048a0819 */ /* 0x000fe200000006ff */
[----:B------:R-:W-:Y:S01]  /*1e70*/  FMUL.FTZ R203, R12, R135 ;  /* 0x000000870ccb7220 */ /* 0x000fe20000410000 */
[----:B------:R-:W-:Y:S01]  /*1e80*/  @P0 FADD.FTZ R205, R148, R205 ;  /* 0x000000cd94cd0221 */ /* 0x000fe20000010000 */
[----:B------:R-:W-:-:S02]  /*1e90*/  @P0 PRMT R129, R4, 0x7632, R129 ;  /* 0x0000763204810816 */ /* 0x000fc40000000081 */
[----:B------:R-:W-:Y:S02]  /*1ea0*/  @P0 PRMT R131, R5, 0x7632, R131 ;  /* 0x0000763205830816 */ /* 0x000fe40000000083 */
[----:B------:R-:W-:Y:S02]  /*1eb0*/  @P0 PRMT R135, R6, 0x7632, R135 ;  /* 0x0000763206870816 */ /* 0x000fe40000000087 */
[----:B------:R-:W-:Y:S01]  /*1ec0*/  @P0 PRMT R148, R7, 0x7632, R148 ;  /* 0x0000763207940816 */ /* 0x000fe20000000094 */
[----:B------:R-:W-:Y:S01]  /*1ed0*/  @P0 FADD.FTZ R203, R138, R203 ;  /* 0x000000cb8acb0221 */ /* 0x000fe20000010000 */
[----:B------:R-:W-:Y:S01]  /*1ee0*/  FMUL.FTZ R211, R13, R128 ;  /* 0x000000800dd37220 */ /* 0x000fe20000410000 */
        /* <DEDUP_REMOVED lines=16> */
[----:B------:R-:W-:Y:S01]  /*1ff0*/  @P0 FADD.FTZ R135, R148, R135 ;  /* 0x0000008794870221 */ /* 0x000fe20000010000 */
[----:B------:R-:W-:Y:S02]  /*2000*/  LEA R214, P0, R140, UR8, 0x4 ;  /* 0x000000088cd67c11 */ /* 0x000fe4000f8020ff */
[----:B------:R-:W-:-:S02]  /*2010*/  F2FP.BF16.F32.PACK_AB R129, R213, R205 ;  /* 0x000000cdd581723e */ /* 0x000fc400000010ff */
[----:B------:R-:W-:Y:S02]  /*2020*/  LEA.HI.X R215, R140, UR9, RZ, 0x4, P0 ;  /* 0x000000098cd77c11 */ /* 0x000fe400080f24ff */
[----:B------:R-:W-:Y:S02]  /*2030*/  F2FP.BF16.F32.PACK_AB R130, R137, R207 ;  /* 0x000000cf8982723e */ /* 0x000fe400000010ff */
[----:B------:R-:W-:Y:S02]  /*2040*/  F2FP.BF16.F32.PACK_AB R128, R211, R203 ;  /* 0x000000cbd380723e */ /* 0x000fe400000010ff */
[----:B------:R-:W-:-:S05]  /*2050*/  F2FP.BF16.F32.PACK_AB R131, R135, R209 ;  /* 0x000000d18783723e */ /* 0x000fca00000010ff */
[----:B------:R0:W-:Y:S02]  /*2060*/  STG.E.128 desc[UR4][R214.64], R128 ;  /* 0x00000080d6007986 */ /* 0x0001e4000c101d04 */
.L_x_8513:
[----:B------:R-:W-:Y:S05]  /*2070*/  BSYNC B0 ;  /* 0x0000000000007941 */ /* 0x000fea0003800000 */
.L_x_8512:
[----:B0-234-:R-:W-:Y:S01]  /*2080*/  FADD.FTZ R128, RZ, R139 ;  /* 0x0000008bff807221 */ /* 0x01dfe20000010000 */
[C---:B------:R-:W-:Y:S01]  /*2090*/  ISETP.GT.U32.AND P2, PT, R3.reuse, 0xff, PT ;  /* 0x000000ff0300780c */ /* 0x040fe20003f44070 */
[----:B------:R-:W-:Y:S01]  /*20a0*/  UMOV UR14, 0xffffffff ;  /* 0xffffffff000e7882 */ /* 0x000fe20000000000 */
[----:B------:R-:W-:Y:S01]  /*20b0*/  ISETP.GT.U32.AND P1, PT, R3, 0x17f, PT ;  /* 0x0000017f0300780c */ /* 0x000fe20003f24070 */
        /* <DEDUP_REMOVED lines=9> */
[----:B------:R-:W-:-:S03]  /*2150*/  FADD.FTZ R128, R143, R128 ;  /* 0x000000808f807221 */ /* 0x000fc60000010000 */
[----:B------:R-:W-:Y:S01]  /*2160*/  P2R R0, PR, RZ, 0x40 ;  /* 0x00000040ff007803 */ /* 0x000fe20000000000 */
        /* <DEDUP_REMOVED lines=49> */
[----:B-1----:R-:W-:-:S04]  /*2480*/  FMUL.FTZ R128, R132, R217 ;  /* 0x000000d984807220 */ /* 0x002fc80000410000 */
[--C-:B------:R-:W-:Y:S01]  /*2490*/  FADD.FTZ R0, R139, -R128.reuse ;  /* 0x800000808b007221 */ /* 0x100fe20000010000 */
[--C-:B------:R-:W-:Y:S01]  /*24a0*/  FADD.FTZ R217, R147, -R128.reuse ;  /* 0x8000008093d97221 */ /* 0x100fe20000010000 */
[--C-:B------:R-:W-:Y:S01]  /*24b0*/  FADD.FTZ R131, R141, -R128.reuse ;  /* 0x800000808d837221 */ /* 0x100fe20000010000 */
[--C-:B------:R-:W-:Y:S01]  /*24c0*/  FADD.FTZ R215, R151, -R128.reuse ;  /* 0x8000008097d77221 */ /* 0x100fe20000010000 */
[----:B------:R-:W-:Y:S01]  /*24d0*/  FFMA.FTZ R0, R0, R0, RZ ;  /* 0x0000000000007223 */ /* 0x000fe200000100ff */
[--C-:B------:R-:W-:Y:S01]  /*24e0*/  FADD.FTZ R138, R163, -R128.reuse ;  /* 0x80000080a38a7221 */ /* 0x100fe20000010000 */
[----:B------:R-:W-:Y:S02]  /*24f0*/  FADD.FTZ R140, R157, -R128 ;  /* 0x800000809d8c7221 */ /* 0x000fe40000010000 */
        /* <DEDUP_REMOVED lines=83> */
.L_x_8536:
[----:B------:R-:W-:Y:S01]  /*2a30*/  LOP3.LUT P0, RZ, R2, 0x1f, RZ, 0xc0, !PT ;  /* 0x0000001f02ff7812 */ /* 0x000fe2000780c0ff */
[----:B------:R-:W-:Y:S05]  /*2a40*/  WARPSYNC.ALL ;  /* 0x0000000000007948 */ /* 0x000fea0003800000 */
[----:B------:R-:W-:Y:S01]  /*2a50*/  LOP3.LUT R131, R129, 0x3, RZ, 0xc0, !PT ;  /* 0x0000000381837812 */ /* 0x000fe200078ec0ff */
[----:B-1----:R-:W-:-:S06]  /*2a60*/  FADD.FTZ R129, R140, R217 ;  /* 0x000000d98c817221 */ /* 0x002fcc0000010000 */
[----:B------:R-:W1:Y:S01]  /*2a70*/  @!P0 S2R R215, SR_CgaCtaId ;  /* 0x0000000000d78919 */ /* 0x000e620000008800 */
[----:B------:R-:W-:-:S04]  /*2a80*/  @!P0 MOV R0, 0x400 ;  /* 0x0000040000008802 */ /* 0x000fc80000000f00 */
[----:B-1----:R-:W-:Y:S02]  /*2a90*/  @!P0 LEA R215, R215, R0, 0x18 ;  /* 0x00000000d7d78211 */ /* 0x002fe400078ec0ff */
[----:B------:R-:W-:-:S04]  /*2aa0*/  @!P0 IADD3 R0, R130, R131, RZ ;  /* 0x0000008382008210 */ /* 0x000fc80007ffe0ff */
        /* <DEDUP_REMOVED lines=11> */
[----:B------:R-:W-:Y:S01]  /*2b60*/  CS2R R128, SRZ ;  /* 0x0000000000807805 */ /* 0x000fe2000001ff00 */
[----:B------:R-:W-:Y:S01]  /*2b70*/  HFMA2.MMA R0, -RZ, RZ, 0, 0 ;  /* 0x00000000ff007435 */ /* 0x000fe200000001ff */
[----:B------:R-:W-:-:S05]  /*2b80*/  @!P0 LEA R130, R130, R215, 0x3 ;  /* 0x000000d782828211 */ /* 0x000fca00078e18ff */
[----:B------:R-:W-:Y:S01]  /*2b90*/  @!P0 MOV R0, R134 ;  /* 0x0000008600008202 */ /* 0x000fe20000000f00 */
[----:B------:R-:W-:Y:S01]  /*2ba0*/  @!P0 LDS.64 R128, [R130] ;  /* 0x0000000082808984 */ /* 0x000fe20000000a00 */
[----:B------:R-:W-:-:S03]  /*2bb0*/  LOP3.LUT P0, RZ, R131, 0x1f, R2, 0xf8, !PT ;  /* 0x0000001f83ff7812 */ /* 0x000fc6000780f802 */
[----:B------:R-:W1:Y:S02]  /*2bc0*/  SHFL.DOWN PT, R215, R0, 0x2, 0x1f ;  /* 0x08401f0000d77f89 */ /* 0x000e6400000e0000 */
[----:B-1----:R-:W-:Y:S02]  /*2bd0*/  IADD3 R138, R215, R0, RZ ;  /* 0x00000000d78a7210 */ /* 0x002fe40007ffe0ff */
[----:B------:R-:W-:Y:S02]  /*2be0*/  I2FP.F32.S32 R148, R215 ;  /* 0x000000d700947245 */ /* 0x000fe40000201400 */
[----:B0-----:R-:W-:Y:S01]  /*2bf0*/  I2FP.F32.S32 R140, R138 ;  /* 0x0000008a008c7245 */ /* 0x001fe20000201400 */
[----:B------:R-:W-:Y:S01]  /*2c00*/  SHFL.DOWN PT, R221, R138, 0x1, 0x1f ;  /* 0x08201f008add7f89 */ /* 0x000fe200000e0000 */
[----:B------:R-:W-:Y:S02]  /*2c10*/  I2FP.F32.S32 R215, R0 ;  /* 0x0000000000d77245 */ /* 0x000fe40000201400 */
[----:B------:R-:W0:Y:S01]  /*2c20*/  MUFU.RCP R144, R140 ;  /* 0x0000008c00907308 */ /* 0x000e220000001000 */
[----:B------:R-:W1:Y:S04]  /*2c30*/  SHFL.DOWN PT, R217, R128, 0x2, 0x1f ;  /* 0x08401f0080d97f89 */ /* 0x000e6800000e0000 */
[----:B------:R-:W2:Y:S01]  /*2c40*/  SHFL.DOWN PT, R130, R129, 0x2, 0x1f ;  /* 0x08401f0081827f89 */ /* 0x000ea200000e0000 */
[----:B-1----:R-:W-:-:S04]  /*2c50*/  FMUL.FTZ R150, R217, R148 ;  /* 0x00000094d9967220 */ /* 0x002fc80000410000 */
[----:B------:R-:W-:Y:S01]  /*2c60*/  FFMA.FTZ R219, R215, R128, R150 ;  /* 0x00000080d7db7223 */ /* 0x000fe20000010096 */
[----:B------:R-:W-:Y:S01]  /*2c70*/  FADD.FTZ R128, -R217, R128 ;  /* 0x00000080d9807221 */ /* 0x000fe20000010100 */
[----:B------:R-:W-:Y:S02]  /*2c80*/  IADD3 R150, R138, R221, RZ ;  /* 0x000000dd8a967210 */ /* 0x000fe40007ffe0ff */
[----:B0-----:R-:W-:Y:S01]  /*2c90*/  FMUL.FTZ R219, R144, R219 ;  /* 0x000000db90db7220 */ /* 0x001fe20000410000 */
[----:B------:R-:W-:Y:S01]  /*2ca0*/  FMUL.FTZ R128, R128, R128 ;  /* 0x0000008080807220 */ /* 0x000fe20000410000 */
[----:B------:R-:W-:Y:S01]  /*2cb0*/  I2FP.F32.S32 R150, R150 ;  /* 0x0000009600967245 */ /* 0x000fe20000201400 */
[----:B------:R-:W0:Y:S01]  /*2cc0*/  LDC R138, c[0x0][0x2d8] ;  /* 0x0000b600ff8a7b82 */ /* 0x000e220000000800 */
[----:B------:R-:W-:Y:S01]  /*2cd0*/  I2FP.F32.S32 R221, R221 ;  /* 0x000000dd00dd7245 */ /* 0x000fe20000201400 */
[----:B------:R-:W1:Y:S01]  /*2ce0*/  SHFL.DOWN PT, R0, R219, 0x1, 0x1f ;  /* 0x08201f00db007f89 */ /* 0x000e6200000e0000 */
[----:B------:R-:W-:Y:S01]  /*2cf0*/  FMUL.FTZ R128, R128, R215 ;  /* 0x000000d780807220 */ /* 0x000fe20000410000 */
[----:B--2---:R-:W-:Y:S01]  /*2d00*/  FADD.FTZ R215, R130, R129 ;  /* 0x0000008182d77221 */ /* 0x004fe20000010000 */
[----:B------:R-:W2:Y:S02]  /*2d10*/  MUFU.RCP R150, R150 ;  /* 0x0000009600967308 */ /* 0x000ea40000001000 */
[----:B------:R-:W-:-:S04]  /*2d20*/  FMUL.FTZ R128, R128, R148 ;  /* 0x0000009480807220 */ /* 0x000fc80000410000 */
[----:B------:R-:W-:-:S05]  /*2d30*/  FFMA.FTZ R128, R144, R128, R215 ;  /* 0x0000008090807223 */ /* 0x000fca00000100d7 */
[----:B------:R-:W3:Y:S01]  /*2d40*/  SHFL.DOWN PT, R129, R128, 0x1, 0x1f ;  /* 0x08201f0080817f89 */ /* 0x000ee200000e0000 */
[----:B-1----:R-:W-:Y:S01]  /*2d50*/  FMUL.FTZ R215, R0, R221 ;  /* 0x000000dd00d77220 */ /* 0x002fe20000410000 */
[----:B------:R-:W-:-:S03]  /*2d60*/  FADD.FTZ R0, R219, -R0 ;  /* 0x80000000db007221 */ /* 0x000fc60000010000 */
[----:B------:R-:W-:-:S04]  /*2d70*/  FFMA.FTZ R215, R140, R219, R215 ;  /* 0x000000db8cd77223 */ /* 0x000fc800000100d7 */
[----:B--2---:R-:W-:Y:S01]  /*2d80*/  FMUL.FTZ R130, R150, R215 ;  /* 0x000000d796827220 */ /* 0x004fe20000410000 */
[----:B------:R-:W-:-:S04]  /*2d90*/  FMUL.FTZ R215, R0, R0 ;  /* 0x0000000000d77220 */ /* 0x000fc80000410000 */
[----:B------:R-:W-:Y:S01]  /*2da0*/  FMUL.FTZ R215, R140, R215 ;  /* 0x000000d78cd77220 */ /* 0x000fe20000410000 */
[----:B---3--:R-:W-:Y:S01]  /*2db0*/  FADD.FTZ R129, R128, R129 ;  /* 0x0000008180817221 */ /* 0x008fe20000010000 */
[----:B------:R1:W2:Y:S02]  /*2dc0*/  SHFL.IDX PT, R219, R130, RZ, 0x1f ;  /* 0x00001fff82db7589 */ /* 0x0002a400000e0000 */
[----:B------:R-:W-:-:S04]  /*2dd0*/  FMUL.FTZ R215, R215, R221 ;  /* 0x000000ddd7d77220 */ /* 0x000fc80000410000 */
[----:B------:R-:W-:Y:S02]  /*2de0*/  FFMA.FTZ R215, R150, R215, R129 ;  /* 0x000000d796d77223 */ /* 0x000fe40000010081 */
[----:B------:R-:W3:Y:S04]  /*2df0*/  @!P0 LDC.64 R128, c[0x0][0x250] ;  /* 0x00009400ff808b82 */ /* 0x000ee80000000a00 */
[----:B------:R-:W0:Y:S04]  /*2e00*/  SHFL.IDX PT, R215, R215, RZ, 0x1f ;  /* 0x00001fffd7d77589 */ /* 0x000e2800000e0000 */
[----:B-1----:R-:W1:Y:S01]  /*2e10*/  @!P0 LDC.64 R130, c[0x0][0x258] ;  /* 0x00009600ff828b82 */ /* 0x002e620000000a00 */
[----:B--2---:R-:W-:-:S05]  /*2e20*/  FMUL.FTZ R0, R219, R219 ;  /* 0x000000dbdb007220 */ /* 0x004fca0000410000 */
[----:B------:R-:W-:Y:S01]  /*2e30*/  FSEL R217, R0, RZ, P1 ;  /* 0x000000ff00d97208 */ /* 0x000fe20000800000 */
[----:B---3--:R-:W-:-:S04]  /*2e40*/  @!P0 IMAD.WIDE R128, R133, 0x4, R128 ;  /* 0x0000000485808825 */ /* 0x008fc800078e0280 */
[----:B0-----:R-:W-:Y:S01]  /*2e50*/  FFMA.FTZ R0, R215, UR10, R138 ;  /* 0x0000000ad7007c23 */ /* 0x001fe2000801008a */
[----:B------:R0:W-:Y:S01]  /*2e60*/  @!P0 STG.E desc[UR4][R128.64], R219 ;  /* 0x000000db80008986 */ /* 0x0001e2000c101904 */
[----:B------:R-:W-:Y:S02]  /*2e70*/  FSEL R138, R219, RZ, !P1 ;  /* 0x000000ffdb8a7208 */ /* 0x000fe40004800000 */
[----:B------:R-:W-:Y:S01]  /*2e80*/  FADD.FTZ R0, R0, R217 ;  /* 0x000000d900007221 */ /* 0x000fe20000010000 */
[----:B-1----:R-:W-:-:S05]  /*2e90*/  @!P0 IMAD.WIDE R130, R133, 0x4, R130 ;  /* 0x0000000485828825 */ /* 0x002fca00078e0282 */
        /* <DEDUP_REMOVED lines=35> */
.L_x_8516:
[----:B------:R-:W-:Y:S05]  /*30d0*/  BSYNC B0 ;  /* 0x0000000000007941 */ /* 0x000fea0003800000 */
.L_x_8515:
        /* <DEDUP_REMOVED lines=35> */
.L_x_8518:
[----:B------:R-:W-:Y:S05]  /*3310*/  BSYNC B0 ;  /* 0x0000000000007941 */ /* 0x000fea0003800000 */
.L_x_8517:
        /* <DEDUP_REMOVED lines=35> */
.L_x_8520:
[----:B------:R-:W-:Y:S05]  /*3550*/  BSYNC B0 ;  /* 0x0000000000007941 */ /* 0x000fea0003800000 */
.L_x_8519:
        /* <DEDUP_REMOVED lines=35> */
.L_x_8522:
[----:B------:R-:W-:Y:S05]  /*3790*/  BSYNC B0 ;  /* 0x0000000000007941 */ /* 0x000fea0003800000 */
.L_x_8521:
        /* <DEDUP_REMOVED lines=34> */
.L_x_8524:
[----:B------:R-:W-:Y:S05]  /*39c0*/  BSYNC B0 ;  /* 0x0000000000007941 */ /* 0x000fea0003800000 */
.L_x_8523:
[----:B------:R-:W-:Y:S02]  /*39d0*/  ISETP.NE.AND P0, PT, R146, RZ, PT ;  /* 0x000000ff9200720c */ /* 0x000fe40003f05270 */
[----:B------:R-:W-:Y:S02]  /*39e0*/  IADD3 R133, R133, UR12, RZ ;  /* 0x0000000c85857c10 */ /* 0x000fe4000fffe0ff */
[----:B0-----:R-:W-:Y:S02]  /*39f0*/  SEL R0, RZ, 0x1, P0 ;  /* 0x00000001ff007807 */ /* 0x001fe40000000000 */
[----:B------:R-:W-:-:S13]  /*3a00*/  ISETP.GE.AND P0, PT, R133, UR13, PT ;  /* 0x0000000d85007c0c */ /* 0x000fda000bf06270 */
[----:B------:R-:W-:Y:S05]  /*3a10*/  @!P0 BRA `(.L_x_8525) ;  /* 0xffffffd000248947 */ /* 0x000fea000383ffff */
[----:B------:R-:W-:Y:S05]  /*3a20*/  EXIT ;  /* 0x000000000000794d */ /* 0x000fea0003800000 */
.L_x_8514:
[----:B------:R-:W-:Y:S01]  /*3a30*/  HFMA2.MMA R150, -RZ, RZ, 0, 5.9604644775390625e-08 ;  /* 0x00000001ff967435 */ /* 0x000fe200000001ff */
[----:B------:R-:W-:Y:S02]  /*3a40*/  MOV R219, R138 ;  /* 0x0000008a00db7202 */ /* 0x000fe40000000f00 */
[----:B------:R-:W-:Y:S02]  /*3a50*/  MOV R221, 0x1f ;  /* 0x0000001f00dd7802 */ /* 0x000fe40000000f00 */
[----:B------:R-:W-:-:S07]  /*3a60*/  MOV R148, 0xffffffff ;  /* 0xffffffff00947802 */ /* 0x000fce0000000f00 */
[----:B-1---5:R-:W-:Y:S05]  /*3a70*/  WARPSYNC.COLLECTIVE R148, `(.L_x_8526) ;  /* 0x0000000094087348 */ /* 0x022fea0003c00000 */
[----:B------:R0:W2:Y:S02]  /*3a80*/  SHFL.BFLY P6, R217, R219, R150, R221 ;  /* 0x0c000096dbd97389 */ /* 0x0000a400000c00dd */
[----:B012--5:R-:W-:Y:S01]  /*3a90*/  ENDCOLLECTIVE ;  /* 0x000000000000791b */ /* 0x027fe20003800000 */
.L_x_8526:
[----:B------:R-:W-:Y:S01]  /*3aa0*/  HFMA2.MMA R150, -RZ, RZ, 0, 1.1920928955078125e-07 ;  /* 0x00000002ff967435 */ /* 0x000fe200000001ff */
[----:B------:R-:W-:-:S05]  /*3ab0*/  MOV R131, R217 ;  /* 0x000000d900837202 */ /* 0x000fca0000000f00 */
[----:B------:R-:W-:-:S05]  /*3ac0*/  FADD.FTZ R131, R138, R131 ;  /* 0x000000838a837221 */ /* 0x000fca0000010000 */
[----:B------:R-:W-:-:S07]  /*3ad0*/  MOV R219, R131 ;  /* 0x0000008300db7202 */ /* 0x000fce0000000f00 */
[----:B------:R-:W-:Y:S05]  /*3ae0*/  WARPSYNC.COLLECTIVE R148, `(.L_x_8527) ;  /* 0x0000000094087348 */ /* 0x000fea0003c00000 */
[----:B------:R0:W1:Y:S02]  /*3af0*/  SHFL.BFLY P6, R217, R219, R150, R221 ;  /* 0x0c000096dbd97389 */ /* 0x00006400000c00dd */
[----:B01----:R-:W-:Y:S01]  /*3b00*/  ENDCOLLECTIVE ;  /* 0x000000000000791b */ /* 0x003fe20003800000 */
.L_x_8527:
[----:B------:R-:W-:Y:S01]  /*3b10*/  HFMA2.MMA R150, -RZ, RZ, 0, 2.384185791015625e-07 ;  /* 0x00000004ff967435 */ /* 0x000fe200000001ff */
[----:B------:R-:W-:-:S05]  /*3b20*/  MOV R0, R217 ;  /* 0x000000d900007202 */ /* 0x000fca0000000f00 */
[----:B------:R-:W-:-:S05]  /*3b30*/  FADD.FTZ R140, R131, R0 ;  /* 0x00000000838c7221 */ /* 0x000fca0000010000 */
[----:B------:R-:W-:-:S07]  /*3b40*/  MOV R219, R140 ;  /* 0x0000008c00db7202 */ /* 0x000fce0000000f00 */
[----:B------:R-:W-:Y:S05]  /*3b50*/  WARPSYNC.COLLECTIVE R148, `(.L_x_8528) ;  /* 0x0000000094087348 */ /* 0x000fea0003c00000 */
[----:B------:R0:W1:Y:S02]  /*3b60*/  SHFL.BFLY P6, R217, R219, R150, R221 ;  /* 0x0c000096dbd97389 */ /* 0x00006400000c00dd */
[----:B01----:R-:W-:Y:S01]  /*3b70*/  ENDCOLLECTIVE ;  /* 0x000000000000791b */ /* 0x003fe20003800000 */
.L_x_8528:
[----:B------:R-:W-:Y:S01]  /*3b80*/  HFMA2.MMA R150, -RZ, RZ, 0, 4.76837158203125e-07 ;  /* 0x00000008ff967435 */ /* 0x000fe200000001ff */
[----:B------:R-:W-:-:S05]  /*3b90*/  MOV R215, R217 ;  /* 0x000000d900d77202 */ /* 0x000fca0000000f00 */
[----:B------:R-:W-:-:S05]  /*3ba0*/  FADD.FTZ R215, R140, R215 ;  /* 0x000000d78cd77221 */ /* 0x000fca0000010000 */
[----:B------:R-:W-:-:S07]  /*3bb0*/  MOV R219, R215 ;  /* 0x000000d700db7202 */ /* 0x000fce0000000f00 */
[----:B------:R-:W-:Y:S05]  /*3bc0*/  WARPSYNC.COLLECTIVE R148, `(.L_x_8529) ;  /* 0x0000000094087348 */ /* 0x000fea0003c00000 */
[----:B------:R0:W1:Y:S02]  /*3bd0*/  SHFL.BFLY P6, R217, R219, R150, R221 ;  /* 0x0c000096dbd97389 */ /* 0x00006400000c00dd */
[----:B01----:R-:W-:Y:S01]  /*3be0*/  ENDCOLLECTIVE ;  /* 0x000000000000791b */ /* 0x003fe20003800000 */
.L_x_8529:
[----:B------:R-:W-:Y:S01]  /*3bf0*/  HFMA2.MMA R150, -RZ, RZ, 0, 9.5367431640625e-07 ;  /* 0x00000010ff967435 */ /* 0x000fe200000001ff */
[----:B------:R-:W-:-:S05]  /*3c00*/  MOV R0, R217 ;  /* 0x000000d900007202 */ /* 0x000fca0000000f00 */
[----:B------:R-:W-:-:S05]  /*3c10*/  FADD.FTZ R144, R215, R0 ;  /* 0x00000000d7907221 */ /* 0x000fca0000010000 */
[----:B------:R-:W-:-:S07]  /*3c20*/  MOV R219, R144 ;  /* 0x0000009000db7202 */ /* 0x000fce0000000f00 */
[----:B------:R-:W-:Y:S05]  /*3c30*/  WARPSYNC.COLLECTIVE R148, `(.L_x_8530) ;  /* 0x0000000094087348 */ /* 0x000fea0003c00000 */
[----:B------:R0:W1:Y:S02]  /*3c40*/  SHFL.BFLY P6, R217, R219, R150, R221 ;  /* 0x0c000096dbd97389 */ /* 0x00006400000c00dd */
[----:B01----:R-:W-:Y:S01]  /*3c50*/  ENDCOLLECTIVE ;  /* 0x000000000000791b */ /* 0x003fe20003800000 */
.L_x_8530:
[----:B------:R-:W-:Y:S01]  /*3c60*/  HFMA2.MMA R150, -RZ, RZ, 0, 5.9604644775390625e-08 ;  /* 0x00000001ff967435 */ /* 0x000fe200000001ff */
        /* <DEDUP_REMOVED lines=87> */
.L_x_8531:
[----:B------:R-:W-:Y:S01]  /*41e0*/  HFMA2.MMA R150, -RZ, RZ, 0, 1.1920928955078125e-07 ;  /* 0x00000002ff967435 */ /* 0x000fe200000001ff */
[----:B------:R-:W-:-:S05]  /*41f0*/  MOV R131, R217 ;  /* 0x000000d900837202 */ /* 0x000fca0000000f00 */
[----:B------:R-:W-:-:S05]  /*4200*/  FADD.FTZ R131, R0, R131 ;  /* 0x0000008300837221 */ /* 0x000fca0000010000 */
[----:B------:R-:W-:-:S07]  /*4210*/  MOV R219, R131 ;  /* 0x0000008300db7202 */ /* 0x000fce0000000f00 */
[----:B------:R-:W-:Y:S05]  /*4220*/  WARPSYNC.COLLECTIVE R148, `(.L_x_8532) ;  /* 0x0000000094087348 */ /* 0x000fea0003c00000 */
[----:B------:R0:W1:Y:S02]  /*4230*/  SHFL.BFLY P6, R217, R219, R150, R221 ;  /* 0x0c000096dbd97389 */ /* 0x00006400000c00dd */
[----:B01----:R-:W-:Y:S01]  /*4240*/  ENDCOLLECTIVE ;  /* 0x000000000000791b */ /* 0x003fe20003800000 */
.L_x_8532:
[----:B------:R-:W-:Y:S01]  /*4250*/  HFMA2.MMA R150, -RZ, RZ, 0, 2.384185791015625e-07 ;  /* 0x00000004ff967435 */ /* 0x000fe200000001ff */
[----:B------:R-:W-:-:S05]  /*4260*/  MOV R138, R217 ;  /* 0x000000d9008a7202 */ /* 0x000fca0000000f00 */
[----:B------:R-:W-:-:S05]  /*4270*/  FADD.FTZ R138, R131, R138 ;  /* 0x0000008a838a7221 */ /* 0x000fca0000010000 */
[----:B------:R-:W-:-:S07]  /*4280*/  MOV R219, R138 ;  /* 0x0000008a00db7202 */ /* 0x000fce0000000f00 */
[----:B------:R-:W-:Y:S05]  /*4290*/  WARPSYNC.COLLECTIVE R148, `(.L_x_8533) ;  /* 0x0000000094087348 */ /* 0x000fea0003c00000 */
[----:B------:R0:W1:Y:S02]  /*42a0*/  SHFL.BFLY P6, R217, R219, R150, R221 ;  /* 0x0c000096dbd97389 */ /* 0x00006400000c00dd */
[----:B01----:R-:W-:Y:S01]  /*42b0*/  ENDCOLLECTIVE ;  /* 0x000000000000791b */ /* 0x003fe20003800000 */
.L_x_8533:
[----:B------:R-:W-:Y:S01]  /*42c0*/  HFMA2.MMA R150, -RZ, RZ, 0, 4.76837158203125e-07 ;  /* 0x00000008ff967435 */ /* 0x000fe200000001ff */
[----:B------:R-:W-:-:S05]  /*42d0*/  MOV R215, R217 ;  /* 0x000000d900d77202 */ /* 0x000fca0000000f00 */
[----:B------:R-:W-:-:S05]  /*42e0*/  FADD.FTZ R215, R138, R215 ;  /* 0x000000d78ad77221 */ /* 0x000fca0000010000 */
[----:B------:R-:W-:-:S07]  /*42f0*/  MOV R219, R215 ;  /* 0x000000d700db7202 */ /* 0x000fce0000000f00 */
[----:B------:R-:W-:Y:S05]  /*4300*/  WARPSYNC.COLLECTIVE R148, `(.L_x_8534) ;  /* 0x0000000094087348 */ /* 0x000fea0003c00000 */
[----:B------:R0:W1:Y:S02]  /*4310*/  SHFL.BFLY P6, R217, R219, R150, R221 ;  /* 0x0c000096dbd97389 */ /* 0x00006400000c00dd */
[----:B01----:R-:W-:Y:S01]  /*4320*/  ENDCOLLECTIVE ;  /* 0x000000000000791b */ /* 0x003fe20003800000 */
.L_x_8534:
[----:B------:R-:W-:Y:S01]  /*4330*/  HFMA2.MMA R150, -RZ, RZ, 0, 9.5367431640625e-07 ;  /* 0x00000010ff967435 */ /* 0x000fe200000001ff */
[----:B------:R-:W-:-:S05]  /*4340*/  MOV R140, R217 ;  /* 0x000000d9008c7202 */ /* 0x000fca0000000f00 */
[----:B------:R-:W-:-:S05]  /*4350*/  FADD.FTZ R140, R215, R140 ;  /* 0x0000008cd78c7221 */ /* 0x000fca0000010000 */
[----:B------:R-:W-:-:S07]  /*4360*/  MOV R219, R140 ;  /* 0x0000008c00db7202 */ /* 0x000fce0000000f00 */
[----:B------:R-:W-:Y:S05]  /*4370*/  WARPSYNC.COLLECTIVE R148, `(.L_x_8535) ;  /* 0x0000000094087348 */ /* 0x000fea0003c00000 */
[----:B------:R0:W1:Y:S02]  /*4380*/  SHFL.BFLY P6, R217, R219, R150, R221 ;  /* 0x0c000096dbd97389 */ /* 0x00006400000c00dd */
[----:B01----:R-:W-:Y:S01]  /*4390*/  ENDCOLLECTIVE ;  /* 0x000000000000791b */ /* 0x003fe20003800000 */
.L_x_8535:
[----:B------:R-:W-:Y:S05]  /*43a0*/  BRA `(.L_x_8536) ;  /* 0xffffffe400a07947 */ /* 0x000fea000383ffff */
.L_x_8537:
        /* <DEDUP_REMOVED lines=13> */
.L_x_37196:


//--------------------- .text._ZN10layer_norm13ln_fwd_kernelINS_13Kernel_traitsIf13__nv_bfloat16S2_S2_fjLj5120ELj1ELj1ELj4ELj16ENS_18Kernel_traits_baseILj5120EfS2_S2_S2_fjLj128EEEEELb0ELb1ELb0ELb1EEEvNS_9FwdParamsE --------------------------
	.section	.text._ZN10layer_norm13ln_fwd_kernelINS_13Kernel_traitsIf13__nv_bfloat16S2_S2_fjLj5120ELj1ELj1ELj4ELj16ENS_18Kernel_traits_baseILj5120EfS2_S2_S2_fjLj128EEEEELb0ELb1ELb0ELb1EEEvNS_9FwdParamsE,"ax",@progbits
	.align	128
        .global         _ZN10layer_norm13ln_fwd_kernelINS_13Kernel_traitsIf13__nv_bfloat16S2_S2_fjLj5120ELj1ELj1ELj4ELj16ENS_18Kernel_traits_baseILj5120EfS2_S2_S2_fjLj128EEEEELb0ELb1ELb0ELb1EEEvNS_9FwdParamsE
        .type           _ZN10layer_norm13ln_fwd_kernelINS_13Kernel_traitsIf13__nv_bfloat16S2_S2_fjLj5120ELj1ELj1ELj4ELj16ENS_18Kernel_traits_baseILj5120EfS2_S2_S2_fjLj128EEEEELb0ELb1ELb0ELb1EEEvNS_9FwdParamsE,@function
        .size           _ZN10layer_norm13ln_fwd_kernelINS_13Kernel_traitsIf13__nv_bfloat16S2_S2_fjLj5120ELj1ELj1ELj4ELj16ENS_18Kernel_traits_baseILj5120EfS2_S2_S2_fjLj128EEEEELb0ELb1ELb0ELb1EEEvNS_9FwdParamsE,(.L_x_37197 - _ZN10layer_norm13ln_fwd_kernelINS_13Kernel_traitsIf13__nv_bfloat16S2_S2_fjLj5120ELj1ELj1ELj4ELj16ENS_18Kernel_traits_baseILj5120EfS2_S2_S2_fjLj128EEEEELb0ELb1ELb0ELb1EEEvNS_9FwdParamsE)
        .other          _ZN10layer_norm13ln_fwd_kernelINS_13Kernel_traitsIf13__nv_bfloat16S2_S2_fjLj5120ELj1ELj1ELj4ELj16ENS_18Kernel_traits_baseILj5120EfS2_S2_S2_fjLj128EEEEELb0ELb1ELb0ELb1EEEvNS_9FwdParamsE,@"STO_CUDA_ENTRY STV_DEFAULT"
_ZN10layer_norm13ln_fwd_kernelINS_13Kernel_traitsIf13__nv_bfloat16S2_S2_fjLj5120ELj1ELj1ELj4ELj16ENS_18Kernel_traits_baseILj5120EfS2_S2_S2_fjLj128EEEEELb0ELb1ELb0ELb1EEEvNS_9FwdParamsE:
.text._ZN10layer_norm13ln_fwd_kernelINS_13Kernel_traitsIf13__nv_bfloat16S2_S2_fjLj5120ELj1ELj1ELj4ELj16ENS_18Kernel_traits_baseILj5120EfS2_S2_S2_fjLj128EEEEELb0ELb1ELb0ELb1EEEvNS_9FwdParamsE:
        /* <DEDUP_REMOVED lines=26> */
[----:B------:R-:W-:Y:S01]  /*01a0*/  ULDC.64 UR8, c[0x0][0x278] ;  /* 0x00009e0000087ab9 */ /* 0x000fe20000000a00 */
[----:B0-----:R-:W-:-:S02]  /*01b0*/  SHF.L.U32 R0, R136, 0x5, RZ ;  /* 0x0000000588007819 */ /* 0x001fc400000006ff */
[----:B------:R-:W-:Y:S02]  /*01c0*/  SHF.R.U32.HI R137, RZ, 0x7, R136 ;  /* 0x00000007ff897819 */ /* 0x000fe40000011688 */
[----:B------:R-:W-:Y:S02]  /*01d0*/  LOP3.LUT R0, R0, 0xfe0, RZ, 0xc0, !PT ;  /* 0x00000fe000007812 */ /* 0x000fe400078ec0ff */
[----:B------:R-:W-:Y:S02]  /*01e0*/  LOP3.LUT R150, R136, 0x7f, RZ, 0xc0, !PT ;  /* 0x0000007f88967812 */ /* 0x000fe400078ec0ff */
[C---:B------:R-:W-:Y:S02]  /*01f0*/  IADD3 R4, P2, R0.reuse, UR4, RZ ;  /* 0x0000000400047c10 */ /* 0x040fe4000ff5e0ff */
[----:B------:R-:W-:Y:S01]  /*0200*/  IADD3 R2, P1, R0, UR6, RZ ;  /* 0x0000000600027c10 */ /* 0x000fe2000ff3e0ff */
[----:B------:R-:W0:Y:S01]  /*0210*/  S2UR UR6, SR_CTAID.X ;  /* 0x00000000000679c3 */ /* 0x000e220000002500 */
[----:B------:R-:W-:Y:S01]  /*0220*/  IADD3.X R5, RZ, UR5, RZ, P2, !PT ;  /* 0x00000005ff057c10 */ /* 0x000fe200097fe4ff */
[----:B------:R-:W-:Y:S01]  /*0230*/  ULDC.64 UR4, c[0x0][0x208] ;  /* 0x0000820000047ab9 */ /* 0x000fe20000000a00 */
[----:B------:R-:W-:Y:S01]  /*0240*/  IADD3.X R3, RZ, UR7, RZ, P1, !PT ;  /* 0x00000007ff037c10 */ /* 0x000fe20008ffe4ff */
[----:B------:R-:W-:Y:S01]  /*0250*/  ULDC UR7, c[0x0][0x214] ;  /* 0x0000850000077ab9 */ /* 0x000fe20000000800 */
[----:B------:R-:W-:Y:S01]  /*0260*/  LEA R6, P3, R150, UR8, 0x5 ;  /* 0x0000000896067c11 */ /* 0x000fe2000f8628ff */
[----:B------:R1:W5:Y:S03]  /*0270*/  @P0 LDG.E.128 R124, desc[UR4][R4.64] ;  /* 0x00000004047c0981 */ /* 0x000366000c1e1d00 */
[----:B------:R-:W-:Y:S01]  /*0280*/  IADD3.X R7, RZ, UR9, RZ, P3, !PT ;  /* 0x00000009ff077c10 */ /* 0x000fe20009ffe4ff */
        /* <DEDUP_REMOVED lines=12> */
[----:B------:R0:W5:Y:S01]  /*0350*/  LDG.E.128 R84, desc[UR4][R2.64] ;  /* 0x0000000402547981 */ /* 0x000162000c1e1d00 */
[----:B------:R-:W-:-:S03]  /*0360*/  ULDC.64 UR6, c[0x0][0x270] ;  /* 0x00009c0000067ab9 */ /* 0x000fc60000000a00 */
        /* <DEDUP_REMOVED lines=19> */
[----:B------:R-:W-:Y:S01]  /*04a0*/  SHF.L.U32 R137, R137, 0x2, RZ ;  /* 0x0000000289897819 */ /* 0x000fe200000006ff */
[----:B------:R-:W-:Y:S01]  /*04b0*/  HFMA2.MMA R0, -RZ, RZ, 0, 5.9604644775390625e-08 ;  /* 0x00000001ff007435 */ /* 0x000fe200000001ff */
[----:B------:R-:W-:Y:S01]  /*04c0*/  SHF.R.U32.HI R139, RZ, 0x5, R136 ;  /* 0x00000005ff8b7819 */ /* 0x000fe20000011688 */
[----:B------:R-:W-:Y:S01]  /*04d0*/  ULDC UR12, c[0x0][0x290] ;  /* 0x0000a400000c7ab9 */ /* 0x000fe20000000800 */
[----:B------:R-:W-:Y:S01]  /*04e0*/  ISETP.NE.U32.AND P0, PT, RZ, UR6, PT ;  /* 0x00000006ff007c0c */ /* 0x000fe2000bf05070 */
[----:B------:R-:W-:Y:S01]  /*04f0*/  ULDC.U8 UR6, c[0x0][0x2a0] ;  /* 0x0000a80000067ab9 */ /* 0x000fe20000000000 */
[----:B------:R-:W-:Y:S01]  /*0500*/  LOP3.LUT R138, R136, 0x1f, RZ, 0xc0, !PT ;  /* 0x0000001f888a7812 */ /* 0x000fe200078ec0ff */
[----:B------:R-:W-:Y:S01]  /*0510*/  ULDC.64 UR8, c[0x0][0x230] ;  /* 0x00008c0000087ab9 */ /* 0x000fe20000000a00 */
[----:B------:R-:W-:Y:S01]  /*0520*/  ISETP.NE.AND P2, PT, RZ, UR6, PT ;  /* 0x00000006ff007c0c */ /* 0x000fe2000bf45270 */
[----:B------:R-:W-:Y:S01]  /*0530*/  ULDC.64 UR10, c[0x0][0x238] ;  /* 0x00008e00000a7ab9 */ /* 0x000fe20000000a00 */
[----:B------:R-:W-:Y:S01]  /*0540*/  LOP3.LUT R139, R139, 0x3, RZ, 0xc0, !PT ;  /* 0x000000038b8b7812 */ /* 0x000fe200078ec0ff */
[----:B------:R-:W-:Y:S01]  /*0550*/  ULDC.64 UR14, c[0x0][0x2b8] ;  /* 0x0000ae00000e7ab9 */ /* 0x000fe20000000a00 */
[----:B------:R-:W-:Y:S01]  /*0560*/  IADD3 R140, R137, 0x4, RZ ;  /* 0x00000004898c7810 */ /* 0x000fe20007ffe0ff */
[----:B------:R-:W-:Y:S01]  /*0570*/  ULDC.64 UR16, c[0x0][0x210] ;  /* 0x0000840000107ab9 */ /* 0x000fe20000000a00 */
[----:B------:R-:W-:Y:S01]  /*0580*/  ISETP.NE.AND.EX P0, PT, RZ, UR7, PT, P0 ;  /* 0x00000007ff007c0c */ /* 0x000fe2000bf05300 */
[----:B0-----:R-:W-:-:S12]  /*0590*/  ULDC UR7, c[0x0][0x218] ;  /* 0x0000860000077ab9 */ /* 0x001fd80000000800 */
.L_x_8539:
[----:B0-----:R-:W0:Y:S01]  /*05a0*/  @P0 LDC.64 R128, c[0x0][0x270] ;  /* 0x00009c00ff800b82 */ /* 0x001e220000000a00 */
[----:B------:R-:W-:Y:S01]  /*05b0*/  IMAD R130, R141, UR7, RZ ;  /* 0x000000078d827c24 */ /* 0x000fe2000f8e02ff */
[----:B------:R-:W-:-:S04]  /*05c0*/  ISETP.NE.U32.AND P1, PT, RZ, UR8, PT ;  /* 0x00000008ff007c0c */ /* 0x000fc8000bf25070 */
[----:B------:R-:W-:Y:S02]  /*05d0*/  SHF.R.S32.HI R131, RZ, 0x1f, R130 ;  /* 0x0000001fff837819 */ /* 0x000fe40000011482 */
[----:B------:R-:W2:Y:S01]  /*05e0*/  LDC.64 R2, c[0x0][0x220] ;  /* 0x00008800ff027b82 */ /* 0x000ea20000000a00 */
[----:B------:R-:W-:Y:S02]  /*05f0*/  ISETP.NE.AND.EX P1, PT, RZ, UR9, PT, P1 ;  /* 0x00000009ff007c0c */ /* 0x000fe4000bf25310 */
[----:B------:R-:W-:-:S04]  /*0600*/  LEA.HI R131, R131, R130, RZ, 0x3 ;  /* 0x0000008283837211 */ /* 0x000fc800078f18ff */
[----:B------:R-:W-:-:S07]  /*0610*/  LEA.HI.SX32 R144, R131, R150, 0x1d ;  /* 0x0000009683907211 */ /* 0x000fce00078feaff */
[----:B------:R-:W-:Y:S01]  /*0620*/  @P1 LEA R132, P3, R144, UR8, 0x4 ;  /* 0x0000000890841c11 */ /* 0x000fe2000f8620ff */
[----:B0-----:R-:W-:-:S04]  /*0630*/  @P0 IMAD.WIDE R128, R141, 0x2, R128 ;  /* 0x000000028d800825 */ /* 0x001fc800078e0280 */
[C---:B--2---:R-:W-:Y:S02]  /*0640*/  IMAD.WIDE.U32 R130, R144.reuse, 0x10, R2 ;  /* 0x0000001090827825 */ /* 0x044fe400078e0002 */
[----:B------:R-:W2:Y:S01]  /*0650*/  @P0 LDG.E.U16 R128, desc[UR4][R128.64] ;  /* 0x0000000480800981 */ /* 0x000ea2000c1e1500 */
[----:B------:R-:W-:-:S03]  /*0660*/  @P1 LEA.HI.X R133, R144, UR9, RZ, 0x4, P3 ;  /* 0x0000000990851c11 */ /* 0x000fc600098f24ff */
[----:B------:R-:W3:Y:S04]  /*0670*/  LDG.E.128 R152, desc[UR4][R130.64] ;  /* 0x0000000482987981 */ /* 0x000ee8000c1e1d00 */
[----:B-1----:R-:W4:Y:S01]  /*0680*/  @P1 LDG.E.128 R4, desc[UR4][R132.64] ;  /* 0x0000000484041981 */ /* 0x002f22000c1e1d00 */
[----:B------:R-:W-:Y:S02]  /*0690*/  MOV R150, 0x3f800000 ;  /* 0x3f80000000967802 */ /* 0x000fe40000000f00 */
[----:B------:R-:W-:Y:S02]  /*06a0*/  IADD3 R181, R144, 0x80, RZ ;  /* 0x0000008090b57810 */ /* 0x000fe40007ffe0ff */
[----:B--2---:R-:W-:Y:S02]  /*06b0*/  @P0 SHF.L.U32 R150, R128, 0x10, RZ ;  /* 0x0000001080960819 */ /* 0x004fe400000006ff */
[----:B---3--:R-:W-:-:S02]  /*06c0*/  SHF.L.U32 R135, R152, 0x10, RZ ;  /* 0x0000001098877819 */ /* 0x008fc400000006ff */
[----:B------:R-:W-:Y:S02]  /*06d0*/  PRMT R134, R152, 0x7632, R134 ;  /* 0x0000763298867816 */ /* 0x000fe40000000086 */
[----:B------:R-:W-:Y:S01]  /*06e0*/  SHF.L.U32 R145, R154, 0x10, RZ ;  /* 0x000000109a917819 */ /* 0x000fe200000006ff */
[-C--:B------:R-:W-:Y:S01]  /*06f0*/  FMUL.FTZ R135, R135, R150.reuse ;  /* 0x0000009687877220 */ /* 0x080fe20000410000 */
[----:B----4-:R-:W-:Y:S02]  /*0700*/  @P1 SHF.L.U32 R128, R4, 0x10, RZ ;  /* 0x0000001004801819 */ /* 0x010fe400000006ff */
[----:B------:R-:W-:Y:S01]  /*0710*/  SHF.L.U32 R129, R134, 0x10, RZ ;  /* 0x0000001086817819 */ /* 0x000fe200000006ff */
[----:B-----5:R-:W-:Y:S01]  /*0720*/  FMUL.FTZ R149, R44, R135 ;  /* 0x000000872c957220 */ /* 0x020fe20000410000 */
[----:B------:R-:W-:Y:S01]  /*0730*/  SHF.L.U32 R143, R153, 0x10, RZ ;  /* 0x00000010998f7819 */ /* 0x000fe200000006ff */
[-C--:B------:R-:W-:Y:S01]  /*0740*/  FMUL.FTZ R145, R145, R150.reuse ;  /* 0x0000009691917220 */ /* 0x080fe20000410000 */
[----:B------:R-:W-:Y:S01]  /*0750*/  SHF.L.U32 R133, R155, 0x10, RZ ;  /* 0x000000109b857819 */ /* 0x000fe200000006ff */
[----:B------:R-:W-:Y:S01]  /*0760*/  @P1 FADD.FTZ R149, R149, R128 ;  /* 0x0000008095951221 */ /* 0x000fe20000010000 */
[----:B------:R-:W-:Y:S01]  /*0770*/  PRMT R135, R155, 0x7632, R135 ;  /* 0x000076329b877816 */ /* 0x000fe20000000087 */
[-C--:B------:R-:W-:Y:S01]  /*0780*/  FMUL.FTZ R128, R129, R150.reuse ;  /* 0x0000009681807220 */ /* 0x080fe20000410000 */
[----:B------:R-:W-:Y:S01]  /*0790*/  @P1 PRMT R130, R4, 0x7632, R130 ;  /* 0x0000763204821816 */ /* 0x000fe20000000082 */
[-C--:B------:R-:W-:Y:S01]  /*07a0*/  FMUL.FTZ R143, R143, R150.reuse ;  /* 0x000000968f8f7220 */ /* 0x080fe20000410000 */
[----:B------:R-:W-:Y:S01]  /*07b0*/  PRMT R142, R153, 0x7632, R142 ;  /* 0x00007632998e7816 */ /* 0x000fe2000000008e */
[----:B------:R-:W-:Y:S01]  /*07c0*/  FMUL.FTZ R153, R40, R145 ;  /* 0x0000009128997220 */ /* 0x000fe20000410000 */
[----:B------:R-:W-:Y:S01]  /*07d0*/  PRMT R131, R154, 0x7632, R131 ;  /* 0x000076329a837816 */ /* 0x000fe20000000083 */
[----:B------:R-:W-:Y:S01]  /*07e0*/  FMUL.FTZ R133, R133, R150 ;  /* 0x0000009685857220 */ /* 0x000fe20000410000 */
[----:B------:R-:W-:Y:S01]  /*07f0*/  @P1 SHF.L.U32 R134, R6, 0x10, RZ ;  /* 0x0000001006861819 */ /* 0x000fe200000006ff */
[----:B------:R-:W-:Y:S01]  /*0800*/  FMUL.FTZ R157, R45, R128 ;  /* 0x000000802d9d7220 */ /* 0x000fe20000410000 */
[----:B------:R-:W-:Y:S01]  /*0810*/  @P1 SHF.L.U32 R130, R130, 0x10, RZ ;  /* 0x0000001082821819 */ /* 0x000fe200000006ff */
[----:B------:R-:W-:Y:S01]  /*0820*/  FMUL.FTZ R151, R46, R143 ;  /* 0x0000008f2e977220 */ /* 0x000fe20000410000 */
[----:B------:R-:W-:Y:S01]  /*0830*/  SHF.L.U32 R135, R135, 0x10, RZ ;  /* 0x0000001087877819 */ /* 0x000fe200000006ff */
[----:B------:R-:W-:Y:S01]  /*0840*/  @P1 FADD.FTZ R153, R153, R134 ;  /* 0x0000008699991221 */ /* 0x000fe20000010000 */
[----:B------:R-:W-:Y:S01]  /*0850*/  @P1 SHF.L.U32 R132, R5, 0x10, RZ ;  /* 0x0000001005841819 */ /* 0x000fe200000006ff */
[----:B------:R-:W-:Y:S01]  /*0860*/  FMUL.FTZ R155, R42, R133 ;  /* 0x000000852a9b7220 */ /* 0x000fe20000410000 */
[----:B------:R-:W-:Y:S01]  /*0870*/  SHF.L.U32 R129, R142, 0x10, RZ ;  /* 0x000000108e817819 */ /* 0x000fe200000006ff */
[----:B------:R-:W-:Y:S01]  /*0880*/  @P1 FADD.FTZ R157, R157, R130 ;  /* 0x000000829d9d1221 */ /* 0x000fe20000010000 */
[----:B------:R-:W-:Y:S01]  /*0890*/  SHF.L.U32 R131, R131, 0x10, RZ ;  /* 0x0000001083837819 */ /* 0x000fe200000006ff */
[-C--:B------:R-:W-:Y:S01]  /*08a0*/  FMUL.FTZ R134, R135, R150.reuse ;  /* 0x0000009687867220 */ /* 0x080fe20000410000 */
[----:B------:R-:W-:Y:S01]  /*08b0*/  @P1 FADD.FTZ R151, R151, R132 ;  /* 0x0000008497971221 */ /* 0x000fe20000010000 */
[----:B------:R-:W-:Y:S01]  /*08c0*/  @P1 PRMT R130, R5, 0x7632, R130 ;  /* 0x0000763205821816 */ /* 0x000fe20000000082 */
[-C--:B------:R-:W-:Y:S01]  /*08d0*/  FMUL.FTZ R128, R129, R150.reuse ;  /* 0x0000009681807220 */ /* 0x080fe20000410000 */
[----:B------:R-:W-:Y:S01]  /*08e0*/  @P1 PRMT R133, R6, 0x7632, R133 ;  /* 0x0000763206851816 */ /* 0x000fe20000000085 */
        /* <DEDUP_REMOVED lines=8> */
[----:B------:R-:W-:Y:S01]  /*0970*/  @P1 FADD.FTZ R155, R155, R146 ;  /* 0x000000929b9b1221 */ /* 0x000fe20000010000 */
[----:B------:R-:W-:Y:S01]  /*0980*/  @P1 SHF.L.U32 R134, R133, 0x10, RZ ;  /* 0x0000001085861819 */ /* 0x000fe200000006ff */
[----:B------:R-:W-:Y:S01]  /*0990*/  @P1 FADD.FTZ R163, R163, R130 ;  /* 0x00000082a3a31221 */ /* 0x000fe20000010000 */
[C---:B------:R-:W-:Y:S01]  /*09a0*/  LEA R132, P3, R144.reuse, UR10, 0x4 ;  /* 0x0000000a90847c11 */ /* 0x040fe2000f8620ff */
[----:B------:R-:W-:Y:S01]  /*09b0*/  @P1 FADD.FTZ R159, R159, R142 ;  /* 0x0000008e9f9f1221 */ /* 0x000fe20000010000 */
[----:B------:R-:W-:Y:S01]  /*09c0*/  F2FP.BF16.F32.PACK_AB R164, R157, R149 ;  /* 0x000000959da4723e */ /* 0x000fe200000010ff */
[----:B------:R-:W-:Y:S01]  /*09d0*/  @P1 FADD.FTZ R161, R161, R134 ;  /* 0x00000086a1a11221 */ /* 0x000fe20000010000 */
[----:B------:R-:W-:Y:S01]  /*09e0*/  LEA.HI.X R133, R144, UR11, RZ, 0x4, P3 ;  /* 0x0000000b90857c11 */ /* 0x000fe200098f24ff */
[----:B------:R-:W-:Y:S01]  /*09f0*/  IMAD.WIDE.U32 R128, R181, 0x10, R2 ;  /* 0x00000010b5807825 */ /* 0x000fe200078e0002 */
[----:B------:R-:W-:-:S02]  /*0a00*/  F2FP.BF16.F32.PACK_AB R167, R159, R155 ;  /* 0x0000009b9fa7723e */ /* 0x000fc400000010ff */
[----:B------:R-:W-:Y:S02]  /*0a10*/  F2FP.BF16.F32.PACK_AB R166, R161, R153 ;  /* 0x00000099a1a6723e */ /* 0x000fe400000010ff */
[----:B------:R-:W-:Y:S02]  /*0a20*/  F2FP.BF16.F32.PACK_AB R165, R163, R151 ;  /* 0x00000097a3a5723e */ /* 0x000fe400000010ff */
[----:B------:R-:W-:-:S03]  /*0a30*/  @P1 LEA R134, P3, R181, UR8, 0x4 ;  /* 0x00000008b5861c11 */ /* 0x000fc6000f8620ff */
[----:B------:R0:W-:Y:S01]  /*0a40*/  STG.E.128 desc[UR4][R132.64], R164 ;  /* 0x000000a484007986 */ /* 0x0001e2000c101d04 */
[----:B------:R-:W-:-:S03]  /*0a50*/  @P1 LEA.HI.X R135, R181, UR9, RZ, 0x4, P3 ;  /* 0x00000009b5871c11 */ /* 0x000fc600098f24ff */
[----:B------:R-:W2:Y:S04]  /*0a60*/  LDG.E.128 R128, desc[UR4][R128.64] ;  /* 0x0000000480807981 */ /* 0x000ea8000c1e1d00 */
[----:B------:R-:W3:Y:S01]  /*0a70*/  @P1 LDG.E.128 R4, desc[UR4][R134.64] ;  /* 0x0000000486041981 */ /* 0x000ee2000c1e1d00 */
[----:B------:R-:W-:Y:S02]  /*0a80*/  IADD3 R197, R144, 0x100, RZ ;  /* 0x0000010090c57810 */ /* 0x000fe40007ffe0ff */
[C---:B--2---:R-:W-:Y:S02]  /*0a90*/  SHF.L.U32 R143, R128.reuse, 0x10, RZ ;  /* 0x00000010808f7819 */ /* 0x044fe400000006ff */
[----:B------:R-:W-:Y:S02]  /*0aa0*/  SHF.L.U32 R145, R129, 0x10, RZ ;  /* 0x0000001081917819 */ /* 0x000fe400000006ff */
[----:B------:R-:W-:Y:S01]  /*0ab0*/  PRMT R142, R128, 0x7632, R142 ;  /* 0x00007632808e7816 */ /* 0x000fe2000000008e */
[-C--:B------:R-:W-:Y:S01]  /*0ac0*/  FMUL.FTZ R143, R143, R150.reuse ;  /* 0x000000968f8f7220 */ /* 0x080fe20000410000 */
[----:B---3--:R-:W-:Y:S01]  /*0ad0*/  @P1 SHF.L.U32 R128, R4, 0x10, RZ ;  /* 0x0000001004801819 */ /* 0x008fe200000006ff */
[-C--:B------:R-:W-:Y:S01]  /*0ae0*/  FMUL.FTZ R145, R145, R150.reuse ;  /* 0x0000009691917220 */ /* 0x080fe20000410000 */
[----:B------:R-:W-:Y:S01]  /*0af0*/  SHF.L.U32 R147, R130, 0x10, RZ ;  /* 0x0000001082937819 */ /* 0x000fe200000006ff */
[----:B0-----:R-:W-:Y:S01]  /*0b00*/  FMUL.FTZ R165, R36, R143 ;  /* 0x0000008f24a57220 */ /* 0x001fe20000410000 */
[----:B------:R-:W-:Y:S01]  /*0b10*/  PRMT R148, R130, 0x7632, R148 ;  /* 0x0000763282947816 */ /* 0x000fe20000000094 */
[----:B------:R-:W-:Y:S01]  /*0b20*/  FMUL.FTZ R167, R38, R145 ;  /* 0x0000009126a77220 */ /* 0x000fe20000410000 */
[----:B------:R-:W-:Y:S01]  /*0b30*/  @P1 SHF.L.U32 R130, R5, 0x10, RZ ;  /* 0x0000001005821819 */ /* 0x000fe200000006ff */
[----:B------:R-:W-:Y:S01]  /*0b40*/  @P1 FADD.FTZ R165, R128, R165 ;  /* 0x000000a580a51221 */ /* 0x000fe20000010000 */
[----:B------:R-:W-:Y:S01]  /*0b50*/  PRMT R146, R129, 0x7632, R146 ;  /* 0x0000763281927816 */ /* 0x000fe20000000092 */
[-C--:B------:R-:W-:Y:S01]  /*0b60*/  FMUL.FTZ R147, R147, R150.reuse ;  /* 0x0000009693937220 */ /* 0x080fe20000410000 */
[C---:B------:R-:W-:Y:S01]  /*0b70*/  SHF.L.U32 R133, R131.reuse, 0x10, RZ ;  /* 0x0000001083857819 */ /* 0x040fe200000006ff */
[----:B------:R-:W-:Y:S01]  /*0b80*/  @P1 FADD.FTZ R167, R130, R167 ;  /* 0x000000a782a71221 */ /* 0x000fe20000010000 */
[----:B------:R-:W-:Y:S01]  /*0b90*/  PRMT R131, R131, 0x7632, R131 ;  /* 0x0000763283837816 */ /* 0x000fe20000000083 */
[----:B------:R-:W-:Y:S01]  /*0ba0*/  FMUL.FTZ R169, R32, R147 ;  /* 0x0000009320a97220 */ /* 0x000fe20000410000 */
[----:B------:R-:W-:Y:S01]  /*0bb0*/  @P1 PRMT R128, R4, 0x7632, R128 ;  /* 0x0000763204801816 */ /* 0x000fe20000000080 */
[----:B------:R-:W-:Y:S01]  /*0bc0*/  FMUL.FTZ R133, R133, R150 ;  /* 0x0000009685857220 */ /* 0x000fe20000410000 */
[----:B------:R-:W-:-:S02]  /*0bd0*/  SHF.L.U32 R129, R142, 0x10, RZ ;  /* 0x000000108e817819 */ /* 0x000fc400000006ff */
[----:B------:R-:W-:Y:S01]  /*0be0*/  @P1 PRMT R132, R7, 0x7632, R132 ;  /* 0x0000763207841816 */ /* 0x000fe20000000084 */
[----:B------:R-:W-:Y:S01]  /*0bf0*/  FMUL.FTZ R171, R34, R133 ;  /* 0x0000008522ab7220 */ /* 0x000fe20000410000 */
[----:B------:R-:W-:Y:S01]  /*0c00*/  @P1 SHF.L.U32 R130, R128, 0x10, RZ ;  /* 0x0000001080821819 */ /* 0x000fe200000006ff */
[----:B------:R-:W-:Y:S01]  /*0c10*/  FMUL.FTZ R128, R129, R150 ;  /* 0x0000009681807220 */ /* 0x000fe20000410000 */
[----:B------:R-:W-:Y:S02]  /*0c20*/  SHF.L.U32 R131, R131, 0x10, RZ ;  /* 0x0000001083837819 */ /* 0x000fe400000006ff */
[----:B------:R-:W-:Y:S01]  /*0c30*/  @P1 SHF.L.U32 R134, R132, 0x10, RZ ;  /* 0x0000001084861819 */ /* 0x000fe200000006ff */
[----:B------:R-:W-:Y:S01]  /*0c40*/  FMUL.FTZ R173, R37, R128 ;  /* 0x0000008025ad7220 */ /* 0x000fe20000410000 */
[----:B------:R-:W-:Y:S01]  /*0c50*/  SHF.L.U32 R129, R146, 0x10, RZ ;  /* 0x0000001092817819 */ /* 0x000fe200000006ff */
[----:B------:R-:W-:Y:S01]  /*0c60*/  FMUL.FTZ R132, R131, R150 ;  /* 0x0000009683847220 */ /* 0x000fe20000410000 */
[----:B------:R-:W-:Y:S01]  /*0c70*/  SHF.L.U32 R131, R148, 0x10, RZ ;  /* 0x0000001094837819 */ /* 0x000fe200000006ff */
[--C-:B------:R-:W-:Y:S01]  /*0c80*/  @P1 FADD.FTZ R173, R173, R130.reuse ;  /* 0x00000082adad1221 */ /* 0x100fe20000010000 */
[----:B------:R-:W-:Y:S01]  /*0c90*/  @P1 PRMT R130, R5, 0x7632, R130 ;  /* 0x0000763205821816 */ /* 0x000fe20000000082 */
[----:B------:R-:W-:Y:S01]  /*0ca0*/  FMUL.FTZ R175, R35, R132 ;  /* 0x0000008423af7220 */ /* 0x000fe20000410000 */
[C---:B------:R-:W-:Y:S01]  /*0cb0*/  @P1 PRMT R133, R6.reuse, 0x7632, R133 ;  /* 0x0000763206851816 */ /* 0x040fe20000000085 */
[-C--:B------:R-:W-:Y:S01]  /*0cc0*/  FMUL.FTZ R132, R131, R150.reuse ;  /* 0x0000009683847220 */ /* 0x080fe20000410000 */
[----:B------:R-:W-:Y:S01]  /*0cd0*/  FMUL.FTZ R128, R129, R150 ;  /* 0x0000009681807220 */ /* 0x000fe20000410000 */
[----:B------:R-:W-:Y:S01]  /*0ce0*/  @P1 FADD.FTZ R175, R175, R134 ;  /* 0x00000086afaf1221 */ /* 0x000fe20000010000 */
        /* <DEDUP_REMOVED lines=8> */
[----:B------:R-:W-:Y:S01]  /*0d70*/  SHF.L.U32 R146, R181, 0x4, RZ ;  /* 0x00000004b5927819 */ /* 0x000fe200000006ff */
[----:B------:R-:W-:Y:S01]  /*0d80*/  @P1 FADD.FTZ R179, R179, R130 ;  /* 0x00000082b3b31221 */ /* 0x000fe20000010000 */
[----:B------:R-:W-:Y:S01]  /*0d90*/  SHF.R.U32.HI R145, RZ, 0x1c, R181 ;  /* 0x0000001cff917819 */ /* 0x000fe200000116b5 */
        /* <DEDUP_REMOVED lines=14> */
[----:B0-----:R-:W-:Y:S02]  /*0e80*/  SHF.R.U32.HI R143, RZ, 0x1c, R197 ;  /* 0x0000001cff8f7819 */ /* 0x001fe400000116c5 */
[----:B--2---:R-:W-:Y:S02]  /*0e90*/  SHF.L.U32 R147, R132, 0x10, RZ ;  /* 0x0000001084937819 */ /* 0x004fe400000006ff */
[----:B------:R-:W-:-:S02]  /*0ea0*/  SHF.L.U32 R183, R133, 0x10, RZ ;  /* 0x0000001085b77819 */ /* 0x000fc400000006ff */
[----:B---3--:R-:W-:Y:S01]  /*0eb0*/  @P1 SHF.L.U32 R128, R4, 0x10, RZ ;  /* 0x0000001004801819 */ /* 0x008fe200000006ff */
[-C--:B------:R-:W-:Y:S01]  /*0ec0*/  FMUL.FTZ R147, R147, R150.reuse ;  /* 0x0000009693937220 */ /* 0x080fe20000410000 */
[----:B------:R-:W-:Y:S01]  /*0ed0*/  PRMT R148, R132, 0x7632, R148 ;  /* 0x0000763284947816 */ /* 0x000fe20000000094 */
[-C--:B------:R-:W-:Y:S01]  /*0ee0*/  FMUL.FTZ R129, R183, R150.reuse ;  /* 0x00000096b7817220 */ /* 0x080fe20000410000 */
[----:B------:R-:W-:Y:S01]  /*0ef0*/  @P1 SHF.L.U32 R130, R5, 0x10, RZ ;  /* 0x0000001005821819 */ /* 0x000fe200000006ff */
[----:B------:R-:W-:Y:S01]  /*0f00*/  FMUL.FTZ R183, R28, R147 ;  /* 0x000000931cb77220 */ /* 0x000fe20000410000 */
[----:B------:R-:W-:Y:S01]  /*0f10*/  SHF.L.U32 R185, R134, 0x10, RZ ;  /* 0x0000001086b97819 */ /* 0x000fe200000006ff */
[----:B------:R-:W-:Y:S01]  /*0f20*/  FMUL.FTZ R181, R30, R129 ;  /* 0x000000811eb57220 */ /* 0x000fe20000410000 */
[----:B------:R-:W-:Y:S01]  /*0f30*/  SHF.L.U32 R131, R135, 0x10, RZ ;  /* 0x0000001087837819 */ /* 0x000fe200000006ff */
[----:B------:R-:W-:Y:S01]  /*0f40*/  @P1 FADD.FTZ R183, R128, R183 ;  /* 0x000000b780b71221 */ /* 0x000fe20000010000 */
[----:B------:R-:W-:Y:S01]  /*0f50*/  @P1 PRMT R128, R4, 0x7632, R128 ;  /* 0x0000763204801816 */ /* 0x000fe20000000080 */
[----:B------:R-:W-:Y:S01]  /*0f60*/  @P1 FADD.FTZ R181, R130, R181 ;  /* 0x000000b582b51221 */ /* 0x000fe20000010000 */
[----:B------:R-:W-:Y:S01]  /*0f70*/  SHF.L.U32 R129, R148, 0x10, RZ ;  /* 0x0000001094817819 */ /* 0x000fe200000006ff */
[-C--:B------:R-:W-:Y:S01]  /*0f80*/  FMUL.FTZ R185, R185, R150.reuse ;  /* 0x00000096b9b97220 */ /* 0x080fe20000410000 */
[----:B------:R-:W-:Y:S01]  /*0f90*/  PRMT R135, R135, 0x7632, R135 ;  /* 0x0000763287877816 */ /* 0x000fe20000000087 */
[-C--:B------:R-:W-:Y:S01]  /*0fa0*/  FMUL.FTZ R131, R131, R150.reuse ;  /* 0x0000009683837220 */ /* 0x080fe20000410000 */
[----:B------:R-:W-:Y:S01]  /*0fb0*/  @P1 SHF.L.U32 R130, R128, 0x10, RZ ;  /* 0x0000001080821819 */ /* 0x000fe200000006ff */
[----:B------:R-:W-:Y:S01]  /*0fc0*/  FMUL.FTZ R128, R129, R150 ;  /* 0x0000009681807220 */ /* 0x000fe20000410000 */
[----:B------:R-:W-:Y:S01]  /*0fd0*/  @P1 PRMT R132, R7, 0x7632, R132 ;  /* 0x0000763207841816 */ /* 0x000fe20000000084 */
[----:B------:R-:W-:Y:S01]  /*0fe0*/  FMUL.FTZ R187, R24, R185 ;  /* 0x000000b918bb7220 */ /* 0x000fe20000410000 */
[----:B------:R-:W-:Y:S01]  /*0ff0*/  SHF.L.U32 R135, R135, 0x10, RZ ;  /* 0x0000001087877819 */ /* 0x000fe200000006ff */
[----:B------:R-:W-:Y:S01]  /*1000*/  FMUL.FTZ R185, R26, R131 ;  /* 0x000000831ab97220 */ /* 0x000fe20000410000 */
[----:B------:R-:W-:Y:S01]  /*1010*/  PRMT R152, R133, 0x7632, R152 ;  /* 0x0000763285987816 */ /* 0x000fe20000000098 */
[----:B------:R-:W-:Y:S01]  /*1020*/  FMUL.FTZ R191, R29, R128 ;  /* 0x000000801dbf7220 */ /* 0x000fe20000410000 */
[----:B------:R-:W-:-:S02]  /*1030*/  PRMT R134, R134, 0x7632, R134 ;  /* 0x0000763286867816 */ /* 0x000fc40000000086 */
[----:B------:R-:W-:Y:S01]  /*1040*/  @P1 SHF.L.U32 R142, R132, 0x10, RZ ;  /* 0x00000010848e1819 */ /* 0x000fe200000006ff */
[----:B------:R-:W-:Y:S01]  /*1050*/  FMUL.FTZ R132, R135, R150 ;  /* 0x0000009687847220 */ /* 0x000fe20000410000 */
[----:B------:R-:W-:Y:S01]  /*1060*/  SHF.L.U32 R131, R134, 0x10, RZ ;  /* 0x0000001086837819 */ /* 0x000fe200000006ff */
[--C-:B------:R-:W-:Y:S01]  /*1070*/  @P1 FADD.FTZ R191, R191, R130.reuse ;  /* 0x00000082bfbf1221 */ /* 0x100fe20000010000 */
[----:B------:R-:W-:Y:S01]  /*1080*/  SHF.L.U32 R129, R152, 0x10, RZ ;  /* 0x0000001098817819 */ /* 0x000fe200000006ff */
[----:B------:R-:W-:Y:S01]  /*1090*/  FMUL.FTZ R189, R27, R132 ;  /* 0x000000841bbd7220 */ /* 0x000fe20000410000 */
[----:B------:R-:W-:Y:S01]  /*10a0*/  @P1 PRMT R130, R5, 0x7632, R130 ;  /* 0x0000763205821816 */ /* 0x000fe20000000082 */
[-C--:B------:R-:W-:Y:S01]  /*10b0*/  FMUL.FTZ R132, R131, R150.reuse ;  /* 0x0000009683847220 */ /* 0x080fe20000410000 */
[C---:B------:R-:W-:Y:S01]  /*10c0*/  @P1 PRMT R133, R6.reuse, 0x7632, R133 ;  /* 0x0000763206851816 */ /* 0x040fe20000000085 */
[----:B------:R-:W-:Y:S01]  /*10d0*/  FMUL.FTZ R128, R129, R150 ;  /* 0x0000009681807220 */ /* 0x000fe20000410000 */
[----:B------:R-:W-:Y:S01]  /*10e0*/  @P1 SHF.L.U32 R154, R6, 0x10, RZ ;  /* 0x00000010069a1819 */ /* 0x000fe200000006ff */
[----:B------:R-:W-:Y:S01]  /*10f0*/  @P1 FADD.FTZ R189, R189, R142 ;  /* 0x0000008ebdbd1221 */ /* 0x000fe20000010000 */
[----:B------:R-:W-:Y:S01]  /*1100*/  @P1 SHF.L.U32 R156, R7, 0x10, RZ ;  /* 0x00000010079c1819 */ /* 0x000fe200000006ff */
[----:B------:R-:W-:Y:S01]  /*1110*/  FMUL.FTZ R193, R25, R132 ;  /* 0x0000008419c17220 */ /* 0x000fe20000410000 */
[----:B------:R-:W-:Y:S01]  /*1120*/  @P1 SHF.L.U32 R130, R130, 0x10, RZ ;  /* 0x0000001082821819 */ /* 0x000fe200000006ff */
[----:B------:R-:W-:Y:S01]  /*1130*/  FMUL.FTZ R195, R31, R128 ;  /* 0x000000801fc37220 */ /* 0x000fe20000410000 */
[----:B------:R-:W-:Y:S01]  /*1140*/  @P1 SHF.L.U32 R134, R133, 0x10, RZ ;  /* 0x0000001085861819 */ /* 0x000fe200000006ff */
[----:B------:R-:W-:Y:S01]  /*1150*/  @P1 FADD.FTZ R187, R154, R187 ;  /* 0x000000bb9abb1221 */ /* 0x000fe20000010000 */
        /* <DEDUP_REMOVED lines=19> */
[----:B0-----:R-:W-:Y:S01]  /*1290*/  @P1 SHF.L.U32 R128, R4, 0x10, RZ ;  /* 0x0000001004801819 */ /* 0x001fe200000006ff */
[-C--:B------:R-:W-:Y:S01]  /*12a0*/  FMUL.FTZ R147, R147, R150.reuse ;  /* 0x0000009693937220 */ /* 0x080fe20000410000 */
[----:B------:R-:W-:Y:S01]  /*12b0*/  PRMT R148, R132, 0x7632, R148 ;  /* 0x0000763284947816 */ /* 0x000fe20000000094 */
[-C--:B------:R-:W-:Y:S01]  /*12c0*/  FMUL.FTZ R201, R201, R150.reuse ;  /* 0x00000096c9c97220 */ /* 0x080fe20000410000 */
[----:B------:R-:W-:Y:S01]  /*12d0*/  @P1 SHF.L.U32 R130, R5, 0x10, RZ ;  /* 0x0000001005821819 */ /* 0x000fe200000006ff */
[----:B------:R-:W-:Y:S01]  /*12e0*/  FMUL.FTZ R199, R20, R147 ;  /* 0x0000009314c77220 */ /* 0x000fe20000410000 */
[C---:B------:R-:W-:Y:S01]  /*12f0*/  SHF.L.U32 R131, R135.reuse, 0x10, RZ ;  /* 0x0000001087837819 */ /* 0x040fe200000006ff */
[----:B------:R-:W-:Y:S01]  /*1300*/  FMUL.FTZ R197, R22, R201 ;  /* 0x000000c916c57220 */ /* 0x000fe20000410000 */
[----:B------:R-:W-:Y:S01]  /*1310*/  SHF.L.U32 R129, R148, 0x10, RZ ;  /* 0x0000001094817819 */ /* 0x000fe200000006ff */
[----:B------:R-:W-:Y:S01]  /*1320*/  @P1 FADD.FTZ R199, R128, R199 ;  /* 0x000000c780c71221 */ /* 0x000fe20000010000 */
[----:B------:R-:W-:Y:S01]  /*1330*/  @P1 PRMT R128, R4, 0x7632, R128 ;  /* 0x0000763204801816 */ /* 0x000fe20000000080 */
[----:B------:R-:W-:Y:S01]  /*1340*/  @P1 FADD.FTZ R197, R130, R197 ;  /* 0x000000c582c51221 */ /* 0x000fe20000010000 */
[----:B------:R-:W-:Y:S01]  /*1350*/  PRMT R135, R135, 0x7632, R135 ;  /* 0x0000763287877816 */ /* 0x000fe20000000087 */
[-C--:B------:R-:W-:Y:S01]  /*1360*/  FMUL.FTZ R131, R131, R150.reuse ;  /* 0x0000009683837220 */ /* 0x080fe20000410000 */
[----:B------:R-:W-:Y:S01]  /*1370*/  @P1 SHF.L.U32 R130, R128, 0x10, RZ ;  /* 0x0000001080821819 */ /* 0x000fe200000006ff */
[----:B------:R-:W-:Y:S01]  /*1380*/  FMUL.FTZ R128, R129, R150 ;  /* 0x0000009681807220 */ /* 0x000fe20000410000 */
[----:B------:R-:W-:Y:S01]  /*1390*/  SHF.L.U32 R203, R134, 0x10, RZ ;  /* 0x0000001086cb7819 */ /* 0x000fe200000006ff */
[----:B------:R-:W-:Y:S01]  /*13a0*/  FMUL.FTZ R201, R18, R131 ;  /* 0x0000008312c97220 */ /* 0x000fe20000410000 */
[----:B------:R-:W-:Y:S01]  /*13b0*/  @P1 PRMT R132, R7, 0x7632, R132 ;  /* 0x0000763207841816 */ /* 0x000fe20000000084 */
[----:B------:R-:W-:Y:S01]  /*13c0*/  FMUL.FTZ R207, R21, R128 ;  /* 0x0000008015cf7220 */ /* 0x000fe20000410000 */
[----:B------:R-:W-:Y:S01]  /*13d0*/  SHF.L.U32 R135, R135, 0x10, RZ ;  /* 0x0000001087877819 */ /* 0x000fe200000006ff */
[-C--:B------:R-:W-:Y:S01]  /*13e0*/  FMUL.FTZ R203, R203, R150.reuse ;  /* 0x00000096cbcb7220 */ /* 0x080fe20000410000 */
[----:B------:R-:W-:Y:S01]  /*13f0*/  PRMT R152, R133, 0x7632, R152 ;  /* 0x0000763285987816 */ /* 0x000fe20000000098 */
[----:B------:R-:W-:Y:S01]  /*1400*/  @P1 FADD.FTZ R207, R207, R130 ;  /* 0x00000082cfcf1221 */ /* 0x000fe20000010000 */
[----:B------:R-:W-:Y:S01]  /*1410*/  PRMT R134, R134, 0x7632, R134 ;  /* 0x0000763286867816 */ /* 0x000fe20000000086 */
[----:B------:R-:W-:Y:S01]  /*1420*/  FMUL.FTZ R203, R16, R203 ;  /* 0x000000cb10cb7220 */ /* 0x000fe20000410000 */
[----:B------:R-:W-:Y:S01]  /*1430*/  @P1 SHF.L.U32 R148, R132, 0x10, RZ ;  /* 0x0000001084941819 */ /* 0x000fe200000006ff */
[----:B------:R-:W-:Y:S01]  /*1440*/  FMUL.FTZ R132, R135, R150 ;  /* 0x0000009687847220 */ /* 0x000fe20000410000 */
[----:B------:R-:W-:-:S02]  /*1450*/  SHF.L.U32 R131, R134, 0x10, RZ ;  /* 0x0000001086837819 */ /* 0x000fc400000006ff */
        /* <DEDUP_REMOVED lines=18> */
[----:B------:R-:W-:Y:S01]  /*1580*/  SHF.R.U32.HI R147, RZ, 0x1c, R213 ;  /* 0x0000001cff937819 */ /* 0x000fe200000116d5 */
[----:B------:R-:W-:Y:S01]  /*1590*/  IMAD.WIDE.U32 R132, R221, 0x10, R2 ;  /* 0x00000010dd847825 */ /* 0x000fe200078e0002 */
[----:B------:R-:W-:-:S02]  /*15a0*/  IADD3 R212, P3, R148, UR10, RZ ;  /* 0x0000000a94d47c10 */ /* 0x000fc4000ff7e0ff */
[----:B------:R-:W-:Y:S02]  /*15b0*/  F2FP.BF16.F32.PACK_AB R131, R205, R201 ;  /* 0x000000c9cd83723e */ /* 0x000fe400000010ff */
        /* <DEDUP_REMOVED lines=9> */
[----:B------:R-:W-:Y:S01]  /*1650*/  FADD.FTZ R152, RZ, R149 ;  /* 0x00000095ff987221 */ /* 0x000fe20000010000 */
[----:B------:R-:W-:Y:S01]  /*1660*/  UMOV UR6, 0xffffffff ;  /* 0xffffffff00067882 */ /* 0x000fe20000000000 */
[----:B------:R-:W1:Y:S02]  /*1670*/  S2R R156, SR_TID.X ;  /* 0x00000000009c7919 */ /* 0x000e640000002100 */
        /* <DEDUP_REMOVED lines=29> */
[----:B--2---:R-:W-:Y:S02]  /*1850*/  SHF.L.U32 R3, R132, 0x10, RZ ;  /* 0x0000001084037819 */ /* 0x004fe400000006ff */
[----:B0-----:R-:W-:Y:S02]  /*1860*/  SHF.L.U32 R131, R133, 0x10, RZ ;  /* 0x0000001085837819 */ /* 0x001fe400000006ff */
[----:B------:R-:W-:Y:S01]  /*1870*/  SHF.L.U32 R213, R134, 0x10, RZ ;  /* 0x0000001086d57819 */ /* 0x000fe200000006ff */
[-C--:B------:R-:W-:Y:S01]  /*1880*/  FMUL.FTZ R3, R3, R150.reuse ;  /* 0x0000009603037220 */ /* 0x080fe20000410000 */
[----:B------:R-:W-:Y:S01]  /*1890*/  PRMT R132, R132, 0x7632, R132 ;  /* 0x0000763284847816 */ /* 0x000fe20000000084 */
[-C--:B------:R-:W-:Y:S01]  /*18a0*/  FMUL.FTZ R131, R131, R150.reuse ;  /* 0x0000009683837220 */ /* 0x080fe20000410000 */
[----:B------:R-:W-:Y:S01]  /*18b0*/  PRMT R133, R133, 0x7632, R133 ;  /* 0x0000763285857816 */ /* 0x000fe20000000085 */
[----:B------:R-:W-:Y:S01]  /*18c0*/  FMUL.FTZ R215, R213, R150 ;  /* 0x00000096d5d77220 */ /* 0x000fe20000410000 */
[----:B------:R-:W-:-:S02]  /*18d0*/  PRMT R134, R134, 0x7632, R134 ;  /* 0x0000763286867816 */ /* 0x000fc40000000086 */
[C---:B------:R-:W-:Y:S02]  /*18e0*/  PRMT R2, R135.reuse, 0x7632, R2 ;  /* 0x0000763287027816 */ /* 0x040fe40000000002 */
[----:B------:R-:W-:Y:S02]  /*18f0*/  SHF.L.U32 R217, R135, 0x10, RZ ;  /* 0x0000001087d97819 */ /* 0x000fe400000006ff */
[----:B------:R-:W-:Y:S02]  /*1900*/  SHF.L.U32 R129, R132, 0x10, RZ ;  /* 0x0000001084817819 */ /* 0x000fe400000006ff */
[----:B------:R-:W-:Y:S01]  /*1910*/  SHF.L.U32 R133, R133, 0x10, RZ ;  /* 0x0000001085857819 */ /* 0x000fe200000006ff */
[-C--:B------:R-:W-:Y:S01]  /*1920*/  FMUL.FTZ R217, R217, R150.reuse ;  /* 0x00000096d9d97220 */ /* 0x080fe20000410000 */
[----:B------:R-:W-:Y:S02]  /*1930*/  SHF.L.U32 R135, R134, 0x10, RZ ;  /* 0x0000001086877819 */ /* 0x000fe400000006ff */
[----:B------:R-:W-:Y:S01]  /*1940*/  SHF.L.U32 R213, R2, 0x10, RZ ;  /* 0x0000001002d57819 */ /* 0x000fe200000006ff */
[-C--:B------:R-:W-:Y:S01]  /*1950*/  FMUL.FTZ R2, R129, R150.reuse ;  /* 0x0000009681027220 */ /* 0x080fe20000410000 */
[-C--:B------:R-:W-:Y:S01]  /*1960*/  FMUL.FTZ R130, R133, R150.reuse ;  /* 0x0000009685827220 */ /* 0x080fe20000410000 */
[-C--:B------:R-:W-:Y:S01]  /*1970*/  FMUL.FTZ R132, R135, R150.reuse ;  /* 0x0000009687847220 */ /* 0x080fe20000410000 */
[----:B---3--:R-:W-:Y:S01]  /*1980*/  @P1 SHF.L.U32 R128, R4, 0x10, RZ ;  /* 0x0000001004801819 */ /* 0x008fe200000006ff */
[----:B------:R-:W-:Y:S01]  /*1990*/  FMUL.FTZ R150, R213, R150 ;  /* 0x00000096d5967220 */ /* 0x000fe20000410000 */
[----:B------:R-:W-:Y:S01]  /*19a0*/  FMUL.FTZ R213, R12, R3 ;  /* 0x000000030cd57220 */ /* 0x000fe20000410000 */
[----:B------:R-:W-:Y:S01]  /*19b0*/  @P1 SHF.L.U32 R134, R5, 0x10, RZ ;  /* 0x0000001005861819 */ /* 0x000fe200000006ff */
[----:B------:R-:W-:Y:S01]  /*19c0*/  FMUL.FTZ R135, R14, R131 ;  /* 0x000000830e877220 */ /* 0x000fe20000410000 */
[----:B------:R-:W-:Y:S01]  /*19d0*/  @P1 SHF.L.U32 R154, R6, 0x10, RZ ;  /* 0x00000010069a1819 */ /* 0x000fe200000006ff */
[----:B------:R-:W-:Y:S01]  /*19e0*/  @P1 FADD.FTZ R213, R128, R213 ;  /* 0x000000d580d51221 */ /* 0x000fe20000010000 */
[----:B------:R-:W-:Y:S01]  /*19f0*/  FMUL.FTZ R133, R8, R215 ;  /* 0x000000d708857220 */ /* 0x000fe20000410000 */
[C---:B------:R-:W-:Y:S01]  /*1a00*/  @P1 PRMT R128, R7.reuse, 0x7632, R128 ;  /* 0x0000763207801816 */ /* 0x040fe20000000080 */
[----:B------:R-:W-:Y:S01]  /*1a10*/  @P1 FADD.FTZ R135, R134, R135 ;  /* 0x0000008786871221 */ /* 0x000fe20000010000 */
[----:B------:R-:W-:Y:S01]  /*1a20*/  @P1 PRMT R3, R4, 0x7632, R3 ;  /* 0x0000763204031816 */ /* 0x000fe20000000003 */
[----:B------:R-:W-:Y:S01]  /*1a30*/  @P1 FADD.FTZ R133, R154, R133 ;  /* 0x000000859a851221 */ /* 0x000fe20000010000 */
[----:B------:R-:W-:Y:S01]  /*1a40*/  @P1 SHF.L.U32 R134, R128, 0x10, RZ ;  /* 0x0000001080861819 */ /* 0x000fe200000006ff */
[----:B------:R-:W-:Y:S01]  /*1a50*/  FMUL.FTZ R215, R10, R217 ;  /* 0x000000d90ad77220 */ /* 0x000fe20000410000 */
[----:B------:R-:W-:Y:S01]  /*1a60*/  @P1 SHF.L.U32 R154, R7, 0x10, RZ ;  /* 0x00000010079a1819 */ /* 0x000fe200000006ff */
[----:B------:R-:W-:Y:S01]  /*1a70*/  FMUL.FTZ R217, R11, R150 ;  /* 0x000000960bd97220 */ /* 0x000fe20000410000 */
[----:B------:R-:W-:Y:S01]  /*1a80*/  @P1 SHF.L.U32 R128, R3, 0x10, RZ ;  /* 0x0000001003801819 */ /* 0x000fe200000006ff */
[----:B------:R-:W-:Y:S01]  /*1a90*/  FMUL.FTZ R219, R13, R2 ;  /* 0x000000020ddb7220 */ /* 0x000fe20000410000 */
[----:B------:R-:W-:Y:S01]  /*1aa0*/  @P1 PRMT R2, R5, 0x7632, R2 ;  /* 0x0000763205021816 */ /* 0x000fe20000000002 */
[----:B------:R-:W-:Y:S01]  /*1ab0*/  @P1 FADD.FTZ R215, R154, R215 ;  /* 0x000000d79ad71221 */ /* 0x000fe20000010000 */
[----:B------:R-:W-:Y:S01]  /*1ac0*/  @P1 PRMT R3, R6, 0x7632, R3 ;  /* 0x0000763206031816 */ /* 0x000fe20000000003 */
[----:B------:R-:W-:Y:S01]  /*1ad0*/  @P1 FADD.FTZ R217, R217, R134 ;  /* 0x00000086d9d91221 */ /* 0x000fe20000010000 */
[----:B------:R-:W-:Y:S01]  /*1ae0*/  @P1 FADD.FTZ R219, R219, R128 ;  /* 0x00000080dbdb1221 */ /* 0x000fe20000010000 */
[----:B------:R-:W-:Y:S01]  /*1af0*/  FADD.FTZ R150, R152, R201 ;  /* 0x000000c998967221 */ /* 0x000fe20000010000 */
[----:B------:R-:W-:Y:S01]  /*1b00*/  SHF.L.U32 R154, R221, 0x4, RZ ;  /* 0x00000004dd9a7819 */ /* 0x000fe200000006ff */
[----:B------:R-:W-:Y:S01]  /*1b10*/  FMUL.FTZ R223, R15, R130 ;  /* 0x000000820fdf7220 */ /* 0x000fe20000410000 */
[----:B------:R-:W-:Y:S01]  /*1b20*/  SHF.R.U32.HI R152, RZ, 0x1c, R221 ;  /* 0x0000001cff987819 */ /* 0x000fe200000116dd */
[----:B------:R-:W-:Y:S01]  /*1b30*/  FMUL.FTZ R221, R9, R132 ;  /* 0x0000008409dd7220 */ /* 0x000fe20000410000 */
[----:B------:R-:W-:Y:S01]  /*1b40*/  @P1 SHF.L.U32 R128, R2, 0x10, RZ ;  /* 0x0000001002801819 */ /* 0x000fe200000006ff */
[----:B------:R-:W-:Y:S01]  /*1b50*/  FADD.FTZ R150, R150, R205 ;  /* 0x000000cd96967221 */ /* 0x000fe20000010000 */
[----:B------:R-:W-:-:S02]  /*1b60*/  @P1 SHF.L.U32 R134, R3, 0x10, RZ ;  /* 0x0000001003861819 */ /* 0x000fc400000006ff */
[----:B------:R-:W-:Y:S01]  /*1b70*/  IADD3 R2, P3, R154, UR10, RZ ;  /* 0x0000000a9a027c10 */ /* 0x000fe2000ff7e0ff */
[----:B------:R-:W-:Y:S01]  /*1b80*/  @P1 FADD.FTZ R223, R223, R128 ;  /* 0x00000080dfdf1221 */ /* 0x000fe20000010000 */
[----:B------:R-:W-:Y:S01]  /*1b90*/  FADD.FTZ R150, R150, R213 ;  /* 0x000000d596967221 */ /* 0x000fe20000010000 */
[----:B------:R-:W-:Y:S01]  /*1ba0*/  @P1 FADD.FTZ R221, R221, R134 ;  /* 0x00000086dddd1221 */ /* 0x000fe20000010000 */
[----:B------:R-:W-:Y:S02]  /*1bb0*/  IADD3.X R3, R152, UR11, RZ, P3, !PT ;  /* 0x0000000b98037c10 */ /* 0x000fe40009ffe4ff */
[----:B------:R-:W-:Y:S01]  /*1bc0*/  F2FP.BF16.F32.PACK_AB R131, R217, R215 ;  /* 0x000000d7d983723e */ /* 0x000fe200000010ff */
[----:B------:R-:W-:Y:S01]  /*1bd0*/  FADD.FTZ R150, R150, R219 ;  /* 0x000000db96967221 */ /* 0x000fe20000010000 */
[----:B------:R-:W-:Y:S02]  /*1be0*/  F2FP.BF16.F32.PACK_AB R130, R221, R133 ;  /* 0x00000085dd82723e */ /* 0x000fe400000010ff */
[----:B------:R-:W-:Y:S01]  /*1bf0*/  F2FP.BF16.F32.PACK_AB R129, R223, R135 ;  /* 0x00000087df81723e */ /* 0x000fe200000010ff */
[----:B------:R-:W-:Y:S01]  /*1c00*/  FADD.FTZ R150, R150, R135 ;  /* 0x0000008796967221 */ /* 0x000fe20000010000 */
[----:B------:R-:W-:-:S02]  /*1c10*/  F2FP.BF16.F32.PACK_AB R128, R219, R213 ;  /* 0x000000d5db80723e */ /* 0x000fc400000010ff */
[----:B------:R-:W-:Y:S01]  /*1c20*/  LOP3.LUT P1, RZ, R0, 0xff, RZ, 0xc0, !PT ;  /* 0x000000ff00ff7812 */ /* 0x000fe2000782c0ff */
[----:B------:R-:W-:Y:S02]  /*1c30*/  FADD.FTZ R150, R150, R223 ;  /* 0x000000df96967221 */ /* 0x000fe40000010000 */
[----:B------:R0:W-:Y:S01]  /*1c40*/  STG.E.128 desc[UR4][R2.64], R128 ;  /* 0x0000008002007986 */ /* 0x0001e2000c101d04 */
[----:B------:R-:W-:Y:S01]  /*1c50*/  SEL R132, R140, R137, !P1 ;  /* 0x000000898c847207 */ /* 0x000fe20004800000 */
[----:B------:R-:W-:-:S04]  /*1c60*/  FADD.FTZ R150, R150, R133 ;  /* 0x0000008596967221 */ /* 0x000fc80000010000 */
[----:B------:R-:W-:-:S04]  /*1c70*/  FADD.FTZ R150, R150, R221 ;  /* 0x000000dd96967221 */ /* 0x000fc80000010000 */
[----:B------:R-:W-:Y:S01]  /*1c80*/  FADD.FTZ R0, R150, R215 ;  /* 0x000000d796007221 */ /* 0x000fe20000010000 */
[----:B-1----:R-:W-:-:S03]  /*1c90*/  LOP3.LUT R150, R156, 0x7f, RZ, 0xc0, !PT ;  /* 0x0000007f9c967812 */ /* 0x002fc600078ec0ff */
[----:B------:R-:W-:Y:S01]  /*1ca0*/  FADD.FTZ R0, R0, R217 ;  /* 0x000000d900007221 */ /* 0x000fe20000010000 */
[----:B------:R-:W-:Y:S06]  /*1cb0*/  BRA.DIV UR6, `(.L_x_8538) ;  /* 0x0000001606247947 */ /* 0x000fec000b800000 */
[----:B0-----:R-:W0:Y:S02]  /*1cc0*/  SHFL.BFLY PT, R3, R0, 0x1, 0x1f ;  /* 0x0c201f0000037f89 */ /* 0x001e2400000e0000 */
        /* <DEDUP_REMOVED lines=99> */
.L_x_8550:
        /* <DEDUP_REMOVED lines=51> */
[C---:B----4-:R-:W-:Y:S01]  /*2630*/  FMUL.FTZ R225, R134.reuse, R225 ;  /* 0x000000e186e17220 */ /* 0x050fe20000410000 */
[----:B--2---:R-:W-:Y:S02]  /*2640*/  FADD.FTZ R129, R129, R0 ;  /* 0x0000000081817221 */ /* 0x004fe40000010000 */
[----:B------:R-:W-:Y:S02]  /*2650*/  FMUL.FTZ R3, R3, R227 ;  /* 0x000000e303037220 */ /* 0x000fe40000410000 */
[----:B------:R-:W1:Y:S02]  /*2660*/  SHFL.IDX PT, R229, R225, RZ, 0x1f ;  /* 0x00001fffe1e57589 */ /* 0x000e6400000e0000 */
        /* <DEDUP_REMOVED lines=8> */
[C---:B------:R-:W-:Y:S01]  /*26f0*/  FADD.FTZ R159, -R128.reuse, R159 ;  /* 0x0000009f809f7221 */ /* 0x040fe20000010100 */
[----:B0-----:R-:W-:Y:S01]  /*2700*/  FFMA.FTZ R0, R129, UR12, R130 ;  /* 0x0000000c81007c23 */ /* 0x001fe20008010082 */
[C---:B------:R-:W-:Y:S01]  /*2710*/  FADD.FTZ R225, -R128.reuse, R151 ;  /* 0x0000009780e17221 */ /* 0x040fe20000010100 */
[----:B------:R-:W-:Y:S01]  /*2720*/  FADD.FTZ R163, -R128, R163 ;  /* 0x000000a380a37221 */ /* 0x000fe20000010100 */
[----:B------:R0:W-:Y:S01]  /*2730*/  @!P3 STG.E desc[UR4][R2.64], R229 ;  /* 0x000000e50200b986 */ /* 0x0001e2000c101904 */
[----:B------:R-:W-:Y:S01]  /*2740*/  FADD.FTZ R0, R0, R131 ;  /* 0x0000008300007221 */ /* 0x000fe20000010000 */
[C---:B------:R-:W-:Y:S01]  /*2750*/  FADD.FTZ R157, -R128.reuse, R157 ;  /* 0x0000009d809d7221 */ /* 0x040fe20000010100 */
        /* <DEDUP_REMOVED lines=21> */
[C---:B-1----:R-:W-:Y:S01]  /*28b0*/  FMUL.FTZ R155, R0.reuse, R155 ;  /* 0x0000009b009b7220 */ /* 0x042fe20000410000 */
[C---:B------:R-:W-:Y:S01]  /*28c0*/  FMUL.FTZ R130, R0.reuse, R159 ;  /* 0x0000009f00827220 */ /* 0x040fe20000410000 */
[C---:B------:R-:W-:Y:S01]  /*28d0*/  FMUL.FTZ R225, R0.reuse, R225 ;  /* 0x000000e100e17220 */ /* 0x040fe20000410000 */
[----:B------:R-:W-:Y:S01]  /*28e0*/  FMUL.FTZ R132, R0, R163 ;  /* 0x000000a300847220 */ /* 0x000fe20000410000 */
[----:B------:R-:W-:Y:S01]  /*28f0*/  FFMA.FTZ R131, R82, R155, R122 ;  /* 0x0000009b52837223 */ /* 0x000fe2000001007a */
[----:B------:R-:W-:Y:S01]  /*2900*/  FFMA.FTZ R130, R83, R130, R123 ;  /* 0x0000008253827223 */ /* 0x000fe2000001007b */
[C---:B------:R-:W-:Y:S01]  /*2910*/  FMUL.FTZ R153, R0.reuse, R153 ;  /* 0x0000009900997220 */ /* 0x040fe20000410000 */
[C---:B------:R-:W-:Y:S01]  /*2920*/  FMUL.FTZ R134, R0.reuse, R161 ;  /* 0x000000a100867220 */ /* 0x040fe20000410000 */
[C---:B------:R-:W-:Y:S01]  /*2930*/  FMUL.FTZ R171, R0.reuse, R171 ;  /* 0x000000ab00ab7220 */ /* 0x040fe20000410000 */
[----:B------:R-:W-:Y:S01]  /*2940*/  FMUL.FTZ R156, R0, R175 ;  /* 0x000000af009c7220 */ /* 0x000fe20000410000 */
[----:B------:R-:W-:Y:S01]  /*2950*/  F2FP.BF16.F32.PACK_AB R131, R130, R131 ;  /* 0x000000838283723e */ /* 0x000fe200000010ff */
        /* <DEDUP_REMOVED lines=8> */
[----:B------:R-:W-:Y:S01]  /*29e0*/  FMUL.FTZ R227, R0, R227 ;  /* 0x000000e300e37220 */ /* 0x000fe20000410000 */
[----:B------:R-:W-:Y:S01]  /*29f0*/  F2FP.BF16.F32.PACK_AB R129, R132, R129 ;  /* 0x000000818481723e */ /* 0x000fe200000010ff */
        /* <DEDUP_REMOVED lines=19> */
[----:B------:R-:W-:Y:S01]  /*2b30*/  FFMA.FTZ R128, R84, R227, R124 ;  /* 0x000000e354807223 */ /* 0x000fe2000001007c */
[----:B------:R-:W-:Y:S01]  /*2b40*/  F2FP.BF16.F32.PACK_AB R135, R156, R171 ;  /* 0x000000ab9c87723e */ /* 0x000fe200000010ff */
[C---:B------:R-:W-:Y:S01]  /*2b50*/  FMUL.FTZ R134, R0.reuse, R173 ;  /* 0x000000ad00867220 */ /* 0x040fe20000410000 */
[----:B------:R-:W-:Y:S01]  /*2b60*/  FMUL.FTZ R156, R0, R179 ;  /* 0x000000b3009c7220 */ /* 0x000fe20000410000 */
[----:B------:R-:W-:Y:S01]  /*2b70*/  FFMA.FTZ R169, R72, R169, R112 ;  /* 0x000000a948a97223 */ /* 0x000fe20000010070 */
[----:B------:R-:W-:Y:S01]  /*2b80*/  FFMA.FTZ R158, R73, R132, R113 ;  /* 0x00000084499e7223 */ /* 0x000fe20000010071 */
[C---:B------:R-:W-:Y:S01]  /*2b90*/  FMUL.FTZ R165, R0.reuse, R165 ;  /* 0x000000a500a57220 */ /* 0x040fe20000410000 */
[----:B------:R-:W-:Y:S01]  /*2ba0*/  FMUL.FTZ R167, R0, R167 ;  /* 0x000000a700a77220 */ /* 0x000fe20000410000 */
[----:B------:R-:W-:Y:S01]  /*2bb0*/  F2FP.BF16.F32.PACK_AB R128, R133, R128 ;  /* 0x000000808580723e */ /* 0x000fe200000010ff */
[----:B------:R-:W-:Y:S01]  /*2bc0*/  FFMA.FTZ R160, R79, R156, R119 ;  /* 0x0000009c4fa07223 */ /* 0x000fe20000010077 */
[----:B------:R-:W-:Y:S01]  /*2bd0*/  FFMA.FTZ R153, R77, R134, R117 ;  /* 0x000000864d997223 */ /* 0x000fe20000010075 */
[----:B------:R-:W-:Y:S01]  /*2be0*/  FFMA.FTZ R132, R76, R165, R116 ;  /* 0x000000a54c847223 */ /* 0x000fe20000010074 */
[----:B------:R-:W-:Y:S01]  /*2bf0*/  FFMA.FTZ R133, R78, R167, R118 ;  /* 0x000000a74e857223 */ /* 0x000fe20000010076 */
[----:B------:R-:W-:Y:S01]  /*2c00*/  F2FP.BF16.F32.PACK_AB R134, R158, R169 ;  /* 0x000000a99e86723e */ /* 0x000fe200000010ff */
[----:B0-----:R-:W-:Y:S01]  /*2c10*/  @!P3 IMAD.WIDE R2, R141, 0x4, R2 ;  /* 0x000000048d02b825 */ /* 0x001fe200078e0202 */
[----:B------:R-:W-:-:S03]  /*2c20*/  LEA R156, P4, R144, UR14, 0x4 ;  /* 0x0000000e909c7c11 */ /* 0x000fc6000f8820ff */
[----:B------:R-:W-:Y:S01]  /*2c30*/  FMUL.FTZ R183, R0, R183 ;  /* 0x000000b700b77220 */ /* 0x000fe20000410000 */
[----:B------:R-:W-:Y:S01]  /*2c40*/  IADD3 R158, P5, R146, UR14, RZ ;  /* 0x0000000e929e7c10 */ /* 0x000fe2000ffbe0ff */
[----:B------:R-:W-:Y:S01]  /*2c50*/  FMUL.FTZ R181, R0, R181 ;  /* 0x000000b500b57220 */ /* 0x000fe20000410000 */
[----:B------:R-:W-:Y:S01]  /*2c60*/  LEA.HI.X R157, R144, UR15, RZ, 0x4, P4 ;  /* 0x0000000f909d7c11 */ /* 0x000fe2000a0f24ff */
[----:B------:R-:W-:Y:S01]  /*2c70*/  FMUL.FTZ R144, R0, R191 ;  /* 0x000000bf00907220 */ /* 0x000fe20000410000 */
[----:B------:R-:W-:Y:S01]  /*2c80*/  F2FP.BF16.F32.PACK_AB R133, R160, R133 ;  /* 0x00000085a085723e */ /* 0x000fe200000010ff */
[C---:B------:R-:W-:Y:S01]  /*2c90*/  FMUL.FTZ R146, R0.reuse, R195 ;  /* 0x000000c300927220 */ /* 0x040fe20000410000 */
[----:B------:R-:W-:Y:S01]  /*2ca0*/  F2FP.BF16.F32.PACK_AB R132, R153, R132 ;  /* 0x000000849984723e */ /* 0x000fe200000010ff */
[C---:B------:R-:W-:Y:S01]  /*2cb0*/  FMUL.FTZ R187, R0.reuse, R187 ;  /* 0x000000bb00bb7220 */ /* 0x040fe20000410000 */
[----:B------:R-:W-:Y:S01]  /*2cc0*/  IADD3.X R159, R145, UR15, RZ, P5, !PT ;  /* 0x0000000f919f7c10 */ /* 0x000fe2000affe4ff */
        /* <DEDUP_REMOVED lines=20> */
[----:B------:R-:W-:Y:S01]  /*2e10*/  FFMA.FTZ R183, R68, R183, R108 ;  /* 0x000000b744b77223 */ /* 0x000fe2000001006c */
[----:B------:R-:W-:Y:S01]  /*2e20*/  FFMA.FTZ R144, R69, R144, R109 ;  /* 0x0000009045907223 */ /* 0x000fe2000001006d */
[----:B------:R-:W-:Y:S01]  /*2e30*/  FFMA.FTZ R181, R70, R181, R110 ;  /* 0x000000b546b57223 */ /* 0x000fe2000001006e */
[----:B------:R-:W-:Y:S01]  /*2e40*/  STG.E.128 desc[UR4][R156.64], R128 ;  /* 0x000000809c007986 */ /* 0x000fe2000c101d04 */
        /* <DEDUP_REMOVED lines=10> */
[----:B0-----:R-:W-:Y:S01]  /*2ef0*/  FFMA.FTZ R3, R61, R164, R101 ;  /* 0x000000a43d037223 */ /* 0x001fe20000010065 */
[----:B------:R-:W-:Y:S01]  /*2f00*/  FFMA.FTZ R166, R63, R166, R103 ;  /* 0x000000a63fa67223 */ /* 0x000fe20000010067 */
[----:B------:R-:W-:Y:S01]  /*2f10*/  FFMA.FTZ R145, R57, R168, R97 ;  /* 0x000000a839917223 */ /* 0x000fe20000010061 */
[----:B------:R-:W-:Y:S01]  /*2f20*/  IADD3 R142, P3, R142, UR14, RZ ;  /* 0x0000000e8e8e7c10 */ /* 0x000fe2000ff7e0ff */
[----:B------:R-:W-:Y:S01]  /*2f30*/  FFMA.FTZ R151, R48, R151, R88 ;  /* 0x0000009730977223 */ /* 0x000fe20000010058 */
[----:B------:R-:W-:Y:S01]  /*2f40*/  FFMA.FTZ R215, R50, R215, R90 ;  /* 0x000000d732d77223 */ /* 0x000fe2000001005a */
[----:B------:R-:W-:Y:S01]  /*2f50*/  FFMA.FTZ R178, R51, R178, R91 ;  /* 0x000000b233b27223 */ /* 0x000fe2000001005b */
[----:B------:R-:W-:Y:S01]  /*2f60*/  FFMA.FTZ R176, R49, R176, R89 ;  /* 0x000000b031b07223 */ /* 0x000fe20000010059 */
[----:B------:R-:W-:Y:S01]  /*2f70*/  IADD3 R148, P4, R148, UR14, RZ ;  /* 0x0000000e94947c10 */ /* 0x000fe2000ff9e0ff */
[----:B------:R-:W-:Y:S01]  /*2f80*/  FFMA.FTZ R213, R52, R213, R92 ;  /* 0x000000d534d57223 */ /* 0x000fe2000001005c */
[----:B------:R-:W-:Y:S01]  /*2f90*/  FFMA.FTZ R172, R53, R172, R93 ;  /* 0x000000ac35ac7223 */ /* 0x000fe2000001005d */
[----:B-1----:R-:W-:Y:S01]  /*2fa0*/  FFMA.FTZ R132, R60, R199, R100 ;  /* 0x000000c73c847223 */ /* 0x002fe20000010064 */
        /* <DEDUP_REMOVED lines=9> */
[----:B------:R-:W-:Y:S01]  /*3040*/  F2FP.BF16.F32.PACK_AB R135, R170, R201 ;  /* 0x000000c9aa87723e */ /* 0x000fe200000010ff */
[----:B------:R0:W-:Y:S01]  /*3050*/  STG.E.128 desc[UR4][R142.64], R128 ;  /* 0x000000808e007986 */ /* 0x0001e2000c101d04 */
        /* <DEDUP_REMOVED lines=8> */
[----:B------:R-:W-:Y:S02]  /*30e0*/  IADD3.X R155, R152, UR15, RZ, P5, !PT ;  /* 0x0000000f989b7c10 */ /* 0x000fe4000affe4ff */
[----:B------:R-:W-:Y:S02]  /*30f0*/  IADD3 R141, R141, UR16, RZ ;  /* 0x000000108d8d7c10 */ /* 0x000fe4000fffe0ff */
[----:B------:R-:W-:Y:S01]  /*3100*/  SEL R0, RZ, 0x1, P1 ;  /* 0x00000001ff007807 */ /* 0x000fe20000800000 */
[----:B------:R0:W-:Y:S01]  /*3110*/  STG.E.128 desc[UR4][R154.64], R156 ;  /* 0x0000009c9a007986 */ /* 0x0001e2000c101d04 */
[----:B------:R-:W-:-:S13]  /*3120*/  ISETP.GE.AND P3, PT, R141, UR17, PT ;  /* 0x000000118d007c0c */ /* 0x000fda000bf66270 */
[----:B------:R-:W-:Y:S05]  /*3130*/  @!P3 BRA `(.L_x_8539) ;  /* 0xffffffd40018b947 */ /* 0x000fea000383ffff */
[----:B------:R-:W-:Y:S05]  /*3140*/  EXIT ;  /* 0x000000000000794d */ /* 0x000fea0003800000 */
.L_x_8538:
[----:B------:R-:W-:Y:S01]  /*3150*/  HFMA2.MMA R156, -RZ, RZ, 0, 5.9604644775390625e-08 ;  /* 0x00000001ff9c7435 */ /* 0x000fe200000001ff */
[----:B------:R-:W-:Y:S02]  /*3160*/  MOV R225, R0 ;  /* 0x0000000000e17202 */ /* 0x000fe40000000f00 */
[----:B------:R-:W-:Y:S02]  /*3170*/  MOV R227, 0x1f ;  /* 0x0000001f00e37802 */ /* 0x000fe40000000f00 */
[----:B------:R-:W-:-:S07]  /*3180*/  MOV R134, 0xffffffff ;  /* 0xffffffff00867802 */ /* 0x000fce0000000f00 */
[----:B0-----:R-:W-:Y:S05]  /*3190*/  WARPSYNC.COLLECTIVE R134, `(.L_x_8540) ;  /* 0x0000000086087348 */ /* 0x001fea0003c00000 */
[----:B0-----:R0:W1:Y:S02]  /*31a0*/  SHFL.BFLY P3, R131, R225, R156, R227 ;  /* 0x0c00009ce1837389 */ /* 0x00106400000600e3 */
[----:B01----:R-:W-:Y:S01]  /*31b0*/  ENDCOLLECTIVE ;  /* 0x000000000000791b */ /* 0x003fe20003800000 */
.L_x_8540:
[----:B------:R-:W-:Y:S01]  /*31c0*/  HFMA2.MMA R156, -RZ, RZ, 0, 1.1920928955078125e-07 ;  /* 0x00000002ff9c7435 */ /* 0x000fe200000001ff */
[----:B------:R-:W-:-:S05]  /*31d0*/  MOV R3, R131 ;  /* 0x0000008300037202 */ /* 0x000fca0000000f00 */
[----:B------:R-:W-:-:S05]  /*31e0*/  FADD.FTZ R3, R0, R3 ;  /* 0x0000000300037221 */ /* 0x000fca0000010000 */
[----:B------:R-:W-:-:S07]  /*31f0*/  MOV R225, R3 ;  /* 0x0000000300e17202 */ /* 0x000fce0000000f00 */
[----:B------:R-:W-:Y:S05]  /*3200*/  WARPSYNC.COLLECTIVE R134, `(.L_x_8541) ;  /* 0x0000000086087348 */ /* 0x000fea0003c00000 */
[----:B------:R0:W1:Y:S02]  /*3210*/  SHFL.BFLY P3, R131, R225, R156, R227 ;  /* 0x0c00009ce1837389 */ /* 0x00006400000600e3 */
[----:B01----:R-:W-:Y:S01]  /*3220*/  ENDCOLLECTIVE ;  /* 0x000000000000791b */ /* 0x003fe20003800000 */
.L_x_8541:
[----:B------:R-:W-:Y:S01]  /*3230*/  HFMA2.MMA R156, -RZ, RZ, 0, 2.384185791015625e-07 ;  /* 0x00000004ff9c7435 */ /* 0x000fe200000001ff */
[----:B------:R-:W-:-:S05]  /*3240*/  MOV R2, R131 ;  /* 0x0000008300027202 */ /* 0x000fca0000000f00 */
[----:B------:R-:W-:-:S05]  /*3250*/  FADD.FTZ R128, R3, R2 ;  /* 0x0000000203807221 */ /* 0x000fca0000010000 */
[----:B------:R-:W-:-:S07]  /*3260*/  MOV R225, R128 ;  /* 0x0000008000e17202 */ /* 0x000fce0000000f00 */
[----:B------:R-:W-:Y:S05]  /*3270*/  WARPSYNC.COLLECTIVE R134, `(.L_x_8542) ;  /* 0x0000000086087348 */ /* 0x000fea0003c00000 */
[----:B------:R0:W1:Y:S02]  /*3280*/  SHFL.BFLY P3, R131, R225, R156, R227 ;  /* 0x0c00009ce1837389 */ /* 0x00006400000600e3 */
[----:B01----:R-:W-:Y:S01]  /*3290*/  ENDCOLLECTIVE ;  /* 0x000000000000791b */ /* 0x003fe20003800000 */
.L_x_8542:
[----:B------:R-:W-:Y:S01]  /*32a0*/  HFMA2.MMA R156, -RZ, RZ, 0, 4.76837158203125e-07 ;  /* 0x00000008ff9c7435 */ /* 0x000fe200000001ff */
[----:B------:R-:W-:-:S05]  /*32b0*/  MOV R129, R131 ;  /* 0x0000008300817202 */ /* 0x000fca0000000f00 */
[----:B------:R-:W-:-:S05]  /*32c0*/  FADD.FTZ R129, R128, R129 ;  /* 0x0000008180817221 */ /* 0x000fca0000010000 */
[----:B------:R-:W-:-:S07]  /*32d0*/  MOV R225, R129 ;  /* 0x0000008100e17202 */ /* 0x000fce0000000f00 */
[----:B------:R-:W-:Y:S05]  /*32e0*/  WARPSYNC.COLLECTIVE R134, `(.L_x_8543) ;  /* 0x0000000086087348 */ /* 0x000fea0003c00000 */
[----:B------:R0:W1:Y:S02]  /*32f0*/  SHFL.BFLY P3, R131, R225, R156, R227 ;  /* 0x0c00009ce1837389 */ /* 0x00006400000600e3 */
[----:B01----:R-:W-:Y:S01]  /*3300*/  ENDCOLLECTIVE ;  /* 0x000000000000791b */ /* 0x003fe20003800000 */
.L_x_8543:
[----:B------:R-:W-:Y:S01]  /*3310*/  HFMA2.MMA R156, -RZ, RZ, 0, 9.5367431640625e-07 ;  /* 0x00000010ff9c7435 */ /* 0x000fe200000001ff */
[----:B------:R-:W-:-:S05]  /*3320*/  MOV R2, R131 ;  /* 0x0000008300027202 */ /* 0x000fca0000000f00 */
[----:B------:R-:W-:-:S05]  /*3330*/  FADD.FTZ R130, R129, R2 ;  /* 0x0000000281827221 */ /* 0x000fca0000010000 */
[----:B------:R-:W-:-:S07]  /*3340*/  MOV R225, R130 ;  /* 0x0000008200e17202 */ /* 0x000fce0000000f00 */
[----:B------:R-:W-:Y:S05]  /*3350*/  WARPSYNC.COLLECTIVE R134, `(.L_x_8544) ;  /* 0x0000000086087348 */ /* 0x000fea0003c00000 */
[----:B------:R0:W1:Y:S02]  /*3360*/  SHFL.BFLY P3, R131, R225, R156, R227 ;  /* 0x0c00009ce1837389 */ /* 0x00006400000600e3 */
[----:B01----:R-:W-:Y:S01]  /*3370*/  ENDCOLLECTIVE ;  /* 0x000000000000791b */ /* 0x003fe20003800000 */
.L_x_8544:
        /* <DEDUP_REMOVED lines=87> */
.L_x_8545:
[----:B------:R-:W-:Y:S01]  /*38f0*/  HFMA2.MMA R156, -RZ, RZ, 0, 1.1920928955078125e-07 ;  /* 0x00000002ff9c7435 */ /* 0x000fe200000001ff */
[----:B------:R-:W-:-:S05]  /*3900*/  MOV R3, R131 ;  /* 0x0000008300037202 */ /* 0x000fca0000000f00 */
[----:B------:R-:W-:-:S05]  /*3910*/  FADD.FTZ R3, R0, R3 ;  /* 0x0000000300037221 */ /* 0x000fca0000010000 */
[----:B------:R-:W-:-:S07]  /*3920*/  MOV R225, R3 ;  /* 0x0000000300e17202 */ /* 0x000fce0000000f00 */
[----:B------:R-:W-:Y:S05]  /*3930*/  WARPSYNC.COLLECTIVE R134, `(.L_x_8546) ;  /* 0x0000000086087348 */ /* 0x000fea0003c00000 */
[----:B------:R0:W1:Y:S02]  /*3940*/  SHFL.BFLY P3, R131, R225, R156, R227 ;  /* 0x0c00009ce1837389 */ /* 0x00006400000600e3 */
[----:B01----:R-:W-:Y:S01]  /*3950*/  ENDCOLLECTIVE ;  /* 0x000000000000791b */ /* 0x003fe20003800000 */
.L_x_8546:
[----:B------:R-:W-:Y:S01]  /*3960*/  HFMA2.MMA R156, -RZ, RZ, 0, 2.384185791015625e-07 ;  /* 0x00000004ff9c7435 */ /* 0x000fe200000001ff */
[----:B------:R-:W-:-:S05]  /*3970*/  MOV R128, R131 ;  /* 0x0000008300807202 */ /* 0x000fca0000000f00 */
[----:B------:R-:W-:-:S05]  /*3980*/  FADD.FTZ R128, R3, R128 ;  /* 0x0000008003807221 */ /* 0x000fca0000010000 */
[----:B------:R-:W-:-:S07]  /*3990*/  MOV R225, R128 ;  /* 0x0000008000e17202 */ /* 0x000fce0000000f00 */
[----:B------:R-:W-:Y:S05]  /*39a0*/  WARPSYNC.COLLECTIVE R134, `(.L_x_8547) ;  /* 0x0000000086087348 */ /* 0x000fea0003c00000 */
[----:B------:R0:W1:Y:S02]  /*39b0*/  SHFL.BFLY P3, R131, R225, R156, R227 ;  /* 0x0c00009ce1837389 */ /* 0x00006400000600e3 */
[----:B01----:R-:W-:Y:S01]  /*39c0*/  ENDCOLLECTIVE ;  /* 0x000000000000791b */ /* 0x003fe20003800000 */
.L_x_8547:
[----:B------:R-:W-:Y:S01]  /*39d0*/  HFMA2.MMA R156, -RZ, RZ, 0, 4.76837158203125e-07 ;  /* 0x00000008ff9c7435 */ /* 0x000fe200000001ff */
[----:B------:R-:W-:-:S05]  /*39e0*/  MOV R129, R131 ;  /* 0x0000008300817202 */ /* 0x000fca0000000f00 */
[----:B------:R-:W-:-:S05]  /*39f0*/  FADD.FTZ R129, R128, R129 ;  /* 0x0000008180817221 */ /* 0x000fca0000010000 */
[----:B------:R-:W-:-:S07]  /*3a00*/  MOV R225, R129 ;  /* 0x0000008100e17202 */ /* 0x000fce0000000f00 */
[----:B------:R-:W-:Y:S05]  /*3a10*/  WARPSYNC.COLLECTIVE R134, `(.L_x_8548) ;  /* 0x0000000086087348 */ /* 0x000fea0003c00000 */
[----:B------:R0:W1:Y:S02]  /*3a20*/  SHFL.BFLY P3, R131, R225, R156, R227 ;  /* 0x0c00009ce1837389 */ /* 0x00006400000600e3 */
[----:B01----:R-:W-:Y:S01]  /*3a30*/  ENDCOLLECTIVE ;  /* 0x000000000000791b */ /* 0x003fe20003800000 */
.L_x_8548:
[----:B------:R-:W-:Y:S01]  /*3a40*/  HFMA2.MMA R156, -RZ, RZ, 0, 9.5367431640625e-07 ;  /* 0x00000010ff9c7435 */ /* 0x000fe200000001ff */
[----:B------:R-:W-:-:S05]  /*3a50*/  MOV R130, R131 ;  /* 0x0000008300827202 */ /* 0x000fca0000000f00 */
[----:B------:R-:W-:-:S05]  /*3a60*/  FADD.FTZ R130, R129, R130 ;  /* 0x0000008281827221 */ /* 0x000fca0000010000 */
[----:B------:R-:W-:-:S07]  /*3a70*/  MOV R225, R130 ;  /* 0x0000008200e17202 */ /* 0x000fce0000000f00 */
[----:B------:R-:W-:Y:S05]  /*3a80*/  WARPSYNC.COLLECTIVE R134, `(.L_x_8549) ;  /* 0x0000000086087348 */ /* 0x000fea0003c00000 */
[----:B------:R0:W1:Y:S02]  /*3a90*/  SHFL.BFLY P3, R131, R225, R156, R227 ;  /* 0x0c00009ce1837389 */ /* 0x00006400000600e3 */
[----:B01----:R-:W-:Y:S01]  /*3aa0*/  ENDCOLLECTIVE ;  /* 0x000000000000791b */ /* 0x003fe20003800000 */
.L_x_8549:
[----:B------:R-:W-:Y:S05]  /*3ab0*/  BRA `(.L_x_8550) ;  /* 0xffffffe800107947 */ /* 0x000fea000383ffff */
.L_x_8551:
        /* <DEDUP_REMOVED lines=12> */
.L_x_37197:


//--------------------- .text._ZN10layer_norm13ln_fwd_kernelINS_13Kernel_traitsIf13__nv_bfloat16S2_S2_fjLj5120ELj1ELj1ELj4ELj16ENS_18Kernel_traits_baseILj5120EfS2_S2_S2_fjLj128EEEEELb0ELb1ELb1ELb0EEEvNS_9FwdParamsE --------------------------
	.section	.text._ZN10layer_norm13ln_fwd_kernelINS_13Kernel_traitsIf13__nv_bfloat16S2_S2_fjLj5120ELj1ELj1ELj4ELj16ENS_18Kernel_traits_baseILj5120EfS2_S2_S2_fjLj128EEEEELb0ELb1ELb1ELb0EEEvNS_9FwdParamsE,"ax",@progbits
	.align	128
        .global         _ZN10layer_norm13ln_fwd_kernelINS_13Kernel_traitsIf13__nv_bfloat16S2_S2_fjLj5120ELj1ELj1ELj4ELj16ENS_18Kernel_traits_baseILj5120EfS2_S2_S2_fjLj128EEEEELb0ELb1ELb1ELb0EEEvNS_9FwdParamsE
        .type           _ZN10layer_norm13ln_fwd_kernelINS_13Kernel_traitsIf13__nv_bfloat16S2_S2_fjLj5120ELj1ELj1ELj4ELj16ENS_18Kernel_traits_baseILj5120EfS2_S2_S2_fjLj128EEEEELb0ELb1ELb1ELb0EEEvNS_9FwdParamsE,@function
        .size           _ZN10layer_norm13ln_fwd_kernelINS_13Kernel_traitsIf13__nv_bfloat16S2_S2_fjLj5120ELj1ELj1ELj4ELj16ENS_18Kernel_traits_baseILj5120EfS2_S2_S2_fjLj128EEEEELb0ELb1ELb1ELb0EEEvNS_9FwdParamsE,(.L_x_37198 - _ZN10layer_norm13ln_fwd_kernelINS_13Kernel_traitsIf13__nv_bfloat16S2_S2_fjLj5120ELj1ELj1ELj4ELj16ENS_18Kernel_traits_baseILj5120EfS2_S2_S2_fjLj128EEEEELb0ELb1ELb1ELb0EEEvNS_9FwdParamsE)
        .other          _ZN10layer_norm13ln_fwd_kernelINS_13Kernel_traitsIf13__nv_bfloat16S2_S2_fjLj5120ELj1ELj1ELj4ELj16ENS_18Kernel_traits_baseILj5120EfS2_S2_S2_fjLj128EEEEELb0ELb1ELb1ELb0EEEvNS_9FwdParamsE,@"STO_CUDA_ENTRY STV_DEFAULT"
_ZN10layer_norm13ln_fwd_kernelINS_13Kernel_traitsIf13__nv_bfloat16S2_S2_fjLj5120ELj1ELj1ELj4ELj16ENS_18Kernel_traits_baseILj5120EfS2_S2_S2_fjLj128EEEEELb0ELb1ELb1ELb0EEEvNS_9FwdParamsE:
.text._ZN10layer_norm13ln_fwd_kernelINS_13Kernel_traitsIf13__nv_bfloat16S2_S2_fjLj5120ELj1ELj1ELj4ELj16ENS_18Kernel_traits_baseILj5120EfS2_S2_S2_fjLj128EEEEELb0ELb1ELb1ELb0EEEvNS_9FwdParamsE:
        /* <DEDUP_REMOVED lines=42> */
.L_x_8553:
[----:B------:R-:W-:Y:S05]  /*02a0*/  BSYNC B0 ;  /* 0x0000000000007941 */ /* 0x000fea0003800000 */
.L_x_8552:
        /* <DEDUP_REMOVED lines=23> */
.L_x_8555:
[----:B------:R-:W-:Y:S05]  /*0420*/  BSYNC B0 ;  /* 0x0000000000007941 */ /* 0x000fea0003800000 */
.L_x_8554:
        /* <DEDUP_REMOVED lines=23> */
.L_x_8557:
[----:B------:R-:W-:Y:S05]  /*05a0*/  BSYNC B0 ;  /* 0x0000000000007941 */ /* 0x000fea0003800000 */
.L_x_8556:
        /* <DEDUP_REMOVED lines=23> */
.L_x_8559:
[----:B------:R-:W-:Y:S05]  /*0720*/  BSYNC B0 ;  /* 0x0000000000007941 */ /* 0x000fea0003800000 */
.L_x_8558:
        /* <DEDUP_REMOVED lines=22> */
.L_x_8561:
[----:B------:R-:W-:Y:S05]  /*0890*/  BSYNC B0 ;  /* 0x0000000000007941 */ /* 0x000fea0003800000 */
.L_x_8560:
        /* <DEDUP_REMOVED lines=8> */
[----:B------:R-:W-:Y:S01]  /*0920*/  ULDC UR8, c[0x0][0x29c] ;  /* 0x0000a70000087ab9 */ /* 0x000fe20000000800 */
[----:B------:R-:W-:Y:S01]  /*0930*/  LOP3.LUT R4, R0, 0x7f, RZ, 0xc0, !PT ;  /* 0x0000007f00047812 */ /* 0x000fe200078ec0ff */
[----:B------:R-:W-:Y:S01]  /*0940*/  ULDC UR9, c[0x0][0x290] ;  /* 0x0000a40000097ab9 */ /* 0x000fe20000000800 */
[----:B------:R-:W-:Y:S01]  /*0950*/  SHF.R.U32.HI R0, RZ, 0x2, R0 ;  /* 0x00000002ff007819 */ /* 0x000fe20000011600 */
[----:B------:R-:W-:Y:S01]  /*0960*/  ULDC.64 UR10, c[0x0][0x210] ;  /* 0x00008400000a7ab9 */ /* 0x000fe20000000a00 */
[----:B------:R-:W-:Y:S02]  /*0970*/  VIADDMNMX R5, R4, -R5, RZ, !PT ;  /* 0x8000000504057246 */ /* 0x000fe400078001ff */
        /* <DEDUP_REMOVED lines=12> */
[----:B------:R-:W-:Y:S01]  /*0a40*/  IADD3 R7, R0, R7, RZ ;  /* 0x0000000700077210 */ /* 0x000fe20007ffe0ff */
[----:B------:R-:W-:Y:S01]  /*0a50*/  HFMA2.MMA R0, -RZ, RZ, 0, 5.9604644775390625e-08 ;  /* 0x00000001ff007435 */ /* 0x000fe200000001ff */
[----:B------:R-:W-:Y:S02]  /*0a60*/  P2R R154, PR, RZ, 0x2 ;  /* 0x00000002ff9a7803 */ /* 0x000fe40000000000 */
[----:B------:R-:W-:-:S08]  /*0a70*/  SHF.L.U32 R135, R7, 0x3, RZ ;  /* 0x0000000307877819 */ /* 0x000fd000000006ff */
.L_x_8703:
[----:B01234-:R-:W2:Y:S08]  /*0a80*/  LDC.64 R128, c[0x0][0x280] ;  /* 0x0000a000ff807b82 */ /* 0x01feb00000000a00 */
[----:B------:R-:W3:Y:S08]  /*0a90*/  LDC.64 R130, c[0x0][0x288] ;  /* 0x0000a200ff827b82 */ /* 0x000ef00000000a00 */
[----:B------:R-:W4:Y:S01]  /*0aa0*/  LDC R221, c[0x0][0x218] ;  /* 0x00008600ffdd7b82 */ /* 0x000f220000000800 */
[----:B--2---:R-:W-:-:S05]  /*0ab0*/  IMAD.WIDE R128, R134, 0x4, R128 ;  /* 0x0000000486807825 */ /* 0x004fca00078e0280 */
[----:B------:R-:W2:Y:S01]  /*0ac0*/  LDG.E R140, desc[UR4][R128.64] ;  /* 0x00000004808c7981 */ /* 0x000ea2000c1e1900 */
[----:B---3--:R-:W-:-:S05]  /*0ad0*/  IMAD.WIDE R130, R134, 0x4, R130 ;  /* 0x0000000486827825 */ /* 0x008fca00078e0282 */
[----:B-----5:R3:W5:Y:S01]  /*0ae0*/  LDG.E R136, desc[UR4][R130.64] ;  /* 0x0000000482887981 */ /* 0x020762000c1e1900 */
[----:B------:R-:W-:Y:S01]  /*0af0*/  BSSY B0, `(.L_x_8562) ;  /* 0x000008c000007945 */ /* 0x000fe20003800000 */
[----:B------:R-:W-:Y:S02]  /*0b00*/  MOV R144, RZ ;  /* 0x000000ff00907202 */ /* 0x000fe40000000f00 */
[----:B--2---:R-:W-:-:S13]  /*0b10*/  ISETP.GE.AND P1, PT, R140, 0x1, PT ;  /* 0x000000018c00780c */ /* 0x004fda0003f26270 */
[----:B------:R-:W-:-:S05]  /*0b20*/  @P1 IADD3 R138, R140, -0x1, RZ ;  /* 0xffffffff8c8a1810 */ /* 0x000fca0007ffe0ff */
[-C--:B----4-:R-:W-:Y:S02]  /*0b30*/  @P1 IMAD R142, R138, R221.reuse, RZ ;  /* 0x000000dd8a8e1224 */ /* 0x090fe400078e02ff */
        /* <DEDUP_REMOVED lines=8> */
[----:B---3--:R-:W-:Y:S06]  /*0bc0*/  @!P0 BRA `(.L_x_8563) ;  /* 0x0000000400f88947 */ /* 0x008fec0003800000 */
[----:B------:R-:W-:Y:S01]  /*0bd0*/  ISETP.NE.U32.AND P2, PT, RZ, UR6, PT ;  /* 0x00000006ff007c0c */ /* 0x000fe2000bf45070 */
[----:B------:R-:W2:Y:S03]  /*0be0*/  @P1 LDC.64 R128, c[0x0][0x220] ;  /* 0x00008800ff801b82 */ /* 0x000ea60000000a00 */
[----:B------:R-:W-:-:S13]  /*0bf0*/  ISETP.NE.AND.EX P2, PT, RZ, UR7, PT, P2 ;  /* 0x00000007ff007c0c */ /* 0x000fda000bf45320 */
[----:B------:R-:W3:Y:S01]  /*0c00*/  @P2 LDC.64 R130, c[0x0][0x230] ;  /* 0x00008c00ff822b82 */ /* 0x000ee20000000a00 */
[----:B--2---:R-:W-:-:S05]  /*0c10*/  @P1 IMAD.WIDE.U32 R128, R144, 0x10, R128 ;  /* 0x0000001090801825 */ /* 0x004fca00078e0080 */
[----:B------:R2:W5:Y:S01]  /*0c20*/  @P1 LDG.E.128 R160, desc[UR4][R128.64] ;  /* 0x0000000480a01981 */ /* 0x000562000c1e1d00 */
[----:B---3--:R-:W-:-:S05]  /*0c30*/  @P2 IMAD.WIDE.U32 R130, R142, 0x10, R130 ;  /* 0x000000108e822825 */ /* 0x008fca00078e0082 */
[----:B0-----:R2:W5:Y:S01]  /*0c40*/  @P2 LDG.E.128 R4, desc[UR4][R130.64] ;  /* 0x0000000482042981 */ /* 0x001562000c1e1d00 */
[----:B------:R-:W-:Y:S01]  /*0c50*/  ISETP.GT.AND P3, PT, R140, RZ, PT ;  /* 0x000000ff8c00720c */ /* 0x000fe20003f64270 */
[----:B------:R-:W-:-:S12]  /*0c60*/  BSSY B1, `(.L_x_8564) ;  /* 0x000000b000017945 */ /* 0x000fd80003800000 */
[----:B--2---:R-:W-:Y:S05]  /*0c70*/  @P3 BRA `(.L_x_8565) ;  /* 0x0000000000103947 */ /* 0x004fea0003800000 */
[----:B------:R-:W-:Y:S01]  /*0c80*/  MOV R137, RZ ;  /* 0x000000ff00897202 */ /* 0x000fe20000000f00 */
[----:B------:R-:W-:Y:S06]  /*0c90*/  @!P2 BRA `(.L_x_8566) ;  /* 0x00000000001ca947 */ /* 0x000fec0003800000 */
[----:B-----5:R-:W-:Y:S01]  /*0ca0*/  SHF.L.U32 R137, R4, 0x10, RZ ;  /* 0x0000001004897819 */ /* 0x020fe200000006ff */
[----:B------:R-:W-:Y:S06]  /*0cb0*/  BRA `(.L_x_8566) ;  /* 0x0000000000147947 */ /* 0x000fec0003800000 */
.L_x_8565:
[----:B-----5:R-:W-:-:S05]  /*0cc0*/  SHF.L.U32 R128, R160, 0x10, RZ ;  /* 0x00000010a0807819 */ /* 0x020fca00000006ff */
[----:B------:R-:W-:Y:S01]  /*0cd0*/  FMUL.FTZ R137, R128, UR8 ;  /* 0x0000000880897c20 */ /* 0x000fe20008410000 */
[----:B------:R-:W-:-:S03]  /*0ce0*/  @P2 SHF.L.U32 R128, R4, 0x10, RZ ;  /* 0x0000001004802819 */ /* 0x000fc600000006ff */
[----:B------:R-:W-:-:S04]  /*0cf0*/  FMUL.FTZ R137, R104, R137 ;  /* 0x0000008968897220 */ /* 0x000fc80000410000 */
[----:B------:R-:W-:-:S07]  /*0d00*/  @P2 FADD.FTZ R137, R128, R137 ;  /* 0x0000008980892221 */ /* 0x000fce0000010000 */
.L_x_8566:
[----:B------:R-:W-:Y:S05]  /*0d10*/  BSYNC B1 ;  /* 0x0000000000017941 */ /* 0x000fea0003800000 */
.L_x_8564:
[----:B------:R-:W-:Y:S04]  /*0d20*/  BSSY B1, `(.L_x_8567) ;  /* 0x000000e000017945 */ /* 0x000fe80003800000 */
[----:B------:R-:W-:Y:S05]  /*0d30*/  @P3 BRA `(.L_x_8568) ;  /* 0x0000000000143947 */ /* 0x000fea0003800000 */
[----:B------:R-:W-:Y:S01]  /*0d40*/  HFMA2.MMA R139, -RZ, RZ, 0, 0 ;  /* 0x00000000ff8b7435 */ /* 0x000fe200000001ff */
[----:B------:R-:W-:Y:S10]  /*0d50*/  @!P2 BRA `(.L_x_8569) ;  /* 0x000000000028a947 */ /* 0x000ff40003800000 */
[----:B-----5:R-:W-:-:S04]  /*0d60*/  PRMT R139, R4, 0x7632, R139 ;  /* 0x00007632048b7816 */ /* 0x020fc8000000008b */
[----:B------:R-:W-:Y:S01]  /*0d70*/  SHF.L.U32 R139, R139, 0x10, RZ ;  /* 0x000000108b8b7819 */ /* 0x000fe200000006ff */
[----:B------:R-:W-:Y:S06]  /*0d80*/  BRA `(.L_x_8569) ;  /* 0x00000000001c7947 */ /* 0x000fec0003800000 */
.L_x_8568:
[----:B-----5:R-:W-:Y:S02]  /*0d90*/  PRMT R128, R160, 0x7632, R128 ;  /* 0x00007632a0807816 */ /* 0x020fe40000000080 */
[----:B------:R-:W-:Y:S02]  /*0da0*/  @P2 PRMT R129, R4, 0x7632, R129 ;  /* 0x0000763204812816 */ /* 0x000fe40000000081 */
[----:B------:R-:W-:Y:S02]  /*0db0*/  SHF.L.U32 R128, R128, 0x10, RZ ;  /* 0x0000001080807819 */ /* 0x000fe400000006ff */
[----:B------:R-:W-:-:S03]  /*0dc0*/  @P2 SHF.L.U32 R130, R129, 0x10, RZ ;  /* 0x0000001081822819 */ /* 0x000fc600000006ff */
[----:B------:R-:W-:-:S04]  /*0dd0*/  FMUL.FTZ R128, R128, UR8 ;  /* 0x0000000880807c20 */ /* 0x000fc80008410000 */
[----:B------:R-:W-:-:S04]  /*0de0*/  FMUL.FTZ R139, R105, R128 ;  /* 0x00000080698b7220 */ /* 0x000fc80000410000 */
[----:B------:R-:W-:-:S07]  /*0df0*/  @P2 FADD.FTZ R139, R130, R139 ;  /* 0x0000008b828b2221 */ /* 0x000fce0000010000 */
.L_x_8569:
[----:B------:R-:W-:Y:S05]  /*0e00*/  BSYNC B1 ;  /* 0x0000000000017941 */ /* 0x000fea0003800000 */
.L_x_8567:
[----:B------:R-:W-:Y:S04]  /*0e10*/  BSSY B1, `(.L_x_8570) ;  /* 0x000000b000017945 */ /* 0x000fe80003800000 */
[----:B------:R-:W-:Y:S05]  /*0e20*/  @P3 BRA `(.L_x_8571) ;  /* 0x0000000000103947 */ /* 0x000fea0003800000 */
[----:B------:R-:W-:Y:S01]  /*0e30*/  MOV R141, RZ ;  /* 0x000000ff008d7202 */ /* 0x000fe20000000f00 */
[----:B------:R-:W-:Y:S06]  /*0e40*/  @!P2 BRA `(.L_x_8572) ;  /* 0x00000000001ca947 */ /* 0x000fec0003800000 */
[----:B-----5:R-:W-:Y:S01]  /*0e50*/  SHF.L.U32 R141, R5, 0x10, RZ ;  /* 0x00000010058d7819 */ /* 0x020fe200000006ff */
[----:B------:R-:W-:Y:S06]  /*0e60*/  BRA `(.L_x_8572) ;  /* 0x0000000000147947 */ /* 0x000fec0003800000 */
.L_x_8571:
[----:B-----5:R-:W-:-:S05]  /*0e70*/  SHF.L.U32 R128, R161, 0x10, RZ ;  /* 0x00000010a1807819 */ /* 0x020fca00000006ff */
[----:B------:R-:W-:Y:S01]  /*0e80*/  FMUL.FTZ R141, R128, UR8 ;  /* 0x00000008808d7c20 */ /* 0x000fe20008410000 */
[----:B------:R-:W-:-:S03]  /*0e90*/  @P2 SHF.L.U32 R128, R5, 0x10, RZ ;  /* 0x0000001005802819 */ /* 0x000fc600000006ff */
[----:B------:R-:W-:-:S04]  /*0ea0*/  FMUL.FTZ R141, R106, R141 ;  /* 0x0000008d6a8d7220 */ /* 0x000fc80000410000 */
[----:B------:R-:W-:-:S07]  /*0eb0*/  @P2 FADD.FTZ R141, R128, R141 ;  /* 0x0000008d808d2221 */ /* 0x000fce0000010000 */
.L_x_8572:
[----:B------:R-:W-:Y:S05]  /*0ec0*/  BSYNC B1 ;  /* 0x0000000000017941 */ /* 0x000fea0003800000 */
.L_x_8570:
[----:B------:R-:W-:Y:S04]  /*0ed0*/  BSSY B1, `(.L_x_8573) ;  /* 0x000000e000017945 */ /* 0x000fe80003800000 */
[----:B------:R-:W-:Y:S05]  /*0ee0*/  @P3 BRA `(.L_x_8574) ;  /* 0x0000000000143947 */ /* 0x000fea0003800000 */
[----:B------:R-:W-:Y:S01]  /*0ef0*/  HFMA2.MMA R143, -RZ, RZ, 0, 0 ;  /* 0x00000000ff8f7435 */ /* 0x000fe200000001ff */
[----:B------:R-:W-:Y:S10]  /*0f00*/  @!P2 BRA `(.L_x_8575) ;  /* 0x000000000028a947 */ /* 0x000ff40003800000 */
[----:B-----5:R-:W-:-:S04]  /*0f10*/  PRMT R143, R5, 0x7632, R143 ;  /* 0x00007632058f7816 */ /* 0x020fc8000000008f */
[----:B------:R-:W-:Y:S01]  /*0f20*/  SHF.L.U32 R143, R143, 0x10, RZ ;  /* 0x000000108f8f7819 */ /* 0x000fe200000006ff */
[----:B------:R-:W-:Y:S06]  /*0f30*/  BRA `(.L_x_8575) ;  /* 0x00000000001c7947 */ /* 0x000fec0003800000 */
.L_x_8574:
[----:B-----5:R-:W-:Y:S02]  /*0f40*/  PRMT R128, R161, 0x7632, R128 ;  /* 0x00007632a1807816 */ /* 0x020fe40000000080 */
[----:B------:R-:W-:Y:S02]  /*0f50*/  @P2 PRMT R129, R5, 0x7632, R129 ;  /* 0x0000763205812816 */ /* 0x000fe40000000081 */
[----:B------:R-:W-:Y:S02]  /*0f60*/  SHF.L.U32 R128, R128, 0x10, RZ ;  /* 0x0000001080807819 */ /* 0x000fe400000006ff */
[----:B------:R-:W-:-:S03]  /*0f70*/  @P2 SHF.L.U32 R130, R129, 0x10, RZ ;  /* 0x0000001081822819 */ /* 0x000fc600000006ff */
[----:B------:R-:W-:-:S04]  /*0f80*/  FMUL.FTZ R128, R128, UR8 ;  /* 0x0000000880807c20 */ /* 0x000fc80008410000 */
[----:B------:R-:W-:-:S04]  /*0f90*/  FMUL.FTZ R143, R107, R128 ;  /* 0x000000806b8f7220 */ /* 0x000fc80000410000 */
[----:B------:R-:W-:-:S07]  /*0fa0*/  @P2 FADD.FTZ R143, R130, R143 ;  /* 0x0000008f828f2221 */ /* 0x000fce0000010000 */
.L_x_8575:
[----:B------:R-:W-:Y:S05]  /*0fb0*/  BSYNC B1 ;  /* 0x0000000000017941 */ /* 0x000fea0003800000 */
.L_x_8573:
[----:B------:R-:W-:Y:S04]  /*0fc0*/  BSSY B1, `(.L_x_8576) ;  /* 0x000000b000017945 */ /* 0x000fe80003800000 */
[----:B------:R-:W-:Y:S05]  /*0fd0*/  @P3 BRA `(.L_x_8577) ;  /* 0x0000000000103947 */ /* 0x000fea0003800000 */
[----:B------:R-:W-:Y:S01]  /*0fe0*/  MOV R145, RZ ;  /* 0x000000ff00917202 */ /* 0x000fe20000000f00 */
[----:B------:R-:W-:Y:S06]  /*0ff0*/  @!P2 BRA `(.L_x_8578) ;  /* 0x00000000001ca947 */ /* 0x000fec0003800000 */
[----:B-----5:R-:W-:Y:S01]  /*1000*/  SHF.L.U32 R145, R6, 0x10, RZ ;  /* 0x0000001006917819 */ /* 0x020fe200000006ff */
[----:B------:R-:W-:Y:S06]  /*1010*/  BRA `(.L_x_8578) ;  /* 0x0000000000147947 */ /* 0x000fec0003800000 */
.L_x_8577:
[----:B-----5:R-:W-:-:S05]  /*1020*/  SHF.L.U32 R128, R162, 0x10, RZ ;  /* 0x00000010a2807819 */ /* 0x020fca00000006ff */
[----:B------:R-:W-:Y:S01]  /*1030*/  FMUL.FTZ R145, R128, UR8 ;  /* 0x0000000880917c20 */ /* 0x000fe20008410000 */
[----:B------:R-:W-:-:S03]  /*1040*/  @P2 SHF.L.U32 R128, R6, 0x10, RZ ;  /* 0x0000001006802819 */ /* 0x000fc600000006ff */
[----:B------:R-:W-:-:S04]  /*1050*/  FMUL.FTZ R145, R108, R145 ;  /* 0x000000916c917220 */ /* 0x000fc80000410000 */
[----:B------:R-:W-:-:S07]  /*1060*/  @P2 FADD.FTZ R145, R128, R145 ;  /* 0x0000009180912221 */ /* 0x000fce0000010000 */
.L_x_8578:
[----:B------:R-:W-:Y:S05]  /*1070*/  BSYNC B1 ;  /* 0x0000000000017941 */ /* 0x000fea0003800000 */
.L_x_8576:
[----:B------:R-:W-:Y:S04]  /*1080*/  BSSY B1, `(.L_x_8579) ;  /* 0x000000e000017945 */ /* 0x000fe80003800000 */
[----:B------:R-:W-:Y:S05]  /*1090*/  @P3 BRA `(.L_x_8580) ;  /* 0x0000000000143947 */ /* 0x000fea0003800000 */
[----:B------:R-:W-:Y:S01]  /*10a0*/  HFMA2.MMA R147, -RZ, RZ, 0, 0 ;  /* 0x00000000ff937435 */ /* 0x000fe200000001ff */
[----:B------:R-:W-:Y:S10]  /*10b0*/  @!P2 BRA `(.L_x_8581) ;  /* 0x000000000028a947 */ /* 0x000ff40003800000 */
[----:B-----5:R-:W-:-:S04]  /*10c0*/  PRMT R147, R6, 0x7632, R147 ;  /* 0x0000763206937816 */ /* 0x020fc80000000093 */
[----:B------:R-:W-:Y:S01]  /*10d0*/  SHF.L.U32 R147, R147, 0x10, RZ ;  /* 0x0000001093937819 */ /* 0x000fe200000006ff */
[----:B------:R-:W-:Y:S06]  /*10e0*/  BRA `(.L_x_8581) ;  /* 0x00000000001c7947 */ /* 0x000fec0003800000 */
.L_x_8580:
[----:B-----5:R-:W-:Y:S02]  /*10f0*/  PRMT R128, R162, 0x7632, R128 ;  /* 0x00007632a2807816 */ /* 0x020fe40000000080 */
[----:B------:R-:W-:Y:S02]  /*1100*/  @P2 PRMT R129, R6, 0x7632, R129 ;  /* 0x0000763206812816 */ /* 0x000fe40000000081 */
[----:B------:R-:W-:Y:S02]  /*1110*/  SHF.L.U32 R128, R128, 0x10, RZ ;  /* 0x0000001080807819 */ /* 0x000fe400000006ff */
[----:B------:R-:W-:-:S03]  /*1120*/  @P2 SHF.L.U32 R130, R129, 0x10, RZ ;  /* 0x0000001081822819 */ /* 0x000fc600000006ff */
[----:B------:R-:W-:-:S04]  /*1130*/  FMUL.FTZ R128, R128, UR8 ;  /* 0x0000000880807c20 */ /* 0x000fc80008410000 */
[----:B------:R-:W-:-:S04]  /*1140*/  FMUL.FTZ R147, R109, R128 ;  /* 0x000000806d937220 */ /* 0x000fc80000410000 */
[----:B------:R-:W-:-:S07]  /*1150*/  @P2 FADD.FTZ R147, R130, R147 ;  /* 0x0000009382932221 */ /* 0x000fce0000010000 */
.L_x_8581:
[----:B------:R-:W-:Y:S05]  /*1160*/  BSYNC B1 ;  /* 0x0000000000017941 */ /* 0x000fea0003800000 */
.L_x_8579:
[----:B------:R-:W-:Y:S04]  /*1170*/  BSSY B1, `(.L_x_8582) ;  /* 0x000000b000017945 */ /* 0x000fe80003800000 */
[----:B------:R-:W-:Y:S05]  /*1180*/  @P3 BRA `(.L_x_8583) ;  /* 0x0000000000103947 */ /* 0x000fea0003800000 */
[----:B------:R-:W-:Y:S01]  /*1190*/  MOV R149, RZ ;  /* 0x000000ff00957202 */ /* 0x000fe20000000f00 */
[----:B------:R-:W-:Y:S06]  /*11a0*/  @!P2 BRA `(.L_x_8584) ;  /* 0x00000000001ca947 */ /* 0x000fec0003800000 */
[----:B-----5:R-:W-:Y:S01]  /*11b0*/  SHF.L.U32 R149, R7, 0x10, RZ ;  /* 0x0000001007957819 */ /* 0x020fe200000006ff */
[----:B------:R-:W-:Y:S06]  /*11c0*/  BRA `(.L_x_8584) ;  /* 0x0000000000147947 */ /* 0x000fec0003800000 */
.L_x_8583:
[----:B-----5:R-:W-:-:S05]  /*11d0*/  SHF.L.U32 R128, R163, 0x10, RZ ;  /* 0x00000010a3807819 */ /* 0x020fca00000006ff */
[----:B------:R-:W-:Y:S01]  /*11e0*/  FMUL.FTZ R149, R128, UR8 ;  /* 0x0000000880957c20 */ /* 0x000fe20008410000 */
[----:B------:R-:W-:-:S03]  /*11f0*/  @P2 SHF.L.U32 R128, R7, 0x10, RZ ;  /* 0x0000001007802819 */ /* 0x000fc600000006ff */
[----:B------:R-:W-:-:S04]  /*1200*/  FMUL.FTZ R149, R110, R149 ;  /* 0x000000956e957220 */ /* 0x000fc80000410000 */
[----:B------:R-:W-:-:S07]  /*1210*/  @P2 FADD.FTZ R149, R128, R149 ;  /* 0x0000009580952221 */ /* 0x000fce0000010000 */
.L_x_8584:
[----:B------:R-:W-:Y:S05]  /*1220*/  BSYNC B1 ;  /* 0x0000000000017941 */ /* 0x000fea0003800000 */
.L_x_8582:
[----:B------:R-:W-:Y:S04]  /*1230*/  BSSY B1, `(.L_x_8585) ;  /* 0x000000e000017945 */ /* 0x000fe80003800000 */
[----:B------:R-:W-:Y:S05]  /*1240*/  @P3 BRA `(.L_x_8586) ;  /* 0x0000000000143947 */ /* 0x000fea0003800000 */
[----:B------:R-:W-:Y:S01]  /*1250*/  HFMA2.MMA R151, -RZ, RZ, 0, 0 ;  /* 0x00000000ff977435 */ /* 0x000fe200000001ff */
[----:B------:R-:W-:Y:S10]  /*1260*/  @!P2 BRA `(.L_x_8587) ;  /* 0x000000000028a947 */ /* 0x000ff40003800000 */
[----:B-----5:R-:W-:-:S04]  /*1270*/  PRMT R151, R7, 0x7632, R151 ;  /* 0x0000763207977816 */ /* 0x020fc80000000097 */
[----:B------:R-:W-:Y:S01]  /*1280*/  SHF.L.U32 R151, R151, 0x10, RZ ;  /* 0x0000001097977819 */ /* 0x000fe200000006ff */
[----:B------:R-:W-:Y:S06]  /*1290*/  BRA `(.L_x_8587) ;  /* 0x00000000001c7947 */ /* 0x000fec0003800000 */
.L_x_8586:
[----:B-----5:R-:W-:Y:S02]  /*12a0*/  PRMT R128, R163, 0x7632, R128 ;  /* 0x00007632a3807816 */ /* 0x020fe40000000080 */
[----:B------:R-:W-:Y:S02]  /*12b0*/  @P2 PRMT R129, R7, 0x7632, R129 ;  /* 0x0000763207812816 */ /* 0x000fe40000000081 */
[----:B------:R-:W-:Y:S02]  /*12c0*/  SHF.L.U32 R128, R128, 0x10, RZ ;  /* 0x0000001080807819 */ /* 0x000fe400000006ff */
[----:B------:R-:W-:-:S03]  /*12d0*/  @P2 SHF.L.U32 R130, R129, 0x10, RZ ;  /* 0x0000001081822819 */ /* 0x000fc600000006ff */
[----:B------:R-:W-:-:S04]  /*12e0*/  FMUL.FTZ R128, R128, UR8 ;  /* 0x0000000880807c20 */ /* 0x000fc80008410000 */
[----:B------:R-:W-:-:S04]  /*12f0*/  FMUL.FTZ R151, R111, R128 ;  /* 0x000000806f977220 */ /* 0x000fc80000410000 */
[----:B------:R-:W-:-:S07]  /*1300*/  @P2 FADD.FTZ R151, R130, R151 ;  /* 0x0000009782972221 */ /* 0x000fce0000010000 */
.L_x_8587:
[----:B------:R-:W-:Y:S05]  /*1310*/  BSYNC B1 ;  /* 0x0000000000017941 */ /* 0x000fea0003800000 */
.L_x_8585:
        /* <DEDUP_REMOVED lines=9> */
.L_x_8563:
[----:B------:R-:W-:Y:S05]  /*13b0*/  BSYNC B0 ;  /* 0x0000000000007941 */ /* 0x000fea0003800000 */
.L_x_8562:
[----:B------:R-:W-:Y:S01]  /*13c0*/  ISETP.NE.AND P2, PT, R146, RZ, PT ;  /* 0x000000ff9200720c */ /* 0x000fe20003f45270 */
[----:B------:R-:W-:-:S12]  /*13d0*/  BSSY B0, `(.L_x_8588) ;  /* 0x0000080000007945 */ /* 0x000fd80003800000 */
[----:B------:R-:W-:Y:S05]  /*13e0*/  @!P2 BRA `(.L_x_8589) ;  /* 0x0000000400f8a947 */ /* 0x000fea0003800000 */
[----:B------:R-:W-:Y:S01]  /*13f0*/  ISETP.NE.U32.AND P2, PT, RZ, UR6, PT ;  /* 0x00000006ff007c0c */ /* 0x000fe2000bf45070 */
[----:B--2---:R-:W2:Y:S03]  /*1400*/  @P1 LDC.64 R128, c[0x0][0x220] ;  /* 0x00008800ff801b82 */ /* 0x004ea60000000a00 */
[----:B------:R-:W-:-:S13]  /*1410*/  ISETP.NE.AND.EX P2, PT, RZ, UR7, PT, P2 ;  /* 0x00000007ff007c0c */ /* 0x000fda000bf45320 */
[----:B------:R-:W3:Y:S01]  /*1420*/  @P2 LDC.64 R130, c[0x0][0x230] ;  /* 0x00008c00ff822b82 */ /* 0x000ee20000000a00 */
[----:B--2---:R-:W-:-:S05]  /*1430*/  @P1 IMAD.WIDE.U32 R128, R144, 0x10, R128 ;  /* 0x0000001090801825 */ /* 0x004fca00078e0080 */
[----:B-----5:R2:W5:Y:S01]  /*1440*/  @P1 LDG.E.128 R160, desc[UR4][R128.64] ;  /* 0x0000000480a01981 */ /* 0x020562000c1e1d00 */
        /* <DEDUP_REMOVED lines=9> */
.L_x_8591:
[----:B-----5:R-:W-:-:S05]  /*14e0*/  SHF.L.U32 R128, R160, 0x10, RZ ;  /* 0x00000010a0807819 */ /* 0x020fca00000006ff */
[----:B------:R-:W-:Y:S01]  /*14f0*/  FMUL.FTZ R153, R128, UR8 ;  /* 0x0000000880997c20 */ /* 0x000fe20008410000 */
[----:B------:R-:W-:-:S03]  /*1500*/  @P2 SHF.L.U32 R128, R4, 0x10, RZ ;  /* 0x0000001004802819 */ /* 0x000fc600000006ff */
[----:B------:R-:W-:-:S04]  /*1510*/  FMUL.FTZ R153, R80, R153 ;  /* 0x0000009950997220 */ /* 0x000fc80000410000 */
[----:B------:R-:W-:-:S07]  /*1520*/  @P2 FADD.FTZ R153, R128, R153 ;  /* 0x0000009980992221 */ /* 0x000fce0000010000 */
.L_x_8592:
[----:B------:R-:W-:Y:S05]  /*1530*/  BSYNC B1 ;  /* 0x0000000000017941 */ /* 0x000fea0003800000 */
.L_x_8590:
[----:B------:R-:W-:Y:S04]  /*1540*/  BSSY B1, `(.L_x_8593) ;  /* 0x000000e000017945 */ /* 0x000fe80003800000 */
[----:B------:R-:W-:Y:S05]  /*1550*/  @P3 BRA `(.L_x_8594) ;  /* 0x0000000000143947 */ /* 0x000fea0003800000 */
[----:B------:R-:W-:Y:S01]  /*1560*/  HFMA2.MMA R155, -RZ, RZ, 0, 0 ;  /* 0x00000000ff9b7435 */ /* 0x000fe200000001ff */
[----:B------:R-:W-:Y:S10]  /*1570*/  @!P2 BRA `(.L_x_8595) ;  /* 0x000000000028a947 */ /* 0x000ff40003800000 */
[----:B-----5:R-:W-:-:S04]  /*1580*/  PRMT R155, R4, 0x7632, R155 ;  /* 0x00007632049b7816 */ /* 0x020fc8000000009b */
[----:B------:R-:W-:Y:S01]  /*1590*/  SHF.L.U32 R155, R155, 0x10, RZ ;  /* 0x000000109b9b7819 */ /* 0x000fe200000006ff */
[----:B------:R-:W-:Y:S06]  /*15a0*/  BRA `(.L_x_8595) ;  /* 0x00000000001c7947 */ /* 0x000fec0003800000 */
.L_x_8594:
[----:B-----5:R-:W-:Y:S02]  /*15b0*/  PRMT R128, R160, 0x7632, R128 ;  /* 0x00007632a0807816 */ /* 0x020fe40000000080 */
[----:B------:R-:W-:Y:S02]  /*15c0*/  @P2 PRMT R129, R4, 0x7632, R129 ;  /* 0x0000763204812816 */ /* 0x000fe40000000081 */
[----:B------:R-:W-:Y:S02]  /*15d0*/  SHF.L.U32 R128, R128, 0x10, RZ ;  /* 0x0000001080807819 */ /* 0x000fe400000006ff */
[----:B------:R-:W-:-:S03]  /*15e0*/  @P2 SHF.L.U32 R130, R129, 0x10, RZ ;  /* 0x0000001081822819 */ /* 0x000fc600000006ff */
[----:B------:R-:W-:-:S04]  /*15f0*/  FMUL.FTZ R128, R128, UR8 ;  /* 0x0000000880807c20 */ /* 0x000fc80008410000 */
[----:B------:R-:W-:-:S04]  /*1600*/  FMUL.FTZ R155, R81, R128 ;  /* 0x00000080519b7220 */ /* 0x000fc80000410000 */
[----:B------:R-:W-:-:S07]  /*1610*/  @P2 FADD.FTZ R155, R130, R155 ;  /* 0x0000009b829b2221 */ /* 0x000fce0000010000 */
.L_x_8595:
[----:B------:R-:W-:Y:S05]  /*1620*/  BSYNC B1 ;  /* 0x0000000000017941 */ /* 0x000fea0003800000 */
.L_x_8593:
[----:B------:R-:W-:Y:S04]  /*1630*/  BSSY B1, `(.L_x_8596) ;  /* 0x000000b000017945 */ /* 0x000fe80003800000 */
[----:B------:R-:W-:Y:S05]  /*1640*/  @P3 BRA `(.L_x_8597) ;  /* 0x0000000000103947 */ /* 0x000fea0003800000 */
[----:B------:R-:W-:Y:S01]  /*1650*/  MOV R157, RZ ;  /* 0x000000ff009d7202 */ /* 0x000fe20000000f00 */
[----:B------:R-:W-:Y:S06]  /*1660*/  @!P2 BRA `(.L_x_8598) ;  /* 0x00000000001ca947 */ /* 0x000fec0003800000 */
[----:B-----5:R-:W-:Y:S01]  /*1670*/  SHF.L.U32 R157, R5, 0x10, RZ ;  /* 0x00000010059d7819 */ /* 0x020fe200000006ff */
[----:B------:R-:W-:Y:S06]  /*1680*/  BRA `(.L_x_8598) ;  /* 0x0000000000147947 */ /* 0x000fec0003800000 */
.L_x_8597:
[----:B-----5:R-:W-:-:S05]  /*1690*/  SHF.L.U32 R128, R161, 0x10, RZ ;  /* 0x00000010a1807819 */ /* 0x020fca00000006ff */
[----:B------:R-:W-:Y:S01]  /*16a0*/  FMUL.FTZ R157, R128, UR8 ;  /* 0x00000008809d7c20 */ /* 0x000fe20008410000 */
[----:B------:R-:W-:-:S03]  /*16b0*/  @P2 SHF.L.U32 R128, R5, 0x10, RZ ;  /* 0x0000001005802819 */ /* 0x000fc600000006ff */
[----:B------:R-:W-:-:S04]  /*16c0*/  FMUL.FTZ R157, R82, R157 ;  /* 0x0000009d529d7220 */ /* 0x000fc80000410000 */
[----:B------:R-:W-:-:S07]  /*16d0*/  @P2 FADD.FTZ R157, R128, R157 ;  /* 0x0000009d809d2221 */ /* 0x000fce0000010000 */
.L_x_8598:
[----:B------:R-:W-:Y:S05]  /*16e0*/  BSYNC B1 ;  /* 0x0000000000017941 */ /* 0x000fea0003800000 */
.L_x_8596:
[----:B------:R-:W-:Y:S04]  /*16f0*/  BSSY B1, `(.L_x_8599) ;  /* 0x000000e000017945 */ /* 0x000fe80003800000 */
[----:B------:R-:W-:Y:S05]  /*1700*/  @P3 BRA `(.L_x_8600) ;  /* 0x0000000000143947 */ /* 0x000fea0003800000 */
[----:B------:R-:W-:Y:S01]  /*1710*/  HFMA2.MMA R159, -RZ, RZ, 0, 0 ;  /* 0x00000000ff9f7435 */ /* 0x000fe200000001ff */
[----:B------:R-:W-:Y:S10]  /*1720*/  @!P2 BRA `(.L_x_8601) ;  /* 0x000000000028a947 */ /* 0x000ff40003800000 */
[----:B-----5:R-:W-:-:S04]  /*1730*/  PRMT R159, R5, 0x7632, R159 ;  /* 0x00007632059f7816 */ /* 0x020fc8000000009f */
[----:B------:R-:W-:Y:S01]  /*1740*/  SHF.L.U32 R159, R159, 0x10, RZ ;  /* 0x000000109f9f7819 */ /* 0x000fe200000006ff */
[----:B------:R-:W-:Y:S06]  /*1750*/  BRA `(.L_x_8601) ;  /* 0x00000000001c7947 */ /* 0x000fec0003800000 */
.L_x_8600:
[----:B-----5:R-:W-:Y:S02]  /*1760*/  PRMT R128, R161, 0x7632, R128 ;  /* 0x00007632a1807816 */ /* 0x020fe40000000080 */
[----:B------:R-:W-:Y:S02]  /*1770*/  @P2 PRMT R129, R5, 0x7632, R129 ;  /* 0x0000763205812816 */ /* 0x000fe40000000081 */
[----:B------:R-:W-:Y:S02]  /*1780*/  SHF.L.U32 R128, R128, 0x10, RZ ;  /* 0x0000001080807819 */ /* 0x000fe400000006ff */
[----:B------:R-:W-:-:S03]  /*1790*/  @P2 SHF.L.U32 R130, R129, 0x10, RZ ;  /* 0x0000001081822819 */ /* 0x000fc600000006ff */
[----:B------:R-:W-:-:S04]  /*17a0*/  FMUL.FTZ R128, R128, UR8 ;  /* 0x0000000880807c20 */ /* 0x000fc80008410000 */
[----:B------:R-:W-:-:S04]  /*17b0*/  FMUL.FTZ R159, R83, R128 ;  /* 0x00000080539f7220 */ /* 0x000fc80000410000 */
[----:B------:R-:W-:-:S07]  /*17c0*/  @P2 FADD.FTZ R159, R130, R159 ;  /* 0x0000009f829f2221 */ /* 0x000fce0000010000 */
.L_x_8601:
[----:B------:R-:W-:Y:S05]  /*17d0*/  BSYNC B1 ;  /* 0x0000000000017941 */ /* 0x000fea0003800000 */
.L_x_8599:
[----:B------:R-:W-:Y:S04]  /*17e0*/  BSSY B1, `(.L_x_8602) ;  /* 0x000000b000017945 */ /* 0x000fe80003800000 */
[----:B------:R-:W-:Y:S05]  /*17f0*/  @P3 BRA `(.L_x_8603) ;  /* 0x0000000000103947 */ /* 0x000fea0003800000 */
[----:B------:R-:W-:Y:S01]  /*1800*/  MOV R165, RZ ;  /* 0x000000ff00a57202 */ /* 0x000fe20000000f00 */
[----:B------:R-:W-:Y:S06]  /*1810*/  @!P2 BRA `(.L_x_8604) ;  /* 0x00000000001ca947 */ /* 0x000fec0003800000 */
[----:B-----5:R-:W-:Y:S01]  /*1820*/  SHF.L.U32 R165, R6, 0x10, RZ ;  /* 0x0000001006a57819 */ /* 0x020fe200000006ff */
[----:B------:R-:W-:Y:S06]  /*1830*/  BRA `(.L_x_8604) ;  /* 0x0000000000147947 */ /* 0x000fec0003800000 */
.L_x_8603:
[----:B-----5:R-:W-:-:S05]  /*1840*/  SHF.L.U32 R128, R162, 0x10, RZ ;  /* 0x00000010a2807819 */ /* 0x020fca00000006ff */
[----:B------:R-:W-:Y:S01]  /*1850*/  FMUL.FTZ R165, R128, UR8 ;  /* 0x0000000880a57c20 */ /* 0x000fe20008410000 */
[----:B------:R-:W-:-:S03]  /*1860*/  @P2 SHF.L.U32 R128, R6, 0x10, RZ ;  /* 0x0000001006802819 */ /* 0x000fc600000006ff */
[----:B------:R-:W-:-:S04]  /*1870*/  FMUL.FTZ R165, R84, R165 ;  /* 0x000000a554a57220 */ /* 0x000fc80000410000 */
[----:B------:R-:W-:-:S07]  /*1880*/  @P2 FADD.FTZ R165, R128, R165 ;  /* 0x000000a580a52221 */ /* 0x000fce0000010000 */
.L_x_8604:
[----:B------:R-:W-:Y:S05]  /*1890*/  BSYNC B1 ;  /* 0x0000000000017941 */ /* 0x000fea0003800000 */
.L_x_8602:
[----:B------:R-:W-:Y:S04]  /*18a0*/  BSSY B1, `(.L_x_8605) ;  /* 0x000000e000017945 */ /* 0x000fe80003800000 */
[----:B------:R-:W-:Y:S05]  /*18b0*/  @P3 BRA `(.L_x_8606) ;  /* 0x0000000000143947 */ /* 0x000fea0003800000 */
[----:B------:R-:W-:Y:S01]  /*18c0*/  HFMA2.MMA R167, -RZ, RZ, 0, 0 ;  /* 0x00000000ffa77435 */ /* 0x000fe200000001ff */
[----:B------:R-:W-:Y:S10]  /*18d0*/  @!P2 BRA `(.L_x_8607) ;  /* 0x000000000028a947 */ /* 0x000ff40003800000 */
[----:B-----5:R-:W-:-:S04]  /*18e0*/  PRMT R167, R6, 0x7632, R167 ;  /* 0x0000763206a77816 */ /* 0x020fc800000000a7 */
[----:B------:R-:W-:Y:S01]  /*18f0*/  SHF.L.U32 R167, R167, 0x10, RZ ;  /* 0x00000010a7a77819 */ /* 0x000fe200000006ff */
[----:B------:R-:W-:Y:S06]  /*1900*/  BRA `(.L_x_8607) ;  /* 0x00000000001c7947 */ /* 0x000fec0003800000 */
.L_x_8606:
[----:B-----5:R-:W-:Y:S02]  /*1910*/  PRMT R128, R162, 0x7632, R128 ;  /* 0x00007632a2807816 */ /* 0x020fe40000000080 */
[----:B------:R-:W-:Y:S02]  /*1920*/  @P2 PRMT R129, R6, 0x7632, R129 ;  /* 0x0000763206812816 */ /* 0x000fe40000000081 */
[----:B------:R-:W-:Y:S02]  /*1930*/  SHF.L.U32 R128, R128, 0x10, RZ ;  /* 0x0000001080807819 */ /* 0x000fe400000006ff */
[----:B------:R-:W-:-:S03]  /*1940*/  @P2 SHF.L.U32 R130, R129, 0x10, RZ ;  /* 0x0000001081822819 */ /* 0x000fc600000006ff */
[----:B------:R-:W-:-:S04]  /*1950*/  FMUL.FTZ R128, R128, UR8 ;  /* 0x0000000880807c20 */ /* 0x000fc80008410000 */
[----:B------:R-:W-:-:S04]  /*1960*/  FMUL.FTZ R167, R85, R128 ;  /* 0x0000008055a77220 */ /* 0x000fc80000410000 */
[----:B------:R-:W-:-:S07]  /*1970*/  @P2 FADD.FTZ R167, R130, R167 ;  /* 0x000000a782a72221 */ /* 0x000fce0000010000 */
.L_x_8607:
[----:B------:R-:W-:Y:S05]  /*1980*/  BSYNC B1 ;  /* 0x0000000000017941 */ /* 0x000fea0003800000 */
.L_x_8605:
[----:B------:R-:W-:Y:S04]  /*1990*/  BSSY B1, `(.L_x_8608) ;  /* 0x000000b000017945 */ /* 0x000fe80003800000 */
[----:B------:R-:W-:Y:S05]  /*19a0*/  @P3 BRA `(.L_x_8609) ;  /* 0x0000000000103947 */ /* 0x000fea0003800000 */
[----:B------:R-:W-:Y:S01]  /*19b0*/  MOV R169, RZ ;  /* 0x000000ff00a97202 */ /* 0x000fe20000000f00 */
[----:B------:R-:W-:Y:S06]  /*19c0*/  @!P2 BRA `(.L_x_8610) ;  /* 0x00000000001ca947 */ /* 0x000fec0003800000 */
[----:B-----5:R-:W-:Y:S01]  /*19d0*/  SHF.L.U32 R169, R7, 0x10, RZ ;  /* 0x0000001007a97819 */ /* 0x020fe200000006ff */
[----:B------:R-:W-:Y:S06]  /*19e0*/  BRA `(.L_x_8610) ;  /* 0x0000000000147947 */ /* 0x000fec0003800000 */
.L_x_8609:
[----:B-----5:R-:W-:-:S05]  /*19f0*/  SHF.L.U32 R128, R163, 0x10, RZ ;  /* 0x00000010a3807819 */ /* 0x020fca00000006ff */
[----:B------:R-:W-:Y:S01]  /*1a00*/  FMUL.FTZ R169, R128, UR8 ;  /* 0x0000000880a97c20 */ /* 0x000fe20008410000 */
[----:B------:R-:W-:-:S03]  /*1a10*/  @P2 SHF.L.U32 R128, R7, 0x10, RZ ;  /* 0x0000001007802819 */ /* 0x000fc600000006ff */
[----:B------:R-:W-:-:S04]  /*1a20*/  FMUL.FTZ R169, R86, R169 ;  /* 0x000000a956a97220 */ /* 0x000fc80000410000 */
[----:B------:R-:W-:-:S07]  /*1a30*/  @P2 FADD.FTZ R169, R128, R169 ;  /* 0x000000a980a92221 */ /* 0x000fce0000010000 */
.L_x_8610:
[----:B------:R-:W-:Y:S05]  /*1a40*/  BSYNC B1 ;  /* 0x0000000000017941 */ /* 0x000fea0003800000 */
.L_x_8608:
[----:B------:R-:W-:Y:S04]  /*1a50*/  BSSY B1, `(.L_x_8611) ;  /* 0x000000e000017945 */ /* 0x000fe80003800000 */
[----:B------:R-:W-:Y:S05]  /*1a60*/  @P3 BRA `(.L_x_8612) ;  /* 0x0000000000143947 */ /* 0x000fea0003800000 */
[----:B------:R-:W-:Y:S01]  /*1a70*/  HFMA2.MMA R171, -RZ, RZ, 0, 0 ;  /* 0x00000000ffab7435 */ /* 0x000fe200000001ff */
[----:B------:R-:W-:Y:S10]  /*1a80*/  @!P2 BRA `(.L_x_8613) ;  /* 0x000000000028a947 */ /* 0x000ff40003800000 */
[----:B-----5:R-:W-:-:S04]  /*1a90*/  PRMT R171, R7, 0x7632, R171 ;  /* 0x0000763207ab7816 */ /* 0x020fc800000000ab */
[----:B------:R-:W-:Y:S01]  /*1aa0*/  SHF.L.U32 R171, R171, 0x10, RZ ;  /* 0x00000010abab7819 */ /* 0x000fe200000006ff */
[----:B------:R-:W-:Y:S06]  /*1ab0*/  BRA `(.L_x_8613) ;  /* 0x00000000001c7947 */ /* 0x000fec0003800000 */
.L_x_8612:
[----:B-----5:R-:W-:Y:S02]  /*1ac0*/  PRMT R128, R163, 0x7632, R128 ;  /* 0x00007632a3807816 */ /* 0x020fe40000000080 */
[----:B------:R-:W-:Y:S02]  /*1ad0*/  @P2 PRMT R129, R7, 0x7632, R129 ;  /* 0x0000763207812816 */ /* 0x000fe40000000081 */
[----:B------:R-:W-:Y:S02]  /*1ae0*/  SHF.L.U32 R128, R128, 0x10, RZ ;  /* 0x0000001080807819 */ /* 0x000fe400000006ff */
[----:B------:R-:W-:-:S03]  /*1af0*/  @P2 SHF.L.U32 R130, R129, 0x10, RZ ;  /* 0x0000001081822819 */ /* 0x000fc600000006ff */
[----:B------:R-:W-:-:S04]  /*1b00*/  FMUL.FTZ R128, R128, UR8 ;  /* 0x0000000880807c20 */ /* 0x000fc80008410000 */
[----:B------:R-:W-:-:S04]  /*1b10*/  FMUL.FTZ R171, R87, R128 ;  /* 0x0000008057ab7220 */ /* 0x000fc80000410000 */
[----:B------:R-:W-:-:S07]  /*1b20*/  @P2 FADD.FTZ R171, R130, R171 ;  /* 0x000000ab82ab2221 */ /* 0x000fce0000010000 */
.L_x_8613:
[----:B------:R-:W-:Y:S05]  /*1b30*/  BSYNC B1 ;  /* 0x0000000000017941 */ /* 0x000fea0003800000 */
.L_x_8611:
        /* <DEDUP_REMOVED lines=9> */
.L_x_8589:
[----:B------:R-:W-:Y:S05]  /*1bd0*/  BSYNC B0 ;  /* 0x0000000000007941 */ /* 0x000fea0003800000 */
.L_x_8588:
        /* <DEDUP_REMOVED lines=18> */
.L_x_8617:
[----:B-----5:R-:W-:-:S05]  /*1d00*/  SHF.L.U32 R128, R160, 0x10, RZ ;  /* 0x00000010a0807819 */ /* 0x020fca00000006ff */
[----:B------:R-:W-:Y:S01]  /*1d10*/  FMUL.FTZ R173, R128, UR8 ;  /* 0x0000000880ad7c20 */ /* 0x000fe20008410000 */
[----:B------:R-:W-:-:S03]  /*1d20*/  @P2 SHF.L.U32 R128, R4, 0x10, RZ ;  /* 0x0000001004802819 */ /* 0x000fc600000006ff */
[----:B------:R-:W-:-:S04]  /*1d30*/  FMUL.FTZ R173, R56, R173 ;  /* 0x000000ad38ad7220 */ /* 0x000fc80000410000 */
[----:B------:R-:W-:-:S07]  /*1d40*/  @P2 FADD.FTZ R173, R128, R173 ;  /* 0x000000ad80ad2221 */ /* 0x000fce0000010000 */
.L_x_8618:
[----:B------:R-:W-:Y:S05]  /*1d50*/  BSYNC B1 ;  /* 0x0000000000017941 */ /* 0x000fea0003800000 */
.L_x_8616:
[----:B------:R-:W-:Y:S04]  /*1d60*/  BSSY B1, `(.L_x_8619) ;  /* 0x000000e000017945 */ /* 0x000fe80003800000 */
[----:B------:R-:W-:Y:S05]  /*1d70*/  @P3 BRA `(.L_x_8620) ;  /* 0x0000000000143947 */ /* 0x000fea0003800000 */
[----:B------:R-:W-:Y:S01]  /*1d80*/  HFMA2.MMA R175, -RZ, RZ, 0, 0 ;  /* 0x00000000ffaf7435 */ /* 0x000fe200000001ff */
[----:B------:R-:W-:Y:S10]  /*1d90*/  @!P2 BRA `(.L_x_8621) ;  /* 0x000000000028a947 */ /* 0x000ff40003800000 */
[----:B-----5:R-:W-:-:S04]  /*1da0*/  PRMT R175, R4, 0x7632, R175 ;  /* 0x0000763204af7816 */ /* 0x020fc800000000af */
[----:B------:R-:W-:Y:S01]  /*1db0*/  SHF.L.U32 R175, R175, 0x10, RZ ;  /* 0x00000010afaf7819 */ /* 0x000fe200000006ff */
[----:B------:R-:W-:Y:S06]  /*1dc0*/  BRA `(.L_x_8621) ;  /* 0x00000000001c7947 */ /* 0x000fec0003800000 */
.L_x_8620:
[----:B-----5:R-:W-:Y:S02]  /*1dd0*/  PRMT R128, R160, 0x7632, R128 ;  /* 0x00007632a0807816 */ /* 0x020fe40000000080 */
[----:B------:R-:W-:Y:S02]  /*1de0*/  @P2 PRMT R129, R4, 0x7632, R129 ;  /* 0x0000763204812816 */ /* 0x000fe40000000081 */
[----:B------:R-:W-:Y:S02]  /*1df0*/  SHF.L.U32 R128, R128, 0x10, RZ ;  /* 0x0000001080807819 */ /* 0x000fe400000006ff */
[----:B------:R-:W-:-:S03]  /*1e00*/  @P2 SHF.L.U32 R130, R129, 0x10, RZ ;  /* 0x0000001081822819 */ /* 0x000fc600000006ff */
[----:B------:R-:W-:-:S04]  /*1e10*/  FMUL.FTZ R128, R128, UR8 ;  /* 0x0000000880807c20 */ /* 0x000fc80008410000 */
[----:B------:R-:W-:-:S04]  /*1e20*/  FMUL.FTZ R175, R57, R128 ;  /* 0x0000008039af7220 */ /* 0x000fc80000410000 */
[----:B------:R-:W-:-:S07]  /*1e30*/  @P2 FADD.FTZ R175, R130, R175 ;  /* 0x000000af82af2221 */ /* 0x000fce0000010000 */
.L_x_8621:
[----:B------:R-:W-:Y:S05]  /*1e40*/  BSYNC B1 ;  /* 0x0000000000017941 */ /* 0x000fea0003800000 */
.L_x_8619:
[----:B------:R-:W-:Y:S04]  /*1e50*/  BSSY B1, `(.L_x_8622) ;  /* 0x000000b000017945 */ /* 0x000fe80003800000 */
[----:B------:R-:W-:Y:S05]  /*1e60*/  @P3 BRA `(.L_x_8623) ;  /* 0x0000000000103947 */ /* 0x000fea0003800000 */
[----:B------:R-:W-:Y:S01]  /*1e70*/  MOV R177, RZ ;  /* 0x000000ff00b17202 */ /* 0x000fe20000000f00 */
[----:B------:R-:W-:Y:S06]  /*1e80*/  @!P2 BRA `(.L_x_8624) ;  /* 0x00000000001ca947 */ /* 0x000fec0003800000 */
[----:B-----5:R-:W-:Y:S01]  /*1e90*/  SHF.L.U32 R177, R5, 0x10, RZ ;  /* 0x0000001005b17819 */ /* 0x020fe200000006ff */
[----:B------:R-:W-:Y:S06]  /*1ea0*/  BRA `(.L_x_8624) ;  /* 0x0000000000147947 */ /* 0x000fec0003800000 */
.L_x_8623:
[----:B-----5:R-:W-:-:S05]  /*1eb0*/  SHF.L.U32 R128, R161, 0x10, RZ ;  /* 0x00000010a1807819 */ /* 0x020fca00000006ff */
[----:B------:R-:W-:Y:S01]  /*1ec0*/  FMUL.FTZ R177, R128, UR8 ;  /* 0x0000000880b17c20 */ /* 0x000fe20008410000 */
[----:B------:R-:W-:-:S03]  /*1ed0*/  @P2 SHF.L.U32 R128, R5, 0x10, RZ ;  /* 0x0000001005802819 */ /* 0x000fc600000006ff */
[----:B------:R-:W-:-:S04]  /*1ee0*/  FMUL.FTZ R177, R58, R177 ;  /* 0x000000b13ab17220 */ /* 0x000fc80000410000 */
[----:B------:R-:W-:-:S07]  /*1ef0*/  @P2 FADD.FTZ R177, R128, R177 ;  /* 0x000000b180b12221 */ /* 0x000fce0000010000 */
.L_x_8624:
[----:B------:R-:W-:Y:S05]  /*1f00*/  BSYNC B1 ;  /* 0x0000000000017941 */ /* 0x000fea0003800000 */
.L_x_8622:
[----:B------:R-:W-:Y:S04]  /*1f10*/  BSSY B1, `(.L_x_8625) ;  /* 0x000000e000017945 */ /* 0x000fe80003800000 */
[----:B------:R-:W-:Y:S05]  /*1f20*/  @P3 BRA `(.L_x_8626) ;  /* 0x0000000000143947 */ /* 0x000fea0003800000 */
[----:B------:R-:W-:Y:S01]  /*1f30*/  HFMA2.MMA R179, -RZ, RZ, 0, 0 ;  /* 0x00000000ffb37435 */ /* 0x000fe200000001ff */
[----:B------:R-:W-:Y:S10]  /*1f40*/  @!P2 BRA `(.L_x_8627) ;  /* 0x000000000028a947 */ /* 0x000ff40003800000 */
[----:B-----5:R-:W-:-:S04]  /*1f50*/  PRMT R179, R5, 0x7632, R179 ;  /* 0x0000763205b37816 */ /* 0x020fc800000000b3 */
[----:B------:R-:W-:Y:S01]  /*1f60*/  SHF.L.U32 R179, R179, 0x10, RZ ;  /* 0x00000010b3b37819 */ /* 0x000fe200000006ff */
[----:B------:R-:W-:Y:S06]  /*1f70*/  BRA `(.L_x_8627) ;  /* 0x00000000001c7947 */ /* 0x000fec0003800000 */
.L_x_8626:
[----:B-----5:R-:W-:Y:S02]  /*1f80*/  PRMT R128, R161, 0x7632, R128 ;  /* 0x00007632a1807816 */ /* 0x020fe40000000080 */
[----:B------:R-:W-:Y:S02]  /*1f90*/  @P2 PRMT R129, R5, 0x7632, R129 ;  /* 0x0000763205812816 */ /* 0x000fe40000000081 */
[----:B------:R-:W-:Y:S02]  /*1fa0*/  SHF.L.U32 R128, R128, 0x10, RZ ;  /* 0x0000001080807819 */ /* 0x000fe400000006ff */
[----:B------:R-:W-:-:S03]  /*1fb0*/  @P2 SHF.L.U32 R130, R129, 0x10, RZ ;  /* 0x0000001081822819 */ /* 0x000fc600000006ff */
[----:B------:R-:W-:-:S04]  /*1fc0*/  FMUL.FTZ R128, R128, UR8 ;  /* 0x0000000880807c20 */ /* 0x000fc80008410000 */
[----:B------:R-:W-:-:S04]  /*1fd0*/  FMUL.FTZ R179, R59, R128 ;  /* 0x000000803bb37220 */ /* 0x000fc80000410000 */
[----:B------:R-:W-:-:S07]  /*1fe0*/  @P2 FADD.FTZ R179, R130, R179 ;  /* 0x000000b382b32221 */ /* 0x000fce0000010000 */
.L_x_8627:
[----:B------:R-:W-:Y:S05]  /*1ff0*/  BSYNC B1 ;  /* 0x0000000000017941 */ /* 0x000fea0003800000 */
.L_x_8625:
[----:B------:R-:W-:Y:S04]  /*2000*/  BSSY B1, `(.L_x_8628) ;  /* 0x000000b000017945 */ /* 0x000fe80003800000 */
[----:B------:R-:W-:Y:S05]  /*2010*/  @P3 BRA `(.L_x_8629) ;  /* 0x0000000000103947 */ /* 0x000fea0003800000 */
[----:B------:R-:W-:Y:S01]  /*2020*/  MOV R181, RZ ;  /* 0x000000ff00b57202 */ /* 0x000fe20000000f00 */
[----:B------:R-:W-:Y:S06]  /*2030*/  @!P2 BRA `(.L_x_8630) ;  /* 0x00000000001ca947 */ /* 0x000fec0003800000 */
[----:B-----5:R-:W-:Y:S01]  /*2040*/  SHF.L.U32 R181, R6, 0x10, RZ ;  /* 0x0000001006b57819 */ /* 0x020fe200000006ff */
[----:B------:R-:W-:Y:S06]  /*2050*/  BRA `(.L_x_8630) ;  /* 0x0000000000147947 */ /* 0x000fec0003800000 */
.L_x_8629:
[----:B-----5:R-:W-:-:S05]  /*2060*/  SHF.L.U32 R128, R162, 0x10, RZ ;  /* 0x00000010a2807819 */ /* 0x020fca00000006ff */
[----:B------:R-:W-:Y:S01]  /*2070*/  FMUL.FTZ R181, R128, UR8 ;  /* 0x0000000880b57c20 */ /* 0x000fe20008410000 */
[----:B------:R-:W-:-:S03]  /*2080*/  @P2 SHF.L.U32 R128, R6, 0x10, RZ ;  /* 0x0000001006802819 */ /* 0x000fc600000006ff */
[----:B------:R-:W-:-:S04]  /*2090*/  FMUL.FTZ R181, R60, R181 ;  /* 0x000000b53cb57220 */ /* 0x000fc80000410000 */
[----:B------:R-:W-:-:S07]  /*20a0*/  @P2 FADD.FTZ R181, R128, R181 ;  /* 0x000000b580b52221 */ /* 0x000fce0000010000 */
.L_x_8630:
[----:B------:R-:W-:Y:S05]  /*20b0*/  BSYNC B1 ;  /* 0x0000000000017941 */ /* 0x000fea0003800000 */
.L_x_8628:
[----:B------:R-:W-:Y:S04]  /*20c0*/  BSSY B1, `(.L_x_8631) ;  /* 0x000000e000017945 */ /* 0x000fe80003800000 */
[----:B------:R-:W-:Y:S05]  /*20d0*/  @P3 BRA `(.L_x_8632) ;  /* 0x0000000000143947 */ /* 0x000fea0003800000 */
[----:B------:R-:W-:Y:S01]  /*20e0*/  HFMA2.MMA R183, -RZ, RZ, 0, 0 ;  /* 0x00000000ffb77435 */ /* 0x000fe200000001ff */
[----:B------:R-:W-:Y:S10]  /*20f0*/  @!P2 BRA `(.L_x_8633) ;  /* 0x000000000028a947 */ /* 0x000ff40003800000 */
[----:B-----5:R-:W-:-:S04]  /*2100*/  PRMT R183, R6, 0x7632, R183 ;  /* 0x0000763206b77816 */ /* 0x020fc800000000b7 */
[----:B------:R-:W-:Y:S01]  /*2110*/  SHF.L.U32 R183, R183, 0x10, RZ ;  /* 0x00000010b7b77819 */ /* 0x000fe200000006ff */
[----:B------:R-:W-:Y:S06]  /*2120*/  BRA `(.L_x_8633) ;  /* 0x00000000001c7947 */ /* 0x000fec0003800000 */
.L_x_8632:
[----:B-----5:R-:W-:Y:S02]  /*2130*/  PRMT R128, R162, 0x7632, R128 ;  /* 0x00007632a2807816 */ /* 0x020fe40000000080 */
[----:B------:R-:W-:Y:S02]  /*2140*/  @P2 PRMT R129, R6, 0x7632, R129 ;  /* 0x0000763206812816 */ /* 0x000fe40000000081 */
[----:B------:R-:W-:Y:S02]  /*2150*/  SHF.L.U32 R128, R128, 0x10, RZ ;  /* 0x0000001080807819 */ /* 0x000fe400000006ff */
[----:B------:R-:W-:-:S03]  /*2160*/  @P2 SHF.L.U32 R130, R129, 0x10, RZ ;  /* 0x0000001081822819 */ /* 0x000fc600000006ff */
[----:B------:R-:W-:-:S04]  /*2170*/  FMUL.FTZ R128, R128, UR8 ;  /* 0x0000000880807c20 */ /* 0x000fc80008410000 */
[----:B------:R-:W-:-:S04]  /*2180*/  FMUL.FTZ R183, R61, R128 ;  /* 0x000000803db77220 */ /* 0x000fc80000410000 */
[----:B------:R-:W-:-:S07]  /*2190*/  @P2 FADD.FTZ R183, R130, R183 ;  /* 0x000000b782b72221 */ /* 0x000fce0000010000 */
.L_x_8633:
[----:B------:R-:W-:Y:S05]  /*21a0*/  BSYNC B1 ;  /* 0x0000000000017941 */ /* 0x000fea0003800000 */
.L_x_8631:
[----:B------:R-:W-:Y:S04]  /*21b0*/  BSSY B1, `(.L_x_8634) ;  /* 0x000000b000017945 */ /* 0x000fe80003800000 */
[----:B------:R-:W-:Y:S05]  /*21c0*/  @P3 BRA `(.L_x_8635) ;  /* 0x0000000000103947 */ /* 0x000fea0003800000 */
[----:B------:R-:W-:Y:S01]  /*21d0*/  MOV R185, RZ ;  /* 0x000000ff00b97202 */ /* 0x000fe20000000f00 */
[----:B------:R-:W-:Y:S06]  /*21e0*/  @!P2 BRA `(.L_x_8636) ;  /* 0x00000000001ca947 */ /* 0x000fec0003800000 */
[----:B-----5:R-:W-:Y:S01]  /*21f0*/  SHF.L.U32 R185, R7, 0x10, RZ ;  /* 0x0000001007b97819 */ /* 0x020fe200000006ff */
[----:B------:R-:W-:Y:S06]  /*2200*/  BRA `(.L_x_8636) ;  /* 0x0000000000147947 */ /* 0x000fec0003800000 */
.L_x_8635:
[----:B-----5:R-:W-:-:S05]  /*2210*/  SHF.L.U32 R128, R163, 0x10, RZ ;  /* 0x00000010a3807819 */ /* 0x020fca00000006ff */
[----:B------:R-:W-:Y:S01]  /*2220*/  FMUL.FTZ R185, R128, UR8 ;  /* 0x0000000880b97c20 */ /* 0x000fe20008410000 */
[----:B------:R-:W-:-:S03]  /*2230*/  @P2 SHF.L.U32 R128, R7, 0x10, RZ ;  /* 0x0000001007802819 */ /* 0x000fc600000006ff */
[----:B------:R-:W-:-:S04]  /*2240*/  FMUL.FTZ R185, R62, R185 ;  /* 0x000000b93eb97220 */ /* 0x000fc80000410000 */
[----:B------:R-:W-:-:S07]  /*2250*/  @P2 FADD.FTZ R185, R128, R185 ;  /* 0x000000b980b92221 */ /* 0x000fce0000010000 */
.L_x_8636:
[----:B------:R-:W-:Y:S05]  /*2260*/  BSYNC B1 ;  /* 0x0000000000017941 */ /* 0x000fea0003800000 */
.L_x_8634:
[----:B------:R-:W-:Y:S04]  /*2270*/  BSSY B1, `(.L_x_8637) ;  /* 0x000000e000017945 */ /* 0x000fe80003800000 */
[----:B------:R-:W-:Y:S05]  /*2280*/  @P3 BRA `(.L_x_8638) ;  /* 0x0000000000143947 */ /* 0x000fea0003800000 */
[----:B------:R-:W-:Y:S01]  /*2290*/  HFMA2.MMA R187, -RZ, RZ, 0, 0 ;  /* 0x00000000ffbb7435 */ /* 0x000fe200000001ff */
[----:B------:R-:W-:Y:S10]  /*22a0*/  @!P2 BRA `(.L_x_8639) ;  /* 0x000000000028a947 */ /* 0x000ff40003800000 */
[----:B-----5:R-:W-:-:S04]  /*22b0*/  PRMT R187, R7, 0x7632, R187 ;  /* 0x0000763207bb7816 */ /* 0x020fc800000000bb */
[----:B------:R-:W-:Y:S01]  /*22c0*/  SHF.L.U32 R187, R187, 0x10, RZ ;  /* 0x00000010bbbb7819 */ /* 0x000fe200000006ff */
[----:B------:R-:W-:Y:S06]  /*22d0*/  BRA `(.L_x_8639) ;  /* 0x00000000001c7947 */ /* 0x000fec0003800000 */
.L_x_8638:
[----:B-----5:R-:W-:Y:S02]  /*22e0*/  PRMT R128, R163, 0x7632, R128 ;  /* 0x00007632a3807816 */ /* 0x020fe40000000080 */
[----:B------:R-:W-:Y:S02]  /*22f0*/  @P2 PRMT R129, R7, 0x7632, R129 ;  /* 0x0000763207812816 */ /* 0x000fe40000000081 */
[----:B------:R-:W-:Y:S02]  /*2300*/  SHF.L.U32 R128, R128, 0x10, RZ ;  /* 0x0000001080807819 */ /* 0x000fe400000006ff */
[----:B------:R-:W-:-:S03]  /*2310*/  @P2 SHF.L.U32 R130, R129, 0x10, RZ ;  /* 0x0000001081822819 */ /* 0x000fc600000006ff */
[----:B------:R-:W-:-:S04]  /*2320*/  FMUL.FTZ R128, R128, UR8 ;  /* 0x0000000880807c20 */ /* 0x000fc80008410000 */
[----:B------:R-:W-:-:S04]  /*2330*/  FMUL.FTZ R187, R63, R128 ;  /* 0x000000803fbb7220 */ /* 0x000fc80000410000 */
[----:B------:R-:W-:-:S07]  /*2340*/  @P2 FADD.FTZ R187, R130, R187 ;  /* 0x000000bb82bb2221 */ /* 0x000fce0000010000 */
.L_x_8639:
[----:B------:R-:W-:Y:S05]  /*2350*/  BSYNC B1 ;  /* 0x0000000000017941 */ /* 0x000fea0003800000 */
.L_x_8637:
        /* <DEDUP_REMOVED lines=9> */
.L_x_8615:
[----:B------:R-:W-:Y:S05]  /*23f0*/  BSYNC B0 ;  /* 0x0000000000007941 */ /* 0x000fea0003800000 */
.L_x_8614:
        /* <DEDUP_REMOVED lines=18> */
.L_x_8643:
[----:B-----5:R-:W-:-:S05]  /*2520*/  SHF.L.U32 R128, R160, 0x10, RZ ;  /* 0x00000010a0807819 */ /* 0x020fca00000006ff */
[----:B------:R-:W-:Y:S01]  /*2530*/  FMUL.FTZ R189, R128, UR8 ;  /* 0x0000000880bd7c20 */ /* 0x000fe20008410000 */
[----:B------:R-:W-:-:S03]  /*2540*/  @P2 SHF.L.U32 R128, R4, 0x10, RZ ;  /* 0x0000001004802819 */ /* 0x000fc600000006ff */
[----:B------:R-:W-:-:S04]  /*2550*/  FMUL.FTZ R189, R32, R189 ;  /* 0x000000bd20bd7220 */ /* 0x000fc80000410000 */
[----:B------:R-:W-:-:S07]  /*2560*/  @P2 FADD.FTZ R189, R128, R189 ;  /* 0x000000bd80bd2221 */ /* 0x000fce0000010000 */
.L_x_8644:
[----:B------:R-:W-:Y:S05]  /*2570*/  BSYNC B1 ;  /* 0x0000000000017941 */ /* 0x000fea0003800000 */
.L_x_8642:
[----:B------:R-:W-:Y:S04]  /*2580*/  BSSY B1, `(.L_x_8645) ;  /* 0x000000e000017945 */ /* 0x000fe80003800000 */
[----:B------:R-:W-:Y:S05]  /*2590*/  @P3 BRA `(.L_x_8646) ;  /* 0x0000000000143947 */ /* 0x000fea0003800000 */
[----:B------:R-:W-:Y:S01]  /*25a0*/  HFMA2.MMA R191, -RZ, RZ, 0, 0 ;  /* 0x00000000ffbf7435 */ /* 0x000fe200000001ff */
[----:B------:R-:W-:Y:S10]  /*25b0*/  @!P2 BRA `(.L_x_8647) ;  /* 0x000000000028a947 */ /* 0x000ff40003800000 */
[----:B-----5:R-:W-:-:S04]  /*25c0*/  PRMT R191, R4, 0x7632, R191 ;  /* 0x0000763204bf7816 */ /* 0x020fc800000000bf */
[----:B------:R-:W-:Y:S01]  /*25d0*/  SHF.L.U32 R191, R191, 0x10, RZ ;  /* 0x00000010bfbf7819 */ /* 0x000fe200000006ff */
[----:B------:R-:W-:Y:S06]  /*25e0*/  BRA `(.L_x_8647) ;  /* 0x00000000001c7947 */ /* 0x000fec0003800000 */
.L_x_8646:
[----:B-----5:R-:W-:Y:S02]  /*25f0*/  PRMT R128, R160, 0x7632, R128 ;  /* 0x00007632a0807816 */ /* 0x020fe40000000080 */
[----:B------:R-:W-:Y:S02]  /*2600*/  @P2 PRMT R129, R4, 0x7632, R129 ;  /* 0x0000763204812816 */ /* 0x000fe40000000081 */
[----:B------:R-:W-:Y:S02]  /*2610*/  SHF.L.U32 R128, R128, 0x10, RZ ;  /* 0x0000001080807819 */ /* 0x000fe400000006ff */
[----:B------:R-:W-:-:S03]  /*2620*/  @P2 SHF.L.U32 R130, R129, 0x10, RZ ;  /* 0x0000001081822819 */ /* 0x000fc600000006ff */
[----:B------:R-:W-:-:S04]  /*2630*/  FMUL.FTZ R128, R128, UR8 ;  /* 0x0000000880807c20 */ /* 0x000fc80008410000 */
[----:B------:R-:W-:-:S04]  /*2640*/  FMUL.FTZ R191, R33, R128 ;  /* 0x0000008021bf7220 */ /* 0x000fc80000410000 */
[----:B------:R-:W-:-:S07]  /*2650*/  @P2 FADD.FTZ R191, R130, R191 ;  /* 0x000000bf82bf2221 */ /* 0x000fce0000010000 */
.L_x_8647:
[----:B------:R-:W-:Y:S05]  /*2660*/  BSYNC B1 ;  /* 0x0000000000017941 */ /* 0x000fea0003800000 */
.L_x_8645:
[----:B------:R-:W-:Y:S04]  /*2670*/  BSSY B1, `(.L_x_8648) ;  /* 0x000000b000017945 */ /* 0x000fe80003800000 */
[----:B------:R-:W-:Y:S05]  /*2680*/  @P3 BRA `(.L_x_8649) ;  /* 0x0000000000103947 */ /* 0x000fea0003800000 */
[----:B------:R-:W-:Y:S01]  /*2690*/  MOV R193, RZ ;  /* 0x000000ff00c17202 */ /* 0x000fe20000000f00 */
[----:B------:R-:W-:Y:S06]  /*26a0*/  @!P2 BRA `(.L_x_8650) ;  /* 0x00000000001ca947 */ /* 0x000fec0003800000 */
[----:B-----5:R-:W-:Y:S01]  /*26b0*/  SHF.L.U32 R193, R5, 0x10, RZ ;  /* 0x0000001005c17819 */ /* 0x020fe200000006ff */
[----:B------:R-:W-:Y:S06]  /*26c0*/  BRA `(.L_x_8650) ;  /* 0x0000000000147947 */ /* 0x000fec0003800000 */
.L_x_8649:
[----:B-----5:R-:W-:-:S05]  /*26d0*/  SHF.L.U32 R128, R161, 0x10, RZ ;  /* 0x00000010a1807819 */ /* 0x020fca00000006ff */
[----:B------:R-:W-:Y:S01]  /*26e0*/  FMUL.FTZ R193, R128, UR8 ;  /* 0x0000000880c17c20 */ /* 0x000fe20008410000 */
[----:B------:R-:W-:-:S03]  /*26f0*/  @P2 SHF.L.U32 R128, R5, 0x10, RZ ;  /* 0x0000001005802819 */ /* 0x000fc600000006ff */
[----:B------:R-:W-:-:S04]  /*2700*/  FMUL.FTZ R193, R34, R193 ;  /* 0x000000c122c17220 */ /* 0x000fc80000410000 */
[----:B------:R-:W-:-:S07]  /*2710*/  @P2 FADD.FTZ R193, R128, R193 ;  /* 0x000000c180c12221 */ /* 0x000fce0000010000 */
.L_x_8650:
[----:B------:R-:W-:Y:S05]  /*2720*/  BSYNC B1 ;  /* 0x0000000000017941 */ /* 0x000fea0003800000 */
.L_x_8648:
[----:B------:R-:W-:Y:S04]  /*2730*/  BSSY B1, `(.L_x_8651) ;  /* 0x000000e000017945 */ /* 0x000fe80003800000 */
[----:B------:R-:W-:Y:S05]  /*2740*/  @P3 BRA `(.L_x_8652) ;  /* 0x0000000000143947 */ /* 0x000fea0003800000 */
[----:B------:R-:W-:Y:S01]  /*2750*/  HFMA2.MMA R195, -RZ, RZ, 0, 0 ;  /* 0x00000000ffc37435 */ /* 0x000fe200000001ff */
[----:B------:R-:W-:Y:S10]  /*2760*/  @!P2 BRA `(.L_x_8653) ;  /* 0x000000000028a947 */ /* 0x000ff40003800000 */
[----:B-----5:R-:W-:-:S04]  /*2770*/  PRMT R195, R5, 0x7632, R195 ;  /* 0x0000763205c37816 */ /* 0x020fc800000000c3 */
[----:B------:R-:W-:Y:S01]  /*2780*/  SHF.L.U32 R195, R195, 0x10, RZ ;  /* 0x00000010c3c37819 */ /* 0x000fe200000006ff */
[----:B------:R-:W-:Y:S06]  /*2790*/  BRA `(.L_x_8653) ;  /* 0x00000000001c7947 */ /* 0x000fec0003800000 */
.L_x_8652:
[----:B-----5:R-:W-:Y:S02]  /*27a0*/  PRMT R128, R161, 0x7632, R128 ;  /* 0x00007632a1807816 */ /* 0x020fe40000000080 */
[----:B------:R-:W-:Y:S02]  /*27b0*/  @P2 PRMT R129, R5, 0x7632, R129 ;  /* 0x0000763205812816 */ /* 0x000fe40000000081 */
[----:B------:R-:W-:Y:S02]  /*27c0*/  SHF.L.U32 R128, R128, 0x10, RZ ;  /* 0x0000001080807819 */ /* 0x000fe400000006ff */
[----:B------:R-:W-:-:S03]  /*27d0*/  @P2 SHF.L.U32 R130, R129, 0x10, RZ ;  /* 0x0000001081822819 */ /* 0x000fc600000006ff */
[----:B------:R-:W-:-:S04]  /*27e0*/  FMUL.FTZ R128, R128, UR8 ;  /* 0x0000000880807c20 */ /* 0x000fc80008410000 */
[----:B------:R-:W-:-:S04]  /*27f0*/  FMUL.FTZ R195, R35, R128 ;  /* 0x0000008023c37220 */ /* 0x000fc80000410000 */
[----:B------:R-:W-:-:S07]  /*2800*/  @P2 FADD.FTZ R195, R130, R195 ;  /* 0x000000c382c32221 */ /* 0x000fce0000010000 */
.L_x_8653:
[----:B------:R-:W-:Y:S05]  /*2810*/  BSYNC B1 ;  /* 0x0000000000017941 */ /* 0x000fea0003800000 */
.L_x_8651:
[----:B------:R-:W-:Y:S04]  /*2820*/  BSSY B1, `(.L_x_8654) ;  /* 0x000000b000017945 */ /* 0x000fe80003800000 */
[----:B------:R-:W-:Y:S05]  /*2830*/  @P3 BRA `(.L_x_8655) ;  /* 0x0000000000103947 */ /* 0x000fea0003800000 */
[----:B------:R-:W-:Y:S01]  /*2840*/  MOV R197, RZ ;  /* 0x000000ff00c57202 */ /* 0x000fe20000000f00 */
[----:B------:R-:W-:Y:S06]  /*2850*/  @!P2 BRA `(.L_x_8656) ;  /* 0x00000000001ca947 */ /* 0x000fec0003800000 */
[----:B-----5:R-:W-:Y:S01]  /*2860*/  SHF.L.U32 R197, R6, 0x10, RZ ;  /* 0x0000001006c57819 */ /* 0x020fe200000006ff */
[----:B------:R-:W-:Y:S06]  /*2870*/  BRA `(.L_x_8656) ;  /* 0x0000000000147947 */ /* 0x000fec0003800000 */
.L_x_8655:
[----:B-----5:R-:W-:-:S05]  /*2880*/  SHF.L.U32 R128, R162, 0x10, RZ ;  /* 0x00000010a2807819 */ /* 0x020fca00000006ff */
[----:B------:R-:W-:Y:S01]  /*2890*/  FMUL.FTZ R197, R128, UR8 ;  /* 0x0000000880c57c20 */ /* 0x000fe20008410000 */
[----:B------:R-:W-:-:S03]  /*28a0*/  @P2 SHF.L.U32 R128, R6, 0x10, RZ ;  /* 0x0000001006802819 */ /* 0x000fc600000006ff */
[----:B------:R-:W-:-:S04]  /*28b0*/  FMUL.FTZ R197, R36, R197 ;  /* 0x000000c524c57220 */ /* 0x000fc80000410000 */
[----:B------:R-:W-:-:S07]  /*28c0*/  @P2 FADD.FTZ R197, R128, R197 ;  /* 0x000000c580c52221 */ /* 0x000fce0000010000 */
.L_x_8656:
[----:B------:R-:W-:Y:S05]  /*28d0*/  BSYNC B1 ;  /* 0x0000000000017941 */ /* 0x000fea0003800000 */
.L_x_8654:
[----:B------:R-:W-:Y:S04]  /*28e0*/  BSSY B1, `(.L_x_8657) ;  /* 0x000000e000017945 */ /* 0x000fe80003800000 */
[----:B------:R-:W-:Y:S05]  /*28f0*/  @P3 BRA `(.L_x_8658) ;  /* 0x0000000000143947 */ /* 0x000fea0003800000 */
[----:B------:R-:W-:Y:S01]  /*2900*/  HFMA2.MMA R199, -RZ, RZ, 0, 0 ;  /* 0x00000000ffc77435 */ /* 0x000fe200000001ff */
[----:B------:R-:W-:Y:S10]  /*2910*/  @!P2 BRA `(.L_x_8659) ;  /* 0x000000000028a947 */ /* 0x000ff40003800000 */
[----:B-----5:R-:W-:-:S04]  /*2920*/  PRMT R199, R6, 0x7632, R199 ;  /* 0x0000763206c77816 */ /* 0x020fc800000000c7 */
[----:B------:R-:W-:Y:S01]  /*2930*/  SHF.L.U32 R199, R199, 0x10, RZ ;  /* 0x00000010c7c77819 */ /* 0x000fe200000006ff */
[----:B------:R-:W-:Y:S06]  /*2940*/  BRA `(.L_x_8659) ;  /* 0x00000000001c7947 */ /* 0x000fec0003800000 */
.L_x_8658:
[----:B-----5:R-:W-:Y:S02]  /*2950*/  PRMT R128, R162, 0x7632, R128 ;  /* 0x00007632a2807816 */ /* 0x020fe40000000080 */
[----:B------:R-:W-:Y:S02]  /*2960*/  @P2 PRMT R129, R6, 0x7632, R129 ;  /* 0x0000763206812816 */ /* 0x000fe40000000081 */
[----:B------:R-:W-:Y:S02]  /*2970*/  SHF.L.U32 R128, R128, 0x10, RZ ;  /* 0x0000001080807819 */ /* 0x000fe400000006ff */
[----:B------:R-:W-:-:S03]  /*2980*/  @P2 SHF.L.U32 R130, R129, 0x10, RZ ;  /* 0x0000001081822819 */ /* 0x000fc600000006ff */
[----:B------:R-:W-:-:S04]  /*2990*/  FMUL.FTZ R128, R128, UR8 ;  /* 0x0000000880807c20 */ /* 0x000fc80008410000 */
[----:B------:R-:W-:-:S04]  /*29a0*/  FMUL.FTZ R199, R37, R128 ;  /* 0x0000008025c77220 */ /* 0x000fc80000410000 */
[----:B------:R-:W-:-:S07]  /*29b0*/  @P2 FADD.FTZ R199, R130, R199 ;  /* 0x000000c782c72221 */ /* 0x000fce0000010000 */
.L_x_8659:
[----:B------:R-:W-:Y:S05]  /*29c0*/  BSYNC B1 ;  /* 0x0000000000017941 */ /* 0x000fea0003800000 */
.L_x_8657:
[----:B------:R-:W-:Y:S04]  /*29d0*/  BSSY B1, `(.L_x_8660) ;  /* 0x000000b000017945 */ /* 0x000fe80003800000 */
[----:B------:R-:W-:Y:S05]  /*29e0*/  @P3 BRA `(.L_x_8661) ;  /* 0x0000000000103947 */ /* 0x000fea0003800000 */
[----:B------:R-:W-:Y:S01]  /*29f0*/  MOV R201, RZ ;  /* 0x000000ff00c97202 */ /* 0x000fe20000000f00 */
[----:B------:R-:W-:Y:S06]  /*2a00*/  @!P2 BRA `(.L_x_8662) ;  /* 0x00000000001ca947 */ /* 0x000fec0003800000 */
[----:B-----5:R-:W-:Y:S01]  /*2a10*/  SHF.L.U32 R201, R7, 0x10, RZ ;  /* 0x0000001007c97819 */ /* 0x020fe200000006ff */
[----:B------:R-:W-:Y:S06]  /*2a20*/  BRA `(.L_x_8662) ;  /* 0x0000000000147947 */ /* 0x000fec0003800000 */
.L_x_8661:
[----:B-----5:R-:W-:-:S05]  /*2a30*/  SHF.L.U32 R128, R163, 0x10, RZ ;  /* 0x00000010a3807819 */ /* 0x020fca00000006ff */
[----:B------:R-:W-:Y:S01]  /*2a40*/  FMUL.FTZ R201, R128, UR8 ;  /* 0x0000000880c97c20 */ /* 0x000fe20008410000 */
[----:B------:R-:W-:-:S03]  /*2a50*/  @P2 SHF.L.U32 R128, R7, 0x10, RZ ;  /* 0x0000001007802819 */ /* 0x000fc600000006ff */
[----:B------:R-:W-:-:S04]  /*2a60*/  FMUL.FTZ R201, R38, R201 ;  /* 0x000000c926c97220 */ /* 0x000fc80000410000 */
[----:B------:R-:W-:-:S07]  /*2a70*/  @P2 FADD.FTZ R201, R128, R201 ;  /* 0x000000c980c92221 */ /* 0x000fce0000010000 */
.L_x_8662:
[----:B------:R-:W-:Y:S05]  /*2a80*/  BSYNC B1 ;  /* 0x0000000000017941 */ /* 0x000fea0003800000 */
.L_x_8660:
[----:B------:R-:W-:Y:S04]  /*2a90*/  BSSY B1, `(.L_x_8663) ;  /* 0x000000e000017945 */ /* 0x000fe80003800000 */
[----:B------:R-:W-:Y:S05]  /*2aa0*/  @P3 BRA `(.L_x_8664) ;  /* 0x0000000000143947 */ /* 0x000fea0003800000 */
[----:B------:R-:W-:Y:S01]  /*2ab0*/  HFMA2.MMA R203, -RZ, RZ, 0, 0 ;  /* 0x00000000ffcb7435 */ /* 0x000fe200000001ff */
[----:B------:R-:W-:Y:S10]  /*2ac0*/  @!P2 BRA `(.L_x_8665) ;  /* 0x000000000028a947 */ /* 0x000ff40003800000 */
[----:B-----5:R-:W-:-:S04]  /*2ad0*/  PRMT R203, R7, 0x7632, R203 ;  /* 0x0000763207cb7816 */ /* 0x020fc800000000cb */
[----:B------:R-:W-:Y:S01]  /*2ae0*/  SHF.L.U32 R203, R203, 0x10, RZ ;  /* 0x00000010cbcb7819 */ /* 0x000fe200000006ff */
[----:B------:R-:W-:Y:S06]  /*2af0*/  BRA `(.L_x_8665) ;  /* 0x00000000001c7947 */ /* 0x000fec0003800000 */
.L_x_8664:
[----:B-----5:R-:W-:Y:S02]  /*2b00*/  PRMT R128, R163, 0x7632, R128 ;  /* 0x00007632a3807816 */ /* 0x020fe40000000080 */
[----:B------:R-:W-:Y:S02]  /*2b10*/  @P2 PRMT R129, R7, 0x7632, R129 ;  /* 0x0000763207812816 */ /* 0x000fe40000000081 */
[----:B------:R-:W-:Y:S02]  /*2b20*/  SHF.L.U32 R128, R128, 0x10, RZ ;  /* 0x0000001080807819 */ /* 0x000fe400000006ff */
[----:B------:R-:W-:-:S03]  /*2b30*/  @P2 SHF.L.U32 R130, R129, 0x10, RZ ;  /* 0x0000001081822819 */ /* 0x000fc600000006ff */
[----:B------:R-:W-:-:S04]  /*2b40*/  FMUL.FTZ R128, R128, UR8 ;  /* 0x0000000880807c20 */ /* 0x000fc80008410000 */
[----:B------:R-:W-:-:S04]  /*2b50*/  FMUL.FTZ R203, R39, R128 ;  /* 0x0000008027cb7220 */ /* 0x000fc80000410000 */
[----:B------:R-:W-:-:S07]  /*2b60*/  @P2 FADD.FTZ R203, R130, R203 ;  /* 0x000000cb82cb2221 */ /* 0x000fce0000010000 */
.L_x_8665:
[----:B------:R-:W-:Y:S05]  /*2b70*/  BSYNC B1 ;  /* 0x0000000000017941 */ /* 0x000fea0003800000 */
.L_x_8663:
        /* <DEDUP_REMOVED lines=9> */
.L_x_8641:
[----:B------:R-:W-:Y:S05]  /*2c10*/  BSYNC B0 ;  /* 0x0000000000007941 */ /* 0x000fea0003800000 */
.L_x_8640:
[----:B------:R-:W-:Y:S01]  /*2c20*/  ISETP.NE.AND P2, PT, R152, RZ, PT ;  /* 0x000000ff9800720c */ /* 0x000fe20003f45270 */
[----:B------:R-:W-:-:S12]  /*2c30*/  BSSY B0, `(.L_x_8666) ;  /* 0x000007e000007945 */ /* 0x000fd80003800000 */
[----:B------:R-:W-:Y:S05]  /*2c40*/  @!P2 BRA `(.L_x_8667) ;  /* 0x0000000400f0a947 */ /* 0x000fea0003800000 */
[----:B0-234-:R-:W0:Y:S02]  /*2c50*/  @P1 LDC.64 R128, c[0x0][0x220] ;  /* 0x00008800ff801b82 */ /* 0x01de240000000a00 */
[----:B0-----:R-:W-:-:S05]  /*2c60*/  @P1 IMAD.WIDE.U32 R128, R144, 0x10, R128 ;  /* 0x0000001090801825 */ /* 0x001fca00078e0080 */
[----:B-----5:R0:W5:Y:S01]  /*2c70*/  @P1 LDG.E.128 R160, desc[UR4][R128.64] ;  /* 0x0000000480a01981 */ /* 0x020162000c1e1d00 */
[----:B------:R-:W-:-:S04]  /*2c80*/  ISETP.NE.U32.AND P1, PT, RZ, UR6, PT ;  /* 0x00000006ff007c0c */ /* 0x000fc8000bf25070 */
[----:B------:R-:W-:-:S13]  /*2c90*/  ISETP.NE.AND.EX P1, PT, RZ, UR7, PT, P1 ;  /* 0x00000007ff007c0c */ /* 0x000fda000bf25310 */
[----:B------:R-:W2:Y:S02]  /*2ca0*/  @P1 LDC.64 R130, c[0x0][0x230] ;  /* 0x00008c00ff821b82 */ /* 0x000ea40000000a00 */
[----:B--2---:R-:W-:-:S05]  /*2cb0*/  @P1 IMAD.WIDE.U32 R130, R142, 0x10, R130 ;  /* 0x000000108e821825 */ /* 0x004fca00078e0082 */
        /* <DEDUP_REMOVED lines=8> */
.L_x_8669:
[----:B-----5:R-:W-:-:S05]  /*2d40*/  SHF.L.U32 R128, R160, 0x10, RZ ;  /* 0x00000010a0807819 */ /* 0x020fca00000006ff */
[----:B------:R-:W-:Y:S01]  /*2d50*/  FMUL.FTZ R205, R128, UR8 ;  /* 0x0000000880cd7c20 */ /* 0x000fe20008410000 */
[----:B------:R-:W-:-:S03]  /*2d60*/  @P1 SHF.L.U32 R128, R4, 0x10, RZ ;  /* 0x0000001004801819 */ /* 0x000fc600000006ff */
[----:B------:R-:W-:-:S04]  /*2d70*/  FMUL.FTZ R205, R8, R205 ;  /* 0x000000cd08cd7220 */ /* 0x000fc80000410000 */
[----:B------:R-:W-:-:S07]  /*2d80*/  @P1 FADD.FTZ R205, R128, R205 ;  /* 0x000000cd80cd1221 */ /* 0x000fce0000010000 */
.L_x_8670:
[----:B------:R-:W-:Y:S05]  /*2d90*/  BSYNC B1 ;  /* 0x0000000000017941 */ /* 0x000fea0003800000 */
.L_x_8668:
[----:B------:R-:W-:Y:S04]  /*2da0*/  BSSY B1, `(.L_x_8671) ;  /* 0x000000e000017945 */ /* 0x000fe80003800000 */
[----:B------:R-:W-:Y:S05]  /*2db0*/  @P2 BRA `(.L_x_8672) ;  /* 0x0000000000142947 */ /* 0x000fea0003800000 */
[----:B------:R-:W-:Y:S01]  /*2dc0*/  HFMA2.MMA R207, -RZ, RZ, 0, 0 ;  /* 0x00000000ffcf7435 */ /* 0x000fe200000001ff */
[----:B------:R-:W-:Y:S10]  /*2dd0*/  @!P1 BRA `(.L_x_8673) ;  /* 0x0000000000289947 */ /* 0x000ff40003800000 */
[----:B-----5:R-:W-:-:S04]  /*2de0*/  PRMT R207, R4, 0x7632, R207 ;  /* 0x0000763204cf7816 */ /* 0x020fc800000000cf */
[----:B------:R-:W-:Y:S01]  /*2df0*/  SHF.L.U32 R207, R207, 0x10, RZ ;  /* 0x00000010cfcf7819 */ /* 0x000fe200000006ff */
[----:B------:R-:W-:Y:S06]  /*2e00*/  BRA `(.L_x_8673) ;  /* 0x00000000001c7947 */ /* 0x000fec0003800000 */
.L_x_8672:
[----:B-----5:R-:W-:Y:S02]  /*2e10*/  PRMT R128, R160, 0x7632, R128 ;  /* 0x00007632a0807816 */ /* 0x020fe40000000080 */
[----:B------:R-:W-:Y:S02]  /*2e20*/  @P1 PRMT R129, R4, 0x7632, R129 ;  /* 0x0000763204811816 */ /* 0x000fe40000000081 */
[----:B------:R-:W-:Y:S02]  /*2e30*/  SHF.L.U32 R128, R128, 0x10, RZ ;  /* 0x0000001080807819 */ /* 0x000fe400000006ff */
[----:B------:R-:W-:-:S03]  /*2e40*/  @P1 SHF.L.U32 R130, R129, 0x10, RZ ;  /* 0x0000001081821819 */ /* 0x000fc600000006ff */
[----:B------:R-:W-:-:S04]  /*2e50*/  FMUL.FTZ R128, R128, UR8 ;  /* 0x0000000880807c20 */ /* 0x000fc80008410000 */
[----:B------:R-:W-:-:S04]  /*2e60*/  FMUL.FTZ R207, R9, R128 ;  /* 0x0000008009cf7220 */ /* 0x000fc80000410000 */
[----:B------:R-:W-:-:S07]  /*2e70*/  @P1 FADD.FTZ R207, R130, R207 ;  /* 0x000000cf82cf1221 */ /* 0x000fce0000010000 */
.L_x_8673:
[----:B------:R-:W-:Y:S05]  /*2e80*/  BSYNC B1 ;  /* 0x0000000000017941 */ /* 0x000fea0003800000 */
.L_x_8671:
[----:B------:R-:W-:Y:S04]  /*2e90*/  BSSY B1, `(.L_x_8674) ;  /* 0x000000b000017945 */ /* 0x000fe80003800000 */
[----:B------:R-:W-:Y:S05]  /*2ea0*/  @P2 BRA `(.L_x_8675) ;  /* 0x0000000000102947 */ /* 0x000fea0003800000 */
[----:B------:R-:W-:Y:S01]  /*2eb0*/  MOV R209, RZ ;  /* 0x000000ff00d17202 */ /* 0x000fe20000000f00 */
[----:B------:R-:W-:Y:S06]  /*2ec0*/  @!P1 BRA `(.L_x_8676) ;  /* 0x00000000001c9947 */ /* 0x000fec0003800000 */
[----:B-----5:R-:W-:Y:S01]  /*2ed0*/  SHF.L.U32 R209, R5, 0x10, RZ ;  /* 0x0000001005d17819 */ /* 0x020fe200000006ff */
[----:B------:R-:W-:Y:S06]  /*2ee0*/  BRA `(.L_x_8676) ;  /* 0x0000000000147947 */ /* 0x000fec0003800000 */
.L_x_8675:
[----:B-----5:R-:W-:-:S05]  /*2ef0*/  SHF.L.U32 R128, R161, 0x10, RZ ;  /* 0x00000010a1807819 */ /* 0x020fca00000006ff */
[----:B------:R-:W-:Y:S01]  /*2f00*/  FMUL.FTZ R209, R128, UR8 ;  /* 0x0000000880d17c20 */ /* 0x000fe20008410000 */
[----:B------:R-:W-:-:S03]  /*2f10*/  @P1 SHF.L.U32 R128, R5, 0x10, RZ ;  /* 0x0000001005801819 */ /* 0x000fc600000006ff */
[----:B------:R-:W-:-:S04]  /*2f20*/  FMUL.FTZ R209, R10, R209 ;  /* 0x000000d10ad17220 */ /* 0x000fc80000410000 */
[----:B------:R-:W-:-:S07]  /*2f30*/  @P1 FADD.FTZ R209, R128, R209 ;  /* 0x000000d180d11221 */ /* 0x000fce0000010000 */
.L_x_8676:
[----:B------:R-:W-:Y:S05]  /*2f40*/  BSYNC B1 ;  /* 0x0000000000017941 */ /* 0x000fea0003800000 */
.L_x_8674:
[----:B------:R-:W-:Y:S04]  /*2f50*/  BSSY B1, `(.L_x_8677) ;  /* 0x000000e000017945 */ /* 0x000fe80003800000 */
[----:B------:R-:W-:Y:S05]  /*2f60*/  @P2 BRA `(.L_x_8678) ;  /* 0x0000000000142947 */ /* 0x000fea0003800000 */
[----:B------:R-:W-:Y:S01]  /*2f70*/  HFMA2.MMA R211, -RZ, RZ, 0, 0 ;  /* 0x00000000ffd37435 */ /* 0x000fe200000001ff */
[----:B------:R-:W-:Y:S10]  /*2f80*/  @!P1 BRA `(.L_x_8679) ;  /* 0x0000000000289947 */ /* 0x000ff40003800000 */
[----:B-----5:R-:W-:-:S04]  /*2f90*/  PRMT R211, R5, 0x7632, R211 ;  /* 0x0000763205d37816 */ /* 0x020fc800000000d3 */
[----:B------:R-:W-:Y:S01]  /*2fa0*/  SHF.L.U32 R211, R211, 0x10, RZ ;  /* 0x00000010d3d37819 */ /* 0x000fe200000006ff */
[----:B------:R-:W-:Y:S06]  /*2fb0*/  BRA `(.L_x_8679) ;  /* 0x00000000001c7947 */ /* 0x000fec0003800000 */
.L_x_8678:
[----:B-----5:R-:W-:Y:S02]  /*2fc0*/  PRMT R128, R161, 0x7632, R128 ;  /* 0x00007632a1807816 */ /* 0x020fe40000000080 */
[----:B------:R-:W-:Y:S02]  /*2fd0*/  @P1 PRMT R129, R5, 0x7632, R129 ;  /* 0x0000763205811816 */ /* 0x000fe40000000081 */
[----:B------:R-:W-:Y:S02]  /*2fe0*/  SHF.L.U32 R128, R128, 0x10, RZ ;  /* 0x0000001080807819 */ /* 0x000fe400000006ff */
[----:B------:R-:W-:-:S03]  /*2ff0*/  @P1 SHF.L.U32 R130, R129, 0x10, RZ ;  /* 0x0000001081821819 */ /* 0x000fc600000006ff */
[----:B------:R-:W-:-:S04]  /*3000*/  FMUL.FTZ R128, R128, UR8 ;  /* 0x0000000880807c20 */ /* 0x000fc80008410000 */
[----:B------:R-:W-:-:S04]  /*3010*/  FMUL.FTZ R211, R11, R128 ;  /* 0x000000800bd37220 */ /* 0x000fc80000410000 */
[----:B------:R-:W-:-:S07]  /*3020*/  @P1 FADD.FTZ R211, R130, R211 ;  /* 0x000000d382d31221 */ /* 0x000fce0000010000 */
.L_x_8679:
[----:B------:R-:W-:Y:S05]  /*3030*/  BSYNC B1 ;  /* 0x0000000000017941 */ /* 0x000fea0003800000 */
.L_x_8677:
[----:B------:R-:W-:Y:S04]  /*3040*/  BSSY B1, `(.L_x_8680) ;  /* 0x000000b000017945 */ /* 0x000fe80003800000 */
[----:B------:R-:W-:Y:S05]  /*3050*/  @P2 BRA `(.L_x_8681) ;  /* 0x0000000000102947 */ /* 0x000fea0003800000 */
[----:B------:R-:W-:Y:S01]  /*3060*/  MOV R213, RZ ;  /* 0x000000ff00d57202 */ /* 0x000fe20000000f00 */
[----:B------:R-:W-:Y:S06]  /*3070*/  @!P1 BRA `(.L_x_8682) ;  /* 0x00000000001c9947 */ /* 0x000fec0003800000 */
[----:B-----5:R-:W-:Y:S01]  /*3080*/  SHF.L.U32 R213, R6, 0x10, RZ ;  /* 0x0000001006d57819 */ /* 0x020fe200000006ff */
[----:B------:R-:W-:Y:S06]  /*3090*/  BRA `(.L_x_8682) ;  /* 0x0000000000147947 */ /* 0x000fec0003800000 */
.L_x_8681:
[----:B-----5:R-:W-:-:S05]  /*30a0*/  SHF.L.U32 R128, R162, 0x10, RZ ;  /* 0x00000010a2807819 */ /* 0x020fca00000006ff */
[----:B------:R-:W-:Y:S01]  /*30b0*/  FMUL.FTZ R213, R128, UR8 ;  /* 0x0000000880d57c20 */ /* 0x000fe20008410000 */
[----:B------:R-:W-:-:S03]  /*30c0*/  @P1 SHF.L.U32 R128, R6, 0x10, RZ ;  /* 0x0000001006801819 */ /* 0x000fc600000006ff */
[----:B------:R-:W-:-:S04]  /*30d0*/  FMUL.FTZ R213, R12, R213 ;  /* 0x000000d50cd57220 */ /* 0x000fc80000410000 */
[----:B------:R-:W-:-:S07]  /*30e0*/  @P1 FADD.FTZ R213, R128, R213 ;  /* 0x000000d580d51221 */ /* 0x000fce0000010000 */
.L_x_8682:
[----:B------:R-:W-:Y:S05]  /*30f0*/  BSYNC B1 ;  /* 0x0000000000017941 */ /* 0x000fea0003800000 */
.L_x_8680:
[----:B------:R-:W-:Y:S04]  /*3100*/  BSSY B1, `(.L_x_8683) ;  /* 0x000000e000017945 */ /* 0x000fe80003800000 */
[----:B------:R-:W-:Y:S05]  /*3110*/  @P2 BRA `(.L_x_8684) ;  /* 0x0000000000142947 */ /* 0x000fea0003800000 */
[----:B------:R-:W-:Y:S01]  /*3120*/  HFMA2.MMA R215, -RZ, RZ, 0, 0 ;  /* 0x00000000ffd77435 */ /* 0x000fe200000001ff */
[----:B------:R-:W-:Y:S10]  /*3130*/  @!P1 BRA `(.L_x_8685) ;  /* 0x0000000000289947 */ /* 0x000ff40003800000 */
[----:B-----5:R-:W-:-:S04]  /*3140*/  PRMT R215, R6, 0x7632, R215 ;  /* 0x0000763206d77816 */ /* 0x020fc800000000d7 */
[----:B------:R-:W-:Y:S01]  /*3150*/  SHF.L.U32 R215, R215, 0x10, RZ ;  /* 0x00000010d7d77819 */ /* 0x000fe200000006ff */
[----:B------:R-:W-:Y:S06]  /*3160*/  BRA `(.L_x_8685) ;  /* 0x00000000001c7947 */ /* 0x000fec0003800000 */
.L_x_8684:
[----:B-----5:R-:W-:Y:S02]  /*3170*/  PRMT R128, R162, 0x7632, R128 ;  /* 0x00007632a2807816 */ /* 0x020fe40000000080 */
[----:B------:R-:W-:Y:S02]  /*3180*/  @P1 PRMT R129, R6, 0x7632, R129 ;  /* 0x0000763206811816 */ /* 0x000fe40000000081 */
[----:B------:R-:W-:Y:S02]  /*3190*/  SHF.L.U32 R128, R128, 0x10, RZ ;  /* 0x0000001080807819 */ /* 0x000fe400000006ff */
[----:B------:R-:W-:-:S03]  /*31a0*/  @P1 SHF.L.U32 R130, R129, 0x10, RZ ;  /* 0x0000001081821819 */ /* 0x000fc600000006ff */
[----:B------:R-:W-:-:S04]  /*31b0*/  FMUL.FTZ R128, R128, UR8 ;  /* 0x0000000880807c20 */ /* 0x000fc80008410000 */
[----:B------:R-:W-:-:S04]  /*31c0*/  FMUL.FTZ R215, R13, R128 ;  /* 0x000000800dd77220 */ /* 0x000fc80000410000 */
[----:B------:R-:W-:-:S07]  /*31d0*/  @P1 FADD.FTZ R215, R130, R215 ;  /* 0x000000d782d71221 */ /* 0x000fce0000010000 */
.L_x_8685:
[----:B------:R-:W-:Y:S05]  /*31e0*/  BSYNC B1 ;  /* 0x0000000000017941 */ /* 0x000fea0003800000 */
.L_x_8683:
[----:B------:R-:W-:Y:S04]  /*31f0*/  BSSY B1, `(.L_x_8686) ;  /* 0x000000b000017945 */ /* 0x000fe80003800000 */
[----:B------:R-:W-:Y:S05]  /*3200*/  @P2 BRA `(.L_x_8687) ;  /* 0x0000000000102947 */ /* 0x000fea0003800000 */
[----:B------:R-:W-:Y:S01]  /*3210*/  MOV R217, RZ ;  /* 0x000000ff00d97202 */ /* 0x000fe20000000f00 */
[----:B------:R-:W-:Y:S06]  /*3220*/  @!P1 BRA `(.L_x_8688) ;  /* 0x00000000001c9947 */ /* 0x000fec0003800000 */
[----:B-----5:R-:W-:Y:S01]  /*3230*/  SHF.L.U32 R217, R7, 0x10, RZ ;  /* 0x0000001007d97819 */ /* 0x020fe200000006ff */
[----:B------:R-:W-:Y:S06]  /*3240*/  BRA `(.L_x_8688) ;  /* 0x0000000000147947 */ /* 0x000fec0003800000 */
.L_x_8687:
[----:B-----5:R-:W-:-:S05]  /*3250*/  SHF.L.U32 R128, R163, 0x10, RZ ;  /* 0x00000010a3807819 */ /* 0x020fca00000006ff */
[----:B------:R-:W-:Y:S01]  /*3260*/  FMUL.FTZ R217, R128, UR8 ;  /* 0x0000000880d97c20 */ /* 0x000fe20008410000 */
[----:B------:R-:W-:-:S03]  /*3270*/  @P1 SHF.L.U32 R128, R7, 0x10, RZ ;  /* 0x0000001007801819 */ /* 0x000fc600000006ff */
[----:B------:R-:W-:-:S04]  /*3280*/  FMUL.FTZ R217, R14, R217 ;  /* 0x000000d90ed97220 */ /* 0x000fc80000410000 */
[----:B------:R-:W-:-:S07]  /*3290*/  @P1 FADD.FTZ R217, R128, R217 ;  /* 0x000000d980d91221 */ /* 0x000fce0000010000 */
.L_x_8688:
[----:B------:R-:W-:Y:S05]  /*32a0*/  BSYNC B1 ;  /* 0x0000000000017941 */ /* 0x000fea0003800000 */
.L_x_8686:
[----:B------:R-:W-:Y:S04]  /*32b0*/  BSSY B1, `(.L_x_8689) ;  /* 0x000000e000017945 */ /* 0x000fe80003800000 */
[----:B------:R-:W-:Y:S05]  /*32c0*/  @P2 BRA `(.L_x_8690) ;  /* 0x0000000000142947 */ /* 0x000fea0003800000 */
[----:B------:R-:W-:Y:S01]  /*32d0*/  HFMA2.MMA R219, -RZ, RZ, 0, 0 ;  /* 0x00000000ffdb7435 */ /* 0x000fe200000001ff */
[----:B------:R-:W-:Y:S10]  /*32e0*/  @!P1 BRA `(.L_x_8691) ;  /* 0x0000000000289947 */ /* 0x000ff40003800000 */
[----:B-----5:R-:W-:-:S04]  /*32f0*/  PRMT R219, R7, 0x7632, R219 ;  /* 0x0000763207db7816 */ /* 0x020fc800000000db */
[----:B------:R-:W-:Y:S01]  /*3300*/  SHF.L.U32 R219, R219, 0x10, RZ ;  /* 0x00000010dbdb7819 */ /* 0x000fe200000006ff */
[----:B------:R-:W-:Y:S06]  /*3310*/  BRA `(.L_x_8691) ;  /* 0x00000000001c7947 */ /* 0x000fec0003800000 */
.L_x_8690:
[----:B-----5:R-:W-:Y:S02]  /*3320*/  PRMT R128, R163, 0x7632, R128 ;  /* 0x00007632a3807816 */ /* 0x020fe40000000080 */
[----:B------:R-:W-:Y:S02]  /*3330*/  @P1 PRMT R129, R7, 0x7632, R129 ;  /* 0x0000763207811816 */ /* 0x000fe40000000081 */
[----:B------:R-:W-:Y:S02]  /*3340*/  SHF.L.U32 R128, R128, 0x10, RZ ;  /* 0x0000001080807819 */ /* 0x000fe400000006ff */
[----:B------:R-:W-:-:S03]  /*3350*/  @P1 SHF.L.U32 R130, R129, 0x10, RZ ;  /* 0x0000001081821819 */ /* 0x000fc600000006ff */
[----:B------:R-:W-:-:S04]  /*3360*/  FMUL.FTZ R128, R128, UR8 ;  /* 0x0000000880807c20 */ /* 0x000fc80008410000 */
[----:B------:R-:W-:-:S04]  /*3370*/  FMUL.FTZ R219, R15, R128 ;  /* 0x000000800fdb7220 */ /* 0x000fc80000410000 */
[----:B------:R-:W-:-:S07]  /*3380*/  @P1 FADD.FTZ R219, R130, R219 ;  /* 0x000000db82db1221 */ /* 0x000fce0000010000 */
.L_x_8691:
[----:B------:R-:W-:Y:S05]  /*3390*/  BSYNC B1 ;  /* 0x0000000000017941 */ /* 0x000fea0003800000 */
.L_x_8689:
[----:B------:R-:W0:Y:S01]  /*33a0*/  LDC.64 R222, c[0x0][0x238] ;  /* 0x00008e00ffde7b82 */ /* 0x000e220000000a00 */
[----:B------:R-:W-:Y:S02]  /*33b0*/  F2FP.BF16.F32.PACK_AB R131, R219, R217 ;  /* 0x000000d9db83723e */ /* 0x000fe400000010ff */
[----:B------:R-:W-:Y:S02]  /*33c0*/  F2FP.BF16.F32.PACK_AB R130, R215, R213 ;  /* 0x000000d5d782723e */ /* 0x000fe400000010ff */
[----:B------:R-:W-:Y:S02]  /*33d0*/  F2FP.BF16.F32.PACK_AB R129, R211, R209 ;  /* 0x000000d1d381723e */ /* 0x000fe400000010ff */
[----:B------:R-:W-:Y:S01]  /*33e0*/  F2FP.BF16.F32.PACK_AB R128, R207, R205 ;  /* 0x000000cdcf80723e */ /* 0x000fe200000010ff */
[----:B0-----:R-:W-:-:S05]  /*33f0*/  IMAD.WIDE.U32 R222, R142, 0x10, R222 ;  /* 0x000000108ede7825 */ /* 0x001fca00078e00de */
[----:B------:R0:W-:Y:S02]  /*3400*/  STG.E.128 desc[UR4][R222.64], R128 ;  /* 0x00000080de007986 */ /* 0x0001e4000c101d04 */
.L_x_8667:
[----:B------:R-:W-:Y:S05]  /*3410*/  BSYNC B0 ;  /* 0x0000000000007941 */ /* 0x000fea0003800000 */
.L_x_8666:
[----:B0-234-:R-:W-:Y:S01]  /*3420*/  FADD.FTZ R128, RZ, R137 ;  /* 0x00000089ff807221 */ /* 0x01dfe20000010000 */
        /* <DEDUP_REMOVED lines=12> */
[----:B------:R-:W-:Y:S01]  /*34f0*/  FADD.FTZ R128, R145, R128 ;  /* 0x0000008091807221 */ /* 0x000fe20000010000 */
[----:B------:R-:W-:-:S03]  /*3500*/  P2R R0, PR, RZ, 0x40 ;  /* 0x00000040ff007803 */ /* 0x000fc60000000000 */
        /* <DEDUP_REMOVED lines=139> */
.L_x_8714:
        /* <DEDUP_REMOVED lines=11> */
[----:B------:R-:W-:Y:S01]  /*3e70*/  ISETP.GT.U32.AND P1, PT, R223, 0x3, PT ;  /* 0x00000003df00780c */ /* 0x000fe20003f24070 */
[----:B------:R-:W-:Y:S01]  /*3e80*/  BAR.SYNC.DEFER_BLOCKING 0x0 ;  /* 0x0000000000007b1d */ /* 0x000fe20000010000 */
[----:B------:R-:W-:-:S11]  /*3e90*/  LOP3.LUT P2, RZ, R131, 0x1f, R2, 0xf8, !PT ;  /* 0x0000001f83ff7812 */ /* 0x000fd6000784f802 */
[----:B-1----:R-:W-:Y:S02]  /*3ea0*/  @!P1 MOV R0, 0x400 ;  /* 0x0000040000009802 */ /* 0x002fe40000000f00 */
[----:B------:R-:W-:Y:S02]  /*3eb0*/  @!P1 IADD3 R130, R130, R223, RZ ;  /* 0x000000df82829210 */ /* 0x000fe40007ffe0ff */
[----:B------:R-:W-:Y:S02]  /*3ec0*/  CS2R R222, SRZ ;  /* 0x0000000000de7805 */ /* 0x000fe4000001ff00 */
[----:B------:R-:W-:Y:S01]  /*3ed0*/  ISETP.NE.AND P5, PT, R154, RZ, PT ;  /* 0x000000ff9a00720c */ /* 0x000fe20003fa5270 */
[----:B------:R-:W1:Y:S01]  /*3ee0*/  @!P1 S2R R131, SR_CgaCtaId ;  /* 0x0000000000839919 */ /* 0x000e620000008800 */
[----:B------:R-:W-:Y:S01]  /*3ef0*/  BSSY B0, `(.L_x_8693) ;  /* 0x00000f0000007945 */ /* 0x000fe20003800000 */
[----:B------:R-:W2:Y:S02]  /*3f00*/  @!P2 LDC.64 R128, c[0x0][0x250] ;  /* 0x00009400ff80ab82 */ /* 0x000ea40000000a00 */
[----:B--2---:R-:W-:-:S02]  /*3f10*/  @!P2 LEA R128, P3, R134, R128, 0x2 ;  /* 0x000000808680a211 */ /* 0x004fc400078610ff */
[----:B-1----:R-:W-:Y:S01]  /*3f20*/  @!P1 LEA R131, R131, R0, 0x18 ;  /* 0x0000000083839211 */ /* 0x002fe200078ec0ff */
[----:B------:R-:W-:Y:S01]  /*3f30*/  HFMA2.MMA R0, -RZ, RZ, 0, 0 ;  /* 0x00000000ff007435 */ /* 0x000fe200000001ff */
[----:B------:R-:W-:Y:S02]  /*3f40*/  @!P2 LEA.HI.X R129, R134, R129, R138, 0x2, P3 ;  /* 0x000000818681a211 */ /* 0x000fe400018f148a */
[----:B------:R-:W-:Y:S02]  /*3f50*/  @!P1 LEA R140, R130, R131, 0x3 ;  /* 0x00000083828c9211 */ /* 0x000fe400078e18ff */
[----:B------:R-:W1:Y:S01]  /*3f60*/  @!P2 LDC.64 R130, c[0x0][0x258] ;  /* 0x00009600ff82ab82 */ /* 0x000e620000000a00 */
[----:B------:R-:W-:Y:S02]  /*3f70*/  @!P1 MOV R0, R135 ;  /* 0x0000008700009202 */ /* 0x000fe40000000f00 */
[----:B------:R2:W-:Y:S04]  /*3f80*/  @!P1 LDS.64 R222, [R140] ;  /* 0x000000008cde9984 */ /* 0x0005e80000000a00 */
[----:B------:R-:W0:Y:S01]  /*3f90*/  SHFL.DOWN PT, R225, R0, 0x2, 0x1f ;  /* 0x08401f0000e17f89 */ /* 0x000e2200000e0000 */
[----:B--2---:R-:W-:-:S02]  /*3fa0*/  I2FP.F32.S32 R140, R0 ;  /* 0x00000000008c7245 */ /* 0x004fc40000201400 */
[----:B-1----:R-:W-:-:S04]  /*3fb0*/  @!P2 LEA R130, P1, R134, R130, 0x2 ;  /* 0x000000828682a211 */ /* 0x002fc800078210ff */
[----:B------:R-:W-:Y:S02]  /*3fc0*/  @!P2 LEA.HI.X R131, R134, R131, R138, 0x2, P1 ;  /* 0x000000838683a211 */ /* 0x000fe400008f148a */
[----:B-----5:R-:W-:Y:S02]  /*3fd0*/  ISETP.GE.AND P1, PT, R136, 0x1, PT ;  /* 0x000000018800780c */ /* 0x020fe40003f26270 */
        /* <DEDUP_REMOVED lines=11> */
[----:B------:R-:W-:-:S03]  /*4090*/  FADD.FTZ R227, -R227, R222 ;  /* 0x000000dee3e37221 */ /* 0x000fc60000010100 */
[----:B------:R-:W-:Y:S01]  /*40a0*/  FFMA.FTZ R225, R140, R222, R225 ;  /* 0x000000de8ce17223 */ /* 0x000fe200000100e1 */
[----:B------:R-:W-:Y:S01]  /*40b0*/  FMUL.FTZ R227, R227, R227 ;  /* 0x000000e3e3e37220 */ /* 0x000fe20000410000 */
[----:B---3--:R-:W-:Y:S01]  /*40c0*/  FADD.FTZ R223, R138, R223 ;  /* 0x000000df8adf7221 */ /* 0x008fe20000010000 */
[----:B------:R-:W0:Y:S01]  /*40d0*/  MUFU.RCP R142, R142 ;  /* 0x0000008e008e7308 */ /* 0x000e220000001000 */
        /* <DEDUP_REMOVED lines=22> */
[----:B------:R-:W-:-:S06]  /*4240*/  FADD.FTZ R223, R0, R223 ;  /* 0x000000df00df7221 */ /* 0x000fcc0000010000 */
[----:B------:R-:W0:Y:S02]  /*4250*/  MUFU.RSQ R223, R223 ;  /* 0x000000df00df7308 */ /* 0x000e240000001400 */
[----:B0-----:R1:W-:Y:S01]  /*4260*/  @!P2 STG.E desc[UR4][R130.64], R223 ;  /* 0x000000df8200a986 */ /* 0x0013e2000c101904 */
[----:B------:R-:W-:Y:S05]  /*4270*/  @!P1 BRA `(.L_x_8694) ;  /* 0x0000000800dc9947 */ /* 0x000fea0003800000 */
[----:B------:R-:W-:Y:S01]  /*4280*/  IADD3 R136, R136, -0x1, RZ ;  /* 0xffffffff88887810 */ /* 0x000fe20007ffe0ff */
[----:B------:R-:W-:Y:S01]  /*4290*/  BSSY B1, `(.L_x_8695) ;  /* 0x0000028000017945 */ /* 0x000fe20003800000 */
[----:B------:R-:W-:Y:S02]  /*42a0*/  LOP3.LUT R3, R2, 0x7f, RZ, 0xc0, !PT ;  /* 0x0000007f02037812 */ /* 0x000fe400078ec0ff */
[----:B------:R-:W-:Y:S01]  /*42b0*/  FSEL R0, R231, RZ, !P5 ;  /* 0x000000ffe7007208 */ /* 0x000fe20006800000 */
[----:B------:R-:W-:-:S05]  /*42c0*/  IMAD R136, R136, R221, RZ ;  /* 0x000000dd88887224 */ /* 0x000fca00078e02ff */
        /* <DEDUP_REMOVED lines=36> */
.L_x_8696:
[----:B------:R-:W-:Y:S05]  /*4510*/  BSYNC B1 ;  /* 0x0000000000017941 */ /* 0x000fea0003800000 */
.L_x_8695:
        /* <DEDUP_REMOVED lines=35> */
.L_x_8698:
[----:B------:R-:W-:Y:S05]  /*4750*/  BSYNC B1 ;  /* 0x0000000000017941 */ /* 0x000fea0003800000 */
.L_x_8697:
        /* <DEDUP_REMOVED lines=35> */
.L_x_8700:
[----:B------:R-:W-:Y:S05]  /*4990*/  BSYNC B1 ;  /* 0x0000000000017941 */ /* 0x000fea0003800000 */
.L_x_8699:
        /* <DEDUP_REMOVED lines=35> */
.L_x_8702:
[----:B------:R-:W-:Y:S05]  /*4bd0*/  BSYNC B1 ;  /* 0x0000000000017941 */ /* 0x000fea0003800000 */
.L_x_8701:
        /* <DEDUP_REMOVED lines=33> */
.L_x_8694:
[----:B------:R-:W-:Y:S05]  /*4df0*/  BSYNC B0 ;  /* 0x0000000000007941 */ /* 0x000fea0003800000 */
.L_x_8693:
[----:B------:R-:W-:Y:S02]  /*4e00*/  IADD3 R134, R134, UR10, RZ ;  /* 0x0000000a86867c10 */ /* 0x000fe4000fffe0ff */
[----:B------:R-:W-:Y:S02]  /*4e10*/  SEL R0, RZ, 0x1, P4 ;  /* 0x00000001ff007807 */ /* 0x000fe40002000000 */
[----:B------:R-:W-:-:S13]  /*4e20*/  ISETP.GE.AND P1, PT, R134, UR11, PT ;  /* 0x0000000b86007c0c */ /* 0x000fda000bf26270 */
[----:B------:R-:W-:Y:S05]  /*4e30*/  @!P1 BRA `(.L_x_8703) ;  /* 0xffffffbc00109947 */ /* 0x000fea000383ffff */
[----:B------:R-:W-:Y:S05]  /*4e40*/  EXIT ;  /* 0x000000000000794d */ /* 0x000fea0003800000 */
.L_x_8692:
[----:B------:R-:W-:Y:S01]  /*4e50*/  HFMA2.MMA R158, -RZ, RZ, 0, 5.9604644775390625e-08 ;  /* 0x00000001ff9e7435 */ /* 0x000fe200000001ff */
[----:B------:R-:W-:Y:S02]  /*4e60*/  MOV R227, R140 ;  /* 0x0000008c00e37202 */ /* 0x000fe40000000f00 */
[----:B------:R-:W-:Y:S02]  /*4e70*/  MOV R229, 0x1f ;  /* 0x0000001f00e57802 */ /* 0x000fe40000000f00 */
[----:B------:R-:W-:-:S07]  /*4e80*/  MOV R156, 0xffffffff ;  /* 0xffffffff009c7802 */ /* 0x000fce0000000f00 */
[----:B-1---5:R-:W-:Y:S05]  /*4e90*/  WARPSYNC.COLLECTIVE R156, `(.L_x_8704) ;  /* 0x000000009c087348 */ /* 0x022fea0003c00000 */
[----:B------:R0:W2:Y:S02]  /*4ea0*/  SHFL.BFLY P6, R225, R227, R158, R229 ;  /* 0x0c00009ee3e17389 */ /* 0x0000a400000c00e5 */
[----:B012--5:R-:W-:Y:S01]  /*4eb0*/  ENDCOLLECTIVE ;  /* 0x000000000000791b */ /* 0x027fe20003800000 */
.L_x_8704:
[----:B------:R-:W-:Y:S01]  /*4ec0*/  HFMA2.MMA R158, -RZ, RZ, 0, 1.1920928955078125e-07 ;  /* 0x00000002ff9e7435 */ /* 0x000fe200000001ff */
[----:B------:R-:W-:-:S05]  /*4ed0*/  MOV R131, R225 ;  /* 0x000000e100837202 */ /* 0x000fca0000000f00 */
[----:B------:R-:W-:-:S05]  /*4ee0*/  FADD.FTZ R131, R140, R131 ;  /* 0x000000838c837221 */ /* 0x000fca0000010000 */
[----:B------:R-:W-:-:S07]  /*4ef0*/  MOV R227, R131 ;  /* 0x0000008300e37202 */ /* 0x000fce0000000f00 */
[----:B------:R-:W-:Y:S05]  /*4f00*/  WARPSYNC.COLLECTIVE R156, `(.L_x_8705) ;  /* 0x000000009c087348 */ /* 0x000fea0003c00000 */
[----:B------:R0:W1:Y:S02]  /*4f10*/  SHFL.BFLY P6, R225, R227, R158, R229 ;  /* 0x0c00009ee3e17389 */ /* 0x00006400000c00e5 */
[----:B01----:R-:W-:Y:S01]  /*4f20*/  ENDCOLLECTIVE ;  /* 0x000000000000791b */ /* 0x003fe20003800000 */
.L_x_8705:
[----:B------:R-:W-:Y:S01]  /*4f30*/  HFMA2.MMA R158, -RZ, RZ, 0, 2.384185791015625e-07 ;  /* 0x00000004ff9e7435 */ /* 0x000fe200000001ff */
[----:B------:R-:W-:-:S05]  /*4f40*/  MOV R0, R225 ;  /* 0x000000e100007202 */ /* 0x000fca0000000f00 */
[----:B------:R-:W-:-:S05]  /*4f50*/  FADD.FTZ R142, R131, R0 ;  /* 0x00000000838e7221 */ /* 0x000fca0000010000 */
[----:B------:R-:W-:-:S07]  /*4f60*/  MOV R227, R142 ;  /* 0x0000008e00e37202 */ /* 0x000fce0000000f00 */
[----:B------:R-:W-:Y:S05]  /*4f70*/  WARPSYNC.COLLECTIVE R156, `(.L_x_8706) ;  /* 0x000000009c087348 */ /* 0x000fea0003c00000 */
[----:B------:R0:W1:Y:S02]  /*4f80*/  SHFL.BFLY P6, R225, R227, R158, R229 ;  /* 0x0c00009ee3e17389 */ /* 0x00006400000c00e5 */
[----:B01----:R-:W-:Y:S01]  /*4f90*/  ENDCOLLECTIVE ;  /* 0x000000000000791b */ /* 0x003fe20003800000 */
.L_x_8706:
[----:B------:R-:W-:Y:S01]  /*4fa0*/  HFMA2.MMA R158, -RZ, RZ, 0, 4.76837158203125e-07 ;  /* 0x00000008ff9e7435 */ /* 0x000fe200000001ff */
[----:B------:R-:W-:-:S05]  /*4fb0*/  MOV R223, R225 ;  /* 0x000000e100df7202 */ /* 0x000fca0000000f00 */
[----:B------:R-:W-:-:S05]  /*4fc0*/  FADD.FTZ R223, R142, R223 ;  /* 0x000000df8edf7221 */ /* 0x000fca0000010000 */
[----:B------:R-:W-:-:S07]  /*4fd0*/  MOV R227, R223 ;  /* 0x000000df00e37202 */ /* 0x000fce0000000f00 */
[----:B------:R-:W-:Y:S05]  /*4fe0*/  WARPSYNC.COLLECTIVE R156, `(.L_x_8707) ;  /* 0x000000009c087348 */ /* 0x000fea0003c00000 */
[----:B------:R0:W1:Y:S02]  /*4ff0*/  SHFL.BFLY P6, R225, R227, R158, R229 ;  /* 0x0c00009ee3e17389 */ /* 0x00006400000c00e5 */
[----:B01----:R-:W-:Y:S01]  /*5000*/  ENDCOLLECTIVE ;  /* 0x000000000000791b */ /* 0x003fe20003800000 */
.L_x_8707:
[----:B------:R-:W-:Y:S01]  /*5010*/  HFMA2.MMA R158, -RZ, RZ, 0, 9.5367431640625e-07 ;  /* 0x00000010ff9e7435 */ /* 0x000fe200000001ff */
[----:B------:R-:W-:-:S05]  /*5020*/  MOV R0, R225 ;  /* 0x000000e100007202 */ /* 0x000fca0000000f00 */
[----:B------:R-:W-:-:S05]  /*5030*/  FADD.FTZ R144, R223, R0 ;  /* 0x00000000df907221 */ /* 0x000fca0000010000 */
[----:B------:R-:W-:-:S07]  /*5040*/  MOV R227, R144 ;  /* 0x0000009000e37202 */ /* 0x000fce0000000f00 */
[----:B------:R-:W-:Y:S05]  /*5050*/  WARPSYNC.COLLECTIVE R156, `(.L_x_8708) ;  /* 0x000000009c087348 */ /* 0x000fea0003c00000 */
[----:B------:R0:W1:Y:S02]  /*5060*/  SHFL.BFLY P6, R225, R227, R158, R229 ;  /* 0x0c00009ee3e17389 */ /* 0x00006400000c00e5 */
[----:B01----:R-:W-:Y:S01]  /*5070*/  ENDCOLLECTIVE ;  /* 0x000000000000791b */ /* 0x003fe20003800000 */
.L_x_8708:
        /* <DEDUP_REMOVED lines=88> */
.L_x_8709:
[----:B------:R-:W-:Y:S01]  /*5600*/  HFMA2.MMA R158, -RZ, RZ, 0, 1.1920928955078125e-07 ;  /* 0x00000002ff9e7435 */ /* 0x000fe200000001ff */
[----:B------:R-:W-:-:S05]  /*5610*/  MOV R131, R225 ;  /* 0x000000e100837202 */ /* 0x000fca0000000f00 */
[----:B------:R-:W-:-:S05]  /*5620*/  FADD.FTZ R131, R0, R131 ;  /* 0x0000008300837221 */ /* 0x000fca0000010000 */
[----:B------:R-:W-:-:S07]  /*5630*/  MOV R227, R131 ;  /* 0x0000008300e37202 */ /* 0x000fce0000000f00 */
[----:B------:R-:W-:Y:S05]  /*5640*/  WARPSYNC.COLLECTIVE R156, `(.L_x_8710) ;  /* 0x000000009c087348 */ /* 0x000fea0003c00000 */
[----:B------:R0:W1:Y:S02]  /*5650*/  SHFL.BFLY P6, R225, R227, R158, R229 ;  /* 0x0c00009ee3e17389 */ /* 0x00006400000c00e5 */
[----:B01----:R-:W-:Y:S01]  /*5660*/  ENDCOLLECTIVE ;  /* 0x000000000000791b */ /* 0x003fe20003800000 */
.L_x_8710:
[----:B------:R-:W-:Y:S01]  /*5670*/  HFMA2.MMA R158, -RZ, RZ, 0, 2.384185791015625e-07 ;  /* 0x00000004ff9e7435 */ /* 0x000fe200000001ff */
[----:B------:R-:W-:-:S05]  /*5680*/  MOV R140, R225 ;  /* 0x000000e1008c7202 */ /* 0x000fca0000000f00 */
[----:B------:R-:W-:-:S05]  /*5690*/  FADD.FTZ R140, R131, R140 ;  /* 0x0000008c838c7221 */ /* 0x000fca0000010000 */
[----:B------:R-:W-:-:S07]  /*56a0*/  MOV R227, R140 ;  /* 0x0000008c00e37202 */ /* 0x000fce0000000f00 */
[----:B------:R-:W-:Y:S05]  /*56b0*/  WARPSYNC.COLLECTIVE R156, `(.L_x_8711) ;  /* 0x000000009c087348 */ /* 0x000fea0003c00000 */
[----:B------:R0:W1:Y:S02]  /*56c0*/  SHFL.BFLY P6, R225, R227, R158, R229 ;  /* 0x0c00009ee3e17389 */ /* 0x00006400000c00e5 */
[----:B01----:R-:W-:Y:S01]  /*56d0*/  ENDCOLLECTIVE ;  /* 0x000000000000791b */ /* 0x003fe20003800000 */
.L_x_8711:
[----:B------:R-:W-:Y:S01]  /*56e0*/  HFMA2.MMA R158, -RZ, RZ, 0, 4.76837158203125e-07 ;  /* 0x00000008ff9e7435 */ /* 0x000fe200000001ff */
[----:B------:R-:W-:-:S05]  /*56f0*/  MOV R223, R225 ;  /* 0x000000e100df7202 */ /* 0x000fca0000000f00 */
[----:B------:R-:W-:-:S05]  /*5700*/  FADD.FTZ R223, R140, R223 ;  /* 0x000000df8cdf7221 */ /* 0x000fca0000010000 */
[----:B------:R-:W-:-:S07]  /*5710*/  MOV R227, R223 ;  /* 0x000000df00e37202 */ /* 0x000fce0000000f00 */
[----:B------:R-:W-:Y:S05]  /*5720*/  WARPSYNC.COLLECTIVE R156, `(.L_x_8712) ;  /* 0x000000009c087348 */ /* 0x000fea0003c00000 */
[----:B------:R0:W1:Y:S02]  /*5730*/  SHFL.BFLY P6, R225, R227, R158, R229 ;  /* 0x0c00009ee3e17389 */ /* 0x00006400000c00e5 */
[----:B01----:R-:W-:Y:S01]  /*5740*/  ENDCOLLECTIVE ;  /* 0x000000000000791b */ /* 0x003fe20003800000 */
.L_x_8712:
[----:B------:R-:W-:Y:S01]  /*5750*/  HFMA2.MMA R158, -RZ, RZ, 0, 9.5367431640625e-07 ;  /* 0x00000010ff9e7435 */ /* 0x000fe200000001ff */
[----:B------:R-:W-:-:S05]  /*5760*/  MOV R142, R225 ;  /* 0x000000e1008e7202 */ /* 0x000fca0000000f00 */
[----:B------:R-:W-:-:S05]  /*5770*/  FADD.FTZ R142, R223, R142 ;  /* 0x0000008edf8e7221 */ /* 0x000fca0000010000 */
[----:B------:R-:W-:-:S07]  /*5780*/  MOV R227, R142 ;  /* 0x0000008e00e37202 */ /* 0x000fce0000000f00 */
[----:B------:R-:W-:Y:S05]  /*5790*/  WARPSYNC.COLLECTIVE R156, `(.L_x_8713) ;  /* 0x000000009c087348 */ /* 0x000fea0003c00000 */
[----:B------:R0:W1:Y:S02]  /*57a0*/  SHFL.BFLY P6, R225, R227, R158, R229 ;  /* 0x0c00009ee3e17389 */ /* 0x00006400000c00e5 */
[----:B01----:R-:W-:Y:S01]  /*57b0*/  ENDCOLLECTIVE ;  /* 0x000000000000791b */ /* 0x003fe20003800000 */
.L_x_8713:
[----:B------:R-:W-:Y:S05]  /*57c0*/  BRA `(.L_x_8714) ;  /* 0xffffffe4007c7947 */ /* 0x000fea000383ffff */
.L_x_8715:
        /* <DEDUP_REMOVED lines=11> */
.L_x_37198:


//--------------------- .text._ZN10layer_norm13ln_fwd_kernelINS_13Kernel_traitsIf13__nv_bfloat16S2_S2_fjLj5120ELj1ELj1ELj4ELj16ENS_18Kernel_traits_baseILj5120EfS2_S2_S2_fjLj128EEEEELb0ELb1ELb1ELb1EEEvNS_9FwdParamsE --------------------------
	.section	.text._ZN10layer_norm13ln_fwd_kernelINS_13Kernel_traitsIf13__nv_bfloat16S2_S2_fjLj5120ELj1ELj1ELj4ELj16ENS_18Kernel_traits_baseILj5120EfS2_S2_S2_fjLj128EEEEELb0ELb1ELb1ELb1EEEvNS_9FwdParamsE,"ax",@progbits
	.align	128
        .global         _ZN10layer_norm13ln_fwd_kernelINS_13Kernel_traitsIf13__nv_bfloat16S2_S2_fjLj5120ELj1ELj1ELj4ELj16ENS_18Kernel_traits_baseILj5120EfS2_S2_S2_fjLj128EEEEELb0ELb1ELb1ELb1EEEvNS_9FwdParamsE
        .type           _ZN10layer_norm13ln_fwd_kernelINS_13Kernel_traitsIf13__nv_bfloat16S2_S2_fjLj5120ELj1ELj1ELj4ELj16ENS_18Kernel_traits_baseILj5120EfS2_S2_S2_fjLj128EEEEELb0ELb1ELb1ELb1EEEvNS_9FwdParamsE,@function
        .size           _ZN10layer_norm13ln_fwd_kernelINS_13Kernel_traitsIf13__nv_bfloat16S2_S2_fjLj5120ELj1ELj1ELj4ELj16ENS_18Kernel_traits_baseILj5120EfS2_S2_S2_fjLj128EEEEELb0ELb1ELb1ELb1EEEvNS_9FwdParamsE,(.L_x_37199 - _ZN10layer_norm13ln_fwd_kernelINS_13Kernel_traitsIf13__nv_bfloat16S2_S2_fjLj5120ELj1ELj1ELj4ELj16ENS_18Kernel_traits_baseILj5120EfS2_S2_S2_fjLj128EEEEELb0ELb1ELb1ELb1EEEvNS_9FwdParamsE)
        .other          _ZN10layer_norm13ln_fwd_kernelINS_13Kernel_traitsIf13__nv_bfloat16S2_S2_fjLj5120ELj1ELj1ELj4ELj16ENS_18Kernel_traits_baseILj5120EfS2_S2_S2_fjLj128EEEEELb0ELb1ELb1ELb1EEEvNS_9FwdParamsE,@"STO_CUDA_ENTRY STV_DEFAULT"
_ZN10layer_norm13ln_fwd_kernelINS_13Kernel_traitsIf13__nv_bfloat16S2_S2_fjLj5120ELj1ELj1ELj4ELj16ENS_18Kernel_traits_baseILj5120EfS2_S2_S2_fjLj128EEEEELb0ELb1ELb1ELb1EEEvNS_9FwdParamsE:
.text._ZN10layer_norm13ln_fwd_kernelINS_13Kernel_traitsIf13__nv_bfloat16S2_S2_fjLj5120ELj1ELj1ELj4ELj16ENS_18Kernel_traits_baseILj5120EfS2_S2_S2_fjLj128EEEEELb0ELb1ELb1ELb1EEEvNS_9FwdParamsE:
        /* <DEDUP_REMOVED lines=76> */
[----:B------:R-:W-:Y:S01]  /*04c0*/  ULDC.U8 UR6, c[0x0][0x2a0] ;  /* 0x0000a80000067ab9 */ /* 0x000fe20000000000 */
[----:B------:R-:W-:Y:S01]  /*04d0*/  LOP3.LUT R138, R2, 0x1f, RZ, 0xc0, !PT ;  /* 0x0000001f028a7812 */ /* 0x000fe200078ec0ff */
[----:B------:R-:W-:Y:S01]  /*04e0*/  ULDC UR8, c[0x0][0x29c] ;  /* 0x0000a70000087ab9 */ /* 0x000fe20000000800 */
[----:B------:R-:W-:Y:S01]  /*04f0*/  LOP3.LUT R139, R139, 0x3, RZ, 0xc0, !PT ;  /* 0x000000038b8b7812 */ /* 0x000fe200078ec0ff */
[----:B------:R-:W-:Y:S01]  /*0500*/  ULDC UR9, c[0x0][0x290] ;  /* 0x0000a40000097ab9 */ /* 0x000fe20000000800 */
[----:B------:R-:W-:Y:S01]  /*0510*/  IADD3 R141, R136, 0x4, RZ ;  /* 0x00000004888d7810 */ /* 0x000fe20007ffe0ff */
[----:B------:R-:W-:Y:S01]  /*0520*/  ULDC.64 UR10, c[0x0][0x210] ;  /* 0x00008400000a7ab9 */ /* 0x000fe20000000a00 */
[----:B------:R-:W-:Y:S01]  /*0530*/  ISETP.NE.AND P1, PT, RZ, UR6, PT ;  /* 0x00000006ff007c0c */ /* 0x000fe2000bf25270 */
[----:B0-----:R-:W-:-:S12]  /*0540*/  ULDC.64 UR6, c[0x0][0x230] ;  /* 0x00008c0000067ab9 */ /* 0x001fd80000000a00 */
.L_x_8839:
[----:B0-----:R-:W0:Y:S01]  /*0550*/  LDC.64 R132, c[0x0][0x280] ;  /* 0x0000a000ff847b82 */ /* 0x001e220000000a00 */
[----:B------:R-:W-:-:S07]  /*0560*/  ISETP.NE.U32.AND P0, PT, RZ, UR6, PT ;  /* 0x00000006ff007c0c */ /* 0x000fce000bf05070 */
[----:B------:R-:W2:Y:S08]  /*0570*/  LDC R140, c[0x0][0x218] ;  /* 0x00008600ff8c7b82 */ /* 0x000eb00000000800 */
[----:B------:R-:W3:Y:S01]  /*0580*/  LDC.64 R144, c[0x0][0x288] ;  /* 0x0000a200ff907b82 */ /* 0x000ee20000000a00 */
[----:B0-----:R-:W-:-:S05]  /*0590*/  IMAD.WIDE R132, R137, 0x4, R132 ;  /* 0x0000000489847825 */ /* 0x001fca00078e0284 */
[----:B------:R0:W4:Y:S01]  /*05a0*/  LDG.E R149, desc[UR4][R132.64] ;  /* 0x0000000484957981 */ /* 0x000122000c1e1900 */
[----:B------:R-:W-:Y:S01]  /*05b0*/  ISETP.NE.AND.EX P0, PT, RZ, UR7, PT, P0 ;  /* 0x00000007ff007c0c */ /* 0x000fe2000bf05300 */
[----:B--2---:R-:W-:Y:S01]  /*05c0*/  IMAD R146, R137, R140, RZ ;  /* 0x0000008c89927224 */ /* 0x004fe200078e02ff */
[----:B------:R-:W-:-:S04]  /*05d0*/  MOV R148, RZ ;  /* 0x000000ff00947202 */ /* 0x000fc80000000f00 */
[----:B0-----:R-:W-:Y:S01]  /*05e0*/  SHF.R.S32.HI R133, RZ, 0x1f, R146 ;  /* 0x0000001fff857819 */ /* 0x001fe20000011492 */
[----:B---3--:R-:W-:-:S06]  /*05f0*/  IMAD.WIDE R144, R137, 0x4, R144 ;  /* 0x0000000489907825 */ /* 0x008fcc00078e0290 */
[----:B------:R-:W0:Y:S01]  /*0600*/  @P0 LDC.64 R134, c[0x0][0x230] ;  /* 0x00008c00ff860b82 */ /* 0x000e220000000a00 */
[----:B------:R-:W-:Y:S01]  /*0610*/  LEA.HI R146, R133, R146, RZ, 0x3 ;  /* 0x0000009285927211 */ /* 0x000fe200078f18ff */
[----:B-----5:R2:W5:Y:S03]  /*0620*/  LDG.E R144, desc[UR4][R144.64] ;  /* 0x0000000490907981 */ /* 0x020566000c1e1900 */
[----:B------:R-:W-:-:S05]  /*0630*/  LEA.HI.SX32 R161, R146, R3, 0x1d ;  /* 0x0000000392a17211 */ /* 0x000fca00078feaff */
[----:B0-----:R-:W-:-:S05]  /*0640*/  @P0 IMAD.WIDE.U32 R134, R161, 0x10, R134 ;  /* 0x00000010a1860825 */ /* 0x001fca00078e0086 */
[----:B------:R2:W5:Y:S01]  /*0650*/  @P0 LDG.E.128 R8, desc[UR4][R134.64] ;  /* 0x0000000486080981 */ /* 0x000562000c1e1d00 */
[----:B----4-:R-:W-:-:S13]  /*0660*/  ISETP.GE.AND P2, PT, R149, 0x1, PT ;  /* 0x000000019500780c */ /* 0x010fda0003f46270 */
[----:B------:R-:W0:Y:S01]  /*0670*/  @P2 LDC.64 R142, c[0x0][0x220] ;  /* 0x00008800ff8e2b82 */ /* 0x000e220000000a00 */
[----:B------:R-:W-:-:S05]  /*0680*/  @P2 IADD3 R147, R149, -0x1, RZ ;  /* 0xffffffff95932810 */ /* 0x000fca0007ffe0ff */
[----:B------:R-:W-:-:S05]  /*0690*/  @P2 IMAD R147, R147, R140, RZ ;  /* 0x0000008c93932224 */ /* 0x000fca00078e02ff */
[----:B------:R-:W-:-:S04]  /*06a0*/  @P2 SHF.R.S32.HI R132, RZ, 0x1f, R147 ;  /* 0x0000001fff842819 */ /* 0x000fc80000011493 */
[----:B------:R-:W-:-:S04]  /*06b0*/  @P2 LEA.HI R132, R132, R147, RZ, 0x3 ;  /* 0x0000009384842211 */ /* 0x000fc800078f18ff */
[----:B------:R-:W-:-:S05]  /*06c0*/  @P2 LEA.HI.SX32 R148, R132, R3, 0x1d ;  /* 0x0000000384942211 */ /* 0x000fca00078feaff */
[----:B0-----:R-:W-:-:S05]  /*06d0*/  @P2 IMAD.WIDE.U32 R132, R148, 0x10, R142 ;  /* 0x0000001094842825 */ /* 0x001fca00078e008e */
[----:B-1----:R2:W5:Y:S01]  /*06e0*/  @P2 LDG.E.128 R4, desc[UR4][R132.64] ;  /* 0x0000000484042981 */ /* 0x002562000c1e1d00 */
[----:B------:R-:W-:Y:S01]  /*06f0*/  ISETP.GT.AND P3, PT, R149, RZ, PT ;  /* 0x000000ff9500720c */ /* 0x000fe20003f64270 */
[----:B------:R-:W-:Y:S01]  /*0700*/  BSSY B0, `(.L_x_8716) ;  /* 0x000000c000007945 */ /* 0x000fe20003800000 */
[----:B------:R-:W-:-:S11]  /*0710*/  SHF.R.S32.HI R146, RZ, 0x1f, R137 ;  /* 0x0000001fff927819 */ /* 0x000fd60000011489 */
[----:B--2---:R-:W-:Y:S05]  /*0720*/  @P3 BRA `(.L_x_8717) ;  /* 0x0000000000103947 */ /* 0x004fea0003800000 */
[----:B------:R-:W-:Y:S01]  /*0730*/  MOV R145, RZ ;  /* 0x000000ff00917202 */ /* 0x000fe20000000f00 */
[----:B------:R-:W-:Y:S06]  /*0740*/  @!P0 BRA `(.L_x_8718) ;  /* 0x00000000001c8947 */ /* 0x000fec0003800000 */
[----:B-----5:R-:W-:Y:S01]  /*0750*/  SHF.L.U32 R145, R8, 0x10, RZ ;  /* 0x0000001008917819 */ /* 0x020fe200000006ff */
[----:B------:R-:W-:Y:S06]  /*0760*/  BRA `(.L_x_8718) ;  /* 0x0000000000147947 */ /* 0x000fec0003800000 */
.L_x_8717:
[----:B-----5:R-:W-:-:S05]  /*0770*/  SHF.L.U32 R132, R4, 0x10, RZ ;  /* 0x0000001004847819 */ /* 0x020fca00000006ff */
[----:B------:R-:W-:Y:S01]  /*0780*/  FMUL.FTZ R145, R132, UR8 ;  /* 0x0000000884917c20 */ /* 0x000fe20008410000 */
[----:B------:R-:W-:-:S03]  /*0790*/  @P0 SHF.L.U32 R132, R8, 0x10, RZ ;  /* 0x0000001008840819 */ /* 0x000fc600000006ff */
[----:B------:R-:W-:-:S04]  /*07a0*/  FMUL.FTZ R145, R48, R145 ;  /* 0x0000009130917220 */ /* 0x000fc80000410000 */
[----:B------:R-:W-:-:S07]  /*07b0*/  @P0 FADD.FTZ R145, R145, R132 ;  /* 0x0000008491910221 */ /* 0x000fce0000010000 */
.L_x_8718:
[----:B------:R-:W-:Y:S05]  /*07c0*/  BSYNC B0 ;  /* 0x0000000000007941 */ /* 0x000fea0003800000 */
.L_x_8716:
[----:B------:R-:W-:Y:S04]  /*07d0*/  BSSY B0, `(.L_x_8719) ;  /* 0x000000e000007945 */ /* 0x000fe80003800000 */
[----:B------:R-:W-:Y:S05]  /*07e0*/  @P3 BRA `(.L_x_8720) ;  /* 0x0000000000143947 */ /* 0x000fea0003800000 */
[----:B------:R-:W-:Y:S01]  /*07f0*/  HFMA2.MMA R147, -RZ, RZ, 0, 0 ;  /* 0x00000000ff937435 */ /* 0x000fe200000001ff */
[----:B------:R-:W-:Y:S10]  /*0800*/  @!P0 BRA `(.L_x_8721) ;  /* 0x0000000000288947 */ /* 0x000ff40003800000 */
[----:B-----5:R-:W-:-:S04]  /*0810*/  PRMT R147, R8, 0x7632, R147 ;  /* 0x0000763208937816 */ /* 0x020fc80000000093 */
[----:B------:R-:W-:Y:S01]  /*0820*/  SHF.L.U32 R147, R147, 0x10, RZ ;  /* 0x0000001093937819 */ /* 0x000fe200000006ff */
[----:B------:R-:W-:Y:S06]  /*0830*/  BRA `(.L_x_8721) ;  /* 0x00000000001c7947 */ /* 0x000fec0003800000 */
.L_x_8720:
[----:B-----5:R-:W-:Y:S02]  /*0840*/  PRMT R132, R4, 0x7632, R132 ;  /* 0x0000763204847816 */ /* 0x020fe40000000084 */
[----:B------:R-:W-:Y:S02]  /*0850*/  @P0 PRMT R133, R8, 0x7632, R133 ;  /* 0x0000763208850816 */ /* 0x000fe40000000085 */
[----:B------:R-:W-:Y:S02]  /*0860*/  SHF.L.U32 R132, R132, 0x10, RZ ;  /* 0x0000001084847819 */ /* 0x000fe400000006ff */
[----:B------:R-:W-:-:S03]  /*0870*/  @P0 SHF.L.U32 R134, R133, 0x10, RZ ;  /* 0x0000001085860819 */ /* 0x000fc600000006ff */
[----:B------:R-:W-:-:S04]  /*0880*/  FMUL.FTZ R132, R132, UR8 ;  /* 0x0000000884847c20 */ /* 0x000fc80008410000 */
[----:B------:R-:W-:-:S04]  /*0890*/  FMUL.FTZ R147, R49, R132 ;  /* 0x0000008431937220 */ /* 0x000fc80000410000 */
[----:B------:R-:W-:-:S07]  /*08a0*/  @P0 FADD.FTZ R147, R147, R134 ;  /* 0x0000008693930221 */ /* 0x000fce0000010000 */
.L_x_8721:
[----:B------:R-:W-:Y:S05]  /*08b0*/  BSYNC B0 ;  /* 0x0000000000007941 */ /* 0x000fea0003800000 */
.L_x_8719:
[----:B------:R-:W-:Y:S04]  /*08c0*/  BSSY B0, `(.L_x_8722) ;  /* 0x000000b000007945 */ /* 0x000fe80003800000 */
[----:B------:R-:W-:Y:S05]  /*08d0*/  @P3 BRA `(.L_x_8723) ;  /* 0x0000000000103947 */ /* 0x000fea0003800000 */
[----:B------:R-:W-:Y:S01]  /*08e0*/  MOV R149, RZ ;  /* 0x000000ff00957202 */ /* 0x000fe20000000f00 */
[----:B------:R-:W-:Y:S06]  /*08f0*/  @!P0 BRA `(.L_x_8724) ;  /* 0x00000000001c8947 */ /* 0x000fec0003800000 */
[----:B-----5:R-:W-:Y:S01]  /*0900*/  SHF.L.U32 R149, R9, 0x10, RZ ;  /* 0x0000001009957819 */ /* 0x020fe200000006ff */
[----:B------:R-:W-:Y:S06]  /*0910*/  BRA `(.L_x_8724) ;  /* 0x0000000000147947 */ /* 0x000fec0003800000 */
.L_x_8723:
[----:B-----5:R-:W-:-:S05]  /*0920*/  SHF.L.U32 R132, R5, 0x10, RZ ;  /* 0x0000001005847819 */ /* 0x020fca00000006ff */
[----:B------:R-:W-:Y:S01]  /*0930*/  FMUL.FTZ R149, R132, UR8 ;  /* 0x0000000884957c20 */ /* 0x000fe20008410000 */
[----:B------:R-:W-:-:S03]  /*0940*/  @P0 SHF.L.U32 R132, R9, 0x10, RZ ;  /* 0x0000001009840819 */ /* 0x000fc600000006ff */
[----:B------:R-:W-:-:S04]  /*0950*/  FMUL.FTZ R149, R50, R149 ;  /* 0x0000009532957220 */ /* 0x000fc80000410000 */
[----:B------:R-:W-:-:S07]  /*0960*/  @P0 FADD.FTZ R149, R149, R132 ;  /* 0x0000008495950221 */ /* 0x000fce0000010000 */
.L_x_8724:
[----:B------:R-:W-:Y:S05]  /*0970*/  BSYNC B0 ;  /* 0x0000000000007941 */ /* 0x000fea0003800000 */
.L_x_8722:
[----:B------:R-:W-:Y:S04]  /*0980*/  BSSY B0, `(.L_x_8725) ;  /* 0x000000e000007945 */ /* 0x000fe80003800000 */
[----:B------:R-:W-:Y:S05]  /*0990*/  @P3 BRA `(.L_x_8726) ;  /* 0x0000000000143947 */ /* 0x000fea0003800000 */
[----:B------:R-:W-:Y:S01]  /*09a0*/  HFMA2.MMA R151, -RZ, RZ, 0, 0 ;  /* 0x00000000ff977435 */ /* 0x000fe200000001ff */
[----:B------:R-:W-:Y:S10]  /*09b0*/  @!P0 BRA `(.L_x_8727) ;  /* 0x0000000000288947 */ /* 0x000ff40003800000 */
[----:B-----5:R-:W-:-:S04]  /*09c0*/  PRMT R151, R9, 0x7632, R151 ;  /* 0x0000763209977816 */ /* 0x020fc80000000097 */
[----:B------:R-:W-:Y:S01]  /*09d0*/  SHF.L.U32 R151, R151, 0x10, RZ ;  /* 0x0000001097977819 */ /* 0x000fe200000006ff */
[----:B------:R-:W-:Y:S06]  /*09e0*/  BRA `(.L_x_8727) ;  /* 0x00000000001c7947 */ /* 0x000fec0003800000 */
.L_x_8726:
[----:B-----5:R-:W-:Y:S02]  /*09f0*/  PRMT R132, R5, 0x7632, R132 ;  /* 0x0000763205847816 */ /* 0x020fe40000000084 */
[----:B------:R-:W-:Y:S02]  /*0a00*/  @P0 PRMT R133, R9, 0x7632, R133 ;  /* 0x0000763209850816 */ /* 0x000fe40000000085 */
[----:B------:R-:W-:Y:S02]  /*0a10*/  SHF.L.U32 R132, R132, 0x10, RZ ;  /* 0x0000001084847819 */ /* 0x000fe400000006ff */
[----:B------:R-:W-:-:S03]  /*0a20*/  @P0 SHF.L.U32 R134, R133, 0x10, RZ ;  /* 0x0000001085860819 */ /* 0x000fc600000006ff */
[----:B------:R-:W-:-:S04]  /*0a30*/  FMUL.FTZ R132, R132, UR8 ;  /* 0x0000000884847c20 */ /* 0x000fc80008410000 */
[----:B------:R-:W-:-:S04]  /*0a40*/  FMUL.FTZ R151, R51, R132 ;  /* 0x0000008433977220 */ /* 0x000fc80000410000 */
[----:B------:R-:W-:-:S07]  /*0a50*/  @P0 FADD.FTZ R151, R151, R134 ;  /* 0x0000008697970221 */ /* 0x000fce0000010000 */
.L_x_8727:
[----:B------:R-:W-:Y:S05]  /*0a60*/  BSYNC B0 ;  /* 0x0000000000007941 */ /* 0x000fea0003800000 */
.L_x_8725:
[----:B------:R-:W-:Y:S04]  /*0a70*/  BSSY B0, `(.L_x_8728) ;  /* 0x000000b000007945 */ /* 0x000fe80003800000 */
[----:B------:R-:W-:Y:S05]  /*0a80*/  @P3 BRA `(.L_x_8729) ;  /* 0x0000000000103947 */ /* 0x000fea0003800000 */
[----:B------:R-:W-:Y:S01]  /*0a90*/  MOV R153, RZ ;  /* 0x000000ff00997202 */ /* 0x000fe20000000f00 */
[----:B------:R-:W-:Y:S06]  /*0aa0*/  @!P0 BRA `(.L_x_8730) ;  /* 0x00000000001c8947 */ /* 0x000fec0003800000 */
[----:B-----5:R-:W-:Y:S01]  /*0ab0*/  SHF.L.U32 R153, R10, 0x10, RZ ;  /* 0x000000100a997819 */ /* 0x020fe200000006ff */
[----:B------:R-:W-:Y:S06]  /*0ac0*/  BRA `(.L_x_8730) ;  /* 0x0000000000147947 */ /* 0x000fec0003800000 */
.L_x_8729:
[----:B-----5:R-:W-:-:S05]  /*0ad0*/  SHF.L.U32 R132, R6, 0x10, RZ ;  /* 0x0000001006847819 */ /* 0x020fca00000006ff */
[----:B------:R-:W-:Y:S01]  /*0ae0*/  FMUL.FTZ R153, R132, UR8 ;  /* 0x0000000884997c20 */ /* 0x000fe20008410000 */
[----:B------:R-:W-:-:S03]  /*0af0*/  @P0 SHF.L.U32 R132, R10, 0x10, RZ ;  /* 0x000000100a840819 */ /* 0x000fc600000006ff */
[----:B------:R-:W-:-:S04]  /*0b00*/  FMUL.FTZ R153, R44, R153 ;  /* 0x000000992c997220 */ /* 0x000fc80000410000 */
[----:B------:R-:W-:-:S07]  /*0b10*/  @P0 FADD.FTZ R153, R153, R132 ;  /* 0x0000008499990221 */ /* 0x000fce0000010000 */
.L_x_8730:
[----:B------:R-:W-:Y:S05]  /*0b20*/  BSYNC B0 ;  /* 0x0000000000007941 */ /* 0x000fea0003800000 */
.L_x_8728:
[----:B------:R-:W-:Y:S04]  /*0b30*/  BSSY B0, `(.L_x_8731) ;  /* 0x000000e000007945 */ /* 0x000fe80003800000 */
[----:B------:R-:W-:Y:S05]  /*0b40*/  @P3 BRA `(.L_x_8732) ;  /* 0x0000000000143947 */ /* 0x000fea0003800000 */
[----:B------:R-:W-:Y:S01]  /*0b50*/  HFMA2.MMA R155, -RZ, RZ, 0, 0 ;  /* 0x00000000ff9b7435 */ /* 0x000fe200000001ff */
[----:B------:R-:W-:Y:S10]  /*0b60*/  @!P0 BRA `(.L_x_8733) ;  /* 0x0000000000288947 */ /* 0x000ff40003800000 */
[----:B-----5:R-:W-:-:S04]  /*0b70*/  PRMT R155, R10, 0x7632, R155 ;  /* 0x000076320a9b7816 */ /* 0x020fc8000000009b */
[----:B------:R-:W-:Y:S01]  /*0b80*/  SHF.L.U32 R155, R155, 0x10, RZ ;  /* 0x000000109b9b7819 */ /* 0x000fe200000006ff */
[----:B------:R-:W-:Y:S06]  /*0b90*/  BRA `(.L_x_8733) ;  /* 0x00000000001c7947 */ /* 0x000fec0003800000 */
.L_x_8732:
[----:B-----5:R-:W-:Y:S02]  /*0ba0*/  PRMT R132, R6, 0x7632, R132 ;  /* 0x0000763206847816 */ /* 0x020fe40000000084 */
[----:B------:R-:W-:Y:S02]  /*0bb0*/  @P0 PRMT R133, R10, 0x7632, R133 ;  /* 0x000076320a850816 */ /* 0x000fe40000000085 */
[----:B------:R-:W-:Y:S02]  /*0bc0*/  SHF.L.U32 R132, R132, 0x10, RZ ;  /* 0x0000001084847819 */ /* 0x000fe400000006ff */
[----:B------:R-:W-:-:S03]  /*0bd0*/  @P0 SHF.L.U32 R134, R133, 0x10, RZ ;  /* 0x0000001085860819 */ /* 0x000fc600000006ff */
[----:B------:R-:W-:-:S04]  /*0be0*/  FMUL.FTZ R132, R132, UR8 ;  /* 0x0000000884847c20 */ /* 0x000fc80008410000 */
[----:B------:R-:W-:-:S04]  /*0bf0*/  FMUL.FTZ R155, R45, R132 ;  /* 0x000000842d9b7220 */ /* 0x000fc80000410000 */
[----:B------:R-:W-:-:S07]  /*0c00*/  @P0 FADD.FTZ R155, R155, R134 ;  /* 0x000000869b9b0221 */ /* 0x000fce0000010000 */
.L_x_8733:
[----:B------:R-:W-:Y:S05]  /*0c10*/  BSYNC B0 ;  /* 0x0000000000007941 */ /* 0x000fea0003800000 */
.L_x_8731:
[----:B------:R-:W-:Y:S04]  /*0c20*/  BSSY B0, `(.L_x_8734) ;  /* 0x000000b000007945 */ /* 0x000fe80003800000 */
[----:B------:R-:W-:Y:S05]  /*0c30*/  @P3 BRA `(.L_x_8735) ;  /* 0x0000000000103947 */ /* 0x000fea0003800000 */
[----:B------:R-:W-:Y:S01]  /*0c40*/  MOV R157, RZ ;  /* 0x000000ff009d7202 */ /* 0x000fe20000000f00 */
[----:B------:R-:W-:Y:S06]  /*0c50*/  @!P0 BRA `(.L_x_8736) ;  /* 0x00000000001c8947 */ /* 0x000fec0003800000 */
[----:B-----5:R-:W-:Y:S01]  /*0c60*/  SHF.L.U32 R157, R11, 0x10, RZ ;  /* 0x000000100b9d7819 */ /* 0x020fe200000006ff */
[----:B------:R-:W-:Y:S06]  /*0c70*/  BRA `(.L_x_8736) ;  /* 0x0000000000147947 */ /* 0x000fec0003800000 */
.L_x_8735:
[----:B-----5:R-:W-:-:S05]  /*0c80*/  SHF.L.U32 R132, R7, 0x10, RZ ;  /* 0x0000001007847819 */ /* 0x020fca00000006ff */
[----:B------:R-:W-:Y:S01]  /*0c90*/  FMUL.FTZ R157, R132, UR8 ;  /* 0x00000008849d7c20 */ /* 0x000fe20008410000 */
[----:B------:R-:W-:-:S03]  /*0ca0*/  @P0 SHF.L.U32 R132, R11, 0x10, RZ ;  /* 0x000000100b840819 */ /* 0x000fc600000006ff */
[----:B------:R-:W-:-:S04]  /*0cb0*/  FMUL.FTZ R157, R46, R157 ;  /* 0x0000009d2e9d7220 */ /* 0x000fc80000410000 */
[----:B------:R-:W-:-:S07]  /*0cc0*/  @P0 FADD.FTZ R157, R157, R132 ;  /* 0x000000849d9d0221 */ /* 0x000fce0000010000 */
.L_x_8736:
[----:B------:R-:W-:Y:S05]  /*0cd0*/  BSYNC B0 ;  /* 0x0000000000007941 */ /* 0x000fea0003800000 */
.L_x_8734:
[----:B------:R-:W-:Y:S04]  /*0ce0*/  BSSY B0, `(.L_x_8737) ;  /* 0x000000e000007945 */ /* 0x000fe80003800000 */
[----:B------:R-:W-:Y:S05]  /*0cf0*/  @P3 BRA `(.L_x_8738) ;  /* 0x0000000000143947 */ /* 0x000fea0003800000 */
[----:B------:R-:W-:Y:S01]  /*0d00*/  HFMA2.MMA R159, -RZ, RZ, 0, 0 ;  /* 0x00000000ff9f7435 */ /* 0x000fe200000001ff */
[----:B------:R-:W-:Y:S10]  /*0d10*/  @!P0 BRA `(.L_x_8739) ;  /* 0x0000000000288947 */ /* 0x000ff40003800000 */
[----:B-----5:R-:W-:-:S04]  /*0d20*/  PRMT R159, R11, 0x7632, R159 ;  /* 0x000076320b9f7816 */ /* 0x020fc8000000009f */
[----:B------:R-:W-:Y:S01]  /*0d30*/  SHF.L.U32 R159, R159, 0x10, RZ ;  /* 0x000000109f9f7819 */ /* 0x000fe200000006ff */
[----:B------:R-:W-:Y:S06]  /*0d40*/  BRA `(.L_x_8739) ;  /* 0x00000000001c7947 */ /* 0x000fec0003800000 */
.L_x_8738:
[----:B-----5:R-:W-:Y:S02]  /*0d50*/  PRMT R132, R7, 0x7632, R132 ;  /* 0x0000763207847816 */ /* 0x020fe40000000084 */
[----:B------:R-:W-:Y:S02]  /*0d60*/  @P0 PRMT R133, R11, 0x7632, R133 ;  /* 0x000076320b850816 */ /* 0x000fe40000000085 */
[----:B------:R-:W-:Y:S02]  /*0d70*/  SHF.L.U32 R132, R132, 0x10, RZ ;  /* 0x0000001084847819 */ /* 0x000fe400000006ff */
[----:B------:R-:W-:-:S03]  /*0d80*/  @P0 SHF.L.U32 R134, R133, 0x10, RZ ;  /* 0x0000001085860819 */ /* 0x000fc600000006ff */
[----:B------:R-:W-:-:S04]  /*0d90*/  FMUL.FTZ R132, R132, UR8 ;  /* 0x0000000884847c20 */ /* 0x000fc80008410000 */
[----:B------:R-:W-:-:S04]  /*0da0*/  FMUL.FTZ R159, R47, R132 ;  /* 0x000000842f9f7220 */ /* 0x000fc80000410000 */
[----:B------:R-:W-:-:S07]  /*0db0*/  @P0 FADD.FTZ R159, R159, R134 ;  /* 0x000000869f9f0221 */ /* 0x000fce0000010000 */
.L_x_8739:
[----:B------:R-:W-:Y:S05]  /*0dc0*/  BSYNC B0 ;  /* 0x0000000000007941 */ /* 0x000fea0003800000 */
.L_x_8737:
        /* <DEDUP_REMOVED lines=21> */
.L_x_8741:
[----:B0----5:R-:W-:-:S05]  /*0f20*/  SHF.L.U32 R132, R4, 0x10, RZ ;  /* 0x0000001004847819 */ /* 0x021fca00000006ff */
[----:B------:R-:W-:Y:S01]  /*0f30*/  FMUL.FTZ R163, R132, UR8 ;  /* 0x0000000884a37c20 */ /* 0x000fe20008410000 */
[----:B------:R-:W-:-:S03]  /*0f40*/  @P0 SHF.L.U32 R132, R8, 0x10, RZ ;  /* 0x0000001008840819 */ /* 0x000fc600000006ff */
[----:B------:R-:W-:-:S04]  /*0f50*/  FMUL.FTZ R163, R40, R163 ;  /* 0x000000a328a37220 */ /* 0x000fc80000410000 */
[----:B------:R-:W-:-:S07]  /*0f60*/  @P0 FADD.FTZ R163, R132, R163 ;  /* 0x000000a384a30221 */ /* 0x000fce0000010000 */
.L_x_8742:
[----:B------:R-:W-:Y:S05]  /*0f70*/  BSYNC B0 ;  /* 0x0000000000007941 */ /* 0x000fea0003800000 */
.L_x_8740:
[----:B------:R-:W-:Y:S04]  /*0f80*/  BSSY B0, `(.L_x_8743) ;  /* 0x000000e000007945 */ /* 0x000fe80003800000 */
[----:B------:R-:W-:Y:S05]  /*0f90*/  @P3 BRA `(.L_x_8744) ;  /* 0x0000000000143947 */ /* 0x000fea0003800000 */
[----:B------:R-:W-:Y:S01]  /*0fa0*/  HFMA2.MMA R165, -RZ, RZ, 0, 0 ;  /* 0x00000000ffa57435 */ /* 0x000fe200000001ff */
[----:B------:R-:W-:Y:S10]  /*0fb0*/  @!P0 BRA `(.L_x_8745) ;  /* 0x0000000000288947 */ /* 0x000ff40003800000 */
[----:B-----5:R-:W-:-:S04]  /*0fc0*/  PRMT R165, R8, 0x7632, R165 ;  /* 0x0000763208a57816 */ /* 0x020fc800000000a5 */
[----:B------:R-:W-:Y:S01]  /*0fd0*/  SHF.L.U32 R165, R165, 0x10, RZ ;  /* 0x00000010a5a57819 */ /* 0x000fe200000006ff */
[----:B------:R-:W-:Y:S06]  /*0fe0*/  BRA `(.L_x_8745) ;  /* 0x00000000001c7947 */ /* 0x000fec0003800000 */
.L_x_8744:
[----:B-----5:R-:W-:Y:S02]  /*0ff0*/  PRMT R132, R4, 0x7632, R132 ;  /* 0x0000763204847816 */ /* 0x020fe40000000084 */
[----:B------:R-:W-:Y:S02]  /*1000*/  @P0 PRMT R133, R8, 0x7632, R133 ;  /* 0x0000763208850816 */ /* 0x000fe40000000085 */
[----:B------:R-:W-:Y:S02]  /*1010*/  SHF.L.U32 R132, R132, 0x10, RZ ;  /* 0x0000001084847819 */ /* 0x000fe400000006ff */
[----:B------:R-:W-:-:S03]  /*1020*/  @P0 SHF.L.U32 R134, R133, 0x10, RZ ;  /* 0x0000001085860819 */ /* 0x000fc600000006ff */
[----:B------:R-:W-:-:S04]  /*1030*/  FMUL.FTZ R132, R132, UR8 ;  /* 0x0000000884847c20 */ /* 0x000fc80008410000 */
[----:B------:R-:W-:-:S04]  /*1040*/  FMUL.FTZ R165, R41, R132 ;  /* 0x0000008429a57220 */ /* 0x000fc80000410000 */
[----:B------:R-:W-:-:S07]  /*1050*/  @P0 FADD.FTZ R165, R165, R134 ;  /* 0x00000086a5a50221 */ /* 0x000fce0000010000 */
.L_x_8745:
[----:B------:R-:W-:Y:S05]  /*1060*/  BSYNC B0 ;  /* 0x0000000000007941 */ /* 0x000fea0003800000 */
.L_x_8743:
[----:B------:R-:W-:Y:S04]  /*1070*/  BSSY B0, `(.L_x_8746) ;  /* 0x000000b000007945 */ /* 0x000fe80003800000 */
[----:B------:R-:W-:Y:S05]  /*1080*/  @P3 BRA `(.L_x_8747) ;  /* 0x0000000000103947 */ /* 0x000fea0003800000 */
[----:B------:R-:W-:Y:S01]  /*1090*/  MOV R167, RZ ;  /* 0x000000ff00a77202 */ /* 0x000fe20000000f00 */
[----:B------:R-:W-:Y:S06]  /*10a0*/  @!P0 BRA `(.L_x_8748) ;  /* 0x00000000001c8947 */ /* 0x000fec0003800000 */
[----:B-----5:R-:W-:Y:S01]  /*10b0*/  SHF.L.U32 R167, R9, 0x10, RZ ;  /* 0x0000001009a77819 */ /* 0x020fe200000006ff */
[----:B------:R-:W-:Y:S06]  /*10c0*/  BRA `(.L_x_8748) ;  /* 0x0000000000147947 */ /* 0x000fec0003800000 */
.L_x_8747:
[----:B-----5:R-:W-:-:S05]  /*10d0*/  SHF.L.U32 R132, R5, 0x10, RZ ;  /* 0x0000001005847819 */ /* 0x020fca00000006ff */
[----:B------:R-:W-:Y:S01]  /*10e0*/  FMUL.FTZ R167, R132, UR8 ;  /* 0x0000000884a77c20 */ /* 0x000fe20008410000 */
[----:B------:R-:W-:-:S03]  /*10f0*/  @P0 SHF.L.U32 R132, R9, 0x10, RZ ;  /* 0x0000001009840819 */ /* 0x000fc600000006ff */
[----:B------:R-:W-:-:S04]  /*1100*/  FMUL.FTZ R167, R42, R167 ;  /* 0x000000a72aa77220 */ /* 0x000fc80000410000 */
[----:B------:R-:W-:-:S07]  /*1110*/  @P0 FADD.FTZ R167, R132, R167 ;  /* 0x000000a784a70221 */ /* 0x000fce0000010000 */
.L_x_8748:
[----:B------:R-:W-:Y:S05]  /*1120*/  BSYNC B0 ;  /* 0x0000000000007941 */ /* 0x000fea0003800000 */
.L_x_8746:
[----:B------:R-:W-:Y:S04]  /*1130*/  BSSY B0, `(.L_x_8749) ;  /* 0x000000e000007945 */ /* 0x000fe80003800000 */
[----:B------:R-:W-:Y:S05]  /*1140*/  @P3 BRA `(.L_x_8750) ;  /* 0x0000000000143947 */ /* 0x000fea0003800000 */
[----:B------:R-:W-:Y:S01]  /*1150*/  HFMA2.MMA R169, -RZ, RZ, 0, 0 ;  /* 0x00000000ffa97435 */ /* 0x000fe200000001ff */
[----:B------:R-:W-:Y:S10]  /*1160*/  @!P0 BRA `(.L_x_8751) ;  /* 0x0000000000288947 */ /* 0x000ff40003800000 */
[----:B-----5:R-:W-:-:S04]  /*1170*/  PRMT R169, R9, 0x7632, R169 ;  /* 0x0000763209a97816 */ /* 0x020fc800000000a9 */
[----:B------:R-:W-:Y:S01]  /*1180*/  SHF.L.U32 R169, R169, 0x10, RZ ;  /* 0x00000010a9a97819 */ /* 0x000fe200000006ff */
[----:B------:R-:W-:Y:S06]  /*1190*/  BRA `(.L_x_8751) ;  /* 0x00000000001c7947 */ /* 0x000fec0003800000 */
.L_x_8750:
[----:B-----5:R-:W-:Y:S02]  /*11a0*/  PRMT R132, R5, 0x7632, R132 ;  /* 0x0000763205847816 */ /* 0x020fe40000000084 */
[----:B------:R-:W-:Y:S02]  /*11b0*/  @P0 PRMT R133, R9, 0x7632, R133 ;  /* 0x0000763209850816 */ /* 0x000fe40000000085 */
[----:B------:R-:W-:Y:S02]  /*11c0*/  SHF.L.U32 R132, R132, 0x10, RZ ;  /* 0x0000001084847819 */ /* 0x000fe400000006ff */
[----:B------:R-:W-:-:S03]  /*11d0*/  @P0 SHF.L.U32 R134, R133, 0x10, RZ ;  /* 0x0000001085860819 */ /* 0x000fc600000006ff */
[----:B------:R-:W-:-:S04]  /*11e0*/  FMUL.FTZ R132, R132, UR8 ;  /* 0x0000000884847c20 */ /* 0x000fc80008410000 */
[----:B------:R-:W-:-:S04]  /*11f0*/  FMUL.FTZ R169, R43, R132 ;  /* 0x000000842ba97220 */ /* 0x000fc80000410000 */
[----:B------:R-:W-:-:S07]  /*1200*/  @P0 FADD.FTZ R169, R169, R134 ;  /* 0x00000086a9a90221 */ /* 0x000fce0000010000 */
.L_x_8751:
[----:B------:R-:W-:Y:S05]  /*1210*/  BSYNC B0 ;  /* 0x0000000000007941 */ /* 0x000fea0003800000 */
.L_x_8749:
[----:B------:R-:W-:Y:S04]  /*1220*/  BSSY B0, `(.L_x_8752) ;  /* 0x000000b000007945 */ /* 0x000fe80003800000 */
[----:B------:R-:W-:Y:S05]  /*1230*/  @P3 BRA `(.L_x_8753) ;  /* 0x0000000000103947 */ /* 0x000fea0003800000 */
[----:B------:R-:W-:Y:S01]  /*1240*/  MOV R171, RZ ;  /* 0x000000ff00ab7202 */ /* 0x000fe20000000f00 */
[----:B------:R-:W-:Y:S06]  /*1250*/  @!P0 BRA `(.L_x_8754) ;  /* 0x00000000001c8947 */ /* 0x000fec0003800000 */
[----:B-----5:R-:W-:Y:S01]  /*1260*/  SHF.L.U32 R171, R10, 0x10, RZ ;  /* 0x000000100aab7819 */ /* 0x020fe200000006ff */
[----:B------:R-:W-:Y:S06]  /*1270*/  BRA `(.L_x_8754) ;  /* 0x0000000000147947 */ /* 0x000fec0003800000 */
.L_x_8753:
[----:B-----5:R-:W-:-:S05]  /*1280*/  SHF.L.U32 R132, R6, 0x10, RZ ;  /* 0x0000001006847819 */ /* 0x020fca00000006ff */
[----:B------:R-:W-:Y:S01]  /*1290*/  FMUL.FTZ R171, R132, UR8 ;  /* 0x0000000884ab7c20 */ /* 0x000fe20008410000 */
[----:B------:R-:W-:-:S03]  /*12a0*/  @P0 SHF.L.U32 R132, R10, 0x10, RZ ;  /* 0x000000100a840819 */ /* 0x000fc600000006ff */
[----:B------:R-:W-:-:S04]  /*12b0*/  FMUL.FTZ R171, R36, R171 ;  /* 0x000000ab24ab7220 */ /* 0x000fc80000410000 */
[----:B------:R-:W-:-:S07]  /*12c0*/  @P0 FADD.FTZ R171, R132, R171 ;  /* 0x000000ab84ab0221 */ /* 0x000fce0000010000 */
.L_x_8754:
[----:B------:R-:W-:Y:S05]  /*12d0*/  BSYNC B0 ;  /* 0x0000000000007941 */ /* 0x000fea0003800000 */
.L_x_8752:
[----:B------:R-:W-:Y:S04]  /*12e0*/  BSSY B0, `(.L_x_8755) ;  /* 0x000000e000007945 */ /* 0x000fe80003800000 */
[----:B------:R-:W-:Y:S05]  /*12f0*/  @P3 BRA `(.L_x_8756) ;  /* 0x0000000000143947 */ /* 0x000fea0003800000 */
[----:B------:R-:W-:Y:S01]  /*1300*/  HFMA2.MMA R173, -RZ, RZ, 0, 0 ;  /* 0x00000000ffad7435 */ /* 0x000fe200000001ff */
[----:B------:R-:W-:Y:S10]  /*1310*/  @!P0 BRA `(.L_x_8757) ;  /* 0x0000000000288947 */ /* 0x000ff40003800000 */
[----:B-----5:R-:W-:-:S04]  /*1320*/  PRMT R173, R10, 0x7632, R173 ;  /* 0x000076320aad7816 */ /* 0x020fc800000000ad */
[----:B------:R-:W-:Y:S01]  /*1330*/  SHF.L.U32 R173, R173, 0x10, RZ ;  /* 0x00000010adad7819 */ /* 0x000fe200000006ff */
[----:B------:R-:W-:Y:S06]  /*1340*/  BRA `(.L_x_8757) ;  /* 0x00000000001c7947 */ /* 0x000fec0003800000 */
.L_x_8756:
[----:B-----5:R-:W-:Y:S02]  /*1350*/  PRMT R132, R6, 0x7632, R132 ;  /* 0x0000763206847816 */ /* 0x020fe40000000084 */
[----:B------:R-:W-:Y:S02]  /*1360*/  @P0 PRMT R133, R10, 0x7632, R133 ;  /* 0x000076320a850816 */ /* 0x000fe40000000085 */
[----:B------:R-:W-:Y:S02]  /*1370*/  SHF.L.U32 R132, R132, 0x10, RZ ;  /* 0x0000001084847819 */ /* 0x000fe400000006ff */
[----:B------:R-:W-:-:S03]  /*1380*/  @P0 SHF.L.U32 R134, R133, 0x10, RZ ;  /* 0x0000001085860819 */ /* 0x000fc600000006ff */
[----:B------:R-:W-:-:S04]  /*1390*/  FMUL.FTZ R132, R132, UR8 ;  /* 0x0000000884847c20 */ /* 0x000fc80008410000 */
[----:B------:R-:W-:-:S04]  /*13a0*/  FMUL.FTZ R173, R37, R132 ;  /* 0x0000008425ad7220 */ /* 0x000fc80000410000 */
[----:B------:R-:W-:-:S07]  /*13b0*/  @P0 FADD.FTZ R173, R173, R134 ;  /* 0x00000086adad0221 */ /* 0x000fce0000010000 */
.L_x_8757:
[----:B------:R-:W-:Y:S05]  /*13c0*/  BSYNC B0 ;  /* 0x0000000000007941 */ /* 0x000fea0003800000 */
.L_x_8755:
[----:B------:R-:W-:Y:S04]  /*13d0*/  BSSY B0, `(.L_x_8758) ;  /* 0x000000b000007945 */ /* 0x000fe80003800000 */
[----:B------:R-:W-:Y:S05]  /*13e0*/  @P3 BRA `(.L_x_8759) ;  /* 0x0000000000103947 */ /* 0x000fea0003800000 */
[----:B------:R-:W-:Y:S01]  /*13f0*/  MOV R175, RZ ;  /* 0x000000ff00af7202 */ /* 0x000fe20000000f00 */
[----:B------:R-:W-:Y:S06]  /*1400*/  @!P0 BRA `(.L_x_8760) ;  /* 0x00000000001c8947 */ /* 0x000fec0003800000 */
[----:B-----5:R-:W-:Y:S01]  /*1410*/  SHF.L.U32 R175, R11, 0x10, RZ ;  /* 0x000000100baf7819 */ /* 0x020fe200000006ff */
[----:B------:R-:W-:Y:S06]  /*1420*/  BRA `(.L_x_8760) ;  /* 0x0000000000147947 */ /* 0x000fec0003800000 */
.L_x_8759:
[----:B-----5:R-:W-:-:S05]  /*1430*/  SHF.L.U32 R132, R7, 0x10, RZ ;  /* 0x0000001007847819 */ /* 0x020fca00000006ff */
[----:B------:R-:W-:Y:S01]  /*1440*/  FMUL.FTZ R175, R132, UR8 ;  /* 0x0000000884af7c20 */ /* 0x000fe20008410000 */
[----:B------:R-:W-:-:S03]  /*1450*/  @P0 SHF.L.U32 R132, R11, 0x10, RZ ;  /* 0x000000100b840819 */ /* 0x000fc600000006ff */
[----:B------:R-:W-:-:S04]  /*1460*/  FMUL.FTZ R175, R38, R175 ;  /* 0x000000af26af7220 */ /* 0x000fc80000410000 */
[----:B------:R-:W-:-:S07]  /*1470*/  @P0 FADD.FTZ R175, R132, R175 ;  /* 0x000000af84af0221 */ /* 0x000fce0000010000 */
.L_x_8760:
[----:B------:R-:W-:Y:S05]  /*1480*/  BSYNC B0 ;  /* 0x0000000000007941 */ /* 0x000fea0003800000 */
.L_x_8758:
[----:B------:R-:W-:Y:S04]  /*1490*/  BSSY B0, `(.L_x_8761) ;  /* 0x000000e000007945 */ /* 0x000fe80003800000 */
[----:B------:R-:W-:Y:S05]  /*14a0*/  @P3 BRA `(.L_x_8762) ;  /* 0x0000000000143947 */ /* 0x000fea0003800000 */
[----:B------:R-:W-:Y:S01]  /*14b0*/  HFMA2.MMA R177, -RZ, RZ, 0, 0 ;  /* 0x00000000ffb17435 */ /* 0x000fe200000001ff */
[----:B------:R-:W-:Y:S10]  /*14c0*/  @!P0 BRA `(.L_x_8763) ;  /* 0x0000000000288947 */ /* 0x000ff40003800000 */
[----:B-----5:R-:W-:-:S04]  /*14d0*/  PRMT R177, R11, 0x7632, R177 ;  /* 0x000076320bb17816 */ /* 0x020fc800000000b1 */
[----:B------:R-:W-:Y:S01]  /*14e0*/  SHF.L.U32 R177, R177, 0x10, RZ ;  /* 0x00000010b1b17819 */ /* 0x000fe200000006ff */
[----:B------:R-:W-:Y:S06]  /*14f0*/  BRA `(.L_x_8763) ;  /* 0x00000000001c7947 */ /* 0x000fec0003800000 */
.L_x_8762:
[----:B-----5:R-:W-:Y:S02]  /*1500*/  PRMT R132, R7, 0x7632, R132 ;  /* 0x0000763207847816 */ /* 0x020fe40000000084 */
[----:B------:R-:W-:Y:S02]  /*1510*/  @P0 PRMT R133, R11, 0x7632, R133 ;  /* 0x000076320b850816 */ /* 0x000fe40000000085 */
[----:B------:R-:W-:Y:S02]  /*1520*/  SHF.L.U32 R132, R132, 0x10, RZ ;  /* 0x0000001084847819 */ /* 0x000fe400000006ff */
[----:B------:R-:W-:-:S03]  /*1530*/  @P0 SHF.L.U32 R134, R133, 0x10, RZ ;  /* 0x0000001085860819 */ /* 0x000fc600000006ff */
[----:B------:R-:W-:-:S04]  /*1540*/  FMUL.FTZ R132, R132, UR8 ;  /* 0x0000000884847c20 */ /* 0x000fc80008410000 */
[----:B------:R-:W-:-:S04]  /*1550*/  FMUL.FTZ R177, R39, R132 ;  /* 0x0000008427b17220 */ /* 0x000fc80000410000 */
[----:B------:R-:W-:-:S07]  /*1560*/  @P0 FADD.FTZ R177, R177, R134 ;  /* 0x00000086b1b10221 */ /* 0x000fce0000010000 */
.L_x_8763:
[----:B------:R-:W-:Y:S05]  /*1570*/  BSYNC B0 ;  /* 0x0000000000007941 */ /* 0x000fea0003800000 */
.L_x_8761:
        /* <DEDUP_REMOVED lines=20> */
.L_x_8765:
[----:B--2--5:R-:W-:-:S05]  /*16c0*/  SHF.L.U32 R132, R4, 0x10, RZ ;  /* 0x0000001004847819 */ /* 0x024fca00000006ff */
[----:B------:R-:W-:Y:S01]  /*16d0*/  FMUL.FTZ R179, R132, UR8 ;  /* 0x0000000884b37c20 */ /* 0x000fe20008410000 */
[----:B------:R-:W-:-:S03]  /*16e0*/  @P0 SHF.L.U32 R132, R8, 0x10, RZ ;  /* 0x0000001008840819 */ /* 0x000fc600000006ff */
[----:B------:R-:W-:-:S04]  /*16f0*/  FMUL.FTZ R179, R32, R179 ;  /* 0x000000b320b37220 */ /* 0x000fc80000410000 */
[----:B------:R-:W-:-:S07]  /*1700*/  @P0 FADD.FTZ R179, R132, R179 ;  /* 0x000000b384b30221 */ /* 0x000fce0000010000 */
.L_x_8766:
[----:B------:R-:W-:Y:S05]  /*1710*/  BSYNC B0 ;  /* 0x0000000000007941 */ /* 0x000fea0003800000 */
.L_x_8764:
[----:B------:R-:W-:Y:S04]  /*1720*/  BSSY B0, `(.L_x_8767) ;  /* 0x000000e000007945 */ /* 0x000fe80003800000 */
[----:B------:R-:W-:Y:S05]  /*1730*/  @P3 BRA `(.L_x_8768) ;  /* 0x0000000000143947 */ /* 0x000fea0003800000 */
[----:B------:R-:W-:Y:S01]  /*1740*/  HFMA2.MMA R181, -RZ, RZ, 0, 0 ;  /* 0x00000000ffb57435 */ /* 0x000fe200000001ff */
[----:B------:R-:W-:Y:S10]  /*1750*/  @!P0 BRA `(.L_x_8769) ;  /* 0x0000000000288947 */ /* 0x000ff40003800000 */
[----:B-----5:R-:W-:-:S04]  /*1760*/  PRMT R181, R8, 0x7632, R181 ;  /* 0x0000763208b57816 */ /* 0x020fc800000000b5 */
[----:B------:R-:W-:Y:S01]  /*1770*/  SHF.L.U32 R181, R181, 0x10, RZ ;  /* 0x00000010b5b57819 */ /* 0x000fe200000006ff */
[----:B------:R-:W-:Y:S06]  /*1780*/  BRA `(.L_x_8769) ;  /* 0x00000000001c7947 */ /* 0x000fec0003800000 */
.L_x_8768:
[----:B-----5:R-:W-:Y:S02]  /*1790*/  PRMT R132, R4, 0x7632, R132 ;  /* 0x0000763204847816 */ /* 0x020fe40000000084 */
[----:B------:R-:W-:Y:S02]  /*17a0*/  @P0 PRMT R133, R8, 0x7632, R133 ;  /* 0x0000763208850816 */ /* 0x000fe40000000085 */
[----:B------:R-:W-:Y:S02]  /*17b0*/  SHF.L.U32 R132, R132, 0x10, RZ ;  /* 0x0000001084847819 */ /* 0x000fe400000006ff */
[----:B------:R-:W-:-:S03]  /*17c0*/  @P0 SHF.L.U32 R134, R133, 0x10, RZ ;  /* 0x0000001085860819 */ /* 0x000fc600000006ff */
[----:B------:R-:W-:-:S04]  /*17d0*/  FMUL.FTZ R132, R132, UR8 ;  /* 0x0000000884847c20 */ /* 0x000fc80008410000 */
[----:B------:R-:W-:-:S04]  /*17e0*/  FMUL.FTZ R181, R33, R132 ;  /* 0x0000008421b57220 */ /* 0x000fc80000410000 */
[----:B------:R-:W-:-:S07]  /*17f0*/  @P0 FADD.FTZ R181, R181, R134 ;  /* 0x00000086b5b50221 */ /* 0x000fce0000010000 */
.L_x_8769:
[----:B------:R-:W-:Y:S05]  /*1800*/  BSYNC B0 ;  /* 0x0000000000007941 */ /* 0x000fea0003800000 */
.L_x_8767:
[----:B------:R-:W-:Y:S04]  /*1810*/  BSSY B0, `(.L_x_8770) ;  /* 0x000000b000007945 */ /* 0x000fe80003800000 */
[----:B------:R-:W-:Y:S05]  /*1820*/  @P3 BRA `(.L_x_8771) ;  /* 0x0000000000103947 */ /* 0x000fea0003800000 */
[----:B------:R-:W-:Y:S01]  /*1830*/  MOV R183, RZ ;  /* 0x000000ff00b77202 */ /* 0x000fe20000000f00 */
[----:B------:R-:W-:Y:S06]  /*1840*/  @!P0 BRA `(.L_x_8772) ;  /* 0x00000000001c8947 */ /* 0x000fec0003800000 */
[----:B-----5:R-:W-:Y:S01]  /*1850*/  SHF.L.U32 R183, R9, 0x10, RZ ;  /* 0x0000001009b77819 */ /* 0x020fe200000006ff */
[----:B------:R-:W-:Y:S06]  /*1860*/  BRA `(.L_x_8772) ;  /* 0x0000000000147947 */ /* 0x000fec0003800000 */
.L_x_8771:
[----:B-----5:R-:W-:-:S05]  /*1870*/  SHF.L.U32 R132, R5, 0x10, RZ ;  /* 0x0000001005847819 */ /* 0x020fca00000006ff */
[----:B------:R-:W-:Y:S01]  /*1880*/  FMUL.FTZ R183, R132, UR8 ;  /* 0x0000000884b77c20 */ /* 0x000fe20008410000 */
[----:B------:R-:W-:-:S03]  /*1890*/  @P0 SHF.L.U32 R132, R9, 0x10, RZ ;  /* 0x0000001009840819 */ /* 0x000fc600000006ff */
[----:B------:R-:W-:-:S04]  /*18a0*/  FMUL.FTZ R183, R34, R183 ;  /* 0x000000b722b77220 */ /* 0x000fc80000410000 */
[----:B------:R-:W-:-:S07]  /*18b0*/  @P0 FADD.FTZ R183, R132, R183 ;  /* 0x000000b784b70221 */ /* 0x000fce0000010000 */
.L_x_8772:
[----:B------:R-:W-:Y:S05]  /*18c0*/  BSYNC B0 ;  /* 0x0000000000007941 */ /* 0x000fea0003800000 */
.L_x_8770:
[----:B------:R-:W-:Y:S04]  /*18d0*/  BSSY B0, `(.L_x_8773) ;  /* 0x000000e000007945 */ /* 0x000fe80003800000 */
[----:B------:R-:W-:Y:S05]  /*18e0*/  @P3 BRA `(.L_x_8774) ;  /* 0x0000000000143947 */ /* 0x000fea0003800000 */
[----:B------:R-:W-:Y:S01]  /*18f0*/  HFMA2.MMA R185, -RZ, RZ, 0, 0 ;  /* 0x00000000ffb97435 */ /* 0x000fe200000001ff */
[----:B------:R-:W-:Y:S10]  /*1900*/  @!P0 BRA `(.L_x_8775) ;  /* 0x0000000000288947 */ /* 0x000ff40003800000 */
[----:B-----5:R-:W-:-:S04]  /*1910*/  PRMT R185, R9, 0x7632, R185 ;  /* 0x0000763209b97816 */ /* 0x020fc800000000b9 */
[----:B------:R-:W-:Y:S01]  /*1920*/  SHF.L.U32 R185, R185, 0x10, RZ ;  /* 0x00000010b9b97819 */ /* 0x000fe200000006ff */
[----:B------:R-:W-:Y:S06]  /*1930*/  BRA `(.L_x_8775) ;  /* 0x00000000001c7947 */ /* 0x000fec0003800000 */
.L_x_8774:
[----:B-----5:R-:W-:Y:S02]  /*1940*/  PRMT R132, R5, 0x7632, R132 ;  /* 0x0000763205847816 */ /* 0x020fe40000000084 */
[----:B------:R-:W-:Y:S02]  /*1950*/  @P0 PRMT R133, R9, 0x7632, R133 ;  /* 0x0000763209850816 */ /* 0x000fe40000000085 */
[----:B------:R-:W-:Y:S02]  /*1960*/  SHF.L.U32 R132, R132, 0x10, RZ ;  /* 0x0000001084847819 */ /* 0x000fe400000006ff */
[----:B------:R-:W-:-:S03]  /*1970*/  @P0 SHF.L.U32 R134, R133, 0x10, RZ ;  /* 0x0000001085860819 */ /* 0x000fc600000006ff */
[----:B------:R-:W-:-:S04]  /*1980*/  FMUL.FTZ R132, R132, UR8 ;  /* 0x0000000884847c20 */ /* 0x000fc80008410000 */
[----:B------:R-:W-:-:S04]  /*1990*/  FMUL.FTZ R185, R35, R132 ;  /* 0x0000008423b97220 */ /* 0x000fc80000410000 */
[----:B------:R-:W-:-:S07]  /*19a0*/  @P0 FADD.FTZ R185, R185, R134 ;  /* 0x00000086b9b90221 */ /* 0x000fce0000010000 */
.L_x_8775:
[----:B------:R-:W-:Y:S05]  /*19b0*/  BSYNC B0 ;  /* 0x0000000000007941 */ /* 0x000fea0003800000 */
.L_x_8773:
[----:B------:R-:W-:Y:S04]  /*19c0*/  BSSY B0, `(.L_x_8776) ;  /* 0x000000b000007945 */ /* 0x000fe80003800000 */
[----:B------:R-:W-:Y:S05]  /*19d0*/  @P3 BRA `(.L_x_8777) ;  /* 0x0000000000103947 */ /* 0x000fea0003800000 */
[----:B------:R-:W-:Y:S01]  /*19e0*/  MOV R187, RZ ;  /* 0x000000ff00bb7202 */ /* 0x000fe20000000f00 */
[----:B------:R-:W-:Y:S06]  /*19f0*/  @!P0 BRA `(.L_x_8778) ;  /* 0x00000000001c8947 */ /* 0x000fec0003800000 */
[----:B-----5:R-:W-:Y:S01]  /*1a00*/  SHF.L.U32 R187, R10, 0x10, RZ ;  /* 0x000000100abb7819 */ /* 0x020fe200000006ff */
[----:B------:R-:W-:Y:S06]  /*1a10*/  BRA `(.L_x_8778) ;  /* 0x0000000000147947 */ /* 0x000fec0003800000 */
.L_x_8777:
[----:B-----5:R-:W-:-:S05]  /*1a20*/  SHF.L.U32 R132, R6, 0x10, RZ ;  /* 0x0000001006847819 */ /* 0x020fca00000006ff */
[----:B------:R-:W-:Y:S01]  /*1a30*/  FMUL.FTZ R187, R132, UR8 ;  /* 0x0000000884bb7c20 */ /* 0x000fe20008410000 */
[----:B------:R-:W-:-:S03]  /*1a40*/  @P0 SHF.L.U32 R132, R10, 0x10, RZ ;  /* 0x000000100a840819 */ /* 0x000fc600000006ff */
[----:B------:R-:W-:-:S04]  /*1a50*/  FMUL.FTZ R187, R28, R187 ;  /* 0x000000bb1cbb7220 */ /* 0x000fc80000410000 */
[----:B------:R-:W-:-:S07]  /*1a60*/  @P0 FADD.FTZ R187, R132, R187 ;  /* 0x000000bb84bb0221 */ /* 0x000fce0000010000 */
.L_x_8778:
[----:B------:R-:W-:Y:S05]  /*1a70*/  BSYNC B0 ;  /* 0x0000000000007941 */ /* 0x000fea0003800000 */
.L_x_8776:
[----:B------:R-:W-:Y:S04]  /*1a80*/  BSSY B0, `(.L_x_8779) ;  /* 0x000000e000007945 */ /* 0x000fe80003800000 */
[----:B------:R-:W-:Y:S05]  /*1a90*/  @P3 BRA `(.L_x_8780) ;  /* 0x0000000000143947 */ /* 0x000fea0003800000 */
[----:B------:R-:W-:Y:S01]  /*1aa0*/  HFMA2.MMA R189, -RZ, RZ, 0, 0 ;  /* 0x00000000ffbd7435 */ /* 0x000fe200000001ff */
[----:B------:R-:W-:Y:S10]  /*1ab0*/  @!P0 BRA `(.L_x_8781) ;  /* 0x0000000000288947 */ /* 0x000ff40003800000 */
[----:B-----5:R-:W-:-:S04]  /*1ac0*/  PRMT R189, R10, 0x7632, R189 ;  /* 0x000076320abd7816 */ /* 0x020fc800000000bd */
[----:B------:R-:W-:Y:S01]  /*1ad0*/  SHF.L.U32 R189, R189, 0x10, RZ ;  /* 0x00000010bdbd7819 */ /* 0x000fe200000006ff */
[----:B------:R-:W-:Y:S06]  /*1ae0*/  BRA `(.L_x_8781) ;  /* 0x00000000001c7947 */ /* 0x000fec0003800000 */
.L_x_8780:
[----:B-----5:R-:W-:Y:S02]  /*1af0*/  PRMT R132, R6, 0x7632, R132 ;  /* 0x0000763206847816 */ /* 0x020fe40000000084 */
[----:B------:R-:W-:Y:S02]  /*1b00*/  @P0 PRMT R133, R10, 0x7632, R133 ;  /* 0x000076320a850816 */ /* 0x000fe40000000085 */
[----:B------:R-:W-:Y:S02]  /*1b10*/  SHF.L.U32 R132, R132, 0x10, RZ ;  /* 0x0000001084847819 */ /* 0x000fe400000006ff */
[----:B------:R-:W-:-:S03]  /*1b20*/  @P0 SHF.L.U32 R134, R133, 0x10, RZ ;  /* 0x0000001085860819 */ /* 0x000fc600000006ff */
[----:B------:R-:W-:-:S04]  /*1b30*/  FMUL.FTZ R132, R132, UR8 ;  /* 0x0000000884847c20 */ /* 0x000fc80008410000 */
[----:B------:R-:W-:-:S04]  /*1b40*/  FMUL.FTZ R189, R29, R132 ;  /* 0x000000841dbd7220 */ /* 0x000fc80000410000 */
[----:B------:R-:W-:-:S07]  /*1b50*/  @P0 FADD.FTZ R189, R189, R134 ;  /* 0x00000086bdbd0221 */ /* 0x000fce0000010000 */
.L_x_8781:
[----:B------:R-:W-:Y:S05]  /*1b60*/  BSYNC B0 ;  /* 0x0000000000007941 */ /* 0x000fea0003800000 */
.L_x_8779:
[----:B------:R-:W-:Y:S04]  /*1b70*/  BSSY B0, `(.L_x_8782) ;  /* 0x000000b000007945 */ /* 0x000fe80003800000 */
[----:B------:R-:W-:Y:S05]  /*1b80*/  @P3 BRA `(.L_x_8783) ;  /* 0x0000000000103947 */ /* 0x000fea0003800000 */
[----:B------:R-:W-:Y:S01]  /*1b90*/  MOV R191, RZ ;  /* 0x000000ff00bf7202 */ /* 0x000fe20000000f00 */
[----:B------:R-:W-:Y:S06]  /*1ba0*/  @!P0 BRA `(.L_x_8784) ;  /* 0x00000000001c8947 */ /* 0x000fec0003800000 */
[----:B-----5:R-:W-:Y:S01]  /*1bb0*/  SHF.L.U32 R191, R11, 0x10, RZ ;  /* 0x000000100bbf7819 */ /* 0x020fe200000006ff */
[----:B------:R-:W-:Y:S06]  /*1bc0*/  BRA `(.L_x_8784) ;  /* 0x0000000000147947 */ /* 0x000fec0003800000 */
.L_x_8783:
[----:B-----5:R-:W-:-:S05]  /*1bd0*/  SHF.L.U32 R132, R7, 0x10, RZ ;  /* 0x0000001007847819 */ /* 0x020fca00000006ff */
[----:B------:R-:W-:Y:S01]  /*1be0*/  FMUL.FTZ R191, R132, UR8 ;  /* 0x0000000884bf7c20 */ /* 0x000fe20008410000 */
[----:B------:R-:W-:-:S03]  /*1bf0*/  @P0 SHF.L.U32 R132, R11, 0x10, RZ ;  /* 0x000000100b840819 */ /* 0x000fc600000006ff */
[----:B------:R-:W-:-:S04]  /*1c00*/  FMUL.FTZ R191, R30, R191 ;  /* 0x000000bf1ebf7220 */ /* 0x000fc80000410000 */
[----:B------:R-:W-:-:S07]  /*1c10*/  @P0 FADD.FTZ R191, R132, R191 ;  /* 0x000000bf84bf0221 */ /* 0x000fce0000010000 */
.L_x_8784:
[----:B------:R-:W-:Y:S05]  /*1c20*/  BSYNC B0 ;  /* 0x0000000000007941 */ /* 0x000fea0003800000 */
.L_x_8782:
[----:B------:R-:W-:Y:S04]  /*1c30*/  BSSY B0, `(.L_x_8785) ;  /* 0x000000e000007945 */ /* 0x000fe80003800000 */
[----:B------:R-:W-:Y:S05]  /*1c40*/  @P3 BRA `(.L_x_8786) ;  /* 0x0000000000143947 */ /* 0x000fea0003800000 */
[----:B------:R-:W-:Y:S01]  /*1c50*/  HFMA2.MMA R193, -RZ, RZ, 0, 0 ;  /* 0x00000000ffc17435 */ /* 0x000fe200000001ff */
[----:B------:R-:W-:Y:S10]  /*1c60*/  @!P0 BRA `(.L_x_8787) ;  /* 0x0000000000288947 */ /* 0x000ff40003800000 */
[----:B-----5:R-:W-:-:S04]  /*1c70*/  PRMT R193, R11, 0x7632, R193 ;  /* 0x000076320bc17816 */ /* 0x020fc800000000c1 */
[----:B------:R-:W-:Y:S01]  /*1c80*/  SHF.L.U32 R193, R193, 0x10, RZ ;  /* 0x00000010c1c17819 */ /* 0x000fe200000006ff */
[----:B------:R-:W-:Y:S06]  /*1c90*/  BRA `(.L_x_8787) ;  /* 0x00000000001c7947 */ /* 0x000fec0003800000 */
.L_x_8786:
[----:B-----5:R-:W-:Y:S02]  /*1ca0*/  PRMT R132, R7, 0x7632, R132 ;  /* 0x0000763207847816 */ /* 0x020fe40000000084 */
[----:B------:R-:W-:Y:S02]  /*1cb0*/  @P0 PRMT R133, R11, 0x7632, R133 ;  /* 0x000076320b850816 */ /* 0x000fe40000000085 */
[----:B------:R-:W-:Y:S02]  /*1cc0*/  SHF.L.U32 R132, R132, 0x10, RZ ;  /* 0x0000001084847819 */ /* 0x000fe400000006ff */
[----:B------:R-:W-:-:S03]  /*1cd0*/  @P0 SHF.L.U32 R134, R133, 0x10, RZ ;  /* 0x0000001085860819 */ /* 0x000fc600000006ff */
[----:B------:R-:W-:-:S04]  /*1ce0*/  FMUL.FTZ R132, R132, UR8 ;  /* 0x0000000884847c20 */ /* 0x000fc80008410000 */
[----:B------:R-:W-:-:S04]  /*1cf0*/  FMUL.FTZ R193, R31, R132 ;  /* 0x000000841fc17220 */ /* 0x000fc80000410000 */
[----:B------:R-:W-:-:S07]  /*1d00*/  @P0 FADD.FTZ R193, R193, R134 ;  /* 0x00000086c1c10221 */ /* 0x000fce0000010000 */
.L_x_8787:
[----:B------:R-:W-:Y:S05]  /*1d10*/  BSYNC B0 ;  /* 0x0000000000007941 */ /* 0x000fea0003800000 */
.L_x_8785:
        /* <DEDUP_REMOVED lines=20> */
.L_x_8789:
[----:B--2--5:R-:W-:-:S05]  /*1e60*/  SHF.L.U32 R132, R4, 0x10, RZ ;  /* 0x0000001004847819 */ /* 0x024fca00000006ff */
[----:B------:R-:W-:Y:S01]  /*1e70*/  FMUL.FTZ R195, R132, UR8 ;  /* 0x0000000884c37c20 */ /* 0x000fe20008410000 */
[----:B------:R-:W-:-:S03]  /*1e80*/  @P0 SHF.L.U32 R132, R8, 0x10, RZ ;  /* 0x0000001008840819 */ /* 0x000fc600000006ff */
[----:B------:R-:W-:-:S04]  /*1e90*/  FMUL.FTZ R195, R24, R195 ;  /* 0x000000c318c37220 */ /* 0x000fc80000410000 */
[----:B------:R-:W-:-:S07]  /*1ea0*/  @P0 FADD.FTZ R195, R132, R195 ;  /* 0x000000c384c30221 */ /* 0x000fce0000010000 */
.L_x_8790:
[----:B------:R-:W-:Y:S05]  /*1eb0*/  BSYNC B0 ;  /* 0x0000000000007941 */ /* 0x000fea0003800000 */
.L_x_8788:
[----:B------:R-:W-:Y:S04]  /*1ec0*/  BSSY B0, `(.L_x_8791) ;  /* 0x000000e000007945 */ /* 0x000fe80003800000 */
[----:B------:R-:W-:Y:S05]  /*1ed0*/  @P3 BRA `(.L_x_8792) ;  /* 0x0000000000143947 */ /* 0x000fea0003800000 */
[----:B------:R-:W-:Y:S01]  /*1ee0*/  HFMA2.MMA R197, -RZ, RZ, 0, 0 ;  /* 0x00000000ffc57435 */ /* 0x000fe200000001ff */
[----:B------:R-:W-:Y:S10]  /*1ef0*/  @!P0 BRA `(.L_x_8793) ;  /* 0x0000000000288947 */ /* 0x000ff40003800000 */
[----:B-----5:R-:W-:-:S04]  /*1f00*/  PRMT R197, R8, 0x7632, R197 ;  /* 0x0000763208c57816 */ /* 0x020fc800000000c5 */
[----:B------:R-:W-:Y:S01]  /*1f10*/  SHF.L.U32 R197, R197, 0x10, RZ ;  /* 0x00000010c5c57819 */ /* 0x000fe200000006ff */
[----:B------:R-:W-:Y:S06]  /*1f20*/  BRA `(.L_x_8793) ;  /* 0x00000000001c7947 */ /* 0x000fec0003800000 */
.L_x_8792:
[----:B-----5:R-:W-:Y:S02]  /*1f30*/  PRMT R132, R4, 0x7632, R132 ;  /* 0x0000763204847816 */ /* 0x020fe40000000084 */
[----:B------:R-:W-:Y:S02]  /*1f40*/  @P0 PRMT R133, R8, 0x7632, R133 ;  /* 0x0000763208850816 */ /* 0x000fe40000000085 */
[----:B------:R-:W-:Y:S02]  /*1f50*/  SHF.L.U32 R132, R132, 0x10, RZ ;  /* 0x0000001084847819 */ /* 0x000fe400000006ff */
[----:B------:R-:W-:-:S03]  /*1f60*/  @P0 SHF.L.U32 R134, R133, 0x10, RZ ;  /* 0x0000001085860819 */ /* 0x000fc600000006ff */
[----:B------:R-:W-:-:S04]  /*1f70*/  FMUL.FTZ R132, R132, UR8 ;  /* 0x0000000884847c20 */ /* 0x000fc80008410000 */
[----:B------:R-:W-:-:S04]  /*1f80*/  FMUL.FTZ R197, R25, R132 ;  /* 0x0000008419c57220 */ /* 0x000fc80000410000 */
[----:B------:R-:W-:-:S07]  /*1f90*/  @P0 FADD.FTZ R197, R197, R134 ;  /* 0x00000086c5c50221 */ /* 0x000fce0000010000 */
.L_x_8793:
[----:B------:R-:W-:Y:S05]  /*1fa0*/  BSYNC B0 ;  /* 0x0000000000007941 */ /* 0x000fea0003800000 */
.L_x_8791:
[----:B------:R-:W-:Y:S04]  /*1fb0*/  BSSY B0, `(.L_x_8794) ;  /* 0x000000b000007945 */ /* 0x000fe80003800000 */
[----:B------:R-:W-:Y:S05]  /*1fc0*/  @P3 BRA `(.L_x_8795) ;  /* 0x0000000000103947 */ /* 0x000fea0003800000 */
[----:B------:R-:W-:Y:S01]  /*1fd0*/  MOV R199, RZ ;  /* 0x000000ff00c77202 */ /* 0x000fe20000000f00 */
[----:B------:R-:W-:Y:S06]  /*1fe0*/  @!P0 BRA `(.L_x_8796) ;  /* 0x00000000001c8947 */ /* 0x000fec0003800000 */
[----:B-----5:R-:W-:Y:S01]  /*1ff0*/  SHF.L.U32 R199, R9, 0x10, RZ ;  /* 0x0000001009c77819 */ /* 0x020fe200000006ff */
[----:B------:R-:W-:Y:S06]  /*2000*/  BRA `(.L_x_8796) ;  /* 0x0000000000147947 */ /* 0x000fec0003800000 */
.L_x_8795:
[----:B-----5:R-:W-:-:S05]  /*2010*/  SHF.L.U32 R132, R5, 0x10, RZ ;  /* 0x0000001005847819 */ /* 0x020fca00000006ff */
[----:B------:R-:W-:Y:S01]  /*2020*/  FMUL.FTZ R199, R132, UR8 ;  /* 0x0000000884c77c20 */ /* 0x000fe20008410000 */
[----:B------:R-:W-:-:S03]  /*2030*/  @P0 SHF.L.U32 R132, R9, 0x10, RZ ;  /* 0x0000001009840819 */ /* 0x000fc600000006ff */
[----:B------:R-:W-:-:S04]  /*2040*/  FMUL.FTZ R199, R26, R199 ;  /* 0x000000c71ac77220 */ /* 0x000fc80000410000 */
[----:B------:R-:W-:-:S07]  /*2050*/  @P0 FADD.FTZ R199, R132, R199 ;  /* 0x000000c784c70221 */ /* 0x000fce0000010000 */
.L_x_8796:
[----:B------:R-:W-:Y:S05]  /*2060*/  BSYNC B0 ;  /* 0x0000000000007941 */ /* 0x000fea0003800000 */
.L_x_8794:
[----:B------:R-:W-:Y:S04]  /*2070*/  BSSY B0, `(.L_x_8797) ;  /* 0x000000e000007945 */ /* 0x000fe80003800000 */
[----:B------:R-:W-:Y:S05]  /*2080*/  @P3 BRA `(.L_x_8798) ;  /* 0x0000000000143947 */ /* 0x000fea0003800000 */
[----:B------:R-:W-:Y:S01]  /*2090*/  HFMA2.MMA R201, -RZ, RZ, 0, 0 ;  /* 0x00000000ffc97435 */ /* 0x000fe200000001ff */
[----:B------:R-:W-:Y:S10]  /*20a0*/  @!P0 BRA `(.L_x_8799) ;  /* 0x0000000000288947 */ /* 0x000ff40003800000 */
[----:B-----5:R-:W-:-:S04]  /*20b0*/  PRMT R201, R9, 0x7632, R201 ;  /* 0x0000763209c97816 */ /* 0x020fc800000000c9 */
[----:B------:R-:W-:Y:S01]  /*20c0*/  SHF.L.U32 R201, R201, 0x10, RZ ;  /* 0x00000010c9c97819 */ /* 0x000fe200000006ff */
[----:B------:R-:W-:Y:S06]  /*20d0*/  BRA `(.L_x_8799) ;  /* 0x00000000001c7947 */ /* 0x000fec0003800000 */
.L_x_8798:
[----:B-----5:R-:W-:Y:S02]  /*20e0*/  PRMT R132, R5, 0x7632, R132 ;  /* 0x0000763205847816 */ /* 0x020fe40000000084 */
[----:B------:R-:W-:Y:S02]  /*20f0*/  @P0 PRMT R133, R9, 0x7632, R133 ;  /* 0x0000763209850816 */ /* 0x000fe40000000085 */
[----:B------:R-:W-:Y:S02]  /*2100*/  SHF.L.U32 R132, R132, 0x10, RZ ;  /* 0x0000001084847819 */ /* 0x000fe400000006ff */
[----:B------:R-:W-:-:S03]  /*2110*/  @P0 SHF.L.U32 R134, R133, 0x10, RZ ;  /* 0x0000001085860819 */ /* 0x000fc600000006ff */
[----:B------:R-:W-:-:S04]  /*2120*/  FMUL.FTZ R132, R132, UR8 ;  /* 0x0000000884847c20 */ /* 0x000fc80008410000 */
[----:B------:R-:W-:-:S04]  /*2130*/  FMUL.FTZ R201, R27, R132 ;  /* 0x000000841bc97220 */ /* 0x000fc80000410000 */
[----:B------:R-:W-:-:S07]  /*2140*/  @P0 FADD.FTZ R201, R201, R134 ;  /* 0x00000086c9c90221 */ /* 0x000fce0000010000 */
.L_x_8799:
[----:B------:R-:W-:Y:S05]  /*2150*/  BSYNC B0 ;  /* 0x0000000000007941 */ /* 0x000fea0003800000 */
.L_x_8797:
[----:B------:R-:W-:Y:S04]  /*2160*/  BSSY B0, `(.L_x_8800) ;  /* 0x000000b000007945 */ /* 0x000fe80003800000 */
[----:B------:R-:W-:Y:S05]  /*2170*/  @P3 BRA `(.L_x_8801) ;  /* 0x0000000000103947 */ /* 0x000fea0003800000 */
[----:B------:R-:W-:Y:S01]  /*2180*/  MOV R203, RZ ;  /* 0x000000ff00cb7202 */ /* 0x000fe20000000f00 */
[----:B------:R-:W-:Y:S06]  /*2190*/  @!P0 BRA `(.L_x_8802) ;  /* 0x00000000001c8947 */ /* 0x000fec0003800000 */
[----:B-----5:R-:W-:Y:S01]  /*21a0*/  SHF.L.U32 R203, R10, 0x10, RZ ;  /* 0x000000100acb7819 */ /* 0x020fe200000006ff */
[----:B------:R-:W-:Y:S06]  /*21b0*/  BRA `(.L_x_8802) ;  /* 0x0000000000147947 */ /* 0x000fec0003800000 */
.L_x_8801:
[----:B-----5:R-:W-:-:S05]  /*21c0*/  SHF.L.U32 R132, R6, 0x10, RZ ;  /* 0x0000001006847819 */ /* 0x020fca00000006ff */
[----:B------:R-:W-:Y:S01]  /*21d0*/  FMUL.FTZ R203, R132, UR8 ;  /* 0x0000000884cb7c20 */ /* 0x000fe20008410000 */
[----:B------:R-:W-:-:S03]  /*21e0*/  @P0 SHF.L.U32 R132, R10, 0x10, RZ ;  /* 0x000000100a840819 */ /* 0x000fc600000006ff */
[----:B------:R-:W-:-:S04]  /*21f0*/  FMUL.FTZ R203, R20, R203 ;  /* 0x000000cb14cb7220 */ /* 0x000fc80000410000 */
[----:B------:R-:W-:-:S07]  /*2200*/  @P0 FADD.FTZ R203, R132, R203 ;  /* 0x000000cb84cb0221 */ /* 0x000fce0000010000 */
.L_x_8802:
[----:B------:R-:W-:Y:S05]  /*2210*/  BSYNC B0 ;  /* 0x0000000000007941 */ /* 0x000fea0003800000 */
.L_x_8800:
[----:B------:R-:W-:Y:S04]  /*2220*/  BSSY B0, `(.L_x_8803) ;  /* 0x000000e000007945 */ /* 0x000fe80003800000 */
[----:B------:R-:W-:Y:S05]  /*2230*/  @P3 BRA `(.L_x_8804) ;  /* 0x0000000000143947 */ /* 0x000fea0003800000 */
[----:B------:R-:W-:Y:S01]  /*2240*/  HFMA2.MMA R205, -RZ, RZ, 0, 0 ;  /* 0x00000000ffcd7435 */ /* 0x000fe200000001ff */
[----:B------:R-:W-:Y:S10]  /*2250*/  @!P0 BRA `(.L_x_8805) ;  /* 0x0000000000288947 */ /* 0x000ff40003800000 */
[----:B-----5:R-:W-:-:S04]  /*2260*/  PRMT R205, R10, 0x7632, R205 ;  /* 0x000076320acd7816 */ /* 0x020fc800000000cd */
[----:B------:R-:W-:Y:S01]  /*2270*/  SHF.L.U32 R205, R205, 0x10, RZ ;  /* 0x00000010cdcd7819 */ /* 0x000fe200000006ff */
[----:B------:R-:W-:Y:S06]  /*2280*/  BRA `(.L_x_8805) ;  /* 0x00000000001c7947 */ /* 0x000fec0003800000 */
.L_x_8804:
[----:B-----5:R-:W-:Y:S02]  /*2290*/  PRMT R132, R6, 0x7632, R132 ;  /* 0x0000763206847816 */ /* 0x020fe40000000084 */
[----:B------:R-:W-:Y:S02]  /*22a0*/  @P0 PRMT R133, R10, 0x7632, R133 ;  /* 0x000076320a850816 */ /* 0x000fe40000000085 */
[----:B------:R-:W-:Y:S02]  /*22b0*/  SHF.L.U32 R132, R132, 0x10, RZ ;  /* 0x0000001084847819 */ /* 0x000fe400000006ff */
[----:B------:R-:W-:-:S03]  /*22c0*/  @P0 SHF.L.U32 R134, R133, 0x10, RZ ;  /* 0x0000001085860819 */ /* 0x000fc600000006ff */
[----:B------:R-:W-:-:S04]  /*22d0*/  FMUL.FTZ R132, R132, UR8 ;  /* 0x0000000884847c20 */ /* 0x000fc80008410000 */
[----:B------:R-:W-:-:S04]  /*22e0*/  FMUL.FTZ R205, R21, R132 ;  /* 0x0000008415cd7220 */ /* 0x000fc80000410000 */
[----:B------:R-:W-:-:S07]  /*22f0*/  @P0 FADD.FTZ R205, R205, R134 ;  /* 0x00000086cdcd0221 */ /* 0x000fce0000010000 */
.L_x_8805:
[----:B------:R-:W-:Y:S05]  /*2300*/  BSYNC B0 ;  /* 0x0000000000007941 */ /* 0x000fea0003800000 */
.L_x_8803:
[----:B------:R-:W-:Y:S04]  /*2310*/  BSSY B0, `(.L_x_8806) ;  /* 0x000000b000007945 */ /* 0x000fe80003800000 */
[----:B------:R-:W-:Y:S05]  /*2320*/  @P3 BRA `(.L_x_8807) ;  /* 0x0000000000103947 */ /* 0x000fea0003800000 */
[----:B------:R-:W-:Y:S01]  /*2330*/  MOV R207, RZ ;  /* 0x000000ff00cf7202 */ /* 0x000fe20000000f00 */
[----:B------:R-:W-:Y:S06]  /*2340*/  @!P0 BRA `(.L_x_8808) ;  /* 0x00000000001c8947 */ /* 0x000fec0003800000 */
[----:B-----5:R-:W-:Y:S01]  /*2350*/  SHF.L.U32 R207, R11, 0x10, RZ ;  /* 0x000000100bcf7819 */ /* 0x020fe200000006ff */
[----:B------:R-:W-:Y:S06]  /*2360*/  BRA `(.L_x_8808) ;  /* 0x0000000000147947 */ /* 0x000fec0003800000 */
.L_x_8807:
[----:B-----5:R-:W-:-:S05]  /*2370*/  SHF.L.U32 R132, R7, 0x10, RZ ;  /* 0x0000001007847819 */ /* 0x020fca00000006ff */
[----:B------:R-:W-:Y:S01]  /*2380*/  FMUL.FTZ R207, R132, UR8 ;  /* 0x0000000884cf7c20 */ /* 0x000fe20008410000 */
[----:B------:R-:W-:-:S03]  /*2390*/  @P0 SHF.L.U32 R132, R11, 0x10, RZ ;  /* 0x000000100b840819 */ /* 0x000fc600000006ff */
[----:B------:R-:W-:-:S04]  /*23a0*/  FMUL.FTZ R207, R22, R207 ;  /* 0x000000cf16cf7220 */ /* 0x000fc80000410000 */
[----:B------:R-:W-:-:S07]  /*23b0*/  @P0 FADD.FTZ R207, R132, R207 ;  /* 0x000000cf84cf0221 */ /* 0x000fce0000010000 */
.L_x_8808:
[----:B------:R-:W-:Y:S05]  /*23c0*/  BSYNC B0 ;  /* 0x0000000000007941 */ /* 0x000fea0003800000 */
.L_x_8806:
[----:B------:R-:W-:Y:S04]  /*23d0*/  BSSY B0, `(.L_x_8809) ;  /* 0x000000e000007945 */ /* 0x000fe80003800000 */
[----:B------:R-:W-:Y:S05]  /*23e0*/  @P3 BRA `(.L_x_8810) ;  /* 0x0000000000143947 */ /* 0x000fea0003800000 */
[----:B------:R-:W-:Y:S01]  /*23f0*/  HFMA2.MMA R209, -RZ, RZ, 0, 0 ;  /* 0x00000000ffd17435 */ /* 0x000fe200000001ff */
[----:B------:R-:W-:Y:S10]  /*2400*/  @!P0 BRA `(.L_x_8811) ;  /* 0x0000000000288947 */ /* 0x000ff40003800000 */
[----:B-----5:R-:W-:-:S04]  /*2410*/  PRMT R209, R11, 0x7632, R209 ;  /* 0x000076320bd17816 */ /* 0x020fc800000000d1 */
[----:B------:R-:W-:Y:S01]  /*2420*/  SHF.L.U32 R209, R209, 0x10, RZ ;  /* 0x00000010d1d17819 */ /* 0x000fe200000006ff */
[----:B------:R-:W-:Y:S06]  /*2430*/  BRA `(.L_x_8811) ;  /* 0x00000000001c7947 */ /* 0x000fec0003800000 */
.L_x_8810:
[----:B-----5:R-:W-:Y:S02]  /*2440*/  PRMT R132, R7, 0x7632, R132 ;  /* 0x0000763207847816 */ /* 0x020fe40000000084 */
[----:B------:R-:W-:Y:S02]  /*2450*/  @P0 PRMT R133, R11, 0x7632, R133 ;  /* 0x000076320b850816 */ /* 0x000fe40000000085 */
[----:B------:R-:W-:Y:S02]  /*2460*/  SHF.L.U32 R132, R132, 0x10, RZ ;  /* 0x0000001084847819 */ /* 0x000fe400000006ff */
[----:B------:R-:W-:-:S03]  /*2470*/  @P0 SHF.L.U32 R134, R133, 0x10, RZ ;  /* 0x0000001085860819 */ /* 0x000fc600000006ff */
[----:B------:R-:W-:-:S04]  /*2480*/  FMUL.FTZ R132, R132, UR8 ;  /* 0x0000000884847c20 */ /* 0x000fc80008410000 */
[----:B------:R-:W-:-:S04]  /*2490*/  FMUL.FTZ R209, R23, R132 ;  /* 0x0000008417d17220 */ /* 0x000fc80000410000 */
[----:B------:R-:W-:-:S07]  /*24a0*/  @P0 FADD.FTZ R209, R209, R134 ;  /* 0x00000086d1d10221 */ /* 0x000fce0000010000 */
.L_x_8811:
[----:B------:R-:W-:Y:S05]  /*24b0*/  BSYNC B0 ;  /* 0x0000000000007941 */ /* 0x000fea0003800000 */
.L_x_8809:
[----:B------:R-:W0:Y:S01]  /*24c0*/  @P2 LDC.64 R210, c[0x0][0x220] ;  /* 0x00008800ffd22b82 */ /* 0x000e220000000a00 */
        /* <DEDUP_REMOVED lines=19> */
.L_x_8813:
[----:B--2--5:R-:W-:-:S05]  /*2600*/  SHF.L.U32 R132, R4, 0x10, RZ ;  /* 0x0000001004847819 */ /* 0x024fca00000006ff */
[----:B------:R-:W-:Y:S01]  /*2610*/  FMUL.FTZ R161, R132, UR8 ;  /* 0x0000000884a17c20 */ /* 0x000fe20008410000 */
[----:B------:R-:W-:-:S03]  /*2620*/  @P0 SHF.L.U32 R132, R8, 0x10, RZ ;  /* 0x0000001008840819 */ /* 0x000fc600000006ff */
[----:B------:R-:W-:-:S04]  /*2630*/  FMUL.FTZ R161, R16, R161 ;  /* 0x000000a110a17220 */ /* 0x000fc80000410000 */
[----:B------:R-:W-:-:S07]  /*2640*/  @P0 FADD.FTZ R161, R132, R161 ;  /* 0x000000a184a10221 */ /* 0x000fce0000010000 */
.L_x_8814:
[----:B------:R-:W-:Y:S05]  /*2650*/  BSYNC B0 ;  /* 0x0000000000007941 */ /* 0x000fea0003800000 */
.L_x_8812:
[----:B------:R-:W-:Y:S04]  /*2660*/  BSSY B0, `(.L_x_8815) ;  /* 0x000000e000007945 */ /* 0x000fe80003800000 */
[----:B------:R-:W-:Y:S05]  /*2670*/  @P3 BRA `(.L_x_8816) ;  /* 0x0000000000143947 */ /* 0x000fea0003800000 */
[----:B------:R-:W-:Y:S01]  /*2680*/  HFMA2.MMA R211, -RZ, RZ, 0, 0 ;  /* 0x00000000ffd37435 */ /* 0x000fe200000001ff */
[----:B------:R-:W-:Y:S10]  /*2690*/  @!P0 BRA `(.L_x_8817) ;  /* 0x0000000000288947 */ /* 0x000ff40003800000 */
[----:B-----5:R-:W-:-:S04]  /*26a0*/  PRMT R211, R8, 0x7632, R211 ;  /* 0x0000763208d37816 */ /* 0x020fc800000000d3 */
[----:B------:R-:W-:Y:S01]  /*26b0*/  SHF.L.U32 R211, R211, 0x10, RZ ;  /* 0x00000010d3d37819 */ /* 0x000fe200000006ff */
[----:B------:R-:W-:Y:S06]  /*26c0*/  BRA `(.L_x_8817) ;  /* 0x00000000001c7947 */ /* 0x000fec0003800000 */
.L_x_8816:
[----:B-----5:R-:W-:Y:S02]  /*26d0*/  PRMT R132, R4, 0x7632, R132 ;  /* 0x0000763204847816 */ /* 0x020fe40000000084 */
[----:B------:R-:W-:Y:S02]  /*26e0*/  @P0 PRMT R133, R8, 0x7632, R133 ;  /* 0x0000763208850816 */ /* 0x000fe40000000085 */
[----:B------:R-:W-:Y:S02]  /*26f0*/  SHF.L.U32 R132, R132, 0x10, RZ ;  /* 0x0000001084847819 */ /* 0x000fe400000006ff */
[----:B------:R-:W-:-:S03]  /*2700*/  @P0 SHF.L.U32 R134, R133, 0x10, RZ ;  /* 0x0000001085860819 */ /* 0x000fc600000006ff */
[----:B------:R-:W-:-:S04]  /*2710*/  FMUL.FTZ R132, R132, UR8 ;  /* 0x0000000884847c20 */ /* 0x000fc80008410000 */
[----:B------:R-:W-:-:S04]  /*2720*/  FMUL.FTZ R211, R17, R132 ;  /* 0x0000008411d37220 */ /* 0x000fc80000410000 */
[----:B------:R-:W-:-:S07]  /*2730*/  @P0 FADD.FTZ R211, R211, R134 ;  /* 0x00000086d3d30221 */ /* 0x000fce0000010000 */
.L_x_8817:
[----:B------:R-:W-:Y:S05]  /*2740*/  BSYNC B0 ;  /* 0x0000000000007941 */ /* 0x000fea0003800000 */
.L_x_8815:
[----:B------:R-:W-:Y:S04]  /*2750*/  BSSY B0, `(.L_x_8818) ;  /* 0x000000b000007945 */ /* 0x000fe80003800000 */
[----:B------:R-:W-:Y:S05]  /*2760*/  @P3 BRA `(.L_x_8819) ;  /* 0x0000000000103947 */ /* 0x000fea0003800000 */
[----:B------:R-:W-:Y:S01]  /*2770*/  MOV R213, RZ ;  /* 0x000000ff00d57202 */ /* 0x000fe20000000f00 */
[----:B------:R-:W-:Y:S06]  /*2780*/  @!P0 BRA `(.L_x_8820) ;  /* 0x00000000001c8947 */ /* 0x000fec0003800000 */
[----:B-----5:R-:W-:Y:S01]  /*2790*/  SHF.L.U32 R213, R9, 0x10, RZ ;  /* 0x0000001009d57819 */ /* 0x020fe200000006ff */
[----:B------:R-:W-:Y:S06]  /*27a0*/  BRA `(.L_x_8820) ;  /* 0x0000000000147947 */ /* 0x000fec0003800000 */
.L_x_8819:
[----:B-----5:R-:W-:-:S05]  /*27b0*/  SHF.L.U32 R132, R5, 0x10, RZ ;  /* 0x0000001005847819 */ /* 0x020fca00000006ff */
[----:B------:R-:W-:Y:S01]  /*27c0*/  FMUL.FTZ R213, R132, UR8 ;  /* 0x0000000884d57c20 */ /* 0x000fe20008410000 */
[----:B------:R-:W-:-:S03]  /*27d0*/  @P0 SHF.L.U32 R132, R9, 0x10, RZ ;  /* 0x0000001009840819 */ /* 0x000fc600000006ff */
[----:B------:R-:W-:-:S04]  /*27e0*/  FMUL.FTZ R213, R18, R213 ;  /* 0x000000d512d57220 */ /* 0x000fc80000410000 */
[----:B------:R-:W-:-:S07]  /*27f0*/  @P0 FADD.FTZ R213, R132, R213 ;  /* 0x000000d584d50221 */ /* 0x000fce0000010000 */
.L_x_8820:
[----:B------:R-:W-:Y:S05]  /*2800*/  BSYNC B0 ;  /* 0x0000000000007941 */ /* 0x000fea0003800000 */
.L_x_8818:
[----:B------:R-:W-:Y:S04]  /*2810*/  BSSY B0, `(.L_x_8821) ;  /* 0x000000e000007945 */ /* 0x000fe80003800000 */
[----:B------:R-:W-:Y:S05]  /*2820*/  @P3 BRA `(.L_x_8822) ;  /* 0x0000000000143947 */ /* 0x000fea0003800000 */
[----:B------:R-:W-:Y:S01]  /*2830*/  HFMA2.MMA R217, -RZ, RZ, 0, 0 ;  /* 0x00000000ffd97435 */ /* 0x000fe200000001ff */
[----:B------:R-:W-:Y:S10]  /*2840*/  @!P0 BRA `(.L_x_8823) ;  /* 0x0000000000288947 */ /* 0x000ff40003800000 */
[----:B-----5:R-:W-:-:S04]  /*2850*/  PRMT R217, R9, 0x7632, R217 ;  /* 0x0000763209d97816 */ /* 0x020fc800000000d9 */
[----:B------:R-:W-:Y:S01]  /*2860*/  SHF.L.U32 R217, R217, 0x10, RZ ;  /* 0x00000010d9d97819 */ /* 0x000fe200000006ff */
[----:B------:R-:W-:Y:S06]  /*2870*/  BRA `(.L_x_8823) ;  /* 0x00000000001c7947 */ /* 0x000fec0003800000 */
.L_x_8822:
[----:B-----5:R-:W-:Y:S02]  /*2880*/  PRMT R132, R5, 0x7632, R132 ;  /* 0x0000763205847816 */ /* 0x020fe40000000084 */
[----:B------:R-:W-:Y:S02]  /*2890*/  @P0 PRMT R133, R9, 0x7632, R133 ;  /* 0x0000763209850816 */ /* 0x000fe40000000085 */
[----:B------:R-:W-:Y:S02]  /*28a0*/  SHF.L.U32 R132, R132, 0x10, RZ ;  /* 0x0000001084847819 */ /* 0x000fe400000006ff */
[----:B------:R-:W-:-:S03]  /*28b0*/  @P0 SHF.L.U32 R134, R133, 0x10, RZ ;  /* 0x0000001085860819 */ /* 0x000fc600000006ff */
[----:B------:R-:W-:-:S04]  /*28c0*/  FMUL.FTZ R132, R132, UR8 ;  /* 0x0000000884847c20 */ /* 0x000fc80008410000 */
[----:B------:R-:W-:-:S04]  /*28d0*/  FMUL.FTZ R217, R19, R132 ;  /* 0x0000008413d97220 */ /* 0x000fc80000410000 */
[----:B------:R-:W-:-:S07]  /*28e0*/  @P0 FADD.FTZ R217, R217, R134 ;  /* 0x00000086d9d90221 */ /* 0x000fce0000010000 */
.L_x_8823:
[----:B------:R-:W-:Y:S05]  /*28f0*/  BSYNC B0 ;  /* 0x0000000000007941 */ /* 0x000fea0003800000 */
.L_x_8821:
[----:B------:R-:W-:Y:S04]  /*2900*/  BSSY B0, `(.L_x_8824) ;  /* 0x000000b000007945 */ /* 0x000fe80003800000 */
[----:B------:R-:W-:Y:S05]  /*2910*/  @P3 BRA `(.L_x_8825) ;  /* 0x0000000000103947 */ /* 0x000fea0003800000 */
[----:B------:R-:W-:Y:S01]  /*2920*/  MOV R219, RZ ;  /* 0x000000ff00db7202 */ /* 0x000fe20000000f00 */
[----:B------:R-:W-:Y:S06]  /*2930*/  @!P0 BRA `(.L_x_8826) ;  /* 0x00000000001c8947 */ /* 0x000fec0003800000 */
[----:B-----5:R-:W-:Y:S01]  /*2940*/  SHF.L.U32 R219, R10, 0x10, RZ ;  /* 0x000000100adb7819 */ /* 0x020fe200000006ff */
[----:B------:R-:W-:Y:S06]  /*2950*/  BRA `(.L_x_8826) ;  /* 0x0000000000147947 */ /* 0x000fec0003800000 */
.L_x_8825:
[----:B-----5:R-:W-:-:S05]  /*2960*/  SHF.L.U32 R132, R6, 0x10, RZ ;  /* 0x0000001006847819 */ /* 0x020fca00000006ff */
[----:B------:R-:W-:Y:S01]  /*2970*/  FMUL.FTZ R219, R132, UR8 ;  /* 0x0000000884db7c20 */ /* 0x000fe20008410000 */
[----:B------:R-:W-:-:S03]  /*2980*/  @P0 SHF.L.U32 R132, R10, 0x10, RZ ;  /* 0x000000100a840819 */ /* 0x000fc600000006ff */
[----:B------:R-:W-:-:S04]  /*2990*/  FMUL.FTZ R219, R12, R219 ;  /* 0x000000db0cdb7220 */ /* 0x000fc80000410000 */
[----:B------:R-:W-:-:S07]  /*29a0*/  @P0 FADD.FTZ R219, R132, R219 ;  /* 0x000000db84db0221 */ /* 0x000fce0000010000 */
.L_x_8826:
[----:B------:R-:W-:Y:S05]  /*29b0*/  BSYNC B0 ;  /* 0x0000000000007941 */ /* 0x000fea0003800000 */
.L_x_8824:
[----:B------:R-:W-:Y:S04]  /*29c0*/  BSSY B0, `(.L_x_8827) ;  /* 0x000000e000007945 */ /* 0x000fe80003800000 */
[----:B------:R-:W-:Y:S05]  /*29d0*/  @P3 BRA `(.L_x_8828) ;  /* 0x0000000000143947 */ /* 0x000fea0003800000 */
[----:B------:R-:W-:Y:S01]  /*29e0*/  HFMA2.MMA R221, -RZ, RZ, 0, 0 ;  /* 0x00000000ffdd7435 */ /* 0x000fe200000001ff */
[----:B------:R-:W-:Y:S10]  /*29f0*/  @!P0 BRA `(.L_x_8829) ;  /* 0x0000000000288947 */ /* 0x000ff40003800000 */
[----:B-----5:R-:W-:-:S04]  /*2a00*/  PRMT R221, R10, 0x7632, R221 ;  /* 0x000076320add7816 */ /* 0x020fc800000000dd */
[----:B------:R-:W-:Y:S01]  /*2a10*/  SHF.L.U32 R221, R221, 0x10, RZ ;  /* 0x00000010dddd7819 */ /* 0x000fe200000006ff */
[----:B------:R-:W-:Y:S06]  /*2a20*/  BRA `(.L_x_8829) ;  /* 0x00000000001c7947 */ /* 0x000fec0003800000 */
.L_x_8828:
[----:B-----5:R-:W-:Y:S02]  /*2a30*/  PRMT R132, R6, 0x7632, R132 ;  /* 0x0000763206847816 */ /* 0x020fe40000000084 */
[----:B------:R-:W-:Y:S02]  /*2a40*/  @P0 PRMT R133, R10, 0x7632, R133 ;  /* 0x000076320a850816 */ /* 0x000fe40000000085 */
[----:B------:R-:W-:Y:S02]  /*2a50*/  SHF.L.U32 R132, R132, 0x10, RZ ;  /* 0x0000001084847819 */ /* 0x000fe400000006ff */
[----:B------:R-:W-:-:S03]  /*2a60*/  @P0 SHF.L.U32 R134, R133, 0x10, RZ ;  /* 0x0000001085860819 */ /* 0x000fc600000006ff */
[----:B------:R-:W-:-:S04]  /*2a70*/  FMUL.FTZ R132, R132, UR8 ;  /* 0x0000000884847c20 */ /* 0x000fc80008410000 */
[----:B------:R-:W-:-:S04]  /*2a80*/  FMUL.FTZ R221, R13, R132 ;  /* 0x000000840ddd7220 */ /* 0x000fc80000410000 */
[----:B------:R-:W-:-:S07]  /*2a90*/  @P0 FADD.FTZ R221, R221, R134 ;  /* 0x00000086dddd0221 */ /* 0x000fce0000010000 */
.L_x_8829:
[----:B------:R-:W-:Y:S05]  /*2aa0*/  BSYNC B0 ;  /* 0x0000000000007941 */ /* 0x000fea0003800000 */
.L_x_8827:
[----:B------:R-:W-:Y:S04]  /*2ab0*/  BSSY B0, `(.L_x_8830) ;  /* 0x000000b000007945 */ /* 0x000fe80003800000 */
[----:B------:R-:W-:Y:S05]  /*2ac0*/  @P3 BRA `(.L_x_8831) ;  /* 0x0000000000103947 */ /* 0x000fea0003800000 */
[----:B------:R-:W-:Y:S01]  /*2ad0*/  MOV R223, RZ ;  /* 0x000000ff00df7202 */ /* 0x000fe20000000f00 */
[----:B------:R-:W-:Y:S06]  /*2ae0*/  @!P0 BRA `(.L_x_8832) ;  /* 0x00000000001c8947 */ /* 0x000fec0003800000 */
[----:B-----5:R-:W-:Y:S01]  /*2af0*/  SHF.L.U32 R223, R11, 0x10, RZ ;  /* 0x000000100bdf7819 */ /* 0x020fe200000006ff */
[----:B------:R-:W-:Y:S06]  /*2b00*/  BRA `(.L_x_8832) ;  /* 0x0000000000147947 */ /* 0x000fec0003800000 */
.L_x_8831:
[----:B-----5:R-:W-:-:S05]  /*2b10*/  SHF.L.U32 R132, R7, 0x10, RZ ;  /* 0x0000001007847819 */ /* 0x020fca00000006ff */
[----:B------:R-:W-:Y:S01]  /*2b20*/  FMUL.FTZ R223, R132, UR8 ;  /* 0x0000000884df7c20 */ /* 0x000fe20008410000 */
[----:B------:R-:W-:-:S03]  /*2b30*/  @P0 SHF.L.U32 R132, R11, 0x10, RZ ;  /* 0x000000100b840819 */ /* 0x000fc600000006ff */
[----:B------:R-:W-:-:S04]  /*2b40*/  FMUL.FTZ R223, R14, R223 ;  /* 0x000000df0edf7220 */ /* 0x000fc80000410000 */
[----:B------:R-:W-:-:S07]  /*2b50*/  @P0 FADD.FTZ R223, R132, R223 ;  /* 0x000000df84df0221 */ /* 0x000fce0000010000 */
.L_x_8832:
[----:B------:R-:W-:Y:S05]  /*2b60*/  BSYNC B0 ;  /* 0x0000000000007941 */ /* 0x000fea0003800000 */
.L_x_8830:
[----:B------:R-:W-:Y:S04]  /*2b70*/  BSSY B0, `(.L_x_8833) ;  /* 0x000000e000007945 */ /* 0x000fe80003800000 */
[----:B------:R-:W-:Y:S05]  /*2b80*/  @P3 BRA `(.L_x_8834) ;  /* 0x0000000000143947 */ /* 0x000fea0003800000 */
[----:B------:R-:W-:Y:S01]  /*2b90*/  HFMA2.MMA R225, -RZ, RZ, 0, 0 ;  /* 0x00000000ffe17435 */ /* 0x000fe200000001ff */
[----:B------:R-:W-:Y:S10]  /*2ba0*/  @!P0 BRA `(.L_x_8835) ;  /* 0x0000000000288947 */ /* 0x000ff40003800000 */
[----:B-----5:R-:W-:-:S04]  /*2bb0*/  PRMT R225, R11, 0x7632, R225 ;  /* 0x000076320be17816 */ /* 0x020fc800000000e1 */
[----:B------:R-:W-:Y:S01]  /*2bc0*/  SHF.L.U32 R225, R225, 0x10, RZ ;  /* 0x00000010e1e17819 */ /* 0x000fe200000006ff */
[----:B------:R-:W-:Y:S06]  /*2bd0*/  BRA `(.L_x_8835) ;  /* 0x00000000001c7947 */ /* 0x000fec0003800000 */
.L_x_8834:
[----:B-----5:R-:W-:Y:S02]  /*2be0*/  PRMT R132, R7, 0x7632, R132 ;  /* 0x0000763207847816 */ /* 0x020fe40000000084 */
[----:B------:R-:W-:Y:S02]  /*2bf0*/  @P0 PRMT R133, R11, 0x7632, R133 ;  /* 0x000076320b850816 */ /* 0x000fe40000000085 */
[----:B------:R-:W-:Y:S02]  /*2c00*/  SHF.L.U32 R132, R132, 0x10, RZ ;  /* 0x0000001084847819 */ /* 0x000fe400000006ff */
[----:B------:R-:W-:-:S03]  /*2c10*/  @P0 SHF.L.U32 R134, R133, 0x10, RZ ;  /* 0x0000001085860819 */ /* 0x000fc600000006ff */
[----:B------:R-:W-:-:S04]  /*2c20*/  FMUL.FTZ R132, R132, UR8 ;  /* 0x0000000884847c20 */ /* 0x000fc80008410000 */
[----:B------:R-:W-:-:S04]  /*2c30*/  FMUL.FTZ R225, R15, R132 ;  /* 0x000000840fe17220 */ /* 0x000fc80000410000 */
[----:B------:R-:W-:-:S07]  /*2c40*/  @P0 FADD.FTZ R225, R225, R134 ;  /* 0x00000086e1e10221 */ /* 0x000fce0000010000 */
.L_x_8835:
[----:B------:R-:W-:Y:S05]  /*2c50*/  BSYNC B0 ;  /* 0x0000000000007941 */ /* 0x000fea0003800000 */
.L_x_8833:
        /* <DEDUP_REMOVED lines=150> */
.L_x_8850:
        /* <DEDUP_REMOVED lines=20> */
[----:B------:R-:W-:Y:S01]  /*3700*/  @!P2 LDS.64 R132, [R142] ;  /* 0x000000008e84a984 */ /* 0x000fe20000000a00 */
[----:B------:R-:W-:-:S03]  /*3710*/  LOP3.LUT P2, RZ, R139, 0x1f, R2, 0xf8, !PT ;  /* 0x0000001f8bff7812 */ /* 0x000fc6000784f802 */
[----:B------:R-:W0:Y:S02]  /*3720*/  SHFL.DOWN PT, R135, R0, 0x2, 0x1f ;  /* 0x08401f0000877f89 */ /* 0x000e2400000e0000 */
[----:B0-----:R-:W-:Y:S02]  /*3730*/  IADD3 R148, R135, R0, RZ ;  /* 0x0000000087947210 */ /* 0x001fe40007ffe0ff */
[----:B------:R-:W-:Y:S02]  /*3740*/  I2FP.F32.S32 R154, R135 ;  /* 0x00000087009a7245 */ /* 0x000fe40000201400 */
[----:B------:R-:W-:Y:S01]  /*3750*/  I2FP.F32.S32 R150, R148 ;  /* 0x0000009400967245 */ /* 0x000fe20000201400 */
[----:B------:R-:W0:Y:S01]  /*3760*/  SHFL.DOWN PT, R227, R148, 0x1, 0x1f ;  /* 0x08201f0094e37f89 */ /* 0x000e2200000e0000 */
[----:B------:R-:W-:Y:S02]  /*3770*/  I2FP.F32.S32 R135, R0 ;  /* 0x0000000000877245 */ /* 0x000fe40000201400 */
        /* <DEDUP_REMOVED lines=11> */
[----:B---3--:R-:W-:Y:S01]  /*3830*/  FADD.FTZ R133, R134, R133 ;  /* 0x0000008586857221 */ /* 0x008fe20000010000 */
[----:B------:R-:W2:Y:S01]  /*3840*/  LDC R142, c[0x0][0x2d8] ;  /* 0x0000b600ff8e7b82 */ /* 0x000ea20000000800 */
[----:B-1----:R-:W-:Y:S01]  /*3850*/  FMUL.FTZ R215, R152, R215 ;  /* 0x000000d798d77220 */ /* 0x002fe20000410000 */
[----:B------:R-:W-:-:S04]  /*3860*/  FMUL.FTZ R143, R143, R135 ;  /* 0x000000878f8f7220 */ /* 0x000fc80000410000 */
[----:B------:R-:W1:Y:S01]  /*3870*/  SHFL.DOWN PT, R0, R215, 0x1, 0x1f ;  /* 0x08201f00d7007f89 */ /* 0x000e6200000e0000 */
[----:B------:R-:W-:-:S04]  /*3880*/  FMUL.FTZ R143, R143, R154 ;  /* 0x0000009a8f8f7220 */ /* 0x000fc80000410000 */
        /* <DEDUP_REMOVED lines=9> */
[----:B------:R-:W-:Y:S01]  /*3920*/  FMUL.FTZ R150, R150, R227 ;  /* 0x000000e396967220 */ /* 0x000fe20000410000 */
[----:B------:R-:W0:Y:S02]  /*3930*/  @!P2 LDC.64 R132, c[0x0][0x250] ;  /* 0x00009400ff84ab82 */ /* 0x000e240000000a00 */
[----:B------:R-:W1:Y:S01]  /*3940*/  SHFL.IDX PT, R143, R143, RZ, 0x1f ;  /* 0x00001fff8f8f7589 */ /* 0x000e6200000e0000 */
[----:B------:R-:W-:-:S05]  /*3950*/  FFMA.FTZ R150, R148, R150, R135 ;  /* 0x0000009694967223 */ /* 0x000fca0000010087 */
[----:B------:R-:W2:Y:S01]  /*3960*/  SHFL.IDX PT, R227, R150, RZ, 0x1f ;  /* 0x00001fff96e37589 */ /* 0x000ea200000e0000 */
[----:B------:R-:W3:Y:S01]  /*3970*/  @!P2 LDC.64 R134, c[0x0][0x258] ;  /* 0x00009600ff86ab82 */ /* 0x000ee20000000a00 */
[----:B0-----:R-:W-:Y:S01]  /*3980*/  @!P2 LEA R132, P3, R137, R132, 0x2 ;  /* 0x000000848984a211 */ /* 0x001fe200078610ff */
[----:B-1----:R-:W-:-:S03]  /*3990*/  FMUL.FTZ R0, R143, R143 ;  /* 0x0000008f8f007220 */ /* 0x002fc60000410000 */
[----:B------:R-:W-:Y:S02]  /*39a0*/  @!P2 LEA.HI.X R133, R137, R133, R146, 0x2, P3 ;  /* 0x000000858985a211 */ /* 0x000fe400018f1492 */
[----:B------:R-:W-:Y:S01]  /*39b0*/  FSEL R215, R0, RZ, P1 ;  /* 0x000000ff00d77208 */ /* 0x000fe20000800000 */
[----:B--2---:R-:W-:Y:S01]  /*39c0*/  FFMA.FTZ R0, R227, UR9, R142 ;  /* 0x00000009e3007c23 */ /* 0x004fe2000801008e */
        /* <DEDUP_REMOVED lines=9> */
[----:B------:R-:W-:-:S03]  /*3a60*/  IADD3 R133, R144, -0x1, RZ ;  /* 0xffffffff90857810 */ /* 0x000fc60007ffe0ff */
[C---:B------:R-:W-:Y:S01]  /*3a70*/  FADD.FTZ R143, -R134.reuse, R155 ;  /* 0x0000009b868f7221 */ /* 0x040fe20000010100 */
[C---:B------:R-:W-:Y:S01]  /*3a80*/  FADD.FTZ R145, -R134.reuse, R145 ;  /* 0x0000009186917221 */ /* 0x040fe20000010100 */
[----:B------:R-:W0:Y:S01]  /*3a90*/  LDC.64 R154, c[0x0][0x2b8] ;  /* 0x0000ae00ff9a7b82 */ /* 0x000e220000000a00 */
[----:B------:R-:W-:Y:S02]  /*3aa0*/  IMAD R133, R133, R140, RZ ;  /* 0x0000008c85857224 */ /* 0x000fe400078e02ff */
[C---:B------:R-:W-:Y:S01]  /*3ab0*/  FADD.FTZ R149, -R134.reuse, R149 ;  /* 0x0000009586957221 */ /* 0x040fe20000010100 */
        /* <DEDUP_REMOVED lines=40> */
[C---:B------:R-:W-:Y:S01]  /*3d40*/  FMUL.FTZ R133, R0.reuse, R149 ;  /* 0x0000009500857220 */ /* 0x040fe20000410000 */
[C---:B------:R-:W-:Y:S01]  /*3d50*/  FMUL.FTZ R144, R0.reuse, R151 ;  /* 0x0000009700907220 */ /* 0x040fe20000410000 */
[C---:B------:R-:W-:Y:S01]  /*3d60*/  FMUL.FTZ R134, R0.reuse, R147 ;  /* 0x0000009300867220 */ /* 0x040fe20000410000 */
[C---:B------:R-:W-:Y:S01]  /*3d70*/  FMUL.FTZ R146, R0.reuse, R143 ;  /* 0x0000008f00927220 */ /* 0x040fe20000410000 */
[----:B------:R-:W-:Y:S01]  /*3d80*/  FMUL.FTZ R135, R0, R153 ;  /* 0x0000009900877220 */ /* 0x000fe20000410000 */
[----:B------:R-:W-:Y:S01]  /*3d90*/  LEA.HI.SX32 R143, R132, R3, 0x1d ;  /* 0x00000003848f7211 */ /* 0x000fe200078feaff */
[----:B------:R-:W-:Y:S01]  /*3da0*/  FMUL.FTZ R157, R0, R157 ;  /* 0x0000009d009d7220 */ /* 0x000fe20000410000 */
[----:B------:R-:W-:Y:S01]  /*3db0*/  FFMA.FTZ R132, R88, R145, R128 ;  /* 0x0000009158847223 */ /* 0x000fe20000010080 */
[----:B------:R-:W-:Y:S01]  /*3dc0*/  FFMA.FTZ R133, R90, R133, R130 ;  /* 0x000000855a857223 */ /* 0x000fe20000010082 */
[----:B------:R-:W-:Y:S01]  /*3dd0*/  FFMA.FTZ R144, R91, R144, R131 ;  /* 0x000000905b907223 */ /* 0x000fe20000010083 */
[C---:B------:R-:W-:Y:S01]  /*3de0*/  FMUL.FTZ R158, R0.reuse, R165 ;  /* 0x000000a5009e7220 */ /* 0x040fe20000410000 */
[----:B------:R-:W-:Y:S01]  /*3df0*/  FFMA.FTZ R145, R89, R134, R129 ;  /* 0x0000008659917223 */ /* 0x000fe20000010081 */
[C---:B------:R-:W-:Y:S01]  /*3e00*/  FMUL.FTZ R156, R0.reuse, R159 ;  /* 0x0000009f009c7220 */ /* 0x040fe20000410000 */
[C---:B------:R-:W-:Y:S01]  /*3e10*/  FMUL.FTZ R163, R0.reuse, R163 ;  /* 0x000000a300a37220 */ /* 0x040fe20000410000 */
[C---:B------:R-:W-:Y:S01]  /*3e20*/  FMUL.FTZ R187, R0.reuse, R187 ;  /* 0x000000bb00bb7220 */ /* 0x040fe20000410000 */
[C---:B------:R-:W-:Y:S01]  /*3e30*/  FMUL.FTZ R172, R0.reuse, R189 ;  /* 0x000000bd00ac7220 */ /* 0x040fe20000410000 */
[C---:B------:R-:W-:Y:S01]  /*3e40*/  FMUL.FTZ R167, R0.reuse, R167 ;  /* 0x000000a700a77220 */ /* 0x040fe20000410000 */
[----:B------:R-:W-:Y:S01]  /*3e50*/  FMUL.FTZ R162, R0, R169 ;  /* 0x000000a900a27220 */ /* 0x000fe20000410000 */
[C---:B------:R-:W-:Y:S01]  /*3e60*/  IADD3 R149, R143.reuse, 0x80, RZ ;  /* 0x000000808f957810 */ /* 0x040fe20007ffe0ff */
[----:B------:R-:W-:Y:S01]  /*3e70*/  FFMA.FTZ R134, R84, R135, R124 ;  /* 0x0000008754867223 */ /* 0x000fe2000001007c */
[C---:B------:R-:W-:Y:S01]  /*3e80*/  IADD3 R153, R143.reuse, 0x100, RZ ;  /* 0x000001008f997810 */ /* 0x040fe20007ffe0ff */
[----:B------:R-:W-:Y:S01]  /*3e90*/  FFMA.FTZ R135, R86, R157, R126 ;  /* 0x0000009d56877223 */ /* 0x000fe2000001007e */
[C---:B------:R-:W-:Y:S01]  /*3ea0*/  IADD3 R151, R143.reuse, 0x180, RZ ;  /* 0x000001808f977810 */ /* 0x040fe20007ffe0ff */
[----:B------:R-:W-:Y:S01]  /*3eb0*/  FMUL.FTZ R169, R0, R161 ;  /* 0x000000a100a97220 */ /* 0x000fe20000410000 */
[----:B------:R-:W-:Y:S01]  /*3ec0*/  IADD3 R147, R143, 0x200, RZ ;  /* 0x000002008f937810 */ /* 0x000fe20007ffe0ff */
[----:B------:R-:W-:Y:S01]  /*3ed0*/  FFMA.FTZ R157, R81, R158, R121 ;  /* 0x0000009e519d7223 */ /* 0x000fe20000010079 */
[----:B------:R-:W-:Y:S01]  /*3ee0*/  F2FP.BF16.F32.PACK_AB R133, R144, R133 ;  /* 0x000000859085723e */ /* 0x000fe200000010ff */
[----:B------:R-:W-:Y:S01]  /*3ef0*/  FFMA.FTZ R156, R87, R156, R127 ;  /* 0x0000009c579c7223 */ /* 0x000fe2000001007f */
[----:B------:R-:W-:Y:S01]  /*3f00*/  F2FP.BF16.F32.PACK_AB R132, R145, R132 ;  /* 0x000000849184723e */ /* 0x000fe200000010ff */
[----:B------:R-:W-:Y:S01]  /*3f10*/  FFMA.FTZ R144, R80, R163, R120 ;  /* 0x000000a350907223 */ /* 0x000fe20000010078 */
[----:B------:R-:W-:Y:S01]  /*3f20*/  FFMA.FTZ R158, R68, R187, R108 ;  /* 0x000000bb449e7223 */ /* 0x000fe2000001006c */
[----:B------:R-:W-:Y:S01]  /*3f30*/  FFMA.FTZ R161, R69, R172, R109 ;  /* 0x000000ac45a17223 */ /* 0x000fe2000001006d */
        /* <DEDUP_REMOVED lines=27> */
[----:B------:R-:W-:Y:S01]  /*40f0*/  FMUL.FTZ R0, R0, R225 ;  /* 0x000000e100007220 */ /* 0x000fe20000410000 */
[----:B------:R-:W-:Y:S01]  /*4100*/  FFMA.FTZ R175, R78, R175, R118 ;  /* 0x000000af4eaf7223 */ /* 0x000fe20000010076 */
[----:B------:R-:W-:Y:S01]  /*4110*/  FFMA.FTZ R166, R79, R166, R119 ;  /* 0x000000a64fa67223 */ /* 0x000fe20000010077 */
        /* <DEDUP_REMOVED lines=52> */
.L_x_8838:
[----:B------:R-:W-:Y:S05]  /*4460*/  BSYNC B0 ;  /* 0x0000000000007941 */ /* 0x000fea0003800000 */
.L_x_8837:
[----:B------:R-:W-:Y:S02]  /*4470*/  IADD3 R137, R137, UR10, RZ ;  /* 0x0000000a89897c10 */ /* 0x000fe4000fffe0ff */
[----:B------:R-:W-:Y:S02]  /*4480*/  SEL R0, RZ, 0x1, P0 ;  /* 0x00000001ff007807 */ /* 0x000fe40000000000 */
[----:B------:R-:W-:-:S13]  /*4490*/  ISETP.GE.AND P2, PT, R137, UR11, PT ;  /* 0x0000000b89007c0c */ /* 0x000fda000bf46270 */
[----:B------:R-:W-:Y:S05]  /*44a0*/  @!P2 BRA `(.L_x_8839) ;  /* 0xffffffc00028a947 */ /* 0x000fea000383ffff */
[----:B------:R-:W-:Y:S05]  /*44b0*/  EXIT ;  /* 0x000000000000794d */ /* 0x000fea0003800000 */
.L_x_8836:
[----:B------:R-:W-:Y:S01]  /*44c0*/  HFMA2.MMA R154, -RZ, RZ, 0, 5.9604644775390625e-08 ;  /* 0x00000001ff9a7435 */ /* 0x000fe200000001ff */
[----:B------:R-:W-:Y:S02]  /*44d0*/  MOV R215, R0 ;  /* 0x0000000000d77202 */ /* 0x000fe40000000f00 */
[----:B------:R-:W-:Y:S02]  /*44e0*/  MOV R227, 0x1f ;  /* 0x0000001f00e37802 */ /* 0x000fe40000000f00 */
[----:B------:R-:W-:-:S07]  /*44f0*/  MOV R150, 0xffffffff ;  /* 0xffffffff00967802 */ /* 0x000fce0000000f00 */
[----:B-----5:R-:W-:Y:S05]  /*4500*/  WARPSYNC.COLLECTIVE R150, `(.L_x_8840) ;  /* 0x0000000096087348 */ /* 0x020fea0003c00000 */
[----:B------:R0:W1:Y:S02]  /*4510*/  SHFL.BFLY P2, R152, R215, R154, R227 ;  /* 0x0c00009ad7987389 */ /* 0x00006400000400e3 */
[----:B01---5:R-:W-:Y:S01]  /*4520*/  ENDCOLLECTIVE ;  /* 0x000000000000791b */ /* 0x023fe20003800000 */
.L_x_8840:
[----:B------:R-:W-:Y:S01]  /*4530*/  HFMA2.MMA R154, -RZ, RZ, 0, 1.1920928955078125e-07 ;  /* 0x00000002ff9a7435 */ /* 0x000fe200000001ff */
[----:B------:R-:W-:-:S05]  /*4540*/  MOV R133, R152 ;  /* 0x0000009800857202 */ /* 0x000fca0000000f00 */
[----:B------:R-:W-:-:S05]  /*4550*/  FADD.FTZ R133, R0, R133 ;  /* 0x0000008500857221 */ /* 0x000fca0000010000 */
[----:B------:R-:W-:-:S07]  /*4560*/  MOV R215, R133 ;  /* 0x0000008500d77202 */ /* 0x000fce0000000f00 */
[----:B------:R-:W-:Y:S05]  /*4570*/  WARPSYNC.COLLECTIVE R150, `(.L_x_8841) ;  /* 0x0000000096087348 */ /* 0x000fea0003c00000 */
[----:B------:R0:W1:Y:S02]  /*4580*/  SHFL.BFLY P2, R152, R215, R154, R227 ;  /* 0x0c00009ad7987389 */ /* 0x00006400000400e3 */
[----:B01----:R-:W-:Y:S01]  /*4590*/  ENDCOLLECTIVE ;  /* 0x000000000000791b */ /* 0x003fe20003800000 */
.L_x_8841:
[----:B------:R-:W-:Y:S01]  /*45a0*/  HFMA2.MMA R154, -RZ, RZ, 0, 2.384185791015625e-07 ;  /* 0x00000004ff9a7435 */ /* 0x000fe200000001ff */
[----:B------:R-:W-:-:S05]  /*45b0*/  MOV R132, R152 ;  /* 0x0000009800847202 */ /* 0x000fca0000000f00 */
[----:B------:R-:W-:-:S05]  /*45c0*/  FADD.FTZ R134, R133, R132 ;  /* 0x0000008485867221 */ /* 0x000fca0000010000 */
[----:B------:R-:W-:-:S07]  /*45d0*/  MOV R215, R134 ;  /* 0x0000008600d77202 */ /* 0x000fce0000000f00 */
[----:B------:R-:W-:Y:S05]  /*45e0*/  WARPSYNC.COLLECTIVE R150, `(.L_x_8842) ;  /* 0x0000000096087348 */ /* 0x000fea0003c00000 */
[----:B------:R0:W1:Y:S02]  /*45f0*/  SHFL.BFLY P2, R152, R215, R154, R227 ;  /* 0x0c00009ad7987389 */ /* 0x00006400000400e3 */
[----:B01----:R-:W-:Y:S01]  /*4600*/  ENDCOLLECTIVE ;  /* 0x000000000000791b */ /* 0x003fe20003800000 */
.L_x_8842:
[----:B------:R-:W-:Y:S01]  /*4610*/  HFMA2.MMA R154, -RZ, RZ, 0, 4.76837158203125e-07 ;  /* 0x00000008ff9a7435 */ /* 0x000fe200000001ff */
[----:B------:R-:W-:-:S05]  /*4620*/  MOV R135, R152 ;  /* 0x0000009800877202 */ /* 0x000fca0000000f00 */
[----:B------:R-:W-:-:S05]  /*4630*/  FADD.FTZ R135, R134, R135 ;  /* 0x0000008786877221 */ /* 0x000fca0000010000 */
[----:B------:R-:W-:-:S07]  /*4640*/  MOV R215, R135 ;  /* 0x0000008700d77202 */ /* 0x000fce0000000f00 */
[----:B------:R-:W-:Y:S05]  /*4650*/  WARPSYNC.COLLECTIVE R150, `(.L_x_8843) ;  /* 0x0000000096087348 */ /* 0x000fea0003c00000 */
[----:B------:R0:W1:Y:S02]  /*4660*/  SHFL.BFLY P2, R152, R215, R154, R227 ;  /* 0x0c00009ad7987389 */ /* 0x00006400000400e3 */
[----:B01----:R-:W-:Y:S01]  /*4670*/  ENDCOLLECTIVE ;  /* 0x000000000000791b */ /* 0x003fe20003800000 */
.L_x_8843:
[----:B------:R-:W-:Y:S01]  /*4680*/  HFMA2.MMA R154, -RZ, RZ, 0, 9.5367431640625e-07 ;  /* 0x00000010ff9a7435 */ /* 0x000fe200000001ff */
[----:B------:R-:W-:-:S05]  /*4690*/  MOV R132, R152 ;  /* 0x0000009800847202 */ /* 0x000fca0000000f00 */
[----:B------:R-:W-:-:S05]  /*46a0*/  FADD.FTZ R143, R135, R132 ;  /* 0x00000084878f7221 */ /* 0x000fca0000010000 */
[----:B------:R-:W-:-:S07]  /*46b0*/  MOV R215, R143 ;  /* 0x0000008f00d77202 */ /* 0x000fce0000000f00 */
[----:B------:R-:W-:Y:S05]  /*46c0*/  WARPSYNC.COLLECTIVE R150, `(.L_x_8844) ;  /* 0x0000000096087348 */ /* 0x000fea0003c00000 */
[----:B------:R0:W1:Y:S02]  /*46d0*/  SHFL.BFLY P2, R152, R215, R154, R227 ;  /* 0x0c00009ad7987389 */ /* 0x00006400000400e3 */
[----:B01----:R-:W-:Y:S01]  /*46e0*/  ENDCOLLECTIVE ;  /* 0x000000000000791b */ /* 0x003fe20003800000 */
.L_x_8844:
        /* <DEDUP_REMOVED lines=88> */
.L_x_8845:
[----:B------:R-:W-:Y:S01]  /*4c70*/  HFMA2.MMA R154, -RZ, RZ, 0, 1.1920928955078125e-07 ;  /* 0x00000002ff9a7435 */ /* 0x000fe200000001ff */
[----:B------:R-:W-:-:S05]  /*4c80*/  MOV R133, R152 ;  /* 0x0000009800857202 */ /* 0x000fca0000000f00 */
[----:B------:R-:W-:-:S05]  /*4c90*/  FADD.FTZ R133, R0, R133 ;  /* 0x0000008500857221 */ /* 0x000fca0000010000 */
[----:B------:R-:W-:-:S07]  /*4ca0*/  MOV R215, R133 ;  /* 0x0000008500d77202 */ /* 0x000fce0000000f00 */
[----:B------:R-:W-:Y:S05]  /*4cb0*/  WARPSYNC.COLLECTIVE R150, `(.L_x_8846) ;  /* 0x0000000096087348 */ /* 0x000fea0003c00000 */
[----:B------:R0:W1:Y:S02]  /*4cc0*/  SHFL.BFLY P2, R152, R215, R154, R227 ;  /* 0x0c00009ad7987389 */ /* 0x00006400000400e3 */
[----:B01----:R-:W-:Y:S01]  /*4cd0*/  ENDCOLLECTIVE ;  /* 0x000000000000791b */ /* 0x003fe20003800000 */
.L_x_8846:
[----:B------:R-:W-:Y:S01]  /*4ce0*/  HFMA2.MMA R154, -RZ, RZ, 0, 2.384185791015625e-07 ;  /* 0x00000004ff9a7435 */ /* 0x000fe200000001ff */
[----:B------:R-:W-:-:S05]  /*4cf0*/  MOV R134, R152 ;  /* 0x0000009800867202 */ /* 0x000fca0000000f00 */
[----:B------:R-:W-:-:S05]  /*4d00*/  FADD.FTZ R134, R133, R134 ;  /* 0x0000008685867221 */ /* 0x000fca0000010000 */
[----:B------:R-:W-:-:S07]  /*4d10*/  MOV R215, R134 ;  /* 0x0000008600d77202 */ /* 0x000fce0000000f00 */
[----:B------:R-:W-:Y:S05]  /*4d20*/  WARPSYNC.COLLECTIVE R150, `(.L_x_8847) ;  /* 0x0000000096087348 */ /* 0x000fea0003c00000 */
[----:B------:R0:W1:Y:S02]  /*4d30*/  SHFL.BFLY P2, R152, R215, R154, R227 ;  /* 0x0c00009ad7987389 */ /* 0x00006400000400e3 */
[----:B01----:R-:W-:Y:S01]  /*4d40*/  ENDCOLLECTIVE ;  /* 0x000000000000791b */ /* 0x003fe20003800000 */
.L_x_8847:
[----:B------:R-:W-:Y:S01]  /*4d50*/  HFMA2.MMA R154, -RZ, RZ, 0, 4.76837158203125e-07 ;  /* 0x00000008ff9a7435 */ /* 0x000fe200000001ff */
[----:B------:R-:W-:-:S05]  /*4d60*/  MOV R135, R152 ;  /* 0x0000009800877202 */ /* 0x000fca0000000f00 */
[----:B------:R-:W-:-:S05]  /*4d70*/  FADD.FTZ R135, R134, R135 ;  /* 0x0000008786877221 */ /* 0x000fca0000010000 */
[----:B------:R-:W-:-:S07]  /*4d80*/  MOV R215, R135 ;  /* 0x0000008700d77202 */ /* 0x000fce0000000f00 */
[----:B------:R-:W-:Y:S05]  /*4d90*/  WARPSYNC.COLLECTIVE R150, `(.L_x_8848) ;  /* 0x0000000096087348 */ /* 0x000fea0003c00000 */
[----:B------:R0:W1:Y:S02]  /*4da0*/  SHFL.BFLY P2, R152, R215, R154, R227 ;  /* 0x0c00009ad7987389 */ /* 0x00006400000400e3 */
[----:B01----:R-:W-:Y:S01]  /*4db0*/  ENDCOLLECTIVE ;  /* 0x000000000000791b */ /* 0x003fe20003800000 */
.L_x_8848:
[----:B------:R-:W-:Y:S01]  /*4dc0*/  HFMA2.MMA R154, -RZ, RZ, 0, 9.5367431640625e-07 ;  /* 0x00000010ff9a7435 */ /* 0x000fe200000001ff */
[----:B------:R-:W-:-:S05]  /*4dd0*/  MOV R148, R152 ;  /* 0x0000009800947202 */ /* 0x000fca0000000f00 */
[----:B------:R-:W-:-:S05]  /*4de0*/  FADD.FTZ R148, R135, R148 ;  /* 0x0000009487947221 */ /* 0x000fca0000010000 */
[----:B------:R-:W-:-:S07]  /*4df0*/  MOV R215, R148 ;  /* 0x0000009400d77202 */ /* 0x000fce0000000f00 */
[----:B------:R-:W-:Y:S05]  /*4e00*/  WARPSYNC.COLLECTIVE R150, `(.L_x_8849) ;  /* 0x0000000096087348 */ /* 0x000fea0003c00000 */
[----:B------:R0:W1:Y:S02]  /*4e10*/  SHFL.BFLY P2, R152, R215, R154, R227 ;  /* 0x0c00009ad7987389 */ /* 0x00006400000400e3 */
[----:B01----:R-:W-:Y:S01]  /*4e20*/  ENDCOLLECTIVE ;  /* 0x000000000000791b */ /* 0x003fe20003800000 */
.L_x_8849:
[----:B------:R-:W-:Y:S01]  /*4e30*/  MOV R143, R152 ;  /* 0x00000098008f7202 */ /* 0x000fe20000000f00 */
[----:B------:R-:W-:Y:S06]  /*4e40*/  BRA `(.L_x_8850) ;  /* 0xffffffe400dc7947 */ /* 0x000fec000383ffff */
.L_x_8851:
        /* <DEDUP_REMOVED lines=11> */
.L_x_37199:


//--------------------- .text._ZN10layer_norm13ln_fwd_kernelINS_13Kernel_traitsIf13__nv_bfloat16S2_S2_fjLj5120ELj1ELj1ELj4ELj16ENS_18Kernel_traits_baseILj5120EfS2_S2_S2_fjLj128EEEEELb1ELb0ELb0ELb0EEEvNS_9FwdParamsE --------------------------
	.section	.text._ZN10layer_norm13ln_fwd_kernelINS_13Kernel_traitsIf13__nv_bfloat16S2_S2_fjLj5120ELj1ELj1ELj4ELj16ENS_18Kernel_traits_baseILj5120EfS2_S2_S2_fjLj128EEEEELb1ELb0ELb0ELb0EEEvNS_9FwdParamsE,"ax",@progbits
	.align	128
        .global         _ZN10layer_norm13ln_fwd_kernelINS_13Kernel_traitsIf13__nv_bfloat16S2_S2_fjLj5120ELj1ELj1ELj4ELj16ENS_18Kernel_traits_baseILj5120EfS2_S2_S2_fjLj128EEEEELb1ELb0ELb0ELb0EEEvNS_9FwdParamsE
        .type           _ZN10layer_norm13ln_fwd_kernelINS_13Kernel_traitsIf13__nv_bfloat16S2_S2_fjLj5120ELj1ELj1ELj4ELj16ENS_18Kernel_traits_baseILj5120EfS2_S2_S2_fjLj128EEEEELb1ELb0ELb0ELb0EEEvNS_9FwdParamsE,@function
        .size           _ZN10layer_norm13ln_fwd_kernelINS_13Kernel_traitsIf13__nv_bfloat16S2_S2_fjLj5120ELj1ELj1ELj4ELj16ENS_18Kernel_traits_baseILj5120EfS2_S2_S2_fjLj128EEEEELb1ELb0ELb0ELb0EEEvNS_9FwdParamsE,(.L_x_37200 - _ZN10layer_norm13ln_fwd_kernelINS_13Kernel_traitsIf13__nv_bfloat16S2_S2_fjLj5120ELj1ELj1ELj4ELj16ENS_18Kernel_traits_baseILj5120EfS2_S2_S2_fjLj128EEEEELb1ELb0ELb0ELb0EEEvNS_9FwdParamsE)
        .other          _ZN10layer_norm13ln_fwd_kernelINS_13Kernel_traitsIf13__nv_bfloat16S2_S2_fjLj5120ELj1ELj1ELj4ELj16ENS_18Kernel_traits_baseILj5120EfS2_S2_S2_fjLj128EEEEELb1ELb0ELb0ELb0EEEvNS_9FwdParamsE,@"STO_CUDA_ENTRY STV_DEFAULT"
_ZN10layer_norm13ln_fwd_kernelINS_13Kernel_traitsIf13__nv_bfloat16S2_S2_fjLj5120ELj1ELj1ELj4ELj16ENS_18Kernel_traits_baseILj5120EfS2_S2_S2_fjLj128EEEEELb1ELb0ELb0ELb0EEEvNS_9FwdParamsE:
.text._ZN10layer_norm13ln_fwd_kernelINS_13Kernel_traitsIf13__nv_bfloat16S2_S2_fjLj5120ELj1ELj1ELj4ELj16ENS_18Kernel_traits_baseILj5120EfS2_S2_S2_fjLj128EEEEELb1ELb0ELb0ELb0EEEvNS_9FwdParamsE:
[----:B------:R-:W-:Y:S08]  /*0000*/  LDC R1, c[0x0][0x28] ;  /* 0x00000a00ff017b82 */ /* 0x000ff00000000800 */
[----:B------:R-:W0:Y:S01]  /*0010*/  LDC R8, c[0x0][0x2e8] ;  /* 0x0000ba00ff087b82 */ /* 0x000e220000000800 */
[----:B------:R-:W-:Y:S01]  /*0020*/  ULDC.U8 UR4, c[0x0][0x2f4] ;  /* 0x0000bd0000047ab9 */ /* 0x000fe20000000000 */
[----:B------:R-:W-:Y:S01]  /*0030*/  ULDC.64 UR6, c[0x0][0x2e0] ;  /* 0x0000b80000067ab9 */ /* 0x000fe20000000a00 */
[----:B------:R-:W-:Y:S01]  /*0040*/  ISETP.NE.AND P0, PT, RZ, UR4, PT ;  /* 0x00000004ff007c0c */ /* 0x000fe2000bf05270 */
[----:B------:R-:W-:Y:S01]  /*0050*/  ULDC.64 UR4, c[0x0][0x208] ;  /* 0x0000820000047ab9 */ /* 0x000fe20000000a00 */
[----:B------:R-:W-:-:S02]  /*0060*/  IMAD.U32 R4, RZ, RZ, UR6 ;  /* 0x00000006ff047e24 */ /* 0x000fc4000f8e00ff */
[----:B------:R-:W-:Y:S01]  /*0070*/  IMAD.U32 R5, RZ, RZ, UR7 ;  /* 0x00000007ff057e24 */ /* 0x000fe2000f8e00ff */
[----:B------:R-:W1:Y:S08]  /*0080*/  LDC R9, c[0x0][0x2ec] ;  /* 0x0000bb00ff097b82 */ /* 0x000e700000000800 */
[----:B------:R-:W2:Y:S01]  /*0090*/  @P0 LDG.E.64 R4, desc[UR4][R4.64] ;  /* 0x0000000404040981 */ /* 0x000ea2000c1e1b00 */
[----:B------:R-:W3:Y:S01]  /*00a0*/  @P0 LDC R3, c[0x0][0x2f0] ;  /* 0x0000bc00ff030b82 */ /* 0x000ee20000000800 */
[----:B0-----:R-:W-:Y:S01]  /*00b0*/  @P0 MOV R6, R8 ;  /* 0x0000000800060202 */ /* 0x001fe20000000f00 */
[----:B-1----:R-:W-:-:S06]  /*00c0*/  @P0 IMAD.MOV.U32 R7, RZ, RZ, R9 ;  /* 0x000000ffff070224 */ /* 0x002fcc00078e0009 */
[----:B------:R-:W3:Y:S01]  /*00d0*/  @P0 LDG.E.64 R6, desc[UR4][R6.64] ;  /* 0x0000000406060981 */ /* 0x000ee2000c1e1b00 */
[----:B------:R-:W0:Y:S01]  /*00e0*/  S2R R16, SR_TID.X ;  /* 0x0000000000107919 */ /* 0x000e220000002100 */
[----:B------:R-:W0:Y:S08]  /*00f0*/  S2UR UR8, SR_CTAID.X ;  /* 0x00000000000879c3 */ /* 0x000e300000002500 */
[----:B------:R-:W0:Y:S02]  /*0100*/  LDC R15, c[0x0][RZ] ;  /* 0x00000000ff0f7b82 */ /* 0x000e240000000800 */
[----:B0-----:R-:W-:Y:S01]  /*0110*/  IMAD R15, R15, UR8, R16 ;  /* 0x000000080f0f7c24 */ /* 0x001fe2000f8e0210 */
[----:B------:R-:W-:Y:S01]  /*0120*/  LOP3.LUT R2, R2, 0xfffffff7, RZ, 0xc0, !PT ;  /* 0xfffffff702027812 */ /* 0x000fe200078ec0ff */
[----:B------:R-:W-:Y:S01]  /*0130*/  BSSY B0, `(.L_x_8852) ;  /* 0x0000062000007945 */ /* 0x000fe20003800000 */
[----:B--2---:R-:W-:-:S02]  /*0140*/  @P0 R2UR UR6, R4 ;  /* 0x00000000040602ca */ /* 0x004fc400000e0000 */
[----:B------:R-:W-:Y:S02]  /*0150*/  @P0 R2UR UR7, R5 ;  /* 0x00000000050702ca */ /* 0x000fe400000e0000 */
[----:B---3--:R-:W-:-:S05]  /*0160*/  @P0 IADD3 R8, P1, R6, R3, RZ ;  /* 0x0000000306080210 */ /* 0x008fca0007f3e0ff */
[----:B------:R-:W-:-:S05]  /*0170*/  @P0 IMAD.X R9, RZ, RZ, R7, P1 ;  /* 0x000000ffff090224 */ /* 0x000fca00008e0607 */
[--C-:B------:R-:W-:Y:S01]  /*0180*/  SHF.R.U64 R14, R8, 0x2, R9.reuse ;  /* 0x00000002080e7819 */ /* 0x100fe20000001209 */
[----:B------:R-:W-:Y:S01]  /*0190*/  IMAD.WIDE.U32 R6, R15, -0x326172a9, RZ ;  /* 0xcd9e8d570f067825 */ /* 0x000fe200078e00ff */
[----:B------:R-:W-:Y:S01]  /*01a0*/  SHF.R.U32.HI R13, RZ, 0x2, R9 ;  /* 0x00000002ff0d7819 */ /* 0x000fe20000011609 */
[----:B------:R-:W-:Y:S01]  /*01b0*/  UIADD3 UR20, UR7, -0x4498517b, URZ ;  /* 0xbb67ae8507147890 */ /* 0x000fe2000fffe03f */
[----:B------:R-:W0:Y:S01]  /*01c0*/  LDC R9, c[0x0][0x218] ;  /* 0x00008600ff097b82 */ /* 0x000e220000000800 */
        /* <DEDUP_REMOVED lines=30> */
[----:B------:R-:W-:-:S04]  /*03b0*/  LOP3.LUT R7, R11, UR28, R4, 0x96, !PT ;  /* 0x0000001c0b077c12 */ /* 0x000fc8000f8e9604 */
[----:B------:R-:W-:Y:S01]  /*03c0*/  LOP3.LUT R4, R19, UR27, R6, 0x96, !PT ;  /* 0x0000001b13047c12 */ /* 0x000fe2000f8e9606 */
[----:B------:R-:W-:Y:S01]  /*03d0*/  UIADD3 UR30, UR7, 0x646e171e, URZ ;  /* 0x646e171e071e7890 */ /* 0x000fe2000fffe03f */
[----:B0-----:R-:W-:-:S03]  /*03e0*/  SHF.R.S32.HI R0, RZ, 0x1f, R9 ;  /* 0x0000001fff007819 */ /* 0x001fc60000011409 */
[----:B------:R-:W-:Y:S01]  /*03f0*/  IMAD.WIDE.U32 R4, R4, -0x2daee0ad, RZ ;  /* 0xd2511f5304047825 */ /* 0x000fe200078e00ff */
[----:B------:R-:W-:Y:S02]  /*0400*/  LOP3.LUT R3, R16, 0x7f, RZ, 0xc0, !PT ;  /* 0x0000007f10037812 */ /* 0x000fe400078ec0ff */
[----:B------:R-:W-:Y:S02]  /*0410*/  LEA.HI R0, R0, R9, RZ, 0x3 ;  /* 0x0000000900007211 */ /* 0x000fe400078f18ff */
[----:B------:R-:W-:Y:S02]  /*0420*/  LOP3.LUT R10, R5, UR30, R10, 0x96, !PT ;  /* 0x0000001e050a7c12 */ /* 0x000fe4000f8e960a */
[----:B------:R-:W-:-:S04]  /*0430*/  LOP3.LUT R5, R3, 0x7f, RZ, 0x3c, !PT ;  /* 0x0000007f03057812 */ /* 0x000fc800078e3cff */
[----:B------:R-:W-:-:S04]  /*0440*/  LEA.HI.SX32 R12, R0, R5, 0x1d ;  /* 0x00000005000c7211 */ /* 0x000fc800078feaff */
[C---:B------:R-:W-:Y:S02]  /*0450*/  LOP3.LUT P6, RZ, R12.reuse, 0xffffff80, RZ, 0xc0, !PT ;  /* 0xffffff800cff7812 */ /* 0x040fe400078cc0ff */
[C---:B------:R-:W-:Y:S02]  /*0460*/  ISETP.GE.U32.AND P5, PT, R12.reuse, 0x100, PT ;  /* 0x000001000c00780c */ /* 0x040fe40003fa6070 */
[----:B------:R-:W-:Y:S01]  /*0470*/  ISETP.GE.U32.AND P4, PT, R12, 0x180, PT ;  /* 0x000001800c00780c */ /* 0x000fe20003f86070 */
[----:B------:R-:W-:Y:S01]  /*0480*/  UIADD3 UR29, UR6, -0x4ab325aa, URZ ;  /* 0xb54cda56061d7890 */ /* 0x000fe2000fffe03f */
[----:B------:R-:W-:-:S07]  /*0490*/  IMAD.WIDE.U32 R6, R7, -0x326172a9, RZ ;  /* 0xcd9e8d5707067825 */ /* 0x000fce00078e00ff */
[----:B------:R-:W-:-:S04]  /*04a0*/  @P6 LOP3.LUT R2, R2, 0x8, RZ, 0xfc, !PT ;  /* 0x0000000802026812 */ /* 0x000fc800078efcff */
[----:B------:R-:W-:-:S04]  /*04b0*/  LOP3.LUT R2, R2, 0xffffff7f, RZ, 0xc0, !PT ;  /* 0xffffff7f02027812 */ /* 0x000fc800078ec0ff */
[----:B------:R-:W-:Y:S02]  /*04c0*/  @P5 LOP3.LUT R2, R2, 0x80, RZ, 0xfc, !PT ;  /* 0x0000008002025812 */ /* 0x000fe400078efcff */
[----:B------:R-:W-:Y:S02]  /*04d0*/  ISETP.GE.U32.AND P3, PT, R12, 0x200, PT ;  /* 0x000002000c00780c */ /* 0x000fe40003f66070 */
[----:B------:R-:W-:Y:S02]  /*04e0*/  LOP3.LUT R18, R7, UR29, R18, 0x96, !PT ;  /* 0x0000001d07127c12 */ /* 0x000fe4000f8e9612 */
[----:B------:R-:W-:Y:S01]  /*04f0*/  LOP3.LUT R2, R2, 0xffffffbf, RZ, 0xc0, !PT ;  /* 0xffffffbf02027812 */ /* 0x000fe200078ec0ff */
[----:B------:R-:W-:Y:S02]  /*0500*/  UIADD3 UR32, UR7, 0x1fd5c5a3, URZ ;  /* 0x1fd5c5a307207890 */ /* 0x000fe4000fffe03f */
[----:B------:R-:W-:Y:S01]  /*0510*/  IMAD.WIDE.U32 R18, R18, -0x2daee0ad, RZ ;  /* 0xd2511f5312127825 */ /* 0x000fe200078e00ff */
[----:B------:R-:W-:-:S02]  /*0520*/  @P4 LOP3.LUT R2, R2, 0x40, RZ, 0xfc, !PT ;  /* 0x0000004002024812 */ /* 0x000fc400078efcff */
        /* <DEDUP_REMOVED lines=10> */
[----:B------:R-:W-:Y:S01]  /*05d0*/  UIADD3 UR34, UR7, -0x24c28bd8, URZ ;  /* 0xdb3d742807227890 */ /* 0x000fe2000fffe03f */
[----:B------:R-:W-:Y:S01]  /*05e0*/  LEA.HI R11, R16, UR8, RZ, 0x19 ;  /* 0x00000008100b7c11 */ /* 0x000fe2000f8fc8ff */
[----:B------:R-:W-:-:S02]  /*05f0*/  UIADD3 UR35, UR6, -0x700cb87f, URZ ;  /* 0x8ff3478106237890 */ /* 0x000fc4000fffe03f */
[----:B------:R-:W-:Y:S01]  /*0600*/  UIADD3 UR36, UR7, -0x695add53, URZ ;  /* 0x96a522ad07247890 */ /* 0x000fe2000fffe03f */
[----:B------:R-:W-:Y:S01]  /*0610*/  LOP3.LUT R21, R5, UR33, R10, 0x96, !PT ;  /* 0x0000002105157c12 */ /* 0x000fe2000f8e960a */
[----:B------:R-:W-:Y:S01]  /*0620*/  IMAD.HI.U32 R9, R17, -0x2daee0ad, RZ ;  /* 0xd2511f5311097827 */ /* 0x000fe200078e00ff */
[----:B------:R-:W-:Y:S01]  /*0630*/  @P2 LOP3.LUT R2, R2, 0x10, RZ, 0xfc, !PT ;  /* 0x0000001002022812 */ /* 0x000fe200078efcff */
[----:B------:R-:W-:Y:S08]  /*0640*/  @!P6 BRA `(.L_x_8853) ;  /* 0x000000000040e947 */ /* 0x000ff00003800000 */
        /* <DEDUP_REMOVED lines=16> */
.L_x_8853:
[----:B------:R-:W-:Y:S05]  /*0750*/  BSYNC B0 ;  /* 0x0000000000007941 */ /* 0x000fea0003800000 */
.L_x_8852:
        /* <DEDUP_REMOVED lines=18> */
.L_x_8855:
[----:B------:R-:W-:Y:S05]  /*0880*/  BSYNC B0 ;  /* 0x0000000000007941 */ /* 0x000fea0003800000 */
.L_x_8854:
        /* <DEDUP_REMOVED lines=17> */
[----:B------:R-:W-:-:S07]  /*09a0*/  VIADD R3, R3, 0x80 ;  /* 0x0000008003037836 */ /* 0x000fce0000000000 */
.L_x_8857:
[----:B------:R-:W-:Y:S05]  /*09b0*/  BSYNC B0 ;  /* 0x0000000000007941 */ /* 0x000fea0003800000 */
.L_x_8856:
        /* <DEDUP_REMOVED lines=18> */
.L_x_8859:
[----:B------:R-:W-:Y:S05]  /*0ae0*/  BSYNC B0 ;  /* 0x0000000000007941 */ /* 0x000fea0003800000 */
.L_x_8858:
        /* <DEDUP_REMOVED lines=17> */
.L_x_8861:
[----:B------:R-:W-:Y:S05]  /*0c00*/  BSYNC B0 ;  /* 0x0000000000007941 */ /* 0x000fea0003800000 */
.L_x_8860:
[----:B------:R-:W-:Y:S01]  /*0c10*/  ULDC UR8, c[0x0][0x214] ;  /* 0x0000850000087ab9 */ /* 0x000fe20000000800 */
[----:B------:R-:W-:Y:S02]  /*0c20*/  LOP3.LUT R18, R9, UR34, R18, 0x96, !PT ;  /* 0x0000002209127c12 */ /* 0x000fe4000f8e9612 */
[----:B------:R-:W-:-:S13]  /*0c30*/  ISETP.GE.AND P0, PT, R11, UR8, PT ;  /* 0x000000080b007c0c */ /* 0x000fda000bf06270 */
[----:B------:R-:W-:Y:S05]  /*0c40*/  @P0 EXIT ;  /* 0x000000000000094d */ /* 0x000fea0003800000 */
[----:B------:R-:W-:Y:S01]  /*0c50*/  SHF.R.S32.HI R0, RZ, 0x3, R0 ;  /* 0x00000003ff007819 */ /* 0x000fe20000011400 */
[----:B01234-:R-:W-:Y:S01]  /*0c60*/  IMAD R7, R20, -0x326172a9, RZ ;  /* 0xcd9e8d5714077824 */ /* 0x01ffe200078e02ff */
[----:B------:R-:W-:Y:S01]  /*0c70*/  LOP3.LUT R4, R16, 0x60, RZ, 0xc0, !PT ;  /* 0x0000006010047812 */ /* 0x000fe200078ec0ff */
[----:B------:R-:W-:Y:S01]  /*0c80*/  IMAD.HI.U32 R10, R18, -0x326172a9, RZ ;  /* 0xcd9e8d57120a7827 */ /* 0x000fe200078e00ff */
[----:B------:R-:W-:Y:S01]  /*0c90*/  LOP3.LUT R3, R0, 0x7f, RZ, 0xc0, !PT ;  /* 0x0000007f00037812 */ /* 0x000fe200078ec0ff */
[----:B------:R-:W-:Y:S01]  /*0ca0*/  ULDC.64 UR8, c[0x0][0x270] ;  /* 0x00009c0000087ab9 */ /* 0x000fe20000000a00 */
[----:B------:R-:W-:Y:S01]  /*0cb0*/  SHF.L.U32 R5, R16, 0x5, RZ ;  /* 0x0000000510057819 */ /* 0x000fe200000006ff */
[----:B------:R-:W-:Y:S01]  /*0cc0*/  IMAD.HI.U32 R9, R21, -0x2daee0ad, RZ ;  /* 0xd2511f5315097827 */ /* 0x000fe200078e00ff */
[----:B------:R-:W-:Y:S01]  /*0cd0*/  SHF.R.U32.HI R0, RZ, 0x2, R0 ;  /* 0x00000002ff007819 */ /* 0x000fe20000011600 */
[----:B------:R-:W-:Y:S01]  /*0ce0*/  UISETP.NE.U32.AND UP0, UPT, UR8, URZ, UPT ;  /* 0x0000003f0800728c */ /* 0x000fe2000bf05070 */
[----:B------:R-:W-:Y:S01]  /*0cf0*/  VIADDMNMX R4, R3, -R4, RZ, !PT ;  /* 0x8000000403047246 */ /* 0x000fe200078001ff */
[----:B------:R-:W-:Y:S01]  /*0d00*/  IMAD.MOV.U32 R145, RZ, RZ, 0x1 ;  /* 0x00000001ff917424 */ /* 0x000fe200078e00ff */
[----:B------:R-:W-:Y:S01]  /*0d10*/  LOP3.LUT R6, R5, 0x3e0, RZ, 0xc0, !PT ;  /* 0x000003e005067812 */ /* 0x000fe200078ec0ff */
[----:B------:R-:W-:Y:S01]  /*0d20*/  ULDC.U8 UR8, c[0x0][0x2a0] ;  /* 0x0000a80000087ab9 */ /* 0x000fe20000000000 */
[----:B------:R-:W-:Y:S01]  /*0d30*/  LOP3.LUT R5, R0, 0x3fffffe0, RZ, 0xc0, !PT ;  /* 0x3fffffe000057812 */ /* 0x000fe200078ec0ff */
[----:B------:R-:W-:Y:S01]  /*0d40*/  IMAD R0, R17, -0x2daee0ad, RZ ;  /* 0xd2511f5311007824 */ /* 0x000fe200078e02ff */
[----:B------:R-:W-:Y:S01]  /*0d50*/  VIMNMX R4, R4, 0x20, PT ;  /* 0x0000002004047848 */ /* 0x000fe20003fe0100 */
[----:B------:R-:W-:Y:S01]  /*0d60*/  UISETP.NE.AND.EX UP0, UPT, UR9, URZ, UPT, UP0 ;  /* 0x0000003f0900728c */ /* 0x000fe2000bf05300 */
[----:B------:R-:W-:Y:S01]  /*0d70*/  LOP3.LUT R10, R10, UR35, R7, 0x96, !PT ;  /* 0x000000230a0a7c12 */ /* 0x000fe2000f8e9607 */
[----:B------:R-:W-:Y:S01]  /*0d80*/  ULDC UR37, c[0x0][0x218] ;  /* 0x0000860000257ab9 */ /* 0x000fe20000000800 */
[----:B------:R-:W-:Y:S01]  /*0d90*/  VIADDMNMX R6, R3, -R6, RZ, !PT ;  /* 0x8000000603067246 */ /* 0x000fe200078001ff */
[----:B------:R-:W-:Y:S01]  /*0da0*/  IMAD.IADD R4, R4, 0x1, R5 ;  /* 0x0000000104047824 */ /* 0x000fe200078e0205 */
[----:B------:R-:W-:Y:S01]  /*0db0*/  LOP3.LUT R9, R9, UR36, R0, 0x96, !PT ;  /* 0x0000002409097c12 */ /* 0x000fe2000f8e9600 */
[----:B------:R-:W-:Y:S01]  /*0dc0*/  ULDC UR16, c[0x0][0x290] ;  /* 0x0000a40000107ab9 */ /* 0x000fe20000000800 */
[----:B------:R-:W-:Y:S01]  /*0dd0*/  VIMNMX R6, R6, 0x20, PT ;  /* 0x0000002006067848 */ /* 0x000fe20003fe0100 */
[----:B------:R-:W-:Y:S01]  /*0de0*/  IMAD.SHL.U32 R4, R4, 0x8, RZ ;  /* 0x0000000804047824 */ /* 0x000fe200078e00ff */
[----:B------:R-:W-:Y:S01]  /*0df0*/  LOP3.LUT R8, R8, 0x3, RZ, 0xc0, !PT ;  /* 0x0000000308087812 */ /* 0x000fe200078ec0ff */
[----:B------:R-:W-:Y:S01]  /*0e00*/  UISETP.NE.AND UP1, UPT, UR8, URZ, UPT ;  /* 0x0000003f0800728c */ /* 0x000fe2000bf25270 */
[----:B------:R-:W-:Y:S01]  /*0e10*/  IADD3 R3, R5, R6, RZ ;  /* 0x0000000605037210 */ /* 0x000fe20007ffe0ff */
[----:B------:R-:W-:Y:S01]  /*0e20*/  IMAD R6, R18, -0x326172a9, RZ ;  /* 0xcd9e8d5712067824 */ /* 0x000fe200078e02ff */
[----:B------:R-:W-:Y:S01]  /*0e30*/  I2FP.F32.U32 R7, R4 ;  /* 0x0000000400077245 */ /* 0x000fe20000201000 */
[----:B------:R-:W-:Y:S01]  /*0e40*/  IMAD R5, R21, -0x2daee0ad, RZ ;  /* 0xd2511f5315057824 */ /* 0x000fe200078e02ff */
[----:B------:R-:W-:Y:S01]  /*0e50*/  SHF.L.U32 R3, R3, 0x3, RZ ;  /* 0x0000000303037819 */ /* 0x000fe200000006ff */
[----:B------:R-:W-:Y:S01]  /*0e60*/  IMAD.MOV.U32 R4, RZ, RZ, RZ ;  /* 0x000000ffff047224 */ /* 0x000fe200078e00ff */
[----:B------:R-:W-:Y:S01]  /*0e70*/  ULDC.64 UR10, c[0x0][0x230] ;  /* 0x00008c00000a7ab9 */ /* 0x000fe20000000a00 */
[----:B------:R-:W-:Y:S01]  /*0e80*/  ULDC.64 UR12, c[0x0][0x238] ;  /* 0x00008e00000c7ab9 */ /* 0x000fe20000000a00 */
[----:B------:R-:W0:Y:S01]  /*0e90*/  MUFU.RCP R7, R7 ;  /* 0x0000000700077308 */ /* 0x000e220000001000 */
[----:B------:R-:W-:Y:S01]  /*0ea0*/  ULDC.64 UR14, c[0x0][0x240] ;  /* 0x00009000000e7ab9 */ /* 0x000fe20000000a00 */
[----:B------:R-:W-:-:S05]  /*0eb0*/  ULDC.64 UR18, c[0x0][0x210] ;  /* 0x0000840000127ab9 */ /* 0x000fca0000000a00 */
.L_x_9163:
        /* <DEDUP_REMOVED lines=14> */
[----:B------:R-:W-:-:S05]  /*0fa0*/  LEA.HI.SX32 R144, R107, R144, 0x1d ;  /* 0x000000906b907211 */ /* 0x000fca00078feaff */
[----:B------:R-:W-:Y:S01]  /*0fb0*/  IMAD.MOV.U32 R147, RZ, RZ, R144 ;  /* 0x000000ffff937224 */ /* 0x000fe200078e0090 */
[----:B--2---:R-:W-:Y:S01]  /*0fc0*/  @P0 SHF.L.U32 R146, R104, 0x10, RZ ;  /* 0x0000001068920819 */ /* 0x004fe200000006ff */
[----:B------:R-:W-:Y:S06]  /*0fd0*/  @!P2 BRA `(.L_x_8863) ;  /* 0x0000002c0078a947 */ /* 0x000fec0003800000 */
[----:B------:R-:W1:Y:S01]  /*0fe0*/  LDC.64 R104, c[0x0][0x220] ;  /* 0x00008800ff687b82 */ /* 0x000e620000000a00 */
[----:B------:R-:W-:-:S04]  /*0ff0*/  ISETP.NE.U32.AND P0, PT, RZ, UR10, PT ;  /* 0x0000000aff007c0c */ /* 0x000fc8000bf05070 */
[----:B------:R-:W-:-:S13]  /*1000*/  ISETP.NE.AND.EX P0, PT, RZ, UR11, PT, P0 ;  /* 0x0000000bff007c0c */ /* 0x000fda000bf05300 */
[----:B------:R-:W-:-:S04]  /*1010*/  @P0 LEA R148, P1, R144, UR10, 0x4 ;  /* 0x0000000a90940c11 */ /* 0x000fc8000f8220ff */
[C---:B------:R-:W-:Y:S01]  /*1020*/  @P0 LEA.HI.X R149, R144.reuse, UR11, RZ, 0x4, P1 ;  /* 0x0000000b90950c11 */ /* 0x040fe200088f24ff */
[----:B-1----:R-:W-:-:S04]  /*1030*/  IMAD.WIDE.U32 R104, R144, 0x10, R104 ;  /* 0x0000001090687825 */ /* 0x002fc800078e0068 */
[----:B------:R1:W5:Y:S04]  /*1040*/  @P0 LDG.E.128 R20, desc[UR4][R148.64] ;  /* 0x0000000494140981 */ /* 0x000368000c1e1d00 */
[----:B------:R-:W5:Y:S01]  /*1050*/  LDG.E.128 R104, desc[UR4][R104.64] ;  /* 0x0000000468687981 */ /* 0x000f62000c1e1d00 */
        /* <DEDUP_REMOVED lines=12> */
.L_x_8865:
[----:B------:R-:W-:-:S07]  /*1120*/  MOV R0, R6 ;  /* 0x0000000600007202 */ /* 0x000fce0000000f00 */
.L_x_8866:
[----:B------:R-:W-:Y:S05]  /*1130*/  BSYNC B1 ;  /* 0x0000000000017941 */ /* 0x000fea0003800000 */
.L_x_8864:
        /* <DEDUP_REMOVED lines=16> */
.L_x_8870:
[----:B------:R-:W-:Y:S05]  /*1240*/  BSYNC B2 ;  /* 0x0000000000027941 */ /* 0x000fea0003800000 */
.L_x_8869:
        /* <DEDUP_REMOVED lines=44> */
.L_x_8868:
[----:B------:R-:W-:Y:S05]  /*1510*/  BSYNC B1 ;  /* 0x0000000000017941 */ /* 0x000fea0003800000 */
.L_x_8867:
[----:B------:R-:W1:Y:S01]  /*1520*/  LDC R147, c[0x0][0x294] ;  /* 0x0000a500ff937b82 */ /* 0x000e620000000800 */
[----:B------:R-:W-:Y:S01]  /*1530*/  I2FP.F32.U32 R109, R0 ;  /* 0x00000000006d7245 */ /* 0x000fe20000201000 */
[----:B------:R-:W-:Y:S01]  /*1540*/  IMAD.MOV.U32 R150, RZ, RZ, 0x2f800000 ;  /* 0x2f800000ff967424 */ /* 0x000fe200078e00ff */
[----:B-----5:R-:W-:Y:S01]  /*1550*/  SHF.L.U32 R119, R104, 0x10, RZ ;  /* 0x0000001068777819 */ /* 0x020fe200000006ff */
[----:B------:R-:W-:Y:S01]  /*1560*/  BSSY B1, `(.L_x_8871) ;  /* 0x0000018000017945 */ /* 0x000fe20003800000 */
[----:B------:R-:W-:Y:S01]  /*1570*/  LOP3.LUT R2, R2, 0xfffffffb, RZ, 0xc0, !PT ;  /* 0xfffffffb02027812 */ /* 0x000fe200078ec0ff */
[----:B------:R-:W-:Y:S01]  /*1580*/  FFMA.FTZ R0, R109, R150, 1.1641532182693481445e-10 ;  /* 0x2f0000006d007423 */ /* 0x000fe20000010096 */
[----:B------:R-:W-:Y:S01]  /*1590*/  @P0 IMAD.U32 R109, R20, 0x10000, RZ ;  /* 0x00010000146d0824 */ /* 0x000fe200078e00ff */
[----:B------:R-:W2:Y:S01]  /*15a0*/  LDC R139, c[0x0][0x298] ;  /* 0x0000a600ff8b7b82 */ /* 0x000ea20000000800 */
[----:B------:R-:W-:Y:S01]  /*15b0*/  FMUL.FTZ R8, R119, R146 ;  /* 0x0000009277087220 */ /* 0x000fe20000410000 */
[----:B------:R-:W-:Y:S01]  /*15c0*/  PRMT R104, R104, 0x7632, R104 ;  /* 0x0000763268687816 */ /* 0x000fe20000000068 */
[----:B------:R-:W-:Y:S01]  /*15d0*/  VIADD R120, R110, 0x1 ;  /* 0x000000016e787836 */ /* 0x000fe20000000000 */
[----:B-1----:R-:W-:Y:S01]  /*15e0*/  FSETP.GTU.FTZ.AND P1, PT, R0, R147, PT ;  /* 0x000000930000720b */ /* 0x002fe20003f3c000 */
[----:B--2---:R-:W-:-:S12]  /*15f0*/  FMUL.FTZ R8, R8, R139 ;  /* 0x0000008b08087220 */ /* 0x004fd80000410000 */
        /* <DEDUP_REMOVED lines=13> */
.L_x_8872:
[----:B------:R-:W-:-:S07]  /*16d0*/  MOV R109, R6 ;  /* 0x00000006006d7202 */ /* 0x000fce0000000f00 */
.L_x_8873:
[----:B------:R-:W-:Y:S05]  /*16e0*/  BSYNC B1 ;  /* 0x0000000000017941 */ /* 0x000fea0003800000 */
.L_x_8871:
        /* <DEDUP_REMOVED lines=16> */
.L_x_8877:
[----:B------:R-:W-:Y:S05]  /*17f0*/  BSYNC B2 ;  /* 0x0000000000027941 */ /* 0x000fea0003800000 */
.L_x_8876:
        /* <DEDUP_REMOVED lines=44> */
.L_x_8875:
[----:B------:R-:W-:Y:S05]  /*1ac0*/  BSYNC B1 ;  /* 0x0000000000017941 */ /* 0x000fea0003800000 */
.L_x_8874:
[----:B------:R-:W-:Y:S01]  /*1ad0*/  I2FP.F32.U32 R109, R109 ;  /* 0x0000006d006d7245 */ /* 0x000fe20000201000 */
[----:B------:R-:W-:Y:S01]  /*1ae0*/  IMAD.U32 R119, R104, 0x10000, RZ ;  /* 0x0001000068777824 */ /* 0x000fe200078e00ff */
[----:B------:R-:W-:Y:S01]  /*1af0*/  @P0 PRMT R110, R20, 0x7632, R110 ;  /* 0x00007632146e0816 */ /* 0x000fe2000000006e */
[----:B------:R-:W-:Y:S01]  /*1b00*/  BSSY B1, `(.L_x_8878) ;  /* 0x0000016000017945 */ /* 0x000fe20003800000 */
[----:B------:R-:W-:Y:S01]  /*1b10*/  LOP3.LUT R2, R2, 0xfffffffd, RZ, 0xc0, !PT ;  /* 0xfffffffd02027812 */ /* 0x000fe200078ec0ff */
[----:B------:R-:W-:Y:S01]  /*1b20*/  FFMA.FTZ R8, R109, R150, 1.1641532182693481445e-10 ;  /* 0x2f0000006d087423 */ /* 0x000fe20000010096 */
[----:B------:R-:W-:Y:S01]  /*1b30*/  FMUL.FTZ R104, R119, R146 ;  /* 0x0000009277687220 */ /* 0x000fe20000410000 */
[----:B------:R-:W-:Y:S01]  /*1b40*/  @P0 SHF.L.U32 R109, R110, 0x10, RZ ;  /* 0x000000106e6d0819 */ /* 0x000fe200000006ff */
[----:B------:R-:W-:Y:S02]  /*1b50*/  VIADD R129, R120, 0x1 ;  /* 0x0000000178817836 */ /* 0x000fe40000000000 */
        /* <DEDUP_REMOVED lines=15> */
.L_x_8879:
[----:B------:R-:W-:-:S07]  /*1c50*/  IMAD.MOV.U32 R104, RZ, RZ, R6 ;  /* 0x000000ffff687224 */ /* 0x000fce00078e0006 */
.L_x_8880:
[----:B------:R-:W-:Y:S05]  /*1c60*/  BSYNC B1 ;  /* 0x0000000000017941 */ /* 0x000fea0003800000 */
.L_x_8878:
        /* <DEDUP_REMOVED lines=16> */
.L_x_8884:
[----:B------:R-:W-:Y:S05]  /*1d70*/  BSYNC B2 ;  /* 0x0000000000027941 */ /* 0x000fea0003800000 */
.L_x_8883:
        /* <DEDUP_REMOVED lines=44> */
.L_x_8882:
[----:B------:R-:W-:Y:S05]  /*2040*/  BSYNC B1 ;  /* 0x0000000000017941 */ /* 0x000fea0003800000 */
.L_x_8881:
        /* <DEDUP_REMOVED lines=22> */
.L_x_8886:
[----:B------:R-:W-:-:S07]  /*21b0*/  IMAD.MOV.U32 R120, RZ, RZ, R6 ;  /* 0x000000ffff787224 */ /* 0x000fce00078e0006 */
.L_x_8887:
[----:B------:R-:W-:Y:S05]  /*21c0*/  BSYNC B1 ;  /* 0x0000000000017941 */ /* 0x000fea0003800000 */
.L_x_8885:
        /* <DEDUP_REMOVED lines=16> */
.L_x_8891:
[----:B------:R-:W-:Y:S05]  /*22d0*/  BSYNC B2 ;  /* 0x0000000000027941 */ /* 0x000fea0003800000 */
.L_x_8890:
        /* <DEDUP_REMOVED lines=44> */
.L_x_8889:
[----:B------:R-:W-:Y:S05]  /*25a0*/  BSYNC B1 ;  /* 0x0000000000017941 */ /* 0x000fea0003800000 */
.L_x_8888:
        /* <DEDUP_REMOVED lines=22> */
.L_x_8893:
[----:B------:R-:W-:-:S07]  /*2710*/  MOV R120, R6 ;  /* 0x0000000600787202 */ /* 0x000fce0000000f00 */
.L_x_8894:
[----:B------:R-:W-:Y:S05]  /*2720*/  BSYNC B1 ;  /* 0x0000000000017941 */ /* 0x000fea0003800000 */
.L_x_8892:
        /* <DEDUP_REMOVED lines=16> */
.L_x_8898:
[----:B------:R-:W-:Y:S05]  /*2830*/  BSYNC B2 ;  /* 0x0000000000027941 */ /* 0x000fea0003800000 */
.L_x_8897:
        /* <DEDUP_REMOVED lines=44> */
.L_x_8896:
[----:B------:R-:W-:Y:S05]  /*2b00*/  BSYNC B1 ;  /* 0x0000000000017941 */ /* 0x000fea0003800000 */
.L_x_8895:
        /* <DEDUP_REMOVED lines=22> */
.L_x_8900:
[----:B------:R-:W-:-:S07]  /*2c70*/  IMAD.MOV.U32 R129, RZ, RZ, R6 ;  /* 0x000000ffff817224 */ /* 0x000fce00078e0006 */
.L_x_8901:
[----:B------:R-:W-:Y:S05]  /*2c80*/  BSYNC B1 ;  /* 0x0000000000017941 */ /* 0x000fea0003800000 */
.L_x_8899:
        /* <DEDUP_REMOVED lines=16> */
.L_x_8905:
[----:B------:R-:W-:Y:S05]  /*2d90*/  BSYNC B2 ;  /* 0x0000000000027941 */ /* 0x000fea0003800000 */
.L_x_8904:
        /* <DEDUP_REMOVED lines=44> */
.L_x_8903:
[----:B------:R-:W-:Y:S05]  /*3060*/  BSYNC B1 ;  /* 0x0000000000017941 */ /* 0x000fea0003800000 */
.L_x_8902:
        /* <DEDUP_REMOVED lines=22> */
.L_x_8907:
[----:B------:R-:W-:-:S07]  /*31d0*/  IMAD.MOV.U32 R106, RZ, RZ, R6 ;  /* 0x000000ffff6a7224 */ /* 0x000fce00078e0006 */
.L_x_8908:
[----:B------:R-:W-:Y:S05]  /*31e0*/  BSYNC B1 ;  /* 0x0000000000017941 */ /* 0x000fea0003800000 */
.L_x_8906:
        /* <DEDUP_REMOVED lines=16> */
.L_x_8912:
[----:B------:R-:W-:Y:S05]  /*32f0*/  BSYNC B2 ;  /* 0x0000000000027941 */ /* 0x000fea0003800000 */
.L_x_8911:
        /* <DEDUP_REMOVED lines=41> */
[----:B------:R-:W-:Y:S01]  /*3590*/  IMAD.MOV.U32 R5, RZ, RZ, R8 ;  /* 0x000000ffff057224 */ /* 0x000fe200078e0008 */
[----:B------:R-:W-:Y:S01]  /*35a0*/  LOP3.LUT R9, R9, UR36, R104, 0x96, !PT ;  /* 0x0000002409097c12 */ /* 0x000fe2000f8e9668 */
[----:B------:R-:W-:-:S07]  /*35b0*/  IMAD.MOV.U32 R148, RZ, RZ, RZ ;  /* 0x000000ffff947224 */ /* 0x000fce00078e00ff */
.L_x_8910:
[----:B------:R-:W-:Y:S05]  /*35c0*/  BSYNC B1 ;  /* 0x0000000000017941 */ /* 0x000fea0003800000 */
.L_x_8909:
[----:B------:R-:W-:Y:S01]  /*35d0*/  I2FP.F32.U32 R105, R106 ;  /* 0x0000006a00697245 */ /* 0x000fe20000201000 */
[----:B------:R-:W-:Y:S01]  /*35e0*/  BSSY B1, `(.L_x_8913) ;  /* 0x0000016000017945 */ /* 0x000fe20003800000 */
[----:B------:R-:W-:Y:S02]  /*35f0*/  SHF.L.U32 R149, R107, 0x10, RZ ;  /* 0x000000106b957819 */ /* 0x000fe400000006ff */
[----:B------:R-:W-:Y:S01]  /*3600*/  ISETP.NE.AND P6, PT, R148, 0x1, PT ;  /* 0x000000019400780c */ /* 0x000fe20003fc5270 */
[----:B------:R-:W-:Y:S01]  /*3610*/  FFMA.FTZ R8, R105, R150, 1.1641532182693481445e-10 ;  /* 0x2f00000069087423 */ /* 0x000fe20000010096 */
[----:B------:R-:W-:Y:S02]  /*3620*/  @P0 IMAD.U32 R105, R23, 0x10000, RZ ;  /* 0x0001000017690824 */ /* 0x000fe400078e00ff */
[----:B------:R-:W-:Y:S01]  /*3630*/  FMUL.FTZ R104, R149, R146 ;  /* 0x0000009295687220 */ /* 0x000fe20000410000 */
[----:B------:R-:W-:Y:S02]  /*3640*/  PRMT R151, R107, 0x7632, R151 ;  /* 0x000076326b977816 */ /* 0x000fe40000000097 */
[----:B------:R-:W-:Y:S01]  /*3650*/  FSETP.GTU.FTZ.AND P5, PT, R8, R147, PT ;  /* 0x000000930800720b */ /* 0x000fe20003fbc000 */
[----:B------:R-:W-:Y:S01]  /*3660*/  FMUL.FTZ R104, R104, R139 ;  /* 0x0000008b68687220 */ /* 0x000fe20000410000 */
[----:B------:R-:W-:-:S04]  /*3670*/  VIADD R8, R148, 0x1 ;  /* 0x0000000194087836 */ /* 0x000fc80000000000 */
        /* <DEDUP_REMOVED lines=11> */
.L_x_8914:
[----:B------:R-:W-:-:S07]  /*3730*/  MOV R152, R6 ;  /* 0x0000000600987202 */ /* 0x000fce0000000f00 */
.L_x_8915:
[----:B------:R-:W-:Y:S05]  /*3740*/  BSYNC B1 ;  /* 0x0000000000017941 */ /* 0x000fea0003800000 */
.L_x_8913:
        /* <DEDUP_REMOVED lines=8> */
[----:B------:R-:W-:Y:S01]  /*37d0*/  VIADD R13, R13, 0x1 ;  /* 0x000000010d0d7836 */ /* 0x000fe20000000000 */
[----:B------:R-:W-:-:S04]  /*37e0*/  P2R R6, PR, RZ, 0x1 ;  /* 0x00000001ff067803 */ /* 0x000fc80000000000 */
[----:B------:R-:W-:-:S13]  /*37f0*/  ISETP.NE.AND P6, PT, R13, RZ, PT ;  /* 0x000000ff0d00720c */ /* 0x000fda0003fc5270 */
[----:B------:R-:W-:Y:S01]  /*3800*/  @!P6 IADD3 R15, R15, 0x1, RZ ;  /* 0x000000010f0fe810 */ /* 0x000fe20007ffe0ff */
[----:B------:R-:W-:Y:S01]  /*3810*/  @!P6 VIADD R8, R4, 0x1 ;  /* 0x000000010408e836 */ /* 0x000fe20000000000 */
[----:B------:R-:W-:Y:S02]  /*3820*/  @!P6 MOV R13, RZ ;  /* 0x000000ff000de202 */ /* 0x000fe40000000f00 */
[----:B------:R-:W-:-:S13]  /*3830*/  ISETP.NE.AND P0, PT, R15, RZ, !P6 ;  /* 0x000000ff0f00720c */ /* 0x000fda0007705270 */
[----:B------:R-:W-:Y:S01]  /*3840*/  @P0 IMAD.MOV R8, RZ, RZ, R4 ;  /* 0x000000ffff080224 */ /* 0x000fe200078e0204 */
[----:B------:R-:W-:-:S03]  /*3850*/  ISETP.NE.AND P0, PT, R6, RZ, PT ;  /* 0x000000ff0600720c */ /* 0x000fc60003f05270 */
[----:B------:R-:W-:-:S10]  /*3860*/  @!P6 IMAD.MOV.U32 R4, RZ, RZ, R8 ;  /* 0x000000ffff04e224 */ /* 0x000fd400078e0008 */
.L_x_8919:
[----:B------:R-:W-:Y:S05]  /*3870*/  BSYNC B2 ;  /* 0x0000000000027941 */ /* 0x000fea0003800000 */
.L_x_8918:
        /* <DEDUP_REMOVED lines=44> */
.L_x_8917:
[----:B------:R-:W-:Y:S05]  /*3b40*/  BSYNC B1 ;  /* 0x0000000000017941 */ /* 0x000fea0003800000 */
.L_x_8916:
        /* <DEDUP_REMOVED lines=9> */
[----:B------:R-:W-:-:S02]  /*3be0*/  FSETP.GTU.FTZ.AND P4, PT, R150, R147, PT ;  /* 0x000000939600720b */ /* 0x000fc40003f9c000 */
[----:B------:R-:W-:Y:S02]  /*3bf0*/  @P0 SHF.L.U32 R106, R105, 0x10, RZ ;  /* 0x00000010696a0819 */ /* 0x000fe400000006ff */
[----:B------:R-:W-:Y:S02]  /*3c00*/  FSEL R139, R104, RZ, !P4 ;  /* 0x000000ff688b7208 */ /* 0x000fe40006000000 */
[----:B------:R-:W-:Y:S02]  /*3c10*/  F2FP.BF16.F32.PACK_AB R105, R119, R109 ;  /* 0x0000006d7769723e */ /* 0x000fe400000010ff */
[----:B------:R-:W-:Y:S01]  /*3c20*/  F2FP.BF16.F32.PACK_AB R104, R110, R0 ;  /* 0x000000006e68723e */ /* 0x000fe200000010ff */
[----:B------:R-:W-:Y:S01]  /*3c30*/  @P0 FADD.FTZ R139, R106, R139 ;  /* 0x0000008b6a8b0221 */ /* 0x000fe20000010000 */
[----:B------:R-:W-:Y:S02]  /*3c40*/  LEA R148, P0, R144, UR12, 0x4 ;  /* 0x0000000c90947c11 */ /* 0x000fe4000f8020ff */
[----:B------:R-:W-:-:S02]  /*3c50*/  F2FP.BF16.F32.PACK_AB R106, R129, R120 ;  /* 0x00000078816a723e */ /* 0x000fc400000010ff */
[----:B------:R-:W-:Y:S02]  /*3c60*/  LEA.HI.X R149, R144, UR13, RZ, 0x4, P0 ;  /* 0x0000000d90957c11 */ /* 0x000fe400080f24ff */
[----:B------:R-:W-:Y:S02]  /*3c70*/  F2FP.BF16.F32.PACK_AB R107, R139, R130 ;  /* 0x000000828b6b723e */ /* 0x000fe400000010ff */
[----:B------:R-:W-:Y:S02]  /*3c80*/  SEL R147, RZ, 0x1, P2 ;  /* 0x00000001ff937807 */ /* 0x000fe40001000000 */
[----:B------:R-:W-:Y:S01]  /*3c90*/  SEL R150, RZ, 0x1, P1 ;  /* 0x00000001ff967807 */ /* 0x000fe20000800000 */
[----:B------:R1:W-:Y:S01]  /*3ca0*/  STG.E.128 desc[UR4][R148.64], R104 ;  /* 0x0000006894007986 */ /* 0x0003e2000c101d04 */
[----:B------:R-:W-:Y:S02]  /*3cb0*/  SEL R151, RZ, 0x1, P5 ;  /* 0x00000001ff977807 */ /* 0x000fe40002800000 */
[----:B------:R-:W-:-:S02]  /*3cc0*/  SEL R152, RZ, 0x1000000, P4 ;  /* 0x01000000ff987807 */ /* 0x000fc40002000000 */
[----:B------:R-:W-:Y:S02]  /*3cd0*/  LOP3.LUT P6, RZ, R2, 0x4, RZ, 0xc0, !PT ;  /* 0x0000000402ff7812 */ /* 0x000fe400078cc0ff */
[----:B------:R-:W-:Y:S02]  /*3ce0*/  SEL R155, RZ, 0x1, P3 ;  /* 0x00000001ff9b7807 */ /* 0x000fe40001800000 */
[----:B------:R-:W-:Y:S01]  /*3cf0*/  LOP3.LUT R153, R154, R152, R153, 0xfe, !PT ;  /* 0x000000989a997212 */ /* 0x000fe200078efe99 */
[----:B-1----:R-:W-:-:S04]  /*3d00*/  IMAD.WIDE.U32 R104, R147, 0x1000000, RZ ;  /* 0x0100000093687825 */ /* 0x002fc800078e00ff */
[----:B------:R-:W-:Y:S01]  /*3d10*/  IMAD.WIDE.U32 R148, R150, 0x10000, RZ ;  /* 0x0001000096947825 */ /* 0x000fe200078e00ff */
[----:B------:R-:W-:-:S03]  /*3d20*/  SEL R150, RZ, 0x1, P6 ;  /* 0x00000001ff967807 */ /* 0x000fc60003000000 */
[----:B------:R-:W-:Y:S01]  /*3d30*/  IMAD.WIDE.U32 R106, R151, 0x100, RZ ;  /* 0x00000100976a7825 */ /* 0x000fe200078e00ff */
[----:B------:R-:W-:Y:S02]  /*3d40*/  LOP3.LUT R151, R105, R153, R155, 0xfe, !PT ;  /* 0x0000009969977212 */ /* 0x000fe400078efe9b */
[----:B------:R-:W-:Y:S02]  /*3d50*/  LOP3.LUT R147, R106, R104, R148, 0xfe, !PT ;  /* 0x000000686a937212 */ /* 0x000fe400078efe94 */
[C---:B------:R-:W-:Y:S02]  /*3d60*/  LEA R104, P0, R144.reuse, UR14, 0x3 ;  /* 0x0000000e90687c11 */ /* 0x040fe4000f8018ff */
[----:B------:R-:W-:Y:S01]  /*3d70*/  LOP3.LUT R106, R147, R150, RZ, 0xfc, !PT ;  /* 0x00000096936a7212 */ /* 0x000fe200078efcff */
[C---:B------:R-:W-:Y:S01]  /*3d80*/  VIADD R147, R144.reuse, 0x80 ;  /* 0x0000008090937836 */ /* 0x040fe20000000000 */
[----:B------:R-:W-:Y:S02]  /*3d90*/  LEA.HI.X R105, R144, UR15, RZ, 0x3, P0 ;  /* 0x0000000f90697c11 */ /* 0x000fe400080f1cff */
[----:B------:R-:W-:-:S05]  /*3da0*/  LOP3.LUT R107, R107, R151, R149, 0xfe, !PT ;  /* 0x000000976b6b7212 */ /* 0x000fca00078efe95 */
[----:B------:R1:W-:Y:S02]  /*3db0*/  STG.E.64 desc[UR4][R104.64], R106 ;  /* 0x0000006a68007986 */ /* 0x0003e4000c101b04 */
.L_x_8863:
[----:B------:R-:W-:Y:S05]  /*3dc0*/  BSYNC B0 ;  /* 0x0000000000007941 */ /* 0x000fea0003800000 */
.L_x_8862:
[----:B------:R-:W-:Y:S01]  /*3dd0*/  LOP3.LUT P0, RZ, R2, 0x80, RZ, 0xc0, !PT ;  /* 0x0000008002ff7812 */ /* 0x000fe2000780c0ff */
[----:B------:R-:W-:-:S12]  /*3de0*/  BSSY B0, `(.L_x_8920) ;  /* 0x00002e0000007945 */ /* 0x000fd80003800000 */
[----:B------:R-:W-:Y:S05]  /*3df0*/  @!P0 BRA `(.L_x_8921) ;  /* 0x0000002c00788947 */ /* 0x000fea0003800000 */
[----:B-1----:R-:W1:Y:S01]  /*3e00*/  LDC.64 R104, c[0x0][0x220] ;  /* 0x00008800ff687b82 */ /* 0x002e620000000a00 */
        /* <DEDUP_REMOVED lines=19> */
.L_x_8923:
[----:B------:R-:W-:-:S07]  /*3f40*/  MOV R17, R6 ;  /* 0x0000000600117202 */ /* 0x000fce0000000f00 */
.L_x_8924:
[----:B------:R-:W-:Y:S05]  /*3f50*/  BSYNC B1 ;  /* 0x0000000000017941 */ /* 0x000fea0003800000 */
.L_x_8922:
        /* <DEDUP_REMOVED lines=16> */
.L_x_8928:
[----:B------:R-:W-:Y:S05]  /*4060*/  BSYNC B2 ;  /* 0x0000000000027941 */ /* 0x000fea0003800000 */
.L_x_8927:
        /* <DEDUP_REMOVED lines=44> */
.L_x_8926:
[----:B------:R-:W-:Y:S05]  /*4330*/  BSYNC B1 ;  /* 0x0000000000017941 */ /* 0x000fea0003800000 */
.L_x_8925:
        /* <DEDUP_REMOVED lines=27> */
.L_x_8930:
[----:B------:R-:W-:-:S07]  /*44f0*/  MOV R111, R6 ;  /* 0x00000006006f7202 */ /* 0x000fce0000000f00 */
.L_x_8931:
[----:B------:R-:W-:Y:S05]  /*4500*/  BSYNC B1 ;  /* 0x0000000000017941 */ /* 0x000fea0003800000 */
.L_x_8929:
        /* <DEDUP_REMOVED lines=16> */
.L_x_8935:
[----:B------:R-:W-:Y:S05]  /*4610*/  BSYNC B2 ;  /* 0x0000000000027941 */ /* 0x000fea0003800000 */
.L_x_8934:
        /* <DEDUP_REMOVED lines=44> */
.L_x_8933:
[----:B------:R-:W-:Y:S05]  /*48e0*/  BSYNC B1 ;  /* 0x0000000000017941 */ /* 0x000fea0003800000 */
.L_x_8932:
        /* <DEDUP_REMOVED lines=24> */
.L_x_8937:
[----:B------:R-:W-:-:S07]  /*4a70*/  IMAD.MOV.U32 R104, RZ, RZ, R6 ;  /* 0x000000ffff687224 */ /* 0x000fce00078e0006 */
.L_x_8938:
[----:B------:R-:W-:Y:S05]  /*4a80*/  BSYNC B1 ;  /* 0x0000000000017941 */ /* 0x000fea0003800000 */
.L_x_8936:
        /* <DEDUP_REMOVED lines=16> */
.L_x_8942:
[----:B------:R-:W-:Y:S05]  /*4b90*/  BSYNC B2 ;  /* 0x0000000000027941 */ /* 0x000fea0003800000 */
.L_x_8941:
        /* <DEDUP_REMOVED lines=44> */
.L_x_8940:
[----:B------:R-:W-:Y:S05]  /*4e60*/  BSYNC B1 ;  /* 0x0000000000017941 */ /* 0x000fea0003800000 */
.L_x_8939:
[----:B------:R-:W-:Y:S01]  /*4e70*/  I2FP.F32.U32 R8, R104 ;  /* 0x0000006800087245 */ /* 0x000fe20000201000 */
[----:B------:R-:W-:Y:S01]  /*4e80*/  IMAD.U32 R131, R105, 0x10000, RZ ;  /* 0x0001000069837824 */ /* 0x000fe200078e00ff */
[----:B------:R-:W-:Y:S01]  /*4e90*/  ISETP.NE.AND P2, PT, R132, 0x1, PT ;  /* 0x000000018400780c */ /* 0x000fe20003f45270 */
[----:B------:R-:W-:Y:S01]  /*4ea0*/  @P0 IMAD.U32 R149, R21, 0x10000, RZ ;  /* 0x0001000015950824 */ /* 0x000fe200078e00ff */
[----:B------:R-:W-:Y:S01]  /*4eb0*/  BSSY B1, `(.L_x_8943) ;  /* 0x0000013000017945 */ /* 0x000fe20003800000 */
[----:B------:R-:W-:Y:S01]  /*4ec0*/  FFMA.FTZ R121, R8, R151, 1.1641532182693481445e-10 ;  /* 0x2f00000008797423 */ /* 0x000fe20000010097 */
[----:B------:R-:W-:-:S04]  /*4ed0*/  FMUL.FTZ R131, R131, R146 ;  /* 0x0000009283837220 */ /* 0x000fc80000410000 */
[----:B------:R-:W-:Y:S01]  /*4ee0*/  FMUL.FTZ R131, R131, R140 ;  /* 0x0000008c83837220 */ /* 0x000fe20000410000 */
[----:B------:R-:W-:Y:S02]  /*4ef0*/  FSETP.GTU.FTZ.AND P1, PT, R121, R150, PT ;  /* 0x000000967900720b */ /* 0x000fe40003f3c000 */
[----:B------:R-:W-:Y:S02]  /*4f00*/  PRMT R121, R105, 0x7632, R121 ;  /* 0x0000763269797816 */ /* 0x000fe40000000079 */
[----:B------:R-:W-:Y:S02]  /*4f10*/  FSEL R112, R131, RZ, !P1 ;  /* 0x000000ff83707208 */ /* 0x000fe40004800000 */
[----:B------:R-:W-:-:S03]  /*4f20*/  IADD3 R131, R132, 0x1, RZ ;  /* 0x0000000184837810 */ /* 0x000fc60007ffe0ff */
        /* <DEDUP_REMOVED lines=10> */
.L_x_8944:
[----:B------:R-:W-:-:S07]  /*4fd0*/  IMAD.MOV.U32 R122, RZ, RZ, R6 ;  /* 0x000000ffff7a7224 */ /* 0x000fce00078e0006 */
.L_x_8945:
[----:B------:R-:W-:Y:S05]  /*4fe0*/  BSYNC B1 ;  /* 0x0000000000017941 */ /* 0x000fea0003800000 */
.L_x_8943:
        /* <DEDUP_REMOVED lines=16> */
.L_x_8949:
[----:B------:R-:W-:Y:S05]  /*50f0*/  BSYNC B2 ;  /* 0x0000000000027941 */ /* 0x000fea0003800000 */
.L_x_8948:
        /* <DEDUP_REMOVED lines=44> */
.L_x_8947:
[----:B------:R-:W-:Y:S05]  /*53c0*/  BSYNC B1 ;  /* 0x0000000000017941 */ /* 0x000fea0003800000 */
.L_x_8946:
        /* <DEDUP_REMOVED lines=22> */
.L_x_8951:
[----:B------:R-:W-:-:S07]  /*5530*/  MOV R122, R6 ;  /* 0x00000006007a7202 */ /* 0x000fce0000000f00 */
.L_x_8952:
[----:B------:R-:W-:Y:S05]  /*5540*/  BSYNC B1 ;  /* 0x0000000000017941 */ /* 0x000fea0003800000 */
.L_x_8950:
        /* <DEDUP_REMOVED lines=16> */
.L_x_8956:
[----:B------:R-:W-:Y:S05]  /*5650*/  BSYNC B2 ;  /* 0x0000000000027941 */ /* 0x000fea0003800000 */
.L_x_8955:
        /* <DEDUP_REMOVED lines=44> */
.L_x_8954:
[----:B------:R-:W-:Y:S05]  /*5920*/  BSYNC B1 ;  /* 0x0000000000017941 */ /* 0x000fea0003800000 */
.L_x_8953:
        /* <DEDUP_REMOVED lines=22> */
.L_x_8958:
[----:B------:R-:W-:-:S07]  /*5a90*/  IMAD.MOV.U32 R131, RZ, RZ, R6 ;  /* 0x000000ffff837224 */ /* 0x000fce00078e0006 */
.L_x_8959:
[----:B------:R-:W-:Y:S05]  /*5aa0*/  BSYNC B1 ;  /* 0x0000000000017941 */ /* 0x000fea0003800000 */
.L_x_8957:
        /* <DEDUP_REMOVED lines=16> */
.L_x_8963:
[----:B------:R-:W-:Y:S05]  /*5bb0*/  BSYNC B2 ;  /* 0x0000000000027941 */ /* 0x000fea0003800000 */
.L_x_8962:
        /* <DEDUP_REMOVED lines=44> */
.L_x_8961:
[----:B------:R-:W-:Y:S05]  /*5e80*/  BSYNC B1 ;  /* 0x0000000000017941 */ /* 0x000fea0003800000 */
.L_x_8960:
        /* <DEDUP_REMOVED lines=22> */
.L_x_8965:
[----:B------:R-:W-:-:S07]  /*5ff0*/  IMAD.MOV.U32 R106, RZ, RZ, R6 ;  /* 0x000000ffff6a7224 */ /* 0x000fce00078e0006 */
.L_x_8966:
[----:B------:R-:W-:Y:S05]  /*6000*/  BSYNC B1 ;  /* 0x0000000000017941 */ /* 0x000fea0003800000 */
.L_x_8964:
        /* <DEDUP_REMOVED lines=16> */
.L_x_8970:
[----:B------:R-:W-:Y:S05]  /*6110*/  BSYNC B2 ;  /* 0x0000000000027941 */ /* 0x000fea0003800000 */
.L_x_8969:
        /* <DEDUP_REMOVED lines=44> */
.L_x_8968:
[----:B------:R-:W-:Y:S05]  /*63e0*/  BSYNC B1 ;  /* 0x0000000000017941 */ /* 0x000fea0003800000 */
.L_x_8967:
        /* <DEDUP_REMOVED lines=22> */
.L_x_8972:
[----:B------:R-:W-:-:S07]  /*6550*/  MOV R153, R6 ;  /* 0x0000000600997202 */ /* 0x000fce0000000f00 */
.L_x_8973:
[----:B------:R-:W-:Y:S05]  /*6560*/  BSYNC B1 ;  /* 0x0000000000017941 */ /* 0x000fea0003800000 */
.L_x_8971:
        /* <DEDUP_REMOVED lines=18> */
.L_x_8977:
[----:B------:R-:W-:Y:S05]  /*6690*/  BSYNC B2 ;  /* 0x0000000000027941 */ /* 0x000fea0003800000 */
.L_x_8976:
        /* <DEDUP_REMOVED lines=44> */
.L_x_8975:
[----:B------:R-:W-:Y:S05]  /*6960*/  BSYNC B1 ;  /* 0x0000000000017941 */ /* 0x000fea0003800000 */
.L_x_8974:
        /* <DEDUP_REMOVED lines=24> */
[----:B------:R-:W-:Y:S02]  /*6af0*/  SEL R153, RZ, 0x1, P3 ;  /* 0x00000001ff997807 */ /* 0x000fe40001800000 */
[----:B------:R-:W-:Y:S02]  /*6b00*/  LOP3.LUT R154, R154, R156, R155, 0xfe, !PT ;  /* 0x0000009c9a9a7212 */ /* 0x000fe400078efe9b */
[----:B------:R-:W-:Y:S01]  /*6b10*/  LOP3.LUT P6, RZ, R2, 0x4, RZ, 0xc0, !PT ;  /* 0x0000000402ff7812 */ /* 0x000fe200078cc0ff */
[----:B-1----:R-:W-:-:S04]  /*6b20*/  IMAD.WIDE.U32 R148, R150, 0x1000000, RZ ;  /* 0x0100000096947825 */ /* 0x002fc800078e00ff */
[----:B------:R-:W-:Y:S01]  /*6b30*/  IMAD.WIDE.U32 R106, R151, 0x10000, RZ ;  /* 0x00010000976a7825 */ /* 0x000fe200078e00ff */
[----:B------:R-:W-:Y:S02]  /*6b40*/  LOP3.LUT R153, R149, R154, R153, 0xfe, !PT ;  /* 0x0000009a95997212 */ /* 0x000fe400078efe99 */
[----:B------:R-:W-:Y:S01]  /*6b50*/  SEL R151, RZ, 0x1, P6 ;  /* 0x00000001ff977807 */ /* 0x000fe20003000000 */
        /* <DEDUP_REMOVED lines=8> */
.L_x_8921:
[----:B------:R-:W-:Y:S05]  /*6be0*/  BSYNC B0 ;  /* 0x0000000000007941 */ /* 0x000fea0003800000 */
.L_x_8920:
[----:B------:R-:W-:Y:S01]  /*6bf0*/  LOP3.LUT P0, RZ, R2, 0x40, RZ, 0xc0, !PT ;  /* 0x0000004002ff7812 */ /* 0x000fe2000780c0ff */
[----:B------:R-:W-:-:S12]  /*6c00*/  BSSY B0, `(.L_x_8978) ;  /* 0x00002e0000007945 */ /* 0x000fd80003800000 */
[----:B------:R-:W-:Y:S05]  /*6c10*/  @!P0 BRA `(.L_x_8979) ;  /* 0x0000002c00788947 */ /* 0x000fea0003800000 */
[----:B-12---:R-:W1:Y:S01]  /*6c20*/  LDC.64 R104, c[0x0][0x220] ;  /* 0x00008800ff687b82 */ /* 0x006e620000000a00 */
        /* <DEDUP_REMOVED lines=19> */
.L_x_8981:
[----:B------:R-:W-:-:S07]  /*6d60*/  MOV R18, R6 ;  /* 0x0000000600127202 */ /* 0x000fce0000000f00 */
.L_x_8982:
[----:B------:R-:W-:Y:S05]  /*6d70*/  BSYNC B1 ;  /* 0x0000000000017941 */ /* 0x000fea0003800000 */
.L_x_8980:
        /* <DEDUP_REMOVED lines=16> */
.L_x_8986:
[----:B------:R-:W-:Y:S05]  /*6e80*/  BSYNC B2 ;  /* 0x0000000000027941 */ /* 0x000fea0003800000 */
.L_x_8985:
        /* <DEDUP_REMOVED lines=44> */
.L_x_8984:
[----:B------:R-:W-:Y:S05]  /*7150*/  BSYNC B1 ;  /* 0x0000000000017941 */ /* 0x000fea0003800000 */
.L_x_8983:
[----:B------:R-:W1:Y:S01]  /*7160*/  LDC R150, c[0x0][0x294] ;  /* 0x0000a500ff967b82 */ /* 0x000e620000000800 */
[----:B------:R-:W-:Y:S01]  /*7170*/  I2FP.F32.U32 R8, R18 ;  /* 0x0000001200087245 */ /* 0x000fe20000201000 */
[----:B------:R-:W-:Y:S01]  /*7180*/  IMAD.MOV.U32 R151, RZ, RZ, 0x2f800000 ;  /* 0x2f800000ff977424 */ /* 0x000fe200078e00ff */
[----:B-----5:R-:W-:Y:S01]  /*7190*/  SHF.L.U32 R123, R104, 0x10, RZ ;  /* 0x00000010687b7819 */ /* 0x020fe200000006ff */
[----:B------:R-:W-:Y:S01]  /*71a0*/  BSSY B1, `(.L_x_8987) ;  /* 0x0000018000017945 */ /* 0x000fe20003800000 */
[----:B------:R-:W-:Y:S01]  /*71b0*/  LOP3.LUT R2, R2, 0xfffffffb, RZ, 0xc0, !PT ;  /* 0xfffffffb02027812 */ /* 0x000fe200078ec0ff */
[----:B------:R-:W-:Y:S01]  /*71c0*/  FFMA.FTZ R113, R8, R151, 1.1641532182693481445e-10 ;  /* 0x2f00000008717423 */ /* 0x000fe20000010097 */
[----:B------:R-:W-:Y:S01]  /*71d0*/  PRMT R104, R104, 0x7632, R104 ;  /* 0x0000763268687816 */ /* 0x000fe20000000068 */
[----:B------:R-:W2:Y:S01]  /*71e0*/  LDC R141, c[0x0][0x298] ;  /* 0x0000a600ff8d7b82 */ /* 0x000ea20000000800 */
[----:B------:R-:W-:Y:S01]  /*71f0*/  FMUL.FTZ R8, R123, R146 ;  /* 0x000000927b087220 */ /* 0x000fe20000410000 */
[----:B------:R-:W-:Y:S01]  /*7200*/  VIADD R124, R114, 0x1 ;  /* 0x00000001727c7836 */ /* 0x000fe20000000000 */
[----:B-1----:R-:W-:Y:S01]  /*7210*/  FSETP.GTU.FTZ.AND P1, PT, R113, R150, PT ;  /* 0x000000967100720b */ /* 0x002fe20003f3c000 */
[----:B------:R-:W-:-:S02]  /*7220*/  @P0 IMAD.U32 R113, R20, 0x10000, RZ ;  /* 0x0001000014710824 */ /* 0x000fc400078e00ff */
[----:B--2---:R-:W-:-:S10]  /*7230*/  FMUL.FTZ R8, R8, R141 ;  /* 0x0000008d08087220 */ /* 0x004fd40000410000 */
        /* <DEDUP_REMOVED lines=13> */
.L_x_8988:
[----:B------:R-:W-:-:S07]  /*7310*/  MOV R113, R6 ;  /* 0x0000000600717202 */ /* 0x000fce0000000f00 */
.L_x_8989:
[----:B------:R-:W-:Y:S05]  /*7320*/  BSYNC B1 ;  /* 0x0000000000017941 */ /* 0x000fea0003800000 */
.L_x_8987:
        /* <DEDUP_REMOVED lines=16> */
.L_x_8993:
[----:B------:R-:W-:Y:S05]  /*7430*/  BSYNC B2 ;  /* 0x0000000000027941 */ /* 0x000fea0003800000 */
.L_x_8992:
        /* <DEDUP_REMOVED lines=44> */
.L_x_8991:
[----:B------:R-:W-:Y:S05]  /*7700*/  BSYNC B1 ;  /* 0x0000000000017941 */ /* 0x000fea0003800000 */
.L_x_8990:
        /* <DEDUP_REMOVED lines=24> */
.L_x_8995:
[----:B------:R-:W-:-:S07]  /*7890*/  IMAD.MOV.U32 R104, RZ, RZ, R6 ;  /* 0x000000ffff687224 */ /* 0x000fce00078e0006 */
.L_x_8996:
[----:B------:R-:W-:Y:S05]  /*78a0*/  BSYNC B1 ;  /* 0x0000000000017941 */ /* 0x000fea0003800000 */
.L_x_8994:
        /* <DEDUP_REMOVED lines=16> */
.L_x_9000:
[----:B------:R-:W-:Y:S05]  /*79b0*/  BSYNC B2 ;  /* 0x0000000000027941 */ /* 0x000fea0003800000 */
.L_x_8999:
        /* <DEDUP_REMOVED lines=44> */
.L_x_8998:
[----:B------:R-:W-:Y:S05]  /*7c80*/  BSYNC B1 ;  /* 0x0000000000017941 */ /* 0x000fea0003800000 */
.L_x_8997:
[----:B------:R-:W-:Y:S01]  /*7c90*/  I2FP.F32.U32 R8, R104 ;  /* 0x0000006800087245 */ /* 0x000fe20000201000 */
[----:B------:R-:W-:Y:S01]  /*7ca0*/  IMAD.U32 R133, R105, 0x10000, RZ ;  /* 0x0001000069857824 */ /* 0x000fe200078e00ff */
        /* <DEDUP_REMOVED lines=20> */
.L_x_9002:
[----:B------:R-:W-:-:S07]  /*7df0*/  IMAD.MOV.U32 R124, RZ, RZ, R6 ;  /* 0x000000ffff7c7224 */ /* 0x000fce00078e0006 */
.L_x_9003:
[----:B------:R-:W-:Y:S05]  /*7e00*/  BSYNC B1 ;  /* 0x0000000000017941 */ /* 0x000fea0003800000 */
.L_x_9001:
        /* <DEDUP_REMOVED lines=16> */
.L_x_9007:
[----:B------:R-:W-:Y:S05]  /*7f10*/  BSYNC B2 ;  /* 0x0000000000027941 */ /* 0x000fea0003800000 */
.L_x_9006:
        /* <DEDUP_REMOVED lines=44> */
.L_x_9005:
[----:B------:R-:W-:Y:S05]  /*81e0*/  BSYNC B1 ;  /* 0x0000000000017941 */ /* 0x000fea0003800000 */
.L_x_9004:
        /* <DEDUP_REMOVED lines=22> */
.L_x_9009:
[----:B------:R-:W-:-:S07]  /*8350*/  MOV R124, R6 ;  /* 0x00000006007c7202 */ /* 0x000fce0000000f00 */
.L_x_9010:
[----:B------:R-:W-:Y:S05]  /*8360*/  BSYNC B1 ;  /* 0x0000000000017941 */ /* 0x000fea0003800000 */
.L_x_9008:
        /* <DEDUP_REMOVED lines=16> */
.L_x_9014:
[----:B------:R-:W-:Y:S05]  /*8470*/  BSYNC B2 ;  /* 0x0000000000027941 */ /* 0x000fea0003800000 */
.L_x_9013:
        /* <DEDUP_REMOVED lines=44> */
.L_x_9012:
[----:B------:R-:W-:Y:S05]  /*8740*/  BSYNC B1 ;  /* 0x0000000000017941 */ /* 0x000fea0003800000 */
.L_x_9011:
        /* <DEDUP_REMOVED lines=22> */
.L_x_9016:
[----:B------:R-:W-:-:S07]  /*88b0*/  IMAD.MOV.U32 R133, RZ, RZ, R6 ;  /* 0x000000ffff857224 */ /* 0x000fce00078e0006 */
.L_x_9017:
[----:B------:R-:W-:Y:S05]  /*88c0*/  BSYNC B1 ;  /* 0x0000000000017941 */ /* 0x000fea0003800000 */
.L_x_9015:
        /* <DEDUP_REMOVED lines=16> */
.L_x_9021:
[----:B------:R-:W-:Y:S05]  /*89d0*/  BSYNC B2 ;  /* 0x0000000000027941 */ /* 0x000fea0003800000 */
.L_x_9020:
        /* <DEDUP_REMOVED lines=44> */
.L_x_9019:
[----:B------:R-:W-:Y:S05]  /*8ca0*/  BSYNC B1 ;  /* 0x0000000000017941 */ /* 0x000fea0003800000 */
.L_x_9018:
        /* <DEDUP_REMOVED lines=22> */
.L_x_9023:
[----:B------:R-:W-:-:S07]  /*8e10*/  MOV R106, R6 ;  /* 0x00000006006a7202 */ /* 0x000fce0000000f00 */
.L_x_9024:
[----:B------:R-:W-:Y:S05]  /*8e20*/  BSYNC B1 ;  /* 0x0000000000017941 */ /* 0x000fea0003800000 */
.L_x_9022:
        /* <DEDUP_REMOVED lines=16> */
.L_x_9028:
[----:B------:R-:W-:Y:S05]  /*8f30*/  BSYNC B2 ;  /* 0x0000000000027941 */ /* 0x000fea0003800000 */
.L_x_9027:
        /* <DEDUP_REMOVED lines=44> */
.L_x_9026:
[----:B------:R-:W-:Y:S05]  /*9200*/  BSYNC B1 ;  /* 0x0000000000017941 */ /* 0x000fea0003800000 */
.L_x_9025:
[----:B------:R-:W-:Y:S01]  /*9210*/  I2FP.F32.U32 R8, R106 ;  /* 0x0000006a00087245 */ /* 0x000fe20000201000 */
[C---:B------:R-:W-:Y:S01]  /*9220*/  IMAD.U32 R149, R107.reuse, 0x10000, RZ ;  /* 0x000100006b957824 */ /* 0x040fe200078e00ff */
[----:B------:R-:W-:Y:S01]  /*9230*/  ISETP.NE.AND P6, PT, R154, 0x1, PT ;  /* 0x000000019a00780c */ /* 0x000fe20003fc5270 */
[----:B------:R-:W-:Y:S01]  /*9240*/  BSSY B1, `(.L_x_9029) ;  /* 0x0000014000017945 */ /* 0x000fe20003800000 */
[----:B------:R-:W-:Y:S01]  /*9250*/  PRMT R152, R107, 0x7632, R152 ;  /* 0x000076326b987816 */ /* 0x000fe20000000098 */
[----:B------:R-:W-:Y:S01]  /*9260*/  FFMA.FTZ R105, R8, R151, 1.1641532182693481445e-10 ;  /* 0x2f00000008697423 */ /* 0x000fe20000010097 */
[----:B------:R-:W-:Y:S01]  /*9270*/  FMUL.FTZ R8, R149, R146 ;  /* 0x0000009295087220 */ /* 0x000fe20000410000 */
[----:B------:R-:W-:-:S03]  /*9280*/  @P0 SHF.L.U32 R149, R23, 0x10, RZ ;  /* 0x0000001017950819 */ /* 0x000fc600000006ff */
        /* <DEDUP_REMOVED lines=14> */
.L_x_9030:
[----:B------:R-:W-:-:S07]  /*9370*/  IMAD.MOV.U32 R153, RZ, RZ, R6 ;  /* 0x000000ffff997224 */ /* 0x000fce00078e0006 */
.L_x_9031:
[----:B------:R-:W-:Y:S05]  /*9380*/  BSYNC B1 ;  /* 0x0000000000017941 */ /* 0x000fea0003800000 */
.L_x_9029:
        /* <DEDUP_REMOVED lines=18> */
.L_x_9035:
[----:B------:R-:W-:Y:S05]  /*94b0*/  BSYNC B2 ;  /* 0x0000000000027941 */ /* 0x000fea0003800000 */
.L_x_9034:
        /* <DEDUP_REMOVED lines=44> */
.L_x_9033:
[----:B------:R-:W-:Y:S05]  /*9780*/  BSYNC B1 ;  /* 0x0000000000017941 */ /* 0x000fea0003800000 */
.L_x_9032:
        /* <DEDUP_REMOVED lines=39> */
.L_x_8979:
[----:B------:R-:W-:Y:S05]  /*9a00*/  BSYNC B0 ;  /* 0x0000000000007941 */ /* 0x000fea0003800000 */
.L_x_8978:
[----:B------:R-:W-:Y:S01]  /*9a10*/  LOP3.LUT P0, RZ, R2, 0x20, RZ, 0xc0, !PT ;  /* 0x0000002002ff7812 */ /* 0x000fe2000780c0ff */
[----:B------:R-:W-:-:S12]  /*9a20*/  BSSY B0, `(.L_x_9036) ;  /* 0x00002e0000007945 */ /* 0x000fd80003800000 */
[----:B------:R-:W-:Y:S05]  /*9a30*/  @!P0 BRA `(.L_x_9037) ;  /* 0x0000002c00788947 */ /* 0x000fea0003800000 */
[----:B-123--:R-:W1:Y:S01]  /*9a40*/  LDC.64 R104, c[0x0][0x220] ;  /* 0x00008800ff687b82 */ /* 0x00ee620000000a00 */
        /* <DEDUP_REMOVED lines=19> */
.L_x_9039:
[----:B------:R-:W-:-:S07]  /*9b80*/  IMAD.MOV.U32 R19, RZ, RZ, R6 ;  /* 0x000000ffff137224 */ /* 0x000fce00078e0006 */
.L_x_9040:
[----:B------:R-:W-:Y:S05]  /*9b90*/  BSYNC B1 ;  /* 0x0000000000017941 */ /* 0x000fea0003800000 */
.L_x_9038:
        /* <DEDUP_REMOVED lines=16> */
.L_x_9044:
[----:B------:R-:W-:Y:S05]  /*9ca0*/  BSYNC B2 ;  /* 0x0000000000027941 */ /* 0x000fea0003800000 */
.L_x_9043:
        /* <DEDUP_REMOVED lines=44> */
.L_x_9042:
[----:B------:R-:W-:Y:S05]  /*9f70*/  BSYNC B1 ;  /* 0x0000000000017941 */ /* 0x000fea0003800000 */
.L_x_9041:
[----:B------:R-:W1:Y:S01]  /*9f80*/  LDC R150, c[0x0][0x294] ;  /* 0x0000a500ff967b82 */ /* 0x000e620000000800 */
[----:B------:R-:W-:Y:S01]  /*9f90*/  HFMA2.MMA R151, -RZ, RZ, 0.1171875, 0 ;  /* 0x2f800000ff977435 */ /* 0x000fe200000001ff */
[----:B------:R-:W-:Y:S01]  /*9fa0*/  I2FP.F32.U32 R8, R19 ;  /* 0x0000001300087245 */ /* 0x000fe20000201000 */
[----:B-----5:R-:W-:Y:S01]  /*9fb0*/  IMAD.U32 R115, R104, 0x10000, RZ ;  /* 0x0001000068737824 */ /* 0x020fe200078e00ff */
[----:B------:R-:W-:Y:S01]  /*9fc0*/  LOP3.LUT R2, R2, 0xfffffffb, RZ, 0xc0, !PT ;  /* 0xfffffffb02027812 */ /* 0x000fe200078ec0ff */
[----:B------:R-:W-:Y:S01]  /*9fd0*/  BSSY B1, `(.L_x_9045) ;  /* 0x0000017000017945 */ /* 0x000fe20003800000 */
[----:B------:R-:W-:Y:S01]  /*9fe0*/  PRMT R104, R104, 0x7632, R104 ;  /* 0x0000763268687816 */ /* 0x000fe20000000068 */
[----:B------:R-:W-:Y:S01]  /*9ff0*/  FMUL.FTZ R115, R115, R146 ;  /* 0x0000009273737220 */ /* 0x000fe20000410000 */
[----:B------:R-:W2:Y:S01]  /*a000*/  LDC R142, c[0x0][0x298] ;  /* 0x0000a600ff8e7b82 */ /* 0x000ea20000000800 */
[----:B------:R-:W-:Y:S02]  /*a010*/  VIADD R126, R116, 0x1 ;  /* 0x00000001747e7836 */ /* 0x000fe40000000000 */
[----:B------:R-:W-:Y:S01]  /*a020*/  FFMA.FTZ R19, R8, R151, 1.1641532182693481445e-10 ;  /* 0x2f00000008137423 */ /* 0x000fe20000010097 */
[----:B------:R-:W-:-:S04]  /*a030*/  @P0 SHF.L.U32 R8, R20, 0x10, RZ ;  /* 0x0000001014080819 */ /* 0x000fc800000006ff */
        /* <DEDUP_REMOVED lines=15> */
.L_x_9046:
[----:B------:R-:W-:-:S07]  /*a130*/  IMAD.MOV.U32 R115, RZ, RZ, R6 ;  /* 0x000000ffff737224 */ /* 0x000fce00078e0006 */
.L_x_9047:
[----:B------:R-:W-:Y:S05]  /*a140*/  BSYNC B1 ;  /* 0x0000000000017941 */ /* 0x000fea0003800000 */
.L_x_9045:
        /* <DEDUP_REMOVED lines=16> */
.L_x_9051:
[----:B------:R-:W-:Y:S05]  /*a250*/  BSYNC B2 ;  /* 0x0000000000027941 */ /* 0x000fea0003800000 */
.L_x_9050:
        /* <DEDUP_REMOVED lines=44> */
.L_x_9049:
[----:B------:R-:W-:Y:S05]  /*a520*/  BSYNC B1 ;  /* 0x0000000000017941 */ /* 0x000fea0003800000 */
.L_x_9048:
        /* <DEDUP_REMOVED lines=24> */
.L_x_9053:
[----:B------:R-:W-:-:S07]  /*a6b0*/  MOV R104, R6 ;  /* 0x0000000600687202 */ /* 0x000fce0000000f00 */
.L_x_9054:
[----:B------:R-:W-:Y:S05]  /*a6c0*/  BSYNC B1 ;  /* 0x0000000000017941 */ /* 0x000fea0003800000 */
.L_x_9052:
        /* <DEDUP_REMOVED lines=16> */
.L_x_9058:
[----:B------:R-:W-:Y:S05]  /*a7d0*/  BSYNC B2 ;  /* 0x0000000000027941 */ /* 0x000fea0003800000 */
.L_x_9057:
        /* <DEDUP_REMOVED lines=44> */
.L_x_9056:
[----:B------:R-:W-:Y:S05]  /*aaa0*/  BSYNC B1 ;  /* 0x0000000000017941 */ /* 0x000fea0003800000 */
.L_x_9055:
[----:B------:R-:W-:Y:S01]  /*aab0*/  I2FP.F32.U32 R8, R104 ;  /* 0x0000006800087245 */ /* 0x000fe20000201000 */
[----:B------:R-:W-:Y:S01]  /*aac0*/  IMAD.U32 R135, R105, 0x10000, RZ ;  /* 0x0001000069877824 */ /* 0x000fe200078e00ff */
[----:B------:R-:W-:Y:S01]  /*aad0*/  ISETP.NE.AND P2, PT, R136, 0x1, PT ;  /* 0x000000018800780c */ /* 0x000fe20003f45270 */
[----:B------:R-:W-:Y:S01]  /*aae0*/  BSSY B1, `(.L_x_9059) ;  /* 0x0000014000017945 */ /* 0x000fe20003800000 */
[----:B------:R-:W-:Y:S01]  /*aaf0*/  @P0 SHF.L.U32 R149, R21, 0x10, RZ ;  /* 0x0000001015950819 */ /* 0x000fe200000006ff */
[----:B------:R-:W-:Y:S01]  /*ab00*/  FFMA.FTZ R125, R8, R151, 1.1641532182693481445e-10 ;  /* 0x2f000000087d7423 */ /* 0x000fe20000010097 */
[----:B------:R-:W-:-:S04]  /*ab10*/  FMUL.FTZ R135, R135, R146 ;  /* 0x0000009287877220 */ /* 0x000fc80000410000 */
[----:B------:R-:W-:Y:S01]  /*ab20*/  FMUL.FTZ R135, R135, R142 ;  /* 0x0000008e87877220 */ /* 0x000fe20000410000 */
[----:B------:R-:W-:Y:S02]  /*ab30*/  FSETP.GTU.FTZ.AND P1, PT, R125, R150, PT ;  /* 0x000000967d00720b */ /* 0x000fe40003f3c000 */
[----:B------:R-:W-:Y:S02]  /*ab40*/  PRMT R125, R105, 0x7632, R125 ;  /* 0x00007632697d7816 */ /* 0x000fe4000000007d */
        /* <DEDUP_REMOVED lines=12> */
.L_x_9060:
[----:B------:R-:W-:-:S07]  /*ac10*/  IMAD.MOV.U32 R126, RZ, RZ, R6 ;  /* 0x000000ffff7e7224 */ /* 0x000fce00078e0006 */
.L_x_9061:
[----:B------:R-:W-:Y:S05]  /*ac20*/  BSYNC B1 ;  /* 0x0000000000017941 */ /* 0x000fea0003800000 */
.L_x_9059:
        /* <DEDUP_REMOVED lines=16> */
.L_x_9065:
[----:B------:R-:W-:Y:S05]  /*ad30*/  BSYNC B2 ;  /* 0x0000000000027941 */ /* 0x000fea0003800000 */
.L_x_9064:
        /* <DEDUP_REMOVED lines=44> */
.L_x_9063:
[----:B------:R-:W-:Y:S05]  /*b000*/  BSYNC B1 ;  /* 0x0000000000017941 */ /* 0x000fea0003800000 */
.L_x_9062:
        /* <DEDUP_REMOVED lines=22> */
.L_x_9067:
[----:B------:R-:W-:-:S07]  /*b170*/  MOV R126, R6 ;  /* 0x00000006007e7202 */ /* 0x000fce0000000f00 */
.L_x_9068:
[----:B------:R-:W-:Y:S05]  /*b180*/  BSYNC B1 ;  /* 0x0000000000017941 */ /* 0x000fea0003800000 */
.L_x_9066:
        /* <DEDUP_REMOVED lines=16> */
.L_x_9072:
[----:B------:R-:W-:Y:S05]  /*b290*/  BSYNC B2 ;  /* 0x0000000000027941 */ /* 0x000fea0003800000 */
.L_x_9071:
        /* <DEDUP_REMOVED lines=44> */
.L_x_9070:
[----:B------:R-:W-:Y:S05]  /*b560*/  BSYNC B1 ;  /* 0x0000000000017941 */ /* 0x000fea0003800000 */
.L_x_9069:
        /* <DEDUP_REMOVED lines=22> */
.L_x_9074:
[----:B------:R-:W-:-:S07]  /*b6d0*/  IMAD.MOV.U32 R135, RZ, RZ, R6 ;  /* 0x000000ffff877224 */ /* 0x000fce00078e0006 */
.L_x_9075:
[----:B------:R-:W-:Y:S05]  /*b6e0*/  BSYNC B1 ;  /* 0x0000000000017941 */ /* 0x000fea0003800000 */
.L_x_9073:
        /* <DEDUP_REMOVED lines=16> */
.L_x_9079:
[----:B------:R-:W-:Y:S05]  /*b7f0*/  BSYNC B2 ;  /* 0x0000000000027941 */ /* 0x000fea0003800000 */
.L_x_9078:
        /* <DEDUP_REMOVED lines=44> */
.L_x_9077:
[----:B------:R-:W-:Y:S05]  /*bac0*/  BSYNC B1 ;  /* 0x0000000000017941 */ /* 0x000fea0003800000 */
.L_x_9076:
        /* <DEDUP_REMOVED lines=22> */
.L_x_9081:
[----:B------:R-:W-:-:S07]  /*bc30*/  MOV R106, R6 ;  /* 0x00000006006a7202 */ /* 0x000fce0000000f00 */
.L_x_9082:
[----:B------:R-:W-:Y:S05]  /*bc40*/  BSYNC B1 ;  /* 0x0000000000017941 */ /* 0x000fea0003800000 */
.L_x_9080:
        /* <DEDUP_REMOVED lines=16> */
.L_x_9086:
[----:B------:R-:W-:Y:S05]  /*bd50*/  BSYNC B2 ;  /* 0x0000000000027941 */ /* 0x000fea0003800000 */
.L_x_9085:
        /* <DEDUP_REMOVED lines=44> */
.L_x_9084:
[----:B------:R-:W-:Y:S05]  /*c020*/  BSYNC B1 ;  /* 0x0000000000017941 */ /* 0x000fea0003800000 */
.L_x_9083:
        /* <DEDUP_REMOVED lines=22> */
.L_x_9088:
[----:B------:R-:W-:-:S07]  /*c190*/  IMAD.MOV.U32 R153, RZ, RZ, R6 ;  /* 0x000000ffff997224 */ /* 0x000fce00078e0006 */
.L_x_9089:
[----:B------:R-:W-:Y:S05]  /*c1a0*/  BSYNC B1 ;  /* 0x0000000000017941 */ /* 0x000fea0003800000 */
.L_x_9087:
        /* <DEDUP_REMOVED lines=18> */
.L_x_9093:
[----:B------:R-:W-:Y:S05]  /*c2d0*/  BSYNC B2 ;  /* 0x0000000000027941 */ /* 0x000fea0003800000 */
.L_x_9092:
        /* <DEDUP_REMOVED lines=44> */
.L_x_9091:
[----:B------:R-:W-:Y:S05]  /*c5a0*/  BSYNC B1 ;  /* 0x0000000000017941 */ /* 0x000fea0003800000 */
.L_x_9090:
        /* <DEDUP_REMOVED lines=39> */
.L_x_9037:
[----:B------:R-:W-:Y:S05]  /*c820*/  BSYNC B0 ;  /* 0x0000000000007941 */ /* 0x000fea0003800000 */
.L_x_9036:
[----:B------:R-:W-:Y:S01]  /*c830*/  LOP3.LUT P0, RZ, R2, 0x10, RZ, 0xc0, !PT ;  /* 0x0000001002ff7812 */ /* 0x000fe2000780c0ff */
[----:B------:R-:W-:-:S12]  /*c840*/  BSSY B0, `(.L_x_9094) ;  /* 0x00002df000007945 */ /* 0x000fd80003800000 */
[----:B------:R-:W-:Y:S05]  /*c850*/  @!P0 BRA `(.L_x_9095) ;  /* 0x0000002c00748947 */ /* 0x000fea0003800000 */
[----:B-1234-:R-:W1:Y:S01]  /*c860*/  LDC.64 R104, c[0x0][0x220] ;  /* 0x00008800ff687b82 */ /* 0x01ee620000000a00 */
        /* <DEDUP_REMOVED lines=19> */
.L_x_9097:
[----:B------:R-:W-:-:S07]  /*c9a0*/  IMAD.MOV.U32 R108, RZ, RZ, R6 ;  /* 0x000000ffff6c7224 */ /* 0x000fce00078e0006 */
.L_x_9098:
[----:B------:R-:W-:Y:S05]  /*c9b0*/  BSYNC B1 ;  /* 0x0000000000017941 */ /* 0x000fea0003800000 */
.L_x_9096:
        /* <DEDUP_REMOVED lines=16> */
.L_x_9102:
[----:B------:R-:W-:Y:S05]  /*cac0*/  BSYNC B2 ;  /* 0x0000000000027941 */ /* 0x000fea0003800000 */
.L_x_9101:
        /* <DEDUP_REMOVED lines=44> */
.L_x_9100:
[----:B------:R-:W-:Y:S05]  /*cd90*/  BSYNC B1 ;  /* 0x0000000000017941 */ /* 0x000fea0003800000 */
.L_x_9099:
[----:B------:R-:W1:Y:S01]  /*cda0*/  LDC R150, c[0x0][0x294] ;  /* 0x0000a500ff967b82 */ /* 0x000e620000000800 */
[----:B------:R-:W-:Y:S01]  /*cdb0*/  HFMA2.MMA R151, -RZ, RZ, 0.1171875, 0 ;  /* 0x2f800000ff977435 */ /* 0x000fe200000001ff */
[----:B------:R-:W-:Y:S01]  /*cdc0*/  I2FP.F32.U32 R8, R108 ;  /* 0x0000006c00087245 */ /* 0x000fe20000201000 */
[----:B-----5:R-:W-:Y:S01]  /*cdd0*/  IMAD.U32 R127, R104, 0x10000, RZ ;  /* 0x00010000687f7824 */ /* 0x020fe200078e00ff */
[----:B------:R-:W-:Y:S01]  /*cde0*/  LOP3.LUT R2, R2, 0xfffffffb, RZ, 0xc0, !PT ;  /* 0xfffffffb02027812 */ /* 0x000fe200078ec0ff */
[----:B------:R-:W-:Y:S01]  /*cdf0*/  BSSY B1, `(.L_x_9103) ;  /* 0x0000017000017945 */ /* 0x000fe20003800000 */
[----:B------:R-:W-:Y:S02]  /*ce00*/  VIADD R128, R118, 0x1 ;  /* 0x0000000176807836 */ /* 0x000fe40000000000 */
[----:B------:R-:W2:Y:S03]  /*ce10*/  LDC R143, c[0x0][0x298] ;  /* 0x0000a600ff8f7b82 */ /* 0x000ea60000000800 */
[----:B------:R-:W-:Y:S01]  /*ce20*/  FFMA.FTZ R117, R8, R151, 1.1641532182693481445e-10 ;  /* 0x2f00000008757423 */ /* 0x000fe20000010097 */
[----:B------:R-:W-:Y:S01]  /*ce30*/  FMUL.FTZ R8, R127, R146 ;  /* 0x000000927f087220 */ /* 0x000fe20000410000 */
[----:B------:R-:W-:-:S03]  /*ce40*/  @P0 SHF.L.U32 R127, R20, 0x10, RZ ;  /* 0x00000010147f0819 */ /* 0x000fc600000006ff */
[----:B-1----:R-:W-:Y:S02]  /*ce50*/  FSETP.GTU.FTZ.AND P1, PT, R117, R150, PT ;  /* 0x000000967500720b */ /* 0x002fe40003f3c000 */
[----:B------:R-:W-:Y:S01]  /*ce60*/  PRMT R117, R104, 0x7632, R117 ;  /* 0x0000763268757816 */ /* 0x000fe20000000075 */
        /* <DEDUP_REMOVED lines=14> */
.L_x_9104:
[----:B------:R-:W-:-:S07]  /*cf50*/  IMAD.MOV.U32 R104, RZ, RZ, R6 ;  /* 0x000000ffff687224 */ /* 0x000fce00078e0006 */
.L_x_9105:
[----:B------:R-:W-:Y:S05]  /*cf60*/  BSYNC B1 ;  /* 0x0000000000017941 */ /* 0x000fea0003800000 */
.L_x_9103:
        /* <DEDUP_REMOVED lines=16> */
.L_x_9109:
[----:B------:R-:W-:Y:S05]  /*d070*/  BSYNC B2 ;  /* 0x0000000000027941 */ /* 0x000fea0003800000 */
.L_x_9108:
        /* <DEDUP_REMOVED lines=44> */
.L_x_9107:
[----:B------:R-:W-:Y:S05]  /*d340*/  BSYNC B1 ;  /* 0x0000000000017941 */ /* 0x000fea0003800000 */
.L_x_9106:
        /* <DEDUP_REMOVED lines=24> */
.L_x_9111:
[----:B------:R-:W-:-:S07]  /*d4d0*/  MOV R104, R6 ;  /* 0x0000000600687202 */ /* 0x000fce0000000f00 */
.L_x_9112:
[----:B------:R-:W-:Y:S05]  /*d4e0*/  BSYNC B1 ;  /* 0x0000000000017941 */ /* 0x000fea0003800000 */
.L_x_9110:
        /* <DEDUP_REMOVED lines=16> */
.L_x_9116:
[----:B------:R-:W-:Y:S05]  /*d5f0*/  BSYNC B2 ;  /* 0x0000000000027941 */ /* 0x000fea0003800000 */
.L_x_9115:
        /* <DEDUP_REMOVED lines=44> */
.L_x_9114:
[----:B------:R-:W-:Y:S05]  /*d8c0*/  BSYNC B1 ;  /* 0x0000000000017941 */ /* 0x000fea0003800000 */
.L_x_9113:
        /* <DEDUP_REMOVED lines=22> */
.L_x_9118:
[----:B------:R-:W-:-:S07]  /*da30*/  IMAD.MOV.U32 R127, RZ, RZ, R6 ;  /* 0x000000ffff7f7224 */ /* 0x000fce00078e0006 */
.L_x_9119:
[----:B------:R-:W-:Y:S05]  /*da40*/  BSYNC B1 ;  /* 0x0000000000017941 */ /* 0x000fea0003800000 */
.L_x_9117:
        /* <DEDUP_REMOVED lines=16> */
.L_x_9123:
[----:B------:R-:W-:Y:S05]  /*db50*/  BSYNC B2 ;  /* 0x0000000000027941 */ /* 0x000fea0003800000 */
.L_x_9122:
        /* <DEDUP_REMOVED lines=44> */
.L_x_9121:
[----:B------:R-:W-:Y:S05]  /*de20*/  BSYNC B1 ;  /* 0x0000000000017941 */ /* 0x000fea0003800000 */
.L_x_9120:
        /* <DEDUP_REMOVED lines=22> */
.L_x_9125:
[----:B------:R-:W-:-:S07]  /*df90*/  MOV R128, R6 ;  /* 0x0000000600807202 */ /* 0x000fce0000000f00 */
.L_x_9126:
[----:B------:R-:W-:Y:S05]  /*dfa0*/  BSYNC B1 ;  /* 0x0000000000017941 */ /* 0x000fea0003800000 */
.L_x_9124:
        /* <DEDUP_REMOVED lines=16> */
.L_x_9130:
[----:B------:R-:W-:Y:S05]  /*e0b0*/  BSYNC B2 ;  /* 0x0000000000027941 */ /* 0x000fea0003800000 */
.L_x_9129:
        /* <DEDUP_REMOVED lines=44> */
.L_x_9128:
[----:B------:R-:W-:Y:S05]  /*e380*/  BSYNC B1 ;  /* 0x0000000000017941 */ /* 0x000fea0003800000 */
.L_x_9127:
        /* <DEDUP_REMOVED lines=22> */
.L_x_9132:
[----:B------:R-:W-:-:S07]  /*e4f0*/  IMAD.MOV.U32 R106, RZ, RZ, R6 ;  /* 0x000000ffff6a7224 */ /* 0x000fce00078e0006 */
.L_x_9133:
[----:B------:R-:W-:Y:S05]  /*e500*/  BSYNC B1 ;  /* 0x0000000000017941 */ /* 0x000fea0003800000 */
.L_x_9131:
        /* <DEDUP_REMOVED lines=16> */
.L_x_9137:
[----:B------:R-:W-:Y:S05]  /*e610*/  BSYNC B2 ;  /* 0x0000000000027941 */ /* 0x000fea0003800000 */
.L_x_9136:
        /* <DEDUP_REMOVED lines=44> */
.L_x_9135:
[----:B------:R-:W-:Y:S05]  /*e8e0*/  BSYNC B1 ;  /* 0x0000000000017941 */ /* 0x000fea0003800000 */
.L_x_9134:
        /* <DEDUP_REMOVED lines=22> */
.L_x_9139:
[----:B------:R-:W-:-:S07]  /*ea50*/  MOV R106, R6 ;  /* 0x00000006006a7202 */ /* 0x000fce0000000f00 */
.L_x_9140:
[----:B------:R-:W-:Y:S05]  /*ea60*/  BSYNC B1 ;  /* 0x0000000000017941 */ /* 0x000fea0003800000 */
.L_x_9138:
        /* <DEDUP_REMOVED lines=16> */
.L_x_9144:
[----:B------:R-:W-:Y:S05]  /*eb70*/  BSYNC B2 ;  /* 0x0000000000027941 */ /* 0x000fea0003800000 */
.L_x_9143:
        /* <DEDUP_REMOVED lines=44> */
.L_x_9142:
[----:B------:R-:W-:Y:S05]  /*ee40*/  BSYNC B1 ;  /* 0x0000000000017941 */ /* 0x000fea0003800000 */
.L_x_9141:
        /* <DEDUP_REMOVED lines=22> */
.L_x_9146:
[----:B------:R-:W-:-:S07]  /*efb0*/  IMAD.MOV.U32 R152, RZ, RZ, R6 ;  /* 0x000000ffff987224 */ /* 0x000fce00078e0006 */
.L_x_9147:
[----:B------:R-:W-:Y:S05]  /*efc0*/  BSYNC B1 ;  /* 0x0000000000017941 */ /* 0x000fea0003800000 */
.L_x_9145:
        /* <DEDUP_REMOVED lines=18> */
.L_x_9151:
[----:B------:R-:W-:Y:S05]  /*f0f0*/  BSYNC B2 ;  /* 0x0000000000027941 */ /* 0x000fea0003800000 */
.L_x_9150:
        /* <DEDUP_REMOVED lines=44> */
.L_x_9149:
[----:B------:R-:W-:Y:S05]  /*f3c0*/  BSYNC B1 ;  /* 0x0000000000017941 */ /* 0x000fea0003800000 */
.L_x_9148:
        /* <DEDUP_REMOVED lines=38> */
.L_x_9095:
[----:B------:R-:W-:Y:S05]  /*f630*/  BSYNC B0 ;  /* 0x0000000000007941 */ /* 0x000fea0003800000 */
.L_x_9094:
[----:B-1234-:R-:W-:Y:S01]  /*f640*/  FADD.FTZ R105, RZ, R0 ;  /* 0x00000000ff697221 */ /* 0x01efe20000010000 */
[----:B------:R-:W-:Y:S01]  /*f650*/  LOP3.LUT P0, RZ, R2, 0x8, RZ, 0xc0, !PT ;  /* 0x0000000802ff7812 */ /* 0x000fe2000780c0ff */
[----:B------:R-:W-:Y:S01]  /*f660*/  UMOV UR8, 0xffffffff ;  /* 0xffffffff00087882 */ /* 0x000fe20000000000 */
[----:B------:R-:W-:Y:S01]  /*f670*/  ISETP.GT.U32.AND P1, PT, R12, 0x17f, PT ;  /* 0x0000017f0c00780c */ /* 0x000fe20003f24070 */
[----:B------:R-:W-:Y:S01]  /*f680*/  FADD.FTZ R104, R110, R105 ;  /* 0x000000696e687221 */ /* 0x000fe20000010000 */
[C---:B------:R-:W-:Y:S02]  /*f690*/  ISETP.GT.U32.AND P2, PT, R12.reuse, 0x1ff, PT ;  /* 0x000001ff0c00780c */ /* 0x040fe40003f44070 */
        /* <DEDUP_REMOVED lines=47> */
[----:B------:R-:W1:Y:S01]  /*f990*/  SHFL.BFLY PT, R104, R105, 0x1, 0x1f ;  /* 0x0c201f0069687f89 */ /* 0x000e6200000e0000 */
[----:B------:R-:W-:Y:S01]  /*f9a0*/  LOP3.LUT P6, RZ, R2, 0x8, RZ, 0xc0, !PT ;  /* 0x0000000802ff7812 */ /* 0x000fe200078cc0ff */
        /* <DEDUP_REMOVED lines=100> */
.L_x_9174:
        /* <DEDUP_REMOVED lines=83> */
[----:B-----5:R-:W-:Y:S01]  /*10520*/  FFMA.FTZ R104, R92, R105, R100 ;  /* 0x000000695c687223 */ /* 0x020fe20000010064 */
[----:B------:R-:W-:Y:S01]  /*10530*/  FFMA.FTZ R105, R93, R106, R101 ;  /* 0x0000006a5d697223 */ /* 0x000fe20000010065 */
[--C-:B------:R-:W-:Y:S01]  /*10540*/  FADD.FTZ R106, R109, -R148.reuse ;  /* 0x800000946d6a7221 */ /* 0x100fe20000010000 */
[--C-:B------:R-:W-:Y:S01]  /*10550*/  FADD.FTZ R156, R130, -R148.reuse ;  /* 0x80000094829c7221 */ /* 0x100fe20000010000 */
[C---:B------:R-:W-:Y:S01]  /*10560*/  FMUL.FTZ R107, R145.reuse, R152 ;  /* 0x00000098916b7220 */ /* 0x040fe20000410000 */
[----:B------:R-:W-:Y:S01]  /*10570*/  FMUL.FTZ R154, R145, R154 ;  /* 0x0000009a919a7220 */ /* 0x000fe20000410000 */
[----:B------:R-:W-:Y:S01]  /*10580*/  F2FP.BF16.F32.PACK_AB R104, R105, R104 ;  /* 0x000000686968723e */ /* 0x000fe200000010ff */
[----:B------:R-:W-:Y:S01]  /*10590*/  FMUL.FTZ R105, R145, R106 ;  /* 0x0000006a91697220 */ /* 0x000fe20000410000 */
        /* <DEDUP_REMOVED lines=16> */
.L_x_9154:
[----:B------:R-:W-:Y:S05]  /*106a0*/  BSYNC B0 ;  /* 0x0000000000007941 */ /* 0x000fea0003800000 */
.L_x_9153:
        /* <DEDUP_REMOVED lines=35> */
.L_x_9156:
[----:B------:R-:W-:Y:S05]  /*108e0*/  BSYNC B0 ;  /* 0x0000000000007941 */ /* 0x000fea0003800000 */
.L_x_9155:
        /* <DEDUP_REMOVED lines=35> */
.L_x_9158:
[----:B------:R-:W-:Y:S05]  /*10b20*/  BSYNC B0 ;  /* 0x0000000000007941 */ /* 0x000fea0003800000 */
.L_x_9157:
        /* <DEDUP_REMOVED lines=35> */
.L_x_9160:
[----:B------:R-:W-:Y:S05]  /*10d60*/  BSYNC B0 ;  /* 0x0000000000007941 */ /* 0x000fea0003800000 */
.L_x_9159:
        /* <DEDUP_REMOVED lines=34> */
.L_x_9162:
[----:B------:R-:W-:Y:S05]  /*10f90*/  BSYNC B0 ;  /* 0x0000000000007941 */ /* 0x000fea0003800000 */
.L_x_9161:
[----:B------:R-:W-:Y:S01]  /*10fa0*/  VIADD R11, R11, UR18 ;  /* 0x000000120b0b7c36 */ /* 0x000fe20008000000 */
[----:B01----:R-:W-:-:S04]  /*10fb0*/  SEL R145, RZ, 0x1, P3 ;  /* 0x00000001ff917807 */ /* 0x003fc80001800000 */
[----:B------:R-:W-:-:S13]  /*10fc0*/  ISETP.GE.AND P0, PT, R11, UR19, PT ;  /* 0x000000130b007c0c */ /* 0x000fda000bf06270 */
[----:B------:R-:W-:Y:S05]  /*10fd0*/  @!P0 BRA `(.L_x_9163) ;  /* 0xfffffefc00b88947 */ /* 0x000fea000383ffff */
[----:B------:R-:W-:Y:S05]  /*10fe0*/  EXIT ;  /* 0x000000000000794d */ /* 0x000fea0003800000 */
.L_x_9152:
[----:B------:R-:W-:Y:S01]  /*10ff0*/  HFMA2.MMA R154, -RZ, RZ, 0, 1.847743988037109375e-06 ;  /* 0x0000001fff9a7435 */ /* 0x000fe200000001ff */
[----:B------:R-:W-:Y:S01]  /*11000*/  MOV R152, R105 ;  /* 0x0000006900987202 */ /* 0x000fe20000000f00 */
[----:B------:R-:W-:Y:S02]  /*11010*/  IMAD.MOV.U32 R153, RZ, RZ, 0x1 ;  /* 0x00000001ff997424 */ /* 0x000fe400078e00ff */
[----:B------:R-:W-:-:S07]  /*11020*/  IMAD.MOV.U32 R151, RZ, RZ, -0x1 ;  /* 0xffffffffff977424 */ /* 0x000fce00078e00ff */
[----:B0----5:R-:W-:Y:S05]  /*11030*/  WARPSYNC.COLLECTIVE R151, `(.L_x_9164) ;  /* 0x0000000097087348 */ /* 0x021fea0003c00000 */
[----:B------:R1:W2:Y:S02]  /*11040*/  SHFL.BFLY P6, R149, R152, R153, R154 ;  /* 0x0c00009998957389 */ /* 0x0002a400000c009a */
[----:B012--5:R-:W-:Y:S01]  /*11050*/  ENDCOLLECTIVE ;  /* 0x000000000000791b */ /* 0x027fe20003800000 */
.L_x_9164:
[----:B------:R-:W-:Y:S01]  /*11060*/  HFMA2.MMA R153, -RZ, RZ, 0, 1.1920928955078125e-07 ;  /* 0x00000002ff997435 */ /* 0x000fe200000001ff */
[----:B------:R-:W-:-:S05]  /*11070*/  MOV R104, R149 ;  /* 0x0000009500687202 */ /* 0x000fca0000000f00 */
[----:B------:R-:W-:-:S04]  /*11080*/  FADD.FTZ R145, R105, R104 ;  /* 0x0000006869917221 */ /* 0x000fc80000010000 */
[----:B------:R-:W-:-:S07]  /*11090*/  IMAD.MOV.U32 R152, RZ, RZ, R145 ;  /* 0x000000ffff987224 */ /* 0x000fce00078e0091 */
[----:B------:R-:W-:Y:S05]  /*110a0*/  WARPSYNC.COLLECTIVE R151, `(.L_x_9165) ;  /* 0x0000000097087348 */ /* 0x000fea0003c00000 */
[----:B------:R0:W1:Y:S02]  /*110b0*/  SHFL.BFLY P6, R149, R152, R153, R154 ;  /* 0x0c00009998957389 */ /* 0x00006400000c009a */
[----:B01----:R-:W-:Y:S01]  /*110c0*/  ENDCOLLECTIVE ;  /* 0x000000000000791b */ /* 0x003fe20003800000 */
.L_x_9165:
[----:B------:R-:W-:Y:S02]  /*110d0*/  IMAD.MOV.U32 R153, RZ, RZ, 0x4 ;  /* 0x00000004ff997424 */ /* 0x000fe400078e00ff */
[----:B------:R-:W-:-:S04]  /*110e0*/  IMAD.MOV.U32 R104, RZ, RZ, R149 ;  /* 0x000000ffff687224 */ /* 0x000fc800078e0095 */
[----:B------:R-:W-:-:S05]  /*110f0*/  FADD.FTZ R146, R145, R104 ;  /* 0x0000006891927221 */ /* 0x000fca0000010000 */
[----:B------:R-:W-:-:S07]  /*11100*/  MOV R152, R146 ;  /* 0x0000009200987202 */ /* 0x000fce0000000f00 */
[----:B------:R-:W-:Y:S05]  /*11110*/  WARPSYNC.COLLECTIVE R151, `(.L_x_9166) ;  /* 0x0000000097087348 */ /* 0x000fea0003c00000 */
[----:B------:R0:W1:Y:S02]  /*11120*/  SHFL.BFLY P6, R149, R152, R153, R154 ;  /* 0x0c00009998957389 */ /* 0x00006400000c009a */
[----:B01----:R-:W-:Y:S01]  /*11130*/  ENDCOLLECTIVE ;  /* 0x000000000000791b */ /* 0x003fe20003800000 */
.L_x_9166:
[----:B------:R-:W-:Y:S01]  /*11140*/  HFMA2.MMA R153, -RZ, RZ, 0, 4.76837158203125e-07 ;  /* 0x00000008ff997435 */ /* 0x000fe200000001ff */
[----:B------:R-:W-:-:S05]  /*11150*/  MOV R147, R149 ;  /* 0x0000009500937202 */ /* 0x000fca0000000f00 */
[----:B------:R-:W-:-:S04]  /*11160*/  FADD.FTZ R147, R146, R147 ;  /* 0x0000009392937221 */ /* 0x000fc80000010000 */
[----:B------:R-:W-:-:S07]  /*11170*/  IMAD.MOV.U32 R152, RZ, RZ, R147 ;  /* 0x000000ffff987224 */ /* 0x000fce00078e0093 */
[----:B------:R-:W-:Y:S05]  /*11180*/  WARPSYNC.COLLECTIVE R151, `(.L_x_9167) ;  /* 0x0000000097087348 */ /* 0x000fea0003c00000 */
[----:B------:R0:W1:Y:S02]  /*11190*/  SHFL.BFLY P6, R149, R152, R153, R154 ;  /* 0x0c00009998957389 */ /* 0x00006400000c009a */
[----:B01----:R-:W-:Y:S01]  /*111a0*/  ENDCOLLECTIVE ;  /* 0x000000000000791b */ /* 0x003fe20003800000 */
.L_x_9167:
[----:B------:R-:W-:Y:S02]  /*111b0*/  IMAD.MOV.U32 R153, RZ, RZ, 0x10 ;  /* 0x00000010ff997424 */ /* 0x000fe400078e00ff */
[----:B------:R-:W-:-:S04]  /*111c0*/  IMAD.MOV.U32 R104, RZ, RZ, R149 ;  /* 0x000000ffff687224 */ /* 0x000fc800078e0095 */
[----:B------:R-:W-:-:S05]  /*111d0*/  FADD.FTZ R148, R147, R104 ;  /* 0x0000006893947221 */ /* 0x000fca0000010000 */
[----:B------:R-:W-:-:S07]  /*111e0*/  MOV R152, R148 ;  /* 0x0000009400987202 */ /* 0x000fce0000000f00 */
[----:B------:R-:W-:Y:S05]  /*111f0*/  WARPSYNC.COLLECTIVE R151, `(.L_x_9168) ;  /* 0x0000000097087348 */ /* 0x000fea0003c00000 */
[----:B------:R0:W1:Y:S02]  /*11200*/  SHFL.BFLY P6, R149, R152, R153, R154 ;  /* 0x0c00009998957389 */ /* 0x00006400000c009a */
[----:B01----:R-:W-:Y:S01]  /*11210*/  ENDCOLLECTIVE ;  /* 0x000000000000791b */ /* 0x003fe20003800000 */
.L_x_9168:
        /* <DEDUP_REMOVED lines=89> */
.L_x_9169:
[----:B------:R-:W-:Y:S01]  /*117b0*/  HFMA2.MMA R153, -RZ, RZ, 0, 1.1920928955078125e-07 ;  /* 0x00000002ff997435 */ /* 0x000fe200000001ff */
[----:B------:R-:W-:-:S05]  /*117c0*/  MOV R146, R149 ;  /* 0x0000009500927202 */ /* 0x000fca0000000f00 */
[----:B------:R-:W-:-:S04]  /*117d0*/  FADD.FTZ R146, R105, R146 ;  /* 0x0000009269927221 */ /* 0x000fc80000010000 */
[----:B------:R-:W-:-:S07]  /*117e0*/  IMAD.MOV.U32 R152, RZ, RZ, R146 ;  /* 0x000000ffff987224 */ /* 0x000fce00078e0092 */
[----:B------:R-:W-:Y:S05]  /*117f0*/  WARPSYNC.COLLECTIVE R151, `(.L_x_9170) ;  /* 0x0000000097087348 */ /* 0x000fea0003c00000 */
[----:B------:R0:W1:Y:S02]  /*11800*/  SHFL.BFLY P6, R149, R152, R153, R154 ;  /* 0x0c00009998957389 */ /* 0x00006400000c009a */
[----:B01----:R-:W-:Y:S01]  /*11810*/  ENDCOLLECTIVE ;  /* 0x000000000000791b */ /* 0x003fe20003800000 */
.L_x_9170:
[----:B------:R-:W-:Y:S02]  /*11820*/  IMAD.MOV.U32 R153, RZ, RZ, 0x4 ;  /* 0x00000004ff997424 */ /* 0x000fe400078e00ff */
[----:B------:R-:W-:-:S04]  /*11830*/  IMAD.MOV.U32 R145, RZ, RZ, R149 ;  /* 0x000000ffff917224 */ /* 0x000fc800078e0095 */
[----:B------:R-:W-:-:S05]  /*11840*/  FADD.FTZ R145, R146, R145 ;  /* 0x0000009192917221 */ /* 0x000fca0000010000 */
[----:B------:R-:W-:-:S07]  /*11850*/  MOV R152, R145 ;  /* 0x0000009100987202 */ /* 0x000fce0000000f00 */
[----:B------:R-:W-:Y:S05]  /*11860*/  WARPSYNC.COLLECTIVE R151, `(.L_x_9171) ;  /* 0x0000000097087348 */ /* 0x000fea0003c00000 */
[----:B------:R0:W1:Y:S02]  /*11870*/  SHFL.BFLY P6, R149, R152, R153, R154 ;  /* 0x0c00009998957389 */ /* 0x00006400000c009a */
[----:B01----:R-:W-:Y:S01]  /*11880*/  ENDCOLLECTIVE ;  /* 0x000000000000791b */ /* 0x003fe20003800000 */
.L_x_9171:
[----:B------:R-:W-:Y:S01]  /*11890*/  HFMA2.MMA R153, -RZ, RZ, 0, 4.76837158203125e-07 ;  /* 0x00000008ff997435 */ /* 0x000fe200000001ff */
[----:B------:R-:W-:-:S05]  /*118a0*/  MOV R148, R149 ;  /* 0x0000009500947202 */ /* 0x000fca0000000f00 */
[----:B------:R-:W-:-:S04]  /*118b0*/  FADD.FTZ R148, R145, R148 ;  /* 0x0000009491947221 */ /* 0x000fc80000010000 */
[----:B------:R-:W-:-:S07]  /*118c0*/  IMAD.MOV.U32 R152, RZ, RZ, R148 ;  /* 0x000000ffff987224 */ /* 0x000fce00078e0094 */
[----:B------:R-:W-:Y:S05]  /*118d0*/  WARPSYNC.COLLECTIVE R151, `(.L_x_9172) ;  /* 0x0000000097087348 */ /* 0x000fea0003c00000 */
[----:B------:R0:W1:Y:S02]  /*118e0*/  SHFL.BFLY P6, R149, R152, R153, R154 ;  /* 0x0c00009998957389 */ /* 0x00006400000c009a */
[----:B01----:R-:W-:Y:S01]  /*118f0*/  ENDCOLLECTIVE ;  /* 0x000000000000791b */ /* 0x003fe20003800000 */
.L_x_9172:
[----:B------:R-:W-:Y:S02]  /*11900*/  IMAD.MOV.U32 R153, RZ, RZ, 0x10 ;  /* 0x00000010ff997424 */ /* 0x000fe400078e00ff */
[----:B------:R-:W-:-:S04]  /*11910*/  IMAD.MOV.U32 R147, RZ, RZ, R149 ;  /* 0x000000ffff937224 */ /* 0x000fc800078e0095 */
[----:B------:R-:W-:-:S05]  /*11920*/  FADD.FTZ R147, R148, R147 ;  /* 0x0000009394937221 */ /* 0x000fca0000010000 */
[----:B------:R-:W-:-:S07]  /*11930*/  MOV R152, R147 ;  /* 0x0000009300987202 */ /* 0x000fce0000000f00 */
[----:B------:R-:W-:Y:S05]  /*11940*/  WARPSYNC.COLLECTIVE R151, `(.L_x_9173) ;  /* 0x0000000097087348 */ /* 0x000fea0003c00000 */
[----:B------:R0:W1:Y:S02]  /*11950*/  SHFL.BFLY P6, R149, R152, R153, R154 ;  /* 0x0c00009998957389 */ /* 0x00006400000c009a */
[----:B01----:R-:W-:Y:S01]  /*11960*/  ENDCOLLECTIVE ;  /* 0x000000000000791b */ /* 0x003fe20003800000 */
.L_x_9173:
[----:B------:R-:W-:Y:S01]  /*11970*/  MOV R150, R149 ;  /* 0x0000009500967202 */ /* 0x000fe20000000f00 */
[----:B------:R-:W-:Y:S06]  /*11980*/  BRA `(.L_x_9174) ;  /* 0xffffffe400987947 */ /* 0x000fec000383ffff */
.L_x_9175:
        /* <DEDUP_REMOVED lines=15> */
.L_x_37200:


//--------------------- .text._ZN10layer_norm13ln_fwd_kernelINS_13Kernel_traitsIf13__nv_bfloat16S2_S2_fjLj5120ELj1ELj1ELj4ELj16ENS_18Kernel_traits_baseILj5120EfS2_S2_S2_fjLj128EEEEELb1ELb0ELb0ELb1EEEvNS_9FwdParamsE --------------------------
	.section	.text._ZN10layer_norm13ln_fwd_kernelINS_13Kernel_traitsIf13__nv_bfloat16S2_S2_fjLj5120ELj1ELj1ELj4ELj16ENS_18Kernel_traits_baseILj5120EfS2_S2_S2_fjLj128EEEEELb1ELb0ELb0ELb1EEEvNS_9FwdParamsE,"ax",@progbits
	.align	128
        .global         _ZN10layer_norm13ln_fwd_kernelINS_13Kernel_traitsIf13__nv_bfloat16S2_S2_fjLj5120ELj1ELj1ELj4ELj16ENS_18Kernel_traits_baseILj5120EfS2_S2_S2_fjLj128EEEEELb1ELb0ELb0ELb1EEEvNS_9FwdParamsE
        .type           _ZN10layer_norm13ln_fwd_kernelINS_13Kernel_traitsIf13__nv_bfloat16S2_S2_fjLj5120ELj1ELj1ELj4ELj16ENS_18Kernel_traits_baseILj5120EfS2_S2_S2_fjLj128EEEEELb1ELb0ELb0ELb1EEEvNS_9FwdParamsE,@function
        .size           _ZN10layer_norm13ln_fwd_kernelINS_13Kernel_traitsIf13__nv_bfloat16S2_S2_fjLj5120ELj1ELj1ELj4ELj16ENS_18Kernel_traits_baseILj5120EfS2_S2_S2_fjLj128EEEEELb1ELb0ELb0ELb1EEEvNS_9FwdParamsE,(.L_x_37201 - _ZN10layer_norm13ln_fwd_kernelINS_13Kernel_traitsIf13__nv_bfloat16S2_S2_fjLj5120ELj1ELj1ELj4ELj16ENS_18Kernel_traits_baseILj5120EfS2_S2_S2_fjLj128EEEEELb1ELb0ELb0ELb1EEEvNS_9FwdParamsE)
        .other          _ZN10layer_norm13ln_fwd_kernelINS_13Kernel_traitsIf13__nv_bfloat16S2_S2_fjLj5120ELj1ELj1ELj4ELj16ENS_18Kernel_traits_baseILj5120EfS2_S2_S2_fjLj128EEEEELb1ELb0ELb0ELb1EEEvNS_9FwdParamsE,@"STO_CUDA_ENTRY STV_DEFAULT"
_ZN10layer_norm13ln_fwd_kernelINS_13Kernel_traitsIf13__nv_bfloat16S2_S2_fjLj5120ELj1ELj1ELj4ELj16ENS_18Kernel_traits_baseILj5120EfS2_S2_S2_fjLj128EEEEELb1ELb0ELb0ELb1EEEvNS_9FwdParamsE:
.text._ZN10layer_norm13ln_fwd_kernelINS_13Kernel_traitsIf13__nv_bfloat16S2_S2_fjLj5120ELj1ELj1ELj4ELj16ENS_18Kernel_traits_baseILj5120EfS2_S2_S2_fjLj128EEEEELb1ELb0ELb0ELb1EEEvNS_9FwdParamsE:
        /* <DEDUP_REMOVED lines=8> */
[----:B------:R-:W1:Y:S01]  /*0080*/  LDC R155, c[0x0][0x2ec] ;  /* 0x0000bb00ff9b7b82 */ /* 0x000e620000000800 */
[----:B------:R-:W2:Y:S01]  /*0090*/  S2R R13, SR_TID.X ;  /* 0x00000000000d7919 */ /* 0x000ea20000002100 */
[----:B------:R-:W-:Y:S01]  /*00a0*/  ULDC.64 UR10, c[0x0][0x2c8] ;  /* 0x0000b200000a7ab9 */ /* 0x000fe20000000a00 */
[----:B------:R-:W-:Y:S01]  /*00b0*/  ULDC.64 UR12, c[0x0][0x260] ;  /* 0x00009800000c7ab9 */ /* 0x000fe20000000a00 */
[----:B------:R-:W-:-:S04]  /*00c0*/  ULDC UR9, c[0x0][0x214] ;  /* 0x0000850000097ab9 */ /* 0x000fc80000000800 */
[----:B------:R-:W3:Y:S01]  /*00d0*/  @P0 LDG.E.64 R2, desc[UR4][R2.64] ;  /* 0x0000000402020981 */ /* 0x000ee2000c1e1b00 */
[----:B------:R-:W4:Y:S01]  /*00e0*/  @P0 LDC R9, c[0x0][0x2f0] ;  /* 0x0000bc00ff090b82 */ /* 0x000f220000000800 */
[----:B0-----:R-:W-:Y:S01]  /*00f0*/  @P0 MOV R6, R154 ;  /* 0x0000009a00060202 */ /* 0x001fe20000000f00 */
[----:B-1----:R-:W-:-:S05]  /*0100*/  @P0 IMAD.MOV.U32 R7, RZ, RZ, R155 ;  /* 0x000000ffff070224 */ /* 0x002fca00078e009b */
[----:B------:R-:W4:Y:S01]  /*0110*/  @P0 LDG.E.64 R4, desc[UR4][R6.64] ;  /* 0x0000000406040981 */ /* 0x000f22000c1e1b00 */
[----:B------:R-:W2:Y:S01]  /*0120*/  S2UR UR8, SR_CTAID.X ;  /* 0x00000000000879c3 */ /* 0x000ea20000002500 */
[----:B------:R-:W-:Y:S02]  /*0130*/  CS2R R100, SRZ ;  /* 0x0000000000647805 */ /* 0x000fe4000001ff00 */
[----:B------:R-:W-:Y:S02]  /*0140*/  CS2R R102, SRZ ;  /* 0x0000000000667805 */ /* 0x000fe4000001ff00 */
[----:B------:R-:W-:Y:S02]  /*0150*/  CS2R R96, SRZ ;  /* 0x0000000000607805 */ /* 0x000fe4000001ff00 */
[----:B------:R-:W-:Y:S02]  /*0160*/  CS2R R98, SRZ ;  /* 0x0000000000627805 */ /* 0x000fe4000001ff00 */
[----:B------:R-:W-:-:S02]  /*0170*/  CS2R R92, SRZ ;  /* 0x00000000005c7805 */ /* 0x000fc4000001ff00 */
[----:B------:R-:W-:Y:S02]  /*0180*/  CS2R R94, SRZ ;  /* 0x00000000005e7805 */ /* 0x000fe4000001ff00 */
[----:B------:R-:W-:Y:S01]  /*0190*/  CS2R R88, SRZ ;  /* 0x0000000000587805 */ /* 0x000fe2000001ff00 */
[----:B------:R-:W0:Y:S01]  /*01a0*/  LDC R0, c[0x0][RZ] ;  /* 0x00000000ff007b82 */ /* 0x000e220000000800 */
        /* <DEDUP_REMOVED lines=13> */
[----:B--2---:R-:W-:Y:S01]  /*0280*/  LEA.HI R12, R13, UR8, RZ, 0x19 ;  /* 0x000000080d0c7c11 */ /* 0x004fe2000f8fc8ff */
[----:B0-----:R-:W-:Y:S01]  /*0290*/  IMAD R0, R0, UR8, R13 ;  /* 0x0000000800007c24 */ /* 0x001fe2000f8e020d */
[----:B---3--:R-:W-:Y:S02]  /*02a0*/  @P0 R2UR UR6, R2 ;  /* 0x00000000020602ca */ /* 0x008fe400000e0000 */
[----:B------:R-:W-:-:S11]  /*02b0*/  @P0 R2UR UR7, R3 ;  /* 0x00000000030702ca */ /* 0x000fd600000e0000 */
[----:B------:R-:W-:Y:S02]  /*02c0*/  UIADD3 UR18, UR6, -0x61c88647, URZ ;  /* 0x9e3779b906127890 */ /* 0x000fe4000fffe03f */
[----:B------:R-:W-:Y:S02]  /*02d0*/  UIADD3 UR19, UR7, -0x4498517b, URZ ;  /* 0xbb67ae8507137890 */ /* 0x000fe4000fffe03f */
[----:B------:R-:W-:Y:S02]  /*02e0*/  UIADD3 UR20, UR6, 0x3c6ef372, URZ ;  /* 0x3c6ef37206147890 */ /* 0x000fe4000fffe03f */
[----:B------:R-:W-:Y:S01]  /*02f0*/  UIADD3 UR21, UR7, 0x76cf5d0a, URZ ;  /* 0x76cf5d0a07157890 */ /* 0x000fe2000fffe03f */
[----:B----4-:R-:W-:Y:S01]  /*0300*/  @P0 IADD3 R154, P1, R4, R9, RZ ;  /* 0x00000009049a0210 */ /* 0x010fe20007f3e0ff */
[----:B------:R-:W-:Y:S02]  /*0310*/  UIADD3 UR23, UR7, 0x32370b8f, URZ ;  /* 0x32370b8f07177890 */ /* 0x000fe4000fffe03f */
[----:B------:R-:W-:Y:S01]  /*0320*/  UIADD3 UR22, UR6, -0x255992d5, URZ ;  /* 0xdaa66d2b06167890 */ /* 0x000fe2000fffe03f */
[----:B------:R-:W-:Y:S01]  /*0330*/  @P0 IADD3.X R155, RZ, R5, RZ, P1, !PT ;  /* 0x00000005ff9b0210 */ /* 0x000fe20000ffe4ff */
[----:B------:R-:W-:Y:S01]  /*0340*/  IMAD.WIDE.U32 R4, R0, -0x326172a9, RZ ;  /* 0xcd9e8d5700047825 */ /* 0x000fe200078e00ff */
[----:B------:R-:W-:Y:S01]  /*0350*/  UIADD3 UR24, UR6, 0x78dde6e4, URZ ;  /* 0x78dde6e406187890 */ /* 0x000fe2000fffe03f */
[----:B------:R-:W-:Y:S01]  /*0360*/  ISETP.NE.U32.AND P0, PT, RZ, UR10, PT ;  /* 0x0000000aff007c0c */ /* 0x000fe2000bf05070 */
[----:B------:R-:W-:Y:S01]  /*0370*/  UIADD3 UR25, UR7, -0x126145ec, URZ ;  /* 0xed9eba1407197890 */ /* 0x000fe2000fffe03f */
[--C-:B------:R-:W-:Y:S01]  /*0380*/  SHF.R.U32.HI R15, RZ, 0x2, R155.reuse ;  /* 0x00000002ff0f7819 */ /* 0x100fe2000001169b */
[----:B------:R-:W-:Y:S01]  /*0390*/  UIADD3 UR27, UR7, -0x56f99767, URZ ;  /* 0xa9066899071b7890 */ /* 0x000fe2000fffe03f */
[----:B------:R-:W-:Y:S01]  /*03a0*/  SHF.R.U64 R14, R154, 0x2, R155 ;  /* 0x000000029a0e7819 */ /* 0x000fe2000000129b */
[----:B------:R-:W-:-:S02]  /*03b0*/  UIADD3 UR26, UR6, 0x1715609d, URZ ;  /* 0x1715609d061a7890 */ /* 0x000fc4000fffe03f */
[----:B------:R-:W-:Y:S01]  /*03c0*/  LOP3.LUT R6, R5, UR6, R15, 0x96, !PT ;  /* 0x0000000605067c12 */ /* 0x000fe2000f8e960f */
[----:B------:R-:W-:Y:S01]  /*03d0*/  UIADD3 UR28, UR6, -0x4ab325aa, URZ ;  /* 0xb54cda56061c7890 */ /* 0x000fe2000fffe03f */
[----:B------:R-:W-:Y:S01]  /*03e0*/  ISETP.NE.AND.EX P0, PT, RZ, UR11, PT, P0 ;  /* 0x0000000bff007c0c */ /* 0x000fe2000bf05300 */
[----:B------:R-:W-:Y:S01]  /*03f0*/  IMAD.WIDE.U32 R2, R14, -0x2daee0ad, RZ ;  /* 0xd2511f530e027825 */ /* 0x000fe200078e00ff */
[----:B------:R-:W-:Y:S02]  /*0400*/  UIADD3 UR29, UR7, 0x646e171e, URZ ;  /* 0x646e171e071d7890 */ /* 0x000fe4000fffe03f */
[----:B------:R-:W-:Y:S01]  /*0410*/  UIADD3 UR31, UR7, 0x1fd5c5a3, URZ ;  /* 0x1fd5c5a3071f7890 */ /* 0x000fe2000fffe03f */
[----:B------:R-:W-:Y:S01]  /*0420*/  IMAD.WIDE.U32 R6, R6, -0x2daee0ad, RZ ;  /* 0xd2511f5306067825 */ /* 0x000fe200078e00ff */
[----:B------:R-:W-:Y:S01]  /*0430*/  LOP3.LUT R3, R3, UR7, RZ, 0x3c, !PT ;  /* 0x0000000703037c12 */ /* 0x000fe2000f8e3cff */
[----:B------:R-:W-:Y:S02]  /*0440*/  UIADD3 UR30, UR6, 0x5384540f, URZ ;  /* 0x5384540f061e7890 */ /* 0x000fe4000fffe03f */
[----:B------:R-:W-:Y:S01]  /*0450*/  UIADD3 UR32, UR6, -0xe443238, URZ ;  /* 0xf1bbcdc806207890 */ /* 0x000fe2000fffe03f */
[----:B------:R-:W-:Y:S01]  /*0460*/  LOP3.LUT R8, R7, UR19, R2, 0x96, !PT ;  /* 0x0000001307087c12 */ /* 0x000fe2000f8e9602 */
[----:B------:R-:W-:Y:S01]  /*0470*/  IMAD.WIDE.U32 R2, R3, -0x326172a9, RZ ;  /* 0xcd9e8d5703027825 */ /* 0x000fe200078e00ff */
[----:B------:R-:W-:-:S03]  /*0480*/  UIADD3 UR33, UR7, -0x24c28bd8, URZ ;  /* 0xdb3d742807217890 */ /* 0x000fc6000fffe03f */
        /* <DEDUP_REMOVED lines=23> */
[----:B------:R-:W-:Y:S02]  /*0600*/  IMAD.SHL.U32 R7, R13, 0x20, RZ ;  /* 0x000000200d077824 */ /* 0x000fe400078e00ff */
[----:B------:R-:W-:-:S03]  /*0610*/  IMAD.WIDE.U32 R2, R3, -0x326172a9, RZ ;  /* 0xcd9e8d5703027825 */ /* 0x000fc600078e00ff */
[----:B------:R-:W-:Y:S01]  /*0620*/  LOP3.LUT R7, R7, 0xfe0, RZ, 0xc0, !PT ;  /* 0x00000fe007077812 */ /* 0x000fe200078ec0ff */
[----:B------:R-:W-:Y:S01]  /*0630*/  IMAD.HI.U32 R5, R9, -0x326172a9, RZ ;  /* 0xcd9e8d5709057827 */ /* 0x000fe200078e00ff */
[----:B------:R-:W-:Y:S02]  /*0640*/  LOP3.LUT R8, R3, UR30, R4, 0x96, !PT ;  /* 0x0000001e03087c12 */ /* 0x000fe4000f8e9604 */
[----:B------:R-:W-:Y:S02]  /*0650*/  IADD3 R4, P2, R7, UR10, RZ ;  /* 0x0000000a07047c10 */ /* 0x000fe4000ff5e0ff */
[----:B------:R-:W-:Y:S01]  /*0660*/  LOP3.LUT R10, R5, UR32, R2, 0x96, !PT ;  /* 0x00000020050a7c12 */ /* 0x000fe2000f8e9602 */
[----:B------:R-:W-:Y:S01]  /*0670*/  IMAD.HI.U32 R3, R8, -0x2daee0ad, RZ ;  /* 0xd2511f5308037827 */ /* 0x000fe200078e00ff */
[----:B------:R-:W-:Y:S02]  /*0680*/  IADD3.X R5, RZ, UR11, RZ, P2, !PT ;  /* 0x0000000bff057c10 */ /* 0x000fe400097fe4ff */
[----:B------:R-:W-:-:S02]  /*0690*/  IADD3 R2, P1, R7, UR12, RZ ;  /* 0x0000000c07027c10 */ /* 0x000fc4000ff3e0ff */
[----:B------:R-:W-:Y:S01]  /*06a0*/  LOP3.LUT R16, R3, UR33, R6, 0x96, !PT ;  /* 0x0000002103107c12 */ /* 0x000fe2000f8e9606 */
[----:B------:R0:W5:Y:S02]  /*06b0*/  @P0 LDG.E.128 R100, desc[UR4][R4.64] ;  /* 0x0000000404640981 */ /* 0x000164000c1e1d00 */
[----:B------:R-:W-:Y:S01]  /*06c0*/  IMAD.X R3, RZ, RZ, UR13, P1 ;  /* 0x0000000dff037e24 */ /* 0x000fe200088e06ff */
[----:B------:R-:W-:Y:S01]  /*06d0*/  ISETP.GE.AND P1, PT, R12, UR9, PT ;  /* 0x000000090c007c0c */ /* 0x000fe2000bf26270 */
[----:B------:R0:W5:Y:S04]  /*06e0*/  @P0 LDG.E.128 R96, desc[UR4][R4.64+0x10] ;  /* 0x0000100404600981 */ /* 0x000168000c1e1d00 */
[----:B------:R0:W5:Y:S04]  /*06f0*/  @P0 LDG.E.128 R92, desc[UR4][R4.64+0x1000] ;  /* 0x00100004045c0981 */ /* 0x000168000c1e1d00 */
[----:B------:R0:W5:Y:S04]  /*0700*/  @P0 LDG.E.128 R88, desc[UR4][R4.64+0x1010] ;  /* 0x0010100404580981 */ /* 0x000168000c1e1d00 */
[----:B------:R0:W5:Y:S04]  /*0710*/  @P0 LDG.E.128 R84, desc[UR4][R4.64+0x2000] ;  /* 0x0020000404540981 */ /* 0x000168000c1e1d00 */
[----:B------:R0:W5:Y:S04]  /*0720*/  @P0 LDG.E.128 R80, desc[UR4][R4.64+0x2010] ;  /* 0x0020100404500981 */ /* 0x000168000c1e1d00 */
[----:B------:R0:W5:Y:S04]  /*0730*/  @P0 LDG.E.128 R76, desc[UR4][R4.64+0x3000] ;  /* 0x00300004044c0981 */ /* 0x000168000c1e1d00 */
[----:B------:R0:W5:Y:S04]  /*0740*/  @P0 LDG.E.128 R72, desc[UR4][R4.64+0x3010] ;  /* 0x0030100404480981 */ /* 0x000168000c1e1d00 */
[----:B------:R0:W5:Y:S04]  /*0750*/  @P0 LDG.E.128 R68, desc[UR4][R4.64+0x4000] ;  /* 0x0040000404440981 */ /* 0x000168000c1e1d00 */
[----:B------:R0:W5:Y:S01]  /*0760*/  @P0 LDG.E.128 R64, desc[UR4][R4.64+0x4010] ;  /* 0x0040100404400981 */ /* 0x000162000c1e1d00 */
[----:B------:R-:W-:Y:S05]  /*0770*/  @P1 EXIT ;  /* 0x000000000000194d */ /* 0x000fea0003800000 */
[----:B------:R-:W-:Y:S01]  /*0780*/  UIADD3 UR34, UR6, -0x700cb87f, URZ ;  /* 0x8ff3478106227890 */ /* 0x000fe2000fffe03f */
[----:B------:R-:W-:Y:S01]  /*0790*/  IMAD R7, R8, -0x2daee0ad, RZ ;  /* 0xd2511f5308077824 */ /* 0x000fe200078e02ff */
[----:B------:R-:W-:Y:S01]  /*07a0*/  UIADD3 UR35, UR7, -0x695add53, URZ ;  /* 0x96a522ad07237890 */ /* 0x000fe2000fffe03f */
[----:B------:R-:W-:Y:S01]  /*07b0*/  IMAD R6, R9, -0x326172a9, RZ ;  /* 0xcd9e8d5709067824 */ /* 0x000fe200078e02ff */
[----:B------:R-:W5:Y:S01]  /*07c0*/  LDG.E.128 R60, desc[UR4][R2.64] ;  /* 0x00000004023c7981 */ /* 0x000f62000c1e1d00 */
[----:B------:R-:W-:Y:S01]  /*07d0*/  IMAD.HI.U32 R11, R16, -0x326172a9, RZ ;  /* 0xcd9e8d57100b7827 */ /* 0x000fe200078e00ff */
[----:B------:R-:W-:Y:S02]  /*07e0*/  ULDC.64 UR8, c[0x0][0x270] ;  /* 0x00009c0000087ab9 */ /* 0x000fe40000000a00 */
[----:B------:R-:W5:Y:S01]  /*07f0*/  LDG.E.128 R56, desc[UR4][R2.64+0x10] ;  /* 0x0000100402387981 */ /* 0x000f62000c1e1d00 */
[----:B0-----:R-:W-:Y:S01]  /*0800*/  IMAD.WIDE.U32 R4, R10, -0x2daee0ad, RZ ;  /* 0xd2511f530a047825 */ /* 0x001fe200078e00ff */
[----:B------:R-:W-:-:S02]  /*0810*/  UISETP.NE.U32.AND UP0, UPT, UR8, URZ, UPT ;  /* 0x0000003f0800728c */ /* 0x000fc4000bf05070 */
[----:B------:R-:W5:Y:S01]  /*0820*/  LDG.E.128 R52, desc[UR4][R2.64+0x1000] ;  /* 0x0010000402347981 */ /* 0x000f62000c1e1d00 */
[----:B------:R-:W-:-:S03]  /*0830*/  LOP3.LUT R11, R11, UR34, R6, 0x96, !PT ;  /* 0x000000220b0b7c12 */ /* 0x000fc6000f8e9606 */
[----:B------:R-:W5:Y:S01]  /*0840*/  LDG.E.128 R48, desc[UR4][R2.64+0x1010] ;  /* 0x0010100402307981 */ /* 0x000f62000c1e1d00 */
[----:B------:R-:W-:-:S03]  /*0850*/  LOP3.LUT R10, R5, UR35, R7, 0x96, !PT ;  /* 0x00000023050a7c12 */ /* 0x000fc6000f8e9607 */
[----:B------:R-:W5:Y:S01]  /*0860*/  LDG.E.128 R44, desc[UR4][R2.64+0x2000] ;  /* 0x00200004022c7981 */ /* 0x000f62000c1e1d00 */
[----:B------:R-:W-:-:S03]  /*0870*/  MOV R9, R4 ;  /* 0x0000000400097202 */ /* 0x000fc60000000f00 */
[----:B------:R-:W5:Y:S01]  /*0880*/  LDG.E.128 R40, desc[UR4][R2.64+0x2010] ;  /* 0x0020100402287981 */ /* 0x000f62000c1e1d00 */
[----:B------:R-:W-:-:S03]  /*0890*/  IMAD.MOV.U32 R8, RZ, RZ, R0 ;  /* 0x000000ffff087224 */ /* 0x000fc600078e0000 */
[----:B------:R-:W5:Y:S01]  /*08a0*/  LDG.E.128 R36, desc[UR4][R2.64+0x3000] ;  /* 0x0030000402247981 */ /* 0x000f62000c1e1d00 */
[----:B------:R-:W-:-:S03]  /*08b0*/  MOV R7, R14 ;  /* 0x0000000e00077202 */ /* 0x000fc60000000f00 */
[----:B------:R-:W5:Y:S01]  /*08c0*/  LDG.E.128 R32, desc[UR4][R2.64+0x3010] ;  /* 0x0030100402207981 */ /* 0x000f62000c1e1d00 */
[----:B------:R-:W-:-:S03]  /*08d0*/  IMAD.MOV.U32 R6, RZ, RZ, R15 ;  /* 0x000000ffff067224 */ /* 0x000fc600078e000f */
[----:B------:R-:W5:Y:S01]  /*08e0*/  LDG.E.128 R28, desc[UR4][R2.64+0x4000] ;  /* 0x00400004021c7981 */ /* 0x000f62000c1e1d00 */
[----:B------:R-:W-:-:S03]  /*08f0*/  LOP3.LUT R154, R154, 0x3, RZ, 0xc0, !PT ;  /* 0x000000039a9a7812 */ /* 0x000fc600078ec0ff */
[----:B------:R0:W5:Y:S01]  /*0900*/  LDG.E.128 R24, desc[UR4][R2.64+0x4010] ;  /* 0x0040100402187981 */ /* 0x000162000c1e1d00 */
[----:B------:R-:W-:Y:S01]  /*0910*/  IMAD R5, R16, -0x326172a9, RZ ;  /* 0xcd9e8d5710057824 */ /* 0x000fe200078e02ff */
[----:B------:R-:W-:Y:S01]  /*0920*/  ULDC.U8 UR8, c[0x0][0x2a0] ;  /* 0x0000a80000087ab9 */ /* 0x000fe20000000000 */
[----:B------:R-:W-:Y:S01]  /*0930*/  IMAD.MOV.U32 R4, RZ, RZ, RZ ;  /* 0x000000ffff047224 */ /* 0x000fe200078e00ff */
[----:B------:R-:W-:Y:S01]  /*0940*/  UISETP.NE.AND.EX UP0, UPT, UR9, URZ, UPT, UP0 ;  /* 0x0000003f0900728c */ /* 0x000fe2000bf05300 */
[----:B------:R-:W-:Y:S01]  /*0950*/  ULDC UR10, c[0x0][0x218] ;  /* 0x00008600000a7ab9 */ /* 0x000fe20000000800 */
[----:B------:R-:W-:Y:S01]  /*0960*/  ULDC UR11, c[0x0][0x290] ;  /* 0x0000a400000b7ab9 */ /* 0x000fe20000000800 */
[----:B------:R-:W-:Y:S01]  /*0970*/  UISETP.NE.AND UP1, UPT, UR8, URZ, UPT ;  /* 0x0000003f0800728c */ /* 0x000fe2000bf25270 */
[----:B0-----:R-:W-:Y:S01]  /*0980*/  HFMA2.MMA R3, -RZ, RZ, 0, 5.9604644775390625e-08 ;  /* 0x00000001ff037435 */ /* 0x001fe200000001ff */
[----:B------:R-:W-:Y:S01]  /*0990*/  ULDC.64 UR12, c[0x0][0x230] ;  /* 0x00008c00000c7ab9 */ /* 0x000fe20000000a00 */
[----:B------:R-:W-:Y:S01]  /*09a0*/  ULDC.64 UR14, c[0x0][0x2b8] ;  /* 0x0000ae00000e7ab9 */ /* 0x000fe20000000a00 */
[----:B------:R-:W-:-:S08]  /*09b0*/  ULDC.64 UR16, c[0x0][0x210] ;  /* 0x0000840000107ab9 */ /* 0x000fd00000000a00 */
.L_x_9457:
        /* <DEDUP_REMOVED lines=9> */
[----:B------:R-:W-:-:S02]  /*0a50*/  LEA.HI R2, R17, R0, RZ, 0x3 ;  /* 0x0000000011027211 */ /* 0x000fc400078f18ff */
[----:B------:R-:W-:Y:S02]  /*0a60*/  MOV R14, UR8 ;  /* 0x00000008000e7c02 */ /* 0x000fe40008000f00 */
[----:B------:R-:W-:-:S03]  /*0a70*/  LOP3.LUT R17, R13, 0x7f, RZ, 0xc0, !PT ;  /* 0x0000007f0d117812 */ /* 0x000fc600078ec0ff */
[----:B------:R-:W1:Y:S01]  /*0a80*/  @P0 LDC.64 R104, c[0x0][0x230] ;  /* 0x00008c00ff680b82 */ /* 0x000e620000000a00 */
[----:B------:R-:W-:Y:S01]  /*0a90*/  LEA.HI.SX32 R2, R2, R17, 0x1d ;  /* 0x0000001102027211 */ /* 0x000fe200078feaff */
[----:B------:R-:W-:-:S04]  /*0aa0*/  @P1 IMAD.WIDE R14, R12, 0x2, R14 ;  /* 0x000000020c0e1825 */ /* 0x000fc800078e020e */
[C---:B0-----:R-:W-:Y:S02]  /*0ab0*/  IMAD.WIDE.U32 R16, R2.reuse, 0x10, R114 ;  /* 0x0000001002107825 */ /* 0x041fe400078e0072 */
[----:B------:R-:W2:Y:S04]  /*0ac0*/  @P2 LDG.E.U16 R14, desc[UR4][R14.64] ;  /* 0x000000040e0e2981 */ /* 0x000ea8000c1e1500 */
        /* <DEDUP_REMOVED lines=8> */
[----:B--2---:R-:W-:Y:S01]  /*0b50*/  @P2 IMAD.U32 R109, R14, 0x10000, RZ ;  /* 0x000100000e6d2824 */ /* 0x004fe200078e00ff */
[----:B0-----:R-:W-:Y:S06]  /*0b60*/  @!P1 BRA `(.L_x_9177) ;  /* 0x0000000000209947 */ /* 0x001fec0003800000 */
        /* <DEDUP_REMOVED lines=8> */
.L_x_9177:
[----:B------:R-:W-:-:S07]  /*0bf0*/  MOV R0, R5 ;  /* 0x0000000500007202 */ /* 0x000fce0000000f00 */
.L_x_9178:
[----:B------:R-:W-:Y:S05]  /*0c00*/  BSYNC B0 ;  /* 0x0000000000007941 */ /* 0x000fea0003800000 */
.L_x_9176:
        /* <DEDUP_REMOVED lines=16> */
.L_x_9182:
[----:B------:R-:W-:Y:S05]  /*0d10*/  BSYNC B1 ;  /* 0x0000000000017941 */ /* 0x000fea0003800000 */
.L_x_9181:
        /* <DEDUP_REMOVED lines=44> */
.L_x_9180:
[----:B------:R-:W-:Y:S05]  /*0fe0*/  BSYNC B0 ;  /* 0x0000000000007941 */ /* 0x000fea0003800000 */
.L_x_9179:
[----:B------:R-:W0:Y:S01]  /*0ff0*/  LDC R110, c[0x0][0x298] ;  /* 0x0000a600ff6e7b82 */ /* 0x000e220000000800 */
[----:B------:R-:W-:Y:S01]  /*1000*/  I2FP.F32.U32 R15, R0 ;  /* 0x00000000000f7245 */ /* 0x000fe20000201000 */
[----:B------:R-:W-:Y:S01]  /*1010*/  IMAD.MOV.U32 R118, RZ, RZ, 0x2f800000 ;  /* 0x2f800000ff767424 */ /* 0x000fe200078e00ff */
[----:B-----5:R-:W-:Y:S01]  /*1020*/  SHF.L.U32 R14, R16, 0x10, RZ ;  /* 0x00000010100e7819 */ /* 0x020fe200000006ff */
[----:B------:R-:W-:Y:S01]  /*1030*/  @P0 IMAD.U32 R105, R20, 0x10000, RZ ;  /* 0x0001000014690824 */ /* 0x000fe200078e00ff */
[----:B------:R-:W-:Y:S01]  /*1040*/  ISETP.NE.AND P1, PT, R106, 0x1, PT ;  /* 0x000000016a00780c */ /* 0x000fe20003f25270 */
[----:B------:R-:W-:Y:S01]  /*1050*/  FFMA.FTZ R0, R15, R118, 1.1641532182693481445e-10 ;  /* 0x2f0000000f007423 */ /* 0x000fe20000010076 */
[----:B------:R-:W-:Y:S01]  /*1060*/  BSSY B0, `(.L_x_9183) ;  /* 0x0000014000007945 */ /* 0x000fe20003800000 */
[----:B------:R-:W1:Y:S01]  /*1070*/  LDC R111, c[0x0][0x294] ;  /* 0x0000a500ff6f7b82 */ /* 0x000e620000000800 */
[----:B------:R-:W-:Y:S01]  /*1080*/  FMUL.FTZ R15, R14, R109 ;  /* 0x0000006d0e0f7220 */ /* 0x000fe20000410000 */
[----:B------:R-:W-:-:S02]  /*1090*/  PRMT R16, R16, 0x7632, R16 ;  /* 0x0000763210107816 */ /* 0x000fc40000000010 */
[----:B------:R-:W-:Y:S01]  /*10a0*/  IADD3 R104, R106, 0x1, RZ ;  /* 0x000000016a687810 */ /* 0x000fe20007ffe0ff */
[----:B0-----:R-:W-:Y:S01]  /*10b0*/  FMUL.FTZ R15, R15, R110 ;  /* 0x0000006e0f0f7220 */ /* 0x001fe20000410000 */
[----:B-1----:R-:W-:-:S04]  /*10c0*/  FSETP.GTU.FTZ.AND P2, PT, R0, R111, PT ;  /* 0x0000006f0000720b */ /* 0x002fc80003f5c000 */
        /* <DEDUP_REMOVED lines=12> */
.L_x_9184:
[----:B------:R-:W-:-:S07]  /*1190*/  MOV R14, R5 ;  /* 0x00000005000e7202 */ /* 0x000fce0000000f00 */
.L_x_9185:
[----:B------:R-:W-:Y:S05]  /*11a0*/  BSYNC B0 ;  /* 0x0000000000007941 */ /* 0x000fea0003800000 */
.L_x_9183:
        /* <DEDUP_REMOVED lines=16> */
.L_x_9189:
[----:B------:R-:W-:Y:S05]  /*12b0*/  BSYNC B1 ;  /* 0x0000000000017941 */ /* 0x000fea0003800000 */
.L_x_9188:
        /* <DEDUP_REMOVED lines=42> */
[----:B------:R-:W-:Y:S01]  /*1560*/  HFMA2.MMA R104, -RZ, RZ, 0, 0 ;  /* 0x00000000ff687435 */ /* 0x000fe200000001ff */
[----:B------:R-:W-:-:S10]  /*1570*/  LOP3.LUT R10, R105, UR35, R106, 0x96, !PT ;  /* 0x00000023690a7c12 */ /* 0x000fd4000f8e966a */
.L_x_9187:
[----:B------:R-:W-:Y:S05]  /*1580*/  BSYNC B0 ;  /* 0x0000000000007941 */ /* 0x000fea0003800000 */
.L_x_9186:
        /* <DEDUP_REMOVED lines=23> */
.L_x_9191:
[----:B------:R-:W-:-:S07]  /*1700*/  IMAD.MOV.U32 R14, RZ, RZ, R5 ;  /* 0x000000ffff0e7224 */ /* 0x000fce00078e0005 */
.L_x_9192:
[----:B------:R-:W-:Y:S05]  /*1710*/  BSYNC B0 ;  /* 0x0000000000007941 */ /* 0x000fea0003800000 */
.L_x_9190:
        /* <DEDUP_REMOVED lines=16> */
.L_x_9196:
[----:B------:R-:W-:Y:S05]  /*1820*/  BSYNC B1 ;  /* 0x0000000000017941 */ /* 0x000fea0003800000 */
.L_x_9195:
        /* <DEDUP_REMOVED lines=44> */
.L_x_9194:
[----:B------:R-:W-:Y:S05]  /*1af0*/  BSYNC B0 ;  /* 0x0000000000007941 */ /* 0x000fea0003800000 */
.L_x_9193:
        /* <DEDUP_REMOVED lines=22> */
.L_x_9198:
[----:B------:R-:W-:-:S07]  /*1c60*/  MOV R16, R5 ;  /* 0x0000000500107202 */ /* 0x000fce0000000f00 */
.L_x_9199:
[----:B------:R-:W-:Y:S05]  /*1c70*/  BSYNC B0 ;  /* 0x0000000000007941 */ /* 0x000fea0003800000 */
.L_x_9197:
        /* <DEDUP_REMOVED lines=16> */
.L_x_9203:
[----:B------:R-:W-:Y:S05]  /*1d80*/  BSYNC B1 ;  /* 0x0000000000017941 */ /* 0x000fea0003800000 */
.L_x_9202:
        /* <DEDUP_REMOVED lines=40> */
[----:B------:R-:W-:Y:S02]  /*2010*/  MOV R5, R10 ;  /* 0x0000000a00057202 */ /* 0x000fe40000000f00 */
[----:B------:R-:W-:Y:S01]  /*2020*/  LOP3.LUT R11, R11, UR34, R112, 0x96, !PT ;  /* 0x000000220b0b7c12 */ /* 0x000fe2000f8e9670 */
[----:B------:R-:W-:Y:S01]  /*2030*/  IMAD.MOV.U32 R9, RZ, RZ, R104 ;  /* 0x000000ffff097224 */ /* 0x000fe200078e0068 */
[----:B------:R-:W-:-:S07]  /*2040*/  LOP3.LUT R10, R105, UR35, R106, 0x96, !PT ;  /* 0x00000023690a7c12 */ /* 0x000fce000f8e966a */
.L_x_9201:
[----:B------:R-:W-:Y:S05]  /*2050*/  BSYNC B0 ;  /* 0x0000000000007941 */ /* 0x000fea0003800000 */
.L_x_9200:
        /* <DEDUP_REMOVED lines=22> */
.L_x_9205:
[----:B------:R-:W-:-:S07]  /*21c0*/  IMAD.MOV.U32 R16, RZ, RZ, R5 ;  /* 0x000000ffff107224 */ /* 0x000fce00078e0005 */
.L_x_9206:
[----:B------:R-:W-:Y:S05]  /*21d0*/  BSYNC B0 ;  /* 0x0000000000007941 */ /* 0x000fea0003800000 */
.L_x_9204:
        /* <DEDUP_REMOVED lines=16> */
.L_x_9210:
[----:B------:R-:W-:Y:S05]  /*22e0*/  BSYNC B1 ;  /* 0x0000000000017941 */ /* 0x000fea0003800000 */
.L_x_9209:
        /* <DEDUP_REMOVED lines=44> */
.L_x_9208:
[----:B------:R-:W-:Y:S05]  /*25b0*/  BSYNC B0 ;  /* 0x0000000000007941 */ /* 0x000fea0003800000 */
.L_x_9207:
        /* <DEDUP_REMOVED lines=22> */
.L_x_9212:
[----:B------:R-:W-:-:S07]  /*2720*/  MOV R104, R5 ;  /* 0x0000000500687202 */ /* 0x000fce0000000f00 */
.L_x_9213:
[----:B------:R-:W-:Y:S05]  /*2730*/  BSYNC B0 ;  /* 0x0000000000007941 */ /* 0x000fea0003800000 */
.L_x_9211:
        /* <DEDUP_REMOVED lines=16> */
.L_x_9217:
[----:B------:R-:W-:Y:S05]  /*2840*/  BSYNC B1 ;  /* 0x0000000000017941 */ /* 0x000fea0003800000 */
.L_x_9216:
        /* <DEDUP_REMOVED lines=43> */
[----:B------:R-:W-:-:S07]  /*2b00*/  LOP3.LUT R10, R107, UR35, R112, 0x96, !PT ;  /* 0x000000236b0a7c12 */ /* 0x000fce000f8e9670 */
.L_x_9215:
[----:B------:R-:W-:Y:S05]  /*2b10*/  BSYNC B0 ;  /* 0x0000000000007941 */ /* 0x000fea0003800000 */
.L_x_9214:
        /* <DEDUP_REMOVED lines=22> */
.L_x_9219:
[----:B------:R-:W-:-:S07]  /*2c80*/  IMAD.MOV.U32 R104, RZ, RZ, R5 ;  /* 0x000000ffff687224 */ /* 0x000fce00078e0005 */
.L_x_9220:
[----:B------:R-:W-:Y:S05]  /*2c90*/  BSYNC B0 ;  /* 0x0000000000007941 */ /* 0x000fea0003800000 */
.L_x_9218:
        /* <DEDUP_REMOVED lines=16> */
.L_x_9224:
[----:B------:R-:W-:Y:S05]  /*2da0*/  BSYNC B1 ;  /* 0x0000000000017941 */ /* 0x000fea0003800000 */
.L_x_9223:
        /* <DEDUP_REMOVED lines=44> */
.L_x_9222:
[----:B------:R-:W-:Y:S05]  /*3070*/  BSYNC B0 ;  /* 0x0000000000007941 */ /* 0x000fea0003800000 */
.L_x_9221:
        /* <DEDUP_REMOVED lines=22> */
.L_x_9226:
[----:B------:R-:W-:-:S07]  /*31e0*/  MOV R104, R5 ;  /* 0x0000000500687202 */ /* 0x000fce0000000f00 */
.L_x_9227:
[----:B------:R-:W-:Y:S05]  /*31f0*/  BSYNC B0 ;  /* 0x0000000000007941 */ /* 0x000fea0003800000 */
.L_x_9225:
        /* <DEDUP_REMOVED lines=18> */
.L_x_9231:
[----:B------:R-:W-:Y:S05]  /*3320*/  BSYNC B1 ;  /* 0x0000000000017941 */ /* 0x000fea0003800000 */
.L_x_9230:
        /* <DEDUP_REMOVED lines=44> */
.L_x_9229:
[----:B------:R-:W-:Y:S05]  /*35f0*/  BSYNC B0 ;  /* 0x0000000000007941 */ /* 0x000fea0003800000 */
.L_x_9228:
[----:B------:R-:W-:Y:S01]  /*3600*/  I2FP.F32.U32 R105, R104 ;  /* 0x0000006800697245 */ /* 0x000fe20000201000 */
[----:B------:R-:W0:Y:S01]  /*3610*/  LDC.64 R112, c[0x0][0x240] ;  /* 0x00009000ff707b82 */ /* 0x000e220000000a00 */
[----:B------:R-:W-:Y:S02]  /*3620*/  SEL R126, RZ, 0x10000, P5 ;  /* 0x00010000ff7e7807 */ /* 0x000fe40002800000 */
[----:B------:R-:W-:Y:S01]  /*3630*/  ISETP.NE.AND P6, PT, R116, RZ, PT ;  /* 0x000000ff7400720c */ /* 0x000fe20003fc5270 */
[----:B------:R-:W-:Y:S01]  /*3640*/  FFMA.FTZ R104, R105, R118, 1.1641532182693481445e-10 ;  /* 0x2f00000069687423 */ /* 0x000fe20000010076 */
[----:B------:R-:W-:Y:S02]  /*3650*/  ISETP.NE.AND P5, PT, R117, RZ, PT ;  /* 0x000000ff7500720c */ /* 0x000fe40003fa5270 */
[----:B------:R-:W-:Y:S01]  /*3660*/  SEL R119, RZ, 0x100, P4 ;  /* 0x00000100ff777807 */ /* 0x000fe20002000000 */
[----:B------:R-:W1:Y:S01]  /*3670*/  LDC.64 R116, c[0x0][0x238] ;  /* 0x00008e00ff747b82 */ /* 0x000e620000000a00 */
[----:B------:R-:W-:Y:S01]  /*3680*/  FSETP.GTU.FTZ.AND P4, PT, R104, R111, PT ;  /* 0x0000006f6800720b */ /* 0x000fe20003f9c000 */
[----:B------:R-:W-:Y:S01]  /*3690*/  IMAD.U32 R104, R19, 0x10000, RZ ;  /* 0x0001000013687824 */ /* 0x000fe200078e00ff */
[----:B------:R-:W-:-:S02]  /*36a0*/  SEL R105, RZ, 0x1, P2 ;  /* 0x00000001ff697807 */ /* 0x000fc40001000000 */
[----:B------:R-:W-:Y:S01]  /*36b0*/  SEL R122, RZ, 0x1, P1 ;  /* 0x00000001ff7a7807 */ /* 0x000fe20000800000 */
[----:B------:R-:W-:Y:S01]  /*36c0*/  FMUL.FTZ R19, R104, R109 ;  /* 0x0000006d68137220 */ /* 0x000fe20000410000 */
[----:B------:R-:W-:Y:S01]  /*36d0*/  SEL R124, RZ, 0x1, P5 ;  /* 0x00000001ff7c7807 */ /* 0x000fe20002800000 */
[----:B------:R-:W2:Y:S01]  /*36e0*/  @P0 LDC.64 R120, c[0x0][0x230] ;  /* 0x00008c00ff780b82 */ /* 0x000ea20000000a00 */
[----:B------:R-:W-:Y:S01]  /*36f0*/  @P0 PRMT R106, R23, 0x7632, R106 ;  /* 0x00007632176a0816 */ /* 0x000fe2000000006a */
[----:B------:R-:W-:Y:S01]  /*3700*/  FMUL.FTZ R19, R19, R110 ;  /* 0x0000006e13137220 */ /* 0x000fe20000410000 */
[----:B------:R-:W-:Y:S01]  /*3710*/  IMAD.WIDE.U32 R104, R105, 0x1000000, RZ ;  /* 0x0100000069687825 */ /* 0x000fe200078e00ff */
[----:B------:R-:W-:Y:S02]  /*3720*/  SEL R127, RZ, 0x1000000, P4 ;  /* 0x01000000ff7f7807 */ /* 0x000fe40002000000 */
[----:B------:R-:W-:Y:S01]  /*3730*/  @P0 SHF.L.U32 R106, R106, 0x10, RZ ;  /* 0x000000106a6a0819 */ /* 0x000fe200000006ff */
[----:B------:R-:W-:Y:S01]  /*3740*/  IMAD.WIDE.U32 R122, R122, 0x10000, RZ ;  /* 0x000100007a7a7825 */ /* 0x000fe200078e00ff */
[----:B------:R-:W-:-:S02]  /*3750*/  FSEL R19, R19, RZ, !P4 ;  /* 0x000000ff13137208 */ /* 0x000fc40006000000 */
[----:B------:R-:W-:Y:S01]  /*3760*/  SEL R129, RZ, 0x1, P3 ;  /* 0x00000001ff817807 */ /* 0x000fe20001800000 */
[----:B------:R-:W-:Y:S01]  /*3770*/  IMAD.WIDE.U32 R124, R124, 0x100, RZ ;  /* 0x000001007c7c7825 */ /* 0x000fe200078e00ff */
[----:B------:R-:W-:-:S03]  /*3780*/  SEL R107, RZ, 0x1, P6 ;  /* 0x00000001ff6b7807 */ /* 0x000fc60003000000 */
[----:B------:R-:W-:Y:S01]  /*3790*/  @P0 FADD.FTZ R19, R19, R106 ;  /* 0x0000006a13130221 */ /* 0x000fe20000010000 */
[----:B------:R-:W-:Y:S02]  /*37a0*/  F2FP.BF16.F32.PACK_AB R106, R18, R16 ;  /* 0x00000010126a723e */ /* 0x000fe400000010ff */
[----:B------:R-:W-:Y:S02]  /*37b0*/  LOP3.LUT R122, R124, R104, R122, 0xfe, !PT ;  /* 0x000000687c7a7212 */ /* 0x000fe400078efe7a */
[----:B------:R-:W-:Y:S01]  /*37c0*/  LOP3.LUT R104, R119, R127, R126, 0xfe, !PT ;  /* 0x0000007f77687212 */ /* 0x000fe200078efe7e */
[----:B------:R-:W-:Y:S01]  /*37d0*/  VIADD R119, R2, 0x80 ;  /* 0x0000008002777836 */ /* 0x000fe20000000000 */
[----:B------:R-:W-:Y:S01]  /*37e0*/  LOP3.LUT R122, R122, R107, RZ, 0xfc, !PT ;  /* 0x0000006b7a7a7212 */ /* 0x000fe200078efcff */
[----:B-1----:R-:W-:Y:S01]  /*37f0*/  IMAD.WIDE.U32 R126, R2, 0x10, R116 ;  /* 0x00000010027e7825 */ /* 0x002fe200078e0074 */
[----:B------:R-:W-:Y:S02]  /*3800*/  LOP3.LUT R129, R105, R104, R129, 0xfe, !PT ;  /* 0x0000006869817212 */ /* 0x000fe400078efe81 */
[----:B------:R-:W-:-:S02]  /*3810*/  F2FP.BF16.F32.PACK_AB R105, R17, R14 ;  /* 0x0000000e1169723e */ /* 0x000fc400000010ff */
[----:B------:R-:W-:Y:S02]  /*3820*/  F2FP.BF16.F32.PACK_AB R104, R15, R0 ;  /* 0x000000000f68723e */ /* 0x000fe400000010ff */
[----:B------:R-:W-:Y:S02]  /*3830*/  F2FP.BF16.F32.PACK_AB R107, R19, R108 ;  /* 0x0000006c136b723e */ /* 0x000fe400000010ff */
[----:B------:R-:W-:Y:S01]  /*3840*/  LOP3.LUT R123, R125, R129, R123, 0xfe, !PT ;  /* 0x000000817d7b7212 */ /* 0x000fe200078efe7b */
[----:B0-----:R-:W-:Y:S02]  /*3850*/  IMAD.WIDE.U32 R124, R2, 0x8, R112 ;  /* 0x00000008027c7825 */ /* 0x001fe400078e0070 */
[----:B------:R0:W-:Y:S02]  /*3860*/  STG.E.128 desc[UR4][R126.64], R104 ;  /* 0x000000687e007986 */ /* 0x0001e4000c101d04 */
[C---:B--2---:R-:W-:Y:S02]  /*3870*/  @P0 IMAD.WIDE.U32 R128, R119.reuse, 0x10, R120 ;  /* 0x0000001077800825 */ /* 0x044fe400078e0078 */
[----:B------:R1:W-:Y:S02]  /*3880*/  STG.E.64 desc[UR4][R124.64], R122 ;  /* 0x0000007a7c007986 */ /* 0x0003e4000c101b04 */
[----:B------:R-:W-:-:S02]  /*3890*/  IMAD.WIDE.U32 R120, R119, 0x10, R114 ;  /* 0x0000001077787825 */ /* 0x000fc400078e0072 */
        /* <DEDUP_REMOVED lines=14> */
.L_x_9233:
[----:B------:R-:W-:-:S07]  /*3980*/  MOV R120, R5 ;  /* 0x0000000500787202 */ /* 0x000fce0000000f00 */
.L_x_9234:
[----:B------:R-:W-:Y:S05]  /*3990*/  BSYNC B0 ;  /* 0x0000000000007941 */ /* 0x000fea0003800000 */
.L_x_9232:
        /* <DEDUP_REMOVED lines=16> */
.L_x_9238:
[----:B------:R-:W-:Y:S05]  /*3aa0*/  BSYNC B1 ;  /* 0x0000000000017941 */ /* 0x000fea0003800000 */
.L_x_9237:
        /* <DEDUP_REMOVED lines=44> */
.L_x_9236:
[----:B------:R-:W-:Y:S05]  /*3d70*/  BSYNC B0 ;  /* 0x0000000000007941 */ /* 0x000fea0003800000 */
.L_x_9235:
[----:B------:R-:W-:Y:S01]  /*3d80*/  I2FP.F32.U32 R121, R120 ;  /* 0x0000007800797245 */ /* 0x000fe20000201000 */
[----:B-----5:R-:W-:Y:S01]  /*3d90*/  IMAD.U32 R122, R104, 0x10000, RZ ;  /* 0x00010000687a7824 */ /* 0x020fe200078e00ff */
        /* <DEDUP_REMOVED lines=8> */
[----:B------:R-:W-:Y:S02]  /*3e20*/  FSEL R120, R121, RZ, !P2 ;  /* 0x000000ff79787208 */ /* 0x000fe40005000000 */
[----:B------:R-:W-:-:S03]  /*3e30*/  P2R R127, PR, RZ, 0x4 ;  /* 0x00000004ff7f7803 */ /* 0x000fc60000000000 */
        /* <DEDUP_REMOVED lines=11> */
.L_x_9240:
[----:B------:R-:W-:-:S07]  /*3ef0*/  IMAD.MOV.U32 R121, RZ, RZ, R5 ;  /* 0x000000ffff797224 */ /* 0x000fce00078e0005 */
.L_x_9241:
[----:B------:R-:W-:Y:S05]  /*3f00*/  BSYNC B0 ;  /* 0x0000000000007941 */ /* 0x000fea0003800000 */
.L_x_9239:
        /* <DEDUP_REMOVED lines=16> */
.L_x_9245:
[----:B------:R-:W-:Y:S05]  /*4010*/  BSYNC B1 ;  /* 0x0000000000017941 */ /* 0x000fea0003800000 */
.L_x_9244:
        /* <DEDUP_REMOVED lines=44> */
.L_x_9243:
[----:B------:R-:W-:Y:S05]  /*42e0*/  BSYNC B0 ;  /* 0x0000000000007941 */ /* 0x000fea0003800000 */
.L_x_9242:
[----:B------:R-:W-:Y:S01]  /*42f0*/  I2FP.F32.U32 R121, R121 ;  /* 0x0000007900797245 */ /* 0x000fe20000201000 */
[----:B------:R-:W-:Y:S01]  /*4300*/  BSSY B0, `(.L_x_9246) ;  /* 0x0000017000007945 */ /* 0x000fe20003800000 */
[----:B------:R-:W-:Y:S02]  /*4310*/  SHF.L.U32 R122, R104, 0x10, RZ ;  /* 0x00000010687a7819 */ /* 0x000fe400000006ff */
[----:B------:R-:W-:Y:S01]  /*4320*/  ISETP.NE.AND P1, PT, R123, 0x1, PT ;  /* 0x000000017b00780c */ /* 0x000fe20003f25270 */
[----:B------:R-:W-:Y:S01]  /*4330*/  FFMA.FTZ R104, R121, R118, 1.1641532182693481445e-10 ;  /* 0x2f00000079687423 */ /* 0x000fe20000010076 */
[----:B------:R-:W-:Y:S01]  /*4340*/  IADD3 R124, R123, 0x1, RZ ;  /* 0x000000017b7c7810 */ /* 0x000fe20007ffe0ff */
[----:B------:R-:W-:Y:S01]  /*4350*/  FMUL.FTZ R121, R122, R109 ;  /* 0x0000006d7a797220 */ /* 0x000fe20000410000 */
[----:B------:R-:W-:Y:S02]  /*4360*/  @P0 PRMT R122, R20, 0x7632, R122 ;  /* 0x00007632147a0816 */ /* 0x000fe4000000007a */
[----:B------:R-:W-:Y:S01]  /*4370*/  FSETP.GTU.FTZ.AND P2, PT, R104, R111, PT ;  /* 0x0000006f6800720b */ /* 0x000fe20003f5c000 */
[----:B------:R-:W-:-:S02]  /*4380*/  FMUL.FTZ R121, R121, R110 ;  /* 0x0000006e79797220 */ /* 0x000fc40000410000 */
[----:B------:R-:W-:Y:S01]  /*4390*/  @P0 IMAD.U32 R122, R122, 0x10000, RZ ;  /* 0x000100007a7a0824 */ /* 0x000fe200078e00ff */
        /* <DEDUP_REMOVED lines=12> */
.L_x_9247:
[----:B------:R-:W-:-:S07]  /*4460*/  MOV R104, R5 ;  /* 0x0000000500687202 */ /* 0x000fce0000000f00 */
.L_x_9248:
[----:B------:R-:W-:Y:S05]  /*4470*/  BSYNC B0 ;  /* 0x0000000000007941 */ /* 0x000fea0003800000 */
.L_x_9246:
        /* <DEDUP_REMOVED lines=16> */
.L_x_9252:
[----:B------:R-:W-:Y:S05]  /*4580*/  BSYNC B1 ;  /* 0x0000000000017941 */ /* 0x000fea0003800000 */
.L_x_9251:
        /* <DEDUP_REMOVED lines=44> */
.L_x_9250:
[----:B------:R-:W-:Y:S05]  /*4850*/  BSYNC B0 ;  /* 0x0000000000007941 */ /* 0x000fea0003800000 */
.L_x_9249:
        /* <DEDUP_REMOVED lines=22> */
.L_x_9254:
[----:B------:R-:W-:-:S07]  /*49c0*/  IMAD.MOV.U32 R104, RZ, RZ, R5 ;  /* 0x000000ffff687224 */ /* 0x000fce00078e0005 */
.L_x_9255:
[----:B------:R-:W-:Y:S05]  /*49d0*/  BSYNC B0 ;  /* 0x0000000000007941 */ /* 0x000fea0003800000 */
.L_x_9253:
        /* <DEDUP_REMOVED lines=16> */
.L_x_9259:
[----:B------:R-:W-:Y:S05]  /*4ae0*/  BSYNC B1 ;  /* 0x0000000000017941 */ /* 0x000fea0003800000 */
.L_x_9258:
        /* <DEDUP_REMOVED lines=44> */
.L_x_9257:
[----:B------:R-:W-:Y:S05]  /*4db0*/  BSYNC B0 ;  /* 0x0000000000007941 */ /* 0x000fea0003800000 */
.L_x_9256:
        /* <DEDUP_REMOVED lines=22> */
.L_x_9261:
[----:B------:R-:W-:-:S07]  /*4f20*/  MOV R104, R5 ;  /* 0x0000000500687202 */ /* 0x000fce0000000f00 */
.L_x_9262:
[----:B------:R-:W-:Y:S05]  /*4f30*/  BSYNC B0 ;  /* 0x0000000000007941 */ /* 0x000fea0003800000 */
.L_x_9260:
        /* <DEDUP_REMOVED lines=16> */
.L_x_9266:
[----:B------:R-:W-:Y:S05]  /*5040*/  BSYNC B1 ;  /* 0x0000000000017941 */ /* 0x000fea0003800000 */
.L_x_9265:
        /* <DEDUP_REMOVED lines=44> */
.L_x_9264:
[----:B------:R-:W-:Y:S05]  /*5310*/  BSYNC B0 ;  /* 0x0000000000007941 */ /* 0x000fea0003800000 */
.L_x_9263:
        /* <DEDUP_REMOVED lines=22> */
.L_x_9268:
[----:B------:R-:W-:-:S07]  /*5480*/  IMAD.MOV.U32 R125, RZ, RZ, R5 ;  /* 0x000000ffff7d7224 */ /* 0x000fce00078e0005 */
.L_x_9269:
[----:B------:R-:W-:Y:S05]  /*5490*/  BSYNC B0 ;  /* 0x0000000000007941 */ /* 0x000fea0003800000 */
.L_x_9267:
        /* <DEDUP_REMOVED lines=16> */
.L_x_9273:
[----:B------:R-:W-:Y:S05]  /*55a0*/  BSYNC B1 ;  /* 0x0000000000017941 */ /* 0x000fea0003800000 */
.L_x_9272:
        /* <DEDUP_REMOVED lines=44> */
.L_x_9271:
[----:B------:R-:W-:Y:S05]  /*5870*/  BSYNC B0 ;  /* 0x0000000000007941 */ /* 0x000fea0003800000 */
.L_x_9270:
[----:B------:R-:W-:Y:S01]  /*5880*/  I2FP.F32.U32 R105, R125 ;  /* 0x0000007d00697245 */ /* 0x000fe20000201000 */
[----:B------:R-:W-:Y:S01]  /*5890*/  BSSY B0, `(.L_x_9274) ;  /* 0x0000016000007945 */ /* 0x000fe20003800000 */
[----:B------:R-:W-:Y:S02]  /*58a0*/  SHF.L.U32 R106, R106, 0x10, RZ ;  /* 0x000000106a6a7819 */ /* 0x000fe400000006ff */
[C---:B------:R-:W-:Y:S01]  /*58b0*/  ISETP.NE.AND P5, PT, R128.reuse, 0x1, PT ;  /* 0x000000018000780c */ /* 0x040fe20003fa5270 */
[----:B------:R-:W-:Y:S01]  /*58c0*/  FFMA.FTZ R104, R105, R118, 1.1641532182693481445e-10 ;  /* 0x2f00000069687423 */ /* 0x000fe20000010076 */
[----:B------:R-:W-:Y:S01]  /*58d0*/  IADD3 R130, R128, 0x1, RZ ;  /* 0x0000000180827810 */ /* 0x000fe20007ffe0ff */
[----:B------:R-:W-:Y:S01]  /*58e0*/  FMUL.FTZ R105, R106, R109 ;  /* 0x0000006d6a697220 */ /* 0x000fe20000410000 */
[----:B------:R-:W-:Y:S02]  /*58f0*/  @P0 PRMT R106, R22, 0x7632, R106 ;  /* 0x00007632166a0816 */ /* 0x000fe4000000006a */
[----:B------:R-:W-:Y:S01]  /*5900*/  FSETP.GTU.FTZ.AND P4, PT, R104, R111, PT ;  /* 0x0000006f6800720b */ /* 0x000fe20003f9c000 */
[----:B------:R-:W-:-:S02]  /*5910*/  FMUL.FTZ R105, R105, R110 ;  /* 0x0000006e69697220 */ /* 0x000fc40000410000 */
[----:B------:R-:W-:-:S03]  /*5920*/  @P0 IMAD.U32 R106, R106, 0x10000, RZ ;  /* 0x000100006a6a0824 */ /* 0x000fc600078e00ff */
        /* <DEDUP_REMOVED lines=11> */
.L_x_9275:
[----:B------:R-:W-:-:S07]  /*59e0*/  MOV R106, R5 ;  /* 0x00000005006a7202 */ /* 0x000fce0000000f00 */
.L_x_9276:
[----:B------:R-:W-:Y:S05]  /*59f0*/  BSYNC B0 ;  /* 0x0000000000007941 */ /* 0x000fea0003800000 */
.L_x_9274:
        /* <DEDUP_REMOVED lines=16> */
.L_x_9280:
[----:B------:R-:W-:Y:S05]  /*5b00*/  BSYNC B1 ;  /* 0x0000000000017941 */ /* 0x000fea0003800000 */
.L_x_9279:
        /* <DEDUP_REMOVED lines=44> */
.L_x_9278:
[----:B------:R-:W-:Y:S05]  /*5dd0*/  BSYNC B0 ;  /* 0x0000000000007941 */ /* 0x000fea0003800000 */
.L_x_9277:
        /* <DEDUP_REMOVED lines=22> */
.L_x_9282:
[----:B------:R-:W-:-:S07]  /*5f40*/  IMAD.MOV.U32 R134, RZ, RZ, R5 ;  /* 0x000000ffff867224 */ /* 0x000fce00078e0005 */
.L_x_9283:
[----:B------:R-:W-:Y:S05]  /*5f50*/  BSYNC B0 ;  /* 0x0000000000007941 */ /* 0x000fea0003800000 */
.L_x_9281:
        /* <DEDUP_REMOVED lines=18> */
.L_x_9287:
[----:B------:R-:W-:Y:S05]  /*6080*/  BSYNC B1 ;  /* 0x0000000000017941 */ /* 0x000fea0003800000 */
.L_x_9286:
        /* <DEDUP_REMOVED lines=44> */
.L_x_9285:
[----:B------:R-:W-:Y:S05]  /*6350*/  BSYNC B0 ;  /* 0x0000000000007941 */ /* 0x000fea0003800000 */
.L_x_9284:
[----:B------:R-:W-:Y:S01]  /*6360*/  I2FP.F32.U32 R105, R134 ;  /* 0x0000008600697245 */ /* 0x000fe20000201000 */
[----:B------:R-:W-:Y:S01]  /*6370*/  IMAD.WIDE.U32 R138, R119, 0x10, R116 ;  /* 0x00000010778a7825 */ /* 0x000fe200078e0074 */
[----:B------:R-:W-:Y:S02]  /*6380*/  SEL R137, RZ, 0x10000, P5 ;  /* 0x00010000ff897807 */ /* 0x000fe40002800000 */
[----:B------:R-:W-:Y:S01]  /*6390*/  SEL R134, RZ, 0x100, P4 ;  /* 0x00000100ff867807 */ /* 0x000fe20002000000 */
[----:B------:R-:W-:Y:S01]  /*63a0*/  FFMA.FTZ R104, R105, R118, 1.1641532182693481445e-10 ;  /* 0x2f00000069687423 */ /* 0x000fe20000010076 */
[----:B------:R-:W-:Y:S02]  /*63b0*/  ISETP.NE.AND P5, PT, R132, RZ, PT ;  /* 0x000000ff8400720c */ /* 0x000fe40003fa5270 */
[----:B------:R-:W-:Y:S02]  /*63c0*/  SEL R105, RZ, 0x1, P2 ;  /* 0x00000001ff697807 */ /* 0x000fe40001000000 */
[----:B------:R-:W-:-:S02]  /*63d0*/  FSETP.GTU.FTZ.AND P4, PT, R104, R111, PT ;  /* 0x0000006f6800720b */ /* 0x000fc40003f9c000 */
[----:B------:R-:W-:Y:S02]  /*63e0*/  SHF.L.U32 R104, R133, 0x10, RZ ;  /* 0x0000001085687819 */ /* 0x000fe400000006ff */
[----:B------:R-:W0:Y:S01]  /*63f0*/  @P0 LDC.64 R132, c[0x0][0x230] ;  /* 0x00008c00ff840b82 */ /* 0x000e220000000a00 */
[----:B------:R-:W-:Y:S02]  /*6400*/  SEL R130, RZ, 0x1, P1 ;  /* 0x00000001ff827807 */ /* 0x000fe40000800000 */
[----:B------:R-:W-:Y:S01]  /*6410*/  SEL R128, RZ, 0x1, P5 ;  /* 0x00000001ff807807 */ /* 0x000fe20002800000 */
[----:B------:R-:W-:Y:S01]  /*6420*/  FMUL.FTZ R107, R104, R109 ;  /* 0x0000006d686b7220 */ /* 0x000fe20000410000 */
[----:B------:R-:W-:Y:S01]  /*6430*/  IMAD.WIDE.U32 R104, R105, 0x1000000, RZ ;  /* 0x0100000069687825 */ /* 0x000fe200078e00ff */
[----:B------:R-:W-:-:S03]  /*6440*/  @P0 PRMT R106, R23, 0x7632, R106 ;  /* 0x00007632176a0816 */ /* 0x000fc6000000006a */
[----:B------:R-:W-:Y:S01]  /*6450*/  FMUL.FTZ R107, R107, R110 ;  /* 0x0000006e6b6b7220 */ /* 0x000fe20000410000 */
[----:B------:R-:W-:Y:S01]  /*6460*/  IMAD.WIDE.U32 R130, R130, 0x10000, RZ ;  /* 0x0001000082827825 */ /* 0x000fe200078e00ff */
[----:B------:R-:W-:Y:S02]  /*6470*/  ISETP.NE.AND P6, PT, R127, RZ, PT ;  /* 0x000000ff7f00720c */ /* 0x000fe40003fc5270 */
[----:B------:R-:W-:Y:S01]  /*6480*/  SEL R136, RZ, 0x1000000, P4 ;  /* 0x01000000ff887807 */ /* 0x000fe20002000000 */
[----:B------:R-:W-:Y:S01]  /*6490*/  IMAD.WIDE.U32 R128, R128, 0x100, RZ ;  /* 0x0000010080807825 */ /* 0x000fe200078e00ff */
[----:B------:R-:W-:-:S03]  /*64a0*/  SEL R135, RZ, 0x1, P6 ;  /* 0x00000001ff877807 */ /* 0x000fc60003000000 */
[----:B------:R-:W-:Y:S01]  /*64b0*/  @P0 IMAD.U32 R127, R106, 0x10000, RZ ;  /* 0x000100006a7f0824 */ /* 0x000fe200078e00ff */
[----:B------:R-:W-:Y:S02]  /*64c0*/  LOP3.LUT R130, R128, R104, R130, 0xfe, !PT ;  /* 0x0000006880827212 */ /* 0x000fe400078efe82 */
[----:B------:R-:W-:Y:S02]  /*64d0*/  FSEL R128, R107, RZ, !P4 ;  /* 0x000000ff6b807208 */ /* 0x000fe40006000000 */
[----:B------:R-:W-:Y:S01]  /*64e0*/  LOP3.LUT R107, R134, R136, R137, 0xfe, !PT ;  /* 0x00000088866b7212 */ /* 0x000fe200078efe89 */
[----:B------:R-:W-:Y:S01]  /*64f0*/  IMAD.WIDE.U32 R136, R119, 0x8, R112 ;  /* 0x0000000877887825 */ /* 0x000fe200078e0070 */
[----:B------:R-:W-:-:S03]  /*6500*/  SEL R104, RZ, 0x1, P3 ;  /* 0x00000001ff687807 */ /* 0x000fc60001800000 */
[----:B------:R-:W-:Y:S01]  /*6510*/  @P0 FADD.FTZ R128, R128, R127 ;  /* 0x0000007f80800221 */ /* 0x000fe20000010000 */
[----:B------:R-:W-:Y:S02]  /*6520*/  LOP3.LUT R130, R130, R135, RZ, 0xfc, !PT ;  /* 0x0000008782827212 */ /* 0x000fe400078efcff */
[----:B------:R-:W-:Y:S02]  /*6530*/  LOP3.LUT R135, R105, R107, R104, 0xfe, !PT ;  /* 0x0000006b69877212 */ /* 0x000fe400078efe68 */
[----:B------:R-:W-:Y:S02]  /*6540*/  IADD3 R127, R2, 0x100, RZ ;  /* 0x00000100027f7810 */ /* 0x000fe40007ffe0ff */
[----:B------:R-:W-:Y:S02]  /*6550*/  F2FP.BF16.F32.PACK_AB R106, R125, R124 ;  /* 0x0000007c7d6a723e */ /* 0x000fe400000010ff */
[----:B------:R-:W-:Y:S01]  /*6560*/  F2FP.BF16.F32.PACK_AB R105, R123, R122 ;  /* 0x0000007a7b69723e */ /* 0x000fe200000010ff */
[----:B0-----:R-:W-:Y:S01]  /*6570*/  @P0 IMAD.WIDE.U32 R132, R127, 0x10, R132 ;  /* 0x000000107f840825 */ /* 0x001fe200078e0084 */
[----:B------:R-:W-:-:S02]  /*6580*/  F2FP.BF16.F32.PACK_AB R104, R121, R120 ;  /* 0x000000787968723e */ /* 0x000fc400000010ff */
        /* <DEDUP_REMOVED lines=19> */
.L_x_9289:
[----:B------:R-:W-:-:S07]  /*66c0*/  IMAD.MOV.U32 R129, RZ, RZ, R5 ;  /* 0x000000ffff817224 */ /* 0x000fce00078e0005 */
.L_x_9290:
[----:B------:R-:W-:Y:S05]  /*66d0*/  BSYNC B0 ;  /* 0x0000000000007941 */ /* 0x000fea0003800000 */
.L_x_9288:
        /* <DEDUP_REMOVED lines=16> */
.L_x_9294:
[----:B------:R-:W-:Y:S05]  /*67e0*/  BSYNC B1 ;  /* 0x0000000000017941 */ /* 0x000fea0003800000 */
.L_x_9293:
        /* <DEDUP_REMOVED lines=44> */
.L_x_9292:
[----:B------:R-:W-:Y:S05]  /*6ab0*/  BSYNC B0 ;  /* 0x0000000000007941 */ /* 0x000fea0003800000 */
.L_x_9291:
[----:B------:R-:W-:Y:S01]  /*6ac0*/  I2FP.F32.U32 R129, R129 ;  /* 0x0000008100817245 */ /* 0x000fe20000201000 */
[----:B------:R-:W-:Y:S01]  /*6ad0*/  BSSY B0, `(.L_x_9295) ;  /* 0x0000017000007945 */ /* 0x000fe20003800000 */
[C---:B-----5:R-:W-:Y:S02]  /*6ae0*/  SHF.L.U32 R132, R104.reuse, 0x10, RZ ;  /* 0x0000001068847819 */ /* 0x060fe400000006ff */
[----:B------:R-:W-:Y:S01]  /*6af0*/  ISETP.NE.AND P1, PT, R141, 0x1, PT ;  /* 0x000000018d00780c */ /* 0x000fe20003f25270 */
[----:B------:R-:W-:Y:S01]  /*6b00*/  FFMA.FTZ R130, R129, R118, 1.1641532182693481445e-10 ;  /* 0x2f00000081827423 */ /* 0x000fe20000010076 */
[----:B------:R-:W-:Y:S01]  /*6b10*/  PRMT R136, R104, 0x7632, R136 ;  /* 0x0000763268887816 */ /* 0x000fe20000000088 */
        /* <DEDUP_REMOVED lines=17> */
.L_x_9296:
[----:B------:R-:W-:-:S07]  /*6c30*/  MOV R104, R5 ;  /* 0x0000000500687202 */ /* 0x000fce0000000f00 */
.L_x_9297:
[----:B------:R-:W-:Y:S05]  /*6c40*/  BSYNC B0 ;  /* 0x0000000000007941 */ /* 0x000fea0003800000 */
.L_x_9295:
        /* <DEDUP_REMOVED lines=16> */
.L_x_9301:
[----:B------:R-:W-:Y:S05]  /*6d50*/  BSYNC B1 ;  /* 0x0000000000017941 */ /* 0x000fea0003800000 */
.L_x_9300:
        /* <DEDUP_REMOVED lines=44> */
.L_x_9299:
[----:B------:R-:W-:Y:S05]  /*7020*/  BSYNC B0 ;  /* 0x0000000000007941 */ /* 0x000fea0003800000 */
.L_x_9298:
        /* <DEDUP_REMOVED lines=23> */
.L_x_9303:
[----:B------:R-:W-:-:S07]  /*71a0*/  IMAD.MOV.U32 R104, RZ, RZ, R5 ;  /* 0x000000ffff687224 */ /* 0x000fce00078e0005 */
.L_x_9304:
[----:B------:R-:W-:Y:S05]  /*71b0*/  BSYNC B0 ;  /* 0x0000000000007941 */ /* 0x000fea0003800000 */
.L_x_9302:
        /* <DEDUP_REMOVED lines=16> */
.L_x_9308:
[----:B------:R-:W-:Y:S05]  /*72c0*/  BSYNC B1 ;  /* 0x0000000000017941 */ /* 0x000fea0003800000 */
.L_x_9307:
        /* <DEDUP_REMOVED lines=44> */
.L_x_9306:
[----:B------:R-:W-:Y:S05]  /*7590*/  BSYNC B0 ;  /* 0x0000000000007941 */ /* 0x000fea0003800000 */
.L_x_9305:
        /* <DEDUP_REMOVED lines=22> */
.L_x_9310:
[----:B------:R-:W-:-:S07]  /*7700*/  MOV R137, R5 ;  /* 0x0000000500897202 */ /* 0x000fce0000000f00 */
.L_x_9311:
[----:B------:R-:W-:Y:S05]  /*7710*/  BSYNC B0 ;  /* 0x0000000000007941 */ /* 0x000fea0003800000 */
.L_x_9309:
        /* <DEDUP_REMOVED lines=16> */
.L_x_9315:
[----:B------:R-:W-:Y:S05]  /*7820*/  BSYNC B1 ;  /* 0x0000000000017941 */ /* 0x000fea0003800000 */
.L_x_9314:
        /* <DEDUP_REMOVED lines=44> */
.L_x_9313:
[----:B------:R-:W-:Y:S05]  /*7af0*/  BSYNC B0 ;  /* 0x0000000000007941 */ /* 0x000fea0003800000 */
.L_x_9312:
        /* <DEDUP_REMOVED lines=22> */
.L_x_9317:
[----:B------:R-:W-:-:S07]  /*7c60*/  IMAD.MOV.U32 R132, RZ, RZ, R5 ;  /* 0x000000ffff847224 */ /* 0x000fce00078e0005 */
.L_x_9318:
[----:B------:R-:W-:Y:S05]  /*7c70*/  BSYNC B0 ;  /* 0x0000000000007941 */ /* 0x000fea0003800000 */
.L_x_9316:
        /* <DEDUP_REMOVED lines=16> */
.L_x_9322:
[----:B------:R-:W-:Y:S05]  /*7d80*/  BSYNC B1 ;  /* 0x0000000000017941 */ /* 0x000fea0003800000 */
.L_x_9321:
        /* <DEDUP_REMOVED lines=44> */
.L_x_9320:
[----:B------:R-:W-:Y:S05]  /*8050*/  BSYNC B0 ;  /* 0x0000000000007941 */ /* 0x000fea0003800000 */
.L_x_9319:
        /* <DEDUP_REMOVED lines=22> */
.L_x_9324:
[----:B------:R-:W-:-:S07]  /*81c0*/  MOV R140, R5 ;  /* 0x00000005008c7202 */ /* 0x000fce0000000f00 */
.L_x_9325:
[----:B------:R-:W-:Y:S05]  /*81d0*/  BSYNC B0 ;  /* 0x0000000000007941 */ /* 0x000fea0003800000 */
.L_x_9323:
        /* <DEDUP_REMOVED lines=16> */
.L_x_9329:
[----:B------:R-:W-:Y:S05]  /*82e0*/  BSYNC B1 ;  /* 0x0000000000017941 */ /* 0x000fea0003800000 */
.L_x_9328:
        /* <DEDUP_REMOVED lines=44> */
.L_x_9327:
[----:B------:R-:W-:Y:S05]  /*85b0*/  BSYNC B0 ;  /* 0x0000000000007941 */ /* 0x000fea0003800000 */
.L_x_9326:
        /* <DEDUP_REMOVED lines=22> */
.L_x_9331:
[----:B------:R-:W-:-:S07]  /*8720*/  IMAD.MOV.U32 R106, RZ, RZ, R5 ;  /* 0x000000ffff6a7224 */ /* 0x000fce00078e0005 */
.L_x_9332:
[----:B------:R-:W-:Y:S05]  /*8730*/  BSYNC B0 ;  /* 0x0000000000007941 */ /* 0x000fea0003800000 */
.L_x_9330:
        /* <DEDUP_REMOVED lines=16> */
.L_x_9336:
[----:B------:R-:W-:Y:S05]  /*8840*/  BSYNC B1 ;  /* 0x0000000000017941 */ /* 0x000fea0003800000 */
.L_x_9335:
        /* <DEDUP_REMOVED lines=44> */
.L_x_9334:
[----:B------:R-:W-:Y:S05]  /*8b10*/  BSYNC B0 ;  /* 0x0000000000007941 */ /* 0x000fea0003800000 */
.L_x_9333:
        /* <DEDUP_REMOVED lines=22> */
.L_x_9338:
[----:B------:R-:W-:-:S07]  /*8c80*/  MOV R141, R5 ;  /* 0x00000005008d7202 */ /* 0x000fce0000000f00 */
.L_x_9339:
[----:B------:R-:W-:Y:S05]  /*8c90*/  BSYNC B0 ;  /* 0x0000000000007941 */ /* 0x000fea0003800000 */
.L_x_9337:
        /* <DEDUP_REMOVED lines=18> */
.L_x_9343:
[----:B------:R-:W-:Y:S05]  /*8dc0*/  BSYNC B1 ;  /* 0x0000000000017941 */ /* 0x000fea0003800000 */
.L_x_9342:
        /* <DEDUP_REMOVED lines=44> */
.L_x_9341:
[----:B------:R-:W-:Y:S05]  /*9090*/  BSYNC B0 ;  /* 0x0000000000007941 */ /* 0x000fea0003800000 */
.L_x_9340:
[----:B------:R-:W-:Y:S02]  /*90a0*/  I2FP.F32.U32 R105, R141 ;  /* 0x0000008d00697245 */ /* 0x000fe40000201000 */
[----:B------:R-:W-:Y:S02]  /*90b0*/  SEL R144, RZ, 0x100, P4 ;  /* 0x00000100ff907807 */ /* 0x000fe40002000000 */
[----:B------:R-:W-:Y:S01]  /*90c0*/  SEL R147, RZ, 0x10000, P5 ;  /* 0x00010000ff937807 */ /* 0x000fe20002800000 */
[----:B------:R-:W-:Y:S01]  /*90d0*/  FFMA.FTZ R104, R105, R118, 1.1641532182693481445e-10 ;  /* 0x2f00000069687423 */ /* 0x000fe20000010076 */
[----:B------:R-:W-:Y:S02]  /*90e0*/  ISETP.NE.AND P5, PT, R139, RZ, PT ;  /* 0x000000ff8b00720c */ /* 0x000fe40003fa5270 */
[----:B------:R-:W-:Y:S02]  /*90f0*/  ISETP.NE.AND P6, PT, R138, RZ, PT ;  /* 0x000000ff8a00720c */ /* 0x000fe40003fc5270 */
[----:B------:R-:W-:Y:S01]  /*9100*/  FSETP.GTU.FTZ.AND P4, PT, R104, R111, PT ;  /* 0x0000006f6800720b */ /* 0x000fe20003f9c000 */
[----:B------:R-:W-:Y:S01]  /*9110*/  IMAD.U32 R104, R140, 0x10000, RZ ;  /* 0x000100008c687824 */ /* 0x000fe200078e00ff */
[----:B------:R-:W-:Y:S01]  /*9120*/  SEL R105, RZ, 0x1, P2 ;  /* 0x00000001ff697807 */ /* 0x000fe20001000000 */
[----:B------:R-:W0:Y:S01]  /*9130*/  @P0 LDC.64 R140, c[0x0][0x230] ;  /* 0x00008c00ff8c0b82 */ /* 0x000e220000000a00 */
[----:B------:R-:W-:Y:S01]  /*9140*/  SEL R142, RZ, 0x1, P1 ;  /* 0x00000001ff8e7807 */ /* 0x000fe20000800000 */
[----:B------:R-:W-:Y:S01]  /*9150*/  FMUL.FTZ R107, R104, R109 ;  /* 0x0000006d686b7220 */ /* 0x000fe20000410000 */
[----:B------:R-:W-:Y:S01]  /*9160*/  SEL R138, RZ, 0x1, P5 ;  /* 0x00000001ff8a7807 */ /* 0x000fe20002800000 */
[----:B------:R-:W-:Y:S01]  /*9170*/  IMAD.WIDE.U32 R104, R105, 0x1000000, RZ ;  /* 0x0100000069687825 */ /* 0x000fe200078e00ff */
[----:B------:R-:W-:-:S03]  /*9180*/  @P0 PRMT R106, R23, 0x7632, R106 ;  /* 0x00007632176a0816 */ /* 0x000fc6000000006a */
[----:B------:R-:W-:Y:S01]  /*9190*/  FMUL.FTZ R107, R107, R110 ;  /* 0x0000006e6b6b7220 */ /* 0x000fe20000410000 */
[----:B------:R-:W-:Y:S01]  /*91a0*/  SEL R146, RZ, 0x1000000, P4 ;  /* 0x01000000ff927807 */ /* 0x000fe20002000000 */
[----:B------:R-:W-:Y:S01]  /*91b0*/  IMAD.WIDE.U32 R142, R142, 0x10000, RZ ;  /* 0x000100008e8e7825 */ /* 0x000fe200078e00ff */
[----:B------:R-:W-:Y:S02]  /*91c0*/  @P0 SHF.L.U32 R137, R106, 0x10, RZ ;  /* 0x000000106a890819 */ /* 0x000fe400000006ff */
[----:B------:R-:W-:Y:S01]  /*91d0*/  FSEL R136, R107, RZ, !P4 ;  /* 0x000000ff6b887208 */ /* 0x000fe20006000000 */
[----:B------:R-:W-:Y:S01]  /*91e0*/  IMAD.WIDE.U32 R138, R138, 0x100, RZ ;  /* 0x000001008a8a7825 */ /* 0x000fe200078e00ff */
[----:B------:R-:W-:Y:S02]  /*91f0*/  SEL R145, RZ, 0x1, P6 ;  /* 0x00000001ff917807 */ /* 0x000fe40003000000 */
[----:B------:R-:W-:Y:S01]  /*9200*/  LOP3.LUT R107, R144, R146, R147, 0xfe, !PT ;  /* 0x00000092906b7212 */ /* 0x000fe200078efe93 */
[----:B------:R-:W-:Y:S01]  /*9210*/  @P0 FADD.FTZ R136, R136, R137 ;  /* 0x0000008988880221 */ /* 0x000fe20000010000 */
[----:B------:R-:W-:Y:S01]  /*9220*/  LOP3.LUT R138, R138, R104, R142, 0xfe, !PT ;  /* 0x000000688a8a7212 */ /* 0x000fe200078efe8e */
[----:B------:R-:W-:Y:S01]  /*9230*/  VIADD R137, R2, 0x180 ;  /* 0x0000018002897836 */ /* 0x000fe20000000000 */
[----:B------:R-:W-:Y:S01]  /*9240*/  SEL R104, RZ, 0x1, P3 ;  /* 0x00000001ff687807 */ /* 0x000fe20001800000 */
[----:B------:R-:W-:Y:S01]  /*9250*/  IMAD.WIDE.U32 R146, R127, 0x10, R116 ;  /* 0x000000107f927825 */ /* 0x000fe200078e0074 */
[----:B------:R-:W-:-:S02]  /*9260*/  LOP3.LUT R138, R138, R145, RZ, 0xfc, !PT ;  /* 0x000000918a8a7212 */ /* 0x000fc400078efcff */
[----:B------:R-:W-:Y:S01]  /*9270*/  LOP3.LUT R145, R105, R107, R104, 0xfe, !PT ;  /* 0x0000006b69917212 */ /* 0x000fe200078efe68 */
[----:B0-----:R-:W-:Y:S01]  /*9280*/  @P0 IMAD.WIDE.U32 R140, R137, 0x10, R140 ;  /* 0x00000010898c0825 */ /* 0x001fe200078e008c */
[----:B------:R-:W-:Y:S02]  /*9290*/  F2FP.BF16.F32.PACK_AB R106, R134, R132 ;  /* 0x00000084866a723e */ /* 0x000fe400000010ff */
[----:B------:R-:W-:Y:S02]  /*92a0*/  F2FP.BF16.F32.PACK_AB R105, R133, R130 ;  /* 0x000000828569723e */ /* 0x000fe400000010ff */
[----:B------:R-:W-:Y:S02]  /*92b0*/  F2FP.BF16.F32.PACK_AB R104, R131, R129 ;  /* 0x000000818368723e */ /* 0x000fe400000010ff */
[----:B------:R-:W-:Y:S02]  /*92c0*/  F2FP.BF16.F32.PACK_AB R107, R136, R135 ;  /* 0x00000087886b723e */ /* 0x000fe400000010ff */
[----:B------:R-:W-:Y:S01]  /*92d0*/  LOP3.LUT R139, R139, R145, R143, 0xfe, !PT ;  /* 0x000000918b8b7212 */ /* 0x000fe200078efe8f */
[----:B------:R-:W-:-:S02]  /*92e0*/  IMAD.WIDE.U32 R144, R127, 0x8, R112 ;  /* 0x000000087f907825 */ /* 0x000fc400078e0070 */
[----:B------:R0:W-:Y:S02]  /*92f0*/  STG.E.128 desc[UR4][R146.64], R104 ;  /* 0x0000006892007986 */ /* 0x0001e4000c101d04 */
[----:B------:R-:W-:Y:S02]  /*9300*/  IMAD.WIDE.U32 R142, R137, 0x10, R114 ;  /* 0x00000010898e7825 */ /* 0x000fe400078e0072 */
        /* <DEDUP_REMOVED lines=15> */
.L_x_9345:
[----:B------:R-:W-:-:S07]  /*9400*/  MOV R144, R5 ;  /* 0x0000000500907202 */ /* 0x000fce0000000f00 */
.L_x_9346:
[----:B------:R-:W-:Y:S05]  /*9410*/  BSYNC B0 ;  /* 0x0000000000007941 */ /* 0x000fea0003800000 */
.L_x_9344:
        /* <DEDUP_REMOVED lines=16> */
.L_x_9350:
[----:B------:R-:W-:Y:S05]  /*9520*/  BSYNC B1 ;  /* 0x0000000000017941 */ /* 0x000fea0003800000 */
.L_x_9349:
        /* <DEDUP_REMOVED lines=44> */
.L_x_9348:
[----:B------:R-:W-:Y:S05]  /*97f0*/  BSYNC B0 ;  /* 0x0000000000007941 */ /* 0x000fea0003800000 */
.L_x_9347:
[----:B------:R-:W-:Y:S01]  /*9800*/  I2FP.F32.U32 R139, R144 ;  /* 0x00000090008b7245 */ /* 0x000fe20000201000 */
[----:B-----5:R-:W-:Y:S01]  /*9810*/  IMAD.U32 R140, R104, 0x10000, RZ ;  /* 0x00010000688c7824 */ /* 0x020fe200078e00ff */
[----:B------:R-:W-:Y:S01]  /*9820*/  ISETP.NE.AND P1, PT, R149, 0x1, PT ;  /* 0x000000019500780c */ /* 0x000fe20003f25270 */
[----:B------:R-:W-:Y:S01]  /*9830*/  BSSY B0, `(.L_x_9351) ;  /* 0x0000015000007945 */ /* 0x000fe20003800000 */
[----:B------:R-:W-:Y:S01]  /*9840*/  @P0 SHF.L.U32 R141, R20, 0x10, RZ ;  /* 0x00000010148d0819 */ /* 0x000fe200000006ff */
[----:B------:R-:W-:Y:S01]  /*9850*/  FFMA.FTZ R138, R139, R118, 1.1641532182693481445e-10 ;  /* 0x2f0000008b8a7423 */ /* 0x000fe20000010076 */
[----:B------:R-:W-:Y:S01]  /*9860*/  FMUL.FTZ R139, R140, R109 ;  /* 0x0000006d8c8b7220 */ /* 0x000fe20000410000 */
[----:B------:R-:W-:-:S03]  /*9870*/  VIADD R142, R149, 0x1 ;  /* 0x00000001958e7836 */ /* 0x000fc60000000000 */
[----:B------:R-:W-:Y:S01]  /*9880*/  FMUL.FTZ R139, R139, R110 ;  /* 0x0000006e8b8b7220 */ /* 0x000fe20000410000 */
[----:B------:R-:W-:-:S04]  /*9890*/  FSETP.GTU.FTZ.AND P2, PT, R138, R111, PT ;  /* 0x0000006f8a00720b */ /* 0x000fc80003f5c000 */
[----:B------:R-:W-:Y:S02]  /*98a0*/  FSEL R138, R139, RZ, !P2 ;  /* 0x000000ff8b8a7208 */ /* 0x000fe40005000000 */
[----:B------:R-:W-:Y:S02]  /*98b0*/  P2R R145, PR, RZ, 0x4 ;  /* 0x00000004ff917803 */ /* 0x000fe40000000000 */
[----:B------:R-:W-:Y:S01]  /*98c0*/  PRMT R139, R104, 0x7632, R139 ;  /* 0x00007632688b7816 */ /* 0x000fe2000000008b */
        /* <DEDUP_REMOVED lines=10> */
.L_x_9352:
[----:B------:R-:W-:-:S07]  /*9970*/  IMAD.MOV.U32 R104, RZ, RZ, R5 ;  /* 0x000000ffff687224 */ /* 0x000fce00078e0005 */
.L_x_9353:
[----:B------:R-:W-:Y:S05]  /*9980*/  BSYNC B0 ;  /* 0x0000000000007941 */ /* 0x000fea0003800000 */
.L_x_9351:
        /* <DEDUP_REMOVED lines=16> */
.L_x_9357:
[----:B------:R-:W-:Y:S05]  /*9a90*/  BSYNC B1 ;  /* 0x0000000000017941 */ /* 0x000fea0003800000 */
.L_x_9356:
        /* <DEDUP_REMOVED lines=44> */
.L_x_9355:
[----:B------:R-:W-:Y:S05]  /*9d60*/  BSYNC B0 ;  /* 0x0000000000007941 */ /* 0x000fea0003800000 */
.L_x_9354:
        /* <DEDUP_REMOVED lines=23> */
.L_x_9359:
[----:B------:R-:W-:-:S07]  /*9ee0*/  MOV R104, R5 ;  /* 0x0000000500687202 */ /* 0x000fce0000000f00 */
.L_x_9360:
[----:B------:R-:W-:Y:S05]  /*9ef0*/  BSYNC B0 ;  /* 0x0000000000007941 */ /* 0x000fea0003800000 */
.L_x_9358:
        /* <DEDUP_REMOVED lines=16> */
.L_x_9364:
[----:B------:R-:W-:Y:S05]  /*a000*/  BSYNC B1 ;  /* 0x0000000000017941 */ /* 0x000fea0003800000 */
.L_x_9363:
        /* <DEDUP_REMOVED lines=44> */
.L_x_9362:
[----:B------:R-:W-:Y:S05]  /*a2d0*/  BSYNC B0 ;  /* 0x0000000000007941 */ /* 0x000fea0003800000 */
.L_x_9361:
        /* <DEDUP_REMOVED lines=22> */
.L_x_9366:
[----:B------:R-:W-:-:S07]  /*a440*/  IMAD.MOV.U32 R144, RZ, RZ, R5 ;  /* 0x000000ffff907224 */ /* 0x000fce00078e0005 */
.L_x_9367:
[----:B------:R-:W-:Y:S05]  /*a450*/  BSYNC B0 ;  /* 0x0000000000007941 */ /* 0x000fea0003800000 */
.L_x_9365:
        /* <DEDUP_REMOVED lines=16> */
.L_x_9371:
[----:B------:R-:W-:Y:S05]  /*a560*/  BSYNC B1 ;  /* 0x0000000000017941 */ /* 0x000fea0003800000 */
.L_x_9370:
        /* <DEDUP_REMOVED lines=44> */
.L_x_9369:
[----:B------:R-:W-:Y:S05]  /*a830*/  BSYNC B0 ;  /* 0x0000000000007941 */ /* 0x000fea0003800000 */
.L_x_9368:
        /* <DEDUP_REMOVED lines=22> */
.L_x_9373:
[----:B------:R-:W-:-:S07]  /*a9a0*/  MOV R141, R5 ;  /* 0x00000005008d7202 */ /* 0x000fce0000000f00 */
.L_x_9374:
[----:B------:R-:W-:Y:S05]  /*a9b0*/  BSYNC B0 ;  /* 0x0000000000007941 */ /* 0x000fea0003800000 */
.L_x_9372:
        /* <DEDUP_REMOVED lines=16> */
.L_x_9378:
[----:B------:R-:W-:Y:S05]  /*aac0*/  BSYNC B1 ;  /* 0x0000000000017941 */ /* 0x000fea0003800000 */
.L_x_9377:
        /* <DEDUP_REMOVED lines=44> */
.L_x_9376:
[----:B------:R-:W-:Y:S05]  /*ad90*/  BSYNC B0 ;  /* 0x0000000000007941 */ /* 0x000fea0003800000 */
.L_x_9375:
        /* <DEDUP_REMOVED lines=22> */
.L_x_9380:
[----:B------:R-:W-:-:S07]  /*af00*/  IMAD.MOV.U32 R143, RZ, RZ, R5 ;  /* 0x000000ffff8f7224 */ /* 0x000fce00078e0005 */
.L_x_9381:
[----:B------:R-:W-:Y:S05]  /*af10*/  BSYNC B0 ;  /* 0x0000000000007941 */ /* 0x000fea0003800000 */
.L_x_9379:
        /* <DEDUP_REMOVED lines=16> */
.L_x_9385:
[----:B------:R-:W-:Y:S05]  /*b020*/  BSYNC B1 ;  /* 0x0000000000017941 */ /* 0x000fea0003800000 */
.L_x_9384:
        /* <DEDUP_REMOVED lines=44> */
.L_x_9383:
[----:B------:R-:W-:Y:S05]  /*b2f0*/  BSYNC B0 ;  /* 0x0000000000007941 */ /* 0x000fea0003800000 */
.L_x_9382:
        /* <DEDUP_REMOVED lines=22> */
.L_x_9387:
[----:B------:R-:W-:-:S07]  /*b460*/  MOV R106, R5 ;  /* 0x00000005006a7202 */ /* 0x000fce0000000f00 */
.L_x_9388:
[----:B------:R-:W-:Y:S05]  /*b470*/  BSYNC B0 ;  /* 0x0000000000007941 */ /* 0x000fea0003800000 */
.L_x_9386:
        /* <DEDUP_REMOVED lines=16> */
.L_x_9392:
[----:B------:R-:W-:Y:S05]  /*b580*/  BSYNC B1 ;  /* 0x0000000000017941 */ /* 0x000fea0003800000 */
.L_x_9391:
        /* <DEDUP_REMOVED lines=44> */
.L_x_9390:
[----:B------:R-:W-:Y:S05]  /*b850*/  BSYNC B0 ;  /* 0x0000000000007941 */ /* 0x000fea0003800000 */
.L_x_9389:
        /* <DEDUP_REMOVED lines=22> */
.L_x_9394:
[----:B------:R-:W-:-:S07]  /*b9c0*/  IMAD.MOV.U32 R151, RZ, RZ, R5 ;  /* 0x000000ffff977224 */ /* 0x000fce00078e0005 */
.L_x_9395:
[----:B------:R-:W-:Y:S05]  /*b9d0*/  BSYNC B0 ;  /* 0x0000000000007941 */ /* 0x000fea0003800000 */
.L_x_9393:
        /* <DEDUP_REMOVED lines=18> */
.L_x_9399:
[----:B------:R-:W-:Y:S05]  /*bb00*/  BSYNC B1 ;  /* 0x0000000000017941 */ /* 0x000fea0003800000 */
.L_x_9398:
        /* <DEDUP_REMOVED lines=44> */
.L_x_9397:
[----:B------:R-:W-:Y:S05]  /*bdd0*/  BSYNC B0 ;  /* 0x0000000000007941 */ /* 0x000fea0003800000 */
.L_x_9396:
[----:B------:R-:W-:Y:S01]  /*bde0*/  I2FP.F32.U32 R105, R151 ;  /* 0x0000009700697245 */ /* 0x000fe20000201000 */
[----:B------:R-:W-:Y:S01]  /*bdf0*/  IMAD.WIDE.U32 R146, R137, 0x10, R116 ;  /* 0x0000001089927825 */ /* 0x000fe200078e0074 */
[----:B------:R-:W-:Y:S02]  /*be00*/  SHF.L.U32 R106, R149, 0x10, RZ ;  /* 0x00000010956a7819 */ /* 0x000fe400000006ff */
[----:B------:R-:W-:Y:S01]  /*be10*/  SEL R153, RZ, 0x10000, P5 ;  /* 0x00010000ff997807 */ /* 0x000fe20002800000 */
[----:B------:R-:W-:Y:S01]  /*be20*/  FFMA.FTZ R104, R105, R118, 1.1641532182693481445e-10 ;  /* 0x2f00000069687423 */ /* 0x000fe20000010076 */
[----:B------:R-:W-:Y:S01]  /*be30*/  ISETP.NE.AND P6, PT, R145, RZ, PT ;  /* 0x000000ff9100720c */ /* 0x000fe20003fc5270 */
[----:B------:R-:W-:Y:S01]  /*be40*/  FMUL.FTZ R105, R106, R109 ;  /* 0x0000006d6a697220 */ /* 0x000fe20000410000 */
[----:B------:R-:W-:Y:S02]  /*be50*/  F2FP.BF16.F32.PACK_AB R106, R144, R141 ;  /* 0x0000008d906a723e */ /* 0x000fe400000010ff */
[----:B------:R-:W-:Y:S01]  /*be60*/  FSETP.GTU.FTZ.AND P5, PT, R104, R111, PT ;  /* 0x0000006f6800720b */ /* 0x000fe20003fbc000 */
[----:B------:R-:W-:Y:S01]  /*be70*/  FMUL.FTZ R105, R105, R110 ;  /* 0x0000006e69697220 */ /* 0x000fe20000410000 */
[----:B------:R-:W-:-:S02]  /*be80*/  @P0 PRMT R104, R23, 0x7632, R104 ;  /* 0x0000763217680816 */ /* 0x000fc40000000068 */
[----:B------:R-:W-:Y:S02]  /*be90*/  SEL R149, RZ, 0x1000000, P5 ;  /* 0x01000000ff957807 */ /* 0x000fe40002800000 */
[----:B------:R-:W-:Y:S01]  /*bea0*/  FSEL R145, R105, RZ, !P5 ;  /* 0x000000ff69917208 */ /* 0x000fe20006800000 */
[----:B------:R-:W-:Y:S01]  /*beb0*/  @P0 IMAD.U32 R104, R104, 0x10000, RZ ;  /* 0x0001000068680824 */ /* 0x000fe200078e00ff */
[----:B------:R-:W-:Y:S02]  /*bec0*/  F2FP.BF16.F32.PACK_AB R105, R142, R139 ;  /* 0x0000008b8e69723e */ /* 0x000fe400000010ff */
[----:B------:R-:W-:Y:S01]  /*bed0*/  ISETP.NE.AND P5, PT, R148, RZ, PT ;  /* 0x000000ff9400720c */ /* 0x000fe20003fa5270 */
[----:B------:R-:W-:Y:S01]  /*bee0*/  @P0 FADD.FTZ R145, R145, R104 ;  /* 0x0000006891910221 */ /* 0x000fe20000010000 */
[----:B------:R-:W-:Y:S02]  /*bef0*/  F2FP.BF16.F32.PACK_AB R104, R140, R138 ;  /* 0x0000008a8c68723e */ /* 0x000fe400000010ff */
[----:B------:R-:W-:-:S02]  /*bf00*/  SEL R154, RZ, 0x100, P4 ;  /* 0x00000100ff9a7807 */ /* 0x000fc40002000000 */
[----:B------:R-:W-:Y:S02]  /*bf10*/  F2FP.BF16.F32.PACK_AB R107, R145, R143 ;  /* 0x0000008f916b723e */ /* 0x000fe400000010ff */
[----:B------:R-:W-:Y:S02]  /*bf20*/  SEL R148, RZ, 0x1, P2 ;  /* 0x00000001ff947807 */ /* 0x000fe40001000000 */
[----:B------:R-:W-:Y:S01]  /*bf30*/  LOP3.LUT R154, R154, R149, R153, 0xfe, !PT ;  /* 0x000000959a9a7212 */ /* 0x000fe200078efe99 */
[----:B------:R0:W-:Y:S01]  /*bf40*/  STG.E.128 desc[UR4][R146.64], R104 ;  /* 0x0000006892007986 */ /* 0x0001e2000c101d04 */
[----:B------:R-:W-:Y:S01]  /*bf50*/  SEL R151, RZ, 0x1, P1 ;  /* 0x00000001ff977807 */ /* 0x000fe20000800000 */
[----:B------:R-:W-:Y:S01]  /*bf60*/  IMAD.WIDE.U32 R148, R148, 0x1000000, RZ ;  /* 0x0100000094947825 */ /* 0x000fe200078e00ff */
[----:B------:R-:W-:Y:S02]  /*bf70*/  SEL R152, RZ, 0x1, P5 ;  /* 0x00000001ff987807 */ /* 0x000fe40002800000 */
[----:B------:R-:W-:-:S04]  /*bf80*/  SEL R153, RZ, 0x1, P3 ;  /* 0x00000001ff997807 */ /* 0x000fc80001800000 */
[----:B------:R-:W-:Y:S01]  /*bf90*/  LOP3.LUT R149, R149, R154, R153, 0xfe, !PT ;  /* 0x0000009a95957212 */ /* 0x000fe200078efe99 */
[----:B0-----:R-:W0:Y:S01]  /*bfa0*/  @P0 LDC.64 R104, c[0x0][0x230] ;  /* 0x00008c00ff680b82 */ /* 0x001e220000000a00 */
[----:B------:R-:W-:-:S04]  /*bfb0*/  IMAD.WIDE.U32 R146, R151, 0x10000, RZ ;  /* 0x0001000097927825 */ /* 0x000fc800078e00ff */
[----:B------:R-:W-:-:S05]  /*bfc0*/  IMAD.WIDE.U32 R106, R152, 0x100, RZ ;  /* 0x00000100986a7825 */ /* 0x000fca00078e00ff */
[----:B------:R-:W-:Y:S02]  /*bfd0*/  LOP3.LUT R107, R107, R149, R147, 0xfe, !PT ;  /* 0x000000956b6b7212 */ /* 0x000fe400078efe93 */
[----:B------:R-:W-:Y:S02]  /*bfe0*/  LOP3.LUT R148, R106, R148, R146, 0xfe, !PT ;  /* 0x000000946a947212 */ /* 0x000fe400078efe92 */
[----:B------:R-:W-:Y:S02]  /*bff0*/  SEL R147, RZ, 0x1, P6 ;  /* 0x00000001ff937807 */ /* 0x000fe40003000000 */
[----:B------:R-:W-:Y:S02]  /*c000*/  IADD3 R146, R2, 0x200, RZ ;  /* 0x0000020002927810 */ /* 0x000fe40007ffe0ff */
[----:B------:R-:W-:Y:S01]  /*c010*/  LOP3.LUT R106, R148, R147, RZ, 0xfc, !PT ;  /* 0x00000093946a7212 */ /* 0x000fe200078efcff */
[----:B------:R-:W-:-:S04]  /*c020*/  IMAD.WIDE.U32 R148, R137, 0x8, R112 ;  /* 0x0000000889947825 */ /* 0x000fc800078e0070 */
[C---:B------:R-:W-:Y:S01]  /*c030*/  IMAD.WIDE.U32 R114, R146.reuse, 0x10, R114 ;  /* 0x0000001092727825 */ /* 0x040fe200078e0072 */
[----:B------:R1:W-:Y:S03]  /*c040*/  STG.E.64 desc[UR4][R148.64], R106 ;  /* 0x0000006a94007986 */ /* 0x0003e6000c101b04 */
[----:B0-----:R-:W-:-:S05]  /*c050*/  @P0 IMAD.WIDE.U32 R104, R146, 0x10, R104 ;  /* 0x0000001092680825 */ /* 0x001fca00078e0068 */
[----:B------:R0:W5:Y:S04]  /*c060*/  @P0 LDG.E.128 R20, desc[UR4][R104.64] ;  /* 0x0000000468140981 */ /* 0x000168000c1e1d00 */
[----:B-1----:R0:W5:Y:S01]  /*c070*/  LDG.E.128 R104, desc[UR4][R114.64] ;  /* 0x0000000472687981 */ /* 0x002162000c1e1d00 */
        /* <DEDUP_REMOVED lines=12> */
.L_x_9401:
[----:B------:R-:W-:-:S07]  /*c140*/  IMAD.MOV.U32 R147, RZ, RZ, R5 ;  /* 0x000000ffff937224 */ /* 0x000fce00078e0005 */
.L_x_9402:
[----:B------:R-:W-:Y:S05]  /*c150*/  BSYNC B0 ;  /* 0x0000000000007941 */ /* 0x000fea0003800000 */
.L_x_9400:
        /* <DEDUP_REMOVED lines=16> */
.L_x_9406:
[----:B------:R-:W-:Y:S05]  /*c260*/  BSYNC B1 ;  /* 0x0000000000017941 */ /* 0x000fea0003800000 */
.L_x_9405:
        /* <DEDUP_REMOVED lines=44> */
.L_x_9404:
[----:B------:R-:W-:Y:S05]  /*c530*/  BSYNC B0 ;  /* 0x0000000000007941 */ /* 0x000fea0003800000 */
.L_x_9403:
[----:B------:R-:W-:Y:S01]  /*c540*/  I2FP.F32.U32 R115, R147 ;  /* 0x0000009300737245 */ /* 0x000fe20000201000 */
[----:B-----5:R-:W-:Y:S01]  /*c550*/  @P0 IMAD.U32 R147, R20, 0x10000, RZ ;  /* 0x0001000014930824 */ /* 0x020fe200078e00ff */
[----:B------:R-:W-:Y:S01]  /*c560*/  SHF.L.U32 R148, R104, 0x10, RZ ;  /* 0x0000001068947819 */ /* 0x000fe200000006ff */
[----:B------:R-:W-:Y:S01]  /*c570*/  BSSY B0, `(.L_x_9407) ;  /* 0x0000015000007945 */ /* 0x000fe20003800000 */
[----:B------:R-:W-:Y:S01]  /*c580*/  ISETP.NE.AND P1, PT, R151, 0x1, PT ;  /* 0x000000019700780c */ /* 0x000fe20003f25270 */
[----:B------:R-:W-:Y:S01]  /*c590*/  FFMA.FTZ R114, R115, R118, 1.1641532182693481445e-10 ;  /* 0x2f00000073727423 */ /* 0x000fe20000010076 */
[----:B------:R-:W-:Y:S01]  /*c5a0*/  IADD3 R149, R151, 0x1, RZ ;  /* 0x0000000197957810 */ /* 0x000fe20007ffe0ff */
[----:B------:R-:W-:-:S03]  /*c5b0*/  FMUL.FTZ R115, R148, R109 ;  /* 0x0000006d94737220 */ /* 0x000fc60000410000 */
        /* <DEDUP_REMOVED lines=15> */
.L_x_9408:
[----:B------:R-:W-:-:S07]  /*c6b0*/  MOV R104, R5 ;  /* 0x0000000500687202 */ /* 0x000fce0000000f00 */
.L_x_9409:
[----:B------:R-:W-:Y:S05]  /*c6c0*/  BSYNC B0 ;  /* 0x0000000000007941 */ /* 0x000fea0003800000 */
.L_x_9407:
        /* <DEDUP_REMOVED lines=16> */
.L_x_9413:
[----:B------:R-:W-:Y:S05]  /*c7d0*/  BSYNC B1 ;  /* 0x0000000000017941 */ /* 0x000fea0003800000 */
.L_x_9412:
        /* <DEDUP_REMOVED lines=44> */
.L_x_9411:
[----:B------:R-:W-:Y:S05]  /*caa0*/  BSYNC B0 ;  /* 0x0000000000007941 */ /* 0x000fea0003800000 */
.L_x_9410:
        /* <DEDUP_REMOVED lines=23> */
.L_x_9415:
[----:B------:R-:W-:-:S07]  /*cc20*/  IMAD.MOV.U32 R104, RZ, RZ, R5 ;  /* 0x000000ffff687224 */ /* 0x000fce00078e0005 */
.L_x_9416:
[----:B------:R-:W-:Y:S05]  /*cc30*/  BSYNC B0 ;  /* 0x0000000000007941 */ /* 0x000fea0003800000 */
.L_x_9414:
        /* <DEDUP_REMOVED lines=16> */
.L_x_9420:
[----:B------:R-:W-:Y:S05]  /*cd40*/  BSYNC B1 ;  /* 0x0000000000017941 */ /* 0x000fea0003800000 */
.L_x_9419:
        /* <DEDUP_REMOVED lines=44> */
.L_x_9418:
[----:B------:R-:W-:Y:S05]  /*d010*/  BSYNC B0 ;  /* 0x0000000000007941 */ /* 0x000fea0003800000 */
.L_x_9417:
        /* <DEDUP_REMOVED lines=22> */
.L_x_9422:
[----:B------:R-:W-:-:S07]  /*d180*/  MOV R155, R5 ;  /* 0x00000005009b7202 */ /* 0x000fce0000000f00 */
.L_x_9423:
[----:B------:R-:W-:Y:S05]  /*d190*/  BSYNC B0 ;  /* 0x0000000000007941 */ /* 0x000fea0003800000 */
.L_x_9421:
        /* <DEDUP_REMOVED lines=16> */
.L_x_9427:
[----:B------:R-:W-:Y:S05]  /*d2a0*/  BSYNC B1 ;  /* 0x0000000000017941 */ /* 0x000fea0003800000 */
.L_x_9426:
        /* <DEDUP_REMOVED lines=44> */
.L_x_9425:
[----:B------:R-:W-:Y:S05]  /*d570*/  BSYNC B0 ;  /* 0x0000000000007941 */ /* 0x000fea0003800000 */
.L_x_9424:
        /* <DEDUP_REMOVED lines=22> */
.L_x_9429:
[----:B------:R-:W-:-:S07]  /*d6e0*/  IMAD.MOV.U32 R149, RZ, RZ, R5 ;  /* 0x000000ffff957224 */ /* 0x000fce00078e0005 */
.L_x_9430:
[----:B------:R-:W-:Y:S05]  /*d6f0*/  BSYNC B0 ;  /* 0x0000000000007941 */ /* 0x000fea0003800000 */
.L_x_9428:
        /* <DEDUP_REMOVED lines=16> */
.L_x_9434:
[----:B------:R-:W-:Y:S05]  /*d800*/  BSYNC B1 ;  /* 0x0000000000017941 */ /* 0x000fea0003800000 */
.L_x_9433:
        /* <DEDUP_REMOVED lines=44> */
.L_x_9432:
[----:B------:R-:W-:Y:S05]  /*dad0*/  BSYNC B0 ;  /* 0x0000000000007941 */ /* 0x000fea0003800000 */
.L_x_9431:
        /* <DEDUP_REMOVED lines=22> */
.L_x_9436:
[----:B------:R-:W-:-:S07]  /*dc40*/  MOV R154, R5 ;  /* 0x00000005009a7202 */ /* 0x000fce0000000f00 */
.L_x_9437:
[----:B------:R-:W-:Y:S05]  /*dc50*/  BSYNC B0 ;  /* 0x0000000000007941 */ /* 0x000fea0003800000 */
.L_x_9435:
        /* <DEDUP_REMOVED lines=16> */
.L_x_9441:
[----:B------:R-:W-:Y:S05]  /*dd60*/  BSYNC B1 ;  /* 0x0000000000017941 */ /* 0x000fea0003800000 */
.L_x_9440:
[----:B------:R-:W-:Y:S01]  /*dd70*/  LOP3.LUT R9, R9, UR7, R4, 0x96, !PT ;  /* 0x0000000709097c12 */ /* 0x000fe2000f8e9604 */
[----:B------:R-:W-:Y:S01]  /*dd80*/  IMAD.HI.U32 R5, R8, -0x326172a9, RZ ;  /* 0xcd9e8d5708057827 */ /* 0x000fe200078e00ff */
[----:B------:R-:W-:-:S03]  /*dd90*/  HFMA2.MMA R156, -RZ, RZ, 0, 0 ;  /* 0x00000000ff9c7435 */ /* 0x000fc600000001ff */
        /* <DEDUP_REMOVED lines=39> */
[----:B------:R-:W-:Y:S01]  /*e010*/  IMAD.MOV.U32 R9, RZ, RZ, R104 ;  /* 0x000000ffff097224 */ /* 0x000fe200078e0068 */
[----:B------:R-:W-:-:S07]  /*e020*/  LOP3.LUT R10, R105, UR35, R10, 0x96, !PT ;  /* 0x00000023690a7c12 */ /* 0x000fce000f8e960a */
.L_x_9439:
[----:B------:R-:W-:Y:S05]  /*e030*/  BSYNC B0 ;  /* 0x0000000000007941 */ /* 0x000fea0003800000 */
.L_x_9438:
[----:B------:R-:W-:Y:S01]  /*e040*/  I2FP.F32.U32 R105, R154 ;  /* 0x0000009a00697245 */ /* 0x000fe20000201000 */
[----:B------:R-:W-:Y:S01]  /*e050*/  IMAD.U32 R106, R106, 0x10000, RZ ;  /* 0x000100006a6a7824 */ /* 0x000fe200078e00ff */
[C---:B------:R-:W-:Y:S01]  /*e060*/  ISETP.NE.AND P5, PT, R156.reuse, 0x1, PT ;  /* 0x000000019c00780c */ /* 0x040fe20003fa5270 */
[----:B------:R-:W-:Y:S01]  /*e070*/  BSSY B0, `(.L_x_9442) ;  /* 0x0000014000007945 */ /* 0x000fe20003800000 */
[----:B------:R-:W-:Y:S02]  /*e080*/  VIADD R157, R156, 0x1 ;  /* 0x000000019c9d7836 */ /* 0x000fe40000000000 */
[----:B------:R-:W-:Y:S01]  /*e090*/  FFMA.FTZ R104, R105, R118, 1.1641532182693481445e-10 ;  /* 0x2f00000069687423 */ /* 0x000fe20000010076 */
[----:B------:R-:W-:-:S04]  /*e0a0*/  FMUL.FTZ R105, R106, R109 ;  /* 0x0000006d6a697220 */ /* 0x000fc80000410000 */
[----:B------:R-:W-:Y:S01]  /*e0b0*/  FSETP.GTU.FTZ.AND P4, PT, R104, R111, PT ;  /* 0x0000006f6800720b */ /* 0x000fe20003f9c000 */
[----:B------:R-:W-:Y:S01]  /*e0c0*/  FMUL.FTZ R105, R105, R110 ;  /* 0x0000006e69697220 */ /* 0x000fe20000410000 */
[----:B------:R-:W-:-:S04]  /*e0d0*/  @P0 PRMT R104, R22, 0x7632, R104 ;  /* 0x0000763216680816 */ /* 0x000fc80000000068 */
        /* <DEDUP_REMOVED lines=12> */
.L_x_9443:
[----:B------:R-:W-:-:S07]  /*e1a0*/  IMAD.MOV.U32 R106, RZ, RZ, R5 ;  /* 0x000000ffff6a7224 */ /* 0x000fce00078e0005 */
.L_x_9444:
[----:B------:R-:W-:Y:S05]  /*e1b0*/  BSYNC B0 ;  /* 0x0000000000007941 */ /* 0x000fea0003800000 */
.L_x_9442:
        /* <DEDUP_REMOVED lines=16> */
.L_x_9448:
[----:B------:R-:W-:Y:S05]  /*e2c0*/  BSYNC B1 ;  /* 0x0000000000017941 */ /* 0x000fea0003800000 */
.L_x_9447:
        /* <DEDUP_REMOVED lines=44> */
.L_x_9446:
[----:B------:R-:W-:Y:S05]  /*e590*/  BSYNC B0 ;  /* 0x0000000000007941 */ /* 0x000fea0003800000 */
.L_x_9445:
        /* <DEDUP_REMOVED lines=22> */
.L_x_9450:
[----:B------:R-:W-:-:S07]  /*e700*/  MOV R156, R5 ;  /* 0x00000005009c7202 */ /* 0x000fce0000000f00 */
.L_x_9451:
[----:B------:R-:W-:Y:S05]  /*e710*/  BSYNC B0 ;  /* 0x0000000000007941 */ /* 0x000fea0003800000 */
.L_x_9449:
        /* <DEDUP_REMOVED lines=18> */
.L_x_9455:
[----:B------:R-:W-:Y:S05]  /*e840*/  BSYNC B1 ;  /* 0x0000000000017941 */ /* 0x000fea0003800000 */
.L_x_9454:
        /* <DEDUP_REMOVED lines=44> */
.L_x_9453:
[----:B------:R-:W-:Y:S05]  /*eb10*/  BSYNC B0 ;  /* 0x0000000000007941 */ /* 0x000fea0003800000 */
.L_x_9452:
[----:B------:R-:W-:Y:S01]  /*eb20*/  IMAD.U32 R104, R155, 0x10000, RZ ;  /* 0x000100009b687824 */ /* 0x000fe200078e00ff */
[----:B------:R-:W-:Y:S01]  /*eb30*/  I2FP.F32.U32 R105, R156 ;  /* 0x0000009c00697245 */ /* 0x000fe20000201000 */
[----:B------:R-:W-:Y:S01]  /*eb40*/  IMAD.WIDE.U32 R116, R146, 0x10, R116 ;  /* 0x0000001092747825 */ /* 0x000fe200078e0074 */
[----:B------:R-:W-:-:S03]  /*eb50*/  ISETP.NE.AND P6, PT, R152, RZ, PT ;  /* 0x000000ff9800720c */ /* 0x000fc60003fc5270 */
        /* <DEDUP_REMOVED lines=10> */
[----:B------:R-:W-:Y:S01]  /*ec00*/  @P0 SHF.L.U32 R104, R104, 0x10, RZ ;  /* 0x0000001068680819 */ /* 0x000fe200000006ff */
[----:B------:R-:W-:Y:S01]  /*ec10*/  UMOV UR8, 0xffffffff ;  /* 0xffffffff00087882 */ /* 0x000fe20000000000 */
[----:B------:R-:W-:Y:S01]  /*ec20*/  FSEL R109, R109, RZ, !P5 ;  /* 0x000000ff6d6d7208 */ /* 0x000fe20006800000 */
[----:B------:R-:W-:Y:S01]  /*ec30*/  FADD.FTZ R110, R111, R14 ;  /* 0x0000000e6f6e7221 */ /* 0x000fe20000010000 */
[----:B------:R-:W-:-:S03]  /*ec40*/  F2FP.BF16.F32.PACK_AB R105, R148, R115 ;  /* 0x000000739469723e */ /* 0x000fc600000010ff */
        /* <DEDUP_REMOVED lines=11> */
[----:B------:R-:W-:Y:S01]  /*ed00*/  FADD.FTZ R111, R110, R121 ;  /* 0x000000796e6f7221 */ /* 0x000fe20000010000 */
[----:B------:R-:W-:-:S03]  /*ed10*/  SEL R110, RZ, 0x1, P2 ;  /* 0x00000001ff6e7807 */ /* 0x000fc60001000000 */
[----:B0-----:R-:W-:Y:S01]  /*ed20*/  FADD.FTZ R104, R111, R122 ;  /* 0x0000007a6f687221 */ /* 0x001fe20000010000 */
[----:B------:R-:W-:Y:S01]  /*ed30*/  SEL R107, RZ, 0x100, P4 ;  /* 0x00000100ff6b7807 */ /* 0x000fe20002000000 */
[----:B------:R-:W-:Y:S01]  /*ed40*/  IMAD.WIDE.U32 R110, R110, 0x1000000, RZ ;  /* 0x010000006e6e7825 */ /* 0x000fe200078e00ff */
[----:B------:R-:W-:-:S03]  /*ed50*/  SEL R106, RZ, 0x1000000, P5 ;  /* 0x01000000ff6a7807 */ /* 0x000fc60002800000 */
[----:B------:R-:W-:Y:S01]  /*ed60*/  FADD.FTZ R105, R104, R123 ;  /* 0x0000007b68697221 */ /* 0x000fe20000010000 */
[----:B------:R-:W-:Y:S02]  /*ed70*/  SEL R117, RZ, 0x1, P3 ;  /* 0x00000001ff757807 */ /* 0x000fe40001800000 */
[----:B------:R-:W-:Y:S01]  /*ed80*/  LOP3.LUT R152, R107, R106, R152, 0xfe, !PT ;  /* 0x0000006a6b987212 */ /* 0x000fe200078efe98 */
[----:B------:R-:W-:Y:S01]  /*ed90*/  FADD.FTZ R104, R105, R124 ;  /* 0x0000007c69687221 */ /* 0x000fe20000010000 */
[----:B------:R-:W-:Y:S02]  /*eda0*/  SEL R106, RZ, 0x1, P1 ;  /* 0x00000001ff6a7807 */ /* 0x000fe40000800000 */
[----:B------:R-:W-:Y:S01]  /*edb0*/  LOP3.LUT R117, R111, R152, R117, 0xfe, !PT ;  /* 0x000000986f757212 */ /* 0x000fe200078efe75 */
[----:B------:R-:W-:Y:S01]  /*edc0*/  FADD.FTZ R105, R104, R125 ;  /* 0x0000007d68697221 */ /* 0x000fe20000010000 */
[----:B------:R-:W-:Y:S01]  /*edd0*/  LOP3.LUT P1, RZ, R13, 0x1f, RZ, 0xc0, !PT ;  /* 0x0000001f0dff7812 */ /* 0x000fe2000782c0ff */
[----:B------:R-:W-:-:S04]  /*ede0*/  IMAD.WIDE.U32 R106, R106, 0x10000, RZ ;  /* 0x000100006a6a7825 */ /* 0x000fc800078e00ff */
        /* <DEDUP_REMOVED lines=24> */
[----:B------:R-:W-:-:S04]  /*ef70*/  FADD.FTZ R104, R111, R114 ;  /* 0x000000726f687221 */ /* 0x000fc80000010000 */
[----:B------:R-:W-:Y:S01]  /*ef80*/  FADD.FTZ R106, R104, R147 ;  /* 0x00000093686a7221 */ /* 0x000fe20000010000 */
[----:B------:R-:W-:-:S03]  /*ef90*/  LOP3.LUT R104, R110, R107, RZ, 0xfc, !PT ;  /* 0x0000006b6e687212 */ /* 0x000fc600078efcff */
[----:B------:R-:W-:Y:S02]  /*efa0*/  FADD.FTZ R107, R106, R115 ;  /* 0x000000736a6b7221 */ /* 0x000fe40000010000 */
[----:B------:R0:W-:Y:S02]  /*efb0*/  STG.E.64 desc[UR4][R112.64], R104 ;  /* 0x0000006870007986 */ /* 0x0001e4000c101b04 */
[----:B------:R-:W-:Y:S01]  /*efc0*/  FADD.FTZ R106, R107, R148 ;  /* 0x000000946b6a7221 */ /* 0x000fe20000010000 */
[----:B------:R-:W-:-:S03]  /*efd0*/  SHF.R.U32.HI R107, RZ, 0x5, R13 ;  /* 0x00000005ff6b7819 */ /* 0x000fc6000001160d */
[----:B------:R-:W-:Y:S01]  /*efe0*/  FADD.FTZ R3, R106, R149 ;  /* 0x000000956a037221 */ /* 0x000fe20000010000 */
[----:B------:R-:W-:-:S03]  /*eff0*/  LOP3.LUT R106, R107, 0x7fffffc, RZ, 0xc0, !PT ;  /* 0x07fffffc6b6a7812 */ /* 0x000fc600078ec0ff */
[----:B------:R-:W-:Y:S02]  /*f000*/  FADD.FTZ R110, R3, R150 ;  /* 0x00000096036e7221 */ /* 0x000fe40000010000 */
[----:B------:R-:W-:Y:S02]  /*f010*/  @!P0 VIADD R106, R106, 0x4 ;  /* 0x000000046a6a8836 */ /* 0x000fe40000000000 */
        /* <DEDUP_REMOVED lines=103> */
.L_x_9468:
[----:B------:R-:W2:Y:S01]  /*f690*/  @!P1 S2R R110, SR_CgaCtaId ;  /* 0x00000000006e9919 */ /* 0x000ea20000008800 */
[----:B------:R-:W-:Y:S01]  /*f6a0*/  LOP3.LUT R113, R13, 0x1f, RZ, 0xc0, !PT ;  /* 0x0000001f0d717812 */ /* 0x000fe200078ec0ff */
[----:B-1----:R-:W-:Y:S01]  /*f6b0*/  FADD.FTZ R105, R111, R116 ;  /* 0x000000746f697221 */ /* 0x002fe20000010000 */
[----:B------:R-:W-:Y:S01]  /*f6c0*/  @!P1 MOV R3, 0x400 ;  /* 0x0000040000039802 */ /* 0x000fe20000000f00 */
[----:B------:R-:W-:Y:S05]  /*f6d0*/  WARPSYNC.ALL ;  /* 0x0000000000007948 */ /* 0x000fea0003800000 */
[----:B------:R-:W-:Y:S02]  /*f6e0*/  ISETP.GT.U32.AND P2, PT, R113, 0x3, PT ;  /* 0x000000037100780c */ /* 0x000fe40003f44070 */
[----:B------:R-:W-:-:S02]  /*f6f0*/  LOP3.LUT R107, R107, 0x3, RZ, 0xc0, !PT ;  /* 0x000000036b6b7812 */ /* 0x000fc400078ec0ff */
[----:B------:R-:W-:-:S09]  /*f700*/  PLOP3.LUT P3, PT, PT, PT, UP1, 0x40, 0x0 ;  /* 0x000000000000781c */ /* 0x000fd20003f6e818 */
[----:B------:R-:W1:Y:S01]  /*f710*/  @!P2 S2R R117, SR_CgaCtaId ;  /* 0x000000000075a919 */ /* 0x000e620000008800 */
[----:B--2---:R-:W-:Y:S02]  /*f720*/  @!P1 LEA R110, R110, R3, 0x18 ;  /* 0x000000036e6e9211 */ /* 0x004fe400078ec0ff */
[C---:B------:R-:W-:Y:S02]  /*f730*/  @!P1 IADD3 R3, R106.reuse, R107, RZ ;  /* 0x0000006b6a039210 */ /* 0x040fe40007ffe0ff */
[----:B------:R-:W-:-:S03]  /*f740*/  @!P2 IADD3 R106, R106, R113, RZ ;  /* 0x000000716a6aa210 */ /* 0x000fc60007ffe0ff */
[----:B------:R-:W-:Y:S01]  /*f750*/  @!P1 IMAD R3, R3, 0x8, R110 ;  /* 0x0000000803039824 */ /* 0x000fe200078e026e */
[----:B------:R-:W-:-:S04]  /*f760*/  @!P2 MOV R110, 0x400 ;  /* 0x00000400006ea802 */ /* 0x000fc80000000f00 */
[----:B------:R2:W-:Y:S01]  /*f770*/  @!P1 STS.64 [R3], R104 ;  /* 0x0000006803009388 */ /* 0x0005e20000000a00 */
[----:B------:R-:W-:Y:S01]  /*f780*/  BAR.SYNC.DEFER_BLOCKING 0x0 ;  /* 0x0000000000007b1d */ /* 0x000fe20000010000 */
[----:B------:R-:W-:Y:S02]  /*f790*/  LOP3.LUT P1, RZ, R107, 0x1f, R13, 0xf8, !PT ;  /* 0x0000001f6bff7812 */ /* 0x000fe4000782f80d */
[----:B-1----:R-:W-:Y:S02]  /*f7a0*/  @!P2 LEA R117, R117, R110, 0x18 ;  /* 0x0000006e7575a211 */ /* 0x002fe400078ec0ff */
[----:B--2---:R-:W-:-:S03]  /*f7b0*/  CS2R R104, SRZ ;  /* 0x0000000000687805 */ /* 0x004fc6000001ff00 */
[----:B------:R-:W-:Y:S01]  /*f7c0*/  @!P2 IMAD R110, R106, 0x8, R117 ;  /* 0x000000086a6ea824 */ /* 0x000fe200078e0275 */
[----:B------:R-:W-:-:S06]  /*f7d0*/  HFMA2.MMA R106, -RZ, RZ, 0, 0 ;  /* 0x00000000ff6a7435 */ /* 0x000fcc00000001ff */
[----:B------:R-:W-:-:S05]  /*f7e0*/  @!P2 IMAD.MOV.U32 R106, RZ, RZ, 0x500 ;  /* 0x00000500ff6aa424 */ /* 0x000fca00078e00ff */
[----:B0-----:R-:W0:Y:S01]  /*f7f0*/  SHFL.DOWN PT, R111, R106, 0x2, 0x1f ;  /* 0x08401f006a6f7f89 */ /* 0x001e2200000e0000 */
[----:B------:R-:W-:-:S03]  /*f800*/  I2FP.F32.S32 R117, R106 ;  /* 0x0000006a00757245 */ /* 0x000fc60000201400 */
[----:B------:R-:W1:Y:S01]  /*f810*/  @!P2 LDS.64 R104, [R110] ;  /* 0x000000006e68a984 */ /* 0x000e620000000a00 */
[----:B------:R-:W-:Y:S02]  /*f820*/  PLOP3.LUT P2, PT, PT, PT, UP1, 0x40, 0x0 ;  /* 0x000000000000781c */ /* 0x000fe40003f4e818 */
[----:B0-----:R-:W-:Y:S02]  /*f830*/  IADD3 R116, R111, R106, RZ ;  /* 0x0000006a6f747210 */ /* 0x001fe40007ffe0ff */
[----:B------:R-:W-:Y:S02]  /*f840*/  I2FP.F32.S32 R118, R111 ;  /* 0x0000006f00767245 */ /* 0x000fe40000201400 */
[----:B------:R-:W-:Y:S01]  /*f850*/  I2FP.F32.S32 R3, R116 ;  /* 0x0000007400037245 */ /* 0x000fe20000201400 */
[----:B------:R-:W-:Y:S03]  /*f860*/  SHFL.DOWN PT, R153, R116, 0x1, 0x1f ;  /* 0x08201f0074997f89 */ /* 0x000fe600000e0000 */
[----:B------:R-:W0:Y:S01]  /*f870*/  MUFU.RCP R111, R3 ;  /* 0x00000003006f7308 */ /* 0x000e220000001000 */
[----:B-1----:R-:W1:Y:S04]  /*f880*/  SHFL.DOWN PT, R113, R104, 0x2, 0x1f ;  /* 0x08401f0068717f89 */ /* 0x002e6800000e0000 */
[----:B------:R-:W2:Y:S01]  /*f890*/  SHFL.DOWN PT, R112, R105, 0x2, 0x1f ;  /* 0x08401f0069707f89 */ /* 0x000ea200000e0000 */
[C---:B-1----:R-:W-:Y:S01]  /*f8a0*/  FMUL.FTZ R110, R113.reuse, R118 ;  /* 0x00000076716e7220 */ /* 0x042fe20000410000 */
[----:B------:R-:W-:-:S03]  /*f8b0*/  FADD.FTZ R113, -R113, R104 ;  /* 0x0000006871717221 */ /* 0x000fc60000010100 */
[----:B------:R-:W-:Y:S01]  /*f8c0*/  FFMA.FTZ R110, R117, R104, R110 ;  /* 0x00000068756e7223 */ /* 0x000fe2000001006e */
[----:B------:R-:W-:Y:S01]  /*f8d0*/  FMUL.FTZ R113, R113, R113 ;  /* 0x0000007171717220 */ /* 0x000fe20000410000 */
[----:B--2---:R-:W-:Y:S01]  /*f8e0*/  FADD.FTZ R112, R112, R105 ;  /* 0x0000006970707221 */ /* 0x004fe20000010000 */
[----:B------:R-:W-:Y:S02]  /*f8f0*/  IMAD.IADD R104, R116, 0x1, R153 ;  /* 0x0000000174687824 */ /* 0x000fe400078e0299 */
[----:B0-----:R-:W-:Y:S01]  /*f900*/  FMUL.FTZ R110, R111, R110 ;  /* 0x0000006e6f6e7220 */ /* 0x001fe20000410000 */
[----:B------:R-:W-:Y:S01]  /*f910*/  FMUL.FTZ R113, R113, R117 ;  /* 0x0000007571717220 */ /* 0x000fe20000410000 */
[----:B------:R-:W-:Y:S02]  /*f920*/  I2FP.F32.S32 R153, R153 ;  /* 0x0000009900997245 */ /* 0x000fe40000201400 */
[----:B------:R-:W-:Y:S01]  /*f930*/  I2FP.F32.S32 R104, R104 ;  /* 0x0000006800687245 */ /* 0x000fe20000201400 */
[----:B------:R-:W0:Y:S01]  /*f940*/  SHFL.DOWN PT, R117, R110, 0x1, 0x1f ;  /* 0x08201f006e757f89 */ /* 0x000e2200000e0000 */
[----:B------:R-:W-:-:S04]  /*f950*/  FMUL.FTZ R113, R113, R118 ;  /* 0x0000007671717220 */ /* 0x000fc80000410000 */
[----:B------:R-:W-:Y:S01]  /*f960*/  FFMA.FTZ R112, R111, R113, R112 ;  /* 0x000000716f707223 */ /* 0x000fe20000010070 */
[----:B------:R-:W1:Y:S04]  /*f970*/  MUFU.RCP R104, R104 ;  /* 0x0000006800687308 */ /* 0x000e680000001000 */
[----:B------:R-:W2:Y:S01]  /*f980*/  SHFL.DOWN PT, R105, R112, 0x1, 0x1f ;  /* 0x08201f0070697f89 */ /* 0x000ea200000e0000 */
[----:B0-----:R-:W-:Y:S01]  /*f990*/  FADD.FTZ R106, R110, -R117 ;  /* 0x800000756e6a7221 */ /* 0x001fe20000010000 */
[----:B------:R-:W-:-:S03]  /*f9a0*/  FMUL.FTZ R116, R117, R153 ;  /* 0x0000009975747220 */ /* 0x000fc60000410000 */
[----:B------:R-:W-:Y:S01]  /*f9b0*/  FMUL.FTZ R106, R106, R106 ;  /* 0x0000006a6a6a7220 */ /* 0x000fe20000410000 */
[----:B------:R-:W-:-:S03]  /*f9c0*/  FFMA.FTZ R111, R3, R110, R116 ;  /* 0x0000006e036f7223 */ /* 0x000fc60000010074 */
[----:B------:R-:W-:Y:S01]  /*f9d0*/  FMUL.FTZ R106, R3, R106 ;  /* 0x0000006a036a7220 */ /* 0x000fe20000410000 */
[----:B-1----:R-:W-:Y:S01]  /*f9e0*/  FMUL.FTZ R3, R104, R111 ;  /* 0x0000006f68037220 */ /* 0x002fe20000410000 */
[----:B--2---:R-:W-:Y:S02]  /*f9f0*/  FADD.FTZ R105, R112, R105 ;  /* 0x0000006970697221 */ /* 0x004fe40000010000 */
[----:B------:R-:W-:Y:S01]  /*fa00*/  FMUL.FTZ R106, R106, R153 ;  /* 0x000000996a6a7220 */ /* 0x000fe20000410000 */
[----:B------:R-:W0:Y:S02]  /*fa10*/  LDC R112, c[0x0][0x2d8] ;  /* 0x0000b600ff707b82 */ /* 0x000e240000000800 */
[----:B------:R-:W1:Y:S01]  /*fa20*/  SHFL.IDX PT, R3, R3, RZ, 0x1f ;  /* 0x00001fff03037589 */ /* 0x000e6200000e0000 */
[----:B------:R-:W-:-:S05]  /*fa30*/  FFMA.FTZ R106, R104, R106, R105 ;  /* 0x0000006a686a7223 */ /* 0x000fca0000010069 */
[----:B------:R-:W0:Y:S01]  /*fa40*/  SHFL.IDX PT, R113, R106, RZ, 0x1f ;  /* 0x00001fff6a717589 */ /* 0x000e2200000e0000 */
[----:B------:R-:W2:Y:S01]  /*fa50*/  @!P1 LDC.64 R104, c[0x0][0x250] ;  /* 0x00009400ff689b82 */ /* 0x000ea20000000a00 */
[C---:B-1----:R-:W-:Y:S01]  /*fa60*/  FMUL.FTZ R110, R3.reuse, R3 ;  /* 0x00000003036e7220 */ /* 0x042fe20000410000 */
[----:B------:R-:W-:-:S04]  /*fa70*/  FSEL R107, R3, RZ, P3 ;  /* 0x000000ff036b7208 */ /* 0x000fc80001800000 */
[----:B------:R-:W-:Y:S01]  /*fa80*/  FSEL R111, R110, RZ, !P2 ;  /* 0x000000ff6e6f7208 */ /* 0x000fe20005000000 */
[----:B0-----:R-:W-:Y:S01]  /*fa90*/  FFMA.FTZ R110, R113, UR11, R112 ;  /* 0x0000000b716e7c23 */ /* 0x001fe20008010070 */
[C---:B------:R-:W-:Y:S01]  /*faa0*/  FADD.FTZ R106, -R107.reuse, R15 ;  /* 0x0000000f6b6a7221 */ /* 0x040fe20000010100 */
[----:B------:R-:W-:Y:S01]  /*fab0*/  FADD.FTZ R0, -R107, R0 ;  /* 0x000000006b007221 */ /* 0x000fe20000010100 */
[----:B--2---:R-:W-:-:S04]  /*fac0*/  @!P1 IMAD.WIDE R104, R12, 0x4, R104 ;  /* 0x000000040c689825 */ /* 0x004fc800078e0268 */
[----:B------:R-:W-:Y:S01]  /*fad0*/  FADD.FTZ R110, R110, R111 ;  /* 0x0000006f6e6e7221 */ /* 0x000fe20000010000 */
[C---:B------:R-:W-:Y:S01]  /*fae0*/  FADD.FTZ R111, -R107.reuse, R14 ;  /* 0x0000000e6b6f7221 */ /* 0x040fe20000010100 */
[C---:B------:R-:W-:Y:S01]  /*faf0*/  FADD.FTZ R17, -R107.reuse, R17 ;  /* 0x000000116b117221 */ /* 0x040fe20000010100 */
[----:B------:R-:W0:Y:S01]  /*fb00*/  @!P1 LDC.64 R14, c[0x0][0x258] ;  /* 0x00009600ff0e9b82 */ /* 0x000e220000000a00 */
        /* <DEDUP_REMOVED lines=33> */
[C---:B-1----:R-:W-:Y:S01]  /*fd20*/  FADD.FTZ R110, -R107.reuse, R149 ;  /* 0x000000956b6e7221 */ /* 0x042fe20000010100 */
[C---:B------:R-:W-:Y:S01]  /*fd30*/  FADD.FTZ R150, -R107.reuse, R150 ;  /* 0x000000966b967221 */ /* 0x040fe20000010100 */
[C---:B------:R-:W-:Y:S01]  /*fd40*/  FADD.FTZ R160, -R107.reuse, R151 ;  /* 0x000000976ba07221 */ /* 0x040fe20000010100 */
[----:B------:R-:W-:Y:S01]  /*fd50*/  FADD.FTZ R162, -R107, R109 ;  /* 0x0000006d6ba27221 */ /* 0x000fe20000010100 */
[C---:B--2---:R-:W-:Y:S01]  /*fd60*/  FMUL.FTZ R107, R113.reuse, R0 ;  /* 0x00000000716b7220 */ /* 0x044fe20000410000 */
[C---:B------:R-:W-:Y:S01]  /*fd70*/  FMUL.FTZ R106, R113.reuse, R106 ;  /* 0x0000006a716a7220 */ /* 0x040fe20000410000 */
[C---:B------:R-:W-:Y:S01]  /*fd80*/  FMUL.FTZ R0, R113.reuse, R17 ;  /* 0x0000001171007220 */ /* 0x040fe20000410000 */
[----:B------:R1:W-:Y:S01]  /*fd90*/  @!P1 STG.E desc[UR4][R104.64], R3 ;  /* 0x0000000368009986 */ /* 0x0003e2000c101904 */
[C---:B------:R-:W-:Y:S01]  /*fda0*/  FMUL.FTZ R17, R113.reuse, R16 ;  /* 0x0000001071117220 */ /* 0x040fe20000410000 */
[----:B------:R-:W-:Y:S01]  /*fdb0*/  FFMA.FTZ R16, R60, R107, R100 ;  /* 0x0000006b3c107223 */ /* 0x000fe20000010064 */
        /* <DEDUP_REMOVED lines=9> */
[----:B-1----:R-:W-:Y:S01]  /*fe50*/  FFMA.FTZ R3, R61, R106, R101 ;  /* 0x0000006a3d037223 */ /* 0x002fe20000010065 */
[----:B------:R-:W-:Y:S01]  /*fe60*/  FFMA.FTZ R105, R57, R164, R97 ;  /* 0x000000a439697223 */ /* 0x000fe20000010061 */
[----:B------:R-:W1:Y:S01]  /*fe70*/  LDC.64 R106, c[0x0][0x2b8] ;  /* 0x0000ae00ff6a7b82 */ /* 0x000e620000000a00 */
[----:B------:R-:W-:Y:S01]  /*fe80*/  LEA R104, P2, R2, UR14, 0x4 ;  /* 0x0000000e02687c11 */ /* 0x000fe2000f8420ff */
[----:B0-----:R-:W-:Y:S01]  /*fe90*/  @!P1 IMAD.WIDE R14, R12, 0x4, R14 ;  /* 0x000000040c0e9825 */ /* 0x001fe200078e020e */
[----:B------:R-:W-:-:S03]  /*fea0*/  F2FP.BF16.F32.PACK_AB R19, R108, R19 ;  /* 0x000000136c13723e */ /* 0x000fc600000010ff */
[----:B------:R-:W-:Y:S01]  /*feb0*/  FMUL.FTZ R109, R113, R122 ;  /* 0x0000007a716d7220 */ /* 0x000fe20000410000 */
[----:B------:R-:W-:Y:S01]  /*fec0*/  F2FP.BF16.F32.PACK_AB R18, R105, R18 ;  /* 0x000000126912723e */ /* 0x000fe200000010ff */
[C---:B------:R-:W-:Y:S01]  /*fed0*/  FMUL.FTZ R111, R113.reuse, R124 ;  /* 0x0000007c716f7220 */ /* 0x040fe20000410000 */
[----:B------:R-:W-:Y:S01]  /*fee0*/  F2FP.BF16.F32.PACK_AB R17, R0, R17 ;  /* 0x000000110011723e */ /* 0x000fe200000010ff */
        /* <DEDUP_REMOVED lines=8> */
[----:B------:R0:W-:Y:S01]  /*ff70*/  @!P1 STG.E desc[UR4][R14.64], R113 ;  /* 0x000000710e009986 */ /* 0x0001e2000c101904 */
[C---:B------:R-:W-:Y:S01]  /*ff80*/  FMUL.FTZ R117, R113.reuse, R126 ;  /* 0x0000007e71757220 */ /* 0x040fe20000410000 */
[----:B------:R-:W-:Y:S01]  /*ff90*/  FMUL.FTZ R125, R113, R112 ;  /* 0x00000070717d7220 */ /* 0x000fe20000410000 */
[----:B------:R-:W-:Y:S01]  /*ffa0*/  FFMA.FTZ R112, R48, R111, R88 ;  /* 0x0000006f30707223 */ /* 0x000fe20000010058 */
[----:B------:R2:W-:Y:S01]  /*ffb0*/  STG.E.128 desc[UR4][R104.64], R16 ;  /* 0x0000001068007986 */ /* 0x0005e2000c101d04 */
[----:B------:R-:W-:Y:S01]  /*ffc0*/  FFMA.FTZ R147, R49, R122, R89 ;  /* 0x0000007a31937223 */ /* 0x000fe20000010059 */
        /* <DEDUP_REMOVED lines=15> */
[----:B-1----:R-:W-:-:S04]  /*100c0*/  IMAD.WIDE.U32 R110, R119, 0x10, R106 ;  /* 0x00000010776e7825 */ /* 0x002fc800078e006a */
[----:B--2---:R-:W-:Y:S01]  /*100d0*/  FFMA.FTZ R18, R40, R123, R80 ;  /* 0x0000007b28127223 */ /* 0x004fe20000010050 */
[----:B------:R-:W-:Y:S01]  /*100e0*/  FFMA.FTZ R149, R51, R128, R91 ;  /* 0x0000008033957223 */ /* 0x000fe2000001005b */
[----:B------:R-:W-:Y:S01]  /*100f0*/  F2FP.BF16.F32.PACK_AB R104, R0, R3 ;  /* 0x000000030068723e */ /* 0x000fe200000010ff */
[----:B------:R-:W-:-:S04]  /*10100*/  IMAD.WIDE.U32 R116, R127, 0x10, R106 ;  /* 0x000000107f747825 */ /* 0x000fc800078e006a */
[----:B------:R-:W-:Y:S01]  /*10110*/  FMUL.FTZ R135, R113, R135 ;  /* 0x0000008771877220 */ /* 0x000fe20000410000 */
[----:B------:R-:W-:Y:S01]  /*10120*/  F2FP.BF16.F32.PACK_AB R18, R15, R18 ;  /* 0x000000120f12723e */ /* 0x000fe200000010ff */
[----:B------:R-:W-:Y:S01]  /*10130*/  FFMA.FTZ R15, R37, R140, R77 ;  /* 0x0000008c250f7223 */ /* 0x000fe2000001004d */
[----:B------:R-:W-:Y:S01]  /*10140*/  IMAD.WIDE.U32 R118, R137, 0x10, R106 ;  /* 0x0000001089767825 */ /* 0x000fe200078e006a */
[----:B------:R-:W-:-:S03]  /*10150*/  F2FP.BF16.F32.PACK_AB R106, R147, R112 ;  /* 0x00000070936a723e */ /* 0x000fc600000010ff */
[----:B------:R-:W-:Y:S01]  /*10160*/  FFMA.FTZ R112, R36, R121, R76 ;  /* 0x0000007924707223 */ /* 0x000fe2000001004c */
        /* <DEDUP_REMOVED lines=36> */
[----:B------:R-:W-:-:S02]  /*103b0*/  LEA R14, P1, R146, UR14, 0x4 ;  /* 0x0000000e920e7c11 */ /* 0x000fc4000f8220ff */
        /* <DEDUP_REMOVED lines=11> */
[----:B------:R-:W-:Y:S02]  /*10470*/  LEA.HI.X R15, R146, UR15, RZ, 0x4, P1 ;  /* 0x0000000f920f7c11 */ /* 0x000fe400088f24ff */
[----:B------:R-:W-:Y:S02]  /*10480*/  F2FP.BF16.F32.PACK_AB R120, R3, R120 ;  /* 0x000000780378723e */ /* 0x000fe400000010ff */
[----:B------:R-:W-:Y:S02]  /*10490*/  IADD3 R12, R12, UR16, RZ ;  /* 0x000000100c0c7c10 */ /* 0x000fe4000fffe0ff */
[----:B------:R-:W-:Y:S01]  /*104a0*/  SEL R3, RZ, 0x1, P0 ;  /* 0x00000001ff037807 */ /* 0x000fe20000000000 */
[----:B------:R0:W-:Y:S01]  /*104b0*/  STG.E.128 desc[UR4][R14.64], R120 ;  /* 0x000000780e007986 */ /* 0x0001e2000c101d04 */
[----:B------:R-:W-:-:S13]  /*104c0*/  ISETP.GE.AND P1, PT, R12, UR17, PT ;  /* 0x000000110c007c0c */ /* 0x000fda000bf26270 */
[----:B------:R-:W-:Y:S05]  /*104d0*/  @!P1 BRA `(.L_x_9457) ;  /* 0xffffff0400389947 */ /* 0x000fea000383ffff */
[----:B------:R-:W-:Y:S05]  /*104e0*/  EXIT ;  /* 0x000000000000794d */ /* 0x000fea0003800000 */
.L_x_9456:
[----:B------:R-:W-:Y:S01]  /*104f0*/  IMAD.MOV.U32 R118, RZ, RZ, R110 ;  /* 0x000000ffff767224 */ /* 0x000fe200078e006e */
[----:B------:R-:W-:Y:S01]  /*10500*/  MOV R152, 0x1 ;  /* 0x0000000100987802 */ /* 0x000fe20000000f00 */
[----:B------:R-:W-:Y:S01]  /*10510*/  IMAD.MOV.U32 R153, RZ, RZ, 0x1f ;  /* 0x0000001fff997424 */ /* 0x000fe200078e00ff */
[----:B------:R-:W-:-:S07]  /*10520*/  MOV R117, 0xffffffff ;  /* 0xffffffff00757802 */ /* 0x000fce0000000f00 */
[----:B------:R-:W-:Y:S05]  /*10530*/  WARPSYNC.COLLECTIVE R117, `(.L_x_9458) ;  /* 0x0000000075087348 */ /* 0x000fea0003c00000 */
[----:B------:R0:W1:Y:S02]  /*10540*/  SHFL.BFLY P2, R116, R118, R152, R153 ;  /* 0x0c00009876747389 */ /* 0x0000640000040099 */
[----:B01----:R-:W-:Y:S01]  /*10550*/  ENDCOLLECTIVE ;  /* 0x000000000000791b */ /* 0x003fe20003800000 */
.L_x_9458:
[----:B------:R-:W-:Y:S02]  /*10560*/  IMAD.MOV.U32 R152, RZ, RZ, 0x2 ;  /* 0x00000002ff987424 */ /* 0x000fe400078e00ff */
[----:B------:R-:W-:-:S04]  /*10570*/  IMAD.MOV.U32 R3, RZ, RZ, R116 ;  /* 0x000000ffff037224 */ /* 0x000fc800078e0074 */
[----:B------:R-:W-:-:S05]  /*10580*/  FADD.FTZ R105, R110, R3 ;  /* 0x000000036e697221 */ /* 0x000fca0000010000 */
[----:B------:R-:W-:-:S07]  /*10590*/  MOV R118, R105 ;  /* 0x0000006900767202 */ /* 0x000fce0000000f00 */
[----:B------:R-:W-:Y:S05]  /*105a0*/  WARPSYNC.COLLECTIVE R117, `(.L_x_9459) ;  /* 0x0000000075087348 */ /* 0x000fea0003c00000 */
[----:B------:R0:W1:Y:S02]  /*105b0*/  SHFL.BFLY P2, R116, R118, R152, R153 ;  /* 0x0c00009876747389 */ /* 0x0000640000040099 */
[----:B01----:R-:W-:Y:S01]  /*105c0*/  ENDCOLLECTIVE ;  /* 0x000000000000791b */ /* 0x003fe20003800000 */
.L_x_9459:
[----:B------:R-:W-:Y:S01]  /*105d0*/  HFMA2.MMA R152, -RZ, RZ, 0, 2.384185791015625e-07 ;  /* 0x00000004ff987435 */ /* 0x000fe200000001ff */
[----:B------:R-:W-:-:S05]  /*105e0*/  MOV R104, R116 ;  /* 0x0000007400687202 */ /* 0x000fca0000000f00 */
[----:B------:R-:W-:-:S04]  /*105f0*/  FADD.FTZ R111, R105, R104 ;  /* 0x00000068696f7221 */ /* 0x000fc80000010000 */
[----:B------:R-:W-:-:S07]  /*10600*/  IMAD.MOV.U32 R118, RZ, RZ, R111 ;  /* 0x000000ffff767224 */ /* 0x000fce00078e006f */
[----:B------:R-:W-:Y:S05]  /*10610*/  WARPSYNC.COLLECTIVE R117, `(.L_x_9460) ;  /* 0x0000000075087348 */ /* 0x000fea0003c00000 */
[----:B------:R0:W1:Y:S02]  /*10620*/  SHFL.BFLY P2, R116, R118, R152, R153 ;  /* 0x0c00009876747389 */ /* 0x0000640000040099 */
[----:B01----:R-:W-:Y:S01]  /*10630*/  ENDCOLLECTIVE ;  /* 0x000000000000791b */ /* 0x003fe20003800000 */
.L_x_9460:
[----:B------:R-:W-:Y:S02]  /*10640*/  IMAD.MOV.U32 R152, RZ, RZ, 0x8 ;  /* 0x00000008ff987424 */ /* 0x000fe400078e00ff */
[----:B------:R-:W-:-:S04]  /*10650*/  IMAD.MOV.U32 R104, RZ, RZ, R116 ;  /* 0x000000ffff687224 */ /* 0x000fc800078e0074 */
[----:B------:R-:W-:-:S05]  /*10660*/  FADD.FTZ R112, R111, R104 ;  /* 0x000000686f707221 */ /* 0x000fca0000010000 */
[----:B------:R-:W-:-:S07]  /*10670*/  MOV R118, R112 ;  /* 0x0000007000767202 */ /* 0x000fce0000000f00 */
[----:B------:R-:W-:Y:S05]  /*10680*/  WARPSYNC.COLLECTIVE R117, `(.L_x_9461) ;  /* 0x0000000075087348 */ /* 0x000fea0003c00000 */
[----:B------:R0:W1:Y:S02]  /*10690*/  SHFL.BFLY P2, R116, R118, R152, R153 ;  /* 0x0c00009876747389 */ /* 0x0000640000040099 */
[----:B01----:R-:W-:Y:S01]  /*106a0*/  ENDCOLLECTIVE ;  /* 0x000000000000791b */ /* 0x003fe20003800000 */
.L_x_9461:
[----:B------:R-:W-:Y:S01]  /*106b0*/  HFMA2.MMA R152, -RZ, RZ, 0, 9.5367431640625e-07 ;  /* 0x00000010ff987435 */ /* 0x000fe200000001ff */
[----:B------:R-:W-:-:S05]  /*106c0*/  MOV R3, R116 ;  /* 0x0000007400037202 */ /* 0x000fca0000000f00 */
[----:B------:R-:W-:-:S04]  /*106d0*/  FADD.FTZ R113, R112, R3 ;  /* 0x0000000370717221 */ /* 0x000fc80000010000 */
[----:B------:R-:W-:-:S07]  /*106e0*/  IMAD.MOV.U32 R118, RZ, RZ, R113 ;  /* 0x000000ffff767224 */ /* 0x000fce00078e0071 */
[----:B------:R-:W-:Y:S05]  /*106f0*/  WARPSYNC.COLLECTIVE R117, `(.L_x_9462) ;  /* 0x0000000075087348 */ /* 0x000fea0003c00000 */
[----:B------:R0:W1:Y:S02]  /*10700*/  SHFL.BFLY P2, R116, R118, R152, R153 ;  /* 0x0c00009876747389 */ /* 0x0000640000040099 */
[----:B01----:R-:W-:Y:S01]  /*10710*/  ENDCOLLECTIVE ;  /* 0x000000000000791b */ /* 0x003fe20003800000 */
.L_x_9462:
[----:B------:R-:W-:Y:S02]  /*10720*/  IMAD.MOV.U32 R152, RZ, RZ, 0x1 ;  /* 0x00000001ff987424 */ /* 0x000fe400078e00ff */
        /* <DEDUP_REMOVED lines=87> */
.L_x_9463:
[----:B------:R-:W-:Y:S01]  /*10ca0*/  HFMA2.MMA R152, -RZ, RZ, 0, 1.1920928955078125e-07 ;  /* 0x00000002ff987435 */ /* 0x000fe200000001ff */
[----:B------:R-:W-:-:S05]  /*10cb0*/  MOV R110, R116 ;  /* 0x00000074006e7202 */ /* 0x000fca0000000f00 */
[----:B------:R-:W-:-:S04]  /*10cc0*/  FADD.FTZ R110, R3, R110 ;  /* 0x0000006e036e7221 */ /* 0x000fc80000010000 */
[----:B------:R-:W-:-:S07]  /*10cd0*/  IMAD.MOV.U32 R118, RZ, RZ, R110 ;  /* 0x000000ffff767224 */ /* 0x000fce00078e006e */
[----:B------:R-:W-:Y:S05]  /*10ce0*/  WARPSYNC.COLLECTIVE R117, `(.L_x_9464) ;  /* 0x0000000075087348 */ /* 0x000fea0003c00000 */
[----:B------:R0:W1:Y:S02]  /*10cf0*/  SHFL.BFLY P2, R116, R118, R152, R153 ;  /* 0x0c00009876747389 */ /* 0x0000640000040099 */
[----:B01----:R-:W-:Y:S01]  /*10d00*/  ENDCOLLECTIVE ;  /* 0x000000000000791b */ /* 0x003fe20003800000 */
.L_x_9464:
[----:B------:R-:W-:Y:S02]  /*10d10*/  IMAD.MOV.U32 R152, RZ, RZ, 0x4 ;  /* 0x00000004ff987424 */ /* 0x000fe400078e00ff */
[----:B------:R-:W-:-:S04]  /*10d20*/  IMAD.MOV.U32 R105, RZ, RZ, R116 ;  /* 0x000000ffff697224 */ /* 0x000fc800078e0074 */
[----:B------:R-:W-:-:S05]  /*10d30*/  FADD.FTZ R105, R110, R105 ;  /* 0x000000696e697221 */ /* 0x000fca0000010000 */
[----:B------:R-:W-:-:S07]  /*10d40*/  MOV R118, R105 ;  /* 0x0000006900767202 */ /* 0x000fce0000000f00 */
[----:B------:R-:W-:Y:S05]  /*10d50*/  WARPSYNC.COLLECTIVE R117, `(.L_x_9465) ;  /* 0x0000000075087348 */ /* 0x000fea0003c00000 */
[----:B------:R0:W1:Y:S02]  /*10d60*/  SHFL.BFLY P2, R116, R118, R152, R153 ;  /* 0x0c00009876747389 */ /* 0x0000640000040099 */
[----:B01----:R-:W-:Y:S01]  /*10d70*/  ENDCOLLECTIVE ;  /* 0x000000000000791b */ /* 0x003fe20003800000 */
.L_x_9465:
[----:B------:R-:W-:Y:S01]  /*10d80*/  HFMA2.MMA R152, -RZ, RZ, 0, 4.76837158203125e-07 ;  /* 0x00000008ff987435 */ /* 0x000fe200000001ff */
[----:B------:R-:W-:-:S05]  /*10d90*/  MOV R112, R116 ;  /* 0x0000007400707202 */ /* 0x000fca0000000f00 */
[----:B------:R-:W-:-:S04]  /*10da0*/  FADD.FTZ R112, R105, R112 ;  /* 0x0000007069707221 */ /* 0x000fc80000010000 */
[----:B------:R-:W-:-:S07]  /*10db0*/  IMAD.MOV.U32 R118, RZ, RZ, R112 ;  /* 0x000000ffff767224 */ /* 0x000fce00078e0070 */
[----:B------:R-:W-:Y:S05]  /*10dc0*/  WARPSYNC.COLLECTIVE R117, `(.L_x_9466) ;  /* 0x0000000075087348 */ /* 0x000fea0003c00000 */
[----:B------:R0:W1:Y:S02]  /*10dd0*/  SHFL.BFLY P2, R116, R118, R152, R153 ;  /* 0x0c00009876747389 */ /* 0x0000640000040099 */
[----:B01----:R-:W-:Y:S01]  /*10de0*/  ENDCOLLECTIVE ;  /* 0x000000000000791b */ /* 0x003fe20003800000 */
.L_x_9466:
[----:B------:R-:W-:Y:S01]  /*10df0*/  HFMA2.MMA R152, -RZ, RZ, 0, 9.5367431640625e-07 ;  /* 0x00000010ff987435 */ /* 0x000fe200000001ff */
[----:B------:R-:W-:-:S04]  /*10e00*/  IMAD.MOV.U32 R111, RZ, RZ, R116 ;  /* 0x000000ffff6f7224 */ /* 0x000fc800078e0074 */
[----:B------:R-:W-:-:S05]  /*10e10*/  FADD.FTZ R111, R112, R111 ;  /* 0x0000006f706f7221 */ /* 0x000fca0000010000 */
[----:B------:R-:W-:-:S07]  /*10e20*/  MOV R118, R111 ;  /* 0x0000006f00767202 */ /* 0x000fce0000000f00 */
[----:B------:R-:W-:Y:S05]  /*10e30*/  WARPSYNC.COLLECTIVE R117, `(.L_x_9467) ;  /* 0x0000000075087348 */ /* 0x000fea0003c00000 */
[----:B------:R0:W1:Y:S02]  /*10e40*/  SHFL.BFLY P2, R116, R118, R152, R153 ;  /* 0x0c00009876747389 */ /* 0x0000640000040099 */
[----:B01----:R-:W-:Y:S01]  /*10e50*/  ENDCOLLECTIVE ;  /* 0x000000000000791b */ /* 0x003fe20003800000 */
.L_x_9467:
[----:B------:R-:W-:Y:S05]  /*10e60*/  BRA `(.L_x_9468) ;  /* 0xffffffe800087947 */ /* 0x000fea000383ffff */
.L_x_9469:
        /* <DEDUP_REMOVED lines=9> */
.L_x_37201:


//--------------------- .text._ZN10layer_norm13ln_fwd_kernelINS_13Kernel_traitsIf13__nv_bfloat16S2_S2_fjLj5120ELj1ELj1ELj4ELj16ENS_18Kernel_traits_baseILj5120EfS2_S2_S2_fjLj128EEEEELb1ELb0ELb1ELb0EEEvNS_9FwdParamsE --------------------------
	.section	.text._ZN10layer_norm13ln_fwd_kernelINS_13Kernel_traitsIf13__nv_bfloat16S2_S2_fjLj5120ELj1ELj1ELj4ELj16ENS_18Kernel_traits_baseILj5120EfS2_S2_S2_fjLj128EEEEELb1ELb0ELb1ELb0EEEvNS_9FwdParamsE,"ax",@progbits
	.align	128
        .global         _ZN10layer_norm13ln_fwd_kernelINS_13Kernel_traitsIf13__nv_bfloat16S2_S2_fjLj5120ELj1ELj1ELj4ELj16ENS_18Kernel_traits_baseILj5120EfS2_S2_S2_fjLj128EEEEELb1ELb0ELb1ELb0EEEvNS_9FwdParamsE
        .type           _ZN10layer_norm13ln_fwd_kernelINS_13Kernel_traitsIf13__nv_bfloat16S2_S2_fjLj5120ELj1ELj1ELj4ELj16ENS_18Kernel_traits_baseILj5120EfS2_S2_S2_fjLj128EEEEELb1ELb0ELb1ELb0EEEvNS_9FwdParamsE,@function
        .size           _ZN10layer_norm13ln_fwd_kernelINS_13Kernel_traitsIf13__nv_bfloat16S2_S2_fjLj5120ELj1ELj1ELj4ELj16ENS_18Kernel_traits_baseILj5120EfS2_S2_S2_fjLj128EEEEELb1ELb0ELb1ELb0EEEvNS_9FwdParamsE,(.L_x_37202 - _ZN10layer_norm13ln_fwd_kernelINS_13Kernel_traitsIf13__nv_bfloat16S2_S2_fjLj5120ELj1ELj1ELj4ELj16ENS_18Kernel_traits_baseILj5120EfS2_S2_S2_fjLj128EEEEELb1ELb0ELb1ELb0EEEvNS_9FwdParamsE)
        .other          _ZN10layer_norm13ln_fwd_kernelINS_13Kernel_traitsIf13__nv_bfloat16S2_S2_fjLj5120ELj1ELj1ELj4ELj16ENS_18Kernel_traits_baseILj5120EfS2_S2_S2_fjLj128EEEEELb1ELb0ELb1ELb0EEEvNS_9FwdParamsE,@"STO_CUDA_ENTRY STV_DEFAULT"
_ZN10layer_norm13ln_fwd_kernelINS_13Kernel_traitsIf13__nv_bfloat16S2_S2_fjLj5120ELj1ELj1ELj4ELj16ENS_18Kernel_traits_baseILj5120EfS2_S2_S2_fjLj128EEEEELb1ELb0ELb1ELb0EEEvNS_9FwdParamsE:
.text._ZN10layer_norm13ln_fwd_kernelINS_13Kernel_traitsIf13__nv_bfloat16S2_S2_fjLj5120ELj1ELj1ELj4ELj16ENS_18Kernel_traits_baseILj5120EfS2_S2_S2_fjLj128EEEEELb1ELb0ELb1ELb0EEEvNS_9FwdParamsE:
        /* <DEDUP_REMOVED lines=18> */
[----:B------:R-:W0:Y:S01]  /*0120*/  LDC R18, c[0x0][0x218] ;  /* 0x00008600ff127b82 */ /* 0x000e220000000800 */
[----:B-1----:R-:W-:Y:S01]  /*0130*/  IMAD R0, R0, UR8, R165 ;  /* 0x0000000800007c24 */ /* 0x002fe2000f8e02a5 */
[----:B------:R-:W-:Y:S01]  /*0140*/  BSSY B0, `(.L_x_9470) ;  /* 0x000005d000007945 */ /* 0x000fe20003800000 */
[----:B--2---:R-:W-:-:S02]  /*0150*/  @P0 R2UR UR4, R2 ;  /* 0x00000000020402ca */ /* 0x004fc400000e0000 */
        /* <DEDUP_REMOVED lines=31> */
[----:B------:R-:W-:-:S04]  /*0350*/  LOP3.LUT R9, R7, UR22, R12, 0x96, !PT ;  /* 0x0000001607097c12 */ /* 0x000fc8000f8e960c */
[----:B------:R-:W-:Y:S01]  /*0360*/  LOP3.LUT R12, R5, UR23, R8, 0x96, !PT ;  /* 0x00000017050c7c12 */ /* 0x000fe2000f8e9608 */
[----:B------:R-:W-:-:S04]  /*0370*/  UIADD3 UR24, UR4, 0x1715609d, URZ ;  /* 0x1715609d04187890 */ /* 0x000fc8000fffe03f */
[----:B------:R-:W-:Y:S01]  /*0380*/  IMAD.WIDE.U32 R12, R12, -0x326172a9, RZ ;  /* 0xcd9e8d570c0c7825 */ /* 0x000fe200078e00ff */
[----:B------:R-:W-:-:S03]  /*0390*/  UIADD3 UR25, UR5, -0x56f99767, URZ ;  /* 0xa906689905197890 */ /* 0x000fc6000fffe03f */
[----:B------:R-:W-:Y:S01]  /*03a0*/  IMAD.WIDE.U32 R8, R9, -0x2daee0ad, RZ ;  /* 0xd2511f5309087825 */ /* 0x000fe200078e00ff */
[----:B------:R-:W-:Y:S01]  /*03b0*/  LOP3.LUT R6, R13, UR24, R6, 0x96, !PT ;  /* 0x000000180d067c12 */ /* 0x000fe2000f8e9606 */
[----:B------:R-:W-:-:S03]  /*03c0*/  UIADD3 UR27, UR5, 0x646e171e, URZ ;  /* 0x646e171e051b7890 */ /* 0x000fc6000fffe03f */
[----:B------:R-:W-:Y:S01]  /*03d0*/  LOP3.LUT R14, R9, UR25, R4, 0x96, !PT ;  /* 0x00000019090e7c12 */ /* 0x000fe2000f8e9604 */
[----:B------:R-:W-:Y:S01]  /*03e0*/  IMAD.WIDE.U32 R6, R6, -0x2daee0ad, RZ ;  /* 0xd2511f5306067825 */ /* 0x000fe200078e00ff */
[----:B------:R-:W-:Y:S01]  /*03f0*/  LOP3.LUT R4, R165, 0x7f, RZ, 0xc0, !PT ;  /* 0x0000007fa5047812 */ /* 0x000fe200078ec0ff */
[----:B------:R-:W-:Y:S02]  /*0400*/  UIADD3 UR26, UR4, -0x4ab325aa, URZ ;  /* 0xb54cda56041a7890 */ /* 0x000fe4000fffe03f */
[----:B------:R-:W-:Y:S01]  /*0410*/  IMAD.WIDE.U32 R14, R14, -0x326172a9, RZ ;  /* 0xcd9e8d570e0e7825 */ /* 0x000fe200078e00ff */
[----:B------:R-:W-:Y:S02]  /*0420*/  LOP3.LUT R8, R7, UR27, R8, 0x96, !PT ;  /* 0x0000001b07087c12 */ /* 0x000fe4000f8e9608 */
[----:B0-----:R-:W-:Y:S01]  /*0430*/  SHF.R.S32.HI R5, RZ, 0x1f, R18 ;  /* 0x0000001fff057819 */ /* 0x001fe20000011412 */
[----:B------:R-:W-:Y:S01]  /*0440*/  IMAD.MOV.U32 R7, RZ, RZ, R4 ;  /* 0x000000ffff077224 */ /* 0x000fe200078e0004 */
[----:B------:R-:W-:-:S02]  /*0450*/  LOP3.LUT R16, R15, UR26, R12, 0x96, !PT ;  /* 0x0000001a0f107c12 */ /* 0x000fc4000f8e960c */
[----:B------:R-:W-:Y:S02]  /*0460*/  LEA.HI R15, R5, R18, RZ, 0x3 ;  /* 0x00000012050f7211 */ /* 0x000fe400078f18ff */
[----:B------:R-:W-:Y:S01]  /*0470*/  LOP3.LUT R12, R7, 0x7f, RZ, 0x3c, !PT ;  /* 0x0000007f070c7812 */ /* 0x000fe200078e3cff */
[----:B------:R-:W-:-:S03]  /*0480*/  UIADD3 UR29, UR5, 0x1fd5c5a3, URZ ;  /* 0x1fd5c5a3051d7890 */ /* 0x000fc6000fffe03f */
[----:B------:R-:W-:Y:S01]  /*0490*/  LEA.HI.SX32 R5, R15, R12, 0x1d ;  /* 0x0000000c0f057211 */ /* 0x000fe200078feaff */
[----:B------:R-:W-:-:S03]  /*04a0*/  IMAD.WIDE.U32 R16, R16, -0x2daee0ad, RZ ;  /* 0xd2511f5310107825 */ /* 0x000fc600078e00ff */
[----:B------:R-:W-:Y:S01]  /*04b0*/  LOP3.LUT P0, RZ, R5, 0xffffff80, RZ, 0xc0, !PT ;  /* 0xffffff8005ff7812 */ /* 0x000fe2000780c0ff */
[----:B------:R-:W-:Y:S01]  /*04c0*/  UIADD3 UR28, UR4, 0x5384540f, URZ ;  /* 0x5384540f041c7890 */ /* 0x000fe2000fffe03f */
[----:B------:R-:W-:Y:S01]  /*04d0*/  IMAD.WIDE.U32 R8, R8, -0x326172a9, RZ ;  /* 0xcd9e8d5708087825 */ /* 0x000fe200078e00ff */
[----:B------:R-:W-:Y:S01]  /*04e0*/  LOP3.LUT R18, R17, UR29, R6, 0x96, !PT ;  /* 0x0000001d11127c12 */ /* 0x000fe2000f8e9606 */
[----:B------:R-:W-:Y:S01]  /*04f0*/  UIADD3 UR30, UR4, -0xe443238, URZ ;  /* 0xf1bbcdc8041e7890 */ /* 0x000fe2000fffe03f */
[----:B------:R-:W-:Y:S02]  /*0500*/  ISETP.GE.U32.AND P6, PT, R5, 0x100, PT ;  /* 0x000001000500780c */ /* 0x000fe40003fc6070 */
        /* <DEDUP_REMOVED lines=32> */
.L_x_9471:
[----:B------:R-:W-:Y:S05]  /*0710*/  BSYNC B0 ;  /* 0x0000000000007941 */ /* 0x000fea0003800000 */
.L_x_9470:
        /* <DEDUP_REMOVED lines=18> */
.L_x_9473:
[----:B------:R-:W-:Y:S05]  /*0840*/  BSYNC B0 ;  /* 0x0000000000007941 */ /* 0x000fea0003800000 */
.L_x_9472:
        /* <DEDUP_REMOVED lines=18> */
.L_x_9475:
[----:B------:R-:W-:Y:S05]  /*0970*/  BSYNC B0 ;  /* 0x0000000000007941 */ /* 0x000fea0003800000 */
.L_x_9474:
        /* <DEDUP_REMOVED lines=18> */
.L_x_9477:
[----:B------:R-:W-:Y:S05]  /*0aa0*/  BSYNC B0 ;  /* 0x0000000000007941 */ /* 0x000fea0003800000 */
.L_x_9476:
        /* <DEDUP_REMOVED lines=17> */
.L_x_9479:
[----:B------:R-:W-:Y:S05]  /*0bc0*/  BSYNC B0 ;  /* 0x0000000000007941 */ /* 0x000fea0003800000 */
.L_x_9478:
[----:B------:R-:W-:Y:S01]  /*0bd0*/  ULDC UR8, c[0x0][0x214] ;  /* 0x0000850000087ab9 */ /* 0x000fe20000000800 */
[----:B------:R-:W-:Y:S02]  /*0be0*/  LOP3.LUT R17, R11, UR31, R16, 0x96, !PT ;  /* 0x0000001f0b117c12 */ /* 0x000fe4000f8e9610 */
[----:B------:R-:W-:-:S13]  /*0bf0*/  ISETP.GE.AND P1, PT, R6, UR8, PT ;  /* 0x0000000806007c0c */ /* 0x000fda000bf26270 */
[----:B------:R-:W-:Y:S05]  /*0c00*/  @P1 EXIT ;  /* 0x000000000000194d */ /* 0x000fea0003800000 */
[----:B------:R-:W-:Y:S01]  /*0c10*/  SHF.R.S32.HI R15, RZ, 0x3, R15 ;  /* 0x00000003ff0f7819 */ /* 0x000fe2000001140f */
[C---:B01234-:R-:W-:Y:S01]  /*0c20*/  IMAD.SHL.U32 R9, R165.reuse, 0x20, RZ ;  /* 0x00000020a5097824 */ /* 0x05ffe200078e00ff */
[----:B------:R-:W-:Y:S01]  /*0c30*/  LOP3.LUT R8, R165, 0x60, RZ, 0xc0, !PT ;  /* 0x00000060a5087812 */ /* 0x000fe200078ec0ff */
[----:B------:R-:W-:Y:S01]  /*0c40*/  IMAD R14, R14, -0x2daee0ad, RZ ;  /* 0xd2511f530e0e7824 */ /* 0x000fe200078e02ff */
[----:B------:R-:W-:Y:S01]  /*0c50*/  LOP3.LUT R7, R15, 0x7f, RZ, 0xc0, !PT ;  /* 0x0000007f0f077812 */ /* 0x000fe200078ec0ff */
[----:B------:R-:W-:Y:S01]  /*0c60*/  IMAD.HI.U32 R11, R19, -0x2daee0ad, RZ ;  /* 0xd2511f53130b7827 */ /* 0x000fe200078e00ff */
[----:B------:R-:W-:Y:S01]  /*0c70*/  SHF.R.U32.HI R15, RZ, 0x2, R15 ;  /* 0x00000002ff0f7819 */ /* 0x000fe2000001160f */
[----:B------:R-:W-:Y:S01]  /*0c80*/  HFMA2.MMA R160, -RZ, RZ, 0, 5.9604644775390625e-08 ;  /* 0x00000001ffa07435 */ /* 0x000fe200000001ff */
[----:B------:R-:W-:Y:S01]  /*0c90*/  VIADDMNMX R8, R7, -R8, RZ, !PT ;  /* 0x8000000807087246 */ /* 0x000fe200078001ff */
[----:B------:R-:W-:Y:S01]  /*0ca0*/  IMAD R16, R18, -0x326172a9, RZ ;  /* 0xcd9e8d5712107824 */ /* 0x000fe200078e02ff */
[----:B------:R-:W-:Y:S01]  /*0cb0*/  LOP3.LUT R15, R15, 0x3fffffe0, RZ, 0xc0, !PT ;  /* 0x3fffffe00f0f7812 */ /* 0x000fe200078ec0ff */
[----:B------:R-:W-:Y:S01]  /*0cc0*/  ULDC.U8 UR8, c[0x0][0x2a0] ;  /* 0x0000a80000087ab9 */ /* 0x000fe20000000000 */
[----:B------:R-:W-:Y:S01]  /*0cd0*/  VIMNMX R8, R8, 0x20, PT ;  /* 0x0000002008087848 */ /* 0x000fe20003fe0100 */
[----:B------:R-:W-:Y:S01]  /*0ce0*/  UISETP.NE.AND UP0, UPT, UR8, URZ, UPT ;  /* 0x0000003f0800728c */ /* 0x000fe2000bf05270 */
[----:B------:R-:W-:Y:S01]  /*0cf0*/  LOP3.LUT R12, R9, 0x3e0, RZ, 0xc0, !PT ;  /* 0x000003e0090c7812 */ /* 0x000fe200078ec0ff */
[----:B------:R-:W-:Y:S01]  /*0d00*/  ULDC UR10, c[0x0][0x294] ;  /* 0x0000a500000a7ab9 */ /* 0x000fe20000000800 */
[----:B------:R-:W-:Y:S01]  /*0d10*/  IADD3 R8, R8, R15, RZ ;  /* 0x0000000f08087210 */ /* 0x000fe20007ffe0ff */
[----:B------:R-:W-:Y:S01]  /*0d20*/  ULDC UR11, c[0x0][0x290] ;  /* 0x0000a400000b7ab9 */ /* 0x000fe20000000800 */
[----:B------:R-:W-:Y:S01]  /*0d30*/  VIADDMNMX R12, R7, -R12, RZ, !PT ;  /* 0x8000000c070c7246 */ /* 0x000fe200078001ff */
[----:B------:R-:W-:Y:S01]  /*0d40*/  IMAD.HI.U32 R7, R17, -0x326172a9, RZ ;  /* 0xcd9e8d5711077827 */ /* 0x000fe200078e00ff */
[----:B------:R-:W-:Y:S01]  /*0d50*/  ULDC.64 UR12, c[0x0][0x298] ;  /* 0x0000a600000c7ab9 */ /* 0x000fe20000000a00 */
[----:B------:R-:W-:Y:S01]  /*0d60*/  ULDC.64 UR8, c[0x0][0x230] ;  /* 0x00008c0000087ab9 */ /* 0x000fe20000000a00 */
[----:B------:R-:W-:Y:S01]  /*0d70*/  VIMNMX R12, R12, 0x20, PT ;  /* 0x000000200c0c7848 */ /* 0x000fe20003fe0100 */
[----:B------:R-:W-:Y:S01]  /*0d80*/  IMAD.SHL.U32 R9, R8, 0x8, RZ ;  /* 0x0000000808097824 */ /* 0x000fe200078e00ff */
[----:B------:R-:W-:Y:S01]  /*0d90*/  LOP3.LUT R8, R11, UR33, R14, 0x96, !PT ;  /* 0x000000210b087c12 */ /* 0x000fe2000f8e960e */
[----:B------:R-:W-:Y:S01]  /*0da0*/  IMAD R11, R19, -0x2daee0ad, RZ ;  /* 0xd2511f53130b7824 */ /* 0x000fe200078e02ff */
[----:B------:R-:W-:Y:S01]  /*0db0*/  LOP3.LUT R7, R7, UR32, R16, 0x96, !PT ;  /* 0x0000002007077c12 */ /* 0x000fe2000f8e9610 */
[----:B------:R-:W-:Y:S01]  /*0dc0*/  IMAD.IADD R15, R15, 0x1, R12 ;  /* 0x000000010f0f7824 */ /* 0x000fe200078e020c */
[----:B------:R-:W-:Y:S01]  /*0dd0*/  I2FP.F32.U32 R13, R9 ;  /* 0x00000009000d7245 */ /* 0x000fe20000201000 */
[----:B------:R-:W-:Y:S01]  /*0de0*/  IMAD.MOV.U32 R12, RZ, RZ, RZ ;  /* 0x000000ffff0c7224 */ /* 0x000fe200078e00ff */
[----:B------:R-:W-:Y:S01]  /*0df0*/  LOP3.LUT R9, R10, 0x3, RZ, 0xc0, !PT ;  /* 0x000000030a097812 */ /* 0x000fe200078ec0ff */
[----:B------:R-:W-:Y:S01]  /*0e00*/  ULDC.64 UR14, c[0x0][0x210] ;  /* 0x00008400000e7ab9 */ /* 0x000fe20000000a00 */
[----:B------:R0:W1:Y:S02]  /*0e10*/  MUFU.RCP R10, R13 ;  /* 0x0000000d000a7308 */ /* 0x0000640000001000 */
[----:B0-----:R-:W-:Y:S01]  /*0e20*/  IMAD.SHL.U32 R13, R15, 0x8, RZ ;  /* 0x000000080f0d7824 */ /* 0x001fe200078e00ff */
[----:B-1----:R0:W-:Y:S04]  /*0e30*/  STL [R1], R10 ;  /* 0x0000000a01007387 */ /* 0x0021e80000100800 */
[----:B------:R1:W-:Y:S01]  /*0e40*/  STL [R1+0x4], R13 ;  /* 0x0000040d01007387 */ /* 0x0003e20000100800 */
[----:B0-----:R-:W-:-:S07]  /*0e50*/  IMAD R10, R17, -0x326172a9, RZ ;  /* 0xcd9e8d57110a7824 */ /* 0x001fce00078e02ff */
.L_x_9909:
[----:B01234-:R-:W0:Y:S08]  /*0e60*/  LDC.64 R68, c[0x0][0x280] ;  /* 0x0000a000ff447b82 */ /* 0x01fe300000000a00 */
[----:B------:R-:W2:Y:S01]  /*0e70*/  LDC R101, c[0x0][0x218] ;  /* 0x00008600ff657b82 */ /* 0x000ea20000000800 */
[----:B0-----:R-:W-:-:S05]  /*0e80*/  IMAD.WIDE R68, R6, 0x4, R68 ;  /* 0x0000000406447825 */ /* 0x001fca00078e0244 */
[----:B------:R0:W3:Y:S02]  /*0e90*/  LDG.E R104, desc[UR6][R68.64] ;  /* 0x0000000644687981 */ /* 0x0000e4000c1e1900 */
[----:B0-----:R-:W0:Y:S02]  /*0ea0*/  LDC.64 R68, c[0x0][0x288] ;  /* 0x0000a200ff447b82 */ /* 0x001e240000000a00 */
[----:B0-----:R-:W-:-:S05]  /*0eb0*/  IMAD.WIDE R68, R6, 0x4, R68 ;  /* 0x0000000406447825 */ /* 0x001fca00078e0244 */
[----:B-----5:R0:W5:Y:S01]  /*0ec0*/  LDG.E R106, desc[UR6][R68.64] ;  /* 0x00000006446a7981 */ /* 0x020162000c1e1900 */
[----:B--2---:R-:W-:Y:S01]  /*0ed0*/  IMAD R70, R6, R101, RZ ;  /* 0x0000006506467224 */ /* 0x004fe200078e02ff */
[----:B------:R-:W-:Y:S01]  /*0ee0*/  BSSY B0, `(.L_x_9480) ;  /* 0x000033b000007945 */ /* 0x000fe20003800000 */
[----:B------:R-:W-:Y:S02]  /*0ef0*/  SHF.R.S32.HI R107, RZ, 0x1f, R6 ;  /* 0x0000001fff6b7819 */ /* 0x000fe40000011406 */
[----:B---3--:R-:W-:-:S13]  /*0f00*/  ISETP.GE.AND P1, PT, R104, 0x1, PT ;  /* 0x000000016800780c */ /* 0x008fda0003f26270 */
[----:B------:R-:W-:-:S05]  /*0f10*/  @P1 IADD3 R71, R104, -0x1, RZ ;  /* 0xffffffff68471810 */ /* 0x000fca0007ffe0ff */
[----:B------:R-:W-:Y:S01]  /*0f20*/  @P1 IMAD R101, R71, R101, RZ ;  /* 0x0000006547651224 */ /* 0x000fe200078e02ff */
[----:B------:R-:W-:-:S04]  /*0f30*/  SHF.R.S32.HI R71, RZ, 0x1f, R70 ;  /* 0x0000001fff477819 */ /* 0x000fc80000011446 */
[----:B------:R-:W-:Y:S02]  /*0f40*/  LEA.HI R71, R71, R70, RZ, 0x3 ;  /* 0x0000004647477211 */ /* 0x000fe400078f18ff */
[----:B------:R-:W-:Y:S02]  /*0f50*/  @P1 SHF.R.S32.HI R70, RZ, 0x1f, R101 ;  /* 0x0000001fff461819 */ /* 0x000fe40000011465 */
[----:B------:R-:W-:Y:S02]  /*0f60*/  LEA.HI.SX32 R105, R71, R4, 0x1d ;  /* 0x0000000447697211 */ /* 0x000fe400078feaff */
[----:B------:R-:W-:Y:S01]  /*0f70*/  @P1 LEA.HI R103, R70, R101, RZ, 0x3 ;  /* 0x0000006546671211 */ /* 0x000fe200078f18ff */
[----:B------:R-:W-:Y:S01]  /*0f80*/  IMAD.MOV.U32 R101, RZ, RZ, RZ ;  /* 0x000000ffff657224 */ /* 0x000fe200078e00ff */
[----:B------:R-:W-:-:S04]  /*0f90*/  @P1 LOP3.LUT R4, R165, 0x7f, RZ, 0xc0, !PT ;  /* 0x0000007fa5041812 */ /* 0x000fc800078ec0ff */
[----:B------:R-:W-:Y:S01]  /*0fa0*/  @P1 LEA.HI.SX32 R101, R103, R4, 0x1d ;  /* 0x0000000467651211 */ /* 0x000fe200078feaff */
[----:B0-----:R-:W-:Y:S06]  /*0fb0*/  @!P0 BRA `(.L_x_9481) ;  /* 0x0000003000b48947 */ /* 0x001fec0003800000 */
[----:B------:R-:W-:Y:S01]  /*0fc0*/  ISETP.NE.U32.AND P2, PT, RZ, UR8, PT ;  /* 0x00000008ff007c0c */ /* 0x000fe2000bf45070 */
[----:B------:R-:W0:Y:S03]  /*0fd0*/  @P1 LDC.64 R70, c[0x0][0x220] ;  /* 0x00008800ff461b82 */ /* 0x000e260000000a00 */
[----:B------:R-:W-:-:S13]  /*0fe0*/  ISETP.NE.AND.EX P2, PT, RZ, UR9, PT, P2 ;  /* 0x00000009ff007c0c */ /* 0x000fda000bf45320 */
[----:B------:R-:W2:Y:S01]  /*0ff0*/  @P2 LDC.64 R68, c[0x0][0x230] ;  /* 0x00008c00ff442b82 */ /* 0x000ea20000000a00 */
[----:B0-----:R-:W-:-:S05]  /*1000*/  @P1 IMAD.WIDE.U32 R70, R101, 0x10, R70 ;  /* 0x0000001065461825 */ /* 0x001fca00078e0046 */
[----:B------:R0:W5:Y:S01]  /*1010*/  @P1 LDG.E.128 R60, desc[UR6][R70.64] ;  /* 0x00000006463c1981 */ /* 0x000162000c1e1d00 */
[----:B--2---:R-:W-:-:S05]  /*1020*/  @P2 IMAD.WIDE.U32 R68, R105, 0x10, R68 ;  /* 0x0000001069442825 */ /* 0x004fca00078e0044 */
[----:B------:R0:W5:Y:S01]  /*1030*/  @P2 LDG.E.128 R64, desc[UR6][R68.64] ;  /* 0x0000000644402981 */ /* 0x000162000c1e1d00 */
[----:B------:R-:W-:Y:S01]  /*1040*/  ISETP.GT.AND P3, PT, R104, RZ, PT ;  /* 0x000000ff6800720c */ /* 0x000fe20003f64270 */
[----:B------:R-:W-:-:S12]  /*1050*/  BSSY B1, `(.L_x_9482) ;  /* 0x000005e000017945 */ /* 0x000fd80003800000 */
[----:B0-----:R-:W-:Y:S05]  /*1060*/  @P3 BRA `(.L_x_9483) ;  /* 0x0000000000183947 */ /* 0x001fea0003800000 */
[----:B-1----:R-:W-:Y:S01]  /*1070*/  IMAD.MOV.U32 R13, RZ, RZ, RZ ;  /* 0x000000ffff0d7224 */ /* 0x002fe200078e00ff */
[----:B------:R-:W-:Y:S01]  /*1080*/  MOV R17, R9 ;  /* 0x0000000900117202 */ /* 0x000fe20000000f00 */
[----:B------:R-:W-:Y:S06]  /*1090*/  @!P2 BRA `(.L_x_9484) ;  /* 0x000000040064a947 */ /* 0x000fec0003800000 */
[----:B------:R-:W-:Y:S02]  /*10a0*/  IMAD.MOV.U32 R17, RZ, RZ, R9 ;  /* 0x000000ffff117224 */ /* 0x000fe400078e0009 */
[----:B-----5:R-:W-:Y:S01]  /*10b0*/  IMAD.U32 R13, R64, 0x10000, RZ ;  /* 0x00010000400d7824 */ /* 0x020fe200078e00ff */
[----:B------:R-:W-:Y:S06]  /*10c0*/  BRA `(.L_x_9484) ;  /* 0x0000000400587947 */ /* 0x000fec0003800000 */
.L_x_9483:
[C---:B------:R-:W-:Y:S01]  /*10d0*/  ISETP.NE.AND P4, PT, R9.reuse, 0x1, PT ;  /* 0x000000010900780c */ /* 0x040fe20003f85270 */
[----:B------:R-:W-:Y:S01]  /*10e0*/  BSSY B2, `(.L_x_9485) ;  /* 0x000000c000027945 */ /* 0x000fe20003800000 */
[----:B------:R-:W-:-:S11]  /*10f0*/  IADD3 R17, R9, 0x1, RZ ;  /* 0x0000000109117810 */ /* 0x000fd60007ffe0ff */
[----:B------:R-:W-:Y:S05]  /*1100*/  @!P4 BRA `(.L_x_9486) ;  /* 0x000000000020c947 */ /* 0x000fea0003800000 */
[----:B------:R-:W-:Y:S01]  /*1110*/  ISETP.NE.AND P4, PT, R9, 0x2, PT ;  /* 0x000000020900780c */ /* 0x000fe20003f85270 */
[----:B-1----:R-:W-:-:S12]  /*1120*/  IMAD.MOV.U32 R13, RZ, RZ, R8 ;  /* 0x000000ffff0d7224 */ /* 0x002fd800078e0008 */
[----:B------:R-:W-:Y:S05]  /*1130*/  @!P4 BRA `(.L_x_9487) ;  /* 0x000000000018c947 */ /* 0x000fea0003800000 */
[----:B------:R-:W-:Y:S01]  /*1140*/  ISETP.NE.AND P4, PT, R9, 0x3, PT ;  /* 0x000000030900780c */ /* 0x000fe20003f85270 */
[----:B------:R-:W-:-:S12]  /*1150*/  IMAD.MOV.U32 R13, RZ, RZ, R7 ;  /* 0x000000ffff0d7224 */ /* 0x000fd800078e0007 */
[----:B------:R-:W-:Y:S05]  /*1160*/  @P4 BRA `(.L_x_9487) ;  /* 0x00000000000c4947 */ /* 0x000fea0003800000 */
[----:B------:R-:W-:Y:S01]  /*1170*/  MOV R13, R11 ;  /* 0x0000000b000d7202 */ /* 0x000fe20000000f00 */
[----:B------:R-:W-:Y:S06]  /*1180*/  BRA `(.L_x_9487) ;  /* 0x0000000000047947 */ /* 0x000fec0003800000 */
.L_x_9486:
[----:B-1----:R-:W-:-:S07]  /*1190*/  IMAD.MOV.U32 R13, RZ, RZ, R10 ;  /* 0x000000ffff0d7224 */ /* 0x002fce00078e000a */
.L_x_9487:
[----:B------:R-:W-:Y:S05]  /*11a0*/  BSYNC B2 ;  /* 0x0000000000027941 */ /* 0x000fea0003800000 */
.L_x_9485:
        /* <DEDUP_REMOVED lines=16> */
.L_x_9491:
[----:B------:R-:W-:Y:S05]  /*12b0*/  BSYNC B3 ;  /* 0x0000000000037941 */ /* 0x000fea0003800000 */
.L_x_9490:
        /* <DEDUP_REMOVED lines=42> */
[----:B------:R-:W-:-:S07]  /*1560*/  MOV R11, R14 ;  /* 0x0000000e000b7202 */ /* 0x000fce0000000f00 */
.L_x_9489:
[----:B------:R-:W-:Y:S05]  /*1570*/  BSYNC B2 ;  /* 0x0000000000027941 */ /* 0x000fea0003800000 */
.L_x_9488:
        /* <DEDUP_REMOVED lines=10> */
[----:B------:R-:W-:-:S07]  /*1620*/  @P2 FADD.FTZ R13, R68, R13 ;  /* 0x0000000d440d2221 */ /* 0x000fce0000010000 */
.L_x_9484:
[----:B------:R-:W-:Y:S05]  /*1630*/  BSYNC B1 ;  /* 0x0000000000017941 */ /* 0x000fea0003800000 */
.L_x_9482:
        /* <DEDUP_REMOVED lines=9> */
.L_x_9493:
        /* <DEDUP_REMOVED lines=12> */
.L_x_9496:
[----:B------:R-:W-:-:S07]  /*1790*/  IMAD.MOV.U32 R15, RZ, RZ, R10 ;  /* 0x000000ffff0f7224 */ /* 0x000fce00078e000a */
.L_x_9497:
[----:B------:R-:W-:Y:S05]  /*17a0*/  BSYNC B2 ;  /* 0x0000000000027941 */ /* 0x000fea0003800000 */
.L_x_9495:
        /* <DEDUP_REMOVED lines=16> */
.L_x_9501:
[----:B------:R-:W-:Y:S05]  /*18b0*/  BSYNC B3 ;  /* 0x0000000000037941 */ /* 0x000fea0003800000 */
.L_x_9500:
        /* <DEDUP_REMOVED lines=40> */
[----:B------:R-:W-:-:S05]  /*1b40*/  IMAD.WIDE.U32 R16, R17, -0x2daee0ad, RZ ;  /* 0xd2511f5311107825 */ /* 0x000fca00078e00ff */
[----:B------:R-:W-:Y:S02]  /*1b50*/  LOP3.LUT R8, R17, UR33, R8, 0x96, !PT ;  /* 0x0000002111087c12 */ /* 0x000fe4000f8e9608 */
[----:B------:R-:W-:-:S07]  /*1b60*/  MOV R11, R16 ;  /* 0x00000010000b7202 */ /* 0x000fce0000000f00 */
.L_x_9499:
[----:B------:R-:W-:Y:S05]  /*1b70*/  BSYNC B2 ;  /* 0x0000000000027941 */ /* 0x000fea0003800000 */
.L_x_9498:
        /* <DEDUP_REMOVED lines=13> */
.L_x_9494:
[----:B------:R-:W-:Y:S05]  /*1c50*/  BSYNC B1 ;  /* 0x0000000000017941 */ /* 0x000fea0003800000 */
.L_x_9492:
        /* <DEDUP_REMOVED lines=8> */
.L_x_9503:
        /* <DEDUP_REMOVED lines=12> */
.L_x_9506:
[----:B------:R-:W-:-:S07]  /*1da0*/  IMAD.MOV.U32 R17, RZ, RZ, R10 ;  /* 0x000000ffff117224 */ /* 0x000fce00078e000a */
.L_x_9507:
[----:B------:R-:W-:Y:S05]  /*1db0*/  BSYNC B2 ;  /* 0x0000000000027941 */ /* 0x000fea0003800000 */
.L_x_9505:
        /* <DEDUP_REMOVED lines=16> */
.L_x_9511:
[----:B------:R-:W-:Y:S05]  /*1ec0*/  BSYNC B3 ;  /* 0x0000000000037941 */ /* 0x000fea0003800000 */
.L_x_9510:
        /* <DEDUP_REMOVED lines=43> */
.L_x_9509:
[----:B------:R-:W-:Y:S05]  /*2180*/  BSYNC B2 ;  /* 0x0000000000027941 */ /* 0x000fea0003800000 */
.L_x_9508:
        /* <DEDUP_REMOVED lines=11> */
.L_x_9504:
[----:B------:R-:W-:Y:S05]  /*2240*/  BSYNC B1 ;  /* 0x0000000000017941 */ /* 0x000fea0003800000 */
.L_x_9502:
        /* <DEDUP_REMOVED lines=9> */
.L_x_9513:
        /* <DEDUP_REMOVED lines=12> */
.L_x_9516:
[----:B------:R-:W-:-:S07]  /*23a0*/  IMAD.MOV.U32 R19, RZ, RZ, R10 ;  /* 0x000000ffff137224 */ /* 0x000fce00078e000a */
.L_x_9517:
[----:B------:R-:W-:Y:S05]  /*23b0*/  BSYNC B2 ;  /* 0x0000000000027941 */ /* 0x000fea0003800000 */
.L_x_9515:
        /* <DEDUP_REMOVED lines=16> */
.L_x_9521:
[----:B------:R-:W-:Y:S05]  /*24c0*/  BSYNC B3 ;  /* 0x0000000000037941 */ /* 0x000fea0003800000 */
.L_x_9520:
        /* <DEDUP_REMOVED lines=43> */
.L_x_9519:
[----:B------:R-:W-:Y:S05]  /*2780*/  BSYNC B2 ;  /* 0x0000000000027941 */ /* 0x000fea0003800000 */
.L_x_9518:
        /* <DEDUP_REMOVED lines=13> */
.L_x_9514:
[----:B------:R-:W-:Y:S05]  /*2860*/  BSYNC B1 ;  /* 0x0000000000017941 */ /* 0x000fea0003800000 */
.L_x_9512:
        /* <DEDUP_REMOVED lines=8> */
.L_x_9523:
        /* <DEDUP_REMOVED lines=12> */
.L_x_9526:
[----:B------:R-:W-:-:S07]  /*29b0*/  IMAD.MOV.U32 R21, RZ, RZ, R10 ;  /* 0x000000ffff157224 */ /* 0x000fce00078e000a */
.L_x_9527:
[----:B------:R-:W-:Y:S05]  /*29c0*/  BSYNC B2 ;  /* 0x0000000000027941 */ /* 0x000fea0003800000 */
.L_x_9525:
        /* <DEDUP_REMOVED lines=16> */
.L_x_9531:
[----:B------:R-:W-:Y:S05]  /*2ad0*/  BSYNC B3 ;  /* 0x0000000000037941 */ /* 0x000fea0003800000 */
.L_x_9530:
        /* <DEDUP_REMOVED lines=43> */
.L_x_9529:
[----:B------:R-:W-:Y:S05]  /*2d90*/  BSYNC B2 ;  /* 0x0000000000027941 */ /* 0x000fea0003800000 */
.L_x_9528:
        /* <DEDUP_REMOVED lines=11> */
.L_x_9524:
[----:B------:R-:W-:Y:S05]  /*2e50*/  BSYNC B1 ;  /* 0x0000000000017941 */ /* 0x000fea0003800000 */
.L_x_9522:
        /* <DEDUP_REMOVED lines=9> */
.L_x_9533:
        /* <DEDUP_REMOVED lines=12> */
.L_x_9536:
[----:B------:R-:W-:-:S07]  /*2fb0*/  IMAD.MOV.U32 R23, RZ, RZ, R10 ;  /* 0x000000ffff177224 */ /* 0x000fce00078e000a */
.L_x_9537:
[----:B------:R-:W-:Y:S05]  /*2fc0*/  BSYNC B2 ;  /* 0x0000000000027941 */ /* 0x000fea0003800000 */
.L_x_9535:
        /* <DEDUP_REMOVED lines=16> */
.L_x_9541:
[----:B------:R-:W-:Y:S05]  /*30d0*/  BSYNC B3 ;  /* 0x0000000000037941 */ /* 0x000fea0003800000 */
.L_x_9540:
        /* <DEDUP_REMOVED lines=43> */
.L_x_9539:
[----:B------:R-:W-:Y:S05]  /*3390*/  BSYNC B2 ;  /* 0x0000000000027941 */ /* 0x000fea0003800000 */
.L_x_9538:
        /* <DEDUP_REMOVED lines=13> */
.L_x_9534:
[----:B------:R-:W-:Y:S05]  /*3470*/  BSYNC B1 ;  /* 0x0000000000017941 */ /* 0x000fea0003800000 */
.L_x_9532:
        /* <DEDUP_REMOVED lines=8> */
.L_x_9543:
        /* <DEDUP_REMOVED lines=12> */
.L_x_9546:
[----:B------:R-:W-:-:S07]  /*35c0*/  IMAD.MOV.U32 R25, RZ, RZ, R10 ;  /* 0x000000ffff197224 */ /* 0x000fce00078e000a */
.L_x_9547:
[----:B------:R-:W-:Y:S05]  /*35d0*/  BSYNC B2 ;  /* 0x0000000000027941 */ /* 0x000fea0003800000 */
.L_x_9545:
        /* <DEDUP_REMOVED lines=16> */
.L_x_9551:
[----:B------:R-:W-:Y:S05]  /*36e0*/  BSYNC B3 ;  /* 0x0000000000037941 */ /* 0x000fea0003800000 */
.L_x_9550:
        /* <DEDUP_REMOVED lines=43> */
.L_x_9549:
[----:B------:R-:W-:Y:S05]  /*39a0*/  BSYNC B2 ;  /* 0x0000000000027941 */ /* 0x000fea0003800000 */
.L_x_9548:
        /* <DEDUP_REMOVED lines=11> */
.L_x_9544:
[----:B------:R-:W-:Y:S05]  /*3a60*/  BSYNC B1 ;  /* 0x0000000000017941 */ /* 0x000fea0003800000 */
.L_x_9542:
        /* <DEDUP_REMOVED lines=9> */
.L_x_9553:
        /* <DEDUP_REMOVED lines=12> */
.L_x_9556:
[----:B------:R-:W-:-:S07]  /*3bc0*/  IMAD.MOV.U32 R27, RZ, RZ, R10 ;  /* 0x000000ffff1b7224 */ /* 0x000fce00078e000a */
.L_x_9557:
[----:B------:R-:W-:Y:S05]  /*3bd0*/  BSYNC B2 ;  /* 0x0000000000027941 */ /* 0x000fea0003800000 */
.L_x_9555:
        /* <DEDUP_REMOVED lines=16> */
.L_x_9561:
[----:B------:R-:W-:Y:S05]  /*3ce0*/  BSYNC B3 ;  /* 0x0000000000037941 */ /* 0x000fea0003800000 */
.L_x_9560:
        /* <DEDUP_REMOVED lines=43> */
.L_x_9559:
[----:B------:R-:W-:Y:S05]  /*3fa0*/  BSYNC B2 ;  /* 0x0000000000027941 */ /* 0x000fea0003800000 */
.L_x_9558:
        /* <DEDUP_REMOVED lines=13> */
.L_x_9554:
[----:B------:R-:W-:Y:S05]  /*4080*/  BSYNC B1 ;  /* 0x0000000000017941 */ /* 0x000fea0003800000 */
.L_x_9552:
        /* <DEDUP_REMOVED lines=29> */
.L_x_9563:
[----:B------:R-:W-:Y:S05]  /*4260*/  BSYNC B1 ;  /* 0x0000000000017941 */ /* 0x000fea0003800000 */
.L_x_9562:
[----:B------:R-:W-:Y:S01]  /*4270*/  IADD3 R105, R105, 0x80, RZ ;  /* 0x0000008069697810 */ /* 0x000fe20007ffe0ff */
[----:B------:R-:W-:-:S07]  /*4280*/  VIADD R101, R101, 0x80 ;  /* 0x0000008065657836 */ /* 0x000fce0000000000 */
.L_x_9481:
[----:B------:R-:W-:Y:S05]  /*4290*/  BSYNC B0 ;  /* 0x0000000000007941 */ /* 0x000fea0003800000 */
.L_x_9480:
        /* <DEDUP_REMOVED lines=18> */
[----:B-----5:R-:W-:Y:S01]  /*43c0*/  IMAD.U32 R29, R64, 0x10000, RZ ;  /* 0x00010000401d7824 */ /* 0x020fe200078e00ff */
[----:B------:R-:W-:Y:S06]  /*43d0*/  BRA `(.L_x_9568) ;  /* 0x0000000400587947 */ /* 0x000fec0003800000 */
.L_x_9567:
        /* <DEDUP_REMOVED lines=12> */
.L_x_9570:
[----:B------:R-:W-:-:S07]  /*44a0*/  IMAD.MOV.U32 R14, RZ, RZ, R10 ;  /* 0x000000ffff0e7224 */ /* 0x000fce00078e000a */
.L_x_9571:
[----:B------:R-:W-:Y:S05]  /*44b0*/  BSYNC B2 ;  /* 0x0000000000027941 */ /* 0x000fea0003800000 */
.L_x_9569:
        /* <DEDUP_REMOVED lines=16> */
.L_x_9575:
[----:B------:R-:W-:Y:S05]  /*45c0*/  BSYNC B3 ;  /* 0x0000000000037941 */ /* 0x000fea0003800000 */
.L_x_9574:
        /* <DEDUP_REMOVED lines=42> */
[----:B------:R-:W-:-:S07]  /*4870*/  MOV R11, R30 ;  /* 0x0000001e000b7202 */ /* 0x000fce0000000f00 */
.L_x_9573:
[----:B------:R-:W-:Y:S05]  /*4880*/  BSYNC B2 ;  /* 0x0000000000027941 */ /* 0x000fea0003800000 */
.L_x_9572:
        /* <DEDUP_REMOVED lines=11> */
.L_x_9568:
[----:B------:R-:W-:Y:S05]  /*4940*/  BSYNC B1 ;  /* 0x0000000000017941 */ /* 0x000fea0003800000 */
.L_x_9566:
        /* <DEDUP_REMOVED lines=9> */
.L_x_9577:
        /* <DEDUP_REMOVED lines=12> */
.L_x_9580:
[----:B------:R-:W-:-:S07]  /*4aa0*/  IMAD.MOV.U32 R16, RZ, RZ, R10 ;  /* 0x000000ffff107224 */ /* 0x000fce00078e000a */
.L_x_9581:
[----:B------:R-:W-:Y:S05]  /*4ab0*/  BSYNC B2 ;  /* 0x0000000000027941 */ /* 0x000fea0003800000 */
.L_x_9579:
        /* <DEDUP_REMOVED lines=16> */
.L_x_9585:
[----:B------:R-:W-:Y:S05]  /*4bc0*/  BSYNC B3 ;  /* 0x0000000000037941 */ /* 0x000fea0003800000 */
.L_x_9584:
        /* <DEDUP_REMOVED lines=43> */
.L_x_9583:
[----:B------:R-:W-:Y:S05]  /*4e80*/  BSYNC B2 ;  /* 0x0000000000027941 */ /* 0x000fea0003800000 */
.L_x_9582:
        /* <DEDUP_REMOVED lines=13> */
.L_x_9578:
[----:B------:R-:W-:Y:S05]  /*4f60*/  BSYNC B1 ;  /* 0x0000000000017941 */ /* 0x000fea0003800000 */
.L_x_9576:
        /* <DEDUP_REMOVED lines=8> */
.L_x_9587:
        /* <DEDUP_REMOVED lines=12> */
.L_x_9590:
[----:B------:R-:W-:-:S07]  /*50b0*/  IMAD.MOV.U32 R18, RZ, RZ, R10 ;  /* 0x000000ffff127224 */ /* 0x000fce00078e000a */
.L_x_9591:
[----:B------:R-:W-:Y:S05]  /*50c0*/  BSYNC B2 ;  /* 0x0000000000027941 */ /* 0x000fea0003800000 */
.L_x_9589:
        /* <DEDUP_REMOVED lines=16> */
.L_x_9595:
[----:B------:R-:W-:Y:S05]  /*51d0*/  BSYNC B3 ;  /* 0x0000000000037941 */ /* 0x000fea0003800000 */
.L_x_9594:
        /* <DEDUP_REMOVED lines=39> */
[----:B------:R-:W-:-:S03]  /*5450*/  IMAD.WIDE.U32 R68, R69, -0x2daee0ad, RZ ;  /* 0xd2511f5345447825 */ /* 0x000fc600078e00ff */
[----:B------:R-:W-:Y:S01]  /*5460*/  MOV R11, R68 ;  /* 0x00000044000b7202 */ /* 0x000fe20000000f00 */
[----:B------:R-:W-:Y:S01]  /*5470*/  IMAD.MOV.U32 R68, RZ, RZ, RZ ;  /* 0x000000ffff447224 */ /* 0x000fe200078e00ff */
[----:B------:R-:W-:-:S07]  /*5480*/  LOP3.LUT R8, R69, UR33, R8, 0x96, !PT ;  /* 0x0000002145087c12 */ /* 0x000fce000f8e9608 */
.L_x_9593:
[----:B------:R-:W-:Y:S05]  /*5490*/  BSYNC B2 ;  /* 0x0000000000027941 */ /* 0x000fea0003800000 */
.L_x_9592:
        /* <DEDUP_REMOVED lines=11> */
.L_x_9588:
[----:B------:R-:W-:Y:S05]  /*5550*/  BSYNC B1 ;  /* 0x0000000000017941 */ /* 0x000fea0003800000 */
.L_x_9586:
        /* <DEDUP_REMOVED lines=9> */
.L_x_9597:
        /* <DEDUP_REMOVED lines=12> */
.L_x_9600:
[----:B------:R-:W-:-:S07]  /*56b0*/  IMAD.MOV.U32 R20, RZ, RZ, R10 ;  /* 0x000000ffff147224 */ /* 0x000fce00078e000a */
.L_x_9601:
[----:B------:R-:W-:Y:S05]  /*56c0*/  BSYNC B2 ;  /* 0x0000000000027941 */ /* 0x000fea0003800000 */
.L_x_9599:
        /* <DEDUP_REMOVED lines=16> */
.L_x_9605:
[----:B------:R-:W-:Y:S05]  /*57d0*/  BSYNC B3 ;  /* 0x0000000000037941 */ /* 0x000fea0003800000 */
.L_x_9604:
        /* <DEDUP_REMOVED lines=43> */
.L_x_9603:
[----:B------:R-:W-:Y:S05]  /*5a90*/  BSYNC B2 ;  /* 0x0000000000027941 */ /* 0x000fea0003800000 */
.L_x_9602:
        /* <DEDUP_REMOVED lines=13> */
.L_x_9598:
[----:B------:R-:W-:Y:S05]  /*5b70*/  BSYNC B1 ;  /* 0x0000000000017941 */ /* 0x000fea0003800000 */
.L_x_9596:
        /* <DEDUP_REMOVED lines=8> */
.L_x_9607:
        /* <DEDUP_REMOVED lines=12> */
.L_x_9610:
[----:B------:R-:W-:-:S07]  /*5cc0*/  MOV R22, R10 ;  /* 0x0000000a00167202 */ /* 0x000fce0000000f00 */
.L_x_9611:
[----:B------:R-:W-:Y:S05]  /*5cd0*/  BSYNC B2 ;  /* 0x0000000000027941 */ /* 0x000fea0003800000 */
.L_x_9609:
        /* <DEDUP_REMOVED lines=16> */
.L_x_9615:
[----:B------:R-:W-:Y:S05]  /*5de0*/  BSYNC B3 ;  /* 0x0000000000037941 */ /* 0x000fea0003800000 */
.L_x_9614:
        /* <DEDUP_REMOVED lines=43> */
.L_x_9613:
[----:B------:R-:W-:Y:S05]  /*60a0*/  BSYNC B2 ;  /* 0x0000000000027941 */ /* 0x000fea0003800000 */
.L_x_9612:
[----:B------:R-:W-:Y:S01]  /*60b0*/  I2FP.F32.U32 R9, R22 ;  /* 0x0000001600097245 */ /* 0x000fe20000201000 */
[----:B------:R-:W-:Y:S01]  /*60c0*/  HFMA2.MMA R22, -RZ, RZ, 0.1171875, 0 ;  /* 0x2f800000ff167435 */ /* 0x000fe200000001ff */
[----:B-----5:R-:W-:Y:S01]  /*60d0*/  IMAD.U32 R69, R62, 0x10000, RZ ;  /* 0x000100003e457824 */ /* 0x020fe200078e00ff */
[----:B------:R-:W-:-:S03]  /*60e0*/  @P2 SHF.L.U32 R70, R66, 0x10, RZ ;  /* 0x0000001042462819 */ /* 0x000fc600000006ff */
[----:B------:R-:W-:-:S04]  /*60f0*/  FMUL.FTZ R69, R69, UR13 ;  /* 0x0000000d45457c20 */ /* 0x000fc80008410000 */
[----:B------:R-:W-:Y:S01]  /*6100*/  FMUL.FTZ R69, R69, UR12 ;  /* 0x0000000c45457c20 */ /* 0x000fe20008410000 */
[----:B------:R-:W-:-:S05]  /*6110*/  FFMA.FTZ R9, R9, R22, 1.1641532182693481445e-10 ;  /* 0x2f00000009097423 */ /* 0x000fca0000010016 */
[----:B------:R-:W-:-:S04]  /*6120*/  FSETP.GTU.FTZ.AND P4, PT, R9, UR10, PT ;  /* 0x0000000a09007c0b */ /* 0x000fc8000bf9c000 */
[----:B------:R-:W-:Y:S02]  /*6130*/  FSEL R73, R69, RZ, !P4 ;  /* 0x000000ff45497208 */ /* 0x000fe40006000000 */
[----:B------:R-:W-:-:S03]  /*6140*/  SEL R22, RZ, 0x1, P4 ;  /* 0x00000001ff167807 */ /* 0x000fc60002000000 */
[----:B------:R-:W-:-:S07]  /*6150*/  @P2 FADD.FTZ R73, R70, R73 ;  /* 0x0000004946492221 */ /* 0x000fce0000010000 */
.L_x_9608:
[----:B------:R-:W-:Y:S05]  /*6160*/  BSYNC B1 ;  /* 0x0000000000017941 */ /* 0x000fea0003800000 */
.L_x_9606:
        /* <DEDUP_REMOVED lines=9> */
.L_x_9617:
        /* <DEDUP_REMOVED lines=12> */
.L_x_9620:
[----:B------:R-:W-:-:S07]  /*62c0*/  IMAD.MOV.U32 R24, RZ, RZ, R10 ;  /* 0x000000ffff187224 */ /* 0x000fce00078e000a */
.L_x_9621:
[----:B------:R-:W-:Y:S05]  /*62d0*/  BSYNC B2 ;  /* 0x0000000000027941 */ /* 0x000fea0003800000 */
.L_x_9619:
        /* <DEDUP_REMOVED lines=16> */
.L_x_9625:
[----:B------:R-:W-:Y:S05]  /*63e0*/  BSYNC B3 ;  /* 0x0000000000037941 */ /* 0x000fea0003800000 */
.L_x_9624:
        /* <DEDUP_REMOVED lines=39> */
[----:B------:R-:W-:Y:S01]  /*6660*/  LOP3.LUT R7, R11, UR32, R68, 0x96, !PT ;  /* 0x000000200b077c12 */ /* 0x000fe2000f8e9644 */
[----:B------:R-:W-:-:S04]  /*6670*/  IMAD.WIDE.U32 R68, R69, -0x2daee0ad, RZ ;  /* 0xd2511f5345447825 */ /* 0x000fc800078e00ff */
[----:B------:R-:W-:Y:S01]  /*6680*/  IMAD.MOV.U32 R11, RZ, RZ, R68 ;  /* 0x000000ffff0b7224 */ /* 0x000fe200078e0044 */
[----:B------:R-:W-:-:S07]  /*6690*/  LOP3.LUT R8, R69, UR33, R8, 0x96, !PT ;  /* 0x0000002145087c12 */ /* 0x000fce000f8e9608 */
.L_x_9623:
[----:B------:R-:W-:Y:S05]  /*66a0*/  BSYNC B2 ;  /* 0x0000000000027941 */ /* 0x000fea0003800000 */
.L_x_9622:
        /* <DEDUP_REMOVED lines=13> */
.L_x_9618:
[----:B------:R-:W-:Y:S05]  /*6780*/  BSYNC B1 ;  /* 0x0000000000017941 */ /* 0x000fea0003800000 */
.L_x_9616:
        /* <DEDUP_REMOVED lines=8> */
.L_x_9627:
        /* <DEDUP_REMOVED lines=12> */
.L_x_9630:
[----:B------:R-:W-:-:S07]  /*68d0*/  MOV R26, R10 ;  /* 0x0000000a001a7202 */ /* 0x000fce0000000f00 */
.L_x_9631:
[----:B------:R-:W-:Y:S05]  /*68e0*/  BSYNC B2 ;  /* 0x0000000000027941 */ /* 0x000fea0003800000 */
.L_x_9629:
        /* <DEDUP_REMOVED lines=16> */
.L_x_9635:
[----:B------:R-:W-:Y:S05]  /*69f0*/  BSYNC B3 ;  /* 0x0000000000037941 */ /* 0x000fea0003800000 */
.L_x_9634:
        /* <DEDUP_REMOVED lines=43> */
.L_x_9633:
[----:B------:R-:W-:Y:S05]  /*6cb0*/  BSYNC B2 ;  /* 0x0000000000027941 */ /* 0x000fea0003800000 */
.L_x_9632:
        /* <DEDUP_REMOVED lines=11> */
.L_x_9628:
[----:B------:R-:W-:Y:S05]  /*6d70*/  BSYNC B1 ;  /* 0x0000000000017941 */ /* 0x000fea0003800000 */
.L_x_9626:
        /* <DEDUP_REMOVED lines=9> */
.L_x_9637:
        /* <DEDUP_REMOVED lines=12> */
.L_x_9640:
[----:B------:R-:W-:-:S07]  /*6ed0*/  IMAD.MOV.U32 R28, RZ, RZ, R10 ;  /* 0x000000ffff1c7224 */ /* 0x000fce00078e000a */
.L_x_9641:
[----:B------:R-:W-:Y:S05]  /*6ee0*/  BSYNC B2 ;  /* 0x0000000000027941 */ /* 0x000fea0003800000 */
.L_x_9639:
        /* <DEDUP_REMOVED lines=16> */
.L_x_9645:
[----:B------:R-:W-:Y:S05]  /*6ff0*/  BSYNC B3 ;  /* 0x0000000000037941 */ /* 0x000fea0003800000 */
.L_x_9644:
        /* <DEDUP_REMOVED lines=43> */
.L_x_9643:
[----:B------:R-:W-:Y:S05]  /*72b0*/  BSYNC B2 ;  /* 0x0000000000027941 */ /* 0x000fea0003800000 */
.L_x_9642:
        /* <DEDUP_REMOVED lines=13> */
.L_x_9638:
[----:B------:R-:W-:Y:S05]  /*7390*/  BSYNC B1 ;  /* 0x0000000000017941 */ /* 0x000fea0003800000 */
.L_x_9636:
        /* <DEDUP_REMOVED lines=29> */
.L_x_9647:
[----:B------:R-:W-:Y:S05]  /*7570*/  BSYNC B1 ;  /* 0x0000000000017941 */ /* 0x000fea0003800000 */
.L_x_9646:
[----:B------:R-:W-:Y:S01]  /*7580*/  VIADD R105, R105, 0x80 ;  /* 0x0000008069697836 */ /* 0x000fe20000000000 */
[----:B------:R-:W-:-:S07]  /*7590*/  IADD3 R101, R101, 0x80, RZ ;  /* 0x0000008065657810 */ /* 0x000fce0007ffe0ff */
.L_x_9565:
[----:B------:R-:W-:Y:S05]  /*75a0*/  BSYNC B0 ;  /* 0x0000000000007941 */ /* 0x000fea0003800000 */
.L_x_9564:
        /* <DEDUP_REMOVED lines=20> */
.L_x_9651:
        /* <DEDUP_REMOVED lines=12> */
.L_x_9654:
[----:B------:R-:W-:-:S07]  /*77b0*/  IMAD.MOV.U32 R14, RZ, RZ, R10 ;  /* 0x000000ffff0e7224 */ /* 0x000fce00078e000a */
.L_x_9655:
[----:B------:R-:W-:Y:S05]  /*77c0*/  BSYNC B2 ;  /* 0x0000000000027941 */ /* 0x000fea0003800000 */
.L_x_9653:
        /* <DEDUP_REMOVED lines=16> */
.L_x_9659:
[----:B------:R-:W-:Y:S05]  /*78d0*/  BSYNC B3 ;  /* 0x0000000000037941 */ /* 0x000fea0003800000 */
.L_x_9658:
        /* <DEDUP_REMOVED lines=41> */
[----:B------:R-:W-:Y:S01]  /*7b70*/  HFMA2.MMA R68, -RZ, RZ, 0, 0 ;  /* 0x00000000ff447435 */ /* 0x000fe200000001ff */
[----:B------:R-:W-:-:S10]  /*7b80*/  LOP3.LUT R8, R69, UR33, R8, 0x96, !PT ;  /* 0x0000002145087c12 */ /* 0x000fd4000f8e9608 */
.L_x_9657:
[----:B------:R-:W-:Y:S05]  /*7b90*/  BSYNC B2 ;  /* 0x0000000000027941 */ /* 0x000fea0003800000 */
.L_x_9656:
        /* <DEDUP_REMOVED lines=11> */
.L_x_9652:
[----:B------:R-:W-:Y:S05]  /*7c50*/  BSYNC B1 ;  /* 0x0000000000017941 */ /* 0x000fea0003800000 */
.L_x_9650:
        /* <DEDUP_REMOVED lines=9> */
.L_x_9661:
        /* <DEDUP_REMOVED lines=12> */
.L_x_9664:
[----:B------:R-:W-:-:S07]  /*7db0*/  MOV R16, R10 ;  /* 0x0000000a00107202 */ /* 0x000fce0000000f00 */
.L_x_9665:
[----:B------:R-:W-:Y:S05]  /*7dc0*/  BSYNC B2 ;  /* 0x0000000000027941 */ /* 0x000fea0003800000 */
.L_x_9663:
        /* <DEDUP_REMOVED lines=16> */
.L_x_9669:
[----:B------:R-:W-:Y:S05]  /*7ed0*/  BSYNC B3 ;  /* 0x0000000000037941 */ /* 0x000fea0003800000 */
.L_x_9668:
        /* <DEDUP_REMOVED lines=43> */
.L_x_9667:
[----:B------:R-:W-:Y:S05]  /*8190*/  BSYNC B2 ;  /* 0x0000000000027941 */ /* 0x000fea0003800000 */
.L_x_9666:
        /* <DEDUP_REMOVED lines=13> */
.L_x_9662:
[----:B------:R-:W-:Y:S05]  /*8270*/  BSYNC B1 ;  /* 0x0000000000017941 */ /* 0x000fea0003800000 */
.L_x_9660:
        /* <DEDUP_REMOVED lines=8> */
.L_x_9671:
        /* <DEDUP_REMOVED lines=12> */
.L_x_9674:
[----:B------:R-:W-:-:S07]  /*83c0*/  IMAD.MOV.U32 R18, RZ, RZ, R10 ;  /* 0x000000ffff127224 */ /* 0x000fce00078e000a */
.L_x_9675:
[----:B------:R-:W-:Y:S05]  /*83d0*/  BSYNC B2 ;  /* 0x0000000000027941 */ /* 0x000fea0003800000 */
.L_x_9673:
        /* <DEDUP_REMOVED lines=16> */
.L_x_9679:
[----:B------:R-:W-:Y:S05]  /*84e0*/  BSYNC B3 ;  /* 0x0000000000037941 */ /* 0x000fea0003800000 */
.L_x_9678:
        /* <DEDUP_REMOVED lines=43> */
.L_x_9677:
[----:B------:R-:W-:Y:S05]  /*87a0*/  BSYNC B2 ;  /* 0x0000000000027941 */ /* 0x000fea0003800000 */
.L_x_9676:
        /* <DEDUP_REMOVED lines=11> */
.L_x_9672:
[----:B------:R-:W-:Y:S05]  /*8860*/  BSYNC B1 ;  /* 0x0000000000017941 */ /* 0x000fea0003800000 */
.L_x_9670:
        /* <DEDUP_REMOVED lines=9> */
.L_x_9681:
        /* <DEDUP_REMOVED lines=12> */
.L_x_9684:
[----:B------:R-:W-:-:S07]  /*89c0*/  MOV R20, R10 ;  /* 0x0000000a00147202 */ /* 0x000fce0000000f00 */
.L_x_9685:
[----:B------:R-:W-:Y:S05]  /*89d0*/  BSYNC B2 ;  /* 0x0000000000027941 */ /* 0x000fea0003800000 */
.L_x_9683:
        /* <DEDUP_REMOVED lines=16> */
.L_x_9689:
[----:B------:R-:W-:Y:S05]  /*8ae0*/  BSYNC B3 ;  /* 0x0000000000037941 */ /* 0x000fea0003800000 */
.L_x_9688:
        /* <DEDUP_REMOVED lines=43> */
.L_x_9687:
[----:B------:R-:W-:Y:S05]  /*8da0*/  BSYNC B2 ;  /* 0x0000000000027941 */ /* 0x000fea0003800000 */
.L_x_9686:
        /* <DEDUP_REMOVED lines=13> */
.L_x_9682:
[----:B------:R-:W-:Y:S05]  /*8e80*/  BSYNC B1 ;  /* 0x0000000000017941 */ /* 0x000fea0003800000 */
.L_x_9680:
        /* <DEDUP_REMOVED lines=8> */
.L_x_9691:
        /* <DEDUP_REMOVED lines=12> */
.L_x_9694:
[----:B------:R-:W-:-:S07]  /*8fd0*/  IMAD.MOV.U32 R22, RZ, RZ, R10 ;  /* 0x000000ffff167224 */ /* 0x000fce00078e000a */
.L_x_9695:
[----:B------:R-:W-:Y:S05]  /*8fe0*/  BSYNC B2 ;  /* 0x0000000000027941 */ /* 0x000fea0003800000 */
.L_x_9693:
        /* <DEDUP_REMOVED lines=16> */
.L_x_9699:
[----:B------:R-:W-:Y:S05]  /*90f0*/  BSYNC B3 ;  /* 0x0000000000037941 */ /* 0x000fea0003800000 */
.L_x_9698:
        /* <DEDUP_REMOVED lines=43> */
.L_x_9697:
[----:B------:R-:W-:Y:S05]  /*93b0*/  BSYNC B2 ;  /* 0x0000000000027941 */ /* 0x000fea0003800000 */
.L_x_9696:
        /* <DEDUP_REMOVED lines=11> */
.L_x_9692:
[----:B------:R-:W-:Y:S05]  /*9470*/  BSYNC B1 ;  /* 0x0000000000017941 */ /* 0x000fea0003800000 */
.L_x_9690:
        /* <DEDUP_REMOVED lines=9> */
.L_x_9701:
        /* <DEDUP_REMOVED lines=12> */
.L_x_9704:
[----:B------:R-:W-:-:S07]  /*95d0*/  MOV R24, R10 ;  /* 0x0000000a00187202 */ /* 0x000fce0000000f00 */
.L_x_9705:
[----:B------:R-:W-:Y:S05]  /*95e0*/  BSYNC B2 ;  /* 0x0000000000027941 */ /* 0x000fea0003800000 */
.L_x_9703:
        /* <DEDUP_REMOVED lines=16> */
.L_x_9709:
[----:B------:R-:W-:Y:S05]  /*96f0*/  BSYNC B3 ;  /* 0x0000000000037941 */ /* 0x000fea0003800000 */
.L_x_9708:
        /* <DEDUP_REMOVED lines=43> */
.L_x_9707:
[----:B------:R-:W-:Y:S05]  /*99b0*/  BSYNC B2 ;  /* 0x0000000000027941 */ /* 0x000fea0003800000 */
.L_x_9706:
        /* <DEDUP_REMOVED lines=13> */
.L_x_9702:
[----:B------:R-:W-:Y:S05]  /*9a90*/  BSYNC B1 ;  /* 0x0000000000017941 */ /* 0x000fea0003800000 */
.L_x_9700:
        /* <DEDUP_REMOVED lines=8> */
.L_x_9711:
        /* <DEDUP_REMOVED lines=12> */
.L_x_9714:
[----:B------:R-:W-:-:S07]  /*9be0*/  IMAD.MOV.U32 R26, RZ, RZ, R10 ;  /* 0x000000ffff1a7224 */ /* 0x000fce00078e000a */
.L_x_9715:
[----:B------:R-:W-:Y:S05]  /*9bf0*/  BSYNC B2 ;  /* 0x0000000000027941 */ /* 0x000fea0003800000 */
.L_x_9713:
        /* <DEDUP_REMOVED lines=16> */
.L_x_9719:
[----:B------:R-:W-:Y:S05]  /*9d00*/  BSYNC B3 ;  /* 0x0000000000037941 */ /* 0x000fea0003800000 */
.L_x_9718:
        /* <DEDUP_REMOVED lines=43> */
.L_x_9717:
[----:B------:R-:W-:Y:S05]  /*9fc0*/  BSYNC B2 ;  /* 0x0000000000027941 */ /* 0x000fea0003800000 */
.L_x_9716:
        /* <DEDUP_REMOVED lines=11> */
.L_x_9712:
[----:B------:R-:W-:Y:S05]  /*a080*/  BSYNC B1 ;  /* 0x0000000000017941 */ /* 0x000fea0003800000 */
.L_x_9710:
        /* <DEDUP_REMOVED lines=9> */
.L_x_9721:
        /* <DEDUP_REMOVED lines=12> */
.L_x_9724:
[----:B------:R-:W-:-:S07]  /*a1e0*/  MOV R28, R10 ;  /* 0x0000000a001c7202 */ /* 0x000fce0000000f00 */
.L_x_9725:
[----:B------:R-:W-:Y:S05]  /*a1f0*/  BSYNC B2 ;  /* 0x0000000000027941 */ /* 0x000fea0003800000 */
.L_x_9723:
        /* <DEDUP_REMOVED lines=16> */
.L_x_9729:
[----:B------:R-:W-:Y:S05]  /*a300*/  BSYNC B3 ;  /* 0x0000000000037941 */ /* 0x000fea0003800000 */
.L_x_9728:
        /* <DEDUP_REMOVED lines=43> */
.L_x_9727:
[----:B------:R-:W-:Y:S05]  /*a5c0*/  BSYNC B2 ;  /* 0x0000000000027941 */ /* 0x000fea0003800000 */
.L_x_9726:
        /* <DEDUP_REMOVED lines=13> */
.L_x_9722:
[----:B------:R-:W-:Y:S05]  /*a6a0*/  BSYNC B1 ;  /* 0x0000000000017941 */ /* 0x000fea0003800000 */
.L_x_9720:
        /* <DEDUP_REMOVED lines=29> */
.L_x_9731:
[----:B------:R-:W-:Y:S05]  /*a880*/  BSYNC B1 ;  /* 0x0000000000017941 */ /* 0x000fea0003800000 */
.L_x_9730:
[----:B------:R-:W-:Y:S01]  /*a890*/  IADD3 R105, R105, 0x80, RZ ;  /* 0x0000008069697810 */ /* 0x000fe20007ffe0ff */
[----:B------:R-:W-:-:S07]  /*a8a0*/  VIADD R101, R101, 0x80 ;  /* 0x0000008065657836 */ /* 0x000fce0000000000 */
.L_x_9649:
[----:B------:R-:W-:Y:S05]  /*a8b0*/  BSYNC B0 ;  /* 0x0000000000007941 */ /* 0x000fea0003800000 */
.L_x_9648:
        /* <DEDUP_REMOVED lines=20> */
.L_x_9735:
        /* <DEDUP_REMOVED lines=12> */
.L_x_9738:
[----:B------:R-:W-:-:S07]  /*aac0*/  MOV R14, R10 ;  /* 0x0000000a000e7202 */ /* 0x000fce0000000f00 */
.L_x_9739:
[----:B------:R-:W-:Y:S05]  /*aad0*/  BSYNC B2 ;  /* 0x0000000000027941 */ /* 0x000fea0003800000 */
.L_x_9737:
        /* <DEDUP_REMOVED lines=16> */
.L_x_9743:
[----:B------:R-:W-:Y:S05]  /*abe0*/  BSYNC B3 ;  /* 0x0000000000037941 */ /* 0x000fea0003800000 */
.L_x_9742:
        /* <DEDUP_REMOVED lines=43> */
.L_x_9741:
[----:B------:R-:W-:Y:S05]  /*aea0*/  BSYNC B2 ;  /* 0x0000000000027941 */ /* 0x000fea0003800000 */
.L_x_9740:
        /* <DEDUP_REMOVED lines=11> */
.L_x_9736:
[----:B------:R-:W-:Y:S05]  /*af60*/  BSYNC B1 ;  /* 0x0000000000017941 */ /* 0x000fea0003800000 */
.L_x_9734:
        /* <DEDUP_REMOVED lines=9> */
.L_x_9745:
        /* <DEDUP_REMOVED lines=12> */
.L_x_9748:
[----:B------:R-:W-:-:S07]  /*b0c0*/  IMAD.MOV.U32 R16, RZ, RZ, R10 ;  /* 0x000000ffff107224 */ /* 0x000fce00078e000a */
.L_x_9749:
[----:B------:R-:W-:Y:S05]  /*b0d0*/  BSYNC B2 ;  /* 0x0000000000027941 */ /* 0x000fea0003800000 */
.L_x_9747:
        /* <DEDUP_REMOVED lines=16> */
.L_x_9753:
[----:B------:R-:W-:Y:S05]  /*b1e0*/  BSYNC B3 ;  /* 0x0000000000037941 */ /* 0x000fea0003800000 */
.L_x_9752:
        /* <DEDUP_REMOVED lines=43> */
.L_x_9751:
[----:B------:R-:W-:Y:S05]  /*b4a0*/  BSYNC B2 ;  /* 0x0000000000027941 */ /* 0x000fea0003800000 */
.L_x_9750:
        /* <DEDUP_REMOVED lines=13> */
.L_x_9746:
[----:B------:R-:W-:Y:S05]  /*b580*/  BSYNC B1 ;  /* 0x0000000000017941 */ /* 0x000fea0003800000 */
.L_x_9744:
        /* <DEDUP_REMOVED lines=8> */
.L_x_9755:
        /* <DEDUP_REMOVED lines=12> */
.L_x_9758:
[----:B------:R-:W-:-:S07]  /*b6d0*/  MOV R18, R10 ;  /* 0x0000000a00127202 */ /* 0x000fce0000000f00 */
.L_x_9759:
[----:B------:R-:W-:Y:S05]  /*b6e0*/  BSYNC B2 ;  /* 0x0000000000027941 */ /* 0x000fea0003800000 */
.L_x_9757:
        /* <DEDUP_REMOVED lines=16> */
.L_x_9763:
[----:B------:R-:W-:Y:S05]  /*b7f0*/  BSYNC B3 ;  /* 0x0000000000037941 */ /* 0x000fea0003800000 */
.L_x_9762:
        /* <DEDUP_REMOVED lines=43> */
.L_x_9761:
[----:B------:R-:W-:Y:S05]  /*bab0*/  BSYNC B2 ;  /* 0x0000000000027941 */ /* 0x000fea0003800000 */
.L_x_9760:
        /* <DEDUP_REMOVED lines=11> */
.L_x_9756:
[----:B------:R-:W-:Y:S05]  /*bb70*/  BSYNC B1 ;  /* 0x0000000000017941 */ /* 0x000fea0003800000 */
.L_x_9754:
        /* <DEDUP_REMOVED lines=9> */
.L_x_9765:
        /* <DEDUP_REMOVED lines=12> */
.L_x_9768:
[----:B------:R-:W-:-:S07]  /*bcd0*/  IMAD.MOV.U32 R20, RZ, RZ, R10 ;  /* 0x000000ffff147224 */ /* 0x000fce00078e000a */
.L_x_9769:
[----:B------:R-:W-:Y:S05]  /*bce0*/  BSYNC B2 ;  /* 0x0000000000027941 */ /* 0x000fea0003800000 */
.L_x_9767:
        /* <DEDUP_REMOVED lines=16> */
.L_x_9773:
[----:B------:R-:W-:Y:S05]  /*bdf0*/  BSYNC B3 ;  /* 0x0000000000037941 */ /* 0x000fea0003800000 */
.L_x_9772:
        /* <DEDUP_REMOVED lines=43> */
.L_x_9771:
[----:B------:R-:W-:Y:S05]  /*c0b0*/  BSYNC B2 ;  /* 0x0000000000027941 */ /* 0x000fea0003800000 */
.L_x_9770:
        /* <DEDUP_REMOVED lines=13> */
.L_x_9766:
[----:B------:R-:W-:Y:S05]  /*c190*/  BSYNC B1 ;  /* 0x0000000000017941 */ /* 0x000fea0003800000 */
.L_x_9764:
        /* <DEDUP_REMOVED lines=8> */
.L_x_9775:
        /* <DEDUP_REMOVED lines=12> */
.L_x_9778:
[----:B------:R-:W-:-:S07]  /*c2e0*/  MOV R22, R10 ;  /* 0x0000000a00167202 */ /* 0x000fce0000000f00 */
.L_x_9779:
[----:B------:R-:W-:Y:S05]  /*c2f0*/  BSYNC B2 ;  /* 0x0000000000027941 */ /* 0x000fea0003800000 */
.L_x_9777:
        /* <DEDUP_REMOVED lines=16> */
.L_x_9783:
[----:B------:R-:W-:Y:S05]  /*c400*/  BSYNC B3 ;  /* 0x0000000000037941 */ /* 0x000fea0003800000 */
.L_x_9782:
        /* <DEDUP_REMOVED lines=43> */
.L_x_9781:
[----:B------:R-:W-:Y:S05]  /*c6c0*/  BSYNC B2 ;  /* 0x0000000000027941 */ /* 0x000fea0003800000 */
.L_x_9780:
        /* <DEDUP_REMOVED lines=11> */
.L_x_9776:
[----:B------:R-:W-:Y:S05]  /*c780*/  BSYNC B1 ;  /* 0x0000000000017941 */ /* 0x000fea0003800000 */
.L_x_9774:
        /* <DEDUP_REMOVED lines=9> */
.L_x_9785:
        /* <DEDUP_REMOVED lines=12> */
.L_x_9788:
[----:B------:R-:W-:-:S07]  /*c8e0*/  IMAD.MOV.U32 R24, RZ, RZ, R10 ;  /* 0x000000ffff187224 */ /* 0x000fce00078e000a */
.L_x_9789:
[----:B------:R-:W-:Y:S05]  /*c8f0*/  BSYNC B2 ;  /* 0x0000000000027941 */ /* 0x000fea0003800000 */
.L_x_9787:
        /* <DEDUP_REMOVED lines=16> */
.L_x_9793:
[----:B------:R-:W-:Y:S05]  /*ca00*/  BSYNC B3 ;  /* 0x0000000000037941 */ /* 0x000fea0003800000 */
.L_x_9792:
        /* <DEDUP_REMOVED lines=43> */
.L_x_9791:
[----:B------:R-:W-:Y:S05]  /*ccc0*/  BSYNC B2 ;  /* 0x0000000000027941 */ /* 0x000fea0003800000 */
.L_x_9790:
        /* <DEDUP_REMOVED lines=13> */
.L_x_9786:
[----:B------:R-:W-:Y:S05]  /*cda0*/  BSYNC B1 ;  /* 0x0000000000017941 */ /* 0x000fea0003800000 */
.L_x_9784:
        /* <DEDUP_REMOVED lines=8> */
.L_x_9795:
        /* <DEDUP_REMOVED lines=12> */
.L_x_9798:
[----:B------:R-:W-:-:S07]  /*cef0*/  MOV R26, R10 ;  /* 0x0000000a001a7202 */ /* 0x000fce0000000f00 */
.L_x_9799:
[----:B------:R-:W-:Y:S05]  /*cf00*/  BSYNC B2 ;  /* 0x0000000000027941 */ /* 0x000fea0003800000 */
.L_x_9797:
        /* <DEDUP_REMOVED lines=16> */
.L_x_9803:
[----:B------:R-:W-:Y:S05]  /*d010*/  BSYNC B3 ;  /* 0x0000000000037941 */ /* 0x000fea0003800000 */
.L_x_9802:
        /* <DEDUP_REMOVED lines=43> */
.L_x_9801:
[----:B------:R-:W-:Y:S05]  /*d2d0*/  BSYNC B2 ;  /* 0x0000000000027941 */ /* 0x000fea0003800000 */
.L_x_9800:
        /* <DEDUP_REMOVED lines=11> */
.L_x_9796:
[----:B------:R-:W-:Y:S05]  /*d390*/  BSYNC B1 ;  /* 0x0000000000017941 */ /* 0x000fea0003800000 */
.L_x_9794:
        /* <DEDUP_REMOVED lines=9> */
.L_x_9805:
        /* <DEDUP_REMOVED lines=12> */
.L_x_9808:
[----:B------:R-:W-:-:S07]  /*d4f0*/  IMAD.MOV.U32 R28, RZ, RZ, R10 ;  /* 0x000000ffff1c7224 */ /* 0x000fce00078e000a */
.L_x_9809:
[----:B------:R-:W-:Y:S05]  /*d500*/  BSYNC B2 ;  /* 0x0000000000027941 */ /* 0x000fea0003800000 */
.L_x_9807:
        /* <DEDUP_REMOVED lines=16> */
.L_x_9813:
[----:B------:R-:W-:Y:S05]  /*d610*/  BSYNC B3 ;  /* 0x0000000000037941 */ /* 0x000fea0003800000 */
.L_x_9812:
        /* <DEDUP_REMOVED lines=43> */
.L_x_9811:
[----:B------:R-:W-:Y:S05]  /*d8d0*/  BSYNC B2 ;  /* 0x0000000000027941 */ /* 0x000fea0003800000 */
.L_x_9810:
        /* <DEDUP_REMOVED lines=13> */
.L_x_9806:
[----:B------:R-:W-:Y:S05]  /*d9b0*/  BSYNC B1 ;  /* 0x0000000000017941 */ /* 0x000fea0003800000 */
.L_x_9804:
        /* <DEDUP_REMOVED lines=29> */
.L_x_9815:
[----:B------:R-:W-:Y:S05]  /*db90*/  BSYNC B1 ;  /* 0x0000000000017941 */ /* 0x000fea0003800000 */
.L_x_9814:
[----:B------:R-:W-:Y:S01]  /*dba0*/  VIADD R105, R105, 0x80 ;  /* 0x0000008069697836 */ /* 0x000fe20000000000 */
[----:B------:R-:W-:-:S07]  /*dbb0*/  IADD3 R101, R101, 0x80, RZ ;  /* 0x0000008065657810 */ /* 0x000fce0007ffe0ff */
.L_x_9733:
[----:B------:R-:W-:Y:S05]  /*dbc0*/  BSYNC B0 ;  /* 0x0000000000007941 */ /* 0x000fea0003800000 */
.L_x_9732:
        /* <DEDUP_REMOVED lines=20> */
.L_x_9819:
        /* <DEDUP_REMOVED lines=12> */
.L_x_9822:
[----:B------:R-:W-:-:S07]  /*ddd0*/  IMAD.MOV.U32 R14, RZ, RZ, R10 ;  /* 0x000000ffff0e7224 */ /* 0x000fce00078e000a */
.L_x_9823:
[----:B------:R-:W-:Y:S05]  /*dde0*/  BSYNC B2 ;  /* 0x0000000000027941 */ /* 0x000fea0003800000 */
.L_x_9821:
        /* <DEDUP_REMOVED lines=16> */
.L_x_9827:
[----:B------:R-:W-:Y:S05]  /*def0*/  BSYNC B3 ;  /* 0x0000000000037941 */ /* 0x000fea0003800000 */
.L_x_9826:
        /* <DEDUP_REMOVED lines=43> */
.L_x_9825:
[----:B------:R-:W-:Y:S05]  /*e1b0*/  BSYNC B2 ;  /* 0x0000000000027941 */ /* 0x000fea0003800000 */
.L_x_9824:
        /* <DEDUP_REMOVED lines=11> */
.L_x_9820:
[----:B------:R-:W-:Y:S05]  /*e270*/  BSYNC B1 ;  /* 0x0000000000017941 */ /* 0x000fea0003800000 */
.L_x_9818:
        /* <DEDUP_REMOVED lines=9> */
.L_x_9829:
        /* <DEDUP_REMOVED lines=12> */
.L_x_9832:
[----:B------:R-:W-:-:S07]  /*e3d0*/  MOV R16, R10 ;  /* 0x0000000a00107202 */ /* 0x000fce0000000f00 */
.L_x_9833:
[----:B------:R-:W-:Y:S05]  /*e3e0*/  BSYNC B2 ;  /* 0x0000000000027941 */ /* 0x000fea0003800000 */
.L_x_9831:
        /* <DEDUP_REMOVED lines=16> */
.L_x_9837:
[----:B------:R-:W-:Y:S05]  /*e4f0*/  BSYNC B3 ;  /* 0x0000000000037941 */ /* 0x000fea0003800000 */
.L_x_9836:
        /* <DEDUP_REMOVED lines=43> */
.L_x_9835:
[----:B------:R-:W-:Y:S05]  /*e7b0*/  BSYNC B2 ;  /* 0x0000000000027941 */ /* 0x000fea0003800000 */
.L_x_9834:
        /* <DEDUP_REMOVED lines=13> */
.L_x_9830:
[----:B------:R-:W-:Y:S05]  /*e890*/  BSYNC B1 ;  /* 0x0000000000017941 */ /* 0x000fea0003800000 */
.L_x_9828:
        /* <DEDUP_REMOVED lines=8> */
.L_x_9839:
        /* <DEDUP_REMOVED lines=12> */
.L_x_9842:
[----:B------:R-:W-:-:S07]  /*e9e0*/  IMAD.MOV.U32 R18, RZ, RZ, R10 ;  /* 0x000000ffff127224 */ /* 0x000fce00078e000a */
.L_x_9843:
[----:B------:R-:W-:Y:S05]  /*e9f0*/  BSYNC B2 ;  /* 0x0000000000027941 */ /* 0x000fea0003800000 */
.L_x_9841:
        /* <DEDUP_REMOVED lines=16> */
.L_x_9847:
[----:B------:R-:W-:Y:S05]  /*eb00*/  BSYNC B3 ;  /* 0x0000000000037941 */ /* 0x000fea0003800000 */
.L_x_9846:
        /* <DEDUP_REMOVED lines=43> */
.L_x_9845:
[----:B------:R-:W-:Y:S05]  /*edc0*/  BSYNC B2 ;  /* 0x0000000000027941 */ /* 0x000fea0003800000 */
.L_x_9844:
        /* <DEDUP_REMOVED lines=11> */
.L_x_9840:
[----:B------:R-:W-:Y:S05]  /*ee80*/  BSYNC B1 ;  /* 0x0000000000017941 */ /* 0x000fea0003800000 */
.L_x_9838:
        /* <DEDUP_REMOVED lines=9> */
.L_x_9849:
        /* <DEDUP_REMOVED lines=12> */
.L_x_9852:
[----:B------:R-:W-:-:S07]  /*efe0*/  MOV R20, R10 ;  /* 0x0000000a00147202 */ /* 0x000fce0000000f00 */
.L_x_9853:
[----:B------:R-:W-:Y:S05]  /*eff0*/  BSYNC B2 ;  /* 0x0000000000027941 */ /* 0x000fea0003800000 */
.L_x_9851:
        /* <DEDUP_REMOVED lines=16> */
.L_x_9857:
[----:B------:R-:W-:Y:S05]  /*f100*/  BSYNC B3 ;  /* 0x0000000000037941 */ /* 0x000fea0003800000 */
.L_x_9856:
        /* <DEDUP_REMOVED lines=43> */
.L_x_9855:
[----:B------:R-:W-:Y:S05]  /*f3c0*/  BSYNC B2 ;  /* 0x0000000000027941 */ /* 0x000fea0003800000 */
.L_x_9854:
        /* <DEDUP_REMOVED lines=13> */
.L_x_9850:
[----:B------:R-:W-:Y:S05]  /*f4a0*/  BSYNC B1 ;  /* 0x0000000000017941 */ /* 0x000fea0003800000 */
.L_x_9848:
        /* <DEDUP_REMOVED lines=8> */
.L_x_9859:
        /* <DEDUP_REMOVED lines=12> */
.L_x_9862:
[----:B------:R-:W-:-:S07]  /*f5f0*/  IMAD.MOV.U32 R22, RZ, RZ, R10 ;  /* 0x000000ffff167224 */ /* 0x000fce00078e000a */
.L_x_9863:
[----:B------:R-:W-:Y:S05]  /*f600*/  BSYNC B2 ;  /* 0x0000000000027941 */ /* 0x000fea0003800000 */
.L_x_9861:
        /* <DEDUP_REMOVED lines=16> */
.L_x_9867:
[----:B------:R-:W-:Y:S05]  /*f710*/  BSYNC B3 ;  /* 0x0000000000037941 */ /* 0x000fea0003800000 */
.L_x_9866:
        /* <DEDUP_REMOVED lines=43> */
.L_x_9865:
[----:B------:R-:W-:Y:S05]  /*f9d0*/  BSYNC B2 ;  /* 0x0000000000027941 */ /* 0x000fea0003800000 */
.L_x_9864:
        /* <DEDUP_REMOVED lines=11> */
.L_x_9860:
[----:B------:R-:W-:Y:S05]  /*fa90*/  BSYNC B1 ;  /* 0x0000000000017941 */ /* 0x000fea0003800000 */
.L_x_9858:
        /* <DEDUP_REMOVED lines=9> */
.L_x_9869:
        /* <DEDUP_REMOVED lines=12> */
.L_x_9872:
[----:B------:R-:W-:-:S07]  /*fbf0*/  MOV R24, R10 ;  /* 0x0000000a00187202 */ /* 0x000fce0000000f00 */
.L_x_9873:
[----:B------:R-:W-:Y:S05]  /*fc00*/  BSYNC B2 ;  /* 0x0000000000027941 */ /* 0x000fea0003800000 */
.L_x_9871:
        /* <DEDUP_REMOVED lines=16> */
.L_x_9877:
[----:B------:R-:W-:Y:S05]  /*fd10*/  BSYNC B3 ;  /* 0x0000000000037941 */ /* 0x000fea0003800000 */
.L_x_9876:
        /* <DEDUP_REMOVED lines=43> */
.L_x_9875:
[----:B------:R-:W-:Y:S05]  /*ffd0*/  BSYNC B2 ;  /* 0x0000000000027941 */ /* 0x000fea0003800000 */
.L_x_9874:
        /* <DEDUP_REMOVED lines=13> */
.L_x_9870:
[----:B------:R-:W-:Y:S05]  /*100b0*/  BSYNC B1 ;  /* 0x0000000000017941 */ /* 0x000fea0003800000 */
.L_x_9868:
        /* <DEDUP_REMOVED lines=8> */
.L_x_9879:
        /* <DEDUP_REMOVED lines=12> */
.L_x_9882:
[----:B------:R-:W-:-:S07]  /*10200*/  IMAD.MOV.U32 R26, RZ, RZ, R10 ;  /* 0x000000ffff1a7224 */ /* 0x000fce00078e000a */
.L_x_9883:
[----:B------:R-:W-:Y:S05]  /*10210*/  BSYNC B2 ;  /* 0x0000000000027941 */ /* 0x000fea0003800000 */
.L_x_9881:
        /* <DEDUP_REMOVED lines=16> */
.L_x_9887:
[----:B------:R-:W-:Y:S05]  /*10320*/  BSYNC B3 ;  /* 0x0000000000037941 */ /* 0x000fea0003800000 */
.L_x_9886:
        /* <DEDUP_REMOVED lines=43> */
.L_x_9885:
[----:B------:R-:W-:Y:S05]  /*105e0*/  BSYNC B2 ;  /* 0x0000000000027941 */ /* 0x000fea0003800000 */
.L_x_9884:
        /* <DEDUP_REMOVED lines=11> */
.L_x_9880:
[----:B------:R-:W-:Y:S05]  /*106a0*/  BSYNC B1 ;  /* 0x0000000000017941 */ /* 0x000fea0003800000 */
.L_x_9878:
        /* <DEDUP_REMOVED lines=9> */
.L_x_9889:
        /* <DEDUP_REMOVED lines=12> */
.L_x_9892:
[----:B------:R-:W-:-:S07]  /*10800*/  MOV R28, R10 ;  /* 0x0000000a001c7202 */ /* 0x000fce0000000f00 */
.L_x_9893:
[----:B------:R-:W-:Y:S05]  /*10810*/  BSYNC B2 ;  /* 0x0000000000027941 */ /* 0x000fea0003800000 */
.L_x_9891:
        /* <DEDUP_REMOVED lines=16> */
.L_x_9897:
[----:B------:R-:W-:Y:S05]  /*10920*/  BSYNC B3 ;  /* 0x0000000000037941 */ /* 0x000fea0003800000 */
.L_x_9896:
        /* <DEDUP_REMOVED lines=43> */
.L_x_9895:
[----:B------:R-:W-:Y:S05]  /*10be0*/  BSYNC B2 ;  /* 0x0000000000027941 */ /* 0x000fea0003800000 */
.L_x_9894:
        /* <DEDUP_REMOVED lines=13> */
.L_x_9890:
[----:B------:R-:W-:Y:S05]  /*10cc0*/  BSYNC B1 ;  /* 0x0000000000017941 */ /* 0x000fea0003800000 */
.L_x_9888:
        /* <DEDUP_REMOVED lines=23> */
[----:B------:R-:W0:Y:S01]  /*10e40*/  LDC.64 R70, c[0x0][0x240] ;  /* 0x00009000ff467b82 */ /* 0x000e220000000a00 */
[----:B------:R-:W-:Y:S02]  /*10e50*/  LOP3.LUT R69, R69, R103, RZ, 0xfc, !PT ;  /* 0x0000006745457212 */ /* 0x000fe400078efcff */
[----:B------:R-:W-:Y:S01]  /*10e60*/  LOP3.LUT R68, R68, 0xff, R14, 0xf8, !PT ;  /* 0x000000ff44447812 */ /* 0x000fe200078ef80e */
[----:B0-----:R-:W-:-:S05]  /*10e70*/  IMAD.WIDE.U32 R70, R101, 0x8, R70 ;  /* 0x0000000865467825 */ /* 0x001fca00078e0046 */
[----:B------:R3:W-:Y:S02]  /*10e80*/  STG.E.64 desc[UR6][R70.64], R68 ;  /* 0x0000004446007986 */ /* 0x0007e4000c101b06 */
.L_x_9817:
[----:B------:R-:W-:Y:S05]  /*10e90*/  BSYNC B0 ;  /* 0x0000000000007941 */ /* 0x000fea0003800000 */
.L_x_9816:
[----:B0123--:R-:W-:Y:S01]  /*10ea0*/  FADD.FTZ R68, RZ, R13 ;  /* 0x0000000dff447221 */ /* 0x00ffe20000010000 */
        /* <DEDUP_REMOVED lines=51> */
[----:B------:R-:W2:Y:S04]  /*111e0*/  LDL R101, [R1] ;  /* 0x0000000001657983 */ /* 0x000ea80000100800 */
        /* <DEDUP_REMOVED lines=10> */
[----:B--2---:R-:W-:-:S04]  /*11290*/  FMUL.FTZ R68, R101, R104 ;  /* 0x0000006865447220 */ /* 0x004fc80000410000 */
[--C-:B------:R-:W-:Y:S01]  /*112a0*/  FADD.FTZ R69, R13, -R68.reuse ;  /* 0x800000440d457221 */ /* 0x100fe20000010000 */
[----:B------:R-:W-:-:S03]  /*112b0*/  FADD.FTZ R102, R15, -R68 ;  /* 0x800000440f667221 */ /* 0x000fc60000010000 */
        /* <DEDUP_REMOVED lines=15> */
[----:B------:R-:W-:Y:S01]  /*113b0*/  FSEL R69, R101, RZ, P0 ;  /* 0x000000ff65457208 */ /* 0x000fe20000000000 */
        /* <DEDUP_REMOVED lines=72> */
.L_x_9920:
[----:B------:R-:W-:Y:S01]  /*11840*/  LOP3.LUT P1, RZ, R165, 0x1f, RZ, 0xc0, !PT ;  /* 0x0000001fa5ff7812 */ /* 0x000fe2000782c0ff */
[----:B01----:R-:W-:Y:S01]  /*11850*/  FADD.FTZ R69, R69, R104 ;  /* 0x0000006845457221 */ /* 0x003fe20000010000 */
[----:B------:R-:W-:Y:S01]  /*11860*/  LOP3.LUT R101, R70, 0x3, RZ, 0xc0, !PT ;  /* 0x0000000346657812 */ /* 0x000fe200078ec0ff */
[----:B------:R-:W-:Y:S10]  /*11870*/  WARPSYNC.ALL ;  /* 0x0000000000007948 */ /* 0x000ff40003800000 */
[----:B------:R-:W0:Y:S01]  /*11880*/  @!P1 S2R R102, SR_CgaCtaId ;  /* 0x0000000000669919 */ /* 0x000e220000008800 */
[----:B------:R-:W-:Y:S01]  /*11890*/  @!P1 MOV R103, 0x400 ;  /* 0x0000040000679802 */ /* 0x000fe20000000f00 */
[----:B------:R-:W-:-:S03]  /*118a0*/  @!P1 IMAD.IADD R70, R71, 0x1, R101 ;  /* 0x0000000147469824 */ /* 0x000fc600078e0265 */
[----:B0-----:R-:W-:Y:S02]  /*118b0*/  @!P1 LEA R103, R102, R103, 0x18 ;  /* 0x0000006766679211 */ /* 0x001fe400078ec0ff */
[----:B------:R-:W-:Y:S02]  /*118c0*/  LOP3.LUT R102, R165, 0x1f, RZ, 0xc0, !PT ;  /* 0x0000001fa5667812 */ /* 0x000fe400078ec0ff */
[----:B------:R-:W-:-:S05]  /*118d0*/  @!P1 LEA R70, R70, R103, 0x3 ;  /* 0x0000006746469211 */ /* 0x000fca00078e18ff */
[----:B------:R0:W-:Y:S01]  /*118e0*/  @!P1 STS.64 [R70], R68 ;  /* 0x0000004446009388 */ /* 0x0001e20000000a00 */
[----:B------:R-:W-:-:S03]  /*118f0*/  ISETP.GT.U32.AND P1, PT, R102, 0x3, PT ;  /* 0x000000036600780c */ /* 0x000fc60003f24070 */
[----:B------:R-:W2:Y:S10]  /*11900*/  LDL R160, [R1+0x4] ;  /* 0x0000040001a07983 */ /* 0x000eb40000100800 */
[----:B0-----:R-:W-:Y:S01]  /*11910*/  @!P1 MOV R68, 0x400 ;  /* 0x0000040000449802 */ /* 0x001fe20000000f00 */
[----:B------:R-:W-:Y:S01]  /*11920*/  @!P1 IMAD.IADD R71, R71, 0x1, R102 ;  /* 0x0000000147479824 */ /* 0x000fe200078e0266 */
[----:B------:R-:W-:Y:S01]  /*11930*/  BSSY B0, `(.L_x_9899) ;  /* 0x00000f7000007945 */ /* 0x000fe20003800000 */
[----:B------:R-:W0:Y:S01]  /*11940*/  @!P1 S2R R69, SR_CgaCtaId ;  /* 0x0000000000459919 */ /* 0x000e220000008800 */
[----:B------:R-:W-:Y:S01]  /*11950*/  IMAD.MOV.U32 R70, RZ, RZ, RZ ;  /* 0x000000ffff467224 */ /* 0x000fe200078e00ff */
[----:B0-----:R-:W-:-:S04]  /*11960*/  @!P1 LEA R68, R69, R68, 0x18 ;  /* 0x0000004445449211 */ /* 0x001fc800078ec0ff */
[----:B------:R-:W-:Y:S02]  /*11970*/  @!P1 LEA R105, R71, R68, 0x3 ;  /* 0x0000004447699211 */ /* 0x000fe400078e18ff */
[----:B------:R-:W-:Y:S01]  /*11980*/  CS2R R68, SRZ ;  /* 0x0000000000447805 */ /* 0x000fe2000001ff00 */
[----:B------:R-:W-:Y:S06]  /*11990*/  BAR.SYNC.DEFER_BLOCKING 0x0 ;  /* 0x0000000000007b1d */ /* 0x000fec0000010000 */
[----:B------:R-:W0:Y:S04]  /*119a0*/  @!P1 LDS.64 R68, [R105] ;  /* 0x0000000069449984 */ /* 0x000e280000000a00 */
[----:B0-----:R-:W0:Y:S01]  /*119b0*/  SHFL.DOWN PT, R71, R68, 0x2, 0x1f ;  /* 0x08401f0044477f89 */ /* 0x001e2200000e0000 */
[----:B--2---:R-:W-:-:S02]  /*119c0*/  @!P1 MOV R70, R160 ;  /* 0x000000a000469202 */ /* 0x004fc40000000f00 */
[----:B------:R-:W-:Y:S01]  /*119d0*/  LOP3.LUT P1, RZ, R101, 0x1f, R165, 0xf8, !PT ;  /* 0x0000001f65ff7812 */ /* 0x000fe2000782f8a5 */
[----:B0-----:R-:W-:Y:S01]  /*119e0*/  FADD.FTZ R101, -R71, R68 ;  /* 0x0000004447657221 */ /* 0x001fe20000010100 */
[----:B------:R-:W-:Y:S01]  /*119f0*/  I2FP.F32.S32 R102, R70 ;  /* 0x0000004600667245 */ /* 0x000fe20000201400 */
[----:B------:R-:W0:Y:S02]  /*11a00*/  SHFL.DOWN PT, R103, R70, 0x2, 0x1f ;  /* 0x08401f0046677f89 */ /* 0x000e2400000e0000 */
[----:B------:R-:W-:-:S04]  /*11a10*/  FMUL.FTZ R101, R101, R101 ;  /* 0x0000006565657220 */ /* 0x000fc80000410000 */
[----:B------:R-:W-:Y:S01]  /*11a20*/  FMUL.FTZ R101, R101, R102 ;  /* 0x0000006665657220 */ /* 0x000fe20000410000 */
[----:B0-----:R-:W-:Y:S01]  /*11a30*/  IMAD.IADD R104, R103, 0x1, R70 ;  /* 0x0000000167687824 */ /* 0x001fe200078e0246 */
[----:B------:R-:W-:-:S05]  /*11a40*/  I2FP.F32.S32 R70, R103 ;  /* 0x0000006700467245 */ /* 0x000fca0000201400 */
[-C--:B------:R-:W-:Y:S01]  /*11a50*/  FMUL.FTZ R71, R71, R70.reuse ;  /* 0x0000004647477220 */ /* 0x080fe20000410000 */
[----:B------:R-:W-:-:S03]  /*11a60*/  FMUL.FTZ R101, R101, R70 ;  /* 0x0000004665657220 */ /* 0x000fc60000410000 */
[----:B------:R-:W-:Y:S02]  /*11a70*/  FFMA.FTZ R102, R102, R68, R71 ;  /* 0x0000004466667223 */ /* 0x000fe40000010047 */
[----:B------:R-:W0:Y:S02]  /*11a80*/  SHFL.DOWN PT, R68, R69, 0x2, 0x1f ;  /* 0x08401f0045447f89 */ /* 0x000e2400000e0000 */
        /* <DEDUP_REMOVED lines=11> */
[----:B------:R-:W-:-:S04]  /*11b40*/  FMUL.FTZ R70, R70, R70 ;  /* 0x0000004646467220 */ /* 0x000fc80000410000 */
[----:B------:R-:W-:-:S04]  /*11b50*/  FMUL.FTZ R103, R69, R70 ;  /* 0x0000004645677220 */ /* 0x000fc80000410000 */
[-C--:B------:R-:W-:Y:S01]  /*11b60*/  FMUL.FTZ R70, R103, R68.reuse ;  /* 0x0000004467467220 */ /* 0x080fe20000410000 */
[----:B------:R-:W-:-:S04]  /*11b70*/  FMUL.FTZ R68, R101, R68 ;  /* 0x0000004465447220 */ /* 0x000fc80000410000 */
[----:B------:R-:W-:Y:S02]  /*11b80*/  FFMA.FTZ R101, R69, R102, R68 ;  /* 0x0000006645657223 */ /* 0x000fe40000010044 */
[----:B------:R-:W0:Y:S01]  /*11b90*/  SHFL.DOWN PT, R68, R71, 0x1, 0x1f ;  /* 0x08201f0047447f89 */ /* 0x000e2200000e0000 */
[----:B------:R-:W1:Y:S02]  /*11ba0*/  MUFU.RCP R102, R104 ;  /* 0x0000006800667308 */ /* 0x000e640000001000 */
[----:B-1----:R-:W-:Y:S01]  /*11bb0*/  FMUL.FTZ R105, R102, R101 ;  /* 0x0000006566697220 */ /* 0x002fe20000410000 */
[----:B0-----:R-:W-:-:S05]  /*11bc0*/  FADD.FTZ R71, R71, R68 ;  /* 0x0000004447477221 */ /* 0x001fca0000010000 */
[----:B------:R-:W0:Y:S01]  /*11bd0*/  SHFL.IDX PT, R105, R105, RZ, 0x1f ;  /* 0x00001fff69697589 */ /* 0x000e2200000e0000 */
[----:B------:R-:W1:Y:S01]  /*11be0*/  @!P1 LDC.64 R68, c[0x0][0x250] ;  /* 0x00009400ff449b82 */ /* 0x000e620000000a00 */
[----:B------:R-:W-:-:S06]  /*11bf0*/  FFMA.FTZ R103, R102, R70, R71 ;  /* 0x0000004666677223 */ /* 0x000fcc0000010047 */
[----:B------:R-:W2:Y:S01]  /*11c00*/  SHFL.IDX PT, R103, R103, RZ, 0x1f ;  /* 0x00001fff67677589 */ /* 0x000ea200000e0000 */
[----:B------:R-:W2:Y:S08]  /*11c10*/  LDC R102, c[0x0][0x2d8] ;  /* 0x0000b600ff667b82 */ /* 0x000eb00000000800 */
[----:B------:R-:W3:Y:S01]  /*11c20*/  @!P1 LDC.64 R70, c[0x0][0x258] ;  /* 0x00009600ff469b82 */ /* 0x000ee20000000a00 */
[----:B0-----:R-:W-:Y:S01]  /*11c30*/  FMUL.FTZ R101, R105, R105 ;  /* 0x0000006969657220 */ /* 0x001fe20000410000 */
[----:B-1----:R-:W-:-:S04]  /*11c40*/  @!P1 LEA R68, P2, R6, R68, 0x2 ;  /* 0x0000004406449211 */ /* 0x002fc800078410ff */
[----:B------:R-:W-:Y:S02]  /*11c50*/  @!P1 LEA.HI.X R69, R6, R69, R107, 0x2, P2 ;  /* 0x0000004506459211 */ /* 0x000fe400010f146b */
[----:B------:R-:W-:Y:S01]  /*11c60*/  PLOP3.LUT P2, PT, PT, PT, UP0, 0x40, 0x0 ;  /* 0x000000000000781c */ /* 0x000fe20003f4e808 */
[----:B--2---:R-:W-:-:S03]  /*11c70*/  FFMA.FTZ R102, R103, UR11, R102 ;  /* 0x0000000b67667c23 */ /* 0x004fc60008010066 */
[----:B------:R-:W-:Y:S01]  /*11c80*/  FSEL R101, R101, RZ, !P2 ;  /* 0x000000ff65657208 */ /* 0x000fe20005000000 */
[----:B------:R0:W-:Y:S04]  /*11c90*/  @!P1 STG.E desc[UR6][R68.64], R105 ;  /* 0x0000006944009986 */ /* 0x0001e8000c101906 */
[----:B------:R-:W-:Y:S01]  /*11ca0*/  FADD.FTZ R101, R102, R101 ;  /* 0x0000006566657221 */ /* 0x000fe20000010000 */
[----:B---3--:R-:W-:-:S05]  /*11cb0*/  @!P1 LEA R70, P2, R6, R70, 0x2 ;  /* 0x0000004606469211 */ /* 0x008fca00078410ff */
[----:B------:R-:W1:Y:S01]  /*11cc0*/  MUFU.RSQ R101, R101 ;  /* 0x0000006500657308 */ /* 0x000e620000001400 */
[----:B------:R-:W-:-:S05]  /*11cd0*/  @!P1 LEA.HI.X R71, R6, R71, R107, 0x2, P2 ;  /* 0x0000004706479211 */ /* 0x000fca00010f146b */
        /* <DEDUP_REMOVED lines=14> */
[--C-:B------:R-:W-:Y:S01]  /*11dc0*/  FADD.FTZ R68, R13, -R105.reuse ;  /* 0x800000690d447221 */ /* 0x100fe20000010000 */
[--C-:B------:R-:W-:Y:S01]  /*11dd0*/  FADD.FTZ R102, R17, -R105.reuse ;  /* 0x8000006911667221 */ /* 0x100fe20000010000 */
[--C-:B------:R-:W-:Y:S02]  /*11de0*/  FADD.FTZ R106, R19, -R105.reuse ;  /* 0x80000069136a7221 */ /* 0x100fe40000010000 */
[----:B------:R-:W-:Y:S01]  /*11df0*/  FMUL.FTZ R69, R101, R68 ;  /* 0x0000004465457220 */ /* 0x000fe20000410000 */
[--C-:B------:R-:W-:Y:S01]  /*11e00*/  FADD.FTZ R68, R15, -R105.reuse ;  /* 0x800000690f447221 */ /* 0x100fe20000010000 */
[C---:B------:R-:W-:Y:S01]  /*11e10*/  FMUL.FTZ R71, R101.reuse, R102 ;  /* 0x0000006665477220 */ /* 0x040fe20000410000 */
[----:B------:R-:W-:Y:S01]  /*11e20*/  FMUL.FTZ R106, R101, R106 ;  /* 0x0000006a656a7220 */ /* 0x000fe20000410000 */
[----:B------:R-:W-:Y:S01]  /*11e30*/  FADD.FTZ R102, R27, -R105 ;  /* 0x800000691b667221 */ /* 0x000fe20000010000 */
[----:B------:R-:W-:Y:S01]  /*11e40*/  FMUL.FTZ R70, R101, R68 ;  /* 0x0000004465467220 */ /* 0x000fe20000410000 */
[----:B------:R-:W-:Y:S01]  /*11e50*/  FFMA.FTZ R68, R156, R69, R112 ;  /* 0x000000459c447223 */ /* 0x000fe20000010070 */
[----:B------:R-:W-:Y:S01]  /*11e60*/  FFMA.FTZ R71, R158, R71, R114 ;  /* 0x000000479e477223 */ /* 0x000fe20000010072 */
[----:B------:R-:W-:Y:S01]  /*11e70*/  FFMA.FTZ R106, R159, R106, R115 ;  /* 0x0000006a9f6a7223 */ /* 0x000fe20000010073 */
[----:B------:R-:W-:Y:S01]  /*11e80*/  FFMA.FTZ R69, R157, R70, R113 ;  /* 0x000000469d457223 */ /* 0x000fe20000010071 */
[----:B------:R-:W-:Y:S01]  /*11e90*/  FADD.FTZ R70, R21, -R105 ;  /* 0x8000006915467221 */ /* 0x000fe20000010000 */
[----:B------:R-:W-:-:S03]  /*11ea0*/  FMUL.FTZ R102, R101, R102 ;  /* 0x0000006665667220 */ /* 0x000fc60000410000 */
[----:B------:R-:W-:Y:S01]  /*11eb0*/  F2FP.BF16.F32.PACK_AB R68, R69, R68 ;  /* 0x000000444544723e */ /* 0x000fe200000010ff */
[----:B------:R-:W-:Y:S01]  /*11ec0*/  FMUL.FTZ R103, R101, R70 ;  /* 0x0000004665677220 */ /* 0x000fe20000410000 */
[----:B------:R-:W-:Y:S01]  /*11ed0*/  F2FP.BF16.F32.PACK_AB R69, R106, R71 ;  /* 0x000000476a45723e */ /* 0x000fe200000010ff */
[--C-:B------:R-:W-:Y:S01]  /*11ee0*/  FADD.FTZ R70, R23, -R105.reuse ;  /* 0x8000006917467221 */ /* 0x100fe20000010000 */
[----:B------:R-:W-:Y:S01]  /*11ef0*/  FADD.FTZ R106, R25, -R105 ;  /* 0x80000069196a7221 */ /* 0x000fe20000010000 */
[----:B------:R-:W-:Y:S01]  /*11f00*/  FFMA.FTZ R103, R152, R103, R116 ;  /* 0x0000006798677223 */ /* 0x000fe20000010074 */
[----:B------:R-:W-:Y:S01]  /*11f10*/  FFMA.FTZ R102, R155, R102, R119 ;  /* 0x000000669b667223 */ /* 0x000fe20000010077 */
[C---:B------:R-:W-:Y:S01]  /*11f20*/  FMUL.FTZ R70, R101.reuse, R70 ;  /* 0x0000004665467220 */ /* 0x040fe20000410000 */
[----:B------:R-:W-:-:S03]  /*11f30*/  FMUL.FTZ R71, R101, R106 ;  /* 0x0000006a65477220 */ /* 0x000fc60000410000 */
        /* <DEDUP_REMOVED lines=8> */
.L_x_9902:
[----:B------:R-:W-:Y:S05]  /*11fc0*/  BSYNC B1 ;  /* 0x0000000000017941 */ /* 0x000fea0003800000 */
.L_x_9901:
[----:B------:R-:W-:Y:S01]  /*11fd0*/  ISETP.NE.AND P1, PT, R164, RZ, PT ;  /* 0x000000ffa400720c */ /* 0x000fe20003f25270 */
[----:B------:R-:W-:-:S12]  /*11fe0*/  BSSY B1, `(.L_x_9903) ;  /* 0x0000022000017945 */ /* 0x000fd80003800000 */
[----:B------:R-:W-:Y:S05]  /*11ff0*/  @!P1 BRA `(.L_x_9904) ;  /* 0x0000000000809947 */ /* 0x000fea0003800000 */
[--C-:B0-----:R-:W-:Y:S01]  /*12000*/  FADD.FTZ R68, R29, -R105.reuse ;  /* 0x800000691d447221 */ /* 0x101fe20000010000 */
[--C-:B------:R-:W-:Y:S01]  /*12010*/  FADD.FTZ R102, R31, -R105.reuse ;  /* 0x800000691f667221 */ /* 0x100fe20000010000 */
[--C-:B------:R-:W-:Y:S02]  /*12020*/  FADD.FTZ R106, R72, -R105.reuse ;  /* 0x80000069486a7221 */ /* 0x100fe40000010000 */
[C---:B------:R-:W-:Y:S01]  /*12030*/  FMUL.FTZ R69, R101.reuse, R68 ;  /* 0x0000004465457220 */ /* 0x040fe20000410000 */
[--C-:B------:R-:W-:Y:S01]  /*12040*/  FADD.FTZ R68, R30, -R105.reuse ;  /* 0x800000691e447221 */ /* 0x100fe20000010000 */
[C---:B------:R-:W-:Y:S01]  /*12050*/  FMUL.FTZ R71, R101.reuse, R102 ;  /* 0x0000006665477220 */ /* 0x040fe20000410000 */
[C---:B------:R-:W-:Y:S01]  /*12060*/  FMUL.FTZ R106, R101.reuse, R106 ;  /* 0x0000006a656a7220 */ /* 0x040fe20000410000 */
        /* <DEDUP_REMOVED lines=22> */
[----:B0-----:R-:W-:-:S04]  /*121d0*/  IMAD.WIDE.U32 R102, R104, 0x10, R102 ;  /* 0x0000001068667825 */ /* 0x001fc800078e0066 */
[----:B------:R-:W-:Y:S01]  /*121e0*/  VIADD R104, R104, 0x80 ;  /* 0x0000008068687836 */ /* 0x000fe20000000000 */
[----:B------:R1:W-:Y:S06]  /*121f0*/  STG.E.128 desc[UR6][R102.64], R68 ;  /* 0x0000004466007986 */ /* 0x0003ec000c101d06 */
.L_x_9904:
[----:B------:R-:W-:Y:S05]  /*12200*/  BSYNC B1 ;  /* 0x0000000000017941 */ /* 0x000fea0003800000 */
.L_x_9903:
[----:B------:R-:W-:Y:S01]  /*12210*/  ISETP.NE.AND P1, PT, R163, RZ, PT ;  /* 0x000000ffa300720c */ /* 0x000fe20003f25270 */
[----:B------:R-:W-:-:S12]  /*12220*/  BSSY B1, `(.L_x_9905) ;  /* 0x0000022000017945 */ /* 0x000fd80003800000 */
[----:B------:R-:W-:Y:S05]  /*12230*/  @!P1 BRA `(.L_x_9906) ;  /* 0x0000000000809947 */ /* 0x000fea0003800000 */
[--C-:B01----:R-:W-:Y:S01]  /*12240*/  FADD.FTZ R68, R77, -R105.reuse ;  /* 0x800000694d447221 */ /* 0x103fe20000010000 */
        /* <DEDUP_REMOVED lines=31> */
.L_x_9906:
[----:B------:R-:W-:Y:S05]  /*12440*/  BSYNC B1 ;  /* 0x0000000000017941 */ /* 0x000fea0003800000 */
.L_x_9905:
[----:B------:R-:W-:Y:S01]  /*12450*/  ISETP.NE.AND P1, PT, R162, RZ, PT ;  /* 0x000000ffa200720c */ /* 0x000fe20003f25270 */
[----:B------:R-:W-:-:S12]  /*12460*/  BSSY B1, `(.L_x_9907) ;  /* 0x0000022000017945 */ /* 0x000fd80003800000 */
[----:B------:R-:W-:Y:S05]  /*12470*/  @!P1 BRA `(.L_x_9908) ;  /* 0x0000000000809947 */ /* 0x000fea0003800000 */
[--C-:B012---:R-:W-:Y:S01]  /*12480*/  FADD.FTZ R68, R85, -R105.reuse ;  /* 0x8000006955447221 */ /* 0x107fe20000010000 */
        /* <DEDUP_REMOVED lines=31> */
.L_x_9908:
[----:B------:R-:W-:Y:S05]  /*12680*/  BSYNC B1 ;  /* 0x0000000000017941 */ /* 0x000fea0003800000 */
.L_x_9907:
        /* <DEDUP_REMOVED lines=21> */
[----:B------:R-:W0:Y:S01]  /*127e0*/  LDC.64 R106, c[0x0][0x2b8] ;  /* 0x0000ae00ff6a7b82 */ /* 0x000e220000000a00 */
[----:B------:R-:W-:Y:S01]  /*127f0*/  FFMA.FTZ R103, R151, R103, R55 ;  /* 0x0000006797677223 */ /* 0x000fe20000010037 */
[----:B------:R-:W-:Y:S01]  /*12800*/  FFMA.FTZ R71, R146, R71, R58 ;  /* 0x0000004792477223 */ /* 0x000fe2000001003a */
[----:B------:R-:W-:Y:S01]  /*12810*/  F2FP.BF16.F32.PACK_AB R70, R101, R70 ;  /* 0x000000466546723e */ /* 0x000fe200000010ff */
[----:B------:R-:W-:Y:S01]  /*12820*/  FFMA.FTZ R160, R147, R160, R59 ;  /* 0x000000a093a07223 */ /* 0x000fe2000001003b */
[----:B------:R-:W-:Y:S01]  /*12830*/  FFMA.FTZ R68, R148, R68, R52 ;  /* 0x0000004494447223 */ /* 0x000fe20000010034 */
[----:B------:R-:W-:Y:S01]  /*12840*/  FFMA.FTZ R101, R149, R69, R53 ;  /* 0x0000004595657223 */ /* 0x000fe20000010035 */
[----:B------:R-:W-:-:S02]  /*12850*/  F2FP.BF16.F32.PACK_AB R69, R103, R102 ;  /* 0x000000666745723e */ /* 0x000fc400000010ff */
[----:B------:R-:W-:Y:S02]  /*12860*/  F2FP.BF16.F32.PACK_AB R71, R160, R71 ;  /* 0x00000047a047723e */ /* 0x000fe400000010ff */
[----:B------:R-:W-:Y:S01]  /*12870*/  F2FP.BF16.F32.PACK_AB R68, R101, R68 ;  /* 0x000000446544723e */ /* 0x000fe200000010ff */
[----:B0-----:R-:W-:-:S05]  /*12880*/  IMAD.WIDE.U32 R102, R104, 0x10, R106 ;  /* 0x0000001068667825 */ /* 0x001fca00078e006a */
[----:B------:R4:W-:Y:S02]  /*12890*/  STG.E.128 desc[UR6][R102.64], R68 ;  /* 0x0000004466007986 */ /* 0x0009e4000c101d06 */
.L_x_9900:
[----:B------:R-:W-:Y:S05]  /*128a0*/  BSYNC B0 ;  /* 0x0000000000007941 */ /* 0x000fea0003800000 */
.L_x_9899:
[----:B------:R-:W-:Y:S02]  /*128b0*/  IADD3 R6, R6, UR14, RZ ;  /* 0x0000000e06067c10 */ /* 0x000fe4000fffe0ff */
[----:B------:R-:W-:Y:S02]  /*128c0*/  SEL R160, RZ, 0x1, P5 ;  /* 0x00000001ffa07807 */ /* 0x000fe40002800000 */
[----:B------:R-:W-:-:S13]  /*128d0*/  ISETP.GE.AND P1, PT, R6, UR15, PT ;  /* 0x0000000f06007c0c */ /* 0x000fda000bf26270 */
[----:B------:R-:W-:Y:S05]  /*128e0*/  @!P1 BRA `(.L_x_9909) ;  /* 0xfffffee4005c9947 */ /* 0x000fea000383ffff */
[----:B------:R-:W-:Y:S05]  /*128f0*/  EXIT ;  /* 0x000000000000794d */ /* 0x000fea0003800000 */
.L_x_9898:
[----:B------:R-:W-:Y:S01]  /*12900*/  HFMA2.MMA R101, -RZ, RZ, 0, 5.9604644775390625e-08 ;  /* 0x00000001ff657435 */ /* 0x000fe200000001ff */
[----:B------:R-:W-:Y:S01]  /*12910*/  IMAD.MOV.U32 R105, RZ, RZ, R68 ;  /* 0x000000ffff697224 */ /* 0x000fe200078e0044 */
[----:B------:R-:W-:Y:S01]  /*12920*/  MOV R103, 0xffffffff ;  /* 0xffffffff00677802 */ /* 0x000fe20000000f00 */
[----:B------:R-:W-:-:S08]  /*12930*/  IMAD.MOV.U32 R102, RZ, RZ, 0x1f ;  /* 0x0000001fff667424 */ /* 0x000fd000078e00ff */
[----:B-----5:R-:W-:Y:S05]  /*12940*/  WARPSYNC.COLLECTIVE R103, `(.L_x_9910) ;  /* 0x0000000067087348 */ /* 0x020fea0003c00000 */
[----:B------:R0:W1:Y:S02]  /*12950*/  SHFL.BFLY P6, R104, R105, R101, R102 ;  /* 0x0c00006569687389 */ /* 0x00006400000c0066 */
[----:B01---5:R-:W-:Y:S01]  /*12960*/  ENDCOLLECTIVE ;  /* 0x000000000000791b */ /* 0x023fe20003800000 */
.L_x_9910:
[----:B------:R-:W-:Y:S02]  /*12970*/  IMAD.MOV.U32 R101, RZ, RZ, 0x2 ;  /* 0x00000002ff657424 */ /* 0x000fe400078e00ff */
[----:B------:R-:W-:-:S07]  /*12980*/  FADD.FTZ R105, R68, R104 ;  /* 0x0000006844697221 */ /* 0x000fce0000010000 */
[----:B------:R-:W-:Y:S05]  /*12990*/  WARPSYNC.COLLECTIVE R103, `(.L_x_9911) ;  /* 0x0000000067087348 */ /* 0x000fea0003c00000 */
[----:B------:R0:W1:Y:S02]  /*129a0*/  SHFL.BFLY P6, R104, R105, R101, R102 ;  /* 0x0c00006569687389 */ /* 0x00006400000c0066 */
[----:B01----:R-:W-:Y:S01]  /*129b0*/  ENDCOLLECTIVE ;  /* 0x000000000000791b */ /* 0x003fe20003800000 */
.L_x_9911:
[----:B------:R-:W-:Y:S02]  /*129c0*/  IMAD.MOV.U32 R101, RZ, RZ, 0x4 ;  /* 0x00000004ff657424 */ /* 0x000fe400078e00ff */
[----:B------:R-:W-:-:S05]  /*129d0*/  FADD.FTZ R160, R105, R104 ;  /* 0x0000006869a07221 */ /* 0x000fca0000010000 */
[----:B------:R-:W-:-:S07]  /*129e0*/  MOV R105, R160 ;  /* 0x000000a000697202 */ /* 0x000fce0000000f00 */
[----:B------:R-:W-:Y:S05]  /*129f0*/  WARPSYNC.COLLECTIVE R103, `(.L_x_9912) ;  /* 0x0000000067087348 */ /* 0x000fea0003c00000 */
[----:B------:R0:W1:Y:S02]  /*12a00*/  SHFL.BFLY P6, R104, R105, R101, R102 ;  /* 0x0c00006569687389 */ /* 0x00006400000c0066 */
[----:B01----:R-:W-:Y:S01]  /*12a10*/  ENDCOLLECTIVE ;  /* 0x000000000000791b */ /* 0x003fe20003800000 */
.L_x_9912:
[----:B------:R-:W-:Y:S02]  /*12a20*/  IMAD.MOV.U32 R101, RZ, RZ, 0x8 ;  /* 0x00000008ff657424 */ /* 0x000fe400078e00ff */
[----:B------:R-:W-:-:S05]  /*12a30*/  FADD.FTZ R160, R160, R104 ;  /* 0x00000068a0a07221 */ /* 0x000fca0000010000 */
[----:B------:R-:W-:-:S07]  /*12a40*/  MOV R105, R160 ;  /* 0x000000a000697202 */ /* 0x000fce0000000f00 */
[----:B------:R-:W-:Y:S05]  /*12a50*/  WARPSYNC.COLLECTIVE R103, `(.L_x_9913) ;  /* 0x0000000067087348 */ /* 0x000fea0003c00000 */
[----:B------:R0:W1:Y:S02]  /*12a60*/  SHFL.BFLY P6, R104, R105, R101, R102 ;  /* 0x0c00006569687389 */ /* 0x00006400000c0066 */
[----:B01----:R-:W-:Y:S01]  /*12a70*/  ENDCOLLECTIVE ;  /* 0x000000000000791b */ /* 0x003fe20003800000 */
.L_x_9913:
[----:B------:R-:W-:Y:S02]  /*12a80*/  FADD.FTZ R69, R160, R104 ;  /* 0x00000068a0457221 */ /* 0x000fe40000010000 */
[----:B------:R0:W5:Y:S01]  /*12a90*/  LDL R160, [R1] ;  /* 0x0000000001a07983 */ /* 0x0001620000100800 */
[----:B------:R-:W-:Y:S02]  /*12aa0*/  IMAD.MOV.U32 R101, RZ, RZ, 0x10 ;  /* 0x00000010ff657424 */ /* 0x000fe400078e00ff */
[----:B------:R-:W-:-:S07]  /*12ab0*/  MOV R105, R69 ;  /* 0x0000004500697202 */ /* 0x000fce0000000f00 */
[----:B0----5:R-:W-:Y:S05]  /*12ac0*/  WARPSYNC.COLLECTIVE R103, `(.L_x_9914) ;  /* 0x0000000067087348 */ /* 0x021fea0003c00000 */
[----:B------:R1:W2:Y:S02]  /*12ad0*/  SHFL.BFLY P6, R104, R105, R101, R102 ;  /* 0x0c00006569687389 */ /* 0x0002a400000c0066 */
[----:B012--5:R-:W-:Y:S01]  /*12ae0*/  ENDCOLLECTIVE ;  /* 0x000000000000791b */ /* 0x027fe20003800000 */
.L_x_9914:
        /* <DEDUP_REMOVED lines=89> */
.L_x_9915:
[----:B------:R-:W-:Y:S01]  /*13080*/  MOV R101, 0x2 ;  /* 0x0000000200657802 */ /* 0x000fe20000000f00 */
[----:B------:R-:W-:-:S04]  /*13090*/  FADD.FTZ R69, R69, R104 ;  /* 0x0000006845457221 */ /* 0x000fc80000010000 */
[----:B------:R-:W-:-:S07]  /*130a0*/  IMAD.MOV.U32 R105, RZ, RZ, R69 ;  /* 0x000000ffff697224 */ /* 0x000fce00078e0045 */
[----:B------:R-:W-:Y:S05]  /*130b0*/  WARPSYNC.COLLECTIVE R103, `(.L_x_9916) ;  /* 0x0000000067087348 */ /* 0x000fea0003c00000 */
[----:B------:R0:W1:Y:S02]  /*130c0*/  SHFL.BFLY P6, R104, R105, R101, R102 ;  /* 0x0c00006569687389 */ /* 0x00006400000c0066 */
[----:B01----:R-:W-:Y:S01]  /*130d0*/  ENDCOLLECTIVE ;  /* 0x000000000000791b */ /* 0x003fe20003800000 */
.L_x_9916:
[----:B------:R-:W-:Y:S01]  /*130e0*/  HFMA2.MMA R101, -RZ, RZ, 0, 2.384185791015625e-07 ;  /* 0x00000004ff657435 */ /* 0x000fe200000001ff */
[----:B------:R-:W-:-:S04]  /*130f0*/  FADD.FTZ R69, R69, R104 ;  /* 0x0000006845457221 */ /* 0x000fc80000010000 */
[----:B------:R-:W-:-:S07]  /*13100*/  IMAD.MOV.U32 R105, RZ, RZ, R69 ;  /* 0x000000ffff697224 */ /* 0x000fce00078e0045 */
[----:B------:R-:W-:Y:S05]  /*13110*/  WARPSYNC.COLLECTIVE R103, `(.L_x_9917) ;  /* 0x0000000067087348 */ /* 0x000fea0003c00000 */
[----:B------:R0:W1:Y:S02]  /*13120*/  SHFL.BFLY P6, R104, R105, R101, R102 ;  /* 0x0c00006569687389 */ /* 0x00006400000c0066 */
[----:B01----:R-:W-:Y:S01]  /*13130*/  ENDCOLLECTIVE ;  /* 0x000000000000791b */ /* 0x003fe20003800000 */
.L_x_9917:
[----:B------:R-:W-:Y:S01]  /*13140*/  MOV R101, 0x8 ;  /* 0x0000000800657802 */ /* 0x000fe20000000f00 */
[----:B------:R-:W-:-:S04]  /*13150*/  FADD.FTZ R69, R69, R104 ;  /* 0x0000006845457221 */ /* 0x000fc80000010000 */
[----:B------:R-:W-:-:S07]  /*13160*/  IMAD.MOV.U32 R105, RZ, RZ, R69 ;  /* 0x000000ffff697224 */ /* 0x000fce00078e0045 */
[----:B------:R-:W-:Y:S05]  /*13170*/  WARPSYNC.COLLECTIVE R103, `(.L_x_9918) ;  /* 0x0000000067087348 */ /* 0x000fea0003c00000 */
[----:B------:R0:W1:Y:S02]  /*13180*/  SHFL.BFLY P6, R104, R105, R101, R102 ;  /* 0x0c00006569687389 */ /* 0x00006400000c0066 */
[----:B01----:R-:W-:Y:S01]  /*13190*/  ENDCOLLECTIVE ;  /* 0x000000000000791b */ /* 0x003fe20003800000 */
.L_x_9918:
[----:B------:R-:W-:Y:S01]  /*131a0*/  HFMA2.MMA R101, -RZ, RZ, 0, 9.5367431640625e-07 ;  /* 0x00000010ff657435 */ /* 0x000fe200000001ff */
[----:B------:R-:W-:-:S04]  /*131b0*/  FADD.FTZ R69, R69, R104 ;  /* 0x0000006845457221 */ /* 0x000fc80000010000 */
[----:B------:R-:W-:-:S07]  /*131c0*/  IMAD.MOV.U32 R105, RZ, RZ, R69 ;  /* 0x000000ffff697224 */ /* 0x000fce00078e0045 */
[----:B------:R-:W-:Y:S05]  /*131d0*/  WARPSYNC.COLLECTIVE R103, `(.L_x_9919) ;  /* 0x0000000067087348 */ /* 0x000fea0003c00000 */
[----:B------:R0:W1:Y:S02]  /*131e0*/  SHFL.BFLY P6, R104, R105, R101, R102 ;  /* 0x0c00006569687389 */ /* 0x00006400000c0066 */
[----:B01----:R-:W-:Y:S01]  /*131f0*/  ENDCOLLECTIVE ;  /* 0x000000000000791b */ /* 0x003fe20003800000 */
.L_x_9919:
[----:B------:R-:W-:Y:S05]  /*13200*/  BRA `(.L_x_9920) ;  /* 0xffffffe4008c7947 */ /* 0x000fea000383ffff */
.L_x_9921:
        /* <DEDUP_REMOVED lines=15> */
.L_x_37202:


//--------------------- .text._ZN10layer_norm13ln_fwd_kernelINS_13Kernel_traitsIf13__nv_bfloat16S2_S2_fjLj5120ELj1ELj1ELj4ELj16ENS_18Kernel_traits_baseILj5120EfS2_S2_S2_fjLj128EEEEELb1ELb0ELb1ELb1EEEvNS_9FwdParamsE --------------------------
	.section	.text._ZN10layer_norm13ln_fwd_kernelINS_13Kernel_traitsIf13__nv_bfloat16S2_S2_fjLj5120ELj1ELj1ELj4ELj16ENS_18Kernel_traits_baseILj5120EfS2_S2_S2_fjLj128EEEEELb1ELb0ELb1ELb1EEEvNS_9FwdParamsE,"ax",@progbits
	.align	128
        .global         _ZN10layer_norm13ln_fwd_kernelINS_13Kernel_traitsIf13__nv_bfloat16S2_S2_fjLj5120ELj1ELj1ELj4ELj16ENS_18Kernel_traits_baseILj5120EfS2_S2_S2_fjLj128EEEEELb1ELb0ELb1ELb1EEEvNS_9FwdParamsE
        .type           _ZN10layer_norm13ln_fwd_kernelINS_13Kernel_traitsIf13__nv_bfloat16S2_S2_fjLj5120ELj1ELj1ELj4ELj16ENS_18Kernel_traits_baseILj5120EfS2_S2_S2_fjLj128EEEEELb1ELb0ELb1ELb1EEEvNS_9FwdParamsE,@function
        .size           _ZN10layer_norm13ln_fwd_kernelINS_13Kernel_traitsIf13__nv_bfloat16S2_S2_fjLj5120ELj1ELj1ELj4ELj16ENS_18Kernel_traits_baseILj5120EfS2_S2_S2_fjLj128EEEEELb1ELb0ELb1ELb1EEEvNS_9FwdParamsE,(.L_x_37203 - _ZN10layer_norm13ln_fwd_kernelINS_13Kernel_traitsIf13__nv_bfloat16S2_S2_fjLj5120ELj1ELj1ELj4ELj16ENS_18Kernel_traits_baseILj5120EfS2_S2_S2_fjLj128EEEEELb1ELb0ELb1ELb1EEEvNS_9FwdParamsE)
        .other          _ZN10layer_norm13ln_fwd_kernelINS_13Kernel_traitsIf13__nv_bfloat16S2_S2_fjLj5120ELj1ELj1ELj4ELj16ENS_18Kernel_traits_baseILj5120EfS2_S2_S2_fjLj128EEEEELb1ELb0ELb1ELb1EEEvNS_9FwdParamsE,@"STO_CUDA_ENTRY STV_DEFAULT"
_ZN10layer_norm13ln_fwd_kernelINS_13Kernel_traitsIf13__nv_bfloat16S2_S2_fjLj5120ELj1ELj1ELj4ELj16ENS_18Kernel_traits_baseILj5120EfS2_S2_S2_fjLj128EEEEELb1ELb0ELb1ELb1EEEvNS_9FwdParamsE:
.text._ZN10layer_norm13ln_fwd_kernelINS_13Kernel_traitsIf13__nv_bfloat16S2_S2_fjLj5120ELj1ELj1ELj4ELj16ENS_18Kernel_traits_baseILj5120EfS2_S2_S2_fjLj128EEEEELb1ELb0ELb1ELb1EEEvNS_9FwdParamsE:
        /* <DEDUP_REMOVED lines=26> */
[----:B------:R-:W2:Y:S01]  /*01a0*/  LDC R9, c[0x0][RZ] ;  /* 0x00000000ff097b82 */ /* 0x000ea20000000800 */
        /* <DEDUP_REMOVED lines=12> */
[----:B------:R-:W-:Y:S01]  /*0270*/  CS2R R54, SRZ ;  /* 0x0000000000367805 */ /* 0x000fe2000001ff00 */
[----:B--2---:R-:W-:Y:S01]  /*0280*/  IMAD R10, R9, UR8, R0 ;  /* 0x00000008090a7c24 */ /* 0x004fe2000f8e0200 */
        /* <DEDUP_REMOVED lines=8> */
[----:B------:R-:W-:-:S02]  /*0310*/  UIADD3 UR20, UR6, -0x255992d5, URZ ;  /* 0xdaa66d2b06147890 */ /* 0x000fc4000fffe03f */
[----:B------:R-:W-:Y:S01]  /*0320*/  @P0 IMAD.X R129, RZ, RZ, R5, P1 ;  /* 0x000000ffff810224 */ /* 0x000fe200008e0605 */
[----:B------:R-:W-:Y:S01]  /*0330*/  UIADD3 UR22, UR6, 0x78dde6e4, URZ ;  /* 0x78dde6e406167890 */ /* 0x000fe2000fffe03f */
[----:B------:R-:W-:Y:S01]  /*0340*/  IMAD.WIDE.U32 R4, R10, -0x326172a9, RZ ;  /* 0xcd9e8d570a047825 */ /* 0x000fe200078e00ff */
[----:B------:R-:W-:Y:S01]  /*0350*/  UIADD3 UR23, UR7, -0x126145ec, URZ ;  /* 0xed9eba1407177890 */ /* 0x000fe2000fffe03f */
[----:B------:R-:W-:Y:S01]  /*0360*/  ISETP.NE.U32.AND P0, PT, RZ, UR10, PT ;  /* 0x0000000aff007c0c */ /* 0x000fe2000bf05070 */
[----:B------:R-:W-:Y:S01]  /*0370*/  UIADD3 UR25, UR7, -0x56f99767, URZ ;  /* 0xa906689907197890 */ /* 0x000fe2000fffe03f */
[--C-:B------:R-:W-:Y:S01]  /*0380*/  SHF.R.U32.HI R11, RZ, 0x2, R129.reuse ;  /* 0x00000002ff0b7819 */ /* 0x100fe20000011681 */
[----:B------:R-:W-:Y:S01]  /*0390*/  UIADD3 UR24, UR6, 0x1715609d, URZ ;  /* 0x1715609d06187890 */ /* 0x000fe2000fffe03f */
[----:B------:R-:W-:Y:S01]  /*03a0*/  SHF.R.U64 R12, R128, 0x2, R129 ;  /* 0x00000002800c7819 */ /* 0x000fe20000001281 */
[----:B------:R-:W-:Y:S02]  /*03b0*/  UIADD3 UR26, UR6, -0x4ab325aa, URZ ;  /* 0xb54cda56061a7890 */ /* 0x000fe4000fffe03f */
[----:B------:R-:W-:Y:S01]  /*03c0*/  LOP3.LUT R6, R5, UR6, R11, 0x96, !PT ;  /* 0x0000000605067c12 */ /* 0x000fe2000f8e960b */
[----:B------:R-:W-:Y:S01]  /*03d0*/  UIADD3 UR27, UR7, 0x646e171e, URZ ;  /* 0x646e171e071b7890 */ /* 0x000fe2000fffe03f */
[----:B------:R-:W-:Y:S01]  /*03e0*/  ISETP.NE.AND.EX P0, PT, RZ, UR11, PT, P0 ;  /* 0x0000000bff007c0c */ /* 0x000fe2000bf05300 */
[----:B------:R-:W-:Y:S01]  /*03f0*/  IMAD.WIDE.U32 R2, R12, -0x2daee0ad, RZ ;  /* 0xd2511f530c027825 */ /* 0x000fe200078e00ff */
[----:B------:R-:W-:-:S02]  /*0400*/  UIADD3 UR29, UR7, 0x1fd5c5a3, URZ ;  /* 0x1fd5c5a3071d7890 */ /* 0x000fc4000fffe03f */
[----:B------:R-:W-:Y:S01]  /*0410*/  UIADD3 UR28, UR6, 0x5384540f, URZ ;  /* 0x5384540f061c7890 */ /* 0x000fe2000fffe03f */
[----:B------:R-:W-:Y:S01]  /*0420*/  IMAD.WIDE.U32 R6, R6, -0x2daee0ad, RZ ;  /* 0xd2511f5306067825 */ /* 0x000fe200078e00ff */
[----:B------:R-:W-:Y:S01]  /*0430*/  LOP3.LUT R3, R3, UR7, RZ, 0x3c, !PT ;  /* 0x0000000703037c12 */ /* 0x000fe2000f8e3cff */
[----:B------:R-:W-:Y:S02]  /*0440*/  UIADD3 UR30, UR6, -0xe443238, URZ ;  /* 0xf1bbcdc8061e7890 */ /* 0x000fe4000fffe03f */
[----:B------:R-:W-:Y:S01]  /*0450*/  UIADD3 UR31, UR7, -0x24c28bd8, URZ ;  /* 0xdb3d7428071f7890 */ /* 0x000fe2000fffe03f */
        /* <DEDUP_REMOVED lines=26> */
[----:B------:R-:W-:-:S03]  /*0600*/  SHF.L.U32 R7, R0, 0x5, RZ ;  /* 0x0000000500077819 */ /* 0x000fc600000006ff */
[----:B------:R-:W-:Y:S01]  /*0610*/  IMAD.HI.U32 R5, R14, -0x326172a9, RZ ;  /* 0xcd9e8d570e057827 */ /* 0x000fe200078e00ff */
[----:B------:R-:W-:Y:S02]  /*0620*/  LOP3.LUT R7, R7, 0xfe0, RZ, 0xc0, !PT ;  /* 0x00000fe007077812 */ /* 0x000fe400078ec0ff */
[----:B------:R-:W-:Y:S02]  /*0630*/  LOP3.LUT R13, R3, UR28, R4, 0x96, !PT ;  /* 0x0000001c030d7c12 */ /* 0x000fe4000f8e9604 */
[----:B------:R-:W-:Y:S02]  /*0640*/  IADD3 R4, P2, R7, UR10, RZ ;  /* 0x0000000a07047c10 */ /* 0x000fe4000ff5e0ff */
[----:B------:R-:W-:Y:S01]  /*0650*/  LOP3.LUT R15, R5, UR30, R2, 0x96, !PT ;  /* 0x0000001e050f7c12 */ /* 0x000fe2000f8e9602 */
[----:B------:R-:W-:Y:S01]  /*0660*/  IMAD.HI.U32 R3, R13, -0x2daee0ad, RZ ;  /* 0xd2511f530d037827 */ /* 0x000fe200078e00ff */
[----:B------:R-:W-:Y:S02]  /*0670*/  IADD3 R8, P1, R7, UR12, RZ ;  /* 0x0000000c07087c10 */ /* 0x000fe4000ff3e0ff */
[----:B------:R-:W-:Y:S01]  /*0680*/  LEA.HI R2, R0, UR8, RZ, 0x19 ;  /* 0x0000000800027c11 */ /* 0x000fe2000f8fc8ff */
[----:B------:R-:W-:Y:S01]  /*0690*/  IMAD.X R5, RZ, RZ, UR11, P2 ;  /* 0x0000000bff057e24 */ /* 0x000fe200090e06ff */
[----:B------:R-:W-:Y:S01]  /*06a0*/  LOP3.LUT R96, R3, UR31, R6, 0x96, !PT ;  /* 0x0000001f03607c12 */ /* 0x000fe2000f8e9606 */
[----:B------:R-:W-:Y:S01]  /*06b0*/  IMAD.X R9, RZ, RZ, UR13, P1 ;  /* 0x0000000dff097e24 */ /* 0x000fe200088e06ff */
[----:B------:R-:W-:-:S02]  /*06c0*/  ISETP.GE.AND P1, PT, R2, UR9, PT ;  /* 0x0000000902007c0c */ /* 0x000fc4000bf26270 */
        /* <DEDUP_REMOVED lines=12> */
[----:B0-----:R-:W-:Y:S01]  /*0790*/  IMAD R4, R14, -0x326172a9, RZ ;  /* 0xcd9e8d570e047824 */ /* 0x001fe200078e02ff */
[----:B------:R-:W-:Y:S01]  /*07a0*/  UIADD3 UR33, UR7, -0x695add53, URZ ;  /* 0x96a522ad07217890 */ /* 0x000fe2000fffe03f */
[----:B------:R-:W-:Y:S01]  /*07b0*/  IMAD.HI.U32 R3, R96, -0x326172a9, RZ ;  /* 0xcd9e8d5760037827 */ /* 0x000fe200078e00ff */
[----:B------:R-:W5:Y:S03]  /*07c0*/  LDG.E.128 R56, desc[UR4][R8.64] ;  /* 0x0000000408387981 */ /* 0x000f66000c1e1d00 */
[----:B------:R-:W-:Y:S01]  /*07d0*/  IMAD R5, R13, -0x2daee0ad, RZ ;  /* 0xd2511f530d057824 */ /* 0x000fe200078e02ff */
[----:B------:R-:W5:Y:S01]  /*07e0*/  LDG.E.128 R60, desc[UR4][R8.64+0x10] ;  /* 0x00001004083c7981 */ /* 0x000f62000c1e1d00 */
[----:B------:R-:W-:Y:S01]  /*07f0*/  IMAD.WIDE.U32 R6, R15, -0x2daee0ad, RZ ;  /* 0xd2511f530f067825 */ /* 0x000fe200078e00ff */
[----:B------:R-:W-:Y:S01]  /*0800*/  LOP3.LUT R3, R3, UR32, R4, 0x96, !PT ;  /* 0x0000002003037c12 */ /* 0x000fe2000f8e9604 */
[----:B------:R-:W-:Y:S01]  /*0810*/  ULDC.U8 UR8, c[0x0][0x2a0] ;  /* 0x0000a80000087ab9 */ /* 0x000fe20000000000 */
[----:B------:R-:W5:Y:S01]  /*0820*/  LDG.E.128 R64, desc[UR4][R8.64+0x1000] ;  /* 0x0010000408407981 */ /* 0x000f62000c1e1d00 */
[----:B------:R-:W-:Y:S01]  /*0830*/  LOP3.LUT R128, R128, 0x3, RZ, 0xc0, !PT ;  /* 0x0000000380807812 */ /* 0x000fe200078ec0ff */
[----:B------:R-:W-:Y:S01]  /*0840*/  IMAD.MOV.U32 R140, RZ, RZ, 0x1 ;  /* 0x00000001ff8c7424 */ /* 0x000fe200078e00ff */
[----:B------:R-:W-:Y:S01]  /*0850*/  LOP3.LUT R4, R7, UR33, R5, 0x96, !PT ;  /* 0x0000002107047c12 */ /* 0x000fe2000f8e9605 */
[----:B------:R-:W5:Y:S01]  /*0860*/  LDG.E.128 R68, desc[UR4][R8.64+0x1010] ;  /* 0x0010100408447981 */ /* 0x000f62000c1e1d00 */
[----:B------:R-:W-:Y:S01]  /*0870*/  MOV R5, R6 ;  /* 0x0000000600057202 */ /* 0x000fe20000000f00 */
[----:B------:R-:W-:Y:S01]  /*0880*/  IMAD.MOV.U32 R6, RZ, RZ, R10 ;  /* 0x000000ffff067224 */ /* 0x000fe200078e000a */
[----:B------:R-:W-:Y:S01]  /*0890*/  ULDC UR10, c[0x0][0x294] ;  /* 0x0000a500000a7ab9 */ /* 0x000fe20000000800 */
[----:B------:R-:W5:Y:S01]  /*08a0*/  LDG.E.128 R72, desc[UR4][R8.64+0x2000] ;  /* 0x0020000408487981 */ /* 0x000f62000c1e1d00 */
[----:B------:R-:W-:Y:S01]  /*08b0*/  IMAD.MOV.U32 R7, RZ, RZ, R12 ;  /* 0x000000ffff077224 */ /* 0x000fe200078e000c */
[----:B------:R-:W-:-:S02]  /*08c0*/  ULDC UR11, c[0x0][0x290] ;  /* 0x0000a400000b7ab9 */ /* 0x000fc40000000800 */
[----:B------:R-:W5:Y:S01]  /*08d0*/  LDG.E.128 R76, desc[UR4][R8.64+0x2010] ;  /* 0x00201004084c7981 */ /* 0x000f62000c1e1d00 */
[----:B------:R-:W-:-:S03]  /*08e0*/  IMAD.MOV.U32 R10, RZ, RZ, RZ ;  /* 0x000000ffff0a7224 */ /* 0x000fc600078e00ff */
[----:B------:R-:W5:Y:S04]  /*08f0*/  LDG.E.128 R80, desc[UR4][R8.64+0x3000] ;  /* 0x0030000408507981 */ /* 0x000f68000c1e1d00 */
[----:B------:R-:W5:Y:S04]  /*0900*/  LDG.E.128 R84, desc[UR4][R8.64+0x3010] ;  /* 0x0030100408547981 */ /* 0x000f68000c1e1d00 */
[----:B------:R-:W5:Y:S04]  /*0910*/  LDG.E.128 R88, desc[UR4][R8.64+0x4000] ;  /* 0x0040000408587981 */ /* 0x000f68000c1e1d00 */
[----:B------:R0:W5:Y:S01]  /*0920*/  LDG.E.128 R92, desc[UR4][R8.64+0x4010] ;  /* 0x00401004085c7981 */ /* 0x000162000c1e1d00 */
[----:B------:R-:W-:Y:S01]  /*0930*/  ISETP.NE.AND P1, PT, RZ, UR8, PT ;  /* 0x00000008ff007c0c */ /* 0x000fe2000bf25270 */
[----:B------:R-:W-:Y:S01]  /*0940*/  ULDC.64 UR12, c[0x0][0x298] ;  /* 0x0000a600000c7ab9 */ /* 0x000fe20000000a00 */
[----:B------:R-:W-:Y:S01]  /*0950*/  ULDC.64 UR8, c[0x0][0x230] ;  /* 0x00008c0000087ab9 */ /* 0x000fe20000000a00 */
[----:B------:R-:W-:Y:S01]  /*0960*/  ULDC.64 UR14, c[0x0][0x210] ;  /* 0x00008400000e7ab9 */ /* 0x000fe20000000a00 */
[----:B0-----:R-:W-:Y:S01]  /*0970*/  MOV R8, R11 ;  /* 0x0000000b00087202 */ /* 0x001fe20000000f00 */
[----:B------:R-:W-:Y:S01]  /*0980*/  IMAD R9, R96, -0x326172a9, RZ ;  /* 0xcd9e8d5760097824 */ /* 0x000fe200078e02ff */
[----:B------:R-:W-:-:S07]  /*0990*/  LOP3.LUT R11, R0, 0x7f, RZ, 0xc0, !PT ;  /* 0x0000007f000b7812 */ /* 0x000fce00078ec0ff */
.L_x_10335:
[----:B0-----:R-:W0:Y:S01]  /*09a0*/  LDC.64 R104, c[0x0][0x280] ;  /* 0x0000a000ff687b82 */ /* 0x001e220000000a00 */
[----:B------:R-:W-:-:S07]  /*09b0*/  ISETP.NE.U32.AND P0, PT, RZ, UR8, PT ;  /* 0x00000008ff007c0c */ /* 0x000fce000bf05070 */
[----:B------:R-:W1:Y:S08]  /*09c0*/  LDC R118, c[0x0][0x218] ;  /* 0x00008600ff767b82 */ /* 0x000e700000000800 */
[----:B------:R-:W2:Y:S01]  /*09d0*/  LDC.64 R106, c[0x0][0x288] ;  /* 0x0000a200ff6a7b82 */ /* 0x000ea20000000a00 */
[----:B0-----:R-:W-:-:S05]  /*09e0*/  IMAD.WIDE R104, R2, 0x4, R104 ;  /* 0x0000000402687825 */ /* 0x001fca00078e0268 */
[----:B------:R0:W3:Y:S01]  /*09f0*/  LDG.E R114, desc[UR4][R104.64] ;  /* 0x0000000468727981 */ /* 0x0000e2000c1e1900 */
[----:B------:R-:W-:Y:S01]  /*0a00*/  ISETP.NE.AND.EX P0, PT, RZ, UR9, PT, P0 ;  /* 0x00000009ff007c0c */ /* 0x000fe2000bf05300 */
[----:B------:R-:W-:Y:S02]  /*0a10*/  IMAD.MOV.U32 R157, RZ, RZ, RZ ;  /* 0x000000ffff9d7224 */ /* 0x000fe400078e00ff */
[----:B-1----:R-:W-:-:S05]  /*0a20*/  IMAD R112, R2, R118, RZ ;  /* 0x0000007602707224 */ /* 0x002fca00078e02ff */
[----:B0-----:R-:W-:-:S05]  /*0a30*/  SHF.R.S32.HI R105, RZ, 0x1f, R112 ;  /* 0x0000001fff697819 */ /* 0x001fca0000011470 */
[----:B------:R-:W0:Y:S01]  /*0a40*/  @P0 LDC.64 R108, c[0x0][0x230] ;  /* 0x00008c00ff6c0b82 */ /* 0x000e220000000a00 */
[----:B------:R-:W-:-:S04]  /*0a50*/  LEA.HI R160, R105, R112, RZ, 0x3 ;  /* 0x0000007069a07211 */ /* 0x000fc800078f18ff */
[----:B------:R-:W-:-:S05]  /*0a60*/  LEA.HI.SX32 R160, R160, R11, 0x1d ;  /* 0x0000000ba0a07211 */ /* 0x000fca00078feaff */
[----:B0-----:R-:W-:-:S05]  /*0a70*/  @P0 IMAD.WIDE.U32 R108, R160, 0x10, R108 ;  /* 0x00000010a06c0825 */ /* 0x001fca00078e006c */
[----:B-----5:R0:W5:Y:S01]  /*0a80*/  @P0 LDG.E.128 R100, desc[UR4][R108.64] ;  /* 0x000000046c640981 */ /* 0x020162000c1e1d00 */
[----:B---3--:R-:W-:-:S13]  /*0a90*/  ISETP.GE.AND P2, PT, R114, 0x1, PT ;  /* 0x000000017200780c */ /* 0x008fda0003f46270 */
[----:B------:R-:W1:Y:S01]  /*0aa0*/  @P2 LDC.64 R110, c[0x0][0x220] ;  /* 0x00008800ff6e2b82 */ /* 0x000e620000000a00 */
[----:B------:R-:W-:Y:S02]  /*0ab0*/  @P2 IADD3 R113, R114, -0x1, RZ ;  /* 0xffffffff72712810 */ /* 0x000fe40007ffe0ff */
[----:B------:R-:W-:-:S03]  /*0ac0*/  @P2 LOP3.LUT R11, R0, 0x7f, RZ, 0xc0, !PT ;  /* 0x0000007f000b2812 */ /* 0x000fc600078ec0ff */
        /* <DEDUP_REMOVED lines=12> */
[----:B------:R-:W-:Y:S01]  /*0b90*/  IMAD.MOV.U32 R115, RZ, RZ, RZ ;  /* 0x000000ffff737224 */ /* 0x000fe200078e00ff */
[----:B------:R-:W-:Y:S01]  /*0ba0*/  MOV R104, R128 ;  /* 0x0000008000687202 */ /* 0x000fe20000000f00 */
[----:B------:R-:W-:Y:S06]  /*0bb0*/  @!P0 BRA `(.L_x_9924) ;  /* 0x0000000400688947 */ /* 0x000fec0003800000 */
[----:B------:R-:W-:Y:S02]  /*0bc0*/  IMAD.MOV.U32 R104, RZ, RZ, R128 ;  /* 0x000000ffff687224 */ /* 0x000fe400078e0080 */
[----:B-----5:R-:W-:Y:S01]  /*0bd0*/  IMAD.U32 R115, R100, 0x10000, RZ ;  /* 0x0001000064737824 */ /* 0x020fe200078e00ff */
[----:B------:R-:W-:Y:S06]  /*0be0*/  BRA `(.L_x_9924) ;  /* 0x00000004005c7947 */ /* 0x000fec0003800000 */
.L_x_9923:
        /* <DEDUP_REMOVED lines=12> */
.L_x_9926:
[----:B------:R-:W-:-:S07]  /*0cb0*/  IMAD.MOV.U32 R12, RZ, RZ, R9 ;  /* 0x000000ffff0c7224 */ /* 0x000fce00078e0009 */
.L_x_9927:
[----:B------:R-:W-:Y:S05]  /*0cc0*/  BSYNC B1 ;  /* 0x0000000000017941 */ /* 0x000fea0003800000 */
.L_x_9925:
        /* <DEDUP_REMOVED lines=16> */
.L_x_9931:
[----:B------:R-:W-:Y:S05]  /*0dd0*/  BSYNC B2 ;  /* 0x0000000000027941 */ /* 0x000fea0003800000 */
.L_x_9930:
        /* <DEDUP_REMOVED lines=44> */
.L_x_9929:
[----:B------:R-:W-:Y:S05]  /*10a0*/  BSYNC B1 ;  /* 0x0000000000017941 */ /* 0x000fea0003800000 */
.L_x_9928:
        /* <DEDUP_REMOVED lines=10> */
[----:B------:R-:W-:-:S07]  /*1150*/  @P0 FADD.FTZ R115, R115, R106 ;  /* 0x0000006a73730221 */ /* 0x000fce0000010000 */
.L_x_9924:
[----:B------:R-:W-:Y:S05]  /*1160*/  BSYNC B0 ;  /* 0x0000000000007941 */ /* 0x000fea0003800000 */
.L_x_9922:
        /* <DEDUP_REMOVED lines=9> */
.L_x_9933:
        /* <DEDUP_REMOVED lines=12> */
.L_x_9936:
[----:B------:R-:W-:-:S07]  /*12c0*/  IMAD.MOV.U32 R13, RZ, RZ, R9 ;  /* 0x000000ffff0d7224 */ /* 0x000fce00078e0009 */
.L_x_9937:
[----:B------:R-:W-:Y:S05]  /*12d0*/  BSYNC B1 ;  /* 0x0000000000017941 */ /* 0x000fea0003800000 */
.L_x_9935:
        /* <DEDUP_REMOVED lines=16> */
.L_x_9941:
[----:B------:R-:W-:Y:S05]  /*13e0*/  BSYNC B2 ;  /* 0x0000000000027941 */ /* 0x000fea0003800000 */
.L_x_9940:
        /* <DEDUP_REMOVED lines=44> */
.L_x_9939:
[----:B------:R-:W-:Y:S05]  /*16b0*/  BSYNC B1 ;  /* 0x0000000000017941 */ /* 0x000fea0003800000 */
.L_x_9938:
[----:B-----5:R-:W-:Y:S01]  /*16c0*/  PRMT R104, R96, 0x7632, R104 ;  /* 0x0000763260687816 */ /* 0x020fe20000000068 */
[----:B------:R-:W-:Y:S01]  /*16d0*/  IMAD.MOV.U32 R106, RZ, RZ, 0x2f800000 ;  /* 0x2f800000ff6a7424 */ /* 0x000fe200078e00ff */
[----:B------:R-:W-:-:S03]  /*16e0*/  I2FP.F32.U32 R13, R13 ;  /* 0x0000000d000d7245 */ /* 0x000fc60000201000 */
[----:B------:R-:W-:Y:S02]  /*16f0*/  IMAD.U32 R104, R104, 0x10000, RZ ;  /* 0x0001000068687824 */ /* 0x000fe400078e00ff */
        /* <DEDUP_REMOVED lines=9> */
.L_x_9934:
[----:B------:R-:W-:Y:S05]  /*1790*/  BSYNC B0 ;  /* 0x0000000000007941 */ /* 0x000fea0003800000 */
.L_x_9932:
        /* <DEDUP_REMOVED lines=8> */
.L_x_9943:
        /* <DEDUP_REMOVED lines=12> */
.L_x_9946:
[----:B------:R-:W-:-:S07]  /*18e0*/  MOV R14, R9 ;  /* 0x00000009000e7202 */ /* 0x000fce0000000f00 */
.L_x_9947:
[----:B------:R-:W-:Y:S05]  /*18f0*/  BSYNC B1 ;  /* 0x0000000000017941 */ /* 0x000fea0003800000 */
.L_x_9945:
        /* <DEDUP_REMOVED lines=16> */
.L_x_9951:
[----:B------:R-:W-:Y:S05]  /*1a00*/  BSYNC B2 ;  /* 0x0000000000027941 */ /* 0x000fea0003800000 */
.L_x_9950:
        /* <DEDUP_REMOVED lines=44> */
.L_x_9949:
[----:B------:R-:W-:Y:S05]  /*1cd0*/  BSYNC B1 ;  /* 0x0000000000017941 */ /* 0x000fea0003800000 */
.L_x_9948:
        /* <DEDUP_REMOVED lines=11> */
.L_x_9944:
[----:B------:R-:W-:Y:S05]  /*1d90*/  BSYNC B0 ;  /* 0x0000000000007941 */ /* 0x000fea0003800000 */
.L_x_9942:
        /* <DEDUP_REMOVED lines=9> */
.L_x_9953:
        /* <DEDUP_REMOVED lines=12> */
.L_x_9956:
[----:B------:R-:W-:-:S07]  /*1ef0*/  IMAD.MOV.U32 R15, RZ, RZ, R9 ;  /* 0x000000ffff0f7224 */ /* 0x000fce00078e0009 */
.L_x_9957:
[----:B------:R-:W-:Y:S05]  /*1f00*/  BSYNC B1 ;  /* 0x0000000000017941 */ /* 0x000fea0003800000 */
.L_x_9955:
        /* <DEDUP_REMOVED lines=16> */
.L_x_9961:
[----:B------:R-:W-:Y:S05]  /*2010*/  BSYNC B2 ;  /* 0x0000000000027941 */ /* 0x000fea0003800000 */
.L_x_9960:
        /* <DEDUP_REMOVED lines=44> */
.L_x_9959:
[----:B------:R-:W-:Y:S05]  /*22e0*/  BSYNC B1 ;  /* 0x0000000000017941 */ /* 0x000fea0003800000 */
.L_x_9958:
        /* <DEDUP_REMOVED lines=13> */
.L_x_9954:
[----:B------:R-:W-:Y:S05]  /*23c0*/  BSYNC B0 ;  /* 0x0000000000007941 */ /* 0x000fea0003800000 */
.L_x_9952:
        /* <DEDUP_REMOVED lines=8> */
.L_x_9963:
        /* <DEDUP_REMOVED lines=12> */
.L_x_9966:
[----:B------:R-:W-:-:S07]  /*2510*/  IMAD.MOV.U32 R104, RZ, RZ, R9 ;  /* 0x000000ffff687224 */ /* 0x000fce00078e0009 */
.L_x_9967:
[----:B------:R-:W-:Y:S05]  /*2520*/  BSYNC B1 ;  /* 0x0000000000017941 */ /* 0x000fea0003800000 */
.L_x_9965:
        /* <DEDUP_REMOVED lines=16> */
.L_x_9971:
[----:B------:R-:W-:Y:S05]  /*2630*/  BSYNC B2 ;  /* 0x0000000000027941 */ /* 0x000fea0003800000 */
.L_x_9970:
        /* <DEDUP_REMOVED lines=44> */
.L_x_9969:
[----:B------:R-:W-:Y:S05]  /*2900*/  BSYNC B1 ;  /* 0x0000000000017941 */ /* 0x000fea0003800000 */
.L_x_9968:
        /* <DEDUP_REMOVED lines=11> */
.L_x_9964:
[----:B------:R-:W-:Y:S05]  /*29c0*/  BSYNC B0 ;  /* 0x0000000000007941 */ /* 0x000fea0003800000 */
.L_x_9962:
        /* <DEDUP_REMOVED lines=9> */
.L_x_9973:
        /* <DEDUP_REMOVED lines=12> */
.L_x_9976:
[----:B------:R-:W-:-:S07]  /*2b20*/  IMAD.MOV.U32 R104, RZ, RZ, R9 ;  /* 0x000000ffff687224 */ /* 0x000fce00078e0009 */
.L_x_9977:
[----:B------:R-:W-:Y:S05]  /*2b30*/  BSYNC B1 ;  /* 0x0000000000017941 */ /* 0x000fea0003800000 */
.L_x_9975:
        /* <DEDUP_REMOVED lines=16> */
.L_x_9981:
[----:B------:R-:W-:Y:S05]  /*2c40*/  BSYNC B2 ;  /* 0x0000000000027941 */ /* 0x000fea0003800000 */
.L_x_9980:
        /* <DEDUP_REMOVED lines=44> */
.L_x_9979:
[----:B------:R-:W-:Y:S05]  /*2f10*/  BSYNC B1 ;  /* 0x0000000000017941 */ /* 0x000fea0003800000 */
.L_x_9978:
        /* <DEDUP_REMOVED lines=13> */
.L_x_9974:
[----:B------:R-:W-:Y:S05]  /*2ff0*/  BSYNC B0 ;  /* 0x0000000000007941 */ /* 0x000fea0003800000 */
.L_x_9972:
        /* <DEDUP_REMOVED lines=8> */
.L_x_9983:
        /* <DEDUP_REMOVED lines=12> */
.L_x_9986:
[----:B------:R-:W-:-:S07]  /*3140*/  IMAD.MOV.U32 R104, RZ, RZ, R9 ;  /* 0x000000ffff687224 */ /* 0x000fce00078e0009 */
.L_x_9987:
[----:B------:R-:W-:Y:S05]  /*3150*/  BSYNC B1 ;  /* 0x0000000000017941 */ /* 0x000fea0003800000 */
.L_x_9985:
        /* <DEDUP_REMOVED lines=16> */
.L_x_9991:
[----:B------:R-:W-:Y:S05]  /*3260*/  BSYNC B2 ;  /* 0x0000000000027941 */ /* 0x000fea0003800000 */
.L_x_9990:
        /* <DEDUP_REMOVED lines=44> */
.L_x_9989:
[----:B------:R-:W-:Y:S05]  /*3530*/  BSYNC B1 ;  /* 0x0000000000017941 */ /* 0x000fea0003800000 */
.L_x_9988:
        /* <DEDUP_REMOVED lines=11> */
.L_x_9984:
[----:B------:R-:W-:Y:S05]  /*35f0*/  BSYNC B0 ;  /* 0x0000000000007941 */ /* 0x000fea0003800000 */
.L_x_9982:
        /* <DEDUP_REMOVED lines=9> */
.L_x_9993:
        /* <DEDUP_REMOVED lines=12> */
.L_x_9996:
[----:B------:R-:W-:-:S07]  /*3750*/  IMAD.MOV.U32 R104, RZ, RZ, R9 ;  /* 0x000000ffff687224 */ /* 0x000fce00078e0009 */
.L_x_9997:
[----:B------:R-:W-:Y:S05]  /*3760*/  BSYNC B1 ;  /* 0x0000000000017941 */ /* 0x000fea0003800000 */
.L_x_9995:
        /* <DEDUP_REMOVED lines=16> */
.L_x_10001:
[----:B------:R-:W-:Y:S05]  /*3870*/  BSYNC B2 ;  /* 0x0000000000027941 */ /* 0x000fea0003800000 */
.L_x_10000:
        /* <DEDUP_REMOVED lines=44> */
.L_x_9999:
[----:B------:R-:W-:Y:S05]  /*3b40*/  BSYNC B1 ;  /* 0x0000000000017941 */ /* 0x000fea0003800000 */
.L_x_9998:
        /* <DEDUP_REMOVED lines=13> */
.L_x_9994:
[----:B------:R-:W-:Y:S05]  /*3c20*/  BSYNC B0 ;  /* 0x0000000000007941 */ /* 0x000fea0003800000 */
.L_x_9992:
        /* <DEDUP_REMOVED lines=35> */
.L_x_10003:
[----:B------:R-:W-:Y:S05]  /*3e60*/  BSYNC B0 ;  /* 0x0000000000007941 */ /* 0x000fea0003800000 */
.L_x_10002:
        /* <DEDUP_REMOVED lines=10> */
.L_x_10005:
        /* <DEDUP_REMOVED lines=12> */
.L_x_10008:
[----:B------:R-:W-:-:S07]  /*3fd0*/  MOV R12, R9 ;  /* 0x00000009000c7202 */ /* 0x000fce0000000f00 */
.L_x_10009:
[----:B------:R-:W-:Y:S05]  /*3fe0*/  BSYNC B1 ;  /* 0x0000000000017941 */ /* 0x000fea0003800000 */
.L_x_10007:
        /* <DEDUP_REMOVED lines=16> */
.L_x_10013:
[----:B------:R-:W-:Y:S05]  /*40f0*/  BSYNC B2 ;  /* 0x0000000000027941 */ /* 0x000fea0003800000 */
.L_x_10012:
        /* <DEDUP_REMOVED lines=8> */
[----:B--2---:R-:W-:Y:S01]  /*4180*/  LOP3.LUT R120, R105, UR17, R107, 0x96, !PT ;  /* 0x0000001169787c12 */ /* 0x004fe2000f8e966b */
        /* <DEDUP_REMOVED lines=35> */
.L_x_10011:
[----:B------:R-:W-:Y:S05]  /*43c0*/  BSYNC B1 ;  /* 0x0000000000017941 */ /* 0x000fea0003800000 */
.L_x_10010:
[----:B------:R-:W-:Y:S01]  /*43d0*/  I2FP.F32.U32 R12, R12 ;  /* 0x0000000c000c7245 */ /* 0x000fe20000201000 */
[----:B------:R-:W-:Y:S01]  /*43e0*/  IMAD.MOV.U32 R105, RZ, RZ, 0x2f800000 ;  /* 0x2f800000ff697424 */ /* 0x000fe200078e00ff */
[----:B-----5:R-:W-:Y:S01]  /*43f0*/  SHF.L.U32 R106, R96, 0x10, RZ ;  /* 0x00000010606a7819 */ /* 0x020fe200000006ff */
[----:B--2---:R-:W-:Y:S02]  /*4400*/  @P0 IMAD.U32 R120, R100, 0x10000, RZ ;  /* 0x0001000064780824 */ /* 0x004fe400078e00ff */
[----:B------:R-:W-:Y:S02]  /*4410*/  FFMA.FTZ R12, R12, R105, 1.1641532182693481445e-10 ;  /* 0x2f0000000c0c7423 */ /* 0x000fe40000010069 */
[----:B------:R-:W-:-:S03]  /*4420*/  FMUL.FTZ R106, R106, UR13 ;  /* 0x0000000d6a6a7c20 */ /* 0x000fc60008410000 */
[----:B------:R-:W-:Y:S01]  /*4430*/  FSETP.GTU.FTZ.AND P4, PT, R12, UR10, PT ;  /* 0x0000000a0c007c0b */ /* 0x000fe2000bf9c000 */
[----:B------:R-:W-:-:S03]  /*4440*/  FMUL.FTZ R106, R106, UR12 ;  /* 0x0000000c6a6a7c20 */ /* 0x000fc60008410000 */
[----:B------:R-:W-:Y:S02]  /*4450*/  SEL R12, RZ, 0x1, P4 ;  /* 0x00000001ff0c7807 */ /* 0x000fe40002000000 */
[----:B------:R-:W-:-:S05]  /*4460*/  FSEL R131, R106, RZ, !P4 ;  /* 0x000000ff6a837208 */ /* 0x000fca0006000000 */
[----:B------:R-:W-:-:S07]  /*4470*/  @P0 FADD.FTZ R131, R120, R131 ;  /* 0x0000008378830221 */ /* 0x000fce0000010000 */
.L_x_10006:
[----:B------:R-:W-:Y:S05]  /*4480*/  BSYNC B0 ;  /* 0x0000000000007941 */ /* 0x000fea0003800000 */
.L_x_10004:
        /* <DEDUP_REMOVED lines=9> */
.L_x_10015:
        /* <DEDUP_REMOVED lines=12> */
.L_x_10018:
[----:B------:R-:W-:-:S07]  /*45e0*/  MOV R13, R9 ;  /* 0x00000009000d7202 */ /* 0x000fce0000000f00 */
.L_x_10019:
[----:B------:R-:W-:Y:S05]  /*45f0*/  BSYNC B1 ;  /* 0x0000000000017941 */ /* 0x000fea0003800000 */
.L_x_10017:
        /* <DEDUP_REMOVED lines=16> */
.L_x_10023:
[----:B------:R-:W-:Y:S05]  /*4700*/  BSYNC B2 ;  /* 0x0000000000027941 */ /* 0x000fea0003800000 */
.L_x_10022:
        /* <DEDUP_REMOVED lines=44> */
.L_x_10021:
[----:B------:R-:W-:Y:S05]  /*49d0*/  BSYNC B1 ;  /* 0x0000000000017941 */ /* 0x000fea0003800000 */
.L_x_10020:
        /* <DEDUP_REMOVED lines=13> */
.L_x_10016:
[----:B------:R-:W-:Y:S05]  /*4ab0*/  BSYNC B0 ;  /* 0x0000000000007941 */ /* 0x000fea0003800000 */
.L_x_10014:
        /* <DEDUP_REMOVED lines=8> */
.L_x_10025:
        /* <DEDUP_REMOVED lines=12> */
.L_x_10028:
[----:B------:R-:W-:-:S07]  /*4c00*/  MOV R14, R9 ;  /* 0x00000009000e7202 */ /* 0x000fce0000000f00 */
.L_x_10029:
[----:B------:R-:W-:Y:S05]  /*4c10*/  BSYNC B1 ;  /* 0x0000000000017941 */ /* 0x000fea0003800000 */
.L_x_10027:
        /* <DEDUP_REMOVED lines=16> */
.L_x_10033:
[----:B------:R-:W-:Y:S05]  /*4d20*/  BSYNC B2 ;  /* 0x0000000000027941 */ /* 0x000fea0003800000 */
.L_x_10032:
[----:B------:R-:W-:Y:S01]  /*4d30*/  IMAD.HI.U32 R3, R6, -0x326172a9, RZ ;  /* 0xcd9e8d5706037827 */ /* 0x000fe200078e00ff */
[----:B------:R-:W-:-:S03]  /*4d40*/  LOP3.LUT R5, R5, UR7, R10, 0x96, !PT ;  /* 0x0000000705057c12 */ /* 0x000fc6000f8e960a */
[----:B------:R-:W-:Y:S01]  /*4d50*/  IMAD R9, R6, -0x326172a9, RZ ;  /* 0xcd9e8d5706097824 */ /* 0x000fe200078e02ff */
[----:B------:R-:W-:Y:S01]  /*4d60*/  LOP3.LUT R3, R3, UR6, R8, 0x96, !PT ;  /* 0x0000000603037c12 */ /* 0x000fe2000f8e9608 */
[----:B------:R-:W-:-:S04]  /*4d70*/  IMAD.WIDE.U32 R106, R5, -0x326172a9, RZ ;  /* 0xcd9e8d57056a7825 */ /* 0x000fc800078e00ff */
[----:B------:R-:W-:Y:S01]  /*4d80*/  IMAD R5, R7, -0x2daee0ad, RZ ;  /* 0xd2511f5307057824 */ /* 0x000fe200078e02ff */
[----:B------:R-:W-:Y:S01]  /*4d90*/  LOP3.LUT R4, R107, UR16, R9, 0x96, !PT ;  /* 0x000000106b047c12 */ /* 0x000fe2000f8e9609 */
[----:B--2---:R-:W-:-:S05]  /*4da0*/  IMAD.WIDE.U32 R120, R3, -0x2daee0ad, RZ ;  /* 0xd2511f5303787825 */ /* 0x004fca00078e00ff */
        /* <DEDUP_REMOVED lines=36> */
.L_x_10031:
[----:B------:R-:W-:Y:S05]  /*4ff0*/  BSYNC B1 ;  /* 0x0000000000017941 */ /* 0x000fea0003800000 */
.L_x_10030:
        /* <DEDUP_REMOVED lines=11> */
.L_x_10026:
[----:B------:R-:W-:Y:S05]  /*50b0*/  BSYNC B0 ;  /* 0x0000000000007941 */ /* 0x000fea0003800000 */
.L_x_10024:
        /* <DEDUP_REMOVED lines=9> */
.L_x_10035:
        /* <DEDUP_REMOVED lines=12> */
.L_x_10038:
[----:B------:R-:W-:-:S07]  /*5210*/  MOV R15, R9 ;  /* 0x00000009000f7202 */ /* 0x000fce0000000f00 */
.L_x_10039:
[----:B------:R-:W-:Y:S05]  /*5220*/  BSYNC B1 ;  /* 0x0000000000017941 */ /* 0x000fea0003800000 */
.L_x_10037:
        /* <DEDUP_REMOVED lines=16> */
.L_x_10043:
[----:B------:R-:W-:Y:S05]  /*5330*/  BSYNC B2 ;  /* 0x0000000000027941 */ /* 0x000fea0003800000 */
.L_x_10042:
        /* <DEDUP_REMOVED lines=44> */
.L_x_10041:
[----:B------:R-:W-:Y:S05]  /*5600*/  BSYNC B1 ;  /* 0x0000000000017941 */ /* 0x000fea0003800000 */
.L_x_10040:
        /* <DEDUP_REMOVED lines=11> */
[----:B--2---:R-:W-:-:S05]  /*56c0*/  FSEL R123, R104, RZ, !P4 ;  /* 0x000000ff687b7208 */ /* 0x004fca0006000000 */
[----:B------:R-:W-:-:S07]  /*56d0*/  @P0 FADD.FTZ R123, R123, R106 ;  /* 0x0000006a7b7b0221 */ /* 0x000fce0000010000 */
.L_x_10036:
[----:B------:R-:W-:Y:S05]  /*56e0*/  BSYNC B0 ;  /* 0x0000000000007941 */ /* 0x000fea0003800000 */
.L_x_10034:
        /* <DEDUP_REMOVED lines=8> */
.L_x_10045:
        /* <DEDUP_REMOVED lines=12> */
.L_x_10048:
[----:B------:R-:W-:-:S07]  /*5830*/  MOV R119, R9 ;  /* 0x0000000900777202 */ /* 0x000fce0000000f00 */
.L_x_10049:
[----:B------:R-:W-:Y:S05]  /*5840*/  BSYNC B1 ;  /* 0x0000000000017941 */ /* 0x000fea0003800000 */
.L_x_10047:
        /* <DEDUP_REMOVED lines=16> */
.L_x_10053:
[----:B------:R-:W-:Y:S05]  /*5950*/  BSYNC B2 ;  /* 0x0000000000027941 */ /* 0x000fea0003800000 */
.L_x_10052:
        /* <DEDUP_REMOVED lines=44> */
.L_x_10051:
[----:B------:R-:W-:Y:S05]  /*5c20*/  BSYNC B1 ;  /* 0x0000000000017941 */ /* 0x000fea0003800000 */
.L_x_10050:
        /* <DEDUP_REMOVED lines=11> */
.L_x_10046:
[----:B------:R-:W-:Y:S05]  /*5ce0*/  BSYNC B0 ;  /* 0x0000000000007941 */ /* 0x000fea0003800000 */
.L_x_10044:
        /* <DEDUP_REMOVED lines=9> */
.L_x_10055:
        /* <DEDUP_REMOVED lines=12> */
.L_x_10058:
[----:B------:R-:W-:-:S07]  /*5e40*/  MOV R119, R9 ;  /* 0x0000000900777202 */ /* 0x000fce0000000f00 */
.L_x_10059:
[----:B------:R-:W-:Y:S05]  /*5e50*/  BSYNC B1 ;  /* 0x0000000000017941 */ /* 0x000fea0003800000 */
.L_x_10057:
        /* <DEDUP_REMOVED lines=16> */
.L_x_10063:
[----:B------:R-:W-:Y:S05]  /*5f60*/  BSYNC B2 ;  /* 0x0000000000027941 */ /* 0x000fea0003800000 */
.L_x_10062:
        /* <DEDUP_REMOVED lines=44> */
.L_x_10061:
[----:B------:R-:W-:Y:S05]  /*6230*/  BSYNC B1 ;  /* 0x0000000000017941 */ /* 0x000fea0003800000 */
.L_x_10060:
        /* <DEDUP_REMOVED lines=13> */
.L_x_10056:
[----:B------:R-:W-:Y:S05]  /*6310*/  BSYNC B0 ;  /* 0x0000000000007941 */ /* 0x000fea0003800000 */
.L_x_10054:
        /* <DEDUP_REMOVED lines=8> */
.L_x_10065:
        /* <DEDUP_REMOVED lines=12> */
.L_x_10068:
[----:B------:R-:W-:-:S07]  /*6460*/  MOV R119, R9 ;  /* 0x0000000900777202 */ /* 0x000fce0000000f00 */
.L_x_10069:
[----:B------:R-:W-:Y:S05]  /*6470*/  BSYNC B1 ;  /* 0x0000000000017941 */ /* 0x000fea0003800000 */
.L_x_10067:
        /* <DEDUP_REMOVED lines=16> */
.L_x_10073:
[----:B------:R-:W-:Y:S05]  /*6580*/  BSYNC B2 ;  /* 0x0000000000027941 */ /* 0x000fea0003800000 */
.L_x_10072:
        /* <DEDUP_REMOVED lines=44> */
.L_x_10071:
[----:B------:R-:W-:Y:S05]  /*6850*/  BSYNC B1 ;  /* 0x0000000000017941 */ /* 0x000fea0003800000 */
.L_x_10070:
        /* <DEDUP_REMOVED lines=11> */
.L_x_10066:
[----:B------:R-:W-:Y:S05]  /*6910*/  BSYNC B0 ;  /* 0x0000000000007941 */ /* 0x000fea0003800000 */
.L_x_10064:
        /* <DEDUP_REMOVED lines=9> */
.L_x_10075:
        /* <DEDUP_REMOVED lines=12> */
.L_x_10078:
[----:B------:R-:W-:-:S07]  /*6a70*/  MOV R119, R9 ;  /* 0x0000000900777202 */ /* 0x000fce0000000f00 */
.L_x_10079:
[----:B------:R-:W-:Y:S05]  /*6a80*/  BSYNC B1 ;  /* 0x0000000000017941 */ /* 0x000fea0003800000 */
.L_x_10077:
        /* <DEDUP_REMOVED lines=16> */
.L_x_10083:
[----:B------:R-:W-:Y:S05]  /*6b90*/  BSYNC B2 ;  /* 0x0000000000027941 */ /* 0x000fea0003800000 */
.L_x_10082:
        /* <DEDUP_REMOVED lines=44> */
.L_x_10081:
[----:B------:R-:W-:Y:S05]  /*6e60*/  BSYNC B1 ;  /* 0x0000000000017941 */ /* 0x000fea0003800000 */
.L_x_10080:
        /* <DEDUP_REMOVED lines=13> */
.L_x_10076:
[----:B------:R-:W-:Y:S05]  /*6f40*/  BSYNC B0 ;  /* 0x0000000000007941 */ /* 0x000fea0003800000 */
.L_x_10074:
        /* <DEDUP_REMOVED lines=34> */
.L_x_10085:
[----:B------:R-:W-:Y:S05]  /*7170*/  BSYNC B0 ;  /* 0x0000000000007941 */ /* 0x000fea0003800000 */
.L_x_10084:
        /* <DEDUP_REMOVED lines=10> */
.L_x_10087:
        /* <DEDUP_REMOVED lines=12> */
.L_x_10090:
[----:B------:R-:W-:-:S07]  /*72e0*/  IMAD.MOV.U32 R12, RZ, RZ, R9 ;  /* 0x000000ffff0c7224 */ /* 0x000fce00078e0009 */
.L_x_10091:
[----:B------:R-:W-:Y:S05]  /*72f0*/  BSYNC B1 ;  /* 0x0000000000017941 */ /* 0x000fea0003800000 */
.L_x_10089:
        /* <DEDUP_REMOVED lines=16> */
.L_x_10095:
[----:B------:R-:W-:Y:S05]  /*7400*/  BSYNC B2 ;  /* 0x0000000000027941 */ /* 0x000fea0003800000 */
.L_x_10094:
        /* <DEDUP_REMOVED lines=44> */
.L_x_10093:
[----:B------:R-:W-:Y:S05]  /*76d0*/  BSYNC B1 ;  /* 0x0000000000017941 */ /* 0x000fea0003800000 */
.L_x_10092:
[----:B------:R-:W-:Y:S01]  /*76e0*/  HFMA2.MMA R105, -RZ, RZ, 0.1171875, 0 ;  /* 0x2f800000ff697435 */ /* 0x000fe200000001ff */
[----:B------:R-:W-:Y:S01]  /*76f0*/  I2FP.F32.U32 R12, R12 ;  /* 0x0000000c000c7245 */ /* 0x000fe20000201000 */
[----:B-----5:R-:W-:Y:S01]  /*7700*/  IMAD.U32 R106, R96, 0x10000, RZ ;  /* 0x00010000606a7824 */ /* 0x020fe200078e00ff */
[----:B-1----:R-:W-:-:S03]  /*7710*/  @P0 SHF.L.U32 R132, R100, 0x10, RZ ;  /* 0x0000001064840819 */ /* 0x002fc600000006ff */
[----:B------:R-:W-:-:S04]  /*7720*/  FMUL.FTZ R106, R106, UR13 ;  /* 0x0000000d6a6a7c20 */ /* 0x000fc80008410000 */
[----:B------:R-:W-:Y:S01]  /*7730*/  FFMA.FTZ R12, R12, R105, 1.1641532182693481445e-10 ;  /* 0x2f0000000c0c7423 */ /* 0x000fe20000010069 */
[----:B------:R-:W-:-:S04]  /*7740*/  FMUL.FTZ R106, R106, UR12 ;  /* 0x0000000c6a6a7c20 */ /* 0x000fc80008410000 */
[----:B------:R-:W-:-:S04]  /*7750*/  FSETP.GTU.FTZ.AND P4, PT, R12, UR10, PT ;  /* 0x0000000a0c007c0b */ /* 0x000fc8000bf9c000 */
[----:B------:R-:W-:Y:S02]  /*7760*/  FSEL R139, R106, RZ, !P4 ;  /* 0x000000ff6a8b7208 */ /* 0x000fe40006000000 */
[----:B------:R-:W-:-:S03]  /*7770*/  SEL R12, RZ, 0x1, P4 ;  /* 0x00000001ff0c7807 */ /* 0x000fc60002000000 */
[----:B------:R-:W-:-:S07]  /*7780*/  @P0 FADD.FTZ R139, R132, R139 ;  /* 0x0000008b848b0221 */ /* 0x000fce0000010000 */
.L_x_10088:
[----:B------:R-:W-:Y:S05]  /*7790*/  BSYNC B0 ;  /* 0x0000000000007941 */ /* 0x000fea0003800000 */
.L_x_10086:
        /* <DEDUP_REMOVED lines=9> */
.L_x_10097:
        /* <DEDUP_REMOVED lines=12> */
.L_x_10100:
[----:B------:R-:W-:-:S07]  /*78f0*/  IMAD.MOV.U32 R13, RZ, RZ, R9 ;  /* 0x000000ffff0d7224 */ /* 0x000fce00078e0009 */
.L_x_10101:
[----:B------:R-:W-:Y:S05]  /*7900*/  BSYNC B1 ;  /* 0x0000000000017941 */ /* 0x000fea0003800000 */
.L_x_10099:
        /* <DEDUP_REMOVED lines=16> */
.L_x_10105:
[----:B------:R-:W-:Y:S05]  /*7a10*/  BSYNC B2 ;  /* 0x0000000000027941 */ /* 0x000fea0003800000 */
.L_x_10104:
        /* <DEDUP_REMOVED lines=44> */
.L_x_10103:
[----:B------:R-:W-:Y:S05]  /*7ce0*/  BSYNC B1 ;  /* 0x0000000000017941 */ /* 0x000fea0003800000 */
.L_x_10102:
        /* <DEDUP_REMOVED lines=13> */
.L_x_10098:
[----:B------:R-:W-:Y:S05]  /*7dc0*/  BSYNC B0 ;  /* 0x0000000000007941 */ /* 0x000fea0003800000 */
.L_x_10096:
        /* <DEDUP_REMOVED lines=8> */
.L_x_10107:
        /* <DEDUP_REMOVED lines=12> */
.L_x_10110:
[----:B------:R-:W-:-:S07]  /*7f10*/  IMAD.MOV.U32 R14, RZ, RZ, R9 ;  /* 0x000000ffff0e7224 */ /* 0x000fce00078e0009 */
.L_x_10111:
[----:B------:R-:W-:Y:S05]  /*7f20*/  BSYNC B1 ;  /* 0x0000000000017941 */ /* 0x000fea0003800000 */
.L_x_10109:
        /* <DEDUP_REMOVED lines=16> */
.L_x_10115:
[----:B------:R-:W-:Y:S05]  /*8030*/  BSYNC B2 ;  /* 0x0000000000027941 */ /* 0x000fea0003800000 */
.L_x_10114:
        /* <DEDUP_REMOVED lines=44> */
.L_x_10113:
[----:B------:R-:W-:Y:S05]  /*8300*/  BSYNC B1 ;  /* 0x0000000000017941 */ /* 0x000fea0003800000 */
.L_x_10112:
        /* <DEDUP_REMOVED lines=11> */
.L_x_10108:
[----:B------:R-:W-:Y:S05]  /*83c0*/  BSYNC B0 ;  /* 0x0000000000007941 */ /* 0x000fea0003800000 */
.L_x_10106:
        /* <DEDUP_REMOVED lines=9> */
.L_x_10117:
        /* <DEDUP_REMOVED lines=12> */
.L_x_10120:
[----:B------:R-:W-:-:S07]  /*8520*/  IMAD.MOV.U32 R15, RZ, RZ, R9 ;  /* 0x000000ffff0f7224 */ /* 0x000fce00078e0009 */
.L_x_10121:
[----:B------:R-:W-:Y:S05]  /*8530*/  BSYNC B1 ;  /* 0x0000000000017941 */ /* 0x000fea0003800000 */
.L_x_10119:
        /* <DEDUP_REMOVED lines=16> */
.L_x_10125:
[----:B------:R-:W-:Y:S05]  /*8640*/  BSYNC B2 ;  /* 0x0000000000027941 */ /* 0x000fea0003800000 */
.L_x_10124:
        /* <DEDUP_REMOVED lines=44> */
.L_x_10123:
[----:B------:R-:W-:Y:S05]  /*8910*/  BSYNC B1 ;  /* 0x0000000000017941 */ /* 0x000fea0003800000 */
.L_x_10122:
        /* <DEDUP_REMOVED lines=13> */
.L_x_10118:
[----:B------:R-:W-:Y:S05]  /*89f0*/  BSYNC B0 ;  /* 0x0000000000007941 */ /* 0x000fea0003800000 */
.L_x_10116:
        /* <DEDUP_REMOVED lines=8> */
.L_x_10127:
        /* <DEDUP_REMOVED lines=12> */
.L_x_10130:
[----:B------:R-:W-:-:S07]  /*8b40*/  IMAD.MOV.U32 R124, RZ, RZ, R9 ;  /* 0x000000ffff7c7224 */ /* 0x000fce00078e0009 */
.L_x_10131:
[----:B------:R-:W-:Y:S05]  /*8b50*/  BSYNC B1 ;  /* 0x0000000000017941 */ /* 0x000fea0003800000 */
.L_x_10129:
        /* <DEDUP_REMOVED lines=16> */
.L_x_10135:
[----:B------:R-:W-:Y:S05]  /*8c60*/  BSYNC B2 ;  /* 0x0000000000027941 */ /* 0x000fea0003800000 */
.L_x_10134:
        /* <DEDUP_REMOVED lines=44> */
.L_x_10133:
[----:B------:R-:W-:Y:S05]  /*8f30*/  BSYNC B1 ;  /* 0x0000000000017941 */ /* 0x000fea0003800000 */
.L_x_10132:
        /* <DEDUP_REMOVED lines=8> */
[----:B-1----:R-:W-:Y:S02]  /*8fc0*/  FSEL R135, R107, RZ, !P4 ;  /* 0x000000ff6b877208 */ /* 0x002fe40006000000 */
[----:B------:R-:W-:-:S03]  /*8fd0*/  SEL R124, RZ, 0x1, P4 ;  /* 0x00000001ff7c7807 */ /* 0x000fc60002000000 */
[----:B------:R-:W-:-:S07]  /*8fe0*/  @P0 FADD.FTZ R135, R106, R135 ;  /* 0x000000876a870221 */ /* 0x000fce0000010000 */
.L_x_10128:
[----:B------:R-:W-:Y:S05]  /*8ff0*/  BSYNC B0 ;  /* 0x0000000000007941 */ /* 0x000fea0003800000 */
.L_x_10126:
        /* <DEDUP_REMOVED lines=9> */
.L_x_10137:
        /* <DEDUP_REMOVED lines=12> */
.L_x_10140:
[----:B------:R-:W-:-:S07]  /*9150*/  IMAD.MOV.U32 R125, RZ, RZ, R9 ;  /* 0x000000ffff7d7224 */ /* 0x000fce00078e0009 */
.L_x_10141:
[----:B------:R-:W-:Y:S05]  /*9160*/  BSYNC B1 ;  /* 0x0000000000017941 */ /* 0x000fea0003800000 */
.L_x_10139:
        /* <DEDUP_REMOVED lines=16> */
.L_x_10145:
[----:B------:R-:W-:Y:S05]  /*9270*/  BSYNC B2 ;  /* 0x0000000000027941 */ /* 0x000fea0003800000 */
.L_x_10144:
        /* <DEDUP_REMOVED lines=44> */
.L_x_10143:
[----:B------:R-:W-:Y:S05]  /*9540*/  BSYNC B1 ;  /* 0x0000000000017941 */ /* 0x000fea0003800000 */
.L_x_10142:
        /* <DEDUP_REMOVED lines=13> */
.L_x_10138:
[----:B------:R-:W-:Y:S05]  /*9620*/  BSYNC B0 ;  /* 0x0000000000007941 */ /* 0x000fea0003800000 */
.L_x_10136:
        /* <DEDUP_REMOVED lines=8> */
.L_x_10147:
        /* <DEDUP_REMOVED lines=12> */
.L_x_10150:
[----:B------:R-:W-:-:S07]  /*9770*/  IMAD.MOV.U32 R126, RZ, RZ, R9 ;  /* 0x000000ffff7e7224 */ /* 0x000fce00078e0009 */
.L_x_10151:
[----:B------:R-:W-:Y:S05]  /*9780*/  BSYNC B1 ;  /* 0x0000000000017941 */ /* 0x000fea0003800000 */
.L_x_10149:
        /* <DEDUP_REMOVED lines=16> */
.L_x_10155:
[----:B------:R-:W-:Y:S05]  /*9890*/  BSYNC B2 ;  /* 0x0000000000027941 */ /* 0x000fea0003800000 */
.L_x_10154:
        /* <DEDUP_REMOVED lines=44> */
.L_x_10153:
[----:B------:R-:W-:Y:S05]  /*9b60*/  BSYNC B1 ;  /* 0x0000000000017941 */ /* 0x000fea0003800000 */
.L_x_10152:
        /* <DEDUP_REMOVED lines=11> */
.L_x_10148:
[----:B------:R-:W-:Y:S05]  /*9c20*/  BSYNC B0 ;  /* 0x0000000000007941 */ /* 0x000fea0003800000 */
.L_x_10146:
        /* <DEDUP_REMOVED lines=9> */
.L_x_10157:
        /* <DEDUP_REMOVED lines=12> */
.L_x_10160:
[----:B------:R-:W-:-:S07]  /*9d80*/  IMAD.MOV.U32 R127, RZ, RZ, R9 ;  /* 0x000000ffff7f7224 */ /* 0x000fce00078e0009 */
.L_x_10161:
[----:B------:R-:W-:Y:S05]  /*9d90*/  BSYNC B1 ;  /* 0x0000000000017941 */ /* 0x000fea0003800000 */
.L_x_10159:
        /* <DEDUP_REMOVED lines=16> */
.L_x_10165:
[----:B------:R-:W-:Y:S05]  /*9ea0*/  BSYNC B2 ;  /* 0x0000000000027941 */ /* 0x000fea0003800000 */
.L_x_10164:
        /* <DEDUP_REMOVED lines=44> */
.L_x_10163:
[----:B------:R-:W-:Y:S05]  /*a170*/  BSYNC B1 ;  /* 0x0000000000017941 */ /* 0x000fea0003800000 */
.L_x_10162:
        /* <DEDUP_REMOVED lines=13> */
.L_x_10158:
[----:B------:R-:W-:Y:S05]  /*a250*/  BSYNC B0 ;  /* 0x0000000000007941 */ /* 0x000fea0003800000 */
.L_x_10156:
        /* <DEDUP_REMOVED lines=16> */
[----:B------:R-:W-:Y:S02]  /*a360*/  PRMT R107, R125, 0x7104, RZ ;  /* 0x000071047d6b7816 */ /* 0x000fe400000000ff */
[----:B------:R-:W-:Y:S02]  /*a370*/  LOP3.LUT R105, R105, 0xff0000, RZ, 0xc0, !PT ;  /* 0x00ff000069697812 */ /* 0x000fe400078ec0ff */
[----:B------:R-:W-:Y:S02]  /*a380*/  LOP3.LUT R144, R15, 0xff, RZ, 0xc0, !PT ;  /* 0x000000ff0f907812 */ /* 0x000fe400078ec0ff */
[----:B------:R-:W-:Y:S02]  /*a390*/  PRMT R106, R105, 0x4210, R104 ;  /* 0x00004210696a7816 */ /* 0x000fe40000000068 */
[----:B------:R-:W0:Y:S01]  /*a3a0*/  LDC.64 R104, c[0x0][0x240] ;  /* 0x00009000ff687b82 */ /* 0x000e220000000a00 */
[----:B------:R-:W-:Y:S01]  /*a3b0*/  LOP3.LUT R142, R14, 0xff, RZ, 0xc0, !PT ;  /* 0x000000ff0e8e7812 */ /* 0x000fe200078ec0ff */
[----:B------:R-:W-:Y:S01]  /*a3c0*/  IMAD.WIDE.U32 R144, R144, 0x1000000, RZ ;  /* 0x0100000090907825 */ /* 0x000fe200078e00ff */
[----:B------:R-:W-:-:S02]  /*a3d0*/  LOP3.LUT R107, R106, 0xff00, R107, 0xf8, !PT ;  /* 0x0000ff006a6b7812 */ /* 0x000fc400078ef86b */
[----:B------:R-:W-:Y:S01]  /*a3e0*/  LOP3.LUT R106, R13, 0xff, RZ, 0xc0, !PT ;  /* 0x000000ff0d6a7812 */ /* 0x000fe200078ec0ff */
[----:B------:R-:W-:Y:S01]  /*a3f0*/  IMAD.WIDE.U32 R142, R142, 0x10000, RZ ;  /* 0x000100008e8e7825 */ /* 0x000fe200078e00ff */
[----:B------:R-:W-:-:S03]  /*a400*/  LOP3.LUT R153, R107, 0xff, R124, 0xf8, !PT ;  /* 0x000000ff6b997812 */ /* 0x000fc600078ef87c */
[----:B------:R-:W-:Y:S01]  /*a410*/  IMAD.WIDE.U32 R106, R106, 0x100, RZ ;  /* 0x000001006a6a7825 */ /* 0x000fe200078e00ff */
[----:B------:R-:W-:Y:S02]  /*a420*/  LOP3.LUT R153, R143, R153, R145, 0xfe, !PT ;  /* 0x000000998f997212 */ /* 0x000fe400078efe91 */
[----:B------:R-:W-:Y:S02]  /*a430*/  LOP3.LUT R143, R106, R144, R142, 0xfe, !PT ;  /* 0x000000906a8f7212 */ /* 0x000fe400078efe8e */
[----:B------:R-:W-:Y:S02]  /*a440*/  LOP3.LUT R107, R153, R107, RZ, 0xfc, !PT ;  /* 0x0000006b996b7212 */ /* 0x000fe400078efcff */
[----:B------:R-:W-:Y:S01]  /*a450*/  LOP3.LUT R106, R143, 0xff, R12, 0xf8, !PT ;  /* 0x000000ff8f6a7812 */ /* 0x000fe200078ef80c */
[----:B0-----:R-:W-:-:S05]  /*a460*/  IMAD.WIDE.U32 R104, R128, 0x8, R104 ;  /* 0x0000000880687825 */ /* 0x001fca00078e0068 */
[----:B------:R0:W-:Y:S02]  /*a470*/  STG.E.64 desc[UR4][R104.64], R106 ;  /* 0x0000006a68007986 */ /* 0x0001e4000c101b04 */
.L_x_10167:
[----:B------:R-:W-:Y:S05]  /*a480*/  BSYNC B0 ;  /* 0x0000000000007941 */ /* 0x000fea0003800000 */
.L_x_10166:
        /* <DEDUP_REMOVED lines=10> */
.L_x_10169:
        /* <DEDUP_REMOVED lines=12> */
.L_x_10172:
[----:B------:R-:W-:-:S07]  /*a5f0*/  MOV R12, R9 ;  /* 0x00000009000c7202 */ /* 0x000fce0000000f00 */
.L_x_10173:
[----:B------:R-:W-:Y:S05]  /*a600*/  BSYNC B1 ;  /* 0x0000000000017941 */ /* 0x000fea0003800000 */
.L_x_10171:
        /* <DEDUP_REMOVED lines=16> */
.L_x_10177:
[----:B------:R-:W-:Y:S05]  /*a710*/  BSYNC B2 ;  /* 0x0000000000027941 */ /* 0x000fea0003800000 */
.L_x_10176:
        /* <DEDUP_REMOVED lines=44> */
.L_x_10175:
[----:B------:R-:W-:Y:S05]  /*a9e0*/  BSYNC B1 ;  /* 0x0000000000017941 */ /* 0x000fea0003800000 */
.L_x_10174:
        /* <DEDUP_REMOVED lines=11> */
.L_x_10170:
[----:B------:R-:W-:Y:S05]  /*aaa0*/  BSYNC B0 ;  /* 0x0000000000007941 */ /* 0x000fea0003800000 */
.L_x_10168:
[----:B------:R-:W-:Y:S04]  /*aab0*/  BSSY B0, `(.L_x_10178) ;  /* 0x0000062000007945 */ /* 0x000fe80003800000 */
[----:B------:R-:W-:Y:S05]  /*aac0*/  @P3 BRA `(.L_x_10179) ;  /* 0x00000000001c3947 */ /* 0x000fea0003800000 */
[----:B-1----:R-:W-:Y:S01]  /*aad0*/  MOV R147, RZ ;  /* 0x000000ff00937202 */ /* 0x002fe20000000f00 */
[----:B------:R-:W-:Y:S01]  /*aae0*/  IMAD.MOV.U32 R105, RZ, RZ, R104 ;  /* 0x000000ffff697224 */ /* 0x000fe200078e0068 */
[----:B------:R-:W-:Y:S06]  /*aaf0*/  @!P0 BRA `(.L_x_10180) ;  /* 0x0000000400748947 */ /* 0x000fec0003800000 */
[----:B-----5:R-:W-:Y:S02]  /*ab00*/  PRMT R147, R100, 0x7632, R147 ;  /* 0x0000763264937816 */ /* 0x020fe40000000093 */
[----:B------:R-:W-:-:S03]  /*ab10*/  MOV R105, R104 ;  /* 0x0000006800697202 */ /* 0x000fc60000000f00 */
[----:B------:R-:W-:Y:S01]  /*ab20*/  IMAD.U32 R147, R147, 0x10000, RZ ;  /* 0x0001000093937824 */ /* 0x000fe200078e00ff */
[----:B------:R-:W-:Y:S06]  /*ab30*/  BRA `(.L_x_10180) ;  /* 0x0000000400647947 */ /* 0x000fec0003800000 */
.L_x_10179:
        /* <DEDUP_REMOVED lines=12> */
.L_x_10182:
[----:B------:R-:W-:-:S07]  /*ac00*/  MOV R13, R9 ;  /* 0x00000009000d7202 */ /* 0x000fce0000000f00 */
.L_x_10183:
[----:B------:R-:W-:Y:S05]  /*ac10*/  BSYNC B1 ;  /* 0x0000000000017941 */ /* 0x000fea0003800000 */
.L_x_10181:
        /* <DEDUP_REMOVED lines=16> */
.L_x_10187:
[----:B------:R-:W-:Y:S05]  /*ad20*/  BSYNC B2 ;  /* 0x0000000000027941 */ /* 0x000fea0003800000 */
.L_x_10186:
        /* <DEDUP_REMOVED lines=44> */
.L_x_10185:
[----:B------:R-:W-:Y:S05]  /*aff0*/  BSYNC B1 ;  /* 0x0000000000017941 */ /* 0x000fea0003800000 */
.L_x_10184:
        /* <DEDUP_REMOVED lines=11> */
[----:B-1----:R-:W-:-:S05]  /*b0b0*/  FSEL R147, R104, RZ, !P4 ;  /* 0x000000ff68937208 */ /* 0x002fca0006000000 */
[----:B------:R-:W-:-:S07]  /*b0c0*/  @P0 FADD.FTZ R147, R147, R106 ;  /* 0x0000006a93930221 */ /* 0x000fce0000010000 */
.L_x_10180:
[----:B------:R-:W-:Y:S05]  /*b0d0*/  BSYNC B0 ;  /* 0x0000000000007941 */ /* 0x000fea0003800000 */
.L_x_10178:
        /* <DEDUP_REMOVED lines=8> */
.L_x_10189:
        /* <DEDUP_REMOVED lines=12> */
.L_x_10192:
[----:B------:R-:W-:-:S07]  /*b220*/  MOV R14, R9 ;  /* 0x00000009000e7202 */ /* 0x000fce0000000f00 */
.L_x_10193:
[----:B------:R-:W-:Y:S05]  /*b230*/  BSYNC B1 ;  /* 0x0000000000017941 */ /* 0x000fea0003800000 */
.L_x_10191:
        /* <DEDUP_REMOVED lines=16> */
.L_x_10197:
[----:B------:R-:W-:Y:S05]  /*b340*/  BSYNC B2 ;  /* 0x0000000000027941 */ /* 0x000fea0003800000 */
.L_x_10196:
        /* <DEDUP_REMOVED lines=44> */
.L_x_10195:
[----:B------:R-:W-:Y:S05]  /*b610*/  BSYNC B1 ;  /* 0x0000000000017941 */ /* 0x000fea0003800000 */
.L_x_10194:
        /* <DEDUP_REMOVED lines=11> */
.L_x_10190:
[----:B------:R-:W-:Y:S05]  /*b6d0*/  BSYNC B0 ;  /* 0x0000000000007941 */ /* 0x000fea0003800000 */
.L_x_10188:
        /* <DEDUP_REMOVED lines=9> */
.L_x_10199:
        /* <DEDUP_REMOVED lines=12> */
.L_x_10202:
[----:B------:R-:W-:-:S07]  /*b830*/  MOV R15, R9 ;  /* 0x00000009000f7202 */ /* 0x000fce0000000f00 */
.L_x_10203:
[----:B------:R-:W-:Y:S05]  /*b840*/  BSYNC B1 ;  /* 0x0000000000017941 */ /* 0x000fea0003800000 */
.L_x_10201:
        /* <DEDUP_REMOVED lines=16> */
.L_x_10207:
[----:B------:R-:W-:Y:S05]  /*b950*/  BSYNC B2 ;  /* 0x0000000000027941 */ /* 0x000fea0003800000 */
.L_x_10206:
        /* <DEDUP_REMOVED lines=44> */
.L_x_10205:
[----:B------:R-:W-:Y:S05]  /*bc20*/  BSYNC B1 ;  /* 0x0000000000017941 */ /* 0x000fea0003800000 */
.L_x_10204:
        /* <DEDUP_REMOVED lines=13> */
.L_x_10200:
[----:B------:R-:W-:Y:S05]  /*bd00*/  BSYNC B0 ;  /* 0x0000000000007941 */ /* 0x000fea0003800000 */
.L_x_10198:
        /* <DEDUP_REMOVED lines=8> */
.L_x_10209:
        /* <DEDUP_REMOVED lines=12> */
.L_x_10212:
[----:B------:R-:W-:-:S07]  /*be50*/  MOV R124, R9 ;  /* 0x00000009007c7202 */ /* 0x000fce0000000f00 */
.L_x_10213:
[----:B------:R-:W-:Y:S05]  /*be60*/  BSYNC B1 ;  /* 0x0000000000017941 */ /* 0x000fea0003800000 */
.L_x_10211:
        /* <DEDUP_REMOVED lines=16> */
.L_x_10217:
[----:B------:R-:W-:Y:S05]  /*bf70*/  BSYNC B2 ;  /* 0x0000000000027941 */ /* 0x000fea0003800000 */
.L_x_10216:
        /* <DEDUP_REMOVED lines=44> */
.L_x_10215:
[----:B------:R-:W-:Y:S05]  /*c240*/  BSYNC B1 ;  /* 0x0000000000017941 */ /* 0x000fea0003800000 */
.L_x_10214:
        /* <DEDUP_REMOVED lines=11> */
.L_x_10210:
[----:B------:R-:W-:Y:S05]  /*c300*/  BSYNC B0 ;  /* 0x0000000000007941 */ /* 0x000fea0003800000 */
.L_x_10208:
        /* <DEDUP_REMOVED lines=9> */
.L_x_10219:
        /* <DEDUP_REMOVED lines=12> */
.L_x_10222:
[----:B------:R-:W-:-:S07]  /*c460*/  MOV R125, R9 ;  /* 0x00000009007d7202 */ /* 0x000fce0000000f00 */
.L_x_10223:
[----:B------:R-:W-:Y:S05]  /*c470*/  BSYNC B1 ;  /* 0x0000000000017941 */ /* 0x000fea0003800000 */
.L_x_10221:
        /* <DEDUP_REMOVED lines=16> */
.L_x_10227:
[----:B------:R-:W-:Y:S05]  /*c580*/  BSYNC B2 ;  /* 0x0000000000027941 */ /* 0x000fea0003800000 */
.L_x_10226:
        /* <DEDUP_REMOVED lines=44> */
.L_x_10225:
[----:B------:R-:W-:Y:S05]  /*c850*/  BSYNC B1 ;  /* 0x0000000000017941 */ /* 0x000fea0003800000 */
.L_x_10224:
        /* <DEDUP_REMOVED lines=13> */
.L_x_10220:
[----:B------:R-:W-:Y:S05]  /*c930*/  BSYNC B0 ;  /* 0x0000000000007941 */ /* 0x000fea0003800000 */
.L_x_10218:
        /* <DEDUP_REMOVED lines=8> */
.L_x_10229:
        /* <DEDUP_REMOVED lines=12> */
.L_x_10232:
[----:B------:R-:W-:-:S07]  /*ca80*/  MOV R126, R9 ;  /* 0x00000009007e7202 */ /* 0x000fce0000000f00 */
.L_x_10233:
[----:B------:R-:W-:Y:S05]  /*ca90*/  BSYNC B1 ;  /* 0x0000000000017941 */ /* 0x000fea0003800000 */
.L_x_10231:
        /* <DEDUP_REMOVED lines=16> */
.L_x_10237:
[----:B------:R-:W-:Y:S05]  /*cba0*/  BSYNC B2 ;  /* 0x0000000000027941 */ /* 0x000fea0003800000 */
.L_x_10236:
        /* <DEDUP_REMOVED lines=44> */
.L_x_10235:
[----:B------:R-:W-:Y:S05]  /*ce70*/  BSYNC B1 ;  /* 0x0000000000017941 */ /* 0x000fea0003800000 */
.L_x_10234:
        /* <DEDUP_REMOVED lines=11> */
.L_x_10230:
[----:B------:R-:W-:Y:S05]  /*cf30*/  BSYNC B0 ;  /* 0x0000000000007941 */ /* 0x000fea0003800000 */
.L_x_10228:
        /* <DEDUP_REMOVED lines=9> */
.L_x_10239:
        /* <DEDUP_REMOVED lines=12> */
.L_x_10242:
[----:B------:R-:W-:-:S07]  /*d090*/  MOV R127, R9 ;  /* 0x00000009007f7202 */ /* 0x000fce0000000f00 */
.L_x_10243:
[----:B------:R-:W-:Y:S05]  /*d0a0*/  BSYNC B1 ;  /* 0x0000000000017941 */ /* 0x000fea0003800000 */
.L_x_10241:
        /* <DEDUP_REMOVED lines=16> */
.L_x_10247:
[----:B------:R-:W-:Y:S05]  /*d1b0*/  BSYNC B2 ;  /* 0x0000000000027941 */ /* 0x000fea0003800000 */
.L_x_10246:
        /* <DEDUP_REMOVED lines=44> */
.L_x_10245:
[----:B------:R-:W-:Y:S05]  /*d480*/  BSYNC B1 ;  /* 0x0000000000017941 */ /* 0x000fea0003800000 */
.L_x_10244:
        /* <DEDUP_REMOVED lines=12> */
[----:B------:R-:W-:-:S07]  /*d550*/  @P0 FADD.FTZ R141, R141, R104 ;  /* 0x000000688d8d0221 */ /* 0x000fce0000010000 */
.L_x_10240:
[----:B------:R-:W-:Y:S05]  /*d560*/  BSYNC B0 ;  /* 0x0000000000007941 */ /* 0x000fea0003800000 */
.L_x_10238:
[----:B------:R-:W-:Y:S01]  /*d570*/  IMAD.WIDE.U32 R152, R152, 0x10, R158 ;  /* 0x0000001098987825 */ /* 0x000fe200078e009e */
[----:B------:R-:W-:Y:S01]  /*d580*/  F2FP.BF16.F32.PACK_AB R107, R141, R142 ;  /* 0x0000008e8d6b723e */ /* 0x000fe200000010ff */
[----:B------:R-:W0:Y:S01]  /*d590*/  @P2 LDC.64 R150, c[0x0][0x220] ;  /* 0x00008800ff962b82 */ /* 0x000e220000000a00 */
[----:B------:R-:W-:Y:S01]  /*d5a0*/  F2FP.BF16.F32.PACK_AB R106, R143, R144 ;  /* 0x000000908f6a723e */ /* 0x000fe200000010ff */
[----:B------:R-:W-:Y:S01]  /*d5b0*/  BSSY B0, `(.L_x_10248) ;  /* 0x0000019000007945 */ /* 0x000fe20003800000 */
[----:B------:R-:W-:Y:S02]  /*d5c0*/  F2FP.BF16.F32.PACK_AB R105, R145, R146 ;  /* 0x000000929169723e */ /* 0x000fe400000010ff */
[----:B------:R-:W-:-:S05]  /*d5d0*/  F2FP.BF16.F32.PACK_AB R104, R147, R148 ;  /* 0x000000949368723e */ /* 0x000fca00000010ff */
[----:B------:R1:W-:Y:S01]  /*d5e0*/  STG.E.128 desc[UR4][R152.64], R104 ;  /* 0x0000006898007986 */ /* 0x0003e2000c101d04 */
[----:B------:R-:W-:Y:S05]  /*d5f0*/  @!P2 BRA `(.L_x_10249) ;  /* 0x000000000050a947 */ /* 0x000fea0003800000 */
[----:B-1----:R-:W-:Y:S02]  /*d600*/  SHF.L.U32 R104, R126, 0x10, RZ ;  /* 0x000000107e687819 */ /* 0x002fe400000006ff */
        /* <DEDUP_REMOVED lines=10> */
[----:B------:R-:W1:Y:S02]  /*d6b0*/  LDC.64 R104, c[0x0][0x240] ;  /* 0x00009000ff687b82 */ /* 0x000e640000000a00 */
[----:B------:R-:W-:Y:S01]  /*d6c0*/  LOP3.LUT R161, R107, 0xff, R124, 0xf8, !PT ;  /* 0x000000ff6ba17812 */ /* 0x000fe200078ef87c */
[----:B------:R-:W-:-:S03]  /*d6d0*/  IMAD.WIDE.U32 R106, R106, 0x100, RZ ;  /* 0x000001006a6a7825 */ /* 0x000fc600078e00ff */
[----:B------:R-:W-:Y:S02]  /*d6e0*/  LOP3.LUT R161, R153, R161, R155, 0xfe, !PT ;  /* 0x000000a199a17212 */ /* 0x000fe400078efe9b */
[----:B------:R-:W-:Y:S02]  /*d6f0*/  LOP3.LUT R153, R106, R154, R152, 0xfe, !PT ;  /* 0x0000009a6a997212 */ /* 0x000fe400078efe98 */
[----:B------:R-:W-:Y:S02]  /*d700*/  LOP3.LUT R107, R161, R107, RZ, 0xfc, !PT ;  /* 0x0000006ba16b7212 */ /* 0x000fe400078efcff */
[----:B------:R-:W-:Y:S01]  /*d710*/  LOP3.LUT R106, R153, 0xff, R12, 0xf8, !PT ;  /* 0x000000ff996a7812 */ /* 0x000fe200078ef80c */
[----:B-1----:R-:W-:-:S05]  /*d720*/  IMAD.WIDE.U32 R104, R149, 0x8, R104 ;  /* 0x0000000895687825 */ /* 0x002fca00078e0068 */
[----:B------:R2:W-:Y:S02]  /*d730*/  STG.E.64 desc[UR4][R104.64], R106 ;  /* 0x0000006a68007986 */ /* 0x0005e4000c101b04 */
.L_x_10249:
[----:B------:R-:W-:Y:S05]  /*d740*/  BSYNC B0 ;  /* 0x0000000000007941 */ /* 0x000fea0003800000 */
.L_x_10248:
[----:B-12---:R-:W1:Y:S01]  /*d750*/  @P0 LDC.64 R104, c[0x0][0x230] ;  /* 0x00008c00ff680b82 */ /* 0x006e620000000a00 */
[----:B------:R-:W-:Y:S01]  /*d760*/  IADD3 R160, R160, 0x200, RZ ;  /* 0x00000200a0a07810 */ /* 0x000fe20007ffe0ff */
[----:B------:R-:W-:-:S04]  /*d770*/  VIADD R157, R157, 0x200 ;  /* 0x000002009d9d7836 */ /* 0x000fc80000000000 */
        /* <DEDUP_REMOVED lines=12> */
.L_x_10251:
        /* <DEDUP_REMOVED lines=12> */
.L_x_10254:
[----:B------:R-:W-:-:S07]  /*d900*/  IMAD.MOV.U32 R12, RZ, RZ, R9 ;  /* 0x000000ffff0c7224 */ /* 0x000fce00078e0009 */
.L_x_10255:
[----:B------:R-:W-:Y:S05]  /*d910*/  BSYNC B1 ;  /* 0x0000000000017941 */ /* 0x000fea0003800000 */
.L_x_10253:
        /* <DEDUP_REMOVED lines=16> */
.L_x_10259:
[----:B------:R-:W-:Y:S05]  /*da20*/  BSYNC B2 ;  /* 0x0000000000027941 */ /* 0x000fea0003800000 */
.L_x_10258:
        /* <DEDUP_REMOVED lines=44> */
.L_x_10257:
[----:B------:R-:W-:Y:S05]  /*dcf0*/  BSYNC B1 ;  /* 0x0000000000017941 */ /* 0x000fea0003800000 */
.L_x_10256:
        /* <DEDUP_REMOVED lines=10> */
[----:B------:R-:W-:-:S07]  /*dda0*/  @P0 FADD.FTZ R149, R106, R149 ;  /* 0x000000956a950221 */ /* 0x000fce0000010000 */
.L_x_10252:
[----:B------:R-:W-:Y:S05]  /*ddb0*/  BSYNC B0 ;  /* 0x0000000000007941 */ /* 0x000fea0003800000 */
.L_x_10250:
        /* <DEDUP_REMOVED lines=9> */
.L_x_10261:
        /* <DEDUP_REMOVED lines=12> */
.L_x_10264:
[----:B------:R-:W-:-:S07]  /*df10*/  IMAD.MOV.U32 R13, RZ, RZ, R9 ;  /* 0x000000ffff0d7224 */ /* 0x000fce00078e0009 */
.L_x_10265:
[----:B------:R-:W-:Y:S05]  /*df20*/  BSYNC B1 ;  /* 0x0000000000017941 */ /* 0x000fea0003800000 */
.L_x_10263:
        /* <DEDUP_REMOVED lines=16> */
.L_x_10269:
[----:B------:R-:W-:Y:S05]  /*e030*/  BSYNC B2 ;  /* 0x0000000000027941 */ /* 0x000fea0003800000 */
.L_x_10268:
        /* <DEDUP_REMOVED lines=44> */
.L_x_10267:
[----:B------:R-:W-:Y:S05]  /*e300*/  BSYNC B1 ;  /* 0x0000000000017941 */ /* 0x000fea0003800000 */
.L_x_10266:
[----:B------:R-:W-:Y:S01]  /*e310*/  HFMA2.MMA R106, -RZ, RZ, 0.1171875, 0 ;  /* 0x2f800000ff6a7435 */ /* 0x000fe200000001ff */
[----:B-----5:R-:W-:Y:S02]  /*e320*/  PRMT R105, R96, 0x7632, R105 ;  /* 0x0000763260697816 */ /* 0x020fe40000000069 */
[----:B------:R-:W-:-:S03]  /*e330*/  I2FP.F32.U32 R13, R13 ;  /* 0x0000000d000d7245 */ /* 0x000fc60000201000 */
[----:B------:R-:W-:-:S04]  /*e340*/  IMAD.U32 R105, R105, 0x10000, RZ ;  /* 0x0001000069697824 */ /* 0x000fc800078e00ff */
[----:B------:R-:W-:Y:S01]  /*e350*/  FFMA.FTZ R13, R13, R106, 1.1641532182693481445e-10 ;  /* 0x2f0000000d0d7423 */ /* 0x000fe2000001006a */
[----:B------:R-:W-:-:S04]  /*e360*/  FMUL.FTZ R105, R105, UR13 ;  /* 0x0000000d69697c20 */ /* 0x000fc80008410000 */
[----:B------:R-:W-:Y:S01]  /*e370*/  FSETP.GTU.FTZ.AND P4, PT, R13, UR10, PT ;  /* 0x0000000a0d007c0b */ /* 0x000fe2000bf9c000 */
[----:B------:R-:W-:Y:S01]  /*e380*/  FMUL.FTZ R105, R105, UR12 ;  /* 0x0000000c69697c20 */ /* 0x000fe20008410000 */
[----:B------:R-:W-:-:S04]  /*e390*/  @P0 PRMT R13, R100, 0x7632, R13 ;  /* 0x00007632640d0816 */ /* 0x000fc8000000000d */
[----:B------:R-:W-:Y:S02]  /*e3a0*/  @P0 SHF.L.U32 R13, R13, 0x10, RZ ;  /* 0x000000100d0d0819 */ /* 0x000fe400000006ff */
[----:B------:R-:W-:-:S05]  /*e3b0*/  FSEL R150, R105, RZ, !P4 ;  /* 0x000000ff69967208 */ /* 0x000fca0006000000 */
[----:B------:R-:W-:Y:S01]  /*e3c0*/  @P0 FADD.FTZ R150, R150, R13 ;  /* 0x0000000d96960221 */ /* 0x000fe20000010000 */
[----:B------:R-:W-:-:S07]  /*e3d0*/  SEL R13, RZ, 0x1, P4 ;  /* 0x00000001ff0d7807 */ /* 0x000fce0002000000 */
.L_x_10262:
[----:B------:R-:W-:Y:S05]  /*e3e0*/  BSYNC B0 ;  /* 0x0000000000007941 */ /* 0x000fea0003800000 */
.L_x_10260:
        /* <DEDUP_REMOVED lines=8> */
.L_x_10271:
        /* <DEDUP_REMOVED lines=12> */
.L_x_10274:
[----:B------:R-:W-:-:S07]  /*e530*/  IMAD.MOV.U32 R14, RZ, RZ, R9 ;  /* 0x000000ffff0e7224 */ /* 0x000fce00078e0009 */
.L_x_10275:
[----:B------:R-:W-:Y:S05]  /*e540*/  BSYNC B1 ;  /* 0x0000000000017941 */ /* 0x000fea0003800000 */
.L_x_10273:
        /* <DEDUP_REMOVED lines=16> */
.L_x_10279:
[----:B------:R-:W-:Y:S05]  /*e650*/  BSYNC B2 ;  /* 0x0000000000027941 */ /* 0x000fea0003800000 */
.L_x_10278:
        /* <DEDUP_REMOVED lines=44> */
.L_x_10277:
[----:B------:R-:W-:Y:S05]  /*e920*/  BSYNC B1 ;  /* 0x0000000000017941 */ /* 0x000fea0003800000 */
.L_x_10276:
        /* <DEDUP_REMOVED lines=8> */
[----:B------:R-:W-:-:S05]  /*e9b0*/  FSEL R151, R104, RZ, !P4 ;  /* 0x000000ff68977208 */ /* 0x000fca0006000000 */
[----:B------:R-:W-:Y:S01]  /*e9c0*/  @P0 FADD.FTZ R151, R14, R151 ;  /* 0x000000970e970221 */ /* 0x000fe20000010000 */
[----:B------:R-:W-:-:S07]  /*e9d0*/  SEL R14, RZ, 0x1, P4 ;  /* 0x00000001ff0e7807 */ /* 0x000fce0002000000 */
.L_x_10272:
[----:B------:R-:W-:Y:S05]  /*e9e0*/  BSYNC B0 ;  /* 0x0000000000007941 */ /* 0x000fea0003800000 */
.L_x_10270:
        /* <DEDUP_REMOVED lines=9> */
.L_x_10281:
        /* <DEDUP_REMOVED lines=12> */
.L_x_10284:
[----:B------:R-:W-:-:S07]  /*eb40*/  IMAD.MOV.U32 R15, RZ, RZ, R9 ;  /* 0x000000ffff0f7224 */ /* 0x000fce00078e0009 */
.L_x_10285:
[----:B------:R-:W-:Y:S05]  /*eb50*/  BSYNC B1 ;  /* 0x0000000000017941 */ /* 0x000fea0003800000 */
.L_x_10283:
        /* <DEDUP_REMOVED lines=16> */
.L_x_10289:
[----:B------:R-:W-:Y:S05]  /*ec60*/  BSYNC B2 ;  /* 0x0000000000027941 */ /* 0x000fea0003800000 */
.L_x_10288:
        /* <DEDUP_REMOVED lines=44> */
.L_x_10287:
[----:B------:R-:W-:Y:S05]  /*ef30*/  BSYNC B1 ;  /* 0x0000000000017941 */ /* 0x000fea0003800000 */
.L_x_10286:
        /* <DEDUP_REMOVED lines=13> */
.L_x_10282:
[----:B------:R-:W-:Y:S05]  /*f010*/  BSYNC B0 ;  /* 0x0000000000007941 */ /* 0x000fea0003800000 */
.L_x_10280:
        /* <DEDUP_REMOVED lines=8> */
.L_x_10291:
        /* <DEDUP_REMOVED lines=12> */
.L_x_10294:
[----:B------:R-:W-:-:S07]  /*f160*/  IMAD.MOV.U32 R124, RZ, RZ, R9 ;  /* 0x000000ffff7c7224 */ /* 0x000fce00078e0009 */
.L_x_10295:
[----:B------:R-:W-:Y:S05]  /*f170*/  BSYNC B1 ;  /* 0x0000000000017941 */ /* 0x000fea0003800000 */
.L_x_10293:
        /* <DEDUP_REMOVED lines=16> */
.L_x_10299:
[----:B------:R-:W-:Y:S05]  /*f280*/  BSYNC B2 ;  /* 0x0000000000027941 */ /* 0x000fea0003800000 */
.L_x_10298:
        /* <DEDUP_REMOVED lines=44> */
.L_x_10297:
[----:B------:R-:W-:Y:S05]  /*f550*/  BSYNC B1 ;  /* 0x0000000000017941 */ /* 0x000fea0003800000 */
.L_x_10296:
        /* <DEDUP_REMOVED lines=11> */
.L_x_10292:
[----:B------:R-:W-:Y:S05]  /*f610*/  BSYNC B0 ;  /* 0x0000000000007941 */ /* 0x000fea0003800000 */
.L_x_10290:
        /* <DEDUP_REMOVED lines=9> */
.L_x_10301:
        /* <DEDUP_REMOVED lines=12> */
.L_x_10304:
[----:B------:R-:W-:-:S07]  /*f770*/  IMAD.MOV.U32 R125, RZ, RZ, R9 ;  /* 0x000000ffff7d7224 */ /* 0x000fce00078e0009 */
.L_x_10305:
[----:B------:R-:W-:Y:S05]  /*f780*/  BSYNC B1 ;  /* 0x0000000000017941 */ /* 0x000fea0003800000 */
.L_x_10303:
        /* <DEDUP_REMOVED lines=16> */
.L_x_10309:
[----:B------:R-:W-:Y:S05]  /*f890*/  BSYNC B2 ;  /* 0x0000000000027941 */ /* 0x000fea0003800000 */
.L_x_10308:
        /* <DEDUP_REMOVED lines=44> */
.L_x_10307:
[----:B------:R-:W-:Y:S05]  /*fb60*/  BSYNC B1 ;  /* 0x0000000000017941 */ /* 0x000fea0003800000 */
.L_x_10306:
        /* <DEDUP_REMOVED lines=8> */
[----:B------:R-:W-:Y:S02]  /*fbf0*/  @P0 PRMT R105, R102, 0x7632, R105 ;  /* 0x0000763266690816 */ /* 0x000fe40000000069 */
[----:B------:R-:W-:Y:S02]  /*fc00*/  SEL R125, RZ, 0x1, P4 ;  /* 0x00000001ff7d7807 */ /* 0x000fe40002000000 */
[----:B------:R-:W-:Y:S02]  /*fc10*/  @P0 SHF.L.U32 R105, R105, 0x10, RZ ;  /* 0x0000001069690819 */ /* 0x000fe400000006ff */
[----:B------:R-:W-:-:S05]  /*fc20*/  FSEL R154, R106, RZ, !P4 ;  /* 0x000000ff6a9a7208 */ /* 0x000fca0006000000 */
[----:B------:R-:W-:-:S07]  /*fc30*/  @P0 FADD.FTZ R154, R154, R105 ;  /* 0x000000699a9a0221 */ /* 0x000fce0000010000 */
.L_x_10302:
[----:B------:R-:W-:Y:S05]  /*fc40*/  BSYNC B0 ;  /* 0x0000000000007941 */ /* 0x000fea0003800000 */
.L_x_10300:
        /* <DEDUP_REMOVED lines=8> */
.L_x_10311:
        /* <DEDUP_REMOVED lines=12> */
.L_x_10314:
[----:B------:R-:W-:-:S07]  /*fd90*/  IMAD.MOV.U32 R126, RZ, RZ, R9 ;  /* 0x000000ffff7e7224 */ /* 0x000fce00078e0009 */
.L_x_10315:
[----:B------:R-:W-:Y:S05]  /*fda0*/  BSYNC B1 ;  /* 0x0000000000017941 */ /* 0x000fea0003800000 */
.L_x_10313:
        /* <DEDUP_REMOVED lines=16> */
.L_x_10319:
[----:B------:R-:W-:Y:S05]  /*feb0*/  BSYNC B2 ;  /* 0x0000000000027941 */ /* 0x000fea0003800000 */
.L_x_10318:
        /* <DEDUP_REMOVED lines=44> */
.L_x_10317:
[----:B------:R-:W-:Y:S05]  /*10180*/  BSYNC B1 ;  /* 0x0000000000017941 */ /* 0x000fea0003800000 */
.L_x_10316:
        /* <DEDUP_REMOVED lines=11> */
.L_x_10312:
[----:B------:R-:W-:Y:S05]  /*10240*/  BSYNC B0 ;  /* 0x0000000000007941 */ /* 0x000fea0003800000 */
.L_x_10310:
        /* <DEDUP_REMOVED lines=9> */
.L_x_10321:
        /* <DEDUP_REMOVED lines=12> */
.L_x_10324:
[----:B------:R-:W-:-:S07]  /*103a0*/  IMAD.MOV.U32 R127, RZ, RZ, R9 ;  /* 0x000000ffff7f7224 */ /* 0x000fce00078e0009 */
.L_x_10325:
[----:B------:R-:W-:Y:S05]  /*103b0*/  BSYNC B1 ;  /* 0x0000000000017941 */ /* 0x000fea0003800000 */
.L_x_10323:
        /* <DEDUP_REMOVED lines=16> */
.L_x_10329:
[----:B------:R-:W-:Y:S05]  /*104c0*/  BSYNC B2 ;  /* 0x0000000000027941 */ /* 0x000fea0003800000 */
.L_x_10328:
        /* <DEDUP_REMOVED lines=44> */
.L_x_10327:
[----:B------:R-:W-:Y:S05]  /*10790*/  BSYNC B1 ;  /* 0x0000000000017941 */ /* 0x000fea0003800000 */
.L_x_10326:
        /* <DEDUP_REMOVED lines=13> */
.L_x_10322:
[----:B------:R-:W-:Y:S05]  /*10870*/  BSYNC B0 ;  /* 0x0000000000007941 */ /* 0x000fea0003800000 */
.L_x_10320:
[----:B------:R-:W-:Y:S01]  /*10880*/  FADD.FTZ R161, RZ, R115 ;  /* 0x00000073ffa17221 */ /* 0x000fe20000010000 */
[----:B------:R-:W-:Y:S01]  /*10890*/  IMAD.WIDE.U32 R158, R160, 0x10, R158 ;  /* 0x00000010a09e7825 */ /* 0x000fe200078e009e */
[----:B------:R-:W-:Y:S01]  /*108a0*/  F2FP.BF16.F32.PACK_AB R107, R156, R155 ;  /* 0x0000009b9c6b723e */ /* 0x000fe200000010ff */
[----:B------:R-:W-:Y:S02]  /*108b0*/  BSSY B0, `(.L_x_10330) ;  /* 0x000003f000007945 */ /* 0x000fe40003800000 */
        /* <DEDUP_REMOVED lines=15> */
[----:B0-----:R-:W-:-:S04]  /*109b0*/  FADD.FTZ R105, R160, R123 ;  /* 0x0000007ba0697221 */ /* 0x001fc80000010000 */
        /* <DEDUP_REMOVED lines=25> */
[----:B------:R-:W-:Y:S06]  /*10b50*/  @!P2 BRA `(.L_x_10331) ;  /* 0x000000000050a947 */ /* 0x000fec0003800000 */
[----:B------:R-:W-:Y:S01]  /*10b60*/  IMAD.U32 R104, R126, 0x10000, RZ ;  /* 0x000100007e687824 */ /* 0x000fe200078e00ff */
        /* <DEDUP_REMOVED lines=19> */
.L_x_10331:
[----:B------:R-:W-:Y:S05]  /*10ca0*/  BSYNC B0 ;  /* 0x0000000000007941 */ /* 0x000fea0003800000 */
.L_x_10330:
[----:B0-----:R-:W-:Y:S01]  /*10cb0*/  FADD.FTZ R104, R161, R154 ;  /* 0x0000009aa1687221 */ /* 0x001fe20000010000 */
[----:B------:R-:W-:Y:S01]  /*10cc0*/  SHF.R.U32.HI R107, RZ, 0x5, R0 ;  /* 0x00000005ff6b7819 */ /* 0x000fe20000011600 */
[----:B------:R-:W-:Y:S01]  /*10cd0*/  UMOV UR34, 0xffffffff ;  /* 0xffffffff00227882 */ /* 0x000fe20000000000 */
[----:B------:R-:W-:Y:S01]  /*10ce0*/  LOP3.LUT P2, RZ, R0, 0x1f, RZ, 0xc0, !PT ;  /* 0x0000001f00ff7812 */ /* 0x000fe2000784c0ff */
[----:B------:R-:W-:Y:S01]  /*10cf0*/  FADD.FTZ R105, R104, R155 ;  /* 0x0000009b68697221 */ /* 0x000fe20000010000 */
[----:B------:R-:W-:-:S03]  /*10d00*/  LOP3.LUT R106, R107, 0x7fffffc, RZ, 0xc0, !PT ;  /* 0x07fffffc6b6a7812 */ /* 0x000fc600078ec0ff */
[----:B------:R-:W-:Y:S01]  /*10d10*/  FADD.FTZ R105, R105, R156 ;  /* 0x0000009c69697221 */ /* 0x000fe20000010000 */
        /* <DEDUP_REMOVED lines=102> */
.L_x_10346:
[----:B------:R-:W2:Y:S01]  /*11380*/  @!P2 S2R R157, SR_CgaCtaId ;  /* 0x00000000009da919 */ /* 0x000ea20000008800 */
[----:B------:R-:W-:Y:S01]  /*11390*/  LOP3.LUT R107, R107, 0x3, RZ, 0xc0, !PT ;  /* 0x000000036b6b7812 */ /* 0x000fe200078ec0ff */
[----:B-1----:R-:W-:Y:S01]  /*113a0*/  FADD.FTZ R105, R161, R164 ;  /* 0x000000a4a1697221 */ /* 0x002fe20000010000 */
[----:B------:R-:W-:Y:S01]  /*113b0*/  @!P2 MOV R140, 0x400 ;  /* 0x00000400008ca802 */ /* 0x000fe20000000f00 */
[----:B------:R-:W-:Y:S05]  /*113c0*/  WARPSYNC.ALL ;  /* 0x0000000000007948 */ /* 0x000fea0003800000 */
[----:B--2---:R-:W-:Y:S01]  /*113d0*/  @!P2 LEA R157, R157, R140, 0x18 ;  /* 0x0000008c9d9da211 */ /* 0x004fe200078ec0ff */
[----:B------:R-:W-:-:S05]  /*113e0*/  @!P2 IMAD.IADD R140, R106, 0x1, R107 ;  /* 0x000000016a8ca824 */ /* 0x000fca00078e026b */
        /* <DEDUP_REMOVED lines=9> */
[----:B------:R-:W-:Y:S01]  /*11480*/  IMAD.MOV.U32 R158, RZ, RZ, RZ ;  /* 0x000000ffff9e7224 */ /* 0x000fe200078e00ff */
[----:B------:R-:W-:-:S04]  /*11490*/  @!P2 MOV R158, 0x500 ;  /* 0x00000500009ea802 */ /* 0x000fc80000000f00 */
[----:B------:R-:W-:Y:S01]  /*114a0*/  I2FP.F32.S32 R160, R158 ;  /* 0x0000009e00a07245 */ /* 0x000fe20000201400 */
[----:B------:R-:W2:Y:S01]  /*114b0*/  SHFL.DOWN PT, R159, R158, 0x2, 0x1f ;  /* 0x08401f009e9f7f89 */ /* 0x000ea200000e0000 */
[----:B-1----:R-:W-:-:S04]  /*114c0*/  @!P2 LEA R105, R105, R104, 0x18 ;  /* 0x000000686969a211 */ /* 0x002fc800078ec0ff */
[----:B------:R-:W-:Y:S02]  /*114d0*/  @!P2 LEA R157, R106, R105, 0x3 ;  /* 0x000000696a9da211 */ /* 0x000fe400078e18ff */
[----:B------:R-:W-:Y:S02]  /*114e0*/  CS2R R104, SRZ ;  /* 0x0000000000687805 */ /* 0x000fe4000001ff00 */
[----:B--2---:R-:W-:Y:S01]  /*114f0*/  I2FP.F32.S32 R140, R159 ;  /* 0x0000009f008c7245 */ /* 0x004fe20000201400 */
[----:B------:R-:W-:-:S03]  /*11500*/  IMAD.IADD R106, R159, 0x1, R158 ;  /* 0x000000019f6a7824 */ /* 0x000fc600078e029e */
[----:B------:R1:W0:Y:S01]  /*11510*/  @!P2 LDS.64 R104, [R157] ;  /* 0x000000009d68a984 */ /* 0x0002220000000a00 */
[----:B------:R-:W-:Y:S02]  /*11520*/  LOP3.LUT P2, RZ, R107, 0x1f, R0, 0xf8, !PT ;  /* 0x0000001f6bff7812 */ /* 0x000fe4000784f800 */
[----:B-1----:R-:W-:Y:S01]  /*11530*/  I2FP.F32.S32 R157, R106 ;  /* 0x0000006a009d7245 */ /* 0x002fe20000201400 */
[----:B0-----:R-:W0:Y:S04]  /*11540*/  SHFL.DOWN PT, R161, R104, 0x2, 0x1f ;  /* 0x08401f0068a17f89 */ /* 0x001e2800000e0000 */
[----:B------:R-:W1:Y:S01]  /*11550*/  SHFL.DOWN PT, R158, R105, 0x2, 0x1f ;  /* 0x08401f00699e7f89 */ /* 0x000e6200000e0000 */
[C---:B0-----:R-:W-:Y:S01]  /*11560*/  FADD.FTZ R159, -R161.reuse, R104 ;  /* 0x00000068a19f7221 */ /* 0x041fe20000010100 */
[----:B------:R-:W-:-:S03]  /*11570*/  FMUL.FTZ R161, R161, R140 ;  /* 0x0000008ca1a17220 */ /* 0x000fc60000410000 */
[----:B------:R-:W-:Y:S01]  /*11580*/  FMUL.FTZ R159, R159, R159 ;  /* 0x0000009f9f9f7220 */ /* 0x000fe20000410000 */
[----:B------:R-:W-:Y:S01]  /*11590*/  FFMA.FTZ R161, R160, R104, R161 ;  /* 0x00000068a0a17223 */ /* 0x000fe200000100a1 */
[----:B-1----:R-:W-:Y:S02]  /*115a0*/  FADD.FTZ R163, R158, R105 ;  /* 0x000000699ea37221 */ /* 0x002fe40000010000 */
[----:B------:R-:W-:Y:S02]  /*115b0*/  FMUL.FTZ R159, R159, R160 ;  /* 0x000000a09f9f7220 */ /* 0x000fe40000410000 */
[----:B------:R-:W0:Y:S02]  /*115c0*/  MUFU.RCP R160, R157 ;  /* 0x0000009d00a07308 */ /* 0x000e240000001000 */
        /* <DEDUP_REMOVED lines=16> */
[----:B-1----:R-:W-:Y:S01]  /*116d0*/  FMUL.FTZ R157, R105, R162 ;  /* 0x000000a2699d7220 */ /* 0x002fe20000410000 */
[----:B------:R-:W0:Y:S02]  /*116e0*/  LDC R140, c[0x0][0x2d8] ;  /* 0x0000b600ff8c7b82 */ /* 0x000e240000000800 */
[----:B------:R-:W-:-:S03]  /*116f0*/  FMUL.FTZ R106, R106, R160 ;  /* 0x000000a06a6a7220 */ /* 0x000fc60000410000 */
[----:B------:R-:W1:Y:S01]  /*11700*/  SHFL.IDX PT, R157, R157, RZ, 0x1f ;  /* 0x00001fff9d9d7589 */ /* 0x000e6200000e0000 */
[----:B------:R-:W-:Y:S02]  /*11710*/  FFMA.FTZ R159, R105, R106, R104 ;  /* 0x0000006a699f7223 */ /* 0x000fe40000010068 */
[----:B------:R-:W2:Y:S04]  /*11720*/  @!P2 LDC.64 R104, c[0x0][0x250] ;  /* 0x00009400ff68ab82 */ /* 0x000ea80000000a00 */
[----:B------:R-:W0:Y:S04]  /*11730*/  SHFL.IDX PT, R159, R159, RZ, 0x1f ;  /* 0x00001fff9f9f7589 */ /* 0x000e2800000e0000 */
[----:B------:R-:W3:Y:S01]  /*11740*/  @!P2 LDC.64 R106, c[0x0][0x258] ;  /* 0x00009600ff6aab82 */ /* 0x000ee20000000a00 */
[----:B-1----:R-:W-:Y:S01]  /*11750*/  FMUL.FTZ R158, R157, R157 ;  /* 0x0000009d9d9e7220 */ /* 0x002fe20000410000 */
[----:B--2---:R-:W-:-:S04]  /*11760*/  @!P2 LEA R104, P3, R2, R104, 0x2 ;  /* 0x000000680268a211 */ /* 0x004fc800078610ff */
[----:B------:R-:W-:Y:S01]  /*11770*/  FSEL R161, R158, RZ, P1 ;  /* 0x000000ff9ea17208 */ /* 0x000fe20000800000 */
[----:B0-----:R-:W-:Y:S01]  /*11780*/  FFMA.FTZ R140, R159, UR11, R140 ;  /* 0x0000000b9f8c7c23 */ /* 0x001fe2000801008c */
[----:B------:R-:W-:-:S03]  /*11790*/  @!P2 LEA.HI.X R105, R2, R105, R116, 0x2, P3 ;  /* 0x000000690269a211 */ /* 0x000fc600018f1474 */
[----:B------:R-:W-:Y:S01]  /*117a0*/  FADD.FTZ R140, R140, R161 ;  /* 0x000000a18c8c7221 */ /* 0x000fe20000010000 */
[C---:B---3--:R-:W-:Y:S01]  /*117b0*/  @!P2 LEA R106, P4, R2.reuse, R106, 0x2 ;  /* 0x0000006a026aa211 */ /* 0x048fe200078810ff */
[----:B------:R0:W-:Y:S03]  /*117c0*/  @!P2 STG.E desc[UR4][R104.64], R157 ;  /* 0x0000009d6800a986 */ /* 0x0001e6000c101904 */
[----:B------:R-:W-:Y:S01]  /*117d0*/  @!P2 LEA.HI.X R107, R2, R107, R116, 0x2, P4 ;  /* 0x0000006b026ba211 */ /* 0x000fe200020f1474 */
[----:B------:R-:W1:Y:S04]  /*117e0*/  MUFU.RSQ R140, R140 ;  /* 0x0000008c008c7308 */ /* 0x000e680000001400 */
[----:B-1----:R0:W-:Y:S01]  /*117f0*/  @!P2 STG.E desc[UR4][R106.64], R140 ;  /* 0x0000008c6a00a986 */ /* 0x0021e2000c101904 */
[----:B------:R-:W-:-:S13]  /*11800*/  ISETP.GE.AND P2, PT, R117, 0x1, PT ;  /* 0x000000017500780c */ /* 0x000fda0003f46270 */
[----:B0-----:R-:W-:Y:S05]  /*11810*/  @!P2 BRA `(.L_x_10334) ;  /* 0x000000080088a947 */ /* 0x001fea0003800000 */
[----:B------:R-:W-:Y:S01]  /*11820*/  FSEL R11, R157, RZ, !P1 ;  /* 0x000000ff9d0b7208 */ /* 0x000fe20004800000 */
[----:B------:R-:W-:-:S04]  /*11830*/  VIADD R117, R117, 0xffffffff ;  /* 0xffffffff75757836 */ /* 0x000fc80000000000 */
        /* <DEDUP_REMOVED lines=40> */
[----:B------:R-:W-:Y:S01]  /*11ac0*/  IMAD R118, R117, R118, RZ ;  /* 0x0000007675767224 */ /* 0x000fe200078e02ff */
[----:B------:R-:W0:Y:S01]  /*11ad0*/  LDC.64 R156, c[0x0][0x2b8] ;  /* 0x0000ae00ff9c7b82 */ /* 0x000e220000000a00 */
        /* <DEDUP_REMOVED lines=40> */
[----:B------:R-:W-:Y:S01]  /*11d60*/  SHF.R.S32.HI R11, RZ, 0x1f, R118 ;  /* 0x0000001fff0b7819 */ /* 0x000fe20000011476 */
[----:B------:R-:W-:Y:S01]  /*11d70*/  FFMA.FTZ R107, R62, R109, R22 ;  /* 0x0000006d3e6b7223 */ /* 0x000fe20000010016 */
[----:B------:R-:W-:Y:S01]  /*11d80*/  FFMA.FTZ R108, R63, R108, R23 ;  /* 0x0000006c3f6c7223 */ /* 0x000fe20000010017 */
[----:B------:R-:W-:Y:S01]  /*11d90*/  FFMA.FTZ R104, R56, R115, R16 ;  /* 0x0000007338687223 */ /* 0x000fe20000010010 */
[----:B------:R-:W-:Y:S01]  /*11da0*/  LEA.HI R118, R11, R118, RZ, 0x3 ;  /* 0x000000760b767211 */ /* 0x000fe200078f18ff */
[----:B------:R-:W-:Y:S01]  /*11db0*/  FFMA.FTZ R109, R57, R114, R17 ;  /* 0x00000072396d7223 */ /* 0x000fe20000010011 */
[----:B------:R-:W-:Y:S01]  /*11dc0*/  LOP3.LUT R11, R0, 0x7f, RZ, 0xc0, !PT ;  /* 0x0000007f000b7812 */ /* 0x000fe200078ec0ff */
[----:B------:R-:W-:Y:S01]  /*11dd0*/  FFMA.FTZ R106, R60, R111, R20 ;  /* 0x0000006f3c6a7223 */ /* 0x000fe20000010014 */
[----:B------:R-:W-:Y:S01]  /*11de0*/  F2FP.BF16.F32.PACK_AB R107, R108, R107 ;  /* 0x0000006b6c6b723e */ /* 0x000fe200000010ff */
[----:B------:R-:W-:Y:S01]  /*11df0*/  FFMA.FTZ R111, R61, R110, R21 ;  /* 0x0000006e3d6f7223 */ /* 0x000fe20000010015 */
[----:B------:R-:W-:Y:S01]  /*11e00*/  LEA.HI.SX32 R165, R118, R11, 0x1d ;  /* 0x0000000b76a57211 */ /* 0x000fe200078feaff */
[----:B------:R-:W-:Y:S01]  /*11e10*/  FFMA.FTZ R112, R59, R112, R19 ;  /* 0x000000703b707223 */ /* 0x000fe20000010013 */
[----:B------:R-:W-:Y:S01]  /*11e20*/  F2FP.BF16.F32.PACK_AB R104, R109, R104 ;  /* 0x000000686d68723e */ /* 0x000fe200000010ff */
[----:B------:R-:W-:Y:S01]  /*11e30*/  FFMA.FTZ R109, R66, R129, R26 ;  /* 0x00000081426d7223 */ /* 0x000fe2000001001a */
[C---:B------:R-:W-:Y:S01]  /*11e40*/  IADD3 R163, R165.reuse, 0x80, RZ ;  /* 0x00000080a5a37810 */ /* 0x040fe20007ffe0ff */
[C---:B------:R-:W-:Y:S01]  /*11e50*/  VIADD R161, R165.reuse, 0x100 ;  /* 0x00000100a5a17836 */ /* 0x040fe20000000000 */
[C---:B------:R-:W-:Y:S01]  /*11e60*/  IADD3 R159, R165.reuse, 0x180, RZ ;  /* 0x00000180a59f7810 */ /* 0x040fe20007ffe0ff */
[----:B------:R-:W-:-:S02]  /*11e70*/  VIADD R105, R165, 0x200 ;  /* 0x00000200a5697836 */ /* 0x000fc40000000000 */
[----:B------:R-:W-:Y:S01]  /*11e80*/  FFMA.FTZ R108, R67, R123, R27 ;  /* 0x0000007b436c7223 */ /* 0x000fe2000001001b */
[----:B0-----:R-:W-:Y:S01]  /*11e90*/  IMAD.WIDE.U32 R164, R165, 0x10, R156 ;  /* 0x00000010a5a47825 */ /* 0x001fe200078e009c */
        /* <DEDUP_REMOVED lines=56> */
[----:B------:R-:W-:-:S05]  /*12220*/  F2FP.BF16.F32.PACK_AB R120, R129, R120 ;  /* 0x000000788178723e */ /* 0x000fca00000010ff */
[----:B------:R0:W-:Y:S02]  /*12230*/  STG.E.128 desc[UR4][R156.64], R120 ;  /* 0x000000789c007986 */ /* 0x0001e4000c101d04 */
.L_x_10334:
[----:B------:R-:W-:Y:S05]  /*12240*/  BSYNC B0 ;  /* 0x0000000000007941 */ /* 0x000fea0003800000 */
.L_x_10333:
[----:B------:R-:W-:Y:S02]  /*12250*/  IADD3 R2, R2, UR14, RZ ;  /* 0x0000000e02027c10 */ /* 0x000fe4000fffe0ff */
[----:B------:R-:W-:Y:S02]  /*12260*/  SEL R140, RZ, 0x1, P0 ;  /* 0x00000001ff8c7807 */ /* 0x000fe40000000000 */
[----:B------:R-:W-:-:S13]  /*12270*/  ISETP.GE.AND P2, PT, R2, UR15, PT ;  /* 0x0000000f02007c0c */ /* 0x000fda000bf46270 */
[----:B------:R-:W-:Y:S05]  /*12280*/  @!P2 BRA `(.L_x_10335) ;  /* 0xfffffee400c4a947 */ /* 0x000fea000383ffff */
[----:B------:R-:W-:Y:S05]  /*12290*/  EXIT ;  /* 0x000000000000794d */ /* 0x000fea0003800000 */
.L_x_10332:
[----:B------:R-:W-:Y:S01]  /*122a0*/  HFMA2.MMA R158, -RZ, RZ, 0, 5.9604644775390625e-08 ;  /* 0x00000001ff9e7435 */ /* 0x000fe200000001ff */
[----:B------:R-:W-:Y:S01]  /*122b0*/  IMAD.MOV.U32 R165, RZ, RZ, R105 ;  /* 0x000000ffffa57224 */ /* 0x000fe200078e0069 */
[----:B------:R-:W-:Y:S01]  /*122c0*/  MOV R140, 0xffffffff ;  /* 0xffffffff008c7802 */ /* 0x000fe20000000f00 */
[----:B------:R-:W-:-:S08]  /*122d0*/  IMAD.MOV.U32 R157, RZ, RZ, 0x1f ;  /* 0x0000001fff9d7424 */ /* 0x000fd000078e00ff */
[----:B-----5:R-:W-:Y:S05]  /*122e0*/  WARPSYNC.COLLECTIVE R140, `(.L_x_10336) ;  /* 0x000000008c087348 */ /* 0x020fea0003c00000 */
[----:B------:R0:W1:Y:S02]  /*122f0*/  SHFL.BFLY P3, R163, R165, R158, R157 ;  /* 0x0c00009ea5a37389 */ /* 0x000064000006009d */
[----:B01---5:R-:W-:Y:S01]  /*12300*/  ENDCOLLECTIVE ;  /* 0x000000000000791b */ /* 0x023fe20003800000 */
.L_x_10336:
[----:B------:R-:W-:Y:S02]  /*12310*/  IMAD.MOV.U32 R158, RZ, RZ, 0x2 ;  /* 0x00000002ff9e7424 */ /* 0x000fe400078e00ff */
[----:B------:R-:W-:-:S04]  /*12320*/  IMAD.MOV.U32 R104, RZ, RZ, R163 ;  /* 0x000000ffff687224 */ /* 0x000fc800078e00a3 */
[----:B------:R-:W-:-:S05]  /*12330*/  FADD.FTZ R159, R105, R104 ;  /* 0x00000068699f7221 */ /* 0x000fca0000010000 */
[----:B------:R-:W-:-:S07]  /*12340*/  MOV R165, R159 ;  /* 0x0000009f00a57202 */ /* 0x000fce0000000f00 */
[----:B------:R-:W-:Y:S05]  /*12350*/  WARPSYNC.COLLECTIVE R140, `(.L_x_10337) ;  /* 0x000000008c087348 */ /* 0x000fea0003c00000 */
[----:B------:R0:W1:Y:S02]  /*12360*/  SHFL.BFLY P3, R163, R165, R158, R157 ;  /* 0x0c00009ea5a37389 */ /* 0x000064000006009d */
[----:B01----:R-:W-:Y:S01]  /*12370*/  ENDCOLLECTIVE ;  /* 0x000000000000791b */ /* 0x003fe20003800000 */
.L_x_10337:
[----:B------:R-:W-:Y:S01]  /*12380*/  HFMA2.MMA R158, -RZ, RZ, 0, 2.384185791015625e-07 ;  /* 0x00000004ff9e7435 */ /* 0x000fe200000001ff */
[----:B------:R-:W-:-:S05]  /*12390*/  MOV R104, R163 ;  /* 0x000000a300687202 */ /* 0x000fca0000000f00 */
[----:B------:R-:W-:-:S04]  /*123a0*/  FADD.FTZ R160, R159, R104 ;  /* 0x000000689fa07221 */ /* 0x000fc80000010000 */
[----:B------:R-:W-:-:S07]  /*123b0*/  IMAD.MOV.U32 R165, RZ, RZ, R160 ;  /* 0x000000ffffa57224 */ /* 0x000fce00078e00a0 */
[----:B------:R-:W-:Y:S05]  /*123c0*/  WARPSYNC.COLLECTIVE R140, `(.L_x_10338) ;  /* 0x000000008c087348 */ /* 0x000fea0003c00000 */
[----:B------:R0:W1:Y:S02]  /*123d0*/  SHFL.BFLY P3, R163, R165, R158, R157 ;  /* 0x0c00009ea5a37389 */ /* 0x000064000006009d */
[----:B01----:R-:W-:Y:S01]  /*123e0*/  ENDCOLLECTIVE ;  /* 0x000000000000791b */ /* 0x003fe20003800000 */
.L_x_10338:
[----:B------:R-:W-:Y:S02]  /*123f0*/  IMAD.MOV.U32 R158, RZ, RZ, 0x8 ;  /* 0x00000008ff9e7424 */ /* 0x000fe400078e00ff */
[----:B------:R-:W-:-:S04]  /*12400*/  IMAD.MOV.U32 R161, RZ, RZ, R163 ;  /* 0x000000ffffa17224 */ /* 0x000fc800078e00a3 */
[----:B------:R-:W-:-:S05]  /*12410*/  FADD.FTZ R161, R160, R161 ;  /* 0x000000a1a0a17221 */ /* 0x000fca0000010000 */
[----:B------:R-:W-:-:S07]  /*12420*/  MOV R165, R161 ;  /* 0x000000a100a57202 */ /* 0x000fce0000000f00 */
[----:B------:R-:W-:Y:S05]  /*12430*/  WARPSYNC.COLLECTIVE R140, `(.L_x_10339) ;  /* 0x000000008c087348 */ /* 0x000fea0003c00000 */
[----:B------:R0:W1:Y:S02]  /*12440*/  SHFL.BFLY P3, R163, R165, R158, R157 ;  /* 0x0c00009ea5a37389 */ /* 0x000064000006009d */
[----:B01----:R-:W-:Y:S01]  /*12450*/  ENDCOLLECTIVE ;  /* 0x000000000000791b */ /* 0x003fe20003800000 */
.L_x_10339:
[----:B------:R-:W-:Y:S01]  /*12460*/  HFMA2.MMA R158, -RZ, RZ, 0, 9.5367431640625e-07 ;  /* 0x00000010ff9e7435 */ /* 0x000fe200000001ff */
[----:B------:R-:W-:-:S05]  /*12470*/  MOV R104, R163 ;  /* 0x000000a300687202 */ /* 0x000fca0000000f00 */
[----:B------:R-:W-:-:S04]  /*12480*/  FADD.FTZ R162, R161, R104 ;  /* 0x00000068a1a27221 */ /* 0x000fc80000010000 */
[----:B------:R-:W-:-:S07]  /*12490*/  IMAD.MOV.U32 R165, RZ, RZ, R162 ;  /* 0x000000ffffa57224 */ /* 0x000fce00078e00a2 */
[----:B------:R-:W-:Y:S05]  /*124a0*/  WARPSYNC.COLLECTIVE R140, `(.L_x_10340) ;  /* 0x000000008c087348 */ /* 0x000fea0003c00000 */
[----:B------:R0:W1:Y:S02]  /*124b0*/  SHFL.BFLY P3, R163, R165, R158, R157 ;  /* 0x0c00009ea5a37389 */ /* 0x000064000006009d */
[----:B01----:R-:W-:Y:S01]  /*124c0*/  ENDCOLLECTIVE ;  /* 0x000000000000791b */ /* 0x003fe20003800000 */
.L_x_10340:
        /* <DEDUP_REMOVED lines=83> */
[----:B------:R-:W-:-:S03]  /*12a00*/  IMAD.MOV.U32 R140, RZ, RZ, -0x1 ;  /* 0xffffffffff8c7424 */ /* 0x000fc600078e00ff */
[----:B------:R-:W-:-:S07]  /*12a10*/  IMAD.MOV.U32 R165, RZ, RZ, R105 ;  /* 0x000000ffffa57224 */ /* 0x000fce00078e0069 */
[----:B------:R-:W-:Y:S05]  /*12a20*/  WARPSYNC.COLLECTIVE R140, `(.L_x_10341) ;  /* 0x000000008c087348 */ /* 0x000fea0003c00000 */
[----:B------:R0:W1:Y:S02]  /*12a30*/  SHFL.BFLY P3, R163, R165, R158, R157 ;  /* 0x0c00009ea5a37389 */ /* 0x000064000006009d */
[----:B01----:R-:W-:Y:S01]  /*12a40*/  ENDCOLLECTIVE ;  /* 0x000000000000791b */ /* 0x003fe20003800000 */
.L_x_10341:
[----:B------:R-:W-:Y:S01]  /*12a50*/  HFMA2.MMA R158, -RZ, RZ, 0, 1.1920928955078125e-07 ;  /* 0x00000002ff9e7435 */ /* 0x000fe200000001ff */
[----:B------:R-:W-:-:S05]  /*12a60*/  MOV R160, R163 ;  /* 0x000000a300a07202 */ /* 0x000fca0000000f00 */
[----:B------:R-:W-:-:S04]  /*12a70*/  FADD.FTZ R160, R105, R160 ;  /* 0x000000a069a07221 */ /* 0x000fc80000010000 */
[----:B------:R-:W-:-:S07]  /*12a80*/  IMAD.MOV.U32 R165, RZ, RZ, R160 ;  /* 0x000000ffffa57224 */ /* 0x000fce00078e00a0 */
[----:B------:R-:W-:Y:S05]  /*12a90*/  WARPSYNC.COLLECTIVE R140, `(.L_x_10342) ;  /* 0x000000008c087348 */ /* 0x000fea0003c00000 */
[----:B------:R0:W1:Y:S02]  /*12aa0*/  SHFL.BFLY P3, R163, R165, R158, R157 ;  /* 0x0c00009ea5a37389 */ /* 0x000064000006009d */
[----:B01----:R-:W-:Y:S01]  /*12ab0*/  ENDCOLLECTIVE ;  /* 0x000000000000791b */ /* 0x003fe20003800000 */
.L_x_10342:
[----:B------:R-:W-:Y:S02]  /*12ac0*/  IMAD.MOV.U32 R158, RZ, RZ, 0x4 ;  /* 0x00000004ff9e7424 */ /* 0x000fe400078e00ff */
[----:B------:R-:W-:-:S04]  /*12ad0*/  IMAD.MOV.U32 R159, RZ, RZ, R163 ;  /* 0x000000ffff9f7224 */ /* 0x000fc800078e00a3 */
[----:B------:R-:W-:-:S05]  /*12ae0*/  FADD.FTZ R159, R160, R159 ;  /* 0x0000009fa09f7221 */ /* 0x000fca0000010000 */
[----:B------:R-:W-:-:S07]  /*12af0*/  MOV R165, R159 ;  /* 0x0000009f00a57202 */ /* 0x000fce0000000f00 */
[----:B------:R-:W-:Y:S05]  /*12b00*/  WARPSYNC.COLLECTIVE R140, `(.L_x_10343) ;  /* 0x000000008c087348 */ /* 0x000fea0003c00000 */
[----:B------:R0:W1:Y:S02]  /*12b10*/  SHFL.BFLY P3, R163, R165, R158, R157 ;  /* 0x0c00009ea5a37389 */ /* 0x000064000006009d */
[----:B01----:R-:W-:Y:S01]  /*12b20*/  ENDCOLLECTIVE ;  /* 0x000000000000791b */ /* 0x003fe20003800000 */
.L_x_10343:
[----:B------:R-:W-:Y:S01]  /*12b30*/  HFMA2.MMA R158, -RZ, RZ, 0, 4.76837158203125e-07 ;  /* 0x00000008ff9e7435 */ /* 0x000fe200000001ff */
[----:B------:R-:W-:-:S05]  /*12b40*/  MOV R162, R163 ;  /* 0x000000a300a27202 */ /* 0x000fca0000000f00 */
[----:B------:R-:W-:-:S04]  /*12b50*/  FADD.FTZ R162, R159, R162 ;  /* 0x000000a29fa27221 */ /* 0x000fc80000010000 */
[----:B------:R-:W-:-:S07]  /*12b60*/  IMAD.MOV.U32 R165, RZ, RZ, R162 ;  /* 0x000000ffffa57224 */ /* 0x000fce00078e00a2 */
[----:B------:R-:W-:Y:S05]  /*12b70*/  WARPSYNC.COLLECTIVE R140, `(.L_x_10344) ;  /* 0x000000008c087348 */ /* 0x000fea0003c00000 */
[----:B------:R0:W1:Y:S02]  /*12b80*/  SHFL.BFLY P3, R163, R165, R158, R157 ;  /* 0x0c00009ea5a37389 */ /* 0x000064000006009d */
[----:B01----:R-:W-:Y:S01]  /*12b90*/  ENDCOLLECTIVE ;  /* 0x000000000000791b */ /* 0x003fe20003800000 */
.L_x_10344:
[----:B------:R-:W-:Y:S02]  /*12ba0*/  IMAD.MOV.U32 R158, RZ, RZ, 0x10 ;  /* 0x00000010ff9e7424 */ /* 0x000fe400078e00ff */
[----:B------:R-:W-:-:S04]  /*12bb0*/  IMAD.MOV.U32 R161, RZ, RZ, R163 ;  /* 0x000000ffffa17224 */ /* 0x000fc800078e00a3 */
[----:B------:R-:W-:-:S05]  /*12bc0*/  FADD.FTZ R161, R162, R161 ;  /* 0x000000a1a2a17221 */ /* 0x000fca0000010000 */
[----:B------:R-:W-:-:S07]  /*12bd0*/  MOV R165, R161 ;  /* 0x000000a100a57202 */ /* 0x000fce0000000f00 */
[----:B------:R-:W-:Y:S05]  /*12be0*/  WARPSYNC.COLLECTIVE R140, `(.L_x_10345) ;  /* 0x000000008c087348 */ /* 0x000fea0003c00000 */
[----:B------:R0:W1:Y:S02]  /*12bf0*/  SHFL.BFLY P3, R163, R165, R158, R157 ;  /* 0x0c00009ea5a37389 */ /* 0x000064000006009d */
[----:B01----:R-:W-:Y:S01]  /*12c00*/  ENDCOLLECTIVE ;  /* 0x000000000000791b */ /* 0x003fe20003800000 */
.L_x_10345:
[----:B------:R-:W-:Y:S01]  /*12c10*/  MOV R164, R163 ;  /* 0x000000a300a47202 */ /* 0x000fe20000000f00 */
[----:B------:R-:W-:Y:S06]  /*12c20*/  BRA `(.L_x_10346) ;  /* 0xffffffe400d47947 */ /* 0x000fec000383ffff */
.L_x_10347:
        /* <DEDUP_REMOVED lines=13> */
.L_x_37203:


//--------------------- .text._ZN10layer_norm13ln_fwd_kernelINS_13Kernel_traitsIf13__nv_bfloat16S2_S2_fjLj5120ELj1ELj1ELj4ELj16ENS_18Kernel_traits_baseILj5120EfS2_S2_S2_fjLj128EEEEELb1ELb1ELb0ELb0EEEvNS_9FwdParamsE --------------------------
	.section	.text._ZN10layer_norm13ln_fwd_kernelINS_13Kernel_traitsIf13__nv_bfloat16S2_S2_fjLj5120ELj1ELj1ELj4ELj16ENS_18Kernel_traits_baseILj5120EfS2_S2_S2_fjLj128EEEEELb1ELb1ELb0ELb0EEEvNS_9FwdParamsE,"ax",@progbits
	.align	128
        .global         _ZN10layer_norm13ln_fwd_kernelINS_13Kernel_traitsIf13__nv_bfloat16S2_S2_fjLj5120ELj1ELj1ELj4ELj16ENS_18Kernel_traits_baseILj5120EfS2_S2_S2_fjLj128EEEEELb1ELb1ELb0ELb0EEEvNS_9FwdParamsE
        .type           _ZN10layer_norm13ln_fwd_kernelINS_13Kernel_traitsIf13__nv_bfloat16S2_S2_fjLj5120ELj1ELj1ELj4ELj16ENS_18Kernel_traits_baseILj5120EfS2_S2_S2_fjLj128EEEEELb1ELb1ELb0ELb0EEEvNS_9FwdParamsE,@function
        .size           _ZN10layer_norm13ln_fwd_kernelINS_13Kernel_traitsIf13__nv_bfloat16S2_S2_fjLj5120ELj1ELj1ELj4ELj16ENS_18Kernel_traits_baseILj5120EfS2_S2_S2_fjLj128EEEEELb1ELb1ELb0ELb0EEEvNS_9FwdParamsE,(.L_x_37204 - _ZN10layer_norm13ln_fwd_kernelINS_13Kernel_traitsIf13__nv_bfloat16S2_S2_fjLj5120ELj1ELj1ELj4ELj16ENS_18Kernel_traits_baseILj5120EfS2_S2_S2_fjLj128EEEEELb1ELb1ELb0ELb0EEEvNS_9FwdParamsE)
        .other          _ZN10layer_norm13ln_fwd_kernelINS_13Kernel_traitsIf13__nv_bfloat16S2_S2_fjLj5120ELj1ELj1ELj4ELj16ENS_18Kernel_traits_baseILj5120EfS2_S2_S2_fjLj128EEEEELb1ELb1ELb0ELb0EEEvNS_9FwdParamsE,@"STO_CUDA_ENTRY STV_DEFAULT"
_ZN10layer_norm13ln_fwd_kernelINS_13Kernel_traitsIf13__nv_bfloat16S2_S2_fjLj5120ELj1ELj1ELj4ELj16ENS_18Kernel_traits_baseILj5120EfS2_S2_S2_fjLj128EEEEELb1ELb1ELb0ELb0EEEvNS_9FwdParamsE:
.text._ZN10layer_norm13ln_fwd_kernelINS_13Kernel_traitsIf13__nv_bfloat16S2_S2_fjLj5120ELj1ELj1ELj4ELj16ENS_18Kernel_traits_baseILj5120EfS2_S2_S2_fjLj128EEEEELb1ELb1ELb0ELb0EEEvNS_9FwdParamsE:
        /* <DEDUP_REMOVED lines=18> */
[C---:B--2---:R-:W-:Y:S01]  /*0120*/  LOP3.LUT R9, R163.reuse, 0x7f, RZ, 0xc0, !PT ;  /* 0x0000007fa3097812 */ /* 0x044fe200078ec0ff */
[----:B------:R-:W-:Y:S01]  /*0130*/  BSSY B0, `(.L_x_10348) ;  /* 0x0000051000007945 */ /* 0x000fe20003800000 */
[----:B------:R-:W-:Y:S01]  /*0140*/  LOP3.LUT R8, R8, 0xfffffff7, RZ, 0xc0, !PT ;  /* 0xfffffff708087812 */ /* 0x000fe200078ec0ff */
[----:B0-----:R-:W-:Y:S01]  /*0150*/  IMAD R162, R162, UR6, R163 ;  /* 0x00000006a2a27c24 */ /* 0x001fe2000f8e02a3 */
[----:B------:R-:W-:Y:S02]  /*0160*/  LEA.HI R20, R163, UR6, RZ, 0x19 ;  /* 0x00000006a3147c11 */ /* 0x000fe4000f8fc8ff */
        /* <DEDUP_REMOVED lines=16> */
[----:B------:R-:W-:-:S03]  /*0270*/  IADD3 R21, R240, 0x1715609d, RZ ;  /* 0x1715609df0157810 */ /* 0x000fc60007ffe0ff */
[----:B------:R-:W-:Y:S01]  /*0280*/  VIADD R23, R241, 0xed9eba14 ;  /* 0xed9eba14f1177836 */ /* 0x000fe20000000000 */
[----:B------:R-:W-:Y:S01]  /*0290*/  LOP3.LUT R5, R7, R2, R31, 0x96, !PT ;  /* 0x0000000207057212 */ /* 0x000fe200078e961f */
[----:B------:R-:W-:-:S04]  /*02a0*/  IMAD.WIDE.U32 R2, R3, -0x326172a9, RZ ;  /* 0xcd9e8d5703027825 */ /* 0x000fc800078e00ff */
[----:B------:R-:W-:Y:S01]  /*02b0*/  VIADD R22, R241, 0xa9066899 ;  /* 0xa9066899f1167836 */ /* 0x000fe20000000000 */
[----:B------:R-:W-:Y:S01]  /*02c0*/  LOP3.LUT R3, R3, R30, R4, 0x96, !PT ;  /* 0x0000001e03037212 */ /* 0x000fe200078e9604 */
[----:B------:R-:W-:-:S05]  /*02d0*/  IMAD.WIDE.U32 R4, R5, -0x326172a9, RZ ;  /* 0xcd9e8d5705047825 */ /* 0x000fca00078e00ff */
[----:B------:R-:W-:Y:S01]  /*02e0*/  LOP3.LUT R7, R5, R2, R29, 0x96, !PT ;  /* 0x0000000205077212 */ /* 0x000fe200078e961d */
[----:B------:R-:W-:Y:S01]  /*02f0*/  IMAD.WIDE.U32 R2, R3, -0x2daee0ad, RZ ;  /* 0xd2511f5303027825 */ /* 0x000fe200078e00ff */
[----:B-1----:R-:W-:-:S04]  /*0300*/  SHF.R.S32.HI R5, RZ, 0x1f, R32 ;  /* 0x0000001fff057819 */ /* 0x002fc80000011420 */
[----:B------:R-:W-:Y:S02]  /*0310*/  LEA.HI R32, R5, R32, RZ, 0x3 ;  /* 0x0000002005207211 */ /* 0x000fe400078f18ff */
[----:B------:R-:W-:Y:S02]  /*0320*/  LOP3.LUT R5, R9, 0x7f, RZ, 0x3c, !PT ;  /* 0x0000007f09057812 */ /* 0x000fe400078e3cff */
[----:B------:R-:W-:Y:S01]  /*0330*/  LOP3.LUT R3, R3, R6, R28, 0x96, !PT ;  /* 0x0000000603037212 */ /* 0x000fe200078e961c */
[----:B------:R-:W-:Y:S01]  /*0340*/  IMAD.WIDE.U32 R6, R7, -0x2daee0ad, RZ ;  /* 0xd2511f5307067825 */ /* 0x000fe200078e00ff */
[----:B------:R-:W-:-:S04]  /*0350*/  LEA.HI.SX32 R24, R32, R5, 0x1d ;  /* 0x0000000520187211 */ /* 0x000fc800078feaff */
[C---:B------:R-:W-:Y:S02]  /*0360*/  LOP3.LUT P6, RZ, R24.reuse, 0xffffff80, RZ, 0xc0, !PT ;  /* 0xffffff8018ff7812 */ /* 0x040fe400078cc0ff */
[C---:B------:R-:W-:Y:S02]  /*0370*/  ISETP.GE.U32.AND P5, PT, R24.reuse, 0x100, PT ;  /* 0x000001001800780c */ /* 0x040fe40003fa6070 */
[C---:B------:R-:W-:Y:S02]  /*0380*/  ISETP.GE.U32.AND P4, PT, R24.reuse, 0x180, PT ;  /* 0x000001801800780c */ /* 0x040fe40003f86070 */
[----:B------:R-:W-:Y:S01]  /*0390*/  LOP3.LUT R10, R7, R2, R27, 0x96, !PT ;  /* 0x00000002070a7212 */ /* 0x000fe200078e961b */
[----:B------:R-:W-:Y:S01]  /*03a0*/  IMAD.WIDE.U32 R2, R3, -0x326172a9, RZ ;  /* 0xcd9e8d5703027825 */ /* 0x000fe200078e00ff */
[C---:B------:R-:W-:Y:S02]  /*03b0*/  ISETP.GE.U32.AND P3, PT, R24.reuse, 0x200, PT ;  /* 0x000002001800780c */ /* 0x040fe40003f66070 */
        /* <DEDUP_REMOVED lines=10> */
[----:B------:R-:W-:Y:S02]  /*0460*/  LOP3.LUT R8, R8, 0xffffff7f, RZ, 0xc0, !PT ;  /* 0xffffff7f08087812 */ /* 0x000fe400078ec0ff */
[----:B------:R-:W-:Y:S01]  /*0470*/  LOP3.LUT R16, R13, R2, R22, 0x96, !PT ;  /* 0x000000020d107212 */ /* 0x000fe200078e9616 */
[----:B------:R-:W-:Y:S01]  /*0480*/  IMAD.WIDE.U32 R14, R14, -0x326172a9, RZ ;  /* 0xcd9e8d570e0e7825 */ /* 0x000fe200078e00ff */
[----:B------:R-:W-:-:S04]  /*0490*/  @P4 LOP3.LUT R8, R8, 0x80, RZ, 0xfc, !PT ;  /* 0x0000008008084812 */ /* 0x000fc800078efcff */
        /* <DEDUP_REMOVED lines=26> */
.L_x_10349:
[----:B------:R-:W-:Y:S05]  /*0640*/  BSYNC B0 ;  /* 0x0000000000007941 */ /* 0x000fea0003800000 */
.L_x_10348:
        /* <DEDUP_REMOVED lines=22> */
[----:B------:R-:W-:-:S07]  /*07b0*/  VIADD R9, R9, 0x80 ;  /* 0x0000008009097836 */ /* 0x000fce0000000000 */
.L_x_10351:
[----:B------:R-:W-:Y:S05]  /*07c0*/  BSYNC B0 ;  /* 0x0000000000007941 */ /* 0x000fea0003800000 */
.L_x_10350:
        /* <DEDUP_REMOVED lines=23> */
.L_x_10353:
[----:B------:R-:W-:Y:S05]  /*0940*/  BSYNC B0 ;  /* 0x0000000000007941 */ /* 0x000fea0003800000 */
.L_x_10352:
        /* <DEDUP_REMOVED lines=23> */
.L_x_10355:
[----:B------:R-:W-:Y:S05]  /*0ac0*/  BSYNC B0 ;  /* 0x0000000000007941 */ /* 0x000fea0003800000 */
.L_x_10354:
        /* <DEDUP_REMOVED lines=22> */
.L_x_10357:
[----:B------:R-:W-:Y:S05]  /*0c30*/  BSYNC B0 ;  /* 0x0000000000007941 */ /* 0x000fea0003800000 */
.L_x_10356:
[----:B------:R-:W-:Y:S01]  /*0c40*/  ULDC UR6, c[0x0][0x214] ;  /* 0x0000850000067ab9 */ /* 0x000fe20000000800 */
[----:B01234-:R-:W-:Y:S01]  /*0c50*/  LOP3.LUT R2, R15, R10, R21, 0x96, !PT ;  /* 0x0000000a0f027212 */ /* 0x01ffe200078e9615 */
[----:B------:R-:W-:Y:S01]  /*0c60*/  VIADD R18, R240, 0xb54cda56 ;  /* 0xb54cda56f0127836 */ /* 0x000fe20000000000 */
[----:B------:R-:W-:Y:S01]  /*0c70*/  ISETP.GE.AND P0, PT, R20, UR6, PT ;  /* 0x0000000614007c0c */ /* 0x000fe2000bf06270 */
[----:B------:R-:W-:Y:S01]  /*0c80*/  IMAD.WIDE.U32 R4, R16, -0x326172a9, RZ ;  /* 0xcd9e8d5710047825 */ /* 0x000fe200078e00ff */
[----:B------:R-:W-:-:S03]  /*0c90*/  IADD3 R17, R241, 0x1fd5c5a3, RZ ;  /* 0x1fd5c5a3f1117810 */ /* 0x000fc60007ffe0ff */
[----:B------:R-:W-:Y:S01]  /*0ca0*/  VIADD R19, R241, 0x646e171e ;  /* 0x646e171ef1137836 */ /* 0x000fe20000000000 */
[----:B------:R-:W-:Y:S01]  /*0cb0*/  LOP3.LUT R6, R5, R14, R18, 0x96, !PT ;  /* 0x0000000e05067212 */ /* 0x000fe200078e9612 */
[----:B------:R-:W-:-:S04]  /*0cc0*/  IMAD.WIDE.U32 R2, R2, -0x2daee0ad, RZ ;  /* 0xd2511f5302027825 */ /* 0x000fc800078e00ff */
[----:B------:R-:W-:Y:S01]  /*0cd0*/  VIADD R16, R240, 0x5384540f ;  /* 0x5384540ff0107836 */ /* 0x000fe20000000000 */
[----:B------:R-:W-:Y:S01]  /*0ce0*/  LOP3.LUT R10, R3, R12, R19, 0x96, !PT ;  /* 0x0000000c030a7212 */ /* 0x000fe200078e9613 */
[----:B------:R-:W-:Y:S01]  /*0cf0*/  IMAD.WIDE.U32 R6, R6, -0x2daee0ad, RZ ;  /* 0xd2511f5306067825 */ /* 0x000fe200078e00ff */
[----:B------:R-:W-:Y:S06]  /*0d00*/  @P0 EXIT ;  /* 0x000000000000094d */ /* 0x000fec0003800000 */
[----:B------:R-:W-:Y:S01]  /*0d10*/  SHF.R.S32.HI R32, RZ, 0x3, R32 ;  /* 0x00000003ff207819 */ /* 0x000fe20000011420 */
[----:B------:R-:W-:Y:S01]  /*0d20*/  IMAD.WIDE.U32 R10, R10, -0x326172a9, RZ ;  /* 0xcd9e8d570a0a7825 */ /* 0x000fe200078e00ff */
[C---:B------:R-:W-:Y:S01]  /*0d30*/  LOP3.LUT R12, R163.reuse, 0x60, RZ, 0xc0, !PT ;  /* 0x00000060a30c7812 */ /* 0x040fe200078ec0ff */
[----:B------:R-:W-:Y:S01]  /*0d40*/  ULDC.64 UR6, c[0x0][0x270] ;  /* 0x00009c0000067ab9 */ /* 0x000fe20000000a00 */
[----:B------:R-:W-:Y:S01]  /*0d50*/  LOP3.LUT R3, R32, 0x7f, RZ, 0xc0, !PT ;  /* 0x0000007f20037812 */ /* 0x000fe200078ec0ff */
[----:B------:R-:W-:Y:S01]  /*0d60*/  IMAD.SHL.U32 R5, R163, 0x20, RZ ;  /* 0x00000020a3057824 */ /* 0x000fe200078e00ff */
[----:B------:R-:W-:Y:S01]  /*0d70*/  LOP3.LUT R11, R11, R4, R16, 0x96, !PT ;  /* 0x000000040b0b7212 */ /* 0x000fe200078e9610 */
[----:B------:R-:W-:Y:S01]  /*0d80*/  VIADD R13, R241, 0x96a522ad ;  /* 0x96a522adf10d7836 */ /* 0x000fe20000000000 */
[----:B------:R-:W-:Y:S01]  /*0d90*/  VIADDMNMX R12, R3, -R12, RZ, !PT ;  /* 0x8000000c030c7246 */ /* 0x000fe200078001ff */
[----:B------:R-:W-:Y:S01]  /*0da0*/  IMAD.MOV.U32 R166, RZ, RZ, 0x1 ;  /* 0x00000001ffa67424 */ /* 0x000fe200078e00ff */
[----:B------:R-:W-:Y:S01]  /*0db0*/  SHF.R.U32.HI R32, RZ, 0x2, R32 ;  /* 0x00000002ff207819 */ /* 0x000fe20000011620 */
[----:B------:R-:W-:Y:S01]  /*0dc0*/  ULDC UR13, c[0x0][0x218] ;  /* 0x00008600000d7ab9 */ /* 0x000fe20000000800 */
[----:B------:R-:W-:Y:S01]  /*0dd0*/  LOP3.LUT R7, R7, R2, R17, 0x96, !PT ;  /* 0x0000000207077212 */ /* 0x000fe200078e9611 */
[----:B------:R-:W-:Y:S01]  /*0de0*/  IMAD.HI.U32 R2, R11, -0x2daee0ad, RZ ;  /* 0xd2511f530b027827 */ /* 0x000fe200078e00ff */
[----:B------:R-:W-:Y:S01]  /*0df0*/  LOP3.LUT R14, R5, 0x3e0, RZ, 0xc0, !PT ;  /* 0x000003e0050e7812 */ /* 0x000fe200078ec0ff */
[----:B------:R-:W-:Y:S01]  /*0e00*/  ULDC UR12, c[0x0][0x290] ;  /* 0x0000a400000c7ab9 */ /* 0x000fe20000000800 */
[----:B------:R-:W-:Y:S01]  /*0e10*/  IADD3 R15, R241, -0x24c28bd8, RZ ;  /* 0xdb3d7428f10f7810 */ /* 0x000fe20007ffe0ff */
[----:B------:R-:W-:Y:S01]  /*0e20*/  IMAD R11, R11, -0x2daee0ad, RZ ;  /* 0xd2511f530b0b7824 */ /* 0x000fe200078e02ff */
[----:B------:R-:W-:Y:S01]  /*0e30*/  LOP3.LUT R5, R32, 0x3fffffe0, RZ, 0xc0, !PT ;  /* 0x3fffffe020057812 */ /* 0x000fe200078ec0ff */
[----:B------:R-:W-:Y:S01]  /*0e40*/  ULDC.64 UR8, c[0x0][0x238] ;  /* 0x00008e0000087ab9 */ /* 0x000fe20000000a00 */
[----:B------:R-:W-:Y:S01]  /*0e50*/  VIMNMX R12, R12, 0x20, PT ;  /* 0x000000200c0c7848 */ /* 0x000fe20003fe0100 */
[----:B------:R-:W-:Y:S01]  /*0e60*/  ULDC.64 UR10, c[0x0][0x240] ;  /* 0x00009000000a7ab9 */ /* 0x000fe20000000a00 */
[----:B------:R-:W-:Y:S01]  /*0e70*/  ISETP.NE.U32.AND P0, PT, RZ, UR6, PT ;  /* 0x00000006ff007c0c */ /* 0x000fe2000bf05070 */
[----:B------:R-:W-:Y:S01]  /*0e80*/  ULDC.U8 UR6, c[0x0][0x2a0] ;  /* 0x0000a80000067ab9 */ /* 0x000fe20000000000 */
[----:B------:R-:W-:Y:S01]  /*0e90*/  LOP3.LUT R33, R2, R6, R15, 0x96, !PT ;  /* 0x0000000602217212 */ /* 0x000fe200078e960f */
[----:B------:R-:W-:Y:S01]  /*0ea0*/  IMAD.IADD R2, R12, 0x1, R5 ;  /* 0x000000010c027824 */ /* 0x000fe200078e0205 */
[----:B------:R-:W-:Y:S01]  /*0eb0*/  ISETP.NE.AND.EX P0, PT, RZ, UR7, PT, P0 ;  /* 0x00000007ff007c0c */ /* 0x000fe2000bf05300 */
[C---:B------:R-:W-:Y:S01]  /*0ec0*/  VIADD R12, R240.reuse, 0x8ff34781 ;  /* 0x8ff34781f00c7836 */ /* 0x040fe20000000000 */
[----:B------:R-:W-:Y:S01]  /*0ed0*/  VIADDMNMX R4, R3, -R14, RZ, !PT ;  /* 0x8000000e03047246 */ /* 0x000fe200078001ff */
[----:B------:R-:W-:Y:S01]  /*0ee0*/  VIADD R14, R240, 0xf1bbcdc8 ;  /* 0xf1bbcdc8f00e7836 */ /* 0x000fe20000000000 */
[----:B------:R-:W-:Y:S01]  /*0ef0*/  SHF.L.U32 R2, R2, 0x3, RZ ;  /* 0x0000000302027819 */ /* 0x000fe200000006ff */
[----:B------:R-:W-:Y:S01]  /*0f00*/  IMAD.HI.U32 R3, R7, -0x326172a9, RZ ;  /* 0xcd9e8d5707037827 */ /* 0x000fe200078e00ff */
[----:B------:R-:W-:Y:S01]  /*0f10*/  LOP3.LUT R8, R8, 0xffffffef, RZ, 0xc0, !PT ;  /* 0xffffffef08087812 */ /* 0x000fe200078ec0ff */
[----:B------:R-:W-:Y:S01]  /*0f20*/  ULDC.64 UR14, c[0x0][0x210] ;  /* 0x00008400000e7ab9 */ /* 0x000fe20000000a00 */
[----:B------:R-:W-:Y:S01]  /*0f30*/  VIMNMX R4, R4, 0x20, PT ;  /* 0x0000002004047848 */ /* 0x000fe20003fe0100 */
[----:B------:R-:W-:Y:S01]  /*0f40*/  IMAD.MOV.U32 R6, RZ, RZ, RZ ;  /* 0x000000ffff067224 */ /* 0x000fe200078e00ff */
[----:B------:R-:W-:Y:S01]  /*0f50*/  LOP3.LUT R32, R3, R10, R14, 0x96, !PT ;  /* 0x0000000a03207212 */ /* 0x000fe200078e960e */
[----:B------:R-:W-:Y:S01]  /*0f60*/  IMAD R10, R7, -0x326172a9, RZ ;  /* 0xcd9e8d57070a7824 */ /* 0x000fe200078e02ff */
[----:B------:R-:W-:Y:S01]  /*0f70*/  I2FP.F32.U32 R7, R2 ;  /* 0x0000000200077245 */ /* 0x000fe20000201000 */
[----:B------:R-:W-:Y:S01]  /*0f80*/  IMAD.HI.U32 R3, R33, -0x326172a9, RZ ;  /* 0xcd9e8d5721037827 */ /* 0x000fe200078e00ff */
[----:B------:R-:W-:-:S02]  /*0f90*/  @P0 LOP3.LUT R8, R8, 0x10, RZ, 0xfc, !PT ;  /* 0x0000001008080812 */ /* 0x000fc400078efcff */
[----:B------:R-:W-:Y:S01]  /*0fa0*/  ISETP.NE.AND P0, PT, RZ, UR6, PT ;  /* 0x00000006ff007c0c */ /* 0x000fe2000bf05270 */
[----:B------:R-:W-:Y:S01]  /*0fb0*/  IMAD R2, R33, -0x326172a9, RZ ;  /* 0xcd9e8d5721027824 */ /* 0x000fe200078e02ff */
[----:B------:R-:W0:Y:S01]  /*0fc0*/  MUFU.RCP R7, R7 ;  /* 0x0000000700077308 */ /* 0x000e220000001000 */
[----:B------:R-:W-:Y:S01]  /*0fd0*/  IADD3 R5, R5, R4, RZ ;  /* 0x0000000405057210 */ /* 0x000fe20007ffe0ff */
[----:B------:R-:W-:Y:S01]  /*0fe0*/  IMAD.HI.U32 R4, R32, -0x2daee0ad, RZ ;  /* 0xd2511f5320047827 */ /* 0x000fe200078e00ff */
[----:B------:R-:W-:Y:S01]  /*0ff0*/  LOP3.LUT R8, R8, 0xfffffdff, RZ, 0xc0, !PT ;  /* 0xfffffdff08087812 */ /* 0x000fe200078ec0ff */
[----:B------:R-:W-:Y:S01]  /*1000*/  ULDC.64 UR6, c[0x0][0x230] ;  /* 0x00008c0000067ab9 */ /* 0x000fe20000000a00 */
[----:B------:R-:W-:Y:S02]  /*1010*/  LOP3.LUT R9, R0, 0x3, RZ, 0xc0, !PT ;  /* 0x0000000300097812 */ /* 0x000fe400078ec0ff */
[----:B------:R-:W-:Y:S01]  /*1020*/  LOP3.LUT R11, R4, R11, R13, 0x96, !PT ;  /* 0x0000000b040b7212 */ /* 0x000fe200078e960d */
[----:B------:R-:W-:Y:S01]  /*1030*/  IMAD R4, R32, -0x2daee0ad, RZ ;  /* 0xd2511f5320047824 */ /* 0x000fe200078e02ff */
[----:B------:R-:W-:-:S02]  /*1040*/  LOP3.LUT R10, R3, R10, R12, 0x96, !PT ;  /* 0x0000000a030a7212 */ /* 0x000fc400078e960c */
[----:B------:R-:W-:Y:S02]  /*1050*/  @P0 LOP3.LUT R8, R8, 0x200, RZ, 0xfc, !PT ;  /* 0x0000020008080812 */ /* 0x000fe400078efcff */
[----:B------:R-:W-:-:S07]  /*1060*/  SHF.L.U32 R0, R5, 0x3, RZ ;  /* 0x0000000305007819 */ /* 0x000fce00000006ff */
.L_x_10659:
[C---:B------:R-:W-:Y:S02]  /*1070*/  LOP3.LUT P1, RZ, R8.reuse, 0x10, RZ, 0xc0, !PT ;  /* 0x0000001008ff7812 */ /* 0x040fe4000782c0ff */
[----:B------:R-:W-:-:S11]  /*1080*/  LOP3.LUT P0, RZ, R8, 0x8, RZ, 0xc0, !PT ;  /* 0x0000000808ff7812 */ /* 0x000fd6000780c0ff */
[----:B01234-:R-:W1:Y:S02]  /*1090*/  @P1 LDC.64 R156, c[0x0][0x270] ;  /* 0x00009c00ff9c1b82 */ /* 0x01fe640000000a00 */
[----:B-1----:R-:W-:-:S06]  /*10a0*/  @P1 IMAD.WIDE R156, R20, 0x2, R156 ;  /* 0x00000002149c1825 */ /* 0x002fcc00078e029c */
        /* <DEDUP_REMOVED lines=31> */
.L_x_10361:
[----:B------:R-:W-:-:S07]  /*12a0*/  IMAD.MOV.U32 R174, RZ, RZ, R2 ;  /* 0x000000ffffae7224 */ /* 0x000fce00078e0002 */
.L_x_10362:
[----:B------:R-:W-:Y:S05]  /*12b0*/  BSYNC B1 ;  /* 0x0000000000017941 */ /* 0x000fea0003800000 */
.L_x_10360:
        /* <DEDUP_REMOVED lines=16> */
.L_x_10366:
[----:B------:R-:W-:Y:S05]  /*13c0*/  BSYNC B2 ;  /* 0x0000000000027941 */ /* 0x000fea0003800000 */
.L_x_10365:
        /* <DEDUP_REMOVED lines=42> */
[----:B------:R-:W-:-:S07]  /*1670*/  IMAD.MOV.U32 R173, RZ, RZ, RZ ;  /* 0x000000ffffad7224 */ /* 0x000fce00078e00ff */
.L_x_10364:
[----:B------:R-:W-:Y:S05]  /*1680*/  BSYNC B1 ;  /* 0x0000000000017941 */ /* 0x000fea0003800000 */
.L_x_10363:
[----:B------:R-:W1:Y:S01]  /*1690*/  LDC R172, c[0x0][0x294] ;  /* 0x0000a500ffac7b82 */ /* 0x000e620000000800 */
[----:B------:R-:W-:Y:S01]  /*16a0*/  I2FP.F32.U32 R5, R174 ;  /* 0x000000ae00057245 */ /* 0x000fe20000201000 */
[----:B------:R-:W-:Y:S01]  /*16b0*/  HFMA2.MMA R174, -RZ, RZ, 0.1171875, 0 ;  /* 0x2f800000ffae7435 */ /* 0x000fe200000001ff */
[----:B-----5:R-:W-:Y:S01]  /*16c0*/  IMAD.U32 R9, R156, 0x10000, RZ ;  /* 0x000100009c097824 */ /* 0x020fe200078e00ff */
[----:B------:R-:W-:Y:S01]  /*16d0*/  LOP3.LUT R8, R8, 0xfffffffb, RZ, 0xc0, !PT ;  /* 0xfffffffb08087812 */ /* 0x000fe200078ec0ff */
[----:B------:R-:W-:Y:S01]  /*16e0*/  @P0 IMAD.U32 R176, R32, 0x10000, RZ ;  /* 0x0001000020b00824 */ /* 0x000fe200078e00ff */
[----:B------:R-:W-:Y:S01]  /*16f0*/  BSSY B1, `(.L_x_10367) ;  /* 0x0000017000017945 */ /* 0x000fe20003800000 */
[----:B------:R-:W-:Y:S01]  /*1700*/  FMUL.FTZ R9, R9, R168 ;  /* 0x000000a809097220 */ /* 0x000fe20000410000 */
[----:B------:R-:W2:Y:S01]  /*1710*/  LDC R170, c[0x0][0x298] ;  /* 0x0000a600ffaa7b82 */ /* 0x000ea20000000800 */
[----:B------:R-:W-:Y:S02]  /*1720*/  PRMT R156, R156, 0x7632, R156 ;  /* 0x000076329c9c7816 */ /* 0x000fe4000000009c */
[----:B------:R-:W-:Y:S01]  /*1730*/  IADD3 R178, R173, 0x1, RZ ;  /* 0x00000001adb27810 */ /* 0x000fe20007ffe0ff */
[----:B------:R-:W-:-:S05]  /*1740*/  FFMA.FTZ R5, R5, R174, 1.1641532182693481445e-10 ;  /* 0x2f00000005057423 */ /* 0x000fca00000100ae */
[----:B-1----:R-:W-:Y:S01]  /*1750*/  FSETP.GTU.FTZ.AND P1, PT, R5, R172, PT ;  /* 0x000000ac0500720b */ /* 0x002fe20003f3c000 */
[----:B--2---:R-:W-:-:S12]  /*1760*/  FMUL.FTZ R9, R9, R170 ;  /* 0x000000aa09097220 */ /* 0x004fd80000410000 */
        /* <DEDUP_REMOVED lines=14> */
.L_x_10368:
[----:B------:R-:W-:-:S07]  /*1850*/  IMAD.MOV.U32 R9, RZ, RZ, R2 ;  /* 0x000000ffff097224 */ /* 0x000fce00078e0002 */
.L_x_10369:
[----:B------:R-:W-:Y:S05]  /*1860*/  BSYNC B1 ;  /* 0x0000000000017941 */ /* 0x000fea0003800000 */
.L_x_10367:
        /* <DEDUP_REMOVED lines=16> */
.L_x_10373:
[----:B------:R-:W-:Y:S05]  /*1970*/  BSYNC B2 ;  /* 0x0000000000027941 */ /* 0x000fea0003800000 */
.L_x_10372:
        /* <DEDUP_REMOVED lines=44> */
.L_x_10371:
[----:B------:R-:W-:Y:S05]  /*1c40*/  BSYNC B1 ;  /* 0x0000000000017941 */ /* 0x000fea0003800000 */
.L_x_10370:
        /* <DEDUP_REMOVED lines=25> */
.L_x_10375:
[----:B------:R-:W-:-:S07]  /*1de0*/  MOV R9, R2 ;  /* 0x0000000200097202 */ /* 0x000fce0000000f00 */
.L_x_10376:
[----:B------:R-:W-:Y:S05]  /*1df0*/  BSYNC B1 ;  /* 0x0000000000017941 */ /* 0x000fea0003800000 */
.L_x_10374:
        /* <DEDUP_REMOVED lines=16> */
.L_x_10380:
[----:B------:R-:W-:Y:S05]  /*1f00*/  BSYNC B2 ;  /* 0x0000000000027941 */ /* 0x000fea0003800000 */
.L_x_10379:
        /* <DEDUP_REMOVED lines=44> */
.L_x_10378:
[----:B------:R-:W-:Y:S05]  /*21d0*/  BSYNC B1 ;  /* 0x0000000000017941 */ /* 0x000fea0003800000 */
.L_x_10377:
[----:B------:R-:W-:Y:S01]  /*21e0*/  I2FP.F32.U32 R9, R9 ;  /* 0x0000000900097245 */ /* 0x000fe20000201000 */
[----:B------:R-:W-:Y:S01]  /*21f0*/  IMAD.U32 R171, R157, 0x10000, RZ ;  /* 0x000100009dab7824 */ /* 0x000fe200078e00ff */
[C---:B------:R-:W-:Y:S01]  /*2200*/  ISETP.NE.AND P2, PT, R180.reuse, 0x1, PT ;  /* 0x00000001b400780c */ /* 0x040fe20003f45270 */
        /* <DEDUP_REMOVED lines=20> */
.L_x_10382:
[----:B------:R-:W-:-:S07]  /*2350*/  IMAD.MOV.U32 R176, RZ, RZ, R2 ;  /* 0x000000ffffb07224 */ /* 0x000fce00078e0002 */
.L_x_10383:
[----:B------:R-:W-:Y:S05]  /*2360*/  BSYNC B1 ;  /* 0x0000000000017941 */ /* 0x000fea0003800000 */
.L_x_10381:
        /* <DEDUP_REMOVED lines=16> */
.L_x_10387:
[----:B------:R-:W-:Y:S05]  /*2470*/  BSYNC B2 ;  /* 0x0000000000027941 */ /* 0x000fea0003800000 */
.L_x_10386:
        /* <DEDUP_REMOVED lines=44> */
.L_x_10385:
[----:B------:R-:W-:Y:S05]  /*2740*/  BSYNC B1 ;  /* 0x0000000000017941 */ /* 0x000fea0003800000 */
.L_x_10384:
        /* <DEDUP_REMOVED lines=23> */
.L_x_10389:
[----:B------:R-:W-:-:S07]  /*28c0*/  IMAD.MOV.U32 R9, RZ, RZ, R2 ;  /* 0x000000ffff097224 */ /* 0x000fce00078e0002 */
.L_x_10390:
[----:B------:R-:W-:Y:S05]  /*28d0*/  BSYNC B1 ;  /* 0x0000000000017941 */ /* 0x000fea0003800000 */
.L_x_10388:
        /* <DEDUP_REMOVED lines=16> */
.L_x_10394:
[----:B------:R-:W-:Y:S05]  /*29e0*/  BSYNC B2 ;  /* 0x0000000000027941 */ /* 0x000fea0003800000 */
.L_x_10393:
        /* <DEDUP_REMOVED lines=44> */
.L_x_10392:
[----:B------:R-:W-:Y:S05]  /*2cb0*/  BSYNC B1 ;  /* 0x0000000000017941 */ /* 0x000fea0003800000 */
.L_x_10391:
        /* <DEDUP_REMOVED lines=23> */
.L_x_10396:
[----:B------:R-:W-:-:S07]  /*2e30*/  MOV R9, R2 ;  /* 0x0000000200097202 */ /* 0x000fce0000000f00 */
.L_x_10397:
[----:B------:R-:W-:Y:S05]  /*2e40*/  BSYNC B1 ;  /* 0x0000000000017941 */ /* 0x000fea0003800000 */
.L_x_10395:
        /* <DEDUP_REMOVED lines=16> */
.L_x_10401:
[----:B------:R-:W-:Y:S05]  /*2f50*/  BSYNC B2 ;  /* 0x0000000000027941 */ /* 0x000fea0003800000 */
.L_x_10400:
        /* <DEDUP_REMOVED lines=44> */
.L_x_10399:
[----:B------:R-:W-:Y:S05]  /*3220*/  BSYNC B1 ;  /* 0x0000000000017941 */ /* 0x000fea0003800000 */
.L_x_10398:
        /* <DEDUP_REMOVED lines=23> */
.L_x_10403:
[----:B------:R-:W-:-:S07]  /*33a0*/  IMAD.MOV.U32 R9, RZ, RZ, R2 ;  /* 0x000000ffff097224 */ /* 0x000fce00078e0002 */
.L_x_10404:
[----:B------:R-:W-:Y:S05]  /*33b0*/  BSYNC B1 ;  /* 0x0000000000017941 */ /* 0x000fea0003800000 */
.L_x_10402:
        /* <DEDUP_REMOVED lines=16> */
.L_x_10408:
[----:B------:R-:W-:Y:S05]  /*34c0*/  BSYNC B2 ;  /* 0x0000000000027941 */ /* 0x000fea0003800000 */
.L_x_10407:
        /* <DEDUP_REMOVED lines=44> */
.L_x_10406:
[----:B------:R-:W-:Y:S05]  /*3790*/  BSYNC B1 ;  /* 0x0000000000017941 */ /* 0x000fea0003800000 */
.L_x_10405:
[----:B------:R-:W-:Y:S01]  /*37a0*/  I2FP.F32.U32 R9, R9 ;  /* 0x0000000900097245 */ /* 0x000fe20000201000 */
[----:B------:R-:W-:Y:S01]  /*37b0*/  IMAD.U32 R157, R159, 0x10000, RZ ;  /* 0x000100009f9d7824 */ /* 0x000fe200078e00ff */
[----:B------:R-:W-:Y:S01]  /*37c0*/  ISETP.NE.AND P6, PT, R180, 0x1, PT ;  /* 0x00000001b400780c */ /* 0x000fe20003fc5270 */
[----:B------:R-:W-:Y:S01]  /*37d0*/  @P0 IMAD.U32 R156, R35, 0x10000, RZ ;  /* 0x00010000239c0824 */ /* 0x000fe200078e00ff */
[----:B------:R-:W-:Y:S01]  /*37e0*/  BSSY B1, `(.L_x_10409) ;  /* 0x0000014000017945 */ /* 0x000fe20003800000 */
[----:B------:R-:W-:Y:S01]  /*37f0*/  FFMA.FTZ R9, R9, R174, 1.1641532182693481445e-10 ;  /* 0x2f00000009097423 */ /* 0x000fe200000100ae */
[----:B------:R-:W-:Y:S01]  /*3800*/  FMUL.FTZ R157, R157, R168 ;  /* 0x000000a89d9d7220 */ /* 0x000fe20000410000 */
[----:B------:R-:W-:-:S03]  /*3810*/  PRMT R176, R159, 0x7632, R176 ;  /* 0x000076329fb07816 */ /* 0x000fc600000000b0 */
[----:B------:R-:W-:Y:S01]  /*3820*/  FMUL.FTZ R157, R157, R170 ;  /* 0x000000aa9d9d7220 */ /* 0x000fe20000410000 */
[----:B------:R-:W-:Y:S02]  /*3830*/  FSETP.GTU.FTZ.AND P5, PT, R9, R172, PT ;  /* 0x000000ac0900720b */ /* 0x000fe40003fbc000 */
        /* <DEDUP_REMOVED lines=13> */
.L_x_10410:
[----:B------:R-:W-:-:S07]  /*3910*/  IMAD.MOV.U32 R178, RZ, RZ, R2 ;  /* 0x000000ffffb27224 */ /* 0x000fce00078e0002 */
.L_x_10411:
[----:B------:R-:W-:Y:S05]  /*3920*/  BSYNC B1 ;  /* 0x0000000000017941 */ /* 0x000fea0003800000 */
.L_x_10409:
        /* <DEDUP_REMOVED lines=18> */
.L_x_10415:
[----:B------:R-:W-:Y:S05]  /*3a50*/  BSYNC B2 ;  /* 0x0000000000027941 */ /* 0x000fea0003800000 */
.L_x_10414:
        /* <DEDUP_REMOVED lines=44> */
.L_x_10413:
[----:B------:R-:W-:Y:S05]  /*3d20*/  BSYNC B1 ;  /* 0x0000000000017941 */ /* 0x000fea0003800000 */
.L_x_10412:
        /* <DEDUP_REMOVED lines=22> */
[----:B------:R-:W-:Y:S01]  /*3e90*/  SEL R158, RZ, 0x1000000, P4 ;  /* 0x01000000ff9e7807 */ /* 0x000fe20002000000 */
[----:B------:R-:W-:Y:S01]  /*3ea0*/  IMAD.WIDE.U32 R156, R156, 0x1000000, RZ ;  /* 0x010000009c9c7825 */ /* 0x000fe200078e00ff */
[----:B------:R-:W-:Y:S02]  /*3eb0*/  LEA R244, P0, R164, UR8, 0x4 ;  /* 0x00000008a4f47c11 */ /* 0x000fe4000f8020ff */
[----:B------:R-:W-:Y:S02]  /*3ec0*/  LOP3.LUT R158, R180, R158, R182, 0xfe, !PT ;  /* 0x0000009eb49e7212 */ /* 0x000fe400078efeb6 */
[----:B------:R-:W-:Y:S02]  /*3ed0*/  LEA.HI.X R245, R164, UR9, RZ, 0x4, P0 ;  /* 0x00000009a4f57c11 */ /* 0x000fe400080f24ff */
[----:B------:R-:W-:Y:S02]  /*3ee0*/  LOP3.LUT R246, R246, R156, R248, 0xfe, !PT ;  /* 0x0000009cf6f67212 */ /* 0x000fe400078efef8 */
[----:B------:R-:W-:-:S02]  /*3ef0*/  SEL R251, RZ, 0x1, P6 ;  /* 0x00000001fffb7807 */ /* 0x000fc40003000000 */
[----:B------:R-:W-:Y:S02]  /*3f00*/  LEA R242, P0, R164, UR10, 0x3 ;  /* 0x0000000aa4f27c11 */ /* 0x000fe4000f8018ff */
        /* <DEDUP_REMOVED lines=10> */
.L_x_10359:
[----:B------:R-:W-:Y:S05]  /*3fb0*/  BSYNC B0 ;  /* 0x0000000000007941 */ /* 0x000fea0003800000 */
.L_x_10358:
        /* <DEDUP_REMOVED lines=13> */
[----:B------:R-:W-:-:S11]  /*4090*/  IADD3 R177, R9, 0x1, RZ ;  /* 0x0000000109b17810 */ /* 0x000fd60007ffe0ff */
[----:B-1----:R-:W-:Y:S05]  /*40a0*/  @!P1 BRA `(.L_x_10419) ;  /* 0x0000000000209947 */ /* 0x002fea0003800000 */
        /* <DEDUP_REMOVED lines=8> */
.L_x_10419:
[----:B------:R-:W-:-:S07]  /*4130*/  IMAD.MOV.U32 R178, RZ, RZ, R2 ;  /* 0x000000ffffb27224 */ /* 0x000fce00078e0002 */
.L_x_10420:
[----:B------:R-:W-:Y:S05]  /*4140*/  BSYNC B1 ;  /* 0x0000000000017941 */ /* 0x000fea0003800000 */
.L_x_10418:
        /* <DEDUP_REMOVED lines=16> */
.L_x_10424:
[----:B------:R-:W-:Y:S05]  /*4250*/  BSYNC B2 ;  /* 0x0000000000027941 */ /* 0x000fea0003800000 */
.L_x_10423:
        /* <DEDUP_REMOVED lines=41> */
[----:B------:R-:W-:Y:S02]  /*44f0*/  LOP3.LUT R11, R175, R176, R13, 0x96, !PT ;  /* 0x000000b0af0b7212 */ /* 0x000fe400078e960d */
[----:B------:R-:W-:-:S07]  /*4500*/  MOV R4, R174 ;  /* 0x000000ae00047202 */ /* 0x000fce0000000f00 */
.L_x_10422:
[----:B------:R-:W-:Y:S05]  /*4510*/  BSYNC B1 ;  /* 0x0000000000017941 */ /* 0x000fea0003800000 */
.L_x_10421:
[----:B------:R-:W1:Y:S01]  /*4520*/  LDC R174, c[0x0][0x294] ;  /* 0x0000a500ffae7b82 */ /* 0x000e620000000800 */
[----:B------:R-:W-:Y:S01]  /*4530*/  I2FP.F32.U32 R3, R178 ;  /* 0x000000b200037245 */ /* 0x000fe20000201000 */
[----:B------:R-:W-:Y:S01]  /*4540*/  IMAD.MOV.U32 R176, RZ, RZ, 0x2f800000 ;  /* 0x2f800000ffb07424 */ /* 0x000fe200078e00ff */
[----:B-----5:R-:W-:Y:S01]  /*4550*/  SHF.L.U32 R9, R156, 0x10, RZ ;  /* 0x000000109c097819 */ /* 0x020fe200000006ff */
[----:B------:R-:W-:Y:S01]  /*4560*/  @P0 IMAD.U32 R178, R32, 0x10000, RZ ;  /* 0x0001000020b20824 */ /* 0x000fe200078e00ff */
[----:B------:R-:W-:Y:S01]  /*4570*/  LOP3.LUT R8, R8, 0xfffffffb, RZ, 0xc0, !PT ;  /* 0xfffffffb08087812 */ /* 0x000fe200078ec0ff */
[----:B------:R-:W-:Y:S01]  /*4580*/  FFMA.FTZ R3, R3, R176, 1.1641532182693481445e-10 ;  /* 0x2f00000003037423 */ /* 0x000fe200000100b0 */
[----:B------:R-:W-:Y:S01]  /*4590*/  BSSY B1, `(.L_x_10425) ;  /* 0x0000016000017945 */ /* 0x000fe20003800000 */
        /* <DEDUP_REMOVED lines=20> */
.L_x_10426:
[----:B------:R-:W-:-:S07]  /*46e0*/  MOV R9, R2 ;  /* 0x0000000200097202 */ /* 0x000fce0000000f00 */
.L_x_10427:
[----:B------:R-:W-:Y:S05]  /*46f0*/  BSYNC B1 ;  /* 0x0000000000017941 */ /* 0x000fea0003800000 */
.L_x_10425:
        /* <DEDUP_REMOVED lines=16> */
.L_x_10431:
[----:B------:R-:W-:Y:S05]  /*4800*/  BSYNC B2 ;  /* 0x0000000000027941 */ /* 0x000fea0003800000 */
.L_x_10430:
        /* <DEDUP_REMOVED lines=44> */
.L_x_10429:
[----:B------:R-:W-:Y:S05]  /*4ad0*/  BSYNC B1 ;  /* 0x0000000000017941 */ /* 0x000fea0003800000 */
.L_x_10428:
        /* <DEDUP_REMOVED lines=25> */
.L_x_10433:
[----:B------:R-:W-:-:S07]  /*4c70*/  IMAD.MOV.U32 R9, RZ, RZ, R2 ;  /* 0x000000ffff097224 */ /* 0x000fce00078e0002 */
.L_x_10434:
[----:B------:R-:W-:Y:S05]  /*4c80*/  BSYNC B1 ;  /* 0x0000000000017941 */ /* 0x000fea0003800000 */
.L_x_10432:
        /* <DEDUP_REMOVED lines=16> */
.L_x_10438:
[----:B------:R-:W-:Y:S05]  /*4d90*/  BSYNC B2 ;  /* 0x0000000000027941 */ /* 0x000fea0003800000 */
.L_x_10437:
        /* <DEDUP_REMOVED lines=44> */
.L_x_10436:
[----:B------:R-:W-:Y:S05]  /*5060*/  BSYNC B1 ;  /* 0x0000000000017941 */ /* 0x000fea0003800000 */
.L_x_10435:
[----:B------:R-:W-:Y:S01]  /*5070*/  I2FP.F32.U32 R9, R9 ;  /* 0x0000000900097245 */ /* 0x000fe20000201000 */
[----:B------:R-:W-:Y:S01]  /*5080*/  IMAD.U32 R177, R157, 0x10000, RZ ;  /* 0x000100009db17824 */ /* 0x000fe200078e00ff */
[C---:B------:R-:W-:Y:S01]  /*5090*/  ISETP.NE.AND P2, PT, R182.reuse, 0x1, PT ;  /* 0x00000001b600780c */ /* 0x040fe20003f45270 */
[----:B------:R-:W-:Y:S01]  /*50a0*/  @P0 IMAD.U32 R156, R33, 0x10000, RZ ;  /* 0x00010000219c0824 */ /* 0x000fe200078e00ff */
[----:B------:R-:W-:Y:S01]  /*50b0*/  BSSY B1, `(.L_x_10439) ;  /* 0x0000014000017945 */ /* 0x000fe20003800000 */
[----:B------:R-:W-:Y:S01]  /*50c0*/  FFMA.FTZ R9, R9, R176, 1.1641532182693481445e-10 ;  /* 0x2f00000009097423 */ /* 0x000fe200000100b0 */
[----:B------:R-:W-:Y:S01]  /*50d0*/  FMUL.FTZ R177, R177, R168 ;  /* 0x000000a8b1b17220 */ /* 0x000fe20000410000 */
[----:B------:R-:W-:-:S03]  /*50e0*/  IADD3 R180, R182, 0x1, RZ ;  /* 0x00000001b6b47810 */ /* 0x000fc60007ffe0ff */
        /* <DEDUP_REMOVED lines=15> */
.L_x_10440:
[----:B------:R-:W-:-:S07]  /*51e0*/  IMAD.MOV.U32 R178, RZ, RZ, R2 ;  /* 0x000000ffffb27224 */ /* 0x000fce00078e0002 */
.L_x_10441:
[----:B------:R-:W-:Y:S05]  /*51f0*/  BSYNC B1 ;  /* 0x0000000000017941 */ /* 0x000fea0003800000 */
.L_x_10439:
        /* <DEDUP_REMOVED lines=16> */
.L_x_10445:
[----:B------:R-:W-:Y:S05]  /*5300*/  BSYNC B2 ;  /* 0x0000000000027941 */ /* 0x000fea0003800000 */
.L_x_10444:
        /* <DEDUP_REMOVED lines=44> */
.L_x_10443:
[----:B------:R-:W-:Y:S05]  /*55d0*/  BSYNC B1 ;  /* 0x0000000000017941 */ /* 0x000fea0003800000 */
.L_x_10442:
        /* <DEDUP_REMOVED lines=23> */
.L_x_10447:
[----:B------:R-:W-:-:S07]  /*5750*/  MOV R9, R2 ;  /* 0x0000000200097202 */ /* 0x000fce0000000f00 */
.L_x_10448:
[----:B------:R-:W-:Y:S05]  /*5760*/  BSYNC B1 ;  /* 0x0000000000017941 */ /* 0x000fea0003800000 */
.L_x_10446:
        /* <DEDUP_REMOVED lines=16> */
.L_x_10452:
[----:B------:R-:W-:Y:S05]  /*5870*/  BSYNC B2 ;  /* 0x0000000000027941 */ /* 0x000fea0003800000 */
.L_x_10451:
        /* <DEDUP_REMOVED lines=44> */
.L_x_10450:
[----:B------:R-:W-:Y:S05]  /*5b40*/  BSYNC B1 ;  /* 0x0000000000017941 */ /* 0x000fea0003800000 */
.L_x_10449:
        /* <DEDUP_REMOVED lines=23> */
.L_x_10454:
[----:B------:R-:W-:-:S07]  /*5cc0*/  MOV R9, R2 ;  /* 0x0000000200097202 */ /* 0x000fce0000000f00 */
.L_x_10455:
[----:B------:R-:W-:Y:S05]  /*5cd0*/  BSYNC B1 ;  /* 0x0000000000017941 */ /* 0x000fea0003800000 */
.L_x_10453:
        /* <DEDUP_REMOVED lines=16> */
.L_x_10459:
[----:B------:R-:W-:Y:S05]  /*5de0*/  BSYNC B2 ;  /* 0x0000000000027941 */ /* 0x000fea0003800000 */
.L_x_10458:
        /* <DEDUP_REMOVED lines=44> */
.L_x_10457:
[----:B------:R-:W-:Y:S05]  /*60b0*/  BSYNC B1 ;  /* 0x0000000000017941 */ /* 0x000fea0003800000 */
.L_x_10456:
        /* <DEDUP_REMOVED lines=23> */
.L_x_10461:
[----:B------:R-:W-:-:S07]  /*6230*/  IMAD.MOV.U32 R9, RZ, RZ, R2 ;  /* 0x000000ffff097224 */ /* 0x000fce00078e0002 */
.L_x_10462:
[----:B------:R-:W-:Y:S05]  /*6240*/  BSYNC B1 ;  /* 0x0000000000017941 */ /* 0x000fea0003800000 */
.L_x_10460:
        /* <DEDUP_REMOVED lines=16> */
.L_x_10466:
[----:B------:R-:W-:Y:S05]  /*6350*/  BSYNC B2 ;  /* 0x0000000000027941 */ /* 0x000fea0003800000 */
.L_x_10465:
        /* <DEDUP_REMOVED lines=44> */
.L_x_10464:
[----:B------:R-:W-:Y:S05]  /*6620*/  BSYNC B1 ;  /* 0x0000000000017941 */ /* 0x000fea0003800000 */
.L_x_10463:
        /* <DEDUP_REMOVED lines=9> */
[----:B------:R-:W-:Y:S01]  /*66c0*/  FMUL.FTZ R157, R157, R172 ;  /* 0x000000ac9d9d7220 */ /* 0x000fe20000410000 */
[----:B------:R-:W-:-:S04]  /*66d0*/  IADD3 R9, R182, 0x1, RZ ;  /* 0x00000001b6097810 */ /* 0x000fc80007ffe0ff */
        /* <DEDUP_REMOVED lines=12> */
.L_x_10468:
[----:B------:R-:W-:-:S07]  /*67a0*/  MOV R180, R2 ;  /* 0x0000000200b47202 */ /* 0x000fce0000000f00 */
.L_x_10469:
[----:B------:R-:W-:Y:S05]  /*67b0*/  BSYNC B1 ;  /* 0x0000000000017941 */ /* 0x000fea0003800000 */
.L_x_10467:
        /* <DEDUP_REMOVED lines=18> */
.L_x_10473:
[----:B------:R-:W-:Y:S05]  /*68e0*/  BSYNC B2 ;  /* 0x0000000000027941 */ /* 0x000fea0003800000 */
.L_x_10472:
[----:B------:R-:W-:Y:S01]  /*68f0*/  IMAD.HI.U32 R9, R162, -0x326172a9, RZ ;  /* 0xcd9e8d57a2097827 */ /* 0x000fe200078e00ff */
[----:B------:R-:W-:-:S03]  /*6900*/  LOP3.LUT R11, R11, R6, R241, 0x96, !PT ;  /* 0x000000060b0b7212 */ /* 0x000fc600078e96f1 */
[----:B------:R-:W-:Y:S01]  /*6910*/  IMAD R159, R162, -0x326172a9, RZ ;  /* 0xcd9e8d57a29f7824 */ /* 0x000fe200078e02ff */
[----:B------:R-:W-:Y:S01]  /*6920*/  LOP3.LUT R9, R9, R160, R240, 0x96, !PT ;  /* 0x000000a009097212 */ /* 0x000fe200078e96f0 */
[----:B------:R-:W-:-:S04]  /*6930*/  IMAD.WIDE.U32 R156, R11, -0x326172a9, RZ ;  /* 0xcd9e8d570b9c7825 */ /* 0x000fc800078e00ff */
[----:B------:R-:W-:Y:S01]  /*6940*/  IMAD R2, R161, -0x2daee0ad, RZ ;  /* 0xd2511f53a1027824 */ /* 0x000fe200078e02ff */
[----:B------:R-:W-:Y:S01]  /*6950*/  LOP3.LUT R159, R157, R159, R30, 0x96, !PT ;  /* 0x0000009f9d9f7212 */ /* 0x000fe200078e961e */
[----:B------:R-:W-:Y:S01]  /*6960*/  IMAD.WIDE.U32 R232, R9, -0x2daee0ad, RZ ;  /* 0xd2511f5309e87825 */ /* 0x000fe200078e00ff */
[----:B------:R-:W-:-:S03]  /*6970*/  HFMA2.MMA R9, -RZ, RZ, 0, 0 ;  /* 0x00000000ff097435 */ /* 0x000fc600000001ff */
        /* <DEDUP_REMOVED lines=35> */
.L_x_10471:
[----:B------:R-:W-:Y:S05]  /*6bb0*/  BSYNC B1 ;  /* 0x0000000000017941 */ /* 0x000fea0003800000 */
.L_x_10470:
        /* <DEDUP_REMOVED lines=8> */
[----:B------:R-:W-:-:S02]  /*6c40*/  LOP3.LUT P5, RZ, R8, 0x2, RZ, 0xc0, !PT ;  /* 0x0000000208ff7812 */ /* 0x000fc400078ac0ff */
[----:B------:R-:W-:Y:S02]  /*6c50*/  FSETP.GTU.FTZ.AND P4, PT, R157, R174, PT ;  /* 0x000000ae9d00720b */ /* 0x000fe40003f9c000 */
[----:B------:R-:W-:Y:S02]  /*6c60*/  @P0 SHF.L.U32 R158, R158, 0x10, RZ ;  /* 0x000000109e9e0819 */ /* 0x000fe400000006ff */
        /* <DEDUP_REMOVED lines=15> */
[----:B------:R-:W-:-:S02]  /*6d60*/  LOP3.LUT R246, R246, R156, R248, 0xfe, !PT ;  /* 0x0000009cf6f67212 */ /* 0x000fc400078efef8 */
[----:B------:R-:W-:Y:S02]  /*6d70*/  SEL R251, RZ, 0x1, P6 ;  /* 0x00000001fffb7807 */ /* 0x000fe40003000000 */
[----:B------:R-:W-:Y:S02]  /*6d80*/  LEA R242, P0, R170, UR10, 0x3 ;  /* 0x0000000aaaf27c11 */ /* 0x000fe4000f8018ff */
        /* <DEDUP_REMOVED lines=11> */
.L_x_10417:
[----:B------:R-:W-:Y:S05]  /*6e40*/  BSYNC B0 ;  /* 0x0000000000007941 */ /* 0x000fea0003800000 */
.L_x_10416:
        /* <DEDUP_REMOVED lines=23> */
.L_x_10477:
[----:B------:R-:W-:-:S07]  /*6fc0*/  MOV R165, R2 ;  /* 0x0000000200a57202 */ /* 0x000fce0000000f00 */
.L_x_10478:
[----:B------:R-:W-:Y:S05]  /*6fd0*/  BSYNC B1 ;  /* 0x0000000000017941 */ /* 0x000fea0003800000 */
.L_x_10476:
        /* <DEDUP_REMOVED lines=16> */
.L_x_10482:
[----:B------:R-:W-:Y:S05]  /*70e0*/  BSYNC B2 ;  /* 0x0000000000027941 */ /* 0x000fea0003800000 */
.L_x_10481:
        /* <DEDUP_REMOVED lines=44> */
.L_x_10480:
[----:B------:R-:W-:Y:S05]  /*73b0*/  BSYNC B1 ;  /* 0x0000000000017941 */ /* 0x000fea0003800000 */
.L_x_10479:
        /* <DEDUP_REMOVED lines=10> */
[----:B------:R-:W-:-:S02]  /*7460*/  PRMT R156, R156, 0x7632, R156 ;  /* 0x000076329c9c7816 */ /* 0x000fc4000000009c */
[----:B------:R-:W-:Y:S02]  /*7470*/  IADD3 R181, R180, 0x1, RZ ;  /* 0x00000001b4b57810 */ /* 0x000fe40007ffe0ff */
        /* <DEDUP_REMOVED lines=16> */
.L_x_10484:
[----:B------:R-:W-:-:S07]  /*7580*/  MOV R9, R2 ;  /* 0x0000000200097202 */ /* 0x000fce0000000f00 */
.L_x_10485:
[----:B------:R-:W-:Y:S05]  /*7590*/  BSYNC B1 ;  /* 0x0000000000017941 */ /* 0x000fea0003800000 */
.L_x_10483:
        /* <DEDUP_REMOVED lines=16> */
.L_x_10489:
[----:B------:R-:W-:Y:S05]  /*76a0*/  BSYNC B2 ;  /* 0x0000000000027941 */ /* 0x000fea0003800000 */
.L_x_10488:
        /* <DEDUP_REMOVED lines=40> */
[----:B------:R-:W-:Y:S02]  /*7930*/  LOP3.LUT R10, R199, R10, R12, 0x96, !PT ;  /* 0x0000000ac70a7212 */ /* 0x000fe400078e960c */
[----:B------:R-:W-:Y:S01]  /*7940*/  MOV R2, R198 ;  /* 0x000000c600027202 */ /* 0x000fe20000000f00 */
[----:B------:R-:W-:Y:S01]  /*7950*/  IMAD.MOV.U32 R4, RZ, RZ, R178 ;  /* 0x000000ffff047224 */ /* 0x000fe200078e00b2 */
[----:B------:R-:W-:-:S07]  /*7960*/  LOP3.LUT R11, R179, R180, R13, 0x96, !PT ;  /* 0x000000b4b30b7212 */ /* 0x000fce00078e960d */
.L_x_10487:
[----:B------:R-:W-:Y:S05]  /*7970*/  BSYNC B1 ;  /* 0x0000000000017941 */ /* 0x000fea0003800000 */
.L_x_10486:
        /* <DEDUP_REMOVED lines=25> */
.L_x_10491:
[----:B------:R-:W-:-:S07]  /*7b10*/  IMAD.MOV.U32 R9, RZ, RZ, R2 ;  /* 0x000000ffff097224 */ /* 0x000fce00078e0002 */
.L_x_10492:
[----:B------:R-:W-:Y:S05]  /*7b20*/  BSYNC B1 ;  /* 0x0000000000017941 */ /* 0x000fea0003800000 */
.L_x_10490:
        /* <DEDUP_REMOVED lines=16> */
.L_x_10496:
[----:B------:R-:W-:Y:S05]  /*7c30*/  BSYNC B2 ;  /* 0x0000000000027941 */ /* 0x000fea0003800000 */
.L_x_10495:
        /* <DEDUP_REMOVED lines=44> */
.L_x_10494:
[----:B------:R-:W-:Y:S05]  /*7f00*/  BSYNC B1 ;  /* 0x0000000000017941 */ /* 0x000fea0003800000 */
.L_x_10493:
[----:B------:R-:W-:Y:S01]  /*7f10*/  I2FP.F32.U32 R9, R9 ;  /* 0x0000000900097245 */ /* 0x000fe20000201000 */
[----:B------:R-:W-:Y:S01]  /*7f20*/  @P0 IMAD.U32 R156, R33, 0x10000, RZ ;  /* 0x00010000219c0824 */ /* 0x000fe200078e00ff */
[----:B------:R-:W-:Y:S01]  /*7f30*/  SHF.L.U32 R181, R157, 0x10, RZ ;  /* 0x000000109db57819 */ /* 0x000fe200000006ff */
[----:B------:R-:W-:Y:S01]  /*7f40*/  BSSY B1, `(.L_x_10497) ;  /* 0x0000015000017945 */ /* 0x000fe20003800000 */
[C---:B------:R-:W-:Y:S01]  /*7f50*/  ISETP.NE.AND P2, PT, R180.reuse, 0x1, PT ;  /* 0x00000001b400780c */ /* 0x040fe20003f45270 */
[----:B------:R-:W-:Y:S01]  /*7f60*/  FFMA.FTZ R9, R9, R176, 1.1641532182693481445e-10 ;  /* 0x2f00000009097423 */ /* 0x000fe200000100b0 */
[----:B------:R-:W-:Y:S01]  /*7f70*/  IADD3 R182, R180, 0x1, RZ ;  /* 0x00000001b4b67810 */ /* 0x000fe20007ffe0ff */
[----:B------:R-:W-:-:S03]  /*7f80*/  FMUL.FTZ R181, R181, R168 ;  /* 0x000000a8b5b57220 */ /* 0x000fc60000410000 */
[----:B------:R-:W-:Y:S01]  /*7f90*/  FSETP.GTU.FTZ.AND P1, PT, R9, R174, PT ;  /* 0x000000ae0900720b */ /* 0x000fe20003f3c000 */
[----:B------:R-:W-:Y:S01]  /*7fa0*/  FMUL.FTZ R181, R181, R172 ;  /* 0x000000acb5b57220 */ /* 0x000fe20000410000 */
[----:B------:R-:W-:-:S04]  /*7fb0*/  PRMT R9, R157, 0x7632, R9 ;  /* 0x000076329d097816 */ /* 0x000fc80000000009 */
        /* <DEDUP_REMOVED lines=12> */
.L_x_10498:
[----:B------:R-:W-:-:S07]  /*8080*/  MOV R178, R2 ;  /* 0x0000000200b27202 */ /* 0x000fce0000000f00 */
.L_x_10499:
[----:B------:R-:W-:Y:S05]  /*8090*/  BSYNC B1 ;  /* 0x0000000000017941 */ /* 0x000fea0003800000 */
.L_x_10497:
        /* <DEDUP_REMOVED lines=16> */
.L_x_10503:
[----:B------:R-:W-:Y:S05]  /*81a0*/  BSYNC B2 ;  /* 0x0000000000027941 */ /* 0x000fea0003800000 */
.L_x_10502:
        /* <DEDUP_REMOVED lines=44> */
.L_x_10501:
[----:B------:R-:W-:Y:S05]  /*8470*/  BSYNC B1 ;  /* 0x0000000000017941 */ /* 0x000fea0003800000 */
.L_x_10500:
        /* <DEDUP_REMOVED lines=23> */
.L_x_10505:
[----:B------:R-:W-:-:S07]  /*85f0*/  IMAD.MOV.U32 R9, RZ, RZ, R2 ;  /* 0x000000ffff097224 */ /* 0x000fce00078e0002 */
.L_x_10506:
[----:B------:R-:W-:Y:S05]  /*8600*/  BSYNC B1 ;  /* 0x0000000000017941 */ /* 0x000fea0003800000 */
.L_x_10504:
        /* <DEDUP_REMOVED lines=16> */
.L_x_10510:
[----:B------:R-:W-:Y:S05]  /*8710*/  BSYNC B2 ;  /* 0x0000000000027941 */ /* 0x000fea0003800000 */
.L_x_10509:
        /* <DEDUP_REMOVED lines=44> */
.L_x_10508:
[----:B------:R-:W-:Y:S05]  /*89e0*/  BSYNC B1 ;  /* 0x0000000000017941 */ /* 0x000fea0003800000 */
.L_x_10507:
        /* <DEDUP_REMOVED lines=23> */
.L_x_10512:
[----:B------:R-:W-:-:S07]  /*8b60*/  MOV R9, R2 ;  /* 0x0000000200097202 */ /* 0x000fce0000000f00 */
.L_x_10513:
[----:B------:R-:W-:Y:S05]  /*8b70*/  BSYNC B1 ;  /* 0x0000000000017941 */ /* 0x000fea0003800000 */
.L_x_10511:
        /* <DEDUP_REMOVED lines=16> */
.L_x_10517:
[----:B------:R-:W-:Y:S05]  /*8c80*/  BSYNC B2 ;  /* 0x0000000000027941 */ /* 0x000fea0003800000 */
.L_x_10516:
        /* <DEDUP_REMOVED lines=44> */
.L_x_10515:
[----:B------:R-:W-:Y:S05]  /*8f50*/  BSYNC B1 ;  /* 0x0000000000017941 */ /* 0x000fea0003800000 */
.L_x_10514:
        /* <DEDUP_REMOVED lines=23> */
.L_x_10519:
[----:B------:R-:W-:-:S07]  /*90d0*/  IMAD.MOV.U32 R9, RZ, RZ, R2 ;  /* 0x000000ffff097224 */ /* 0x000fce00078e0002 */
.L_x_10520:
[----:B------:R-:W-:Y:S05]  /*90e0*/  BSYNC B1 ;  /* 0x0000000000017941 */ /* 0x000fea0003800000 */
.L_x_10518:
        /* <DEDUP_REMOVED lines=16> */
.L_x_10524:
[----:B------:R-:W-:Y:S05]  /*91f0*/  BSYNC B2 ;  /* 0x0000000000027941 */ /* 0x000fea0003800000 */
.L_x_10523:
        /* <DEDUP_REMOVED lines=44> */
.L_x_10522:
[----:B------:R-:W-:Y:S05]  /*94c0*/  BSYNC B1 ;  /* 0x0000000000017941 */ /* 0x000fea0003800000 */
.L_x_10521:
        /* <DEDUP_REMOVED lines=23> */
.L_x_10526:
[----:B------:R-:W-:-:S07]  /*9640*/  MOV R180, R2 ;  /* 0x0000000200b47202 */ /* 0x000fce0000000f00 */
.L_x_10527:
[----:B------:R-:W-:Y:S05]  /*9650*/  BSYNC B1 ;  /* 0x0000000000017941 */ /* 0x000fea0003800000 */
.L_x_10525:
        /* <DEDUP_REMOVED lines=18> */
.L_x_10531:
[----:B------:R-:W-:Y:S05]  /*9780*/  BSYNC B2 ;  /* 0x0000000000027941 */ /* 0x000fea0003800000 */
.L_x_10530:
        /* <DEDUP_REMOVED lines=44> */
.L_x_10529:
[----:B------:R-:W-:Y:S05]  /*9a50*/  BSYNC B1 ;  /* 0x0000000000017941 */ /* 0x000fea0003800000 */
.L_x_10528:
        /* <DEDUP_REMOVED lines=40> */
.L_x_10475:
[----:B------:R-:W-:Y:S05]  /*9ce0*/  BSYNC B0 ;  /* 0x0000000000007941 */ /* 0x000fea0003800000 */
.L_x_10474:
        /* <DEDUP_REMOVED lines=23> */
.L_x_10535:
[----:B------:R-:W-:-:S07]  /*9e60*/  MOV R167, R2 ;  /* 0x0000000200a77202 */ /* 0x000fce0000000f00 */
.L_x_10536:
[----:B------:R-:W-:Y:S05]  /*9e70*/  BSYNC B1 ;  /* 0x0000000000017941 */ /* 0x000fea0003800000 */
.L_x_10534:
        /* <DEDUP_REMOVED lines=16> */
.L_x_10540:
[----:B------:R-:W-:Y:S05]  /*9f80*/  BSYNC B2 ;  /* 0x0000000000027941 */ /* 0x000fea0003800000 */
.L_x_10539:
        /* <DEDUP_REMOVED lines=44> */
.L_x_10538:
[----:B------:R-:W-:Y:S05]  /*a250*/  BSYNC B1 ;  /* 0x0000000000017941 */ /* 0x000fea0003800000 */
.L_x_10537:
        /* <DEDUP_REMOVED lines=28> */
.L_x_10542:
[----:B------:R-:W-:-:S07]  /*a420*/  MOV R9, R2 ;  /* 0x0000000200097202 */ /* 0x000fce0000000f00 */
.L_x_10543:
[----:B------:R-:W-:Y:S05]  /*a430*/  BSYNC B1 ;  /* 0x0000000000017941 */ /* 0x000fea0003800000 */
.L_x_10541:
        /* <DEDUP_REMOVED lines=16> */
.L_x_10547:
[----:B------:R-:W-:Y:S05]  /*a540*/  BSYNC B2 ;  /* 0x0000000000027941 */ /* 0x000fea0003800000 */
.L_x_10546:
        /* <DEDUP_REMOVED lines=44> */
.L_x_10545:
[----:B------:R-:W-:Y:S05]  /*a810*/  BSYNC B1 ;  /* 0x0000000000017941 */ /* 0x000fea0003800000 */
.L_x_10544:
        /* <DEDUP_REMOVED lines=25> */
.L_x_10549:
[----:B------:R-:W-:-:S07]  /*a9b0*/  IMAD.MOV.U32 R9, RZ, RZ, R2 ;  /* 0x000000ffff097224 */ /* 0x000fce00078e0002 */
.L_x_10550:
[----:B------:R-:W-:Y:S05]  /*a9c0*/  BSYNC B1 ;  /* 0x0000000000017941 */ /* 0x000fea0003800000 */
.L_x_10548:
        /* <DEDUP_REMOVED lines=16> */
.L_x_10554:
[----:B------:R-:W-:Y:S05]  /*aad0*/  BSYNC B2 ;  /* 0x0000000000027941 */ /* 0x000fea0003800000 */
.L_x_10553:
        /* <DEDUP_REMOVED lines=44> */
.L_x_10552:
[----:B------:R-:W-:Y:S05]  /*ada0*/  BSYNC B1 ;  /* 0x0000000000017941 */ /* 0x000fea0003800000 */
.L_x_10551:
        /* <DEDUP_REMOVED lines=23> */
.L_x_10556:
[----:B------:R-:W-:-:S07]  /*af20*/  MOV R178, R2 ;  /* 0x0000000200b27202 */ /* 0x000fce0000000f00 */
.L_x_10557:
[----:B------:R-:W-:Y:S05]  /*af30*/  BSYNC B1 ;  /* 0x0000000000017941 */ /* 0x000fea0003800000 */
.L_x_10555:
        /* <DEDUP_REMOVED lines=16> */
.L_x_10561:
[----:B------:R-:W-:Y:S05]  /*b040*/  BSYNC B2 ;  /* 0x0000000000027941 */ /* 0x000fea0003800000 */
.L_x_10560:
        /* <DEDUP_REMOVED lines=44> */
.L_x_10559:
[----:B------:R-:W-:Y:S05]  /*b310*/  BSYNC B1 ;  /* 0x0000000000017941 */ /* 0x000fea0003800000 */
.L_x_10558:
        /* <DEDUP_REMOVED lines=23> */
.L_x_10563:
[----:B------:R-:W-:-:S07]  /*b490*/  IMAD.MOV.U32 R9, RZ, RZ, R2 ;  /* 0x000000ffff097224 */ /* 0x000fce00078e0002 */
.L_x_10564:
[----:B------:R-:W-:Y:S05]  /*b4a0*/  BSYNC B1 ;  /* 0x0000000000017941 */ /* 0x000fea0003800000 */
.L_x_10562:
        /* <DEDUP_REMOVED lines=16> */
.L_x_10568:
[----:B------:R-:W-:Y:S05]  /*b5b0*/  BSYNC B2 ;  /* 0x0000000000027941 */ /* 0x000fea0003800000 */
.L_x_10567:
        /* <DEDUP_REMOVED lines=44> */
.L_x_10566:
[----:B------:R-:W-:Y:S05]  /*b880*/  BSYNC B1 ;  /* 0x0000000000017941 */ /* 0x000fea0003800000 */
.L_x_10565:
        /* <DEDUP_REMOVED lines=23> */
.L_x_10570:
[----:B------:R-:W-:-:S07]  /*ba00*/  MOV R9, R2 ;  /* 0x0000000200097202 */ /* 0x000fce0000000f00 */
.L_x_10571:
[----:B------:R-:W-:Y:S05]  /*ba10*/  BSYNC B1 ;  /* 0x0000000000017941 */ /* 0x000fea0003800000 */
.L_x_10569:
        /* <DEDUP_REMOVED lines=16> */
.L_x_10575:
[----:B------:R-:W-:Y:S05]  /*bb20*/  BSYNC B2 ;  /* 0x0000000000027941 */ /* 0x000fea0003800000 */
.L_x_10574:
        /* <DEDUP_REMOVED lines=44> */
.L_x_10573:
[----:B------:R-:W-:Y:S05]  /*bdf0*/  BSYNC B1 ;  /* 0x0000000000017941 */ /* 0x000fea0003800000 */
.L_x_10572:
        /* <DEDUP_REMOVED lines=23> */
.L_x_10577:
[----:B------:R-:W-:-:S07]  /*bf70*/  IMAD.MOV.U32 R9, RZ, RZ, R2 ;  /* 0x000000ffff097224 */ /* 0x000fce00078e0002 */
.L_x_10578:
[----:B------:R-:W-:Y:S05]  /*bf80*/  BSYNC B1 ;  /* 0x0000000000017941 */ /* 0x000fea0003800000 */
.L_x_10576:
        /* <DEDUP_REMOVED lines=16> */
.L_x_10582:
[----:B------:R-:W-:Y:S05]  /*c090*/  BSYNC B2 ;  /* 0x0000000000027941 */ /* 0x000fea0003800000 */
.L_x_10581:
        /* <DEDUP_REMOVED lines=44> */
.L_x_10580:
[----:B------:R-:W-:Y:S05]  /*c360*/  BSYNC B1 ;  /* 0x0000000000017941 */ /* 0x000fea0003800000 */
.L_x_10579:
        /* <DEDUP_REMOVED lines=23> */
.L_x_10584:
[----:B------:R-:W-:-:S07]  /*c4e0*/  MOV R180, R2 ;  /* 0x0000000200b47202 */ /* 0x000fce0000000f00 */
.L_x_10585:
[----:B------:R-:W-:Y:S05]  /*c4f0*/  BSYNC B1 ;  /* 0x0000000000017941 */ /* 0x000fea0003800000 */
.L_x_10583:
        /* <DEDUP_REMOVED lines=18> */
.L_x_10589:
[----:B------:R-:W-:Y:S05]  /*c620*/  BSYNC B2 ;  /* 0x0000000000027941 */ /* 0x000fea0003800000 */
.L_x_10588:
        /* <DEDUP_REMOVED lines=44> */
.L_x_10587:
[----:B------:R-:W-:Y:S05]  /*c8f0*/  BSYNC B1 ;  /* 0x0000000000017941 */ /* 0x000fea0003800000 */
.L_x_10586:
        /* <DEDUP_REMOVED lines=40> */
.L_x_10533:
[----:B------:R-:W-:Y:S05]  /*cb80*/  BSYNC B0 ;  /* 0x0000000000007941 */ /* 0x000fea0003800000 */
.L_x_10532:
        /* <DEDUP_REMOVED lines=23> */
.L_x_10593:
[----:B------:R-:W-:-:S07]  /*cd00*/  MOV R169, R2 ;  /* 0x0000000200a97202 */ /* 0x000fce0000000f00 */
.L_x_10594:
[----:B------:R-:W-:Y:S05]  /*cd10*/  BSYNC B1 ;  /* 0x0000000000017941 */ /* 0x000fea0003800000 */
.L_x_10592:
        /* <DEDUP_REMOVED lines=16> */
.L_x_10598:
[----:B------:R-:W-:Y:S05]  /*ce20*/  BSYNC B2 ;  /* 0x0000000000027941 */ /* 0x000fea0003800000 */
.L_x_10597:
        /* <DEDUP_REMOVED lines=44> */
.L_x_10596:
[----:B------:R-:W-:Y:S05]  /*d0f0*/  BSYNC B1 ;  /* 0x0000000000017941 */ /* 0x000fea0003800000 */
.L_x_10595:
        /* <DEDUP_REMOVED lines=28> */
.L_x_10600:
[----:B------:R-:W-:-:S07]  /*d2c0*/  MOV R9, R2 ;  /* 0x0000000200097202 */ /* 0x000fce0000000f00 */
.L_x_10601:
[----:B------:R-:W-:Y:S05]  /*d2d0*/  BSYNC B1 ;  /* 0x0000000000017941 */ /* 0x000fea0003800000 */
.L_x_10599:
        /* <DEDUP_REMOVED lines=16> */
.L_x_10605:
[----:B------:R-:W-:Y:S05]  /*d3e0*/  BSYNC B2 ;  /* 0x0000000000027941 */ /* 0x000fea0003800000 */
.L_x_10604:
        /* <DEDUP_REMOVED lines=44> */
.L_x_10603:
[----:B------:R-:W-:Y:S05]  /*d6b0*/  BSYNC B1 ;  /* 0x0000000000017941 */ /* 0x000fea0003800000 */
.L_x_10602:
        /* <DEDUP_REMOVED lines=25> */
.L_x_10607:
[----:B------:R-:W-:-:S07]  /*d850*/  IMAD.MOV.U32 R9, RZ, RZ, R2 ;  /* 0x000000ffff097224 */ /* 0x000fce00078e0002 */
.L_x_10608:
[----:B------:R-:W-:Y:S05]  /*d860*/  BSYNC B1 ;  /* 0x0000000000017941 */ /* 0x000fea0003800000 */
.L_x_10606:
        /* <DEDUP_REMOVED lines=16> */
.L_x_10612:
[----:B------:R-:W-:Y:S05]  /*d970*/  BSYNC B2 ;  /* 0x0000000000027941 */ /* 0x000fea0003800000 */
.L_x_10611:
        /* <DEDUP_REMOVED lines=44> */
.L_x_10610:
[----:B------:R-:W-:Y:S05]  /*dc40*/  BSYNC B1 ;  /* 0x0000000000017941 */ /* 0x000fea0003800000 */
.L_x_10609:
        /* <DEDUP_REMOVED lines=23> */
.L_x_10614:
[----:B------:R-:W-:-:S07]  /*ddc0*/  MOV R178, R2 ;  /* 0x0000000200b27202 */ /* 0x000fce0000000f00 */
.L_x_10615:
[----:B------:R-:W-:Y:S05]  /*ddd0*/  BSYNC B1 ;  /* 0x0000000000017941 */ /* 0x000fea0003800000 */
.L_x_10613:
        /* <DEDUP_REMOVED lines=16> */
.L_x_10619:
[----:B------:R-:W-:Y:S05]  /*dee0*/  BSYNC B2 ;  /* 0x0000000000027941 */ /* 0x000fea0003800000 */
.L_x_10618:
        /* <DEDUP_REMOVED lines=44> */
.L_x_10617:
[----:B------:R-:W-:Y:S05]  /*e1b0*/  BSYNC B1 ;  /* 0x0000000000017941 */ /* 0x000fea0003800000 */
.L_x_10616:
        /* <DEDUP_REMOVED lines=23> */
.L_x_10621:
[----:B------:R-:W-:-:S07]  /*e330*/  IMAD.MOV.U32 R9, RZ, RZ, R2 ;  /* 0x000000ffff097224 */ /* 0x000fce00078e0002 */
.L_x_10622:
[----:B------:R-:W-:Y:S05]  /*e340*/  BSYNC B1 ;  /* 0x0000000000017941 */ /* 0x000fea0003800000 */
.L_x_10620:
        /* <DEDUP_REMOVED lines=16> */
.L_x_10626:
[----:B------:R-:W-:Y:S05]  /*e450*/  BSYNC B2 ;  /* 0x0000000000027941 */ /* 0x000fea0003800000 */
.L_x_10625:
        /* <DEDUP_REMOVED lines=44> */
.L_x_10624:
[----:B------:R-:W-:Y:S05]  /*e720*/  BSYNC B1 ;  /* 0x0000000000017941 */ /* 0x000fea0003800000 */
.L_x_10623:
        /* <DEDUP_REMOVED lines=23> */
.L_x_10628:
[----:B------:R-:W-:-:S07]  /*e8a0*/  MOV R9, R2 ;  /* 0x0000000200097202 */ /* 0x000fce0000000f00 */
.L_x_10629:
[----:B------:R-:W-:Y:S05]  /*e8b0*/  BSYNC B1 ;  /* 0x0000000000017941 */ /* 0x000fea0003800000 */
.L_x_10627:
        /* <DEDUP_REMOVED lines=16> */
.L_x_10633:
[----:B------:R-:W-:Y:S05]  /*e9c0*/  BSYNC B2 ;  /* 0x0000000000027941 */ /* 0x000fea0003800000 */
.L_x_10632:
        /* <DEDUP_REMOVED lines=44> */
.L_x_10631:
[----:B------:R-:W-:Y:S05]  /*ec90*/  BSYNC B1 ;  /* 0x0000000000017941 */ /* 0x000fea0003800000 */
.L_x_10630:
        /* <DEDUP_REMOVED lines=23> */
.L_x_10635:
[----:B------:R-:W-:-:S07]  /*ee10*/  IMAD.MOV.U32 R9, RZ, RZ, R2 ;  /* 0x000000ffff097224 */ /* 0x000fce00078e0002 */
.L_x_10636:
[----:B------:R-:W-:Y:S05]  /*ee20*/  BSYNC B1 ;  /* 0x0000000000017941 */ /* 0x000fea0003800000 */
.L_x_10634:
        /* <DEDUP_REMOVED lines=16> */
.L_x_10640:
[----:B------:R-:W-:Y:S05]  /*ef30*/  BSYNC B2 ;  /* 0x0000000000027941 */ /* 0x000fea0003800000 */
.L_x_10639:
        /* <DEDUP_REMOVED lines=44> */
.L_x_10638:
[----:B------:R-:W-:Y:S05]  /*f200*/  BSYNC B1 ;  /* 0x0000000000017941 */ /* 0x000fea0003800000 */
.L_x_10637:
        /* <DEDUP_REMOVED lines=23> */
.L_x_10642:
[----:B------:R-:W-:-:S07]  /*f380*/  MOV R178, R2 ;  /* 0x0000000200b27202 */ /* 0x000fce0000000f00 */
.L_x_10643:
[----:B------:R-:W-:Y:S05]  /*f390*/  BSYNC B1 ;  /* 0x0000000000017941 */ /* 0x000fea0003800000 */
.L_x_10641:
        /* <DEDUP_REMOVED lines=18> */
.L_x_10647:
[----:B------:R-:W-:Y:S05]  /*f4c0*/  BSYNC B2 ;  /* 0x0000000000027941 */ /* 0x000fea0003800000 */
.L_x_10646:
        /* <DEDUP_REMOVED lines=44> */
.L_x_10645:
[----:B------:R-:W-:Y:S05]  /*f790*/  BSYNC B1 ;  /* 0x0000000000017941 */ /* 0x000fea0003800000 */
.L_x_10644:
        /* <DEDUP_REMOVED lines=39> */
.L_x_10591:
[----:B------:R-:W-:Y:S05]  /*fa10*/  BSYNC B0 ;  /* 0x0000000000007941 */ /* 0x000fea0003800000 */
.L_x_10590:
[----:B-1234-:R-:W-:Y:S01]  /*fa20*/  FADD.FTZ R156, RZ, R5 ;  /* 0x00000005ff9c7221 */ /* 0x01efe20000010000 */
        /* <DEDUP_REMOVED lines=154> */
.L_x_10670:
        /* <DEDUP_REMOVED lines=106> */
.L_x_10650:
[----:B------:R-:W-:Y:S05]  /*10a70*/  BSYNC B0 ;  /* 0x0000000000007941 */ /* 0x000fea0003800000 */
.L_x_10649:
        /* <DEDUP_REMOVED lines=35> */
.L_x_10652:
[----:B------:R-:W-:Y:S05]  /*10cb0*/  BSYNC B0 ;  /* 0x0000000000007941 */ /* 0x000fea0003800000 */
.L_x_10651:
        /* <DEDUP_REMOVED lines=35> */
.L_x_10654:
[----:B------:R-:W-:Y:S05]  /*10ef0*/  BSYNC B0 ;  /* 0x0000000000007941 */ /* 0x000fea0003800000 */
.L_x_10653:
        /* <DEDUP_REMOVED lines=35> */
.L_x_10656:
[----:B------:R-:W-:Y:S05]  /*11130*/  BSYNC B0 ;  /* 0x0000000000007941 */ /* 0x000fea0003800000 */
.L_x_10655:
        /* <DEDUP_REMOVED lines=34> */
.L_x_10658:
[----:B------:R-:W-:Y:S05]  /*11360*/  BSYNC B0 ;  /* 0x0000000000007941 */ /* 0x000fea0003800000 */
.L_x_10657:
[----:B------:R-:W-:Y:S02]  /*11370*/  IADD3 R20, R20, UR14, RZ ;  /* 0x0000000e14147c10 */ /* 0x000fe4000fffe0ff */
[----:B------:R-:W-:Y:S02]  /*11380*/  SEL R166, RZ, 0x1, P3 ;  /* 0x00000001ffa67807 */ /* 0x000fe40001800000 */
[----:B------:R-:W-:-:S13]  /*11390*/  ISETP.GE.AND P0, PT, R20, UR15, PT ;  /* 0x0000000f14007c0c */ /* 0x000fda000bf06270 */
[----:B------:R-:W-:Y:S05]  /*113a0*/  @!P0 BRA `(.L_x_10659) ;  /* 0xfffffefc00308947 */ /* 0x000fea000383ffff */
[----:B------:R-:W-:Y:S05]  /*113b0*/  EXIT ;  /* 0x000000000000794d */ /* 0x000fea0003800000 */
.L_x_10648:
[----:B------:R-:W-:Y:S01]  /*113c0*/  IMAD.MOV.U32 R247, RZ, RZ, R168 ;  /* 0x000000fffff77224 */ /* 0x000fe200078e00a8 */
[----:B------:R-:W-:Y:S01]  /*113d0*/  MOV R180, 0x1 ;  /* 0x0000000100b47802 */ /* 0x000fe20000000f00 */
[----:B------:R-:W-:Y:S01]  /*113e0*/  IMAD.MOV.U32 R249, RZ, RZ, 0x1f ;  /* 0x0000001ffff97424 */ /* 0x000fe200078e00ff */
[----:B------:R-:W-:-:S07]  /*113f0*/  MOV R176, 0xffffffff ;  /* 0xffffffff00b07802 */ /* 0x000fce0000000f00 */
[----:B0----5:R-:W-:Y:S05]  /*11400*/  WARPSYNC.COLLECTIVE R176, `(.L_x_10660) ;  /* 0x00000000b0087348 */ /* 0x021fea0003c00000 */
[----:B------:R1:W2:Y:S02]  /*11410*/  SHFL.BFLY P6, R178, R247, R180, R249 ;  /* 0x0c0000b4f7b27389 */ /* 0x0002a400000c00f9 */
[----:B012--5:R-:W-:Y:S01]  /*11420*/  ENDCOLLECTIVE ;  /* 0x000000000000791b */ /* 0x027fe20003800000 */
.L_x_10660:
[----:B------:R-:W-:Y:S02]  /*11430*/  IMAD.MOV.U32 R180, RZ, RZ, 0x2 ;  /* 0x00000002ffb47424 */ /* 0x000fe400078e00ff */
[----:B------:R-:W-:-:S04]  /*11440*/  IMAD.MOV.U32 R157, RZ, RZ, R178 ;  /* 0x000000ffff9d7224 */ /* 0x000fc800078e00b2 */
[----:B------:R-:W-:-:S05]  /*11450*/  FADD.FTZ R166, R168, R157 ;  /* 0x0000009da8a67221 */ /* 0x000fca0000010000 */
[----:B------:R-:W-:-:S07]  /*11460*/  MOV R247, R166 ;  /* 0x000000a600f77202 */ /* 0x000fce0000000f00 */
[----:B------:R-:W-:Y:S05]  /*11470*/  WARPSYNC.COLLECTIVE R176, `(.L_x_10661) ;  /* 0x00000000b0087348 */ /* 0x000fea0003c00000 */
[----:B------:R0:W1:Y:S02]  /*11480*/  SHFL.BFLY P6, R178, R247, R180, R249 ;  /* 0x0c0000b4f7b27389 */ /* 0x00006400000c00f9 */
[----:B01----:R-:W-:Y:S01]  /*11490*/  ENDCOLLECTIVE ;  /* 0x000000000000791b */ /* 0x003fe20003800000 */
.L_x_10661:
[----:B------:R-:W-:Y:S01]  /*114a0*/  HFMA2.MMA R180, -RZ, RZ, 0, 2.384185791015625e-07 ;  /* 0x00000004ffb47435 */ /* 0x000fe200000001ff */
[----:B------:R-:W-:-:S05]  /*114b0*/  MOV R157, R178 ;  /* 0x000000b2009d7202 */ /* 0x000fca0000000f00 */
[----:B------:R-:W-:-:S04]  /*114c0*/  FADD.FTZ R170, R166, R157 ;  /* 0x0000009da6aa7221 */ /* 0x000fc80000010000 */
[----:B------:R-:W-:-:S07]  /*114d0*/  IMAD.MOV.U32 R247, RZ, RZ, R170 ;  /* 0x000000fffff77224 */ /* 0x000fce00078e00aa */
[----:B------:R-:W-:Y:S05]  /*114e0*/  WARPSYNC.COLLECTIVE R176, `(.L_x_10662) ;  /* 0x00000000b0087348 */ /* 0x000fea0003c00000 */
[----:B------:R0:W1:Y:S02]  /*114f0*/  SHFL.BFLY P6, R178, R247, R180, R249 ;  /* 0x0c0000b4f7b27389 */ /* 0x00006400000c00f9 */
[----:B01----:R-:W-:Y:S01]  /*11500*/  ENDCOLLECTIVE ;  /* 0x000000000000791b */ /* 0x003fe20003800000 */
.L_x_10662:
[----:B------:R-:W-:Y:S02]  /*11510*/  IMAD.MOV.U32 R180, RZ, RZ, 0x8 ;  /* 0x00000008ffb47424 */ /* 0x000fe400078e00ff */
[----:B------:R-:W-:-:S04]  /*11520*/  IMAD.MOV.U32 R157, RZ, RZ, R178 ;  /* 0x000000ffff9d7224 */ /* 0x000fc800078e00b2 */
[----:B------:R-:W-:-:S05]  /*11530*/  FADD.FTZ R172, R170, R157 ;  /* 0x0000009daaac7221 */ /* 0x000fca0000010000 */
[----:B------:R-:W-:-:S07]  /*11540*/  MOV R247, R172 ;  /* 0x000000ac00f77202 */ /* 0x000fce0000000f00 */
[----:B------:R-:W-:Y:S05]  /*11550*/  WARPSYNC.COLLECTIVE R176, `(.L_x_10663) ;  /* 0x00000000b0087348 */ /* 0x000fea0003c00000 */
[----:B------:R0:W1:Y:S02]  /*11560*/  SHFL.BFLY P6, R178, R247, R180, R249 ;  /* 0x0c0000b4f7b27389 */ /* 0x00006400000c00f9 */
[----:B01----:R-:W-:Y:S01]  /*11570*/  ENDCOLLECTIVE ;  /* 0x000000000000791b */ /* 0x003fe20003800000 */
.L_x_10663:
[----:B------:R-:W-:Y:S01]  /*11580*/  HFMA2.MMA R180, -RZ, RZ, 0, 9.5367431640625e-07 ;  /* 0x00000010ffb47435 */ /* 0x000fe200000001ff */
[----:B------:R-:W-:-:S05]  /*11590*/  MOV R157, R178 ;  /* 0x000000b2009d7202 */ /* 0x000fca0000000f00 */
[----:B------:R-:W-:-:S04]  /*115a0*/  FADD.FTZ R174, R172, R157 ;  /* 0x0000009dacae7221 */ /* 0x000fc80000010000 */
[----:B------:R-:W-:-:S07]  /*115b0*/  IMAD.MOV.U32 R247, RZ, RZ, R174 ;  /* 0x000000fffff77224 */ /* 0x000fce00078e00ae */
[----:B------:R-:W-:Y:S05]  /*115c0*/  WARPSYNC.COLLECTIVE R176, `(.L_x_10664) ;  /* 0x00000000b0087348 */ /* 0x000fea0003c00000 */
[----:B------:R0:W1:Y:S02]  /*115d0*/  SHFL.BFLY P6, R178, R247, R180, R249 ;  /* 0x0c0000b4f7b27389 */ /* 0x00006400000c00f9 */
[----:B01----:R-:W-:Y:S01]  /*115e0*/  ENDCOLLECTIVE ;  /* 0x000000000000791b */ /* 0x003fe20003800000 */
.L_x_10664:
        /* <DEDUP_REMOVED lines=90> */
.L_x_10665:
[----:B------:R-:W-:Y:S01]  /*11b90*/  HFMA2.MMA R180, -RZ, RZ, 0, 1.1920928955078125e-07 ;  /* 0x00000002ffb47435 */ /* 0x000fe200000001ff */
[----:B------:R-:W-:-:S05]  /*11ba0*/  MOV R166, R178 ;  /* 0x000000b200a67202 */ /* 0x000fca0000000f00 */
[----:B------:R-:W-:-:S04]  /*11bb0*/  FADD.FTZ R166, R157, R166 ;  /* 0x000000a69da67221 */ /* 0x000fc80000010000 */
[----:B------:R-:W-:-:S07]  /*11bc0*/  IMAD.MOV.U32 R247, RZ, RZ, R166 ;  /* 0x000000fffff77224 */ /* 0x000fce00078e00a6 */
[----:B------:R-:W-:Y:S05]  /*11bd0*/  WARPSYNC.COLLECTIVE R176, `(.L_x_10666) ;  /* 0x00000000b0087348 */ /* 0x000fea0003c00000 */
[----:B------:R0:W1:Y:S02]  /*11be0*/  SHFL.BFLY P6, R178, R247, R180, R249 ;  /* 0x0c0000b4f7b27389 */ /* 0x00006400000c00f9 */
[----:B01----:R-:W-:Y:S01]  /*11bf0*/  ENDCOLLECTIVE ;  /* 0x000000000000791b */ /* 0x003fe20003800000 */
.L_x_10666:
[----:B------:R-:W-:Y:S02]  /*11c00*/  IMAD.MOV.U32 R180, RZ, RZ, 0x4 ;  /* 0x00000004ffb47424 */ /* 0x000fe400078e00ff */
[----:B------:R-:W-:-:S04]  /*11c10*/  IMAD.MOV.U32 R243, RZ, RZ, R178 ;  /* 0x000000fffff37224 */ /* 0x000fc800078e00b2 */
[----:B------:R-:W-:-:S05]  /*11c20*/  FADD.FTZ R243, R166, R243 ;  /* 0x000000f3a6f37221 */ /* 0x000fca0000010000 */
[----:B------:R-:W-:-:S07]  /*11c30*/  MOV R247, R243 ;  /* 0x000000f300f77202 */ /* 0x000fce0000000f00 */
[----:B------:R-:W-:Y:S05]  /*11c40*/  WARPSYNC.COLLECTIVE R176, `(.L_x_10667) ;  /* 0x00000000b0087348 */ /* 0x000fea0003c00000 */
[----:B------:R0:W1:Y:S02]  /*11c50*/  SHFL.BFLY P6, R178, R247, R180, R249 ;  /* 0x0c0000b4f7b27389 */ /* 0x00006400000c00f9 */
[----:B01----:R-:W-:Y:S01]  /*11c60*/  ENDCOLLECTIVE ;  /* 0x000000000000791b */ /* 0x003fe20003800000 */
.L_x_10667:
[----:B------:R-:W-:Y:S01]  /*11c70*/  HFMA2.MMA R180, -RZ, RZ, 0, 4.76837158203125e-07 ;  /* 0x00000008ffb47435 */ /* 0x000fe200000001ff */
[----:B------:R-:W-:-:S05]  /*11c80*/  MOV R168, R178 ;  /* 0x000000b200a87202 */ /* 0x000fca0000000f00 */
[----:B------:R-:W-:-:S04]  /*11c90*/  FADD.FTZ R168, R243, R168 ;  /* 0x000000a8f3a87221 */ /* 0x000fc80000010000 */
[----:B------:R-:W-:-:S07]  /*11ca0*/  IMAD.MOV.U32 R247, RZ, RZ, R168 ;  /* 0x000000fffff77224 */ /* 0x000fce00078e00a8 */
[----:B------:R-:W-:Y:S05]  /*11cb0*/  WARPSYNC.COLLECTIVE R176, `(.L_x_10668) ;  /* 0x00000000b0087348 */ /* 0x000fea0003c00000 */
[----:B------:R0:W1:Y:S02]  /*11cc0*/  SHFL.BFLY P6, R178, R247, R180, R249 ;  /* 0x0c0000b4f7b27389 */ /* 0x00006400000c00f9 */
[----:B01----:R-:W-:Y:S01]  /*11cd0*/  ENDCOLLECTIVE ;  /* 0x000000000000791b */ /* 0x003fe20003800000 */
.L_x_10668:
[----:B------:R-:W-:Y:S02]  /*11ce0*/  IMAD.MOV.U32 R180, RZ, RZ, 0x10 ;  /* 0x00000010ffb47424 */ /* 0x000fe400078e00ff */
[----:B------:R-:W-:-:S04]  /*11cf0*/  IMAD.MOV.U32 R245, RZ, RZ, R178 ;  /* 0x000000fffff57224 */ /* 0x000fc800078e00b2 */
[----:B------:R-:W-:-:S05]  /*11d00*/  FADD.FTZ R245, R168, R245 ;  /* 0x000000f5a8f57221 */ /* 0x000fca0000010000 */
[----:B------:R-:W-:-:S07]  /*11d10*/  MOV R247, R245 ;  /* 0x000000f500f77202 */ /* 0x000fce0000000f00 */
[----:B------:R-:W-:Y:S05]  /*11d20*/  WARPSYNC.COLLECTIVE R176, `(.L_x_10669) ;  /* 0x00000000b0087348 */ /* 0x000fea0003c00000 */
[----:B------:R0:W1:Y:S02]  /*11d30*/  SHFL.BFLY P6, R178, R247, R180, R249 ;  /* 0x0c0000b4f7b27389 */ /* 0x00006400000c00f9 */
[----:B01----:R-:W-:Y:S01]  /*11d40*/  ENDCOLLECTIVE ;  /* 0x000000000000791b */ /* 0x003fe20003800000 */
.L_x_10669:
[----:B------:R-:W-:Y:S01]  /*11d50*/  MOV R170, R178 ;  /* 0x000000b200aa7202 */ /* 0x000fe20000000f00 */
[----:B------:R-:W-:Y:S06]  /*11d60*/  BRA `(.L_x_10670) ;  /* 0xffffffe400987947 */ /* 0x000fec000383ffff */
.L_x_10671:
        /* <DEDUP_REMOVED lines=9> */
.L_x_37204:


//--------------------- .text._ZN10layer_norm13ln_fwd_kernelINS_13Kernel_traitsIf13__nv_bfloat16S2_S2_fjLj5120ELj1ELj1ELj4ELj16ENS_18Kernel_traits_baseILj5120EfS2_S2_S2_fjLj128EEEEELb1ELb1ELb0ELb1EEEvNS_9FwdParamsE --------------------------
	.section	.text._ZN10layer_norm13ln_fwd_kernelINS_13Kernel_traitsIf13__nv_bfloat16S2_S2_fjLj5120ELj1ELj1ELj4ELj16ENS_18Kernel_traits_baseILj5120EfS2_S2_S2_fjLj128EEEEELb1ELb1ELb0ELb1EEEvNS_9FwdParamsE,"ax",@progbits
	.align	128
        .global         _ZN10layer_norm13ln_fwd_kernelINS_13Kernel_traitsIf13__nv_bfloat16S2_S2_fjLj5120ELj1ELj1ELj4ELj16ENS_18Kernel_traits_baseILj5120EfS2_S2_S2_fjLj128EEEEELb1ELb1ELb0ELb1EEEvNS_9FwdParamsE
        .type           _ZN10layer_norm13ln_fwd_kernelINS_13Kernel_traitsIf13__nv_bfloat16S2_S2_fjLj5120ELj1ELj1ELj4ELj16ENS_18Kernel_traits_baseILj5120EfS2_S2_S2_fjLj128EEEEELb1ELb1ELb0ELb1EEEvNS_9FwdParamsE,@function
        .size           _ZN10layer_norm13ln_fwd_kernelINS_13Kernel_traitsIf13__nv_bfloat16S2_S2_fjLj5120ELj1ELj1ELj4ELj16ENS_18Kernel_traits_baseILj5120EfS2_S2_S2_fjLj128EEEEELb1ELb1ELb0ELb1EEEvNS_9FwdParamsE,(.L_x_37205 - _ZN10layer_norm13ln_fwd_kernelINS_13Kernel_traitsIf13__nv_bfloat16S2_S2_fjLj5120ELj1ELj1ELj4ELj16ENS_18Kernel_traits_baseILj5120EfS2_S2_S2_fjLj128EEEEELb1ELb1ELb0ELb1EEEvNS_9FwdParamsE)
        .other          _ZN10layer_norm13ln_fwd_kernelINS_13Kernel_traitsIf13__nv_bfloat16S2_S2_fjLj5120ELj1ELj1ELj4ELj16ENS_18Kernel_traits_baseILj5120EfS2_S2_S2_fjLj128EEEEELb1ELb1ELb0ELb1EEEvNS_9FwdParamsE,@"STO_CUDA_ENTRY STV_DEFAULT"
_ZN10layer_norm13ln_fwd_kernelINS_13Kernel_traitsIf13__nv_bfloat16S2_S2_fjLj5120ELj1ELj1ELj4ELj16ENS_18Kernel_traits_baseILj5120EfS2_S2_S2_fjLj128EEEEELb1ELb1ELb0ELb1EEEvNS_9FwdParamsE:
.text._ZN10layer_norm13ln_fwd_kernelINS_13Kernel_traitsIf13__nv_bfloat16S2_S2_fjLj5120ELj1ELj1ELj4ELj16ENS_18Kernel_traits_baseILj5120EfS2_S2_S2_fjLj128EEEEELb1ELb1ELb0ELb1EEEvNS_9FwdParamsE:
[----:B------:R-:W-:Y:S01]  /*0000*/  LDC R1, c[0x0][0x28] ;  /* 0x00000a00ff017b82 */ /* 0x000fe20000000800 */
[----:B------:R-:W0:Y:S07]  /*0010*/  S2R R5, SR_TID.X ;  /* 0x0000000000057919 */ /* 0x000e2e0000002100 */
[----:B------:R-:W1:Y:S08]  /*0020*/  LDC R184, c[0x0][0x2e8] ;  /* 0x0000ba00ffb87b82 */ /* 0x000e700000000800 */
[----:B------:R-:W2:Y:S01]  /*0030*/  LDC R185, c[0x0][0x2ec] ;  /* 0x0000bb00ffb97b82 */ /* 0x000ea20000000800 */
[----:B------:R-:W-:Y:S01]  /*0040*/  ULDC.64 UR6, c[0x0][0x2e0] ;  /* 0x0000b80000067ab9 */ /* 0x000fe20000000a00 */
[----:B------:R-:W-:Y:S01]  /*0050*/  ULDC.U8 UR4, c[0x0][0x2f4] ;  /* 0x0000bd0000047ab9 */ /* 0x000fe20000000000 */
[----:B------:R-:W-:Y:S01]  /*0060*/  MOV R172, UR6 ;  /* 0x0000000600ac7c02 */ /* 0x000fe20008000f00 */
[----:B------:R-:W-:Y:S01]  /*0070*/  IMAD.U32 R173, RZ, RZ, UR7 ;  /* 0x00000007ffad7e24 */ /* 0x000fe2000f8e00ff */
[----:B------:R-:W-:Y:S01]  /*0080*/  ISETP.NE.AND P1, PT, RZ, UR4, PT ;  /* 0x00000004ff007c0c */ /* 0x000fe2000bf25270 */
[----:B------:R-:W-:Y:S01]  /*0090*/  ULDC.64 UR6, c[0x0][0x2c8] ;  /* 0x0000b20000067ab9 */ /* 0x000fe20000000a00 */
[----:B------:R-:W-:-:S02]  /*00a0*/  CS2R R144, SRZ ;  /* 0x0000000000907805 */ /* 0x000fc4000001ff00 */
[----:B------:R-:W-:Y:S02]  /*00b0*/  ISETP.NE.U32.AND P0, PT, RZ, UR6, PT ;  /* 0x00000006ff007c0c */ /* 0x000fe4000bf05070 */
[----:B------:R-:W-:Y:S02]  /*00c0*/  CS2R R146, SRZ ;  /* 0x0000000000927805 */ /* 0x000fe4000001ff00 */
[----:B------:R-:W-:Y:S02]  /*00d0*/  CS2R R140, SRZ ;  /* 0x00000000008c7805 */ /* 0x000fe4000001ff00 */
[----:B------:R-:W-:Y:S02]  /*00e0*/  CS2R R142, SRZ ;  /* 0x00000000008e7805 */ /* 0x000fe4000001ff00 */
[----:B------:R-:W-:Y:S02]  /*00f0*/  ISETP.NE.AND.EX P0, PT, RZ, UR7, PT, P0 ;  /* 0x00000007ff007c0c */ /* 0x000fe4000bf05300 */
[----:B------:R-:W-:-:S02]  /*0100*/  CS2R R136, SRZ ;  /* 0x0000000000887805 */ /* 0x000fc4000001ff00 */
[----:B------:R-:W-:Y:S02]  /*0110*/  CS2R R138, SRZ ;  /* 0x00000000008a7805 */ /* 0x000fe4000001ff00 */
[----:B------:R-:W-:Y:S02]  /*0120*/  CS2R R132, SRZ ;  /* 0x0000000000847805 */ /* 0x000fe4000001ff00 */
[----:B------:R-:W-:Y:S02]  /*0130*/  CS2R R134, SRZ ;  /* 0x0000000000867805 */ /* 0x000fe4000001ff00 */
[----:B------:R-:W-:Y:S02]  /*0140*/  CS2R R128, SRZ ;  /* 0x0000000000807805 */ /* 0x000fe4000001ff00 */
[----:B-1----:R-:W-:Y:S02]  /*0150*/  @P1 MOV R2, R184 ;  /* 0x000000b800021202 */ /* 0x002fe40000000f00 */
[----:B------:R-:W-:-:S02]  /*0160*/  CS2R R130, SRZ ;  /* 0x0000000000827805 */ /* 0x000fc4000001ff00 */
[----:B------:R-:W-:Y:S02]  /*0170*/  CS2R R124, SRZ ;  /* 0x00000000007c7805 */ /* 0x000fe4000001ff00 */
[----:B------:R-:W-:Y:S02]  /*0180*/  CS2R R126, SRZ ;  /* 0x00000000007e7805 */ /* 0x000fe4000001ff00 */
[----:B------:R-:W-:Y:S02]  /*0190*/  CS2R R120, SRZ ;  /* 0x0000000000787805 */ /* 0x000fe4000001ff00 */
[----:B0-----:R-:W-:Y:S01]  /*01a0*/  SHF.L.U32 R0, R5, 0x5, RZ ;  /* 0x0000000505007819 */ /* 0x001fe200000006ff */
[----:B--2---:R-:W-:Y:S01]  /*01b0*/  @P1 IMAD.MOV.U32 R3, RZ, RZ, R185 ;  /* 0x000000ffff031224 */ /* 0x004fe200078e00b9 */
[----:B------:R-:W-:Y:S02]  /*01c0*/  CS2R R122, SRZ ;  /* 0x00000000007a7805 */ /* 0x000fe4000001ff00 */
[----:B------:R-:W-:-:S02]  /*01d0*/  CS2R R116, SRZ ;  /* 0x0000000000747805 */ /* 0x000fc4000001ff00 */
[----:B------:R-:W-:Y:S02]  /*01e0*/  LOP3.LUT R0, R0, 0xfe0, RZ, 0xc0, !PT ;  /* 0x00000fe000007812 */ /* 0x000fe400078ec0ff */
[----:B------:R-:W-:Y:S02]  /*01f0*/  CS2R R118, SRZ ;  /* 0x0000000000767805 */ /* 0x000fe4000001ff00 */
[----:B------:R-:W-:Y:S02]  /*0200*/  CS2R R112, SRZ ;  /* 0x0000000000707805 */ /* 0x000fe4000001ff00 */
[----:B------:R-:W-:Y:S02]  /*0210*/  CS2R R114, SRZ ;  /* 0x0000000000727805 */ /* 0x000fe4000001ff00 */
[----:B------:R-:W-:Y:S02]  /*0220*/  IADD3 R8, P3, R0, UR6, RZ ;  /* 0x0000000600087c10 */ /* 0x000fe4000ff7e0ff */
[----:B------:R-:W-:-:S02]  /*0230*/  CS2R R108, SRZ ;  /* 0x00000000006c7805 */ /* 0x000fc4000001ff00 */
[----:B------:R-:W-:Y:S01]  /*0240*/  CS2R R110, SRZ ;  /* 0x00000000006e7805 */ /* 0x000fe2000001ff00 */
[----:B------:R-:W-:Y:S01]  /*0250*/  ULDC.64 UR4, c[0x0][0x208] ;  /* 0x0000820000047ab9 */ /* 0x000fe20000000a00 */
[----:B------:R-:W-:Y:S01]  /*0260*/  ULDC.64 UR8, c[0x0][0x260] ;  /* 0x0000980000087ab9 */ /* 0x000fe20000000a00 */
[----:B------:R-:W-:Y:S01]  /*0270*/  IMAD.X R9, RZ, RZ, UR7, P3 ;  /* 0x00000007ff097e24 */ /* 0x000fe200098e06ff */
[----:B------:R-:W5:Y:S01]  /*0280*/  @P1 LDG.E.64 R2, desc[UR4][R2.64] ;  /* 0x0000000402021981 */ /* 0x000f62000c1e1b00 */
[----:B------:R-:W-:-:S03]  /*0290*/  ULDC.64 UR10, c[0x0][0x278] ;  /* 0x00009e00000a7ab9 */ /* 0x000fc60000000a00 */
[----:B------:R-:W5:Y:S01]  /*02a0*/  @P1 LDG.E.64 R172, desc[UR4][R172.64] ;  /* 0x00000004acac1981 */ /* 0x000f62000c1e1b00 */
[----:B------:R-:W0:Y:S01]  /*02b0*/  S2UR UR6, SR_CTAID.X ;  /* 0x00000000000679c3 */ /* 0x000e220000002500 */
[----:B------:R-:W-:Y:S01]  /*02c0*/  LOP3.LUT R4, R5, 0x7f, RZ, 0xc0, !PT ;  /* 0x0000007f05047812 */ /* 0x000fe200078ec0ff */
[----:B------:R-:W-:Y:S01]  /*02d0*/  ULDC UR7, c[0x0][0x214] ;  /* 0x0000850000077ab9 */ /* 0x000fe20000000800 */
[----:B------:R1:W5:Y:S01]  /*02e0*/  @P0 LDG.E.128 R144, desc[UR4][R8.64] ;  /* 0x0000000408900981 */ /* 0x000362000c1e1d00 */
[----:B------:R-:W-:Y:S02]  /*02f0*/  IADD3 R6, P2, R0, UR8, RZ ;  /* 0x0000000800067c10 */ /* 0x000fe4000ff5e0ff */
[----:B------:R-:W-:Y:S01]  /*0300*/  LEA R10, P4, R4, UR10, 0x5 ;  /* 0x0000000a040a7c11 */ /* 0x000fe2000f8828ff */
[----:B------:R1:W5:Y:S01]  /*0310*/  @P0 LDG.E.128 R140, desc[UR4][R8.64+0x10] ;  /* 0x00001004088c0981 */ /* 0x000362000c1e1d00 */
[----:B------:R-:W0:Y:S01]  /*0320*/  LDC R26, c[0x0][RZ] ;  /* 0x00000000ff1a7b82 */ /* 0x000e220000000800 */
[----:B------:R-:W-:-:S02]  /*0330*/  IADD3.X R7, RZ, UR9, RZ, P2, !PT ;  /* 0x00000009ff077c10 */ /* 0x000fc400097fe4ff */
[----:B------:R1:W5:Y:S01]  /*0340*/  @P0 LDG.E.128 R136, desc[UR4][R8.64+0x1000] ;  /* 0x0010000408880981 */ /* 0x000362000c1e1d00 */
[----:B------:R-:W-:-:S03]  /*0350*/  IMAD.X R11, RZ, RZ, UR11, P4 ;  /* 0x0000000bff0b7e24 */ /* 0x000fc6000a0e06ff */
[----:B------:R1:W5:Y:S04]  /*0360*/  @P0 LDG.E.128 R132, desc[UR4][R8.64+0x1010] ;  /* 0x0010100408840981 */ /* 0x000368000c1e1d00 */
[----:B------:R1:W5:Y:S04]  /*0370*/  @P0 LDG.E.128 R128, desc[UR4][R8.64+0x2000] ;  /* 0x0020000408800981 */ /* 0x000368000c1e1d00 */
[----:B------:R1:W5:Y:S04]  /*0380*/  @P0 LDG.E.128 R124, desc[UR4][R8.64+0x2010] ;  /* 0x00201004087c0981 */ /* 0x000368000c1e1d00 */
[----:B------:R1:W5:Y:S04]  /*0390*/  @P0 LDG.E.128 R120, desc[UR4][R8.64+0x3000] ;  /* 0x0030000408780981 */ /* 0x000368000c1e1d00 */
[----:B------:R1:W5:Y:S01]  /*03a0*/  @P0 LDG.E.128 R116, desc[UR4][R8.64+0x3010] ;  /* 0x0030100408740981 */ /* 0x000362000c1e1d00 */
[----:B0-----:R-:W-:Y:S01]  /*03b0*/  IMAD R26, R26, UR6, R5 ;  /* 0x000000061a1a7c24 */ /* 0x001fe2000f8e0205 */
[----:B------:R-:W-:-:S02]  /*03c0*/  LEA.HI R5, R5, UR6, RZ, 0x19 ;  /* 0x0000000605057c11 */ /* 0x000fc4000f8fc8ff */
[----:B------:R1:W5:Y:S02]  /*03d0*/  @P0 LDG.E.128 R112, desc[UR4][R8.64+0x4000] ;  /* 0x0040000408700981 */ /* 0x000364000c1e1d00 */
[----:B------:R-:W-:Y:S02]  /*03e0*/  ISETP.GE.AND P2, PT, R5, UR7, PT ;  /* 0x0000000705007c0c */ /* 0x000fe4000bf46270 */
[----:B------:R1:W5:Y:S11]  /*03f0*/  @P0 LDG.E.128 R108, desc[UR4][R8.64+0x4010] ;  /* 0x00401004086c0981 */ /* 0x000376000c1e1d00 */
[----:B-1----:R-:W-:Y:S05]  /*0400*/  @P2 EXIT ;  /* 0x000000000000294d */ /* 0x002fea0003800000 */
[----:B------:R-:W5:Y:S04]  /*0410*/  LDG.E.128 R104, desc[UR4][R6.64] ;  /* 0x0000000406687981 */ /* 0x000f68000c1e1d00 */
        /* <DEDUP_REMOVED lines=8> */
[----:B------:R0:W5:Y:S01]  /*04a0*/  LDG.E.128 R68, desc[UR4][R6.64+0x4010] ;  /* 0x0040100406447981 */ /* 0x000162000c1e1d00 */
[----:B------:R-:W-:Y:S01]  /*04b0*/  IMAD.WIDE.U32 R8, R26, -0x326172a9, RZ ;  /* 0xcd9e8d571a087825 */ /* 0x000fe200078e00ff */
[----:B------:R-:W-:-:S02]  /*04c0*/  ULDC.64 UR6, c[0x0][0x270] ;  /* 0x00009c0000067ab9 */ /* 0x000fc40000000a00 */
[----:B------:R-:W5:Y:S04]  /*04d0*/  LDG.E.128 R64, desc[UR4][R10.64] ;  /* 0x000000040a407981 */ /* 0x000f68000c1e1d00 */
[----:B------:R-:W5:Y:S04]  /*04e0*/  LDG.E.128 R60, desc[UR4][R10.64+0x10] ;  /* 0x000010040a3c7981 */ /* 0x000f68000c1e1d00 */
[----:B------:R-:W5:Y:S01]  /*04f0*/  LDG.E.128 R56, desc[UR4][R10.64+0x1000] ;  /* 0x001000040a387981 */ /* 0x000f62000c1e1d00 */
[----:B0-----:R-:W0:Y:S01]  /*0500*/  @P1 LDC R7, c[0x0][0x2f0] ;  /* 0x0000bc00ff071b82 */ /* 0x001e220000000800 */
[----:B-----5:R-:W-:-:S02]  /*0510*/  VIADD R6, R173, 0xbb67ae85 ;  /* 0xbb67ae85ad067836 */ /* 0x020fc40000000000 */
[----:B------:R-:W5:Y:S04]  /*0520*/  LDG.E.128 R52, desc[UR4][R10.64+0x1010] ;  /* 0x001010040a347981 */ /* 0x000f68000c1e1d00 */
[----:B------:R-:W5:Y:S04]  /*0530*/  LDG.E.128 R48, desc[UR4][R10.64+0x2000] ;  /* 0x002000040a307981 */ /* 0x000f68000c1e1d00 */
[----:B------:R-:W5:Y:S04]  /*0540*/  LDG.E.128 R44, desc[UR4][R10.64+0x2010] ;  /* 0x002010040a2c7981 */ /* 0x000f68000c1e1d00 */
[----:B------:R-:W5:Y:S04]  /*0550*/  LDG.E.128 R40, desc[UR4][R10.64+0x3000] ;  /* 0x003000040a287981 */ /* 0x000f68000c1e1d00 */
[----:B------:R-:W5:Y:S04]  /*0560*/  LDG.E.128 R36, desc[UR4][R10.64+0x3010] ;  /* 0x003010040a247981 */ /* 0x000f68000c1e1d00 */
[----:B------:R-:W5:Y:S01]  /*0570*/  LDG.E.128 R32, desc[UR4][R10.64+0x4000] ;  /* 0x004000040a207981 */ /* 0x000f62000c1e1d00 */
[----:B0-----:R-:W-:-:S03]  /*0580*/  @P1 IADD3 R184, P0, R2, R7, RZ ;  /* 0x0000000702b81210 */ /* 0x001fc60007f1e0ff */
[----:B------:R0:W5:Y:S01]  /*0590*/  LDG.E.128 R28, desc[UR4][R10.64+0x4010] ;  /* 0x004010040a1c7981 */ /* 0x000162000c1e1d00 */
[----:B------:R-:W-:Y:S01]  /*05a0*/  @P1 IADD3.X R185, RZ, R3, RZ, P0, !PT ;  /* 0x00000003ffb91210 */ /* 0x000fe200007fe4ff */
[----:B------:R-:W-:Y:S01]  /*05b0*/  HFMA2.MMA R169, -RZ, RZ, 0, 5.9604644775390625e-08 ;  /* 0x00000001ffa97435 */ /* 0x000fe200000001ff */
[----:B------:R-:W-:Y:S01]  /*05c0*/  IADD3 R7, R172, -0x61c88647, RZ ;  /* 0x9e3779b9ac077810 */ /* 0x000fe20007ffe0ff */
[----:B------:R-:W-:Y:S01]  /*05d0*/  ULDC.64 UR8, c[0x0][0x230] ;  /* 0x00008c0000087ab9 */ /* 0x000fe20000000a00 */
[--C-:B------:R-:W-:Y:S01]  /*05e0*/  SHF.R.U64 R148, R184, 0x2, R185.reuse ;  /* 0x00000002b8947819 */ /* 0x100fe200000012b9 */
[----:B------:R-:W-:Y:S01]  /*05f0*/  ULDC.64 UR10, c[0x0][0x2b8] ;  /* 0x0000ae00000a7ab9 */ /* 0x000fe20000000a00 */
[----:B------:R-:W-:Y:S01]  /*0600*/  SHF.R.U32.HI R27, RZ, 0x2, R185 ;  /* 0x00000002ff1b7819 */ /* 0x000fe200000116b9 */
[----:B------:R-:W-:Y:S01]  /*0610*/  ULDC.64 UR12, c[0x0][0x210] ;  /* 0x00008400000c7ab9 */ /* 0x000fe20000000a00 */
[----:B------:R-:W-:Y:S01]  /*0620*/  ISETP.NE.U32.AND P0, PT, RZ, UR6, PT ;  /* 0x00000006ff007c0c */ /* 0x000fe2000bf05070 */
[----:B------:R-:W-:Y:S01]  /*0630*/  IMAD.WIDE.U32 R2, R148, -0x2daee0ad, RZ ;  /* 0xd2511f5394027825 */ /* 0x000fe200078e00ff */
[----:B------:R-:W-:Y:S01]  /*0640*/  LOP3.LUT R0, R9, R27, R172, 0x96, !PT ;  /* 0x0000001b09007212 */ /* 0x000fe200078e96ac */
[----:B------:R-:W-:Y:S01]  /*0650*/  ULDC.U8 UR6, c[0x0][0x2a0] ;  /* 0x0000a80000067ab9 */ /* 0x000fe20000000000 */
[----:B------:R-:W-:-:S02]  /*0660*/  IADD3 R9, R173, 0x76cf5d0a, RZ ;  /* 0x76cf5d0aad097810 */ /* 0x000fc40007ffe0ff */
[----:B------:R-:W-:Y:S01]  /*0670*/  LOP3.LUT R12, R3, R173, RZ, 0x3c, !PT ;  /* 0x000000ad030c7212 */ /* 0x000fe200078e3cff */
[----:B0-----:R-:W-:Y:S01]  /*0680*/  IMAD.WIDE.U32 R10, R0, -0x2daee0ad, RZ ;  /* 0xd2511f53000a7825 */ /* 0x001fe200078e00ff */
[----:B------:R-:W-:Y:S01]  /*0690*/  ISETP.NE.AND.EX P0, PT, RZ, UR7, PT, P0 ;  /* 0x00000007ff007c0c */ /* 0x000fe2000bf05300 */
[----:B------:R-:W-:Y:S01]  /*06a0*/  ULDC UR7, c[0x0][0x218] ;  /* 0x0000860000077ab9 */ /* 0x000fe20000000800 */
[----:B------:R-:W-:Y:S01]  /*06b0*/  LOP3.LUT R168, R168, 0xfffffff7, RZ, 0xc0, !PT ;  /* 0xfffffff7a8a87812 */ /* 0x000fe200078ec0ff */
[----:B------:R-:W-:Y:S01]  /*06c0*/  IMAD.WIDE.U32 R12, R12, -0x326172a9, RZ ;  /* 0xcd9e8d570c0c7825 */ /* 0x000fe200078e00ff */
[----:B------:R-:W-:Y:S02]  /*06d0*/  LOP3.LUT R14, R11, R2, R6, 0x96, !PT ;  /* 0x000000020b0e7212 */ /* 0x000fe400078e9606 */
[C---:B------:R-:W-:Y:S02]  /*06e0*/  IADD3 R11, R172.reuse, -0x255992d5, RZ ;  /* 0xdaa66d2bac0b7810 */ /* 0x040fe40007ffe0ff */
[----:B------:R-:W-:Y:S01]  /*06f0*/  LOP3.LUT R2, R13, R7, R8, 0x96, !PT ;  /* 0x000000070d027212 */ /* 0x000fe200078e9608 */
[----:B------:R-:W-:Y:S01]  /*0700*/  VIADD R8, R172, 0x3c6ef372 ;  /* 0x3c6ef372ac087836 */ /* 0x000fe20000000000 */
[----:B------:R-:W-:Y:S01]  /*0710*/  IADD3 R13, R173, -0x126145ec, RZ ;  /* 0xed9eba14ad0d7810 */ /* 0x000fe20007ffe0ff */
[----:B------:R-:W-:Y:S01]  /*0720*/  IMAD.WIDE.U32 R14, R14, -0x326172a9, RZ ;  /* 0xcd9e8d570e0e7825 */ /* 0x000fe200078e00ff */
[----:B------:R-:W-:-:S02]  /*0730*/  LOP3.LUT R184, R184, 0x3, RZ, 0xc0, !PT ;  /* 0x00000003b8b87812 */ /* 0x000fc400078ec0ff */
[----:B------:R-:W-:Y:S01]  /*0740*/  @P0 LOP3.LUT R168, R168, 0x8, RZ, 0xfc, !PT ;  /* 0x00000008a8a80812 */ /* 0x000fe200078efcff */
[----:B------:R-:W-:Y:S01]  /*0750*/  IMAD.WIDE.U32 R2, R2, -0x2daee0ad, RZ ;  /* 0xd2511f5302027825 */ /* 0x000fe200078e00ff */
[----:B------:R-:W-:Y:S02]  /*0760*/  LOP3.LUT R16, R15, R12, R8, 0x96, !PT ;  /* 0x0000000c0f107212 */ /* 0x000fe400078e9608 */
[C---:B------:R-:W-:Y:S01]  /*0770*/  IADD3 R15, R172.reuse, 0x1715609d, RZ ;  /* 0x1715609dac0f7810 */ /* 0x040fe20007ffe0ff */
[----:B------:R-:W-:Y:S01]  /*0780*/  VIADD R12, R172, 0x78dde6e4 ;  /* 0x78dde6e4ac0c7836 */ /* 0x000fe20000000000 */
[----:B------:R-:W-:Y:S01]  /*0790*/  LOP3.LUT R18, R3, R10, R9, 0x96, !PT ;  /* 0x0000000a03127212 */ /* 0x000fe200078e9609 */
[----:B------:R-:W-:Y:S01]  /*07a0*/  VIADD R10, R173, 0x32370b8f ;  /* 0x32370b8fad0a7836 */ /* 0x000fe20000000000 */
[----:B------:R-:W-:Y:S01]  /*07b0*/  ISETP.NE.AND P0, PT, RZ, UR6, PT ;  /* 0x00000006ff007c0c */ /* 0x000fe2000bf05270 */
[----:B------:R-:W-:Y:S01]  /*07c0*/  IMAD.WIDE.U32 R16, R16, -0x2daee0ad, RZ ;  /* 0xd2511f5310107825 */ /* 0x000fe200078e00ff */
[----:B------:R-:W-:Y:S01]  /*07d0*/  LOP3.LUT R168, R168, 0xffffffef, RZ, 0xc0, !PT ;  /* 0xffffffefa8a87812 */ /* 0x000fe200078ec0ff */
[----:B------:R-:W-:-:S02]  /*07e0*/  ULDC UR6, c[0x0][0x290] ;  /* 0x0000a40000067ab9 */ /* 0x000fc40000000800 */
[----:B------:R-:W-:Y:S01]  /*07f0*/  IMAD.WIDE.U32 R18, R18, -0x326172a9, RZ ;  /* 0xcd9e8d5712127825 */ /* 0x000fe200078e00ff */
[----:B------:R-:W-:Y:S02]  /*0800*/  LOP3.LUT R20, R17, R2, R10, 0x96, !PT ;  /* 0x0000000211147212 */ /* 0x000fe400078e960a */
[----:B------:R-:W-:Y:S02]  /*0810*/  IADD3 R17, R173, 0x646e171e, RZ ;  /* 0x646e171ead117810 */ /* 0x000fe40007ffe0ff */
[----:B------:R-:W-:Y:S01]  /*0820*/  LOP3.LUT R2, R19, R14, R11, 0x96, !PT ;  /* 0x0000000e13027212 */ /* 0x000fe200078e960b */
[----:B------:R-:W-:Y:S02]  /*0830*/  IMAD.WIDE.U32 R20, R20, -0x326172a9, RZ ;  /* 0xcd9e8d5714147825 */ /* 0x000fe400078e00ff */
[----:B------:R-:W-:Y:S02]  /*0840*/  @P0 LOP3.LUT R168, R168, 0x10, RZ, 0xfc, !PT ;  /* 0x00000010a8a80812 */ /* 0x000fe400078efcff */
[----:B------:R-:W-:Y:S01]  /*0850*/  IMAD.WIDE.U32 R2, R2, -0x2daee0ad, RZ ;  /* 0xd2511f5302027825 */ /* 0x000fe200078e00ff */
[----:B------:R-:W-:-:S03]  /*0860*/  LOP3.LUT R18, R21, R18, R12, 0x96, !PT ;  /* 0x0000001215127212 */ /* 0x000fc600078e960c */
[----:B------:R-:W-:Y:S01]  /*0870*/  VIADD R14, R173, 0xa9066899 ;  /* 0xa9066899ad0e7836 */ /* 0x000fe20000000000 */
[----:B------:R-:W-:Y:S01]  /*0880*/  LOP3.LUT R22, R3, R16, R13, 0x96, !PT ;  /* 0x0000001003167212 */ /* 0x000fe200078e960d */
[----:B------:R-:W-:-:S04]  /*0890*/  IMAD.WIDE.U32 R18, R18, -0x2daee0ad, RZ ;  /* 0xd2511f5312127825 */ /* 0x000fc800078e00ff */
[----:B------:R-:W-:Y:S01]  /*08a0*/  IMAD.WIDE.U32 R22, R22, -0x326172a9, RZ ;  /* 0xcd9e8d5716167825 */ /* 0x000fe200078e00ff */
[----:B------:R-:W-:Y:S02]  /*08b0*/  LOP3.LUT R21, R19, R2, R14, 0x96, !PT ;  /* 0x0000000213157212 */ /* 0x000fe400078e960e */
[C---:B------:R-:W-:Y:S01]  /*08c0*/  IADD3 R19, R172.reuse, 0x5384540f, RZ ;  /* 0x5384540fac137810 */ /* 0x040fe20007ffe0ff */
[----:B------:R-:W-:Y:S01]  /*08d0*/  VIADD R16, R172, 0xb54cda56 ;  /* 0xb54cda56ac107836 */ /* 0x000fe20000000000 */
[----:B------:R-:W-:Y:S01]  /*08e0*/  LOP3.LUT R2, R23, R20, R15, 0x96, !PT ;  /* 0x0000001417027212 */ /* 0x000fe200078e960f */
[----:B------:R-:W-:-:S04]  /*08f0*/  IMAD.WIDE.U32 R20, R21, -0x326172a9, RZ ;  /* 0xcd9e8d5715147825 */ /* 0x000fc800078e00ff */
[----:B------:R-:W-:Y:S01]  /*0900*/  IMAD.WIDE.U32 R2, R2, -0x2daee0ad, RZ ;  /* 0xd2511f5302027825 */ /* 0x000fe200078e00ff */
[----:B------:R-:W-:Y:S02]  /*0910*/  LOP3.LUT R22, R21, R22, R16, 0x96, !PT ;  /* 0x0000001615167212 */ /* 0x000fe400078e9610 */
[----:B------:R-:W-:Y:S02]  /*0920*/  IADD3 R21, R173, -0x24c28bd8, RZ ;  /* 0xdb3d7428ad157810 */ /* 0x000fe40007ffe0ff */
[----:B------:R-:W-:Y:S01]  /*0930*/  LOP3.LUT R24, R3, R18, R17, 0x96, !PT ;  /* 0x0000001203187212 */ /* 0x000fe200078e9611 */
[----:B------:R-:W-:Y:S02]  /*0940*/  VIADD R18, R173, 0x1fd5c5a3 ;  /* 0x1fd5c5a3ad127836 */ /* 0x000fe40000000000 */
[----:B------:R-:W-:-:S04]  /*0950*/  IMAD.WIDE.U32 R22, R22, -0x2daee0ad, RZ ;  /* 0xd2511f5316167825 */ /* 0x000fc800078e00ff */
[----:B------:R-:W-:Y:S01]  /*0960*/  IMAD.WIDE.U32 R24, R24, -0x326172a9, RZ ;  /* 0xcd9e8d5718187825 */ /* 0x000fe200078e00ff */
[----:B------:R-:W-:-:S04]  /*0970*/  LOP3.LUT R23, R23, R2, R18, 0x96, !PT ;  /* 0x0000000217177212 */ /* 0x000fc800078e9612 */
[----:B------:R-:W-:Y:S01]  /*0980*/  LOP3.LUT R2, R25, R20, R19, 0x96, !PT ;  /* 0x0000001419027212 */ /* 0x000fe200078e9613 */
[----:B------:R-:W-:Y:S01]  /*0990*/  VIADD R20, R172, 0xf1bbcdc8 ;  /* 0xf1bbcdc8ac147836 */ /* 0x000fe20000000000 */
[----:B------:R-:W-:Y:S01]  /*09a0*/  MOV R25, R148 ;  /* 0x0000009400197202 */ /* 0x000fe20000000f00 */
[----:B------:R-:W-:-:S04]  /*09b0*/  IMAD.HI.U32 R3, R23, -0x326172a9, RZ ;  /* 0xcd9e8d5717037827 */ /* 0x000fc800078e00ff */
[----:B------:R-:W-:Y:S01]  /*09c0*/  IMAD.HI.U32 R0, R2, -0x2daee0ad, RZ ;  /* 0xd2511f5302007827 */ /* 0x000fe200078e00ff */
[----:B------:R-:W-:-:S03]  /*09d0*/  LOP3.LUT R170, R3, R24, R20, 0x96, !PT ;  /* 0x0000001803aa7212 */ /* 0x000fc600078e9614 */
[----:B------:R-:W-:Y:S01]  /*09e0*/  IMAD R3, R2, -0x2daee0ad, RZ ;  /* 0xd2511f5302037824 */ /* 0x000fe200078e02ff */
[----:B------:R-:W-:Y:S01]  /*09f0*/  LOP3.LUT R149, R0, R22, R21, 0x96, !PT ;  /* 0x0000001600957212 */ /* 0x000fe200078e9615 */
[----:B------:R-:W-:Y:S02]  /*0a00*/  VIADD R22, R173, 0x96a522ad ;  /* 0x96a522adad167836 */ /* 0x000fe40000000000 */
[----:B------:R-:W-:-:S04]  /*0a10*/  IMAD.WIDE.U32 R170, R170, -0x2daee0ad, RZ ;  /* 0xd2511f53aaaa7825 */ /* 0x000fc800078e00ff */
[----:B------:R-:W-:Y:S01]  /*0a20*/  IMAD R24, R23, -0x326172a9, RZ ;  /* 0xcd9e8d5717187824 */ /* 0x000fe200078e02ff */
[----:B------:R-:W-:Y:S01]  /*0a30*/  IADD3 R23, R172, -0x700cb87f, RZ ;  /* 0x8ff34781ac177810 */ /* 0x000fe20007ffe0ff */
[----:B------:R-:W-:Y:S01]  /*0a40*/  IMAD.HI.U32 R2, R149, -0x326172a9, RZ ;  /* 0xcd9e8d5795027827 */ /* 0x000fe200078e00ff */
[----:B------:R-:W-:-:S04]  /*0a50*/  LOP3.LUT R0, R171, R3, R22, 0x96, !PT ;  /* 0x00000003ab007212 */ /* 0x000fc800078e9616 */
[----:B------:R-:W-:Y:S01]  /*0a60*/  LOP3.LUT R3, R2, R24, R23, 0x96, !PT ;  /* 0x0000001802037212 */ /* 0x000fe200078e9617 */
[----:B------:R-:W-:Y:S02]  /*0a70*/  IMAD.MOV.U32 R24, RZ, RZ, R26 ;  /* 0x000000ffff187224 */ /* 0x000fe400078e001a */
[----:B------:R-:W-:Y:S02]  /*0a80*/  IMAD.MOV.U32 R26, RZ, RZ, R27 ;  /* 0x000000ffff1a7224 */ /* 0x000fe400078e001b */
[----:B------:R-:W-:Y:S02]  /*0a90*/  IMAD.MOV.U32 R27, RZ, RZ, RZ ;  /* 0x000000ffff1b7224 */ /* 0x000fe400078e00ff */
[----:B------:R-:W-:-:S07]  /*0aa0*/  IMAD R2, R149, -0x326172a9, RZ ;  /* 0xcd9e8d5795027824 */ /* 0x000fce00078e02ff */
.L_x_10953:
        /* <DEDUP_REMOVED lines=11> */
[----:B-----5:R-:W5:Y:S01]  /*0b60*/  LDG.E.128 R156, desc[UR4][R156.64] ;  /* 0x000000049c9c7981 */ /* 0x020f62000c1e1d00 */
        /* <DEDUP_REMOVED lines=18> */
.L_x_10673:
[----:B------:R-:W-:-:S07]  /*0c90*/  MOV R153, R2 ;  /* 0x0000000200997202 */ /* 0x000fce0000000f00 */
.L_x_10674:
[----:B------:R-:W-:Y:S05]  /*0ca0*/  BSYNC B0 ;  /* 0x0000000000007941 */ /* 0x000fea0003800000 */
.L_x_10672:
        /* <DEDUP_REMOVED lines=16> */
.L_x_10678:
[----:B------:R-:W-:Y:S05]  /*0db0*/  BSYNC B1 ;  /* 0x0000000000017941 */ /* 0x000fea0003800000 */
.L_x_10677:
        /* <DEDUP_REMOVED lines=41> */
[----:B------:R-:W-:-:S08]  /*1050*/  LOP3.LUT R0, R171, R160, R22, 0x96, !PT ;  /* 0x000000a0ab007212 */ /* 0x000fd000078e9616 */
.L_x_10676:
[----:B------:R-:W-:Y:S05]  /*1060*/  BSYNC B0 ;  /* 0x0000000000007941 */ /* 0x000fea0003800000 */
.L_x_10675:
        /* <DEDUP_REMOVED lines=28> */
.L_x_10680:
[----:B------:R-:W-:-:S07]  /*1230*/  MOV R165, R2 ;  /* 0x0000000200a57202 */ /* 0x000fce0000000f00 */
.L_x_10681:
[----:B------:R-:W-:Y:S05]  /*1240*/  BSYNC B0 ;  /* 0x0000000000007941 */ /* 0x000fea0003800000 */
.L_x_10679:
        /* <DEDUP_REMOVED lines=16> */
.L_x_10685:
[----:B------:R-:W-:Y:S05]  /*1350*/  BSYNC B1 ;  /* 0x0000000000017941 */ /* 0x000fea0003800000 */
.L_x_10684:
        /* <DEDUP_REMOVED lines=42> */
.L_x_10683:
[----:B------:R-:W-:Y:S05]  /*1600*/  BSYNC B0 ;  /* 0x0000000000007941 */ /* 0x000fea0003800000 */
.L_x_10682:
[----:B------:R-:W-:Y:S01]  /*1610*/  I2FP.F32.U32 R155, R165 ;  /* 0x000000a5009b7245 */ /* 0x000fe20000201000 */
[----:B------:R-:W-:Y:S01]  /*1620*/  IMAD.U32 R161, R156, 0x10000, RZ ;  /* 0x000100009ca17824 */ /* 0x000fe200078e00ff */
[----:B------:R-:W-:Y:S01]  /*1630*/  LOP3.LUT R168, R168, 0xfffffffd, RZ, 0xc0, !PT ;  /* 0xfffffffda8a87812 */ /* 0x000fe200078ec0ff */
[----:B------:R-:W-:Y:S01]  /*1640*/  BSSY B0, `(.L_x_10686) ;  /* 0x0000017000007945 */ /* 0x000fe20003800000 */
[----:B------:R-:W-:Y:S02]  /*1650*/  VIADD R162, R160, 0x1 ;  /* 0x00000001a0a27836 */ /* 0x000fe40000000000 */
[----:B------:R-:W-:Y:S01]  /*1660*/  FFMA.FTZ R155, R155, R176, 1.1641532182693481445e-10 ;  /* 0x2f0000009b9b7423 */ /* 0x000fe200000100b0 */
[----:B------:R-:W-:-:S04]  /*1670*/  FMUL.FTZ R161, R161, R164 ;  /* 0x000000a4a1a17220 */ /* 0x000fc80000410000 */
[----:B------:R-:W-:Y:S01]  /*1680*/  FSETP.GTU.FTZ.AND P1, PT, R155, R174, PT ;  /* 0x000000ae9b00720b */ /* 0x000fe20003f3c000 */
[----:B------:R-:W-:Y:S01]  /*1690*/  FMUL.FTZ R161, R161, R166 ;  /* 0x000000a6a1a17220 */ /* 0x000fe20000410000 */
[----:B------:R-:W-:-:S04]  /*16a0*/  @P0 PRMT R155, R148, 0x7632, R155 ;  /* 0x00007632949b0816 */ /* 0x000fc8000000009b */
[----:B------:R-:W-:Y:S02]  /*16b0*/  FSEL R154, R161, RZ, !P1 ;  /* 0x000000ffa19a7208 */ /* 0x000fe40004800000 */
[----:B------:R-:W-:-:S03]  /*16c0*/  @P0 SHF.L.U32 R156, R155, 0x10, RZ ;  /* 0x000000109b9c0819 */ /* 0x000fc600000006ff */
        /* <DEDUP_REMOVED lines=13> */
.L_x_10687:
[----:B------:R-:W-:-:S07]  /*17a0*/  IMAD.MOV.U32 R154, RZ, RZ, R2 ;  /* 0x000000ffff9a7224 */ /* 0x000fce00078e0002 */
.L_x_10688:
[----:B------:R-:W-:Y:S05]  /*17b0*/  BSYNC B0 ;  /* 0x0000000000007941 */ /* 0x000fea0003800000 */
.L_x_10686:
        /* <DEDUP_REMOVED lines=16> */
.L_x_10692:
[----:B------:R-:W-:Y:S05]  /*18c0*/  BSYNC B1 ;  /* 0x0000000000017941 */ /* 0x000fea0003800000 */
.L_x_10691:
        /* <DEDUP_REMOVED lines=42> */
[----:B------:R-:W-:-:S11]  /*1b70*/  HFMA2.MMA R162, -RZ, RZ, 0, 0 ;  /* 0x00000000ffa27435 */ /* 0x000fd600000001ff */
.L_x_10690:
[----:B------:R-:W-:Y:S05]  /*1b80*/  BSYNC B0 ;  /* 0x0000000000007941 */ /* 0x000fea0003800000 */
.L_x_10689:
        /* <DEDUP_REMOVED lines=23> */
.L_x_10694:
[----:B------:R-:W-:-:S07]  /*1d00*/  IMAD.MOV.U32 R167, RZ, RZ, R2 ;  /* 0x000000ffffa77224 */ /* 0x000fce00078e0002 */
.L_x_10695:
[----:B------:R-:W-:Y:S05]  /*1d10*/  BSYNC B0 ;  /* 0x0000000000007941 */ /* 0x000fea0003800000 */
.L_x_10693:
        /* <DEDUP_REMOVED lines=16> */
.L_x_10699:
[----:B------:R-:W-:Y:S05]  /*1e20*/  BSYNC B1 ;  /* 0x0000000000017941 */ /* 0x000fea0003800000 */
.L_x_10698:
        /* <DEDUP_REMOVED lines=42> */
.L_x_10697:
[----:B------:R-:W-:Y:S05]  /*20d0*/  BSYNC B0 ;  /* 0x0000000000007941 */ /* 0x000fea0003800000 */
.L_x_10696:
[----:B------:R-:W-:Y:S01]  /*20e0*/  I2FP.F32.U32 R157, R167 ;  /* 0x000000a7009d7245 */ /* 0x000fe20000201000 */
[----:B------:R-:W-:Y:S01]  /*20f0*/  BSSY B0, `(.L_x_10700) ;  /* 0x0000017000007945 */ /* 0x000fe20003800000 */
[----:B------:R-:W-:Y:S02]  /*2100*/  SHF.L.U32 R161, R154, 0x10, RZ ;  /* 0x000000109aa17819 */ /* 0x000fe400000006ff */
[C---:B------:R-:W-:Y:S01]  /*2110*/  ISETP.NE.AND P3, PT, R160.reuse, 0x1, PT ;  /* 0x00000001a000780c */ /* 0x040fe20003f65270 */
        /* <DEDUP_REMOVED lines=19> */
.L_x_10701:
[----:B------:R-:W-:-:S07]  /*2250*/  MOV R154, R2 ;  /* 0x00000002009a7202 */ /* 0x000fce0000000f00 */
.L_x_10702:
[----:B------:R-:W-:Y:S05]  /*2260*/  BSYNC B0 ;  /* 0x0000000000007941 */ /* 0x000fea0003800000 */
.L_x_10700:
        /* <DEDUP_REMOVED lines=16> */
.L_x_10706:
[----:B------:R-:W-:Y:S05]  /*2370*/  BSYNC B1 ;  /* 0x0000000000017941 */ /* 0x000fea0003800000 */
.L_x_10705:
        /* <DEDUP_REMOVED lines=42> */
.L_x_10704:
[----:B------:R-:W-:Y:S05]  /*2620*/  BSYNC B0 ;  /* 0x0000000000007941 */ /* 0x000fea0003800000 */
.L_x_10703:
        /* <DEDUP_REMOVED lines=23> */
.L_x_10708:
[----:B------:R-:W-:-:S07]  /*27a0*/  IMAD.MOV.U32 R154, RZ, RZ, R2 ;  /* 0x000000ffff9a7224 */ /* 0x000fce00078e0002 */
.L_x_10709:
[----:B------:R-:W-:Y:S05]  /*27b0*/  BSYNC B0 ;  /* 0x0000000000007941 */ /* 0x000fea0003800000 */
.L_x_10707:
        /* <DEDUP_REMOVED lines=16> */
.L_x_10713:
[----:B------:R-:W-:Y:S05]  /*28c0*/  BSYNC B1 ;  /* 0x0000000000017941 */ /* 0x000fea0003800000 */
.L_x_10712:
        /* <DEDUP_REMOVED lines=43> */
.L_x_10711:
[----:B------:R-:W-:Y:S05]  /*2b80*/  BSYNC B0 ;  /* 0x0000000000007941 */ /* 0x000fea0003800000 */
.L_x_10710:
        /* <DEDUP_REMOVED lines=23> */
.L_x_10715:
[----:B------:R-:W-:-:S07]  /*2d00*/  IMAD.MOV.U32 R154, RZ, RZ, R2 ;  /* 0x000000ffff9a7224 */ /* 0x000fce00078e0002 */
.L_x_10716:
[----:B------:R-:W-:Y:S05]  /*2d10*/  BSYNC B0 ;  /* 0x0000000000007941 */ /* 0x000fea0003800000 */
.L_x_10714:
        /* <DEDUP_REMOVED lines=16> */
.L_x_10720:
[----:B------:R-:W-:Y:S05]  /*2e20*/  BSYNC B1 ;  /* 0x0000000000017941 */ /* 0x000fea0003800000 */
.L_x_10719:
        /* <DEDUP_REMOVED lines=9> */
[----:B------:R-:W-:Y:S01]  /*2ec0*/  IMAD.WIDE.U32 R160, R158, -0x2daee0ad, RZ ;  /* 0xd2511f539ea07825 */ /* 0x000fe200078e00ff */
[----:B------:R-:W-:-:S03]  /*2ed0*/  HFMA2.MMA R158, -RZ, RZ, 0, 0 ;  /* 0x00000000ff9e7435 */ /* 0x000fc600000001ff */
        /* <DEDUP_REMOVED lines=32> */
.L_x_10718:
[----:B------:R-:W-:Y:S05]  /*30e0*/  BSYNC B0 ;  /* 0x0000000000007941 */ /* 0x000fea0003800000 */
.L_x_10717:
        /* <DEDUP_REMOVED lines=23> */
.L_x_10722:
[----:B------:R-:W-:-:S07]  /*3260*/  IMAD.MOV.U32 R162, RZ, RZ, R2 ;  /* 0x000000ffffa27224 */ /* 0x000fce00078e0002 */
.L_x_10723:
[----:B------:R-:W-:Y:S05]  /*3270*/  BSYNC B0 ;  /* 0x0000000000007941 */ /* 0x000fea0003800000 */
.L_x_10721:
        /* <DEDUP_REMOVED lines=18> */
.L_x_10727:
[----:B------:R-:W-:Y:S05]  /*33a0*/  BSYNC B1 ;  /* 0x0000000000017941 */ /* 0x000fea0003800000 */
.L_x_10726:
        /* <DEDUP_REMOVED lines=43> */
.L_x_10725:
[----:B------:R-:W-:Y:S05]  /*3660*/  BSYNC B0 ;  /* 0x0000000000007941 */ /* 0x000fea0003800000 */
.L_x_10724:
[----:B------:R-:W-:Y:S01]  /*3670*/  I2FP.F32.U32 R157, R162 ;  /* 0x000000a2009d7245 */ /* 0x000fe20000201000 */
[----:B------:R-:W0:Y:S01]  /*3680*/  LDC.64 R180, c[0x0][0x238] ;  /* 0x00008e00ffb47b82 */ /* 0x000e220000000a00 */
[----:B------:R-:W-:Y:S02]  /*3690*/  SEL R158, RZ, 0x1, P1 ;  /* 0x00000001ff9e7807 */ /* 0x000fe40000800000 */
[----:B------:R-:W-:Y:S01]  /*36a0*/  SEL R156, RZ, 0x10000, P5 ;  /* 0x00010000ff9c7807 */ /* 0x000fe20002800000 */
[----:B------:R-:W-:Y:S01]  /*36b0*/  FFMA.FTZ R157, R157, R176, 1.1641532182693481445e-10 ;  /* 0x2f0000009d9d7423 */ /* 0x000fe200000100b0 */
[----:B------:R-:W-:Y:S02]  /*36c0*/  SEL R163, RZ, 0x100, P4 ;  /* 0x00000100ffa37807 */ /* 0x000fe40002000000 */
[----:B------:R-:W-:Y:S01]  /*36d0*/  LOP3.LUT P5, RZ, R168, 0x2, RZ, 0xc0, !PT ;  /* 0x00000002a8ff7812 */ /* 0x000fe200078ac0ff */
[----:B------:R-:W1:Y:S01]  /*36e0*/  LDC.64 R178, c[0x0][0x240] ;  /* 0x00009000ffb27b82 */ /* 0x000e620000000a00 */
[----:B------:R-:W-:Y:S01]  /*36f0*/  FSETP.GTU.FTZ.AND P1, PT, R157, R174, PT ;  /* 0x000000ae9d00720b */ /* 0x000fe20003f3c000 */
[----:B------:R-:W-:Y:S01]  /*3700*/  IMAD.U32 R157, R154, 0x10000, RZ ;  /* 0x000100009a9d7824 */ /* 0x000fe200078e00ff */
[----:B------:R-:W-:-:S02]  /*3710*/  SEL R160, RZ, 0x1, P2 ;  /* 0x00000001ffa07807 */ /* 0x000fc40001000000 */
[----:B------:R-:W-:Y:S02]  /*3720*/  SEL R159, RZ, 0x1000000, P1 ;  /* 0x01000000ff9f7807 */ /* 0x000fe40000800000 */
[----:B------:R-:W-:Y:S01]  /*3730*/  SEL R186, RZ, 0x1, P5 ;  /* 0x00000001ffba7807 */ /* 0x000fe20002800000 */
[----:B------:R-:W-:Y:S01]  /*3740*/  IMAD.WIDE.U32 R160, R160, 0x1000000, RZ ;  /* 0x01000000a0a07825 */ /* 0x000fe200078e00ff */
[----:B------:R-:W-:-:S03]  /*3750*/  LOP3.LUT R163, R163, R159, R156, 0xfe, !PT ;  /* 0x0000009fa3a37212 */ /* 0x000fc600078efe9c */
[----:B------:R-:W-:Y:S01]  /*3760*/  FMUL.FTZ R159, R157, R164 ;  /* 0x000000a49d9f7220 */ /* 0x000fe20000410000 */
[----:B------:R-:W-:Y:S01]  /*3770*/  @P0 PRMT R162, R151, 0x7632, R162 ;  /* 0x0000763297a20816 */ /* 0x000fe200000000a2 */
[----:B------:R-:W2:Y:S01]  /*3780*/  @P0 LDC.64 R156, c[0x0][0x230] ;  /* 0x00008c00ff9c0b82 */ /* 0x000ea20000000a00 */
[----:B------:R-:W-:-:S04]  /*3790*/  IMAD.WIDE.U32 R186, R186, 0x100, RZ ;  /* 0x00000100baba7825 */ /* 0x000fc800078e00ff */
[----:B------:R-:W-:Y:S01]  /*37a0*/  FMUL.FTZ R154, R159, R166 ;  /* 0x000000a69f9a7220 */ /* 0x000fe20000410000 */
[----:B------:R-:W-:Y:S01]  /*37b0*/  LOP3.LUT P6, RZ, R168, 0x4, RZ, 0xc0, !PT ;  /* 0x00000004a8ff7812 */ /* 0x000fe200078cc0ff */
[----:B------:R-:W-:Y:S01]  /*37c0*/  IMAD.WIDE.U32 R158, R158, 0x10000, RZ ;  /* 0x000100009e9e7825 */ /* 0x000fe200078e00ff */
[----:B------:R-:W-:Y:S02]  /*37d0*/  @P0 SHF.L.U32 R162, R162, 0x10, RZ ;  /* 0x00000010a2a20819 */ /* 0x000fe400000006ff */
[----:B------:R-:W-:Y:S01]  /*37e0*/  FSEL R154, R154, RZ, !P1 ;  /* 0x000000ff9a9a7208 */ /* 0x000fe20004800000 */
[----:B0-----:R-:W-:Y:S01]  /*37f0*/  IMAD.WIDE.U32 R188, R152, 0x10, R180 ;  /* 0x0000001098bc7825 */ /* 0x001fe200078e00b4 */
[----:B------:R-:W-:Y:S02]  /*3800*/  SEL R191, RZ, 0x1, P3 ;  /* 0x00000001ffbf7807 */ /* 0x000fe40001800000 */
[----:B------:R-:W-:Y:S01]  /*3810*/  SEL R193, RZ, 0x1, P6 ;  /* 0x00000001ffc17807 */ /* 0x000fe20003000000 */
[----:B------:R-:W-:Y:S01]  /*3820*/  FMUL.FTZ R185, R63, R154 ;  /* 0x0000009a3fb97220 */ /* 0x000fe20000410000 */
[----:B------:R-:W-:Y:S01]  /*3830*/  LOP3.LUT R192, R186, R160, R158, 0xfe, !PT ;  /* 0x000000a0bac07212 */ /* 0x000fe200078efe9e */
[----:B------:R-:W-:Y:S01]  /*3840*/  VIADD R154, R152, 0x80 ;  /* 0x00000080989a7836 */ /* 0x000fe20000000000 */
[----:B------:R-:W-:Y:S01]  /*3850*/  LOP3.LUT R191, R161, R163, R191, 0xfe, !PT ;  /* 0x000000a3a1bf7212 */ /* 0x000fe200078efebf */
[----:B------:R-:W-:Y:S01]  /*3860*/  @P0 FADD.FTZ R185, R185, R162 ;  /* 0x000000a2b9b90221 */ /* 0x000fe20000010000 */
[----:B------:R-:W-:-:S02]  /*3870*/  LOP3.LUT R192, R192, R193, RZ, 0xfc, !PT ;  /* 0x000000c1c0c07212 */ /* 0x000fc400078efcff */
[----:B------:R-:W-:Y:S01]  /*3880*/  LOP3.LUT R193, R187, R191, R159, 0xfe, !PT ;  /* 0x000000bfbbc17212 */ /* 0x000fe200078efe9f */
[----:B-1----:R-:W-:Y:S01]  /*3890*/  IMAD.WIDE.U32 R186, R152, 0x8, R178 ;  /* 0x0000000898ba7825 */ /* 0x002fe200078e00b2 */
[----:B------:R-:W-:Y:S02]  /*38a0*/  F2FP.BF16.F32.PACK_AB R162, R175, R171 ;  /* 0x000000abafa2723e */ /* 0x000fe400000010ff */
[----:B------:R-:W-:Y:S01]  /*38b0*/  F2FP.BF16.F32.PACK_AB R161, R167, R165 ;  /* 0x000000a5a7a1723e */ /* 0x000fe200000010ff */
[C---:B--2---:R-:W-:Y:S01]  /*38c0*/  @P0 IMAD.WIDE.U32 R190, R154.reuse, 0x10, R156 ;  /* 0x000000109abe0825 */ /* 0x044fe200078e009c */
[----:B------:R-:W-:Y:S02]  /*38d0*/  F2FP.BF16.F32.PACK_AB R160, R155, R153 ;  /* 0x000000999ba0723e */ /* 0x000fe400000010ff */
[----:B------:R-:W-:Y:S01]  /*38e0*/  F2FP.BF16.F32.PACK_AB R163, R185, R177 ;  /* 0x000000b1b9a3723e */ /* 0x000fe200000010ff */
[----:B------:R-:W-:-:S04]  /*38f0*/  IMAD.WIDE.U32 R156, R154, 0x10, R182 ;  /* 0x000000109a9c7825 */ /* 0x000fc800078e00b6 */
        /* <DEDUP_REMOVED lines=16> */
.L_x_10729:
[----:B------:R-:W-:-:S07]  /*3a00*/  MOV R188, R2 ;  /* 0x0000000200bc7202 */ /* 0x000fce0000000f00 */
.L_x_10730:
[----:B------:R-:W-:Y:S05]  /*3a10*/  BSYNC B0 ;  /* 0x0000000000007941 */ /* 0x000fea0003800000 */
.L_x_10728:
        /* <DEDUP_REMOVED lines=16> */
.L_x_10734:
[----:B------:R-:W-:Y:S05]  /*3b20*/  BSYNC B1 ;  /* 0x0000000000017941 */ /* 0x000fea0003800000 */
.L_x_10733:
        /* <DEDUP_REMOVED lines=43> */
.L_x_10732:
[----:B------:R-:W-:Y:S05]  /*3de0*/  BSYNC B0 ;  /* 0x0000000000007941 */ /* 0x000fea0003800000 */
.L_x_10731:
        /* <DEDUP_REMOVED lines=25> */
.L_x_10736:
[----:B------:R-:W-:-:S07]  /*3f80*/  MOV R186, R2 ;  /* 0x0000000200ba7202 */ /* 0x000fce0000000f00 */
.L_x_10737:
[----:B------:R-:W-:Y:S05]  /*3f90*/  BSYNC B0 ;  /* 0x0000000000007941 */ /* 0x000fea0003800000 */
.L_x_10735:
        /* <DEDUP_REMOVED lines=16> */
.L_x_10741:
[----:B------:R-:W-:Y:S05]  /*40a0*/  BSYNC B1 ;  /* 0x0000000000017941 */ /* 0x000fea0003800000 */
.L_x_10740:
        /* <DEDUP_REMOVED lines=41> */
[----:B------:R-:W-:Y:S01]  /*4340*/  IMAD.MOV.U32 R162, RZ, RZ, RZ ;  /* 0x000000ffffa27224 */ /* 0x000fe200078e00ff */
[----:B------:R-:W-:-:S07]  /*4350*/  MOV R170, R160 ;  /* 0x000000a000aa7202 */ /* 0x000fce0000000f00 */
.L_x_10739:
[----:B------:R-:W-:Y:S05]  /*4360*/  BSYNC B0 ;  /* 0x0000000000007941 */ /* 0x000fea0003800000 */
.L_x_10738:
        /* <DEDUP_REMOVED lines=25> */
.L_x_10743:
[----:B------:R-:W-:-:S07]  /*4500*/  MOV R156, R2 ;  /* 0x00000002009c7202 */ /* 0x000fce0000000f00 */
.L_x_10744:
[----:B------:R-:W-:Y:S05]  /*4510*/  BSYNC B0 ;  /* 0x0000000000007941 */ /* 0x000fea0003800000 */
.L_x_10742:
        /* <DEDUP_REMOVED lines=16> */
.L_x_10748:
[----:B------:R-:W-:Y:S05]  /*4620*/  BSYNC B1 ;  /* 0x0000000000017941 */ /* 0x000fea0003800000 */
.L_x_10747:
        /* <DEDUP_REMOVED lines=41> */
[----:B------:R-:W-:Y:S02]  /*48c0*/  LOP3.LUT R0, R161, R162, R22, 0x96, !PT ;  /* 0x000000a2a1007212 */ /* 0x000fe400078e9616 */
[----:B------:R-:W-:-:S07]  /*48d0*/  MOV R170, R160 ;  /* 0x000000a000aa7202 */ /* 0x000fce0000000f00 */
.L_x_10746:
[----:B------:R-:W-:Y:S05]  /*48e0*/  BSYNC B0 ;  /* 0x0000000000007941 */ /* 0x000fea0003800000 */
.L_x_10745:
        /* <DEDUP_REMOVED lines=23> */
.L_x_10750:
[----:B------:R-:W-:-:S07]  /*4a60*/  MOV R186, R2 ;  /* 0x0000000200ba7202 */ /* 0x000fce0000000f00 */
.L_x_10751:
[----:B------:R-:W-:Y:S05]  /*4a70*/  BSYNC B0 ;  /* 0x0000000000007941 */ /* 0x000fea0003800000 */
.L_x_10749:
        /* <DEDUP_REMOVED lines=16> */
.L_x_10755:
[----:B------:R-:W-:Y:S05]  /*4b80*/  BSYNC B1 ;  /* 0x0000000000017941 */ /* 0x000fea0003800000 */
.L_x_10754:
        /* <DEDUP_REMOVED lines=43> */
.L_x_10753:
[----:B------:R-:W-:Y:S05]  /*4e40*/  BSYNC B0 ;  /* 0x0000000000007941 */ /* 0x000fea0003800000 */
.L_x_10752:
        /* <DEDUP_REMOVED lines=23> */
.L_x_10757:
[----:B------:R-:W-:-:S07]  /*4fc0*/  MOV R184, R2 ;  /* 0x0000000200b87202 */ /* 0x000fce0000000f00 */
.L_x_10758:
[----:B------:R-:W-:Y:S05]  /*4fd0*/  BSYNC B0 ;  /* 0x0000000000007941 */ /* 0x000fea0003800000 */
.L_x_10756:
        /* <DEDUP_REMOVED lines=16> */
.L_x_10762:
[----:B------:R-:W-:Y:S05]  /*50e0*/  BSYNC B1 ;  /* 0x0000000000017941 */ /* 0x000fea0003800000 */
.L_x_10761:
        /* <DEDUP_REMOVED lines=43> */
.L_x_10760:
[----:B------:R-:W-:Y:S05]  /*53a0*/  BSYNC B0 ;  /* 0x0000000000007941 */ /* 0x000fea0003800000 */
.L_x_10759:
        /* <DEDUP_REMOVED lines=23> */
.L_x_10764:
[----:B------:R-:W-:-:S07]  /*5520*/  MOV R184, R2 ;  /* 0x0000000200b87202 */ /* 0x000fce0000000f00 */
.L_x_10765:
[----:B------:R-:W-:Y:S05]  /*5530*/  BSYNC B0 ;  /* 0x0000000000007941 */ /* 0x000fea0003800000 */
.L_x_10763:
        /* <DEDUP_REMOVED lines=16> */
.L_x_10769:
[----:B------:R-:W-:Y:S05]  /*5640*/  BSYNC B1 ;  /* 0x0000000000017941 */ /* 0x000fea0003800000 */
.L_x_10768:
        /* <DEDUP_REMOVED lines=43> */
.L_x_10767:
[----:B------:R-:W-:Y:S05]  /*5900*/  BSYNC B0 ;  /* 0x0000000000007941 */ /* 0x000fea0003800000 */
.L_x_10766:
        /* <DEDUP_REMOVED lines=23> */
.L_x_10771:
[----:B------:R-:W-:-:S07]  /*5a80*/  MOV R158, R2 ;  /* 0x00000002009e7202 */ /* 0x000fce0000000f00 */
.L_x_10772:
[----:B------:R-:W-:Y:S05]  /*5a90*/  BSYNC B0 ;  /* 0x0000000000007941 */ /* 0x000fea0003800000 */
.L_x_10770:
        /* <DEDUP_REMOVED lines=16> */
.L_x_10776:
[----:B------:R-:W-:Y:S05]  /*5ba0*/  BSYNC B1 ;  /* 0x0000000000017941 */ /* 0x000fea0003800000 */
.L_x_10775:
        /* <DEDUP_REMOVED lines=43> */
.L_x_10774:
[----:B------:R-:W-:Y:S05]  /*5e60*/  BSYNC B0 ;  /* 0x0000000000007941 */ /* 0x000fea0003800000 */
.L_x_10773:
        /* <DEDUP_REMOVED lines=23> */
.L_x_10778:
[----:B------:R-:W-:-:S07]  /*5fe0*/  MOV R158, R2 ;  /* 0x00000002009e7202 */ /* 0x000fce0000000f00 */
.L_x_10779:
[----:B------:R-:W-:Y:S05]  /*5ff0*/  BSYNC B0 ;  /* 0x0000000000007941 */ /* 0x000fea0003800000 */
.L_x_10777:
        /* <DEDUP_REMOVED lines=18> */
.L_x_10783:
[----:B------:R-:W-:Y:S05]  /*6120*/  BSYNC B1 ;  /* 0x0000000000017941 */ /* 0x000fea0003800000 */
.L_x_10782:
        /* <DEDUP_REMOVED lines=43> */
.L_x_10781:
[----:B------:R-:W-:Y:S05]  /*63e0*/  BSYNC B0 ;  /* 0x0000000000007941 */ /* 0x000fea0003800000 */
.L_x_10780:
[----:B------:R-:W-:Y:S01]  /*63f0*/  I2FP.F32.U32 R157, R158 ;  /* 0x0000009e009d7245 */ /* 0x000fe20000201000 */
[----:B------:R-:W0:Y:S01]  /*6400*/  @P0 LDC.64 R208, c[0x0][0x230] ;  /* 0x00008c00ffd00b82 */ /* 0x000e220000000a00 */
[----:B------:R-:W-:Y:S01]  /*6410*/  SHF.L.U32 R159, R159, 0x10, RZ ;  /* 0x000000109f9f7819 */ /* 0x000fe200000006ff */
[----:B------:R-:W-:Y:S01]  /*6420*/  IMAD.WIDE.U32 R210, R154, 0x10, R180 ;  /* 0x000000109ad27825 */ /* 0x000fe200078e00b4 */
[----:B------:R-:W-:-:S03]  /*6430*/  SEL R161, RZ, 0x10000, P5 ;  /* 0x00010000ffa17807 */ /* 0x000fc60002800000 */
[----:B------:R-:W-:Y:S01]  /*6440*/  FFMA.FTZ R157, R157, R176, 1.1641532182693481445e-10 ;  /* 0x2f0000009d9d7423 */ /* 0x000fe200000100b0 */
[----:B------:R-:W-:Y:S01]  /*6450*/  SEL R156, RZ, 0x1, P1 ;  /* 0x00000001ff9c7807 */ /* 0x000fe20000800000 */
[----:B------:R-:W-:Y:S01]  /*6460*/  FMUL.FTZ R159, R159, R164 ;  /* 0x000000a49f9f7220 */ /* 0x000fe20000410000 */
[----:B------:R-:W-:Y:S01]  /*6470*/  LOP3.LUT P5, RZ, R168, 0x2, RZ, 0xc0, !PT ;  /* 0x00000002a8ff7812 */ /* 0x000fe200078ac0ff */
[----:B------:R-:W-:Y:S01]  /*6480*/  IMAD.WIDE.U32 R206, R154, 0x8, R178 ;  /* 0x000000089ace7825 */ /* 0x000fe200078e00b2 */
[----:B------:R-:W-:-:S03]  /*6490*/  FSETP.GTU.FTZ.AND P1, PT, R157, R174, PT ;  /* 0x000000ae9d00720b */ /* 0x000fc60003f3c000 */
[----:B------:R-:W-:Y:S01]  /*64a0*/  FMUL.FTZ R162, R159, R166 ;  /* 0x000000a69fa27220 */ /* 0x000fe20000410000 */
[----:B------:R-:W-:Y:S02]  /*64b0*/  SEL R184, RZ, 0x100, P4 ;  /* 0x00000100ffb87807 */ /* 0x000fe40002000000 */
[----:B------:R-:W-:Y:S02]  /*64c0*/  SEL R160, RZ, 0x1, P2 ;  /* 0x00000001ffa07807 */ /* 0x000fe40001000000 */
[----:B------:R-:W-:Y:S02]  /*64d0*/  SEL R157, RZ, 0x1000000, P1 ;  /* 0x01000000ff9d7807 */ /* 0x000fe40000800000 */
[----:B------:R-:W-:Y:S02]  /*64e0*/  SEL R158, RZ, 0x1, P5 ;  /* 0x00000001ff9e7807 */ /* 0x000fe40002800000 */
[----:B------:R-:W-:Y:S01]  /*64f0*/  LOP3.LUT R184, R184, R157, R161, 0xfe, !PT ;  /* 0x0000009db8b87212 */ /* 0x000fe200078efea1 */
[----:B------:R-:W-:Y:S01]  /*6500*/  IMAD.WIDE.U32 R160, R160, 0x1000000, RZ ;  /* 0x01000000a0a07825 */ /* 0x000fe200078e00ff */
[----:B------:R-:W-:-:S02]  /*6510*/  LOP3.LUT P6, RZ, R168, 0x4, RZ, 0xc0, !PT ;  /* 0x00000004a8ff7812 */ /* 0x000fc400078cc0ff */
[----:B------:R-:W-:Y:S01]  /*6520*/  @P0 PRMT R163, R151, 0x7632, R163 ;  /* 0x0000763297a30816 */ /* 0x000fe200000000a3 */
[----:B------:R-:W-:Y:S01]  /*6530*/  IMAD.WIDE.U32 R156, R156, 0x10000, RZ ;  /* 0x000100009c9c7825 */ /* 0x000fe200078e00ff */
[----:B------:R-:W-:Y:S02]  /*6540*/  FSEL R162, R162, RZ, !P1 ;  /* 0x000000ffa2a27208 */ /* 0x000fe40004800000 */
[----:B------:R-:W-:Y:S01]  /*6550*/  SEL R195, RZ, 0x1, P6 ;  /* 0x00000001ffc37807 */ /* 0x000fe20003000000 */
[----:B------:R-:W-:Y:S01]  /*6560*/  IMAD.WIDE.U32 R158, R158, 0x100, RZ ;  /* 0x000001009e9e7825 */ /* 0x000fe200078e00ff */
[----:B------:R-:W-:-:S03]  /*6570*/  SEL R189, RZ, 0x1, P3 ;  /* 0x00000001ffbd7807 */ /* 0x000fc60001800000 */
[----:B------:R-:W-:Y:S01]  /*6580*/  FMUL.FTZ R205, R55, R162 ;  /* 0x000000a237cd7220 */ /* 0x000fe20000410000 */
[----:B------:R-:W-:Y:S02]  /*6590*/  F2FP.BF16.F32.PACK_AB R162, R201, R199 ;  /* 0x000000c7c9a2723e */ /* 0x000fe400000010ff */
[----:B------:R-:W-:Y:S01]  /*65a0*/  LOP3.LUT R194, R158, R160, R156, 0xfe, !PT ;  /* 0x000000a09ec27212 */ /* 0x000fe200078efe9c */
[----:B------:R-:W-:Y:S01]  /*65b0*/  @P0 IMAD.U32 R156, R163, 0x10000, RZ ;  /* 0x00010000a39c0824 */ /* 0x000fe200078e00ff */
[----:B------:R-:W-:Y:S02]  /*65c0*/  F2FP.BF16.F32.PACK_AB R160, R191, R187 ;  /* 0x000000bbbfa0723e */ /* 0x000fe400000010ff */
[----:B------:R-:W-:Y:S01]  /*65d0*/  LOP3.LUT R194, R194, R195, RZ, 0xfc, !PT ;  /* 0x000000c3c2c27212 */ /* 0x000fe200078efcff */
[----:B------:R-:W-:Y:S01]  /*65e0*/  @P0 FADD.FTZ R205, R205, R156 ;  /* 0x0000009ccdcd0221 */ /* 0x000fe20000010000 */
[----:B------:R-:W-:Y:S02]  /*65f0*/  LOP3.LUT R195, R161, R184, R189, 0xfe, !PT ;  /* 0x000000b8a1c37212 */ /* 0x000fe400078efebd */
[----:B------:R-:W-:-:S02]  /*6600*/  IADD3 R189, R152, 0x100, RZ ;  /* 0x0000010098bd7810 */ /* 0x000fc40007ffe0ff */
[----:B------:R-:W-:Y:S02]  /*6610*/  F2FP.BF16.F32.PACK_AB R161, R197, R193 ;  /* 0x000000c1c5a1723e */ /* 0x000fe400000010ff */
[----:B------:R-:W-:Y:S01]  /*6620*/  F2FP.BF16.F32.PACK_AB R163, R205, R203 ;  /* 0x000000cbcda3723e */ /* 0x000fe200000010ff */
[----:B0-----:R-:W-:Y:S01]  /*6630*/  @P0 IMAD.WIDE.U32 R208, R189, 0x10, R208 ;  /* 0x00000010bdd00825 */ /* 0x001fe200078e00d0 */
        /* <DEDUP_REMOVED lines=18> */
.L_x_10785:
[----:B------:R-:W-:-:S07]  /*6760*/  IMAD.MOV.U32 R186, RZ, RZ, R2 ;  /* 0x000000ffffba7224 */ /* 0x000fce00078e0002 */
.L_x_10786:
[----:B------:R-:W-:Y:S05]  /*6770*/  BSYNC B0 ;  /* 0x0000000000007941 */ /* 0x000fea0003800000 */
.L_x_10784:
        /* <DEDUP_REMOVED lines=16> */
.L_x_10790:
[----:B------:R-:W-:Y:S05]  /*6880*/  BSYNC B1 ;  /* 0x0000000000017941 */ /* 0x000fea0003800000 */
.L_x_10789:
        /* <DEDUP_REMOVED lines=43> */
.L_x_10788:
[----:B------:R-:W-:Y:S05]  /*6b40*/  BSYNC B0 ;  /* 0x0000000000007941 */ /* 0x000fea0003800000 */
.L_x_10787:
[----:B------:R-:W-:Y:S01]  /*6b50*/  I2FP.F32.U32 R161, R186 ;  /* 0x000000ba00a17245 */ /* 0x000fe20000201000 */
[----:B-----5:R-:W-:Y:S01]  /*6b60*/  IMAD.U32 R163, R156, 0x10000, RZ ;  /* 0x000100009ca37824 */ /* 0x020fe200078e00ff */
[----:B------:R-:W-:Y:S01]  /*6b70*/  LOP3.LUT R168, R168, 0xfffffffb, RZ, 0xc0, !PT ;  /* 0xfffffffba8a87812 */ /* 0x000fe200078ec0ff */
[----:B------:R-:W-:Y:S01]  /*6b80*/  BSSY B0, `(.L_x_10791) ;  /* 0x0000017000007945 */ /* 0x000fe20003800000 */
[----:B------:R-:W-:Y:S01]  /*6b90*/  @P0 SHF.L.U32 R160, R148, 0x10, RZ ;  /* 0x0000001094a00819 */ /* 0x000fe200000006ff */
[----:B------:R-:W-:Y:S01]  /*6ba0*/  FFMA.FTZ R161, R161, R176, 1.1641532182693481445e-10 ;  /* 0x2f000000a1a17423 */ /* 0x000fe200000100b0 */
[----:B------:R-:W-:Y:S01]  /*6bb0*/  FMUL.FTZ R163, R163, R164 ;  /* 0x000000a4a3a37220 */ /* 0x000fe20000410000 */
[----:B------:R-:W-:Y:S01]  /*6bc0*/  PRMT R156, R156, 0x7632, R156 ;  /* 0x000076329c9c7816 */ /* 0x000fe2000000009c */
[----:B------:R-:W-:Y:S02]  /*6bd0*/  VIADD R162, R184, 0x1 ;  /* 0x00000001b8a27836 */ /* 0x000fe40000000000 */
        /* <DEDUP_REMOVED lines=16> */
.L_x_10792:
[----:B------:R-:W-:-:S07]  /*6ce0*/  IMAD.MOV.U32 R186, RZ, RZ, R2 ;  /* 0x000000ffffba7224 */ /* 0x000fce00078e0002 */
.L_x_10793:
[----:B------:R-:W-:Y:S05]  /*6cf0*/  BSYNC B0 ;  /* 0x0000000000007941 */ /* 0x000fea0003800000 */
.L_x_10791:
        /* <DEDUP_REMOVED lines=16> */
.L_x_10797:
[----:B------:R-:W-:Y:S05]  /*6e00*/  BSYNC B1 ;  /* 0x0000000000017941 */ /* 0x000fea0003800000 */
.L_x_10796:
        /* <DEDUP_REMOVED lines=44> */
.L_x_10795:
[----:B------:R-:W-:Y:S05]  /*70d0*/  BSYNC B0 ;  /* 0x0000000000007941 */ /* 0x000fea0003800000 */
.L_x_10794:
        /* <DEDUP_REMOVED lines=25> */
.L_x_10799:
[----:B------:R-:W-:-:S07]  /*7270*/  MOV R156, R2 ;  /* 0x00000002009c7202 */ /* 0x000fce0000000f00 */
.L_x_10800:
[----:B------:R-:W-:Y:S05]  /*7280*/  BSYNC B0 ;  /* 0x0000000000007941 */ /* 0x000fea0003800000 */
.L_x_10798:
        /* <DEDUP_REMOVED lines=16> */
.L_x_10804:
[----:B------:R-:W-:Y:S05]  /*7390*/  BSYNC B1 ;  /* 0x0000000000017941 */ /* 0x000fea0003800000 */
.L_x_10803:
        /* <DEDUP_REMOVED lines=44> */
.L_x_10802:
[----:B------:R-:W-:Y:S05]  /*7660*/  BSYNC B0 ;  /* 0x0000000000007941 */ /* 0x000fea0003800000 */
.L_x_10801:
        /* <DEDUP_REMOVED lines=23> */
.L_x_10806:
[----:B------:R-:W-:-:S07]  /*77e0*/  IMAD.MOV.U32 R186, RZ, RZ, R2 ;  /* 0x000000ffffba7224 */ /* 0x000fce00078e0002 */
.L_x_10807:
[----:B------:R-:W-:Y:S05]  /*77f0*/  BSYNC B0 ;  /* 0x0000000000007941 */ /* 0x000fea0003800000 */
.L_x_10805:
        /* <DEDUP_REMOVED lines=16> */
.L_x_10811:
[----:B------:R-:W-:Y:S05]  /*7900*/  BSYNC B1 ;  /* 0x0000000000017941 */ /* 0x000fea0003800000 */
.L_x_10810:
        /* <DEDUP_REMOVED lines=44> */
.L_x_10809:
[----:B------:R-:W-:Y:S05]  /*7bd0*/  BSYNC B0 ;  /* 0x0000000000007941 */ /* 0x000fea0003800000 */
.L_x_10808:
        /* <DEDUP_REMOVED lines=23> */
.L_x_10813:
[----:B------:R-:W-:-:S07]  /*7d50*/  MOV R184, R2 ;  /* 0x0000000200b87202 */ /* 0x000fce0000000f00 */
.L_x_10814:
[----:B------:R-:W-:Y:S05]  /*7d60*/  BSYNC B0 ;  /* 0x0000000000007941 */ /* 0x000fea0003800000 */
.L_x_10812:
        /* <DEDUP_REMOVED lines=16> */
.L_x_10818:
[----:B------:R-:W-:Y:S05]  /*7e70*/  BSYNC B1 ;  /* 0x0000000000017941 */ /* 0x000fea0003800000 */
.L_x_10817:
        /* <DEDUP_REMOVED lines=43> */
.L_x_10816:
[----:B------:R-:W-:Y:S05]  /*8130*/  BSYNC B0 ;  /* 0x0000000000007941 */ /* 0x000fea0003800000 */
.L_x_10815:
        /* <DEDUP_REMOVED lines=23> */
.L_x_10820:
[----:B------:R-:W-:-:S07]  /*82b0*/  MOV R184, R2 ;  /* 0x0000000200b87202 */ /* 0x000fce0000000f00 */
.L_x_10821:
[----:B------:R-:W-:Y:S05]  /*82c0*/  BSYNC B0 ;  /* 0x0000000000007941 */ /* 0x000fea0003800000 */
.L_x_10819:
        /* <DEDUP_REMOVED lines=16> */
.L_x_10825:
[----:B------:R-:W-:Y:S05]  /*83d0*/  BSYNC B1 ;  /* 0x0000000000017941 */ /* 0x000fea0003800000 */
.L_x_10824:
        /* <DEDUP_REMOVED lines=43> */
.L_x_10823:
[----:B------:R-:W-:Y:S05]  /*8690*/  BSYNC B0 ;  /* 0x0000000000007941 */ /* 0x000fea0003800000 */
.L_x_10822:
        /* <DEDUP_REMOVED lines=23> */
.L_x_10827:
[----:B------:R-:W-:-:S07]  /*8810*/  MOV R158, R2 ;  /* 0x00000002009e7202 */ /* 0x000fce0000000f00 */
.L_x_10828:
[----:B------:R-:W-:Y:S05]  /*8820*/  BSYNC B0 ;  /* 0x0000000000007941 */ /* 0x000fea0003800000 */
.L_x_10826:
        /* <DEDUP_REMOVED lines=16> */
.L_x_10832:
[----:B------:R-:W-:Y:S05]  /*8930*/  BSYNC B1 ;  /* 0x0000000000017941 */ /* 0x000fea0003800000 */
.L_x_10831:
        /* <DEDUP_REMOVED lines=43> */
.L_x_10830:
[----:B------:R-:W-:Y:S05]  /*8bf0*/  BSYNC B0 ;  /* 0x0000000000007941 */ /* 0x000fea0003800000 */
.L_x_10829:
        /* <DEDUP_REMOVED lines=23> */
.L_x_10834:
[----:B------:R-:W-:-:S07]  /*8d70*/  MOV R163, R2 ;  /* 0x0000000200a37202 */ /* 0x000fce0000000f00 */
.L_x_10835:
[----:B------:R-:W-:Y:S05]  /*8d80*/  BSYNC B0 ;  /* 0x0000000000007941 */ /* 0x000fea0003800000 */
.L_x_10833:
        /* <DEDUP_REMOVED lines=18> */
.L_x_10839:
[----:B------:R-:W-:Y:S05]  /*8eb0*/  BSYNC B1 ;  /* 0x0000000000017941 */ /* 0x000fea0003800000 */
.L_x_10838:
        /* <DEDUP_REMOVED lines=43> */
.L_x_10837:
[----:B------:R-:W-:Y:S05]  /*9170*/  BSYNC B0 ;  /* 0x0000000000007941 */ /* 0x000fea0003800000 */
.L_x_10836:
[----:B------:R-:W-:Y:S01]  /*9180*/  I2FP.F32.U32 R157, R163 ;  /* 0x000000a3009d7245 */ /* 0x000fe20000201000 */
[----:B------:R-:W0:Y:S01]  /*9190*/  @P0 LDC.64 R224, c[0x0][0x230] ;  /* 0x00008c00ffe00b82 */ /* 0x000e220000000a00 */
[----:B------:R-:W-:Y:S01]  /*91a0*/  SEL R158, RZ, 0x1, P1 ;  /* 0x00000001ff9e7807 */ /* 0x000fe20000800000 */
[----:B------:R-:W-:Y:S01]  /*91b0*/  IMAD.WIDE.U32 R228, R189, 0x10, R180 ;  /* 0x00000010bde47825 */ /* 0x000fe200078e00b4 */
[----:B------:R-:W-:-:S03]  /*91c0*/  SEL R159, RZ, 0x10000, P5 ;  /* 0x00010000ff9f7807 */ /* 0x000fc60002800000 */
[----:B------:R-:W-:Y:S01]  /*91d0*/  FFMA.FTZ R157, R157, R176, 1.1641532182693481445e-10 ;  /* 0x2f0000009d9d7423 */ /* 0x000fe200000100b0 */
[----:B------:R-:W-:Y:S01]  /*91e0*/  SEL R184, RZ, 0x100, P4 ;  /* 0x00000100ffb87807 */ /* 0x000fe20002000000 */
[----:B------:R-:W-:Y:S01]  /*91f0*/  IMAD.WIDE.U32 R226, R189, 0x8, R178 ;  /* 0x00000008bde27825 */ /* 0x000fe200078e00b2 */
[----:B------:R-:W-:Y:S02]  /*9200*/  LOP3.LUT P5, RZ, R168, 0x2, RZ, 0xc0, !PT ;  /* 0x00000002a8ff7812 */ /* 0x000fe400078ac0ff */
[----:B------:R-:W-:Y:S02]  /*9210*/  FSETP.GTU.FTZ.AND P1, PT, R157, R174, PT ;  /* 0x000000ae9d00720b */ /* 0x000fe40003f3c000 */
[----:B------:R-:W-:Y:S02]  /*9220*/  SHF.L.U32 R157, R162, 0x10, RZ ;  /* 0x00000010a29d7819 */ /* 0x000fe400000006ff */
[----:B------:R-:W-:Y:S02]  /*9230*/  SEL R156, RZ, 0x1000000, P1 ;  /* 0x01000000ff9c7807 */ /* 0x000fe40000800000 */
[----:B------:R-:W-:Y:S01]  /*9240*/  SEL R160, RZ, 0x1, P2 ;  /* 0x00000001ffa07807 */ /* 0x000fe20001000000 */
[----:B------:R-:W-:Y:S01]  /*9250*/  FMUL.FTZ R157, R157, R164 ;  /* 0x000000a49d9d7220 */ /* 0x000fe20000410000 */
[----:B------:R-:W-:Y:S01]  /*9260*/  LOP3.LUT R184, R184, R156, R159, 0xfe, !PT ;  /* 0x0000009cb8b87212 */ /* 0x000fe200078efe9f */
[----:B------:R-:W-:Y:S01]  /*9270*/  IMAD.WIDE.U32 R158, R158, 0x10000, RZ ;  /* 0x000100009e9e7825 */ /* 0x000fe200078e00ff */
[----:B------:R-:W-:-:S03]  /*9280*/  SEL R156, RZ, 0x1, P5 ;  /* 0x00000001ff9c7807 */ /* 0x000fc60002800000 */
[----:B------:R-:W-:Y:S01]  /*9290*/  FMUL.FTZ R162, R157, R166 ;  /* 0x000000a69da27220 */ /* 0x000fe20000410000 */
[----:B------:R-:W-:Y:S01]  /*92a0*/  LOP3.LUT P6, RZ, R168, 0x4, RZ, 0xc0, !PT ;  /* 0x00000004a8ff7812 */ /* 0x000fe200078cc0ff */
[----:B------:R-:W-:Y:S01]  /*92b0*/  IMAD.WIDE.U32 R160, R160, 0x1000000, RZ ;  /* 0x01000000a0a07825 */ /* 0x000fe200078e00ff */
[----:B------:R-:W-:Y:S02]  /*92c0*/  @P0 PRMT R163, R151, 0x7632, R163 ;  /* 0x0000763297a30816 */ /* 0x000fe400000000a3 */
[----:B------:R-:W-:Y:S01]  /*92d0*/  FSEL R162, R162, RZ, !P1 ;  /* 0x000000ffa2a27208 */ /* 0x000fe20004800000 */
[----:B------:R-:W-:Y:S01]  /*92e0*/  IMAD.WIDE.U32 R156, R156, 0x100, RZ ;  /* 0x000001009c9c7825 */ /* 0x000fe200078e00ff */
[----:B------:R-:W-:Y:S02]  /*92f0*/  SEL R195, RZ, 0x1, P6 ;  /* 0x00000001ffc37807 */ /* 0x000fe40003000000 */
[----:B------:R-:W-:Y:S01]  /*9300*/  SEL R207, RZ, 0x1, P3 ;  /* 0x00000001ffcf7807 */ /* 0x000fe20001800000 */
[----:B------:R-:W-:Y:S01]  /*9310*/  FMUL.FTZ R223, R47, R162 ;  /* 0x000000a22fdf7220 */ /* 0x000fe20000410000 */
[----:B------:R-:W-:Y:S01]  /*9320*/  LOP3.LUT R194, R156, R160, R158, 0xfe, !PT ;  /* 0x000000a09cc27212 */ /* 0x000fe200078efe9e */
[----:B------:R-:W-:Y:S01]  /*9330*/  @P0 IMAD.U32 R156, R163, 0x10000, RZ ;  /* 0x00010000a39c0824 */ /* 0x000fe200078e00ff */
[----:B------:R-:W-:-:S02]  /*9340*/  F2FP.BF16.F32.PACK_AB R162, R221, R215 ;  /* 0x000000d7dda2723e */ /* 0x000fc400000010ff */
[----:B------:R-:W-:Y:S01]  /*9350*/  LOP3.LUT R194, R194, R195, RZ, 0xfc, !PT ;  /* 0x000000c3c2c27212 */ /* 0x000fe200078efcff */
[----:B------:R-:W-:Y:S01]  /*9360*/  @P0 FADD.FTZ R223, R223, R156 ;  /* 0x0000009cdfdf0221 */ /* 0x000fe20000010000 */
[----:B------:R-:W-:Y:S02]  /*9370*/  LOP3.LUT R195, R161, R184, R207, 0xfe, !PT ;  /* 0x000000b8a1c37212 */ /* 0x000fe400078efecf */
[----:B------:R-:W-:Y:S02]  /*9380*/  IADD3 R207, R152, 0x180, RZ ;  /* 0x0000018098cf7810 */ /* 0x000fe40007ffe0ff */
[----:B------:R-:W-:Y:S02]  /*9390*/  F2FP.BF16.F32.PACK_AB R161, R217, R211 ;  /* 0x000000d3d9a1723e */ /* 0x000fe400000010ff */
[----:B------:R-:W-:Y:S01]  /*93a0*/  F2FP.BF16.F32.PACK_AB R160, R213, R209 ;  /* 0x000000d1d5a0723e */ /* 0x000fe200000010ff */
[----:B0-----:R-:W-:Y:S01]  /*93b0*/  @P0 IMAD.WIDE.U32 R224, R207, 0x10, R224 ;  /* 0x00000010cfe00825 */ /* 0x001fe200078e00e0 */
        /* <DEDUP_REMOVED lines=19> */
.L_x_10841:
[----:B------:R-:W-:-:S07]  /*94f0*/  IMAD.MOV.U32 R184, RZ, RZ, R2 ;  /* 0x000000ffffb87224 */ /* 0x000fce00078e0002 */
.L_x_10842:
[----:B------:R-:W-:Y:S05]  /*9500*/  BSYNC B0 ;  /* 0x0000000000007941 */ /* 0x000fea0003800000 */
.L_x_10840:
        /* <DEDUP_REMOVED lines=16> */
.L_x_10846:
[----:B------:R-:W-:Y:S05]  /*9610*/  BSYNC B1 ;  /* 0x0000000000017941 */ /* 0x000fea0003800000 */
.L_x_10845:
        /* <DEDUP_REMOVED lines=43> */
.L_x_10844:
[----:B------:R-:W-:Y:S05]  /*98d0*/  BSYNC B0 ;  /* 0x0000000000007941 */ /* 0x000fea0003800000 */
.L_x_10843:
        /* <DEDUP_REMOVED lines=25> */
.L_x_10848:
[----:B------:R-:W-:-:S07]  /*9a70*/  IMAD.MOV.U32 R184, RZ, RZ, R2 ;  /* 0x000000ffffb87224 */ /* 0x000fce00078e0002 */
.L_x_10849:
[----:B------:R-:W-:Y:S05]  /*9a80*/  BSYNC B0 ;  /* 0x0000000000007941 */ /* 0x000fea0003800000 */
.L_x_10847:
        /* <DEDUP_REMOVED lines=16> */
.L_x_10853:
[----:B------:R-:W-:Y:S05]  /*9b90*/  BSYNC B1 ;  /* 0x0000000000017941 */ /* 0x000fea0003800000 */
.L_x_10852:
        /* <DEDUP_REMOVED lines=43> */
.L_x_10851:
[----:B------:R-:W-:Y:S05]  /*9e50*/  BSYNC B0 ;  /* 0x0000000000007941 */ /* 0x000fea0003800000 */
.L_x_10850:
        /* <DEDUP_REMOVED lines=25> */
.L_x_10855:
[----:B------:R-:W-:-:S07]  /*9ff0*/  IMAD.MOV.U32 R156, RZ, RZ, R2 ;  /* 0x000000ffff9c7224 */ /* 0x000fce00078e0002 */
.L_x_10856:
[----:B------:R-:W-:Y:S05]  /*a000*/  BSYNC B0 ;  /* 0x0000000000007941 */ /* 0x000fea0003800000 */
.L_x_10854:
        /* <DEDUP_REMOVED lines=16> */
.L_x_10860:
[----:B------:R-:W-:Y:S05]  /*a110*/  BSYNC B1 ;  /* 0x0000000000017941 */ /* 0x000fea0003800000 */
.L_x_10859:
        /* <DEDUP_REMOVED lines=43> */
.L_x_10858:
[----:B------:R-:W-:Y:S05]  /*a3d0*/  BSYNC B0 ;  /* 0x0000000000007941 */ /* 0x000fea0003800000 */
.L_x_10857:
        /* <DEDUP_REMOVED lines=23> */
.L_x_10862:
[----:B------:R-:W-:-:S07]  /*a550*/  IMAD.MOV.U32 R186, RZ, RZ, R2 ;  /* 0x000000ffffba7224 */ /* 0x000fce00078e0002 */
.L_x_10863:
[----:B------:R-:W-:Y:S05]  /*a560*/  BSYNC B0 ;  /* 0x0000000000007941 */ /* 0x000fea0003800000 */
.L_x_10861:
        /* <DEDUP_REMOVED lines=16> */
.L_x_10867:
[----:B------:R-:W-:Y:S05]  /*a670*/  BSYNC B1 ;  /* 0x0000000000017941 */ /* 0x000fea0003800000 */
.L_x_10866:
        /* <DEDUP_REMOVED lines=42> */
[----:B------:R-:W-:-:S08]  /*a920*/  LOP3.LUT R0, R157, R160, R22, 0x96, !PT ;  /* 0x000000a09d007212 */ /* 0x000fd000078e9616 */
.L_x_10865:
[----:B------:R-:W-:Y:S05]  /*a930*/  BSYNC B0 ;  /* 0x0000000000007941 */ /* 0x000fea0003800000 */
.L_x_10864:
[----:B------:R-:W-:Y:S01]  /*a940*/  I2FP.F32.U32 R157, R186 ;  /* 0x000000ba009d7245 */ /* 0x000fe20000201000 */
[----:B------:R-:W-:Y:S01]  /*a950*/  IMAD.U32 R161, R184, 0x10000, RZ ;  /* 0x00010000b8a17824 */ /* 0x000fe200078e00ff */
[C---:B------:R-:W-:Y:S01]  /*a960*/  ISETP.NE.AND P3, PT, R162.reuse, 0x1, PT ;  /* 0x00000001a200780c */ /* 0x040fe20003f65270 */
[----:B------:R-:W-:Y:S01]  /*a970*/  BSSY B0, `(.L_x_10868) ;  /* 0x0000015000007945 */ /* 0x000fe20003800000 */
[----:B------:R-:W-:Y:S02]  /*a980*/  VIADD R163, R162, 0x1 ;  /* 0x00000001a2a37836 */ /* 0x000fe40000000000 */
[----:B------:R-:W-:Y:S01]  /*a990*/  FFMA.FTZ R157, R157, R176, 1.1641532182693481445e-10 ;  /* 0x2f0000009d9d7423 */ /* 0x000fe200000100b0 */
[----:B------:R-:W-:-:S04]  /*a9a0*/  FMUL.FTZ R161, R161, R164 ;  /* 0x000000a4a1a17220 */ /* 0x000fc80000410000 */
[----:B------:R-:W-:Y:S01]  /*a9b0*/  FMUL.FTZ R161, R161, R166 ;  /* 0x000000a6a1a17220 */ /* 0x000fe20000410000 */
[----:B------:R-:W-:Y:S02]  /*a9c0*/  FSETP.GTU.FTZ.AND P2, PT, R157, R174, PT ;  /* 0x000000ae9d00720b */ /* 0x000fe40003f5c000 */
[----:B------:R-:W-:Y:S02]  /*a9d0*/  @P0 PRMT R157, R149, 0x7632, R157 ;  /* 0x00007632959d0816 */ /* 0x000fe4000000009d */
        /* <DEDUP_REMOVED lines=13> */
.L_x_10869:
[----:B------:R-:W-:-:S07]  /*aab0*/  IMAD.MOV.U32 R184, RZ, RZ, R2 ;  /* 0x000000ffffb87224 */ /* 0x000fce00078e0002 */
.L_x_10870:
[----:B------:R-:W-:Y:S05]  /*aac0*/  BSYNC B0 ;  /* 0x0000000000007941 */ /* 0x000fea0003800000 */
.L_x_10868:
        /* <DEDUP_REMOVED lines=16> */
.L_x_10874:
[----:B------:R-:W-:Y:S05]  /*abd0*/  BSYNC B1 ;  /* 0x0000000000017941 */ /* 0x000fea0003800000 */
.L_x_10873:
        /* <DEDUP_REMOVED lines=38> */
[----:B------:R-:W-:-:S03]  /*ae40*/  HFMA2.MMA R163, -RZ, RZ, 0, 0 ;  /* 0x00000000ffa37435 */ /* 0x000fc600000001ff */
[----:B------:R-:W-:Y:S01]  /*ae50*/  IMAD.WIDE.U32 R156, R156, -0x2daee0ad, RZ ;  /* 0xd2511f539c9c7825 */ /* 0x000fe200078e00ff */
[----:B------:R-:W-:-:S03]  /*ae60*/  LOP3.LUT R3, R3, R162, R23, 0x96, !PT ;  /* 0x000000a203037212 */ /* 0x000fc600078e9617 */
[----:B------:R-:W-:Y:S01]  /*ae70*/  IMAD.MOV.U32 R170, RZ, RZ, R156 ;  /* 0x000000ffffaa7224 */ /* 0x000fe200078e009c */
[----:B------:R-:W-:-:S07]  /*ae80*/  LOP3.LUT R0, R157, R160, R22, 0x96, !PT ;  /* 0x000000a09d007212 */ /* 0x000fce00078e9616 */
.L_x_10872:
[----:B------:R-:W-:Y:S05]  /*ae90*/  BSYNC B0 ;  /* 0x0000000000007941 */ /* 0x000fea0003800000 */
.L_x_10871:
        /* <DEDUP_REMOVED lines=23> */
.L_x_10876:
[----:B------:R-:W-:-:S07]  /*b010*/  IMAD.MOV.U32 R184, RZ, RZ, R2 ;  /* 0x000000ffffb87224 */ /* 0x000fce00078e0002 */
.L_x_10877:
[----:B------:R-:W-:Y:S05]  /*b020*/  BSYNC B0 ;  /* 0x0000000000007941 */ /* 0x000fea0003800000 */
.L_x_10875:
        /* <DEDUP_REMOVED lines=16> */
.L_x_10881:
[----:B------:R-:W-:Y:S05]  /*b130*/  BSYNC B1 ;  /* 0x0000000000017941 */ /* 0x000fea0003800000 */
.L_x_10880:
        /* <DEDUP_REMOVED lines=43> */
.L_x_10879:
[----:B------:R-:W-:Y:S05]  /*b3f0*/  BSYNC B0 ;  /* 0x0000000000007941 */ /* 0x000fea0003800000 */
.L_x_10878:
        /* <DEDUP_REMOVED lines=23> */
.L_x_10883:
[----:B------:R-:W-:-:S07]  /*b570*/  IMAD.MOV.U32 R158, RZ, RZ, R2 ;  /* 0x000000ffff9e7224 */ /* 0x000fce00078e0002 */
.L_x_10884:
[----:B------:R-:W-:Y:S05]  /*b580*/  BSYNC B0 ;  /* 0x0000000000007941 */ /* 0x000fea0003800000 */
.L_x_10882:
        /* <DEDUP_REMOVED lines=16> */
.L_x_10888:
[----:B------:R-:W-:Y:S05]  /*b690*/  BSYNC B1 ;  /* 0x0000000000017941 */ /* 0x000fea0003800000 */
.L_x_10887:
        /* <DEDUP_REMOVED lines=43> */
.L_x_10886:
[----:B------:R-:W-:Y:S05]  /*b950*/  BSYNC B0 ;  /* 0x0000000000007941 */ /* 0x000fea0003800000 */
.L_x_10885:
        /* <DEDUP_REMOVED lines=23> */
.L_x_10890:
[----:B------:R-:W-:-:S07]  /*bad0*/  IMAD.MOV.U32 R163, RZ, RZ, R2 ;  /* 0x000000ffffa37224 */ /* 0x000fce00078e0002 */
.L_x_10891:
[----:B------:R-:W-:Y:S05]  /*bae0*/  BSYNC B0 ;  /* 0x0000000000007941 */ /* 0x000fea0003800000 */
.L_x_10889:
        /* <DEDUP_REMOVED lines=18> */
.L_x_10895:
[----:B------:R-:W-:Y:S05]  /*bc10*/  BSYNC B1 ;  /* 0x0000000000017941 */ /* 0x000fea0003800000 */
.L_x_10894:
        /* <DEDUP_REMOVED lines=43> */
.L_x_10893:
[----:B------:R-:W-:Y:S05]  /*bed0*/  BSYNC B0 ;  /* 0x0000000000007941 */ /* 0x000fea0003800000 */
.L_x_10892:
[----:B------:R-:W-:Y:S01]  /*bee0*/  I2FP.F32.U32 R157, R163 ;  /* 0x000000a3009d7245 */ /* 0x000fe20000201000 */
[----:B------:R-:W-:Y:S01]  /*bef0*/  IMAD.WIDE.U32 R244, R207, 0x10, R180 ;  /* 0x00000010cff47825 */ /* 0x000fe200078e00b4 */
        /* <DEDUP_REMOVED lines=11> */
[----:B------:R-:W-:Y:S02]  /*bfb0*/  SEL R158, RZ, 0x1, P5 ;  /* 0x00000001ff9e7807 */ /* 0x000fe40002800000 */
[----:B------:R-:W-:Y:S01]  /*bfc0*/  LOP3.LUT R184, R184, R156, R161, 0xfe, !PT ;  /* 0x0000009cb8b87212 */ /* 0x000fe200078efea1 */
[----:B------:R-:W-:Y:S01]  /*bfd0*/  FMUL.FTZ R162, R159, R166 ;  /* 0x000000a69fa27220 */ /* 0x000fe20000410000 */
[----:B------:R-:W0:Y:S01]  /*bfe0*/  @P0 LDC.64 R156, c[0x0][0x230] ;  /* 0x00008c00ff9c0b82 */ /* 0x000e220000000a00 */
[----:B------:R-:W-:Y:S01]  /*bff0*/  IMAD.WIDE.U32 R160, R160, 0x1000000, RZ ;  /* 0x01000000a0a07825 */ /* 0x000fe200078e00ff */
[----:B------:R-:W-:Y:S02]  /*c000*/  @P0 PRMT R163, R151, 0x7632, R163 ;  /* 0x0000763297a30816 */ /* 0x000fe400000000a3 */
[----:B------:R-:W-:Y:S01]  /*c010*/  FSEL R162, R162, RZ, !P1 ;  /* 0x000000ffa2a27208 */ /* 0x000fe20004800000 */
[----:B------:R-:W-:Y:S01]  /*c020*/  IMAD.WIDE.U32 R158, R158, 0x100, RZ ;  /* 0x000001009e9e7825 */ /* 0x000fe200078e00ff */
[----:B------:R-:W-:-:S02]  /*c030*/  LOP3.LUT P6, RZ, R168, 0x4, RZ, 0xc0, !PT ;  /* 0x00000004a8ff7812 */ /* 0x000fc400078cc0ff */
[----:B------:R-:W-:Y:S01]  /*c040*/  SEL R243, RZ, 0x1, P3 ;  /* 0x00000001fff37807 */ /* 0x000fe20001800000 */
[----:B------:R-:W-:Y:S01]  /*c050*/  FMUL.FTZ R239, R39, R162 ;  /* 0x000000a227ef7220 */ /* 0x000fe20000410000 */
[----:B------:R-:W-:Y:S02]  /*c060*/  LOP3.LUT R240, R158, R160, R240, 0xfe, !PT ;  /* 0x000000a09ef07212 */ /* 0x000fe400078efef0 */
[----:B------:R-:W-:Y:S02]  /*c070*/  @P0 SHF.L.U32 R158, R163, 0x10, RZ ;  /* 0x00000010a39e0819 */ /* 0x000fe400000006ff */
[----:B------:R-:W-:Y:S02]  /*c080*/  SEL R195, RZ, 0x1, P6 ;  /* 0x00000001ffc37807 */ /* 0x000fe40003000000 */
[----:B------:R-:W-:Y:S01]  /*c090*/  LOP3.LUT R243, R161, R184, R243, 0xfe, !PT ;  /* 0x000000b8a1f37212 */ /* 0x000fe200078efef3 */
[----:B------:R-:W-:Y:S01]  /*c0a0*/  @P0 FADD.FTZ R239, R239, R158 ;  /* 0x0000009eefef0221 */ /* 0x000fe20000010000 */
[----:B------:R-:W-:Y:S01]  /*c0b0*/  LOP3.LUT R240, R240, R195, RZ, 0xfc, !PT ;  /* 0x000000c3f0f07212 */ /* 0x000fe200078efcff */
[----:B------:R-:W-:Y:S01]  /*c0c0*/  VIADD R195, R152, 0x200 ;  /* 0x0000020098c37836 */ /* 0x000fe20000000000 */
[----:B------:R-:W-:-:S02]  /*c0d0*/  F2FP.BF16.F32.PACK_AB R162, R235, R231 ;  /* 0x000000e7eba2723e */ /* 0x000fc400000010ff */
[----:B------:R-:W-:Y:S02]  /*c0e0*/  F2FP.BF16.F32.PACK_AB R161, R233, R227 ;  /* 0x000000e3e9a1723e */ /* 0x000fe400000010ff */
[----:B------:R-:W-:Y:S01]  /*c0f0*/  F2FP.BF16.F32.PACK_AB R160, R229, R225 ;  /* 0x000000e1e5a0723e */ /* 0x000fe200000010ff */
[----:B0-----:R-:W-:Y:S01]  /*c100*/  @P0 IMAD.WIDE.U32 R246, R195, 0x10, R156 ;  /* 0x00000010c3f60825 */ /* 0x001fe200078e009c */
[----:B------:R-:W-:Y:S02]  /*c110*/  F2FP.BF16.F32.PACK_AB R163, R239, R237 ;  /* 0x000000edefa3723e */ /* 0x000fe400000010ff */
[----:B------:R-:W-:Y:S01]  /*c120*/  LOP3.LUT R241, R159, R243, R241, 0xfe, !PT ;  /* 0x000000f39ff17212 */ /* 0x000fe200078efef1 */
[----:B------:R-:W-:Y:S02]  /*c130*/  IMAD.WIDE.U32 R242, R207, 0x8, R178 ;  /* 0x00000008cff27825 */ /* 0x000fe400078e00b2 */
[----:B------:R0:W-:Y:S02]  /*c140*/  STG.E.128 desc[UR4][R244.64], R160 ;  /* 0x000000a0f4007986 */ /* 0x0001e4000c101d04 */
[----:B------:R-:W-:-:S02]  /*c150*/  IMAD.WIDE.U32 R156, R195, 0x10, R182 ;  /* 0x00000010c39c7825 */ /* 0x000fc400078e00b6 */
        /* <DEDUP_REMOVED lines=15> */
.L_x_10897:
[----:B------:R-:W-:-:S07]  /*c250*/  MOV R184, R2 ;  /* 0x0000000200b87202 */ /* 0x000fce0000000f00 */
.L_x_10898:
[----:B------:R-:W-:Y:S05]  /*c260*/  BSYNC B0 ;  /* 0x0000000000007941 */ /* 0x000fea0003800000 */
.L_x_10896:
        /* <DEDUP_REMOVED lines=16> */
.L_x_10902:
[----:B------:R-:W-:Y:S05]  /*c370*/  BSYNC B1 ;  /* 0x0000000000017941 */ /* 0x000fea0003800000 */
.L_x_10901:
        /* <DEDUP_REMOVED lines=43> */
.L_x_10900:
[----:B------:R-:W-:Y:S05]  /*c630*/  BSYNC B0 ;  /* 0x0000000000007941 */ /* 0x000fea0003800000 */
.L_x_10899:
        /* <DEDUP_REMOVED lines=25> */
.L_x_10904:
[----:B------:R-:W-:-:S07]  /*c7d0*/  MOV R162, R2 ;  /* 0x0000000200a27202 */ /* 0x000fce0000000f00 */
.L_x_10905:
[----:B------:R-:W-:Y:S05]  /*c7e0*/  BSYNC B0 ;  /* 0x0000000000007941 */ /* 0x000fea0003800000 */
.L_x_10903:
        /* <DEDUP_REMOVED lines=16> */
.L_x_10909:
[----:B------:R-:W-:Y:S05]  /*c8f0*/  BSYNC B1 ;  /* 0x0000000000017941 */ /* 0x000fea0003800000 */
.L_x_10908:
        /* <DEDUP_REMOVED lines=43> */
.L_x_10907:
[----:B------:R-:W-:Y:S05]  /*cbb0*/  BSYNC B0 ;  /* 0x0000000000007941 */ /* 0x000fea0003800000 */
.L_x_10906:
        /* <DEDUP_REMOVED lines=25> */
.L_x_10911:
[----:B------:R-:W-:-:S07]  /*cd50*/  MOV R156, R2 ;  /* 0x00000002009c7202 */ /* 0x000fce0000000f00 */
.L_x_10912:
[----:B------:R-:W-:Y:S05]  /*cd60*/  BSYNC B0 ;  /* 0x0000000000007941 */ /* 0x000fea0003800000 */
.L_x_10910:
        /* <DEDUP_REMOVED lines=16> */
.L_x_10916:
[----:B------:R-:W-:Y:S05]  /*ce70*/  BSYNC B1 ;  /* 0x0000000000017941 */ /* 0x000fea0003800000 */
.L_x_10915:
        /* <DEDUP_REMOVED lines=43> */
.L_x_10914:
[----:B------:R-:W-:Y:S05]  /*d130*/  BSYNC B0 ;  /* 0x0000000000007941 */ /* 0x000fea0003800000 */
.L_x_10913:
        /* <DEDUP_REMOVED lines=23> */
.L_x_10918:
[----:B------:R-:W-:-:S07]  /*d2b0*/  MOV R182, R2 ;  /* 0x0000000200b67202 */ /* 0x000fce0000000f00 */
.L_x_10919:
[----:B------:R-:W-:Y:S05]  /*d2c0*/  BSYNC B0 ;  /* 0x0000000000007941 */ /* 0x000fea0003800000 */
.L_x_10917:
        /* <DEDUP_REMOVED lines=16> */
.L_x_10923:
[----:B------:R-:W-:Y:S05]  /*d3d0*/  BSYNC B1 ;  /* 0x0000000000017941 */ /* 0x000fea0003800000 */
.L_x_10922:
        /* <DEDUP_REMOVED lines=43> */
.L_x_10921:
[----:B------:R-:W-:Y:S05]  /*d690*/  BSYNC B0 ;  /* 0x0000000000007941 */ /* 0x000fea0003800000 */
.L_x_10920:
        /* <DEDUP_REMOVED lines=23> */
.L_x_10925:
[----:B------:R-:W-:-:S07]  /*d810*/  MOV R162, R2 ;  /* 0x0000000200a27202 */ /* 0x000fce0000000f00 */
.L_x_10926:
[----:B------:R-:W-:Y:S05]  /*d820*/  BSYNC B0 ;  /* 0x0000000000007941 */ /* 0x000fea0003800000 */
.L_x_10924:
        /* <DEDUP_REMOVED lines=16> */
.L_x_10930:
[----:B------:R-:W-:Y:S05]  /*d930*/  BSYNC B1 ;  /* 0x0000000000017941 */ /* 0x000fea0003800000 */
.L_x_10929:
        /* <DEDUP_REMOVED lines=43> */
.L_x_10928:
[----:B------:R-:W-:Y:S05]  /*dbf0*/  BSYNC B0 ;  /* 0x0000000000007941 */ /* 0x000fea0003800000 */
.L_x_10927:
        /* <DEDUP_REMOVED lines=23> */
.L_x_10932:
[----:B------:R-:W-:-:S07]  /*dd70*/  IMAD.MOV.U32 R162, RZ, RZ, R2 ;  /* 0x000000ffffa27224 */ /* 0x000fce00078e0002 */
.L_x_10933:
[----:B------:R-:W-:Y:S05]  /*dd80*/  BSYNC B0 ;  /* 0x0000000000007941 */ /* 0x000fea0003800000 */
.L_x_10931:
        /* <DEDUP_REMOVED lines=16> */
.L_x_10937:
[----:B------:R-:W-:Y:S05]  /*de90*/  BSYNC B1 ;  /* 0x0000000000017941 */ /* 0x000fea0003800000 */
.L_x_10936:
        /* <DEDUP_REMOVED lines=43> */
.L_x_10935:
[----:B------:R-:W-:Y:S05]  /*e150*/  BSYNC B0 ;  /* 0x0000000000007941 */ /* 0x000fea0003800000 */
.L_x_10934:
        /* <DEDUP_REMOVED lines=10> */
[----:B------:R-:W-:-:S04]  /*e200*/  @P0 SHF.L.U32 R158, R158, 0x10, RZ ;  /* 0x000000109e9e0819 */ /* 0x000fc800000006ff */
        /* <DEDUP_REMOVED lines=12> */
.L_x_10939:
[----:B------:R-:W-:-:S07]  /*e2d0*/  MOV R158, R2 ;  /* 0x00000002009e7202 */ /* 0x000fce0000000f00 */
.L_x_10940:
[----:B------:R-:W-:Y:S05]  /*e2e0*/  BSYNC B0 ;  /* 0x0000000000007941 */ /* 0x000fea0003800000 */
.L_x_10938:
        /* <DEDUP_REMOVED lines=16> */
.L_x_10944:
[----:B------:R-:W-:Y:S05]  /*e3f0*/  BSYNC B1 ;  /* 0x0000000000017941 */ /* 0x000fea0003800000 */
.L_x_10943:
        /* <DEDUP_REMOVED lines=43> */
.L_x_10942:
[----:B------:R-:W-:Y:S05]  /*e6b0*/  BSYNC B0 ;  /* 0x0000000000007941 */ /* 0x000fea0003800000 */
.L_x_10941:
        /* <DEDUP_REMOVED lines=23> */
.L_x_10946:
[----:B------:R-:W-:-:S07]  /*e830*/  MOV R182, R2 ;  /* 0x0000000200b67202 */ /* 0x000fce0000000f00 */
.L_x_10947:
[----:B------:R-:W-:Y:S05]  /*e840*/  BSYNC B0 ;  /* 0x0000000000007941 */ /* 0x000fea0003800000 */
.L_x_10945:
        /* <DEDUP_REMOVED lines=18> */
.L_x_10951:
[----:B------:R-:W-:Y:S05]  /*e970*/  BSYNC B1 ;  /* 0x0000000000017941 */ /* 0x000fea0003800000 */
.L_x_10950:
        /* <DEDUP_REMOVED lines=43> */
.L_x_10949:
[----:B------:R-:W-:Y:S05]  /*ec30*/  BSYNC B0 ;  /* 0x0000000000007941 */ /* 0x000fea0003800000 */
.L_x_10948:
[----:B------:R-:W-:Y:S01]  /*ec40*/  FADD.FTZ R158, RZ, R153 ;  /* 0x00000099ff9e7221 */ /* 0x000fe20000010000 */
[----:B------:R-:W-:Y:S01]  /*ec50*/  I2FP.F32.U32 R157, R182 ;  /* 0x000000b6009d7245 */ /* 0x000fe20000201000 */
[----:B------:R-:W-:Y:S01]  /*ec60*/  IMAD.U32 R159, R162, 0x10000, RZ ;  /* 0x00010000a29f7824 */ /* 0x000fe200078e00ff */
[----:B------:R-:W-:Y:S01]  /*ec70*/  SEL R250, RZ, 0x1, P1 ;  /* 0x00000001fffa7807 */ /* 0x000fe20000800000 */
[----:B------:R-:W-:Y:S01]  /*ec80*/  FADD.FTZ R158, R158, R155 ;  /* 0x0000009b9e9e7221 */ /* 0x000fe20000010000 */
[----:B------:R-:W-:Y:S01]  /*ec90*/  SEL R161, RZ, 0x10000, P5 ;  /* 0x00010000ffa17807 */ /* 0x000fe20002800000 */
[----:B------:R-:W-:Y:S01]  /*eca0*/  FFMA.FTZ R157, R157, R176, 1.1641532182693481445e-10 ;  /* 0x2f0000009d9d7423 */ /* 0x000fe200000100b0 */
[----:B------:R-:W-:Y:S01]  /*ecb0*/  FMUL.FTZ R159, R159, R164 ;  /* 0x000000a49f9f7220 */ /* 0x000fe20000410000 */
[----:B------:R-:W-:Y:S01]  /*ecc0*/  FADD.FTZ R158, R158, R165 ;  /* 0x000000a59e9e7221 */ /* 0x000fe20000010000 */
[----:B------:R-:W-:Y:S01]  /*ecd0*/  SEL R160, RZ, 0x100, P4 ;  /* 0x00000100ffa07807 */ /* 0x000fe20002000000 */
[----:B------:R-:W0:Y:S01]  /*ece0*/  S2R R164, SR_TID.X ;  /* 0x0000000000a47919 */ /* 0x000e220000002100 */
[----:B------:R-:W-:Y:S01]  /*ecf0*/  FSETP.GTU.FTZ.AND P1, PT, R157, R174, PT ;  /* 0x000000ae9d00720b */ /* 0x000fe20003f3c000 */
[----:B------:R-:W-:Y:S01]  /*ed00*/  FADD.FTZ R158, R158, R167 ;  /* 0x000000a79e9e7221 */ /* 0x000fe20000010000 */
[----:B------:R-:W-:Y:S01]  /*ed10*/  FMUL.FTZ R159, R159, R166 ;  /* 0x000000a69f9f7220 */ /* 0x000fe20000410000 */
[----:B------:R-:W-:Y:S01]  /*ed20*/  LOP3.LUT P5, RZ, R168, 0x2, RZ, 0xc0, !PT ;  /* 0x00000002a8ff7812 */ /* 0x000fe200078ac0ff */
[----:B------:R-:W-:-:S04]  /*ed30*/  IMAD.WIDE.U32 R250, R250, 0x10000, RZ ;  /* 0x00010000fafa7825 */ /* 0x000fc800078e00ff */
[----:B------:R-:W-:Y:S01]  /*ed40*/  FADD.FTZ R158, R158, R171 ;  /* 0x000000ab9e9e7221 */ /* 0x000fe20000010000 */
[----:B------:R-:W-:Y:S01]  /*ed50*/  SEL R182, RZ, 0x1000000, P1 ;  /* 0x01000000ffb67807 */ /* 0x000fe20000800000 */
[----:B------:R-:W-:Y:S01]  /*ed60*/  UMOV UR14, 0xffffffff ;  /* 0xffffffff000e7882 */ /* 0x000fe20000000000 */
[----:B------:R-:W-:Y:S01]  /*ed70*/  SEL R156, RZ, 0x1, P2 ;  /* 0x00000001ff9c7807 */ /* 0x000fe20001000000 */
[----:B------:R-:W-:Y:S01]  /*ed80*/  FADD.FTZ R158, R158, R175 ;  /* 0x000000af9e9e7221 */ /* 0x000fe20000010000 */
[----:B------:R-:W-:Y:S01]  /*ed90*/  LOP3.LUT R182, R160, R182, R161, 0xfe, !PT ;  /* 0x000000b6a0b67212 */ /* 0x000fe200078efea1 */
        /* <DEDUP_REMOVED lines=8> */
[----:B------:R-:W-:-:S04]  /*ee20*/  IMAD.WIDE.U32 R160, R160, 0x100, RZ ;  /* 0x00000100a0a07825 */ /* 0x000fc800078e00ff */
[----:B------:R-:W-:Y:S01]  /*ee30*/  FADD.FTZ R158, R158, R187 ;  /* 0x000000bb9e9e7221 */ /* 0x000fe20000010000 */
[----:B------:R-:W-:Y:S01]  /*ee40*/  IMAD.WIDE.U32 R178, R195, 0x8, R178 ;  /* 0x00000008c3b27825 */ /* 0x000fe200078e00b2 */
[----:B------:R-:W-:-:S03]  /*ee50*/  LOP3.LUT R160, R160, R156, R250, 0xfe, !PT ;  /* 0x0000009ca0a07212 */ /* 0x000fc600078efefa */
[----:B------:R-:W-:Y:S01]  /*ee60*/  FADD.FTZ R158, R158, R191 ;  /* 0x000000bf9e9e7221 */ /* 0x000fe20000010000 */
[----:B------:R-:W-:Y:S02]  /*ee70*/  LOP3.LUT R250, R157, R182, R176, 0xfe, !PT ;  /* 0x000000b69dfa7212 */ /* 0x000fe400078efeb0 */
[----:B------:R-:W-:Y:S01]  /*ee80*/  F2FP.BF16.F32.PACK_AB R157, R243, R183 ;  /* 0x000000b7f39d723e */ /* 0x000fe200000010ff */
[----:B------:R-:W-:Y:S01]  /*ee90*/  FADD.FTZ R158, R158, R193 ;  /* 0x000000c19e9e7221 */ /* 0x000fe20000010000 */
[----:B------:R-:W-:Y:S02]  /*eea0*/  F2FP.BF16.F32.PACK_AB R156, R241, R163 ;  /* 0x000000a3f19c723e */ /* 0x000fe400000010ff */
[----:B------:R-:W-:Y:S01]  /*eeb0*/  LOP3.LUT R160, R160, R174, RZ, 0xfc, !PT ;  /* 0x000000aea0a07212 */ /* 0x000fe200078efcff */
[----:B------:R-:W-:Y:S01]  /*eec0*/  FADD.FTZ R158, R158, R197 ;  /* 0x000000c59e9e7221 */ /* 0x000fe20000010000 */
        /* <DEDUP_REMOVED lines=16> */
[----:B------:R-:W-:-:S03]  /*efd0*/  @P0 PRMT R158, R151, 0x7632, R158 ;  /* 0x00007632979e0816 */ /* 0x000fc6000000009e */
[----:B------:R-:W-:-:S04]  /*efe0*/  FADD.FTZ R162, R162, R233 ;  /* 0x000000e9a2a27221 */ /* 0x000fc80000010000 */
[----:B------:R-:W-:Y:S01]  /*eff0*/  FADD.FTZ R166, R162, R231 ;  /* 0x000000e7a2a67221 */ /* 0x000fe20000010000 */
[----:B------:R-:W-:Y:S02]  /*f000*/  FSEL R162, R159, RZ, !P1 ;  /* 0x000000ff9fa27208 */ /* 0x000fe40004800000 */
[----:B------:R-:W-:Y:S01]  /*f010*/  @P0 SHF.L.U32 R159, R158, 0x10, RZ ;  /* 0x000000109e9f0819 */ /* 0x000fe200000006ff */
[----:B------:R-:W-:Y:S01]  /*f020*/  FADD.FTZ R166, R166, R235 ;  /* 0x000000eba6a67221 */ /* 0x000fe20000010000 */
[----:B------:R-:W-:Y:S01]  /*f030*/  F2FP.BF16.F32.PACK_AB R158, R247, R245 ;  /* 0x000000f5f79e723e */ /* 0x000fe200000010ff */
[----:B------:R-:W-:Y:S01]  /*f040*/  FMUL.FTZ R162, R31, R162 ;  /* 0x000000a21fa27220 */ /* 0x000fe20000410000 */
[----:B0-----:R-:W-:Y:S01]  /*f050*/  LOP3.LUT P1, RZ, R164, 0x1f, RZ, 0xc0, !PT ;  /* 0x0000001fa4ff7812 */ /* 0x001fe2000782c0ff */
[----:B------:R-:W-:Y:S02]  /*f060*/  FADD.FTZ R166, R166, R237 ;  /* 0x000000eda6a67221 */ /* 0x000fe40000010000 */
[----:B------:R-:W-:Y:S01]  /*f070*/  @P0 FADD.FTZ R162, R162, R159 ;  /* 0x0000009fa2a20221 */ /* 0x000fe20000010000 */
[----:B------:R-:W-:Y:S01]  /*f080*/  LOP3.LUT P0, RZ, R169, 0xff, RZ, 0xc0, !PT ;  /* 0x000000ffa9ff7812 */ /* 0x000fe2000780c0ff */
[----:B------:R-:W-:-:S03]  /*f090*/  FADD.FTZ R166, R166, R239 ;  /* 0x000000efa6a67221 */ /* 0x000fc60000010000 */
[----:B------:R-:W-:Y:S01]  /*f0a0*/  F2FP.BF16.F32.PACK_AB R159, R162, R249 ;  /* 0x000000f9a29f723e */ /* 0x000fe200000010ff */
[----:B------:R-:W-:-:S04]  /*f0b0*/  FADD.FTZ R166, R166, R163 ;  /* 0x000000a3a6a67221 */ /* 0x000fc80000010000 */
[----:B------:R-:W-:Y:S01]  /*f0c0*/  FADD.FTZ R166, R166, R241 ;  /* 0x000000f1a6a67221 */ /* 0x000fe20000010000 */
[----:B------:R0:W-:Y:S03]  /*f0d0*/  STG.E.128 desc[UR4][R180.64], R156 ;  /* 0x0000009cb4007986 */ /* 0x0001e6000c101d04 */
[----:B------:R-:W-:Y:S01]  /*f0e0*/  FADD.FTZ R166, R166, R183 ;  /* 0x000000b7a6a67221 */ /* 0x000fe20000010000 */
[----:B------:R0:W-:Y:S03]  /*f0f0*/  STG.E.64 desc[UR4][R178.64], R160 ;  /* 0x000000a0b2007986 */ /* 0x0001e6000c101b04 */
        /* <DEDUP_REMOVED lines=109> */
.L_x_10964:
[----:B------:R-:W2:Y:S01]  /*f7d0*/  @!P1 S2R R158, SR_CgaCtaId ;  /* 0x00000000009e9919 */ /* 0x000ea20000008800 */
[----:B------:R-:W-:Y:S01]  /*f7e0*/  LOP3.LUT R176, R164, 0x1f, RZ, 0xc0, !PT ;  /* 0x0000001fa4b07812 */ /* 0x000fe200078ec0ff */
[----:B------:R-:W-:Y:S05]  /*f7f0*/  WARPSYNC.ALL ;  /* 0x0000000000007948 */ /* 0x000fea0003800000 */
[----:B------:R-:W-:Y:S02]  /*f800*/  ISETP.GT.U32.AND P2, PT, R176, 0x3, PT ;  /* 0x00000003b000780c */ /* 0x000fe40003f44070 */
[----:B------:R-:W-:Y:S02]  /*f810*/  @!P1 MOV R157, 0x400 ;  /* 0x00000400009d9802 */ /* 0x000fe40000000f00 */
[----:B------:R-:W-:-:S02]  /*f820*/  LOP3.LUT R166, R166, 0x3, RZ, 0xc0, !PT ;  /* 0x00000003a6a67812 */ /* 0x000fc400078ec0ff */
[----:B------:R-:W-:-:S07]  /*f830*/  LOP3.LUT P3, RZ, R168, 0x10, RZ, 0xc0, !PT ;  /* 0x00000010a8ff7812 */ /* 0x000fce000786c0ff */
[----:B------:R-:W3:Y:S01]  /*f840*/  @!P2 S2R R159, SR_CgaCtaId ;  /* 0x00000000009fa919 */ /* 0x000ee20000008800 */
[----:B--2---:R-:W-:Y:S01]  /*f850*/  @!P1 LEA R158, R158, R157, 0x18 ;  /* 0x0000009d9e9e9211 */ /* 0x004fe200078ec0ff */
[C---:B------:R-:W-:Y:S01]  /*f860*/  @!P1 IMAD.IADD R157, R169.reuse, 0x1, R166 ;  /* 0x00000001a99d9824 */ /* 0x040fe200078e02a6 */
[----:B------:R-:W-:-:S04]  /*f870*/  @!P2 IADD3 R169, R169, R176, RZ ;  /* 0x000000b0a9a9a210 */ /* 0x000fc80007ffe0ff */
        /* <DEDUP_REMOVED lines=9> */
[----:B------:R-:W0:Y:S01]  /*f910*/  LDC R166, c[0x0][0x2d8] ;  /* 0x0000b600ffa67b82 */ /* 0x000e220000000800 */
[----:B------:R-:W1:Y:S02]  /*f920*/  SHFL.DOWN PT, R174, R161, 0x2, 0x1f ;  /* 0x08401f00a1ae7f89 */ /* 0x000e6400000e0000 */
[----:B------:R-:W-:Y:S01]  /*f930*/  @!P2 IMAD R169, R169, 0x8, R158 ;  /* 0x00000008a9a9a824 */ /* 0x000fe200078e029e */
[----:B------:R-:W-:-:S06]  /*f940*/  CS2R R158, SRZ ;  /* 0x00000000009e7805 */ /* 0x000fcc000001ff00 */
[----:B------:R2:W-:Y:S01]  /*f950*/  @!P2 LDS.64 R158, [R169] ;  /* 0x00000000a99ea984 */ /* 0x0005e20000000a00 */
[----:B-1----:R-:W-:Y:S01]  /*f960*/  IMAD.IADD R157, R174, 0x1, R161 ;  /* 0x00000001ae9d7824 */ /* 0x002fe200078e02a1 */
[----:B------:R-:W-:Y:S02]  /*f970*/  I2FP.F32.S32 R174, R174 ;  /* 0x000000ae00ae7245 */ /* 0x000fe40000201400 */
[----:B--2---:R-:W-:Y:S02]  /*f980*/  I2FP.F32.S32 R169, R161 ;  /* 0x000000a100a97245 */ /* 0x004fe40000201400 */
[----:B------:R-:W-:Y:S01]  /*f990*/  I2FP.F32.S32 R160, R157 ;  /* 0x0000009d00a07245 */ /* 0x000fe20000201400 */
[----:B------:R-:W1:Y:S03]  /*f9a0*/  SHFL.DOWN PT, R180, R157, 0x1, 0x1f ;  /* 0x08201f009db47f89 */ /* 0x000e6600000e0000 */
[----:B------:R-:W2:Y:S01]  /*f9b0*/  MUFU.RCP R176, R160 ;  /* 0x000000a000b07308 */ /* 0x000ea20000001000 */
[-C--:B-1----:R-:W-:Y:S01]  /*f9c0*/  IADD3 R157, R157, R180.reuse, RZ ;  /* 0x000000b49d9d7210 */ /* 0x082fe20007ffe0ff */
[----:B------:R-:W1:Y:S01]  /*f9d0*/  SHFL.DOWN PT, R179, R158, 0x2, 0x1f ;  /* 0x08401f009eb37f89 */ /* 0x000e6200000e0000 */
[----:B------:R-:W-:-:S02]  /*f9e0*/  I2FP.F32.S32 R180, R180 ;  /* 0x000000b400b47245 */ /* 0x000fc40000201400 */
[----:B------:R-:W-:Y:S01]  /*f9f0*/  I2FP.F32.S32 R157, R157 ;  /* 0x0000009d009d7245 */ /* 0x000fe20000201400 */
[----:B------:R-:W3:Y:S05]  /*fa00*/  SHFL.DOWN PT, R156, R159, 0x2, 0x1f ;  /* 0x08401f009f9c7f89 */ /* 0x000eea00000e0000 */
        /* <DEDUP_REMOVED lines=32> */
[C---:B------:R-:W-:Y:S01]  /*fc10*/  FADD.FTZ R167, -R158.reuse, R167 ;  /* 0x000000a79ea77221 */ /* 0x040fe20000010100 */
[C---:B------:R-:W-:Y:S01]  /*fc20*/  FADD.FTZ R181, -R158.reuse, R155 ;  /* 0x0000009b9eb57221 */ /* 0x040fe20000010100 */
[----:B------:R-:W-:Y:S01]  /*fc30*/  FADD.FTZ R161, R161, R164 ;  /* 0x000000a4a1a17221 */ /* 0x000fe20000010000 */
[C---:B------:R-:W-:Y:S01]  /*fc40*/  FADD.FTZ R155, -R158.reuse, R162 ;  /* 0x000000a29e9b7221 */ /* 0x040fe20000010100 */
[----:B------:R-:W0:Y:S01]  /*fc50*/  @!P1 LDC.64 R164, c[0x0][0x258] ;  /* 0x00009600ffa49b82 */ /* 0x000e220000000a00 */
[----:B------:R1:W-:Y:S01]  /*fc60*/  @!P1 STG.E desc[UR4][R156.64], R159 ;  /* 0x0000009f9c009986 */ /* 0x0003e2000c101904 */
[----:B------:R-:W2:Y:S01]  /*fc70*/  MUFU.RSQ R166, R161 ;  /* 0x000000a100a67308 */ /* 0x000ea20000001400 */
        /* <DEDUP_REMOVED lines=19> */
[----:B------:R-:W-:Y:S01]  /*fdb0*/  FMUL.FTZ R160, R166, R167 ;  /* 0x000000a7a6a07220 */ /* 0x000fe20000410000 */
[----:B------:R-:W-:Y:S01]  /*fdc0*/  FFMA.FTZ R176, R103, R174, R143 ;  /* 0x000000ae67b07223 */ /* 0x000fe2000001008f */
[----:B------:R-:W-:Y:S01]  /*fdd0*/  FFMA.FTZ R174, R101, R162, R141 ;  /* 0x000000a265ae7223 */ /* 0x000fe2000001008d */
[----:B-1----:R-:W-:Y:S01]  /*fde0*/  FFMA.FTZ R157, R106, R251, R146 ;  /* 0x000000fb6a9d7223 */ /* 0x002fe20000010092 */
[----:B------:R-:W-:Y:S01]  /*fdf0*/  FFMA.FTZ R162, R107, R160, R147 ;  /* 0x000000a06ba27223 */ /* 0x000fe20000010093 */
[C---:B------:R-:W-:Y:S01]  /*fe00*/  FADD.FTZ R215, -R158.reuse, R215 ;  /* 0x000000d79ed77221 */ /* 0x040fe20000010100 */
[C---:B------:R-:W-:Y:S01]  /*fe10*/  FADD.FTZ R221, -R158.reuse, R221 ;  /* 0x000000dd9edd7221 */ /* 0x040fe20000010100 */
[C---:B------:R-:W-:Y:S01]  /*fe20*/  FADD.FTZ R219, -R158.reuse, R219 ;  /* 0x000000db9edb7221 */ /* 0x040fe20000010100 */
[----:B------:R-:W-:Y:S01]  /*fe30*/  FADD.FTZ R223, -R158, R223 ;  /* 0x000000df9edf7221 */ /* 0x000fe20000010100 */
[----:B------:R-:W-:Y:S01]  /*fe40*/  F2FP.BF16.F32.PACK_AB R157, R162, R157 ;  /* 0x0000009da29d723e */ /* 0x000fe200000010ff */
[C---:B------:R-:W-:Y:S01]  /*fe50*/  FADD.FTZ R225, -R158.reuse, R225 ;  /* 0x000000e19ee17221 */ /* 0x040fe20000010100 */
[----:B------:R-:W1:Y:S01]  /*fe60*/  LDC.64 R162, c[0x0][0x2b8] ;  /* 0x0000ae00ffa27b82 */ /* 0x000e620000000a00 */
        /* <DEDUP_REMOVED lines=21> */
[----:B------:R-:W-:Y:S01]  /*ffc0*/  LEA R160, P2, R152, UR10, 0x4 ;  /* 0x0000000a98a07c11 */ /* 0x000fe2000f8420ff */
[----:B0-----:R-:W-:Y:S01]  /*ffd0*/  @!P1 IMAD.WIDE R164, R5, 0x4, R164 ;  /* 0x0000000405a49825 */ /* 0x001fe200078e02a4 */
[----:B------:R-:W-:-:S03]  /*ffe0*/  F2FP.BF16.F32.PACK_AB R156, R156, R179 ;  /* 0x000000b39c9c723e */ /* 0x000fc600000010ff */
[----:B------:R-:W-:Y:S01]  /*fff0*/  FMUL.FTZ R199, R166, R199 ;  /* 0x000000c7a6c77220 */ /* 0x000fe20000410000 */
[----:B------:R-:W-:Y:S01]  /*10000*/  F2FP.BF16.F32.PACK_AB R159, R176, R159 ;  /* 0x0000009fb09f723e */ /* 0x000fe200000010ff */
[----:B------:R-:W-:Y:S01]  /*10010*/  FMUL.FTZ R215, R166, R215 ;  /* 0x000000d7a6d77220 */ /* 0x000fe20000410000 */
[----:B------:R-:W-:Y:S01]  /*10020*/  F2FP.BF16.F32.PACK_AB R158, R174, R171 ;  /* 0x000000abae9e723e */ /* 0x000fe200000010ff */
[----:B------:R-:W-:Y:S01]  /*10030*/  FMUL.FTZ R174, R166, R205 ;  /* 0x000000cda6ae7220 */ /* 0x000fe20000410000 */
[----:B------:R-:W-:Y:S01]  /*10040*/  LEA.HI.X R161, R152, UR11, RZ, 0x4, P2 ;  /* 0x0000000b98a17c11 */ /* 0x000fe200090f24ff */
        /* <DEDUP_REMOVED lines=10> */
[----:B------:R2:W-:Y:S01]  /*100f0*/  STG.E.128 desc[UR4][R160.64], R156 ;  /* 0x0000009ca0007986 */ /* 0x0005e2000c101d04 */
[C---:B------:R-:W-:Y:S01]  /*10100*/  FMUL.FTZ R187, R166.reuse, R187 ;  /* 0x000000bba6bb7220 */ /* 0x040fe20000410000 */
[C---:B------:R-:W-:Y:S01]  /*10110*/  FMUL.FTZ R192, R166.reuse, R191 ;  /* 0x000000bfa6c07220 */ /* 0x040fe20000410000 */
[C---:B------:R-:W-:Y:S01]  /*10120*/  FMUL.FTZ R193, R166.reuse, R193 ;  /* 0x000000c1a6c17220 */ /* 0x040fe20000410000 */
[C---:B------:R-:W-:Y:S01]  /*10130*/  FMUL.FTZ R194, R166.reuse, R197 ;  /* 0x000000c5a6c27220 */ /* 0x040fe20000410000 */
[----:B------:R-:W-:Y:S01]  /*10140*/  FMUL.FTZ R203, R166, R203 ;  /* 0x000000cba6cb7220 */ /* 0x000fe20000410000 */
[----:B-1----:R-:W-:-:S04]  /*10150*/  IMAD.WIDE.U32 R174, R154, 0x10, R162 ;  /* 0x000000109aae7825 */ /* 0x002fc800078e00a2 */
[C---:B------:R-:W-:Y:S01]  /*10160*/  FMUL.FTZ R209, R166.reuse, R209 ;  /* 0x000000d1a6d17220 */ /* 0x040fe20000410000 */
        /* <DEDUP_REMOVED lines=8> */
[----:B------:R-:W-:Y:S01]  /*101f0*/  FFMA.FTZ R169, R77, R206, R117 ;  /* 0x000000ce4da97223 */ /* 0x000fe20000010075 */
[----:B0-----:R-:W-:Y:S01]  /*10200*/  FFMA.FTZ R165, R81, R186, R121 ;  /* 0x000000ba51a57223 */ /* 0x001fe20000010079 */
[----:B--2---:R-:W-:Y:S01]  /*10210*/  FFMA.FTZ R158, R84, R215, R124 ;  /* 0x000000d7549e7223 */ /* 0x004fe2000001007c */
        /* <DEDUP_REMOVED lines=56> */
[----:B------:R-:W-:-:S02]  /*105a0*/  LEA.HI.X R187, R195, UR11, RZ, 0x4, P1 ;  /* 0x0000000bc3bb7c11 */ /* 0x000fc400088f24ff */
[----:B------:R-:W-:Y:S02]  /*105b0*/  F2FP.BF16.F32.PACK_AB R164, R169, R164 ;  /* 0x000000a4a9a4723e */ /* 0x000fe400000010ff */
[----:B------:R-:W-:Y:S02]  /*105c0*/  IADD3 R5, R5, UR12, RZ ;  /* 0x0000000c05057c10 */ /* 0x000fe4000fffe0ff */
[----:B------:R-:W-:Y:S01]  /*105d0*/  SEL R169, RZ, 0x1, P0 ;  /* 0x00000001ffa97807 */ /* 0x000fe20000000000 */
[----:B------:R0:W-:Y:S01]  /*105e0*/  STG.E.128 desc[UR4][R186.64], R164 ;  /* 0x000000a4ba007986 */ /* 0x0001e2000c101d04 */
[----:B------:R-:W-:-:S13]  /*105f0*/  ISETP.GE.AND P1, PT, R5, UR13, PT ;  /* 0x0000000d05007c0c */ /* 0x000fda000bf26270 */
[----:B------:R-:W-:Y:S05]  /*10600*/  @!P1 BRA `(.L_x_10953) ;  /* 0xffffff0400289947 */ /* 0x000fea000383ffff */
[----:B------:R-:W-:Y:S05]  /*10610*/  EXIT ;  /* 0x000000000000794d */ /* 0x000fea0003800000 */
.L_x_10952:
[----:B------:R-:W-:Y:S01]  /*10620*/  HFMA2.MMA R179, -RZ, RZ, 0, 1.847743988037109375e-06 ;  /* 0x0000001fffb37435 */ /* 0x000fe200000001ff */
[----:B------:R-:W-:Y:S01]  /*10630*/  IMAD.MOV.U32 R178, RZ, RZ, 0x1 ;  /* 0x00000001ffb27424 */ /* 0x000fe200078e00ff */
[----:B------:R-:W-:-:S09]  /*10640*/  MOV R176, 0xffffffff ;  /* 0xffffffff00b07802 */ /* 0x000fd20000000f00 */
[----:B------:R-:W-:Y:S05]  /*10650*/  WARPSYNC.COLLECTIVE R176, `(.L_x_10954) ;  /* 0x00000000b0087348 */ /* 0x000fea0003c00000 */
[----:B------:R0:W1:Y:S02]  /*10660*/  SHFL.BFLY P2, R174, R251, R178, R179 ;  /* 0x0c0000b2fbae7389 */ /* 0x00006400000400b3 */
[----:B01----:R-:W-:Y:S01]  /*10670*/  ENDCOLLECTIVE ;  /* 0x000000000000791b */ /* 0x003fe20003800000 */
.L_x_10954:
[----:B------:R-:W-:Y:S01]  /*10680*/  HFMA2.MMA R178, -RZ, RZ, 0, 1.1920928955078125e-07 ;  /* 0x00000002ffb27435 */ /* 0x000fe200000001ff */
[----:B------:R-:W-:-:S04]  /*10690*/  IMAD.MOV.U32 R156, RZ, RZ, R174 ;  /* 0x000000ffff9c7224 */ /* 0x000fc800078e00ae */
[----:B------:R-:W-:-:S05]  /*106a0*/  FADD.FTZ R158, R251, R156 ;  /* 0x0000009cfb9e7221 */ /* 0x000fca0000010000 */
[----:B------:R-:W-:-:S07]  /*106b0*/  MOV R251, R158 ;  /* 0x0000009e00fb7202 */ /* 0x000fce0000000f00 */
[----:B------:R-:W-:Y:S05]  /*106c0*/  WARPSYNC.COLLECTIVE R176, `(.L_x_10955) ;  /* 0x00000000b0087348 */ /* 0x000fea0003c00000 */
[----:B------:R0:W1:Y:S02]  /*106d0*/  SHFL.BFLY P2, R174, R251, R178, R179 ;  /* 0x0c0000b2fbae7389 */ /* 0x00006400000400b3 */
[----:B01----:R-:W-:Y:S01]  /*106e0*/  ENDCOLLECTIVE ;  /* 0x000000000000791b */ /* 0x003fe20003800000 */
.L_x_10955:
[----:B------:R-:W-:Y:S01]  /*106f0*/  HFMA2.MMA R178, -RZ, RZ, 0, 2.384185791015625e-07 ;  /* 0x00000004ffb27435 */ /* 0x000fe200000001ff */
[----:B------:R-:W-:-:S04]  /*10700*/  IMAD.MOV.U32 R157, RZ, RZ, R174 ;  /* 0x000000ffff9d7224 */ /* 0x000fc800078e00ae */
[----:B------:R-:W-:-:S05]  /*10710*/  FADD.FTZ R159, R158, R157 ;  /* 0x0000009d9e9f7221 */ /* 0x000fca0000010000 */
[----:B------:R-:W-:-:S07]  /*10720*/  MOV R251, R159 ;  /* 0x0000009f00fb7202 */ /* 0x000fce0000000f00 */
[----:B------:R-:W-:Y:S05]  /*10730*/  WARPSYNC.COLLECTIVE R176, `(.L_x_10956) ;  /* 0x00000000b0087348 */ /* 0x000fea0003c00000 */
[----:B------:R0:W1:Y:S02]  /*10740*/  SHFL.BFLY P2, R174, R251, R178, R179 ;  /* 0x0c0000b2fbae7389 */ /* 0x00006400000400b3 */
[----:B01----:R-:W-:Y:S01]  /*10750*/  ENDCOLLECTIVE ;  /* 0x000000000000791b */ /* 0x003fe20003800000 */
.L_x_10956:
[----:B------:R-:W-:Y:S01]  /*10760*/  HFMA2.MMA R178, -RZ, RZ, 0, 4.76837158203125e-07 ;  /* 0x00000008ffb27435 */ /* 0x000fe200000001ff */
[----:B------:R-:W-:-:S04]  /*10770*/  IMAD.MOV.U32 R156, RZ, RZ, R174 ;  /* 0x000000ffff9c7224 */ /* 0x000fc800078e00ae */
[----:B------:R-:W-:-:S05]  /*10780*/  FADD.FTZ R160, R159, R156 ;  /* 0x0000009c9fa07221 */ /* 0x000fca0000010000 */
[----:B------:R-:W-:-:S07]  /*10790*/  MOV R251, R160 ;  /* 0x000000a000fb7202 */ /* 0x000fce0000000f00 */
[----:B------:R-:W-:Y:S05]  /*107a0*/  WARPSYNC.COLLECTIVE R176, `(.L_x_10957) ;  /* 0x00000000b0087348 */ /* 0x000fea0003c00000 */
[----:B------:R0:W1:Y:S02]  /*107b0*/  SHFL.BFLY P2, R174, R251, R178, R179 ;  /* 0x0c0000b2fbae7389 */ /* 0x00006400000400b3 */
[----:B01----:R-:W-:Y:S01]  /*107c0*/  ENDCOLLECTIVE ;  /* 0x000000000000791b */ /* 0x003fe20003800000 */
.L_x_10957:
[----:B------:R-:W-:Y:S01]  /*107d0*/  HFMA2.MMA R178, -RZ, RZ, 0, 9.5367431640625e-07 ;  /* 0x00000010ffb27435 */ /* 0x000fe200000001ff */
[----:B------:R-:W-:-:S04]  /*107e0*/  IMAD.MOV.U32 R157, RZ, RZ, R174 ;  /* 0x000000ffff9d7224 */ /* 0x000fc800078e00ae */
[----:B------:R-:W-:-:S05]  /*107f0*/  FADD.FTZ R161, R160, R157 ;  /* 0x0000009da0a17221 */ /* 0x000fca0000010000 */
[----:B------:R-:W-:-:S07]  /*10800*/  MOV R251, R161 ;  /* 0x000000a100fb7202 */ /* 0x000fce0000000f00 */
[----:B------:R-:W-:Y:S05]  /*10810*/  WARPSYNC.COLLECTIVE R176, `(.L_x_10958) ;  /* 0x00000000b0087348 */ /* 0x000fea0003c00000 */
[----:B------:R0:W1:Y:S02]  /*10820*/  SHFL.BFLY P2, R174, R251, R178, R179 ;  /* 0x0c0000b2fbae7389 */ /* 0x00006400000400b3 */
[----:B01----:R-:W-:Y:S01]  /*10830*/  ENDCOLLECTIVE ;  /* 0x000000000000791b */ /* 0x003fe20003800000 */
.L_x_10958:
        /* <DEDUP_REMOVED lines=88> */
.L_x_10959:
[----:B------:R-:W-:Y:S01]  /*10dc0*/  HFMA2.MMA R178, -RZ, RZ, 0, 1.1920928955078125e-07 ;  /* 0x00000002ffb27435 */ /* 0x000fe200000001ff */
[----:B------:R-:W-:-:S04]  /*10dd0*/  IMAD.MOV.U32 R158, RZ, RZ, R174 ;  /* 0x000000ffff9e7224 */ /* 0x000fc800078e00ae */
[----:B------:R-:W-:-:S05]  /*10de0*/  FADD.FTZ R158, R157, R158 ;  /* 0x0000009e9d9e7221 */ /* 0x000fca0000010000 */
[----:B------:R-:W-:-:S07]  /*10df0*/  MOV R251, R158 ;  /* 0x0000009e00fb7202 */ /* 0x000fce0000000f00 */
[----:B------:R-:W-:Y:S05]  /*10e00*/  WARPSYNC.COLLECTIVE R176, `(.L_x_10960) ;  /* 0x00000000b0087348 */ /* 0x000fea0003c00000 */
[----:B------:R0:W1:Y:S02]  /*10e10*/  SHFL.BFLY P2, R174, R251, R178, R179 ;  /* 0x0c0000b2fbae7389 */ /* 0x00006400000400b3 */
[----:B01----:R-:W-:Y:S01]  /*10e20*/  ENDCOLLECTIVE ;  /* 0x000000000000791b */ /* 0x003fe20003800000 */
.L_x_10960:
[----:B------:R-:W-:Y:S01]  /*10e30*/  HFMA2.MMA R178, -RZ, RZ, 0, 2.384185791015625e-07 ;  /* 0x00000004ffb27435 */ /* 0x000fe200000001ff */
[----:B------:R-:W-:-:S04]  /*10e40*/  IMAD.MOV.U32 R159, RZ, RZ, R174 ;  /* 0x000000ffff9f7224 */ /* 0x000fc800078e00ae */
[----:B------:R-:W-:-:S05]  /*10e50*/  FADD.FTZ R159, R158, R159 ;  /* 0x0000009f9e9f7221 */ /* 0x000fca0000010000 */
[----:B------:R-:W-:-:S07]  /*10e60*/  MOV R251, R159 ;  /* 0x0000009f00fb7202 */ /* 0x000fce0000000f00 */
[----:B------:R-:W-:Y:S05]  /*10e70*/  WARPSYNC.COLLECTIVE R176, `(.L_x_10961) ;  /* 0x00000000b0087348 */ /* 0x000fea0003c00000 */
[----:B------:R0:W1:Y:S02]  /*10e80*/  SHFL.BFLY P2, R174, R251, R178, R179 ;  /* 0x0c0000b2fbae7389 */ /* 0x00006400000400b3 */
[----:B01----:R-:W-:Y:S01]  /*10e90*/  ENDCOLLECTIVE ;  /* 0x000000000000791b */ /* 0x003fe20003800000 */
.L_x_10961:
[----:B------:R-:W-:Y:S01]  /*10ea0*/  HFMA2.MMA R178, -RZ, RZ, 0, 4.76837158203125e-07 ;  /* 0x00000008ffb27435 */ /* 0x000fe200000001ff */
[----:B------:R-:W-:-:S04]  /*10eb0*/  IMAD.MOV.U32 R160, RZ, RZ, R174 ;  /* 0x000000ffffa07224 */ /* 0x000fc800078e00ae */
[----:B------:R-:W-:-:S05]  /*10ec0*/  FADD.FTZ R160, R159, R160 ;  /* 0x000000a09fa07221 */ /* 0x000fca0000010000 */
[----:B------:R-:W-:-:S07]  /*10ed0*/  MOV R251, R160 ;  /* 0x000000a000fb7202 */ /* 0x000fce0000000f00 */
[----:B------:R-:W-:Y:S05]  /*10ee0*/  WARPSYNC.COLLECTIVE R176, `(.L_x_10962) ;  /* 0x00000000b0087348 */ /* 0x000fea0003c00000 */
[----:B------:R0:W1:Y:S02]  /*10ef0*/  SHFL.BFLY P2, R174, R251, R178, R179 ;  /* 0x0c0000b2fbae7389 */ /* 0x00006400000400b3 */
[----:B01----:R-:W-:Y:S01]  /*10f00*/  ENDCOLLECTIVE ;  /* 0x000000000000791b */ /* 0x003fe20003800000 */
.L_x_10962:
[----:B------:R-:W-:Y:S01]  /*10f10*/  HFMA2.MMA R178, -RZ, RZ, 0, 9.5367431640625e-07 ;  /* 0x00000010ffb27435 */ /* 0x000fe200000001ff */
[----:B------:R-:W-:-:S04]  /*10f20*/  IMAD.MOV.U32 R161, RZ, RZ, R174 ;  /* 0x000000ffffa17224 */ /* 0x000fc800078e00ae */
[----:B------:R-:W-:-:S05]  /*10f30*/  FADD.FTZ R161, R160, R161 ;  /* 0x000000a1a0a17221 */ /* 0x000fca0000010000 */
[----:B------:R-:W-:-:S07]  /*10f40*/  MOV R251, R161 ;  /* 0x000000a100fb7202 */ /* 0x000fce0000000f00 */
[----:B------:R-:W-:Y:S05]  /*10f50*/  WARPSYNC.COLLECTIVE R176, `(.L_x_10963) ;  /* 0x00000000b0087348 */ /* 0x000fea0003c00000 */
[----:B------:R0:W1:Y:S02]  /*10f60*/  SHFL.BFLY P2, R174, R251, R178, R179 ;  /* 0x0c0000b2fbae7389 */ /* 0x00006400000400b3 */
[----:B01----:R-:W-:Y:S01]  /*10f70*/  ENDCOLLECTIVE ;  /* 0x000000000000791b */ /* 0x003fe20003800000 */
.L_x_10963:
[----:B------:R-:W-:Y:S05]  /*10f80*/  BRA `(.L_x_10964) ;  /* 0xffffffe800107947 */ /* 0x000fea000383ffff */
.L_x_10965:
        /* <DEDUP_REMOVED lines=15> */
.L_x_37205:


//--------------------- .text._ZN10layer_norm13ln_fwd_kernelINS_13Kernel_traitsIf13__nv_bfloat16S2_S2_fjLj5120ELj1ELj1ELj4ELj16ENS_18Kernel_traits_baseILj5120EfS2_S2_S2_fjLj128EEEEELb1ELb1ELb1ELb0EEEvNS_9FwdParamsE --------------------------
	.section	.text._ZN10layer_norm13ln_fwd_kernelINS_13Kernel_traitsIf13__nv_bfloat16S2_S2_fjLj5120ELj1ELj1ELj4ELj16ENS_18Kernel_traits_baseILj5120EfS2_S2_S2_fjLj128EEEEELb1ELb1ELb1ELb0EEEvNS_9FwdParamsE,"ax",@progbits
	.align	128
        .global         _ZN10layer_norm13ln_fwd_kernelINS_13Kernel_traitsIf13__nv_bfloat16S2_S2_fjLj5120ELj1ELj1ELj4ELj16ENS_18Kernel_traits_baseILj5120EfS2_S2_S2_fjLj128EEEEELb1ELb1ELb1ELb0EEEvNS_9FwdParamsE
        .type           _ZN10layer_norm13ln_fwd_kernelINS_13Kernel_traitsIf13__nv_bfloat16S2_S2_fjLj5120ELj1ELj1ELj4ELj16ENS_18Kernel_traits_baseILj5120EfS2_S2_S2_fjLj128EEEEELb1ELb1ELb1ELb0EEEvNS_9FwdParamsE,@function
        .size           _ZN10layer_norm13ln_fwd_kernelINS_13Kernel_traitsIf13__nv_bfloat16S2_S2_fjLj5120ELj1ELj1ELj4ELj16ENS_18Kernel_traits_baseILj5120EfS2_S2_S2_fjLj128EEEEELb1ELb1ELb1ELb0EEEvNS_9FwdParamsE,(.L_x_37206 - _ZN10layer_norm13ln_fwd_kernelINS_13Kernel_traitsIf13__nv_bfloat16S2_S2_fjLj5120ELj1ELj1ELj4ELj16ENS_18Kernel_traits_baseILj5120EfS2_S2_S2_fjLj128EEEEELb1ELb1ELb1ELb0EEEvNS_9FwdParamsE)
        .other          _ZN10layer_norm13ln_fwd_kernelINS_13Kernel_traitsIf13__nv_bfloat16S2_S2_fjLj5120ELj1ELj1ELj4ELj16ENS_18Kernel_traits_baseILj5120EfS2_S2_S2_fjLj128EEEEELb1ELb1ELb1ELb0EEEvNS_9FwdParamsE,@"STO_CUDA_ENTRY STV_DEFAULT"
_ZN10layer_norm13ln_fwd_kernelINS_13Kernel_traitsIf13__nv_bfloat16S2_S2_fjLj5120ELj1ELj1ELj4ELj16ENS_18Kernel_traits_baseILj5120EfS2_S2_S2_fjLj128EEEEELb1ELb1ELb1ELb0EEEvNS_9FwdParamsE:
.text._ZN10layer_norm13ln_fwd_kernelINS_13Kernel_traitsIf13__nv_bfloat16S2_S2_fjLj5120ELj1ELj1ELj4ELj16ENS_18Kernel_traits_baseILj5120EfS2_S2_S2_fjLj128EEEEELb1ELb1ELb1ELb0EEEvNS_9FwdParamsE:
        /* <DEDUP_REMOVED lines=28> */
[--C-:B------:R-:W-:Y:S02]  /*01c0*/  SHF.R.U64 R180, R24, 0x2, R25.reuse ;  /* 0x0000000218b47819 */ /* 0x100fe40000001219 */
[----:B------:R-:W-:Y:S01]  /*01d0*/  SHF.R.U32.HI R178, RZ, 0x2, R25 ;  /* 0x00000002ffb27819 */ /* 0x000fe20000011619 */
[----:B------:R-:W-:Y:S02]  /*01e0*/  IMAD.MOV.U32 R25, RZ, RZ, R186 ;  /* 0x000000ffff197224 */ /* 0x000fe400078e00ba */
[----:B------:R-:W-:Y:S01]  /*01f0*/  IMAD.WIDE.U32 R4, R180, -0x2daee0ad, RZ ;  /* 0xd2511f53b4047825 */ /* 0x000fe200078e00ff */
[----:B------:R-:W-:-:S03]  /*0200*/  LOP3.LUT R8, R7, R178, R240, 0x96, !PT ;  /* 0x000000b207087212 */ /* 0x000fc600078e96f0 */
[----:B------:R-:W-:Y:S01]  /*0210*/  VIADD R7, R240, 0xdaa66d2b ;  /* 0xdaa66d2bf0077836 */ /* 0x000fe20000000000 */
[----:B------:R-:W-:Y:S01]  /*0220*/  LOP3.LUT R10, R5, R241, RZ, 0x3c, !PT ;  /* 0x000000f1050a7212 */ /* 0x000fe200078e3cff */
[----:B------:R-:W-:Y:S01]  /*0230*/  IMAD.WIDE.U32 R8, R8, -0x2daee0ad, RZ ;  /* 0xd2511f5308087825 */ /* 0x000fe200078e00ff */
[----:B------:R-:W-:-:S03]  /*0240*/  IADD3 R5, R241, 0x76cf5d0a, RZ ;  /* 0x76cf5d0af1057810 */ /* 0x000fc60007ffe0ff */
[----:B------:R-:W-:Y:S01]  /*0250*/  IMAD.WIDE.U32 R10, R10, -0x326172a9, RZ ;  /* 0xcd9e8d570a0a7825 */ /* 0x000fe200078e00ff */
[----:B------:R-:W-:Y:S02]  /*0260*/  LOP3.LUT R14, R9, R4, R2, 0x96, !PT ;  /* 0x00000004090e7212 */ /* 0x000fe400078e9602 */
[----:B-1----:R-:W-:Y:S01]  /*0270*/  SHF.R.S32.HI R9, RZ, 0x1f, R30 ;  /* 0x0000001fff097819 */ /* 0x002fe2000001141e */
[----:B------:R-:W-:Y:S01]  /*0280*/  VIADD R4, R240, 0x3c6ef372 ;  /* 0x3c6ef372f0047836 */ /* 0x000fe20000000000 */
[----:B------:R-:W-:Y:S01]  /*0290*/  LOP3.LUT R12, R11, R3, R6, 0x96, !PT ;  /* 0x000000030b0c7212 */ /* 0x000fe200078e9606 */
[----:B------:R-:W-:Y:S01]  /*02a0*/  IMAD.WIDE.U32 R14, R14, -0x326172a9, RZ ;  /* 0xcd9e8d570e0e7825 */ /* 0x000fe200078e00ff */
[----:B------:R-:W-:-:S03]  /*02b0*/  LEA.HI R30, R9, R30, RZ, 0x3 ;  /* 0x0000001e091e7211 */ /* 0x000fc600078f18ff */
[----:B------:R-:W-:Y:S01]  /*02c0*/  IMAD.WIDE.U32 R12, R12, -0x2daee0ad, RZ ;  /* 0xd2511f530c0c7825 */ /* 0x000fe200078e00ff */
[----:B------:R-:W-:-:S03]  /*02d0*/  LOP3.LUT R16, R15, R10, R4, 0x96, !PT ;  /* 0x0000000a0f107212 */ /* 0x000fc600078e9604 */
[----:B------:R-:W-:Y:S01]  /*02e0*/  VIADD R6, R241, 0x32370b8f ;  /* 0x32370b8ff1067836 */ /* 0x000fe20000000000 */
[----:B------:R-:W-:Y:S01]  /*02f0*/  LOP3.LUT R10, R13, R8, R5, 0x96, !PT ;  /* 0x000000080d0a7212 */ /* 0x000fe200078e9605 */
[----:B------:R-:W-:Y:S01]  /*0300*/  IMAD.WIDE.U32 R16, R16, -0x2daee0ad, RZ ;  /* 0xd2511f5310107825 */ /* 0x000fe200078e00ff */
[----:B------:R-:W-:-:S03]  /*0310*/  IADD3 R8, R240, 0x78dde6e4, RZ ;  /* 0x78dde6e4f0087810 */ /* 0x000fc60007ffe0ff */
[----:B------:R-:W-:Y:S01]  /*0320*/  IMAD.WIDE.U32 R10, R10, -0x326172a9, RZ ;  /* 0xcd9e8d570a0a7825 */ /* 0x000fe200078e00ff */
[----:B------:R-:W-:-:S03]  /*0330*/  LOP3.LUT R15, R17, R12, R6, 0x96, !PT ;  /* 0x0000000c110f7212 */ /* 0x000fc600078e9606 */
[----:B------:R-:W-:Y:S01]  /*0340*/  VIADD R9, R241, 0xed9eba14 ;  /* 0xed9eba14f1097836 */ /* 0x000fe20000000000 */
[----:B------:R-:W-:Y:S01]  /*0350*/  LOP3.LUT R12, R11, R14, R7, 0x96, !PT ;  /* 0x0000000e0b0c7212 */ /* 0x000fe200078e9607 */
[----:B------:R-:W-:Y:S01]  /*0360*/  IMAD.WIDE.U32 R14, R15, -0x326172a9, RZ ;  /* 0xcd9e8d570f0e7825 */ /* 0x000fe200078e00ff */
[----:B------:R-:W-:-:S03]  /*0370*/  LOP3.LUT R11, R25, 0x7f, RZ, 0x3c, !PT ;  /* 0x0000007f190b7812 */ /* 0x000fc600078e3cff */
[----:B------:R-:W-:Y:S01]  /*0380*/  IMAD.WIDE.U32 R12, R12, -0x2daee0ad, RZ ;  /* 0xd2511f530c0c7825 */ /* 0x000fe200078e00ff */
[----:B------:R-:W-:Y:S02]  /*0390*/  LEA.HI.SX32 R11, R30, R11, 0x1d ;  /* 0x0000000b1e0b7211 */ /* 0x000fe400078feaff */
[----:B------:R-:W-:Y:S02]  /*03a0*/  LOP3.LUT R22, R15, R10, R8, 0x96, !PT ;  /* 0x0000000a0f167212 */ /* 0x000fe400078e9608 */
[C---:B------:R-:W-:Y:S02]  /*03b0*/  ISETP.GE.U32.AND P6, PT, R11.reuse, 0x100, PT ;  /* 0x000001000b00780c */ /* 0x040fe40003fc6070 */
[C---:B------:R-:W-:Y:S01]  /*03c0*/  ISETP.GE.U32.AND P5, PT, R11.reuse, 0x180, PT ;  /* 0x000001800b00780c */ /* 0x040fe20003fa6070 */
[----:B------:R-:W-:Y:S01]  /*03d0*/  IMAD.WIDE.U32 R22, R22, -0x2daee0ad, RZ ;  /* 0xd2511f5316167825 */ /* 0x000fe200078e00ff */
[----:B------:R-:W-:Y:S02]  /*03e0*/  ISETP.GE.U32.AND P4, PT, R11, 0x200, PT ;  /* 0x000002000b00780c */ /* 0x000fe40003f86070 */
[----:B------:R-:W-:-:S02]  /*03f0*/  IADD3 R10, R241, -0x56f99767, RZ ;  /* 0xa9066899f10a7810 */ /* 0x000fc40007ffe0ff */
[----:B------:R-:W-:Y:S01]  /*0400*/  LOP3.LUT R16, R13, R16, R9, 0x96, !PT ;  /* 0x000000100d107212 */ /* 0x000fe200078e9609 */
[----:B------:R-:W-:Y:S01]  /*0410*/  VIADD R13, R240, 0xb54cda56 ;  /* 0xb54cda56f00d7836 */ /* 0x000fe20000000000 */
[C---:B------:R-:W-:Y:S02]  /*0420*/  LOP3.LUT P0, RZ, R11.reuse, 0xffffff80, RZ, 0xc0, !PT ;  /* 0xffffff800bff7812 */ /* 0x040fe4000780c0ff */
[----:B------:R-:W-:Y:S01]  /*0430*/  ISETP.GE.U32.AND P3, PT, R11, 0x280, PT ;  /* 0x000002800b00780c */ /* 0x000fe20003f66070 */
[----:B------:R-:W-:Y:S01]  /*0440*/  IMAD.WIDE.U32 R16, R16, -0x326172a9, RZ ;  /* 0xcd9e8d5710107825 */ /* 0x000fe200078e00ff */
[----:B------:R-:W-:Y:S02]  /*0450*/  @P6 LOP3.LUT R188, R188, 0x10, RZ, 0xfc, !PT ;  /* 0x00000010bcbc6812 */ /* 0x000fe400078efcff */
[----:B------:R-:W-:Y:S01]  /*0460*/  LOP3.LUT R28, R23, R12, R10, 0x96, !PT ;  /* 0x0000000c171c7212 */ /* 0x000fe200078e960a */
[----:B------:R-:W-:Y:S01]  /*0470*/  VIADD R12, R240, 0x1715609d ;  /* 0x1715609df00c7836 */ /* 0x000fe20000000000 */
[----:B------:R-:W-:-:S03]  /*0480*/  LOP3.LUT R188, R188, 0xfffffff7, RZ, 0xc0, !PT ;  /* 0xfffffff7bcbc7812 */ /* 0x000fc600078ec0ff */
[----:B------:R-:W-:Y:S01]  /*0490*/  IMAD.WIDE.U32 R28, R28, -0x326172a9, RZ ;  /* 0xcd9e8d571c1c7825 */ /* 0x000fe200078e00ff */
[----:B------:R-:W-:Y:S02]  /*04a0*/  @P5 LOP3.LUT R188, R188, 0x8, RZ, 0xfc, !PT ;  /* 0x00000008bcbc5812 */ /* 0x000fe400078efcff */
[----:B------:R-:W-:Y:S02]  /*04b0*/  LOP3.LUT R26, R17, R14, R12, 0x96, !PT ;  /* 0x0000000e111a7212 */ /* 0x000fe400078e960c */
[----:B------:R-:W-:Y:S02]  /*04c0*/  LOP3.LUT R188, R188, 0xfffffffb, RZ, 0xc0, !PT ;  /* 0xfffffffbbcbc7812 */ /* 0x000fe400078ec0ff */
[----:B------:R-:W-:Y:S01]  /*04d0*/  LOP3.LUT R15, R29, R16, R13, 0x96, !PT ;  /* 0x000000101d0f7212 */ /* 0x000fe200078e960d */
[----:B------:R-:W-:Y:S01]  /*04e0*/  IMAD.WIDE.U32 R26, R26, -0x2daee0ad, RZ ;  /* 0xd2511f531a1a7825 */ /* 0x000fe200078e00ff */
[----:B------:R-:W-:Y:S02]  /*04f0*/  @P4 LOP3.LUT R188, R188, 0x4, RZ, 0xfc, !PT ;  /* 0x00000004bcbc4812 */ /* 0x000fe400078efcff */
[----:B------:R-:W-:-:S02]  /*0500*/  IADD3 R14, R241, 0x646e171e, RZ ;  /* 0x646e171ef10e7810 */ /* 0x000fc40007ffe0ff */
        /* <DEDUP_REMOVED lines=24> */
.L_x_10967:
[----:B------:R-:W-:Y:S05]  /*0690*/  BSYNC B0 ;  /* 0x0000000000007941 */ /* 0x000fea0003800000 */
.L_x_10966:
        /* <DEDUP_REMOVED lines=23> */
.L_x_10969:
[----:B------:R-:W-:Y:S05]  /*0810*/  BSYNC B0 ;  /* 0x0000000000007941 */ /* 0x000fea0003800000 */
.L_x_10968:
        /* <DEDUP_REMOVED lines=23> */
.L_x_10971:
[----:B------:R-:W-:Y:S05]  /*0990*/  BSYNC B0 ;  /* 0x0000000000007941 */ /* 0x000fea0003800000 */
.L_x_10970:
        /* <DEDUP_REMOVED lines=23> */
.L_x_10973:
[----:B------:R-:W-:Y:S05]  /*0b10*/  BSYNC B0 ;  /* 0x0000000000007941 */ /* 0x000fea0003800000 */
.L_x_10972:
        /* <DEDUP_REMOVED lines=22> */
.L_x_10975:
[----:B------:R-:W-:Y:S05]  /*0c80*/  BSYNC B0 ;  /* 0x0000000000007941 */ /* 0x000fea0003800000 */
.L_x_10974:
[----:B------:R-:W-:Y:S01]  /*0c90*/  ULDC UR6, c[0x0][0x214] ;  /* 0x0000850000067ab9 */ /* 0x000fe20000000800 */
[----:B01234-:R-:W-:Y:S01]  /*0ca0*/  IMAD.WIDE.U32 R20, R15, -0x2daee0ad, RZ ;  /* 0xd2511f530f147825 */ /* 0x01ffe200078e00ff */
[----:B------:R-:W-:Y:S02]  /*0cb0*/  ISETP.GE.AND P1, PT, R184, UR6, PT ;  /* 0x00000006b8007c0c */ /* 0x000fe4000bf26270 */
[----:B------:R-:W-:Y:S01]  /*0cc0*/  LOP3.LUT R18, R27, R22, R14, 0x96, !PT ;  /* 0x000000161b127212 */ /* 0x000fe200078e960e */
[----:B------:R-:W-:Y:S01]  /*0cd0*/  VIADD R15, R241, 0x1fd5c5a3 ;  /* 0x1fd5c5a3f10f7836 */ /* 0x000fe20000000000 */
[C---:B------:R-:W-:Y:S01]  /*0ce0*/  IADD3 R17, R240.reuse, -0xe443238, RZ ;  /* 0xf1bbcdc8f0117810 */ /* 0x040fe20007ffe0ff */
[----:B------:R-:W-:Y:S02]  /*0cf0*/  VIADD R16, R240, 0x5384540f ;  /* 0x5384540ff0107836 */ /* 0x000fe40000000000 */
[----:B------:R-:W-:Y:S01]  /*0d00*/  IMAD.WIDE.U32 R18, R18, -0x326172a9, RZ ;  /* 0xcd9e8d5712127825 */ /* 0x000fe200078e00ff */
[----:B------:R-:W-:-:S04]  /*0d10*/  LOP3.LUT R27, R21, R26, R15, 0x96, !PT ;  /* 0x0000001a151b7212 */ /* 0x000fc800078e960f */
[----:B------:R-:W-:Y:S01]  /*0d20*/  LOP3.LUT R28, R19, R28, R16, 0x96, !PT ;  /* 0x0000001c131c7212 */ /* 0x000fe200078e9610 */
[----:B------:R-:W-:Y:S01]  /*0d30*/  IMAD.HI.U32 R22, R27, -0x326172a9, RZ ;  /* 0xcd9e8d571b167827 */ /* 0x000fe200078e00ff */
[----:B------:R-:W-:Y:S06]  /*0d40*/  @P1 EXIT ;  /* 0x000000000000194d */ /* 0x000fec0003800000 */
[----:B------:R-:W-:Y:S01]  /*0d50*/  SHF.R.S32.HI R30, RZ, 0x3, R30 ;  /* 0x00000003ff1e7819 */ /* 0x000fe2000001141e */
[----:B------:R-:W-:Y:S01]  /*0d60*/  IMAD.SHL.U32 R23, R0, 0x20, RZ ;  /* 0x0000002000177824 */ /* 0x000fe200078e00ff */
[----:B------:R-:W-:Y:S01]  /*0d70*/  LOP3.LUT R31, R22, R18, R17, 0x96, !PT ;  /* 0x00000012161f7212 */ /* 0x000fe200078e9611 */
[----:B------:R-:W-:Y:S01]  /*0d80*/  IMAD.HI.U32 R19, R28, -0x2daee0ad, RZ ;  /* 0xd2511f531c137827 */ /* 0x000fe200078e00ff */
[----:B------:R-:W-:Y:S01]  /*0d90*/  LOP3.LUT R22, R0, 0x60, RZ, 0xc0, !PT ;  /* 0x0000006000167812 */ /* 0x000fe200078ec0ff */
[----:B------:R-:W-:Y:S01]  /*0da0*/  ULDC.U8 UR6, c[0x0][0x2a0] ;  /* 0x0000a80000067ab9 */ /* 0x000fe20000000000 */
[----:B------:R-:W-:Y:S01]  /*0db0*/  LOP3.LUT R21, R30, 0x7f, RZ, 0xc0, !PT ;  /* 0x0000007f1e157812 */ /* 0x000fe200078ec0ff */
[----:B------:R-:W-:Y:S01]  /*0dc0*/  VIADD R18, R241, 0xdb3d7428 ;  /* 0xdb3d7428f1127836 */ /* 0x000fe20000000000 */
[----:B------:R-:W-:Y:S01]  /*0dd0*/  SHF.R.U32.HI R30, RZ, 0x2, R30 ;  /* 0x00000002ff1e7819 */ /* 0x000fe2000001161e */
[----:B------:R-:W-:Y:S01]  /*0de0*/  IMAD.MOV.U32 R194, RZ, RZ, 0x1 ;  /* 0x00000001ffc27424 */ /* 0x000fe200078e00ff */
[----:B------:R-:W-:Y:S01]  /*0df0*/  VIADDMNMX R22, R21, -R22, RZ, !PT ;  /* 0x8000001615167246 */ /* 0x000fe200078001ff */
[----:B------:R-:W-:Y:S01]  /*0e00*/  ULDC UR8, c[0x0][0x294] ;  /* 0x0000a50000087ab9 */ /* 0x000fe20000000800 */
[----:B------:R-:W-:Y:S01]  /*0e10*/  LOP3.LUT R26, R23, 0x3e0, RZ, 0xc0, !PT ;  /* 0x000003e0171a7812 */ /* 0x000fe200078ec0ff */
[----:B------:R-:W-:Y:S01]  /*0e20*/  ULDC UR9, c[0x0][0x290] ;  /* 0x0000a40000097ab9 */ /* 0x000fe20000000800 */
[----:B------:R-:W-:Y:S01]  /*0e30*/  LOP3.LUT R23, R30, 0x3fffffe0, RZ, 0xc0, !PT ;  /* 0x3fffffe01e177812 */ /* 0x000fe200078ec0ff */
[----:B------:R-:W-:Y:S01]  /*0e40*/  IMAD R30, R27, -0x326172a9, RZ ;  /* 0xcd9e8d571b1e7824 */ /* 0x000fe200078e02ff */
[----:B------:R-:W-:Y:S01]  /*0e50*/  VIMNMX R22, R22, 0x20, PT ;  /* 0x0000002016167848 */ /* 0x000fe20003fe0100 */
[----:B------:R-:W-:Y:S01]  /*0e60*/  ULDC.64 UR10, c[0x0][0x298] ;  /* 0x0000a600000a7ab9 */ /* 0x000fe20000000a00 */
[----:B------:R-:W-:Y:S01]  /*0e70*/  VIADDMNMX R26, R21, -R26, RZ, !PT ;  /* 0x8000001a151a7246 */ /* 0x000fe200078001ff */
[----:B------:R-:W-:Y:S01]  /*0e80*/  IMAD R21, R28, -0x2daee0ad, RZ ;  /* 0xd2511f531c157824 */ /* 0x000fe200078e02ff */
[----:B------:R-:W-:Y:S01]  /*0e90*/  LOP3.LUT R152, R19, R20, R18, 0x96, !PT ;  /* 0x0000001413987212 */ /* 0x000fe200078e9612 */
[----:B------:R-:W-:Y:S01]  /*0ea0*/  IMAD.IADD R22, R22, 0x1, R23 ;  /* 0x0000000116167824 */ /* 0x000fe200078e0217 */
[----:B------:R-:W-:Y:S01]  /*0eb0*/  VIMNMX R26, R26, 0x20, PT ;  /* 0x000000201a1a7848 */ /* 0x000fe20003fe0100 */
[----:B------:R-:W-:Y:S01]  /*0ec0*/  IMAD.HI.U32 R28, R31, -0x2daee0ad, RZ ;  /* 0xd2511f531f1c7827 */ /* 0x000fe200078e00ff */
[----:B------:R-:W-:Y:S01]  /*0ed0*/  ISETP.NE.AND P1, PT, RZ, UR6, PT ;  /* 0x00000006ff007c0c */ /* 0x000fe2000bf25270 */
[----:B------:R-:W-:Y:S01]  /*0ee0*/  ULDC.64 UR6, c[0x0][0x230] ;  /* 0x00008c0000067ab9 */ /* 0x000fe20000000a00 */
[----:B------:R-:W-:Y:S01]  /*0ef0*/  IADD3 R20, R240, -0x700cb87f, RZ ;  /* 0x8ff34781f0147810 */ /* 0x000fe20007ffe0ff */
[----:B------:R-:W-:Y:S01]  /*0f00*/  IMAD.SHL.U32 R22, R22, 0x8, RZ ;  /* 0x0000000816167824 */ /* 0x000fe200078e00ff */
[----:B------:R-:W-:Y:S01]  /*0f10*/  IADD3 R19, R241, -0x695add53, RZ ;  /* 0x96a522adf1137810 */ /* 0x000fe20007ffe0ff */
[----:B------:R-:W-:Y:S01]  /*0f20*/  IMAD.IADD R27, R23, 0x1, R26 ;  /* 0x00000001171b7824 */ /* 0x000fe200078e021a */
[----:B------:R-:W-:Y:S01]  /*0f30*/  LOP3.LUT R23, R24, 0x3, RZ, 0xc0, !PT ;  /* 0x0000000318177812 */ /* 0x000fe200078ec0ff */
[----:B------:R-:W-:Y:S01]  /*0f40*/  IMAD.HI.U32 R25, R152, -0x326172a9, RZ ;  /* 0xcd9e8d5798197827 */ /* 0x000fe200078e00ff */
[----:B------:R-:W-:Y:S01]  /*0f50*/  I2FP.F32.U32 R29, R22 ;  /* 0x00000016001d7245 */ /* 0x000fe20000201000 */
[----:B------:R-:W-:Y:S01]  /*0f60*/  ULDC.64 UR12, c[0x0][0x210] ;  /* 0x00008400000c7ab9 */ /* 0x000fe20000000a00 */
[----:B------:R-:W-:Y:S01]  /*0f70*/  LOP3.LUT R188, R188, 0xffffffdf, RZ, 0xc0, !PT ;  /* 0xffffffdfbcbc7812 */ /* 0x000fe200078ec0ff */
[----:B------:R-:W-:Y:S01]  /*0f80*/  IMAD R26, R31, -0x2daee0ad, RZ ;  /* 0xd2511f531f1a7824 */ /* 0x000fe200078e02ff */
[----:B------:R0:W1:Y:S01]  /*0f90*/  MUFU.RCP R24, R29 ;  /* 0x0000001d00187308 */ /* 0x0000620000001000 */
[----:B------:R-:W-:Y:S01]  /*0fa0*/  LOP3.LUT R22, R25, R30, R20, 0x96, !PT ;  /* 0x0000001e19167212 */ /* 0x000fe200078e9614 */
[----:B------:R-:W-:Y:S01]  /*0fb0*/  HFMA2.MMA R25, -RZ, RZ, 0, 0 ;  /* 0x00000000ff197435 */ /* 0x000fe200000001ff */
[----:B------:R-:W-:Y:S01]  /*0fc0*/  LOP3.LUT R21, R28, R21, R19, 0x96, !PT ;  /* 0x000000151c157212 */ /* 0x000fe200078e9613 */
[----:B------:R-:W-:Y:S01]  /*0fd0*/  IMAD R28, R152, -0x326172a9, RZ ;  /* 0xcd9e8d57981c7824 */ /* 0x000fe200078e02ff */
[----:B------:R-:W-:Y:S01]  /*0fe0*/  @P1 LOP3.LUT R188, R188, 0x20, RZ, 0xfc, !PT ;  /* 0x00000020bcbc1812 */ /* 0x000fe200078efcff */
[----:B------:R-:W-:-:S07]  /*0ff0*/  IMAD.SHL.U32 R27, R27, 0x8, RZ ;  /* 0x000000081b1b7824 */ /* 0x000fce00078e00ff */
.L_x_11405:
[----:B0-234-:R-:W2:Y:S08]  /*1000*/  LDC.64 R160, c[0x0][0x280] ;  /* 0x0000a000ffa07b82 */ /* 0x01deb00000000a00 */
[----:B------:R-:W3:Y:S01]  /*1010*/  LDC R247, c[0x0][0x218] ;  /* 0x00008600fff77b82 */ /* 0x000ee20000000800 */
[----:B-12---:R-:W-:-:S07]  /*1020*/  IMAD.WIDE R162, R184, 0x4, R160 ;  /* 0x00000004b8a27825 */ /* 0x006fce00078e02a0 */
[----:B------:R-:W2:Y:S01]  /*1030*/  LDC.64 R160, c[0x0][0x288] ;  /* 0x0000a200ffa07b82 */ /* 0x000ea20000000a00 */
[----:B------:R-:W4:Y:S01]  /*1040*/  LDG.E R198, desc[UR4][R162.64] ;  /* 0x00000004a2c67981 */ /* 0x000f22000c1e1900 */
[----:B--2---:R-:W-:-:S05]  /*1050*/  IMAD.WIDE R160, R184, 0x4, R160 ;  /* 0x00000004b8a07825 */ /* 0x004fca00078e02a0 */
[----:B-----5:R2:W5:Y:S01]  /*1060*/  LDG.E R190, desc[UR4][R160.64] ;  /* 0x00000004a0be7981 */ /* 0x020562000c1e1900 */
[----:B---3--:R-:W-:Y:S01]  /*1070*/  IMAD R192, R184, R247, RZ ;  /* 0x000000f7b8c07224 */ /* 0x008fe200078e02ff */
[----:B------:R-:W-:Y:S01]  /*1080*/  BSSY B0, `(.L_x_10976) ;  /* 0x000034a000007945 */ /* 0x000fe20003800000 */
[----:B------:R-:W-:-:S03]  /*1090*/  MOV R249, RZ ;  /* 0x000000ff00f97202 */ /* 0x000fc60000000f00 */
[----:B------:R-:W-:-:S04]  /*10a0*/  SHF.R.S32.HI R243, RZ, 0x1f, R192 ;  /* 0x0000001ffff37819 */ /* 0x000fc800000114c0 */
[----:B------:R-:W-:Y:S02]  /*10b0*/  LEA.HI R243, R243, R192, RZ, 0x3 ;  /* 0x000000c0f3f37211 */ /* 0x000fe400078f18ff */
[----:B------:R-:W-:Y:S02]  /*10c0*/  SHF.R.S32.HI R192, RZ, 0x1f, R184 ;  /* 0x0000001fffc07819 */ /* 0x000fe400000114b8 */
[----:B----4-:R-:W-:-:S13]  /*10d0*/  ISETP.GE.AND P1, PT, R198, 0x1, PT ;  /* 0x00000001c600780c */ /* 0x010fda0003f26270 */
[----:B------:R-:W-:-:S04]  /*10e0*/  @P1 VIADD R196, R198, 0xffffffff ;  /* 0xffffffffc6c41836 */ /* 0x000fc80000000000 */
[----:B------:R-:W-:-:S05]  /*10f0*/  @P1 IMAD R196, R196, R247, RZ ;  /* 0x000000f7c4c41224 */ /* 0x000fca00078e02ff */
[----:B------:R-:W-:-:S04]  /*1100*/  @P1 SHF.R.S32.HI R245, RZ, 0x1f, R196 ;  /* 0x0000001ffff51819 */ /* 0x000fc800000114c4 */
[----:B------:R-:W-:Y:S02]  /*1110*/  @P1 LEA.HI R245, R245, R196, RZ, 0x3 ;  /* 0x000000c4f5f51211 */ /* 0x000fe400078f18ff */
[----:B------:R-:W-:Y:S02]  /*1120*/  LEA.HI.SX32 R196, R243, R186, 0x1d ;  /* 0x000000baf3c47211 */ /* 0x000fe400078feaff */
[----:B------:R-:W-:-:S04]  /*1130*/  @P1 LOP3.LUT R186, R0, 0x7f, RZ, 0xc0, !PT ;  /* 0x0000007f00ba1812 */ /* 0x000fc800078ec0ff */
[----:B------:R-:W-:Y:S01]  /*1140*/  @P1 LEA.HI.SX32 R249, R245, R186, 0x1d ;  /* 0x000000baf5f91211 */ /* 0x000fe200078feaff */
[----:B--2---:R-:W-:Y:S06]  /*1150*/  @!P0 BRA `(.L_x_10977) ;  /* 0x0000003000f08947 */ /* 0x004fec0003800000 */
[----:B------:R-:W-:Y:S01]  /*1160*/  ISETP.NE.U32.AND P2, PT, RZ, UR6, PT ;  /* 0x00000006ff007c0c */ /* 0x000fe2000bf45070 */
[----:B------:R-:W2:Y:S03]  /*1170*/  @P1 LDC.64 R162, c[0x0][0x220] ;  /* 0x00008800ffa21b82 */ /* 0x000ea60000000a00 */
[----:B------:R-:W-:-:S13]  /*1180*/  ISETP.NE.AND.EX P2, PT, RZ, UR7, PT, P2 ;  /* 0x00000007ff007c0c */ /* 0x000fda000bf45320 */
[----:B------:R-:W3:Y:S01]  /*1190*/  @P2 LDC.64 R160, c[0x0][0x230] ;  /* 0x00008c00ffa02b82 */ /* 0x000ee20000000a00 */
[----:B--2---:R-:W-:-:S05]  /*11a0*/  @P1 IMAD.WIDE.U32 R162, R249, 0x10, R162 ;  /* 0x00000010f9a21825 */ /* 0x004fca00078e00a2 */
[----:B------:R2:W5:Y:S01]  /*11b0*/  @P1 LDG.E.128 R152, desc[UR4][R162.64] ;  /* 0x00000004a2981981 */ /* 0x000562000c1e1d00 */
[----:B---3--:R-:W-:-:S05]  /*11c0*/  @P2 IMAD.WIDE.U32 R160, R196, 0x10, R160 ;  /* 0x00000010c4a02825 */ /* 0x008fca00078e00a0 */
[----:B------:R2:W5:Y:S01]  /*11d0*/  @P2 LDG.E.128 R156, desc[UR4][R160.64] ;  /* 0x00000004a09c2981 */ /* 0x000562000c1e1d00 */
[----:B------:R-:W-:Y:S01]  /*11e0*/  ISETP.GT.AND P3, PT, R198, RZ, PT ;  /* 0x000000ffc600720c */ /* 0x000fe20003f64270 */
[----:B------:R-:W-:-:S12]  /*11f0*/  BSSY B1, `(.L_x_10978) ;  /* 0x000005f000017945 */ /* 0x000fd80003800000 */
[----:B--2---:R-:W-:Y:S05]  /*1200*/  @P3 BRA `(.L_x_10979) ;  /* 0x0000000000183947 */ /* 0x004fea0003800000 */
[----:B0-----:R-:W-:Y:S02]  /*1210*/  IMAD.MOV.U32 R29, RZ, RZ, RZ ;  /* 0x000000ffff1d7224 */ /* 0x001fe400078e00ff */
[----:B------:R-:W-:Y:S01]  /*1220*/  IMAD.MOV.U32 R160, RZ, RZ, R23 ;  /* 0x000000ffffa07224 */ /* 0x000fe200078e0017 */
[----:B------:R-:W-:Y:S06]  /*1230*/  @!P2 BRA `(.L_x_10980) ;  /* 0x000000040068a947 */ /* 0x000fec0003800000 */
[----:B------:R-:W-:Y:S01]  /*1240*/  MOV R160, R23 ;  /* 0x0000001700a07202 */ /* 0x000fe20000000f00 */
[----:B-----5:R-:W-:Y:S01]  /*1250*/  IMAD.U32 R29, R156, 0x10000, RZ ;  /* 0x000100009c1d7824 */ /* 0x020fe200078e00ff */
[----:B------:R-:W-:Y:S06]  /*1260*/  BRA `(.L_x_10980) ;  /* 0x00000004005c7947 */ /* 0x000fec0003800000 */
.L_x_10979:
        /* <DEDUP_REMOVED lines=12> */
.L_x_10982:
[----:B------:R-:W-:-:S07]  /*1330*/  MOV R162, R28 ;  /* 0x0000001c00a27202 */ /* 0x000fce0000000f00 */
.L_x_10983:
[----:B------:R-:W-:Y:S05]  /*1340*/  BSYNC B2 ;  /* 0x0000000000027941 */ /* 0x000fea0003800000 */
.L_x_10981:
        /* <DEDUP_REMOVED lines=16> */
.L_x_10987:
[----:B------:R-:W-:Y:S05]  /*1450*/  BSYNC B3 ;  /* 0x0000000000037941 */ /* 0x000fea0003800000 */
.L_x_10986:
[----:B------:R-:W-:Y:S01]  /*1460*/  IMAD.HI.U32 R21, R182, -0x326172a9, RZ ;  /* 0xcd9e8d57b6157827 */ /* 0x000fe200078e00ff */
[----:B------:R-:W-:-:S03]  /*1470*/  LOP3.LUT R22, R22, R25, R241, 0x96, !PT ;  /* 0x0000001916167212 */ /* 0x000fc600078e96f1 */
[----:B------:R-:W-:Y:S01]  /*1480*/  IMAD R23, R182, -0x326172a9, RZ ;  /* 0xcd9e8d57b6177824 */ /* 0x000fe200078e02ff */
[----:B------:R-:W-:Y:S01]  /*1490*/  LOP3.LUT R21, R21, R178, R240, 0x96, !PT ;  /* 0x000000b215157212 */ /* 0x000fe200078e96f0 */
[----:B0-----:R-:W-:-:S04]  /*14a0*/  IMAD.WIDE.U32 R28, R22, -0x326172a9, RZ ;  /* 0xcd9e8d57161c7825 */ /* 0x001fc800078e00ff */
        /* <DEDUP_REMOVED lines=38> */
.L_x_10985:
[----:B------:R-:W-:Y:S05]  /*1710*/  BSYNC B2 ;  /* 0x0000000000027941 */ /* 0x000fea0003800000 */
.L_x_10984:
[----:B------:R-:W-:Y:S01]  /*1720*/  I2FP.F32.U32 R23, R162 ;  /* 0x000000a200177245 */ /* 0x000fe20000201000 */
[----:B------:R-:W-:Y:S01]  /*1730*/  IMAD.MOV.U32 R30, RZ, RZ, 0x2f800000 ;  /* 0x2f800000ff1e7424 */ /* 0x000fe200078e00ff */
[----:B-----5:R-:W-:Y:S01]  /*1740*/  @P2 SHF.L.U32 R162, R156, 0x10, RZ ;  /* 0x000000109ca22819 */ /* 0x020fe200000006ff */
[----:B0-----:R-:W-:Y:S02]  /*1750*/  IMAD.U32 R29, R152, 0x10000, RZ ;  /* 0x00010000981d7824 */ /* 0x001fe400078e00ff */
        /* <DEDUP_REMOVED lines=8> */
.L_x_10980:
[----:B------:R-:W-:Y:S05]  /*17e0*/  BSYNC B1 ;  /* 0x0000000000017941 */ /* 0x000fea0003800000 */
.L_x_10978:
        /* <DEDUP_REMOVED lines=9> */
.L_x_10989:
        /* <DEDUP_REMOVED lines=12> */
.L_x_10992:
[----:B------:R-:W-:-:S07]  /*1940*/  MOV R31, R28 ;  /* 0x0000001c001f7202 */ /* 0x000fce0000000f00 */
.L_x_10993:
[----:B------:R-:W-:Y:S05]  /*1950*/  BSYNC B2 ;  /* 0x0000000000027941 */ /* 0x000fea0003800000 */
.L_x_10991:
        /* <DEDUP_REMOVED lines=16> */
.L_x_10997:
[----:B------:R-:W-:Y:S05]  /*1a60*/  BSYNC B3 ;  /* 0x0000000000037941 */ /* 0x000fea0003800000 */
.L_x_10996:
        /* <DEDUP_REMOVED lines=44> */
.L_x_10995:
[----:B------:R-:W-:Y:S05]  /*1d30*/  BSYNC B2 ;  /* 0x0000000000027941 */ /* 0x000fea0003800000 */
.L_x_10994:
        /* <DEDUP_REMOVED lines=14> */
.L_x_10990:
[----:B------:R-:W-:Y:S05]  /*1e20*/  BSYNC B1 ;  /* 0x0000000000017941 */ /* 0x000fea0003800000 */
.L_x_10988:
        /* <DEDUP_REMOVED lines=8> */
.L_x_10999:
        /* <DEDUP_REMOVED lines=12> */
.L_x_11002:
[----:B------:R-:W-:-:S07]  /*1f70*/  IMAD.MOV.U32 R165, RZ, RZ, R28 ;  /* 0x000000ffffa57224 */ /* 0x000fce00078e001c */
.L_x_11003:
[----:B------:R-:W-:Y:S05]  /*1f80*/  BSYNC B2 ;  /* 0x0000000000027941 */ /* 0x000fea0003800000 */
.L_x_11001:
        /* <DEDUP_REMOVED lines=16> */
.L_x_11007:
[----:B------:R-:W-:Y:S05]  /*2090*/  BSYNC B3 ;  /* 0x0000000000037941 */ /* 0x000fea0003800000 */
.L_x_11006:
        /* <DEDUP_REMOVED lines=44> */
.L_x_11005:
[----:B------:R-:W-:Y:S05]  /*2360*/  BSYNC B2 ;  /* 0x0000000000027941 */ /* 0x000fea0003800000 */
.L_x_11004:
        /* <DEDUP_REMOVED lines=10> */
[----:B------:R-:W-:-:S04]  /*2410*/  FMUL.FTZ R165, R54, R161 ;  /* 0x000000a136a57220 */ /* 0x000fc80000410000 */
[----:B------:R-:W-:-:S07]  /*2420*/  @P2 FADD.FTZ R165, R162, R165 ;  /* 0x000000a5a2a52221 */ /* 0x000fce0000010000 */
.L_x_11000:
[----:B------:R-:W-:Y:S05]  /*2430*/  BSYNC B1 ;  /* 0x0000000000017941 */ /* 0x000fea0003800000 */
.L_x_10998:
        /* <DEDUP_REMOVED lines=9> */
.L_x_11009:
        /* <DEDUP_REMOVED lines=12> */
.L_x_11012:
[----:B------:R-:W-:-:S07]  /*2590*/  IMAD.MOV.U32 R167, RZ, RZ, R28 ;  /* 0x000000ffffa77224 */ /* 0x000fce00078e001c */
.L_x_11013:
[----:B------:R-:W-:Y:S05]  /*25a0*/  BSYNC B2 ;  /* 0x0000000000027941 */ /* 0x000fea0003800000 */
.L_x_11011:
        /* <DEDUP_REMOVED lines=16> */
.L_x_11017:
[----:B------:R-:W-:Y:S05]  /*26b0*/  BSYNC B3 ;  /* 0x0000000000037941 */ /* 0x000fea0003800000 */
.L_x_11016:
        /* <DEDUP_REMOVED lines=42> */
[----:B------:R-:W-:Y:S01]  /*2960*/  LOP3.LUT R21, R161, R162, R19, 0x96, !PT ;  /* 0x000000a2a1157212 */ /* 0x000fe200078e9613 */
[----:B------:R-:W-:-:S07]  /*2970*/  IMAD.MOV.U32 R26, RZ, RZ, R160 ;  /* 0x000000ffff1a7224 */ /* 0x000fce00078e00a0 */
.L_x_11015:
[----:B------:R-:W-:Y:S05]  /*2980*/  BSYNC B2 ;  /* 0x0000000000027941 */ /* 0x000fea0003800000 */
.L_x_11014:
        /* <DEDUP_REMOVED lines=10> */
[----:B------:R-:W-:-:S03]  /*2a30*/  @P2 PRMT R161, R157, 0x7632, R161 ;  /* 0x000076329da12816 */ /* 0x000fc600000000a1 */
[----:B------:R-:W-:Y:S01]  /*2a40*/  FMUL.FTZ R167, R55, R160 ;  /* 0x000000a037a77220 */ /* 0x000fe20000410000 */
[----:B------:R-:W-:-:S05]  /*2a50*/  @P2 SHF.L.U32 R162, R161, 0x10, RZ ;  /* 0x00000010a1a22819 */ /* 0x000fca00000006ff */
[----:B------:R-:W-:-:S07]  /*2a60*/  @P2 FADD.FTZ R167, R162, R167 ;  /* 0x000000a7a2a72221 */ /* 0x000fce0000010000 */
.L_x_11010:
[----:B------:R-:W-:Y:S05]  /*2a70*/  BSYNC B1 ;  /* 0x0000000000017941 */ /* 0x000fea0003800000 */
.L_x_11008:
        /* <DEDUP_REMOVED lines=8> */
.L_x_11019:
        /* <DEDUP_REMOVED lines=12> */
.L_x_11022:
[----:B------:R-:W-:-:S07]  /*2bc0*/  MOV R169, R28 ;  /* 0x0000001c00a97202 */ /* 0x000fce0000000f00 */
.L_x_11023:
[----:B------:R-:W-:Y:S05]  /*2bd0*/  BSYNC B2 ;  /* 0x0000000000027941 */ /* 0x000fea0003800000 */
.L_x_11021:
        /* <DEDUP_REMOVED lines=16> */
.L_x_11027:
[----:B------:R-:W-:Y:S05]  /*2ce0*/  BSYNC B3 ;  /* 0x0000000000037941 */ /* 0x000fea0003800000 */
.L_x_11026:
        /* <DEDUP_REMOVED lines=44> */
.L_x_11025:
[----:B------:R-:W-:Y:S05]  /*2fb0*/  BSYNC B2 ;  /* 0x0000000000027941 */ /* 0x000fea0003800000 */
.L_x_11024:
        /* <DEDUP_REMOVED lines=12> */
.L_x_11020:
[----:B------:R-:W-:Y:S05]  /*3080*/  BSYNC B1 ;  /* 0x0000000000017941 */ /* 0x000fea0003800000 */
.L_x_11018:
        /* <DEDUP_REMOVED lines=9> */
.L_x_11029:
        /* <DEDUP_REMOVED lines=12> */
.L_x_11032:
[----:B------:R-:W-:-:S07]  /*31e0*/  IMAD.MOV.U32 R171, RZ, RZ, R28 ;  /* 0x000000ffffab7224 */ /* 0x000fce00078e001c */
.L_x_11033:
[----:B------:R-:W-:Y:S05]  /*31f0*/  BSYNC B2 ;  /* 0x0000000000027941 */ /* 0x000fea0003800000 */
.L_x_11031:
        /* <DEDUP_REMOVED lines=16> */
.L_x_11037:
[----:B------:R-:W-:Y:S05]  /*3300*/  BSYNC B3 ;  /* 0x0000000000037941 */ /* 0x000fea0003800000 */
.L_x_11036:
        /* <DEDUP_REMOVED lines=44> */
.L_x_11035:
[----:B------:R-:W-:Y:S05]  /*35d0*/  BSYNC B2 ;  /* 0x0000000000027941 */ /* 0x000fea0003800000 */
.L_x_11034:
        /* <DEDUP_REMOVED lines=10> */
[----:B------:R-:W-:Y:S01]  /*3680*/  SEL R172, RZ, 0x1, P4 ;  /* 0x00000001ffac7807 */ /* 0x000fe20002000000 */
[----:B------:R-:W-:Y:S02]  /*3690*/  FMUL.FTZ R171, R49, R160 ;  /* 0x000000a031ab7220 */ /* 0x000fe40000410000 */
[----:B------:R-:W-:-:S04]  /*36a0*/  @P2 IMAD.U32 R162, R161, 0x10000, RZ ;  /* 0x00010000a1a22824 */ /* 0x000fc800078e00ff */
[----:B------:R-:W-:-:S07]  /*36b0*/  @P2 FADD.FTZ R171, R162, R171 ;  /* 0x000000aba2ab2221 */ /* 0x000fce0000010000 */
.L_x_11030:
[----:B------:R-:W-:Y:S05]  /*36c0*/  BSYNC B1 ;  /* 0x0000000000017941 */ /* 0x000fea0003800000 */
.L_x_11028:
        /* <DEDUP_REMOVED lines=8> */
.L_x_11039:
        /* <DEDUP_REMOVED lines=12> */
.L_x_11042:
[----:B------:R-:W-:-:S07]  /*3810*/  IMAD.MOV.U32 R173, RZ, RZ, R28 ;  /* 0x000000ffffad7224 */ /* 0x000fce00078e001c */
.L_x_11043:
[----:B------:R-:W-:Y:S05]  /*3820*/  BSYNC B2 ;  /* 0x0000000000027941 */ /* 0x000fea0003800000 */
.L_x_11041:
        /* <DEDUP_REMOVED lines=16> */
.L_x_11047:
[----:B------:R-:W-:Y:S05]  /*3930*/  BSYNC B3 ;  /* 0x0000000000037941 */ /* 0x000fea0003800000 */
.L_x_11046:
        /* <DEDUP_REMOVED lines=44> */
.L_x_11045:
[----:B------:R-:W-:Y:S05]  /*3c00*/  BSYNC B2 ;  /* 0x0000000000027941 */ /* 0x000fea0003800000 */
.L_x_11044:
        /* <DEDUP_REMOVED lines=12> */
.L_x_11040:
[----:B------:R-:W-:Y:S05]  /*3cd0*/  BSYNC B1 ;  /* 0x0000000000017941 */ /* 0x000fea0003800000 */
.L_x_11038:
        /* <DEDUP_REMOVED lines=9> */
.L_x_11049:
        /* <DEDUP_REMOVED lines=12> */
.L_x_11052:
[----:B------:R-:W-:-:S07]  /*3e30*/  MOV R175, R28 ;  /* 0x0000001c00af7202 */ /* 0x000fce0000000f00 */
.L_x_11053:
[----:B------:R-:W-:Y:S05]  /*3e40*/  BSYNC B2 ;  /* 0x0000000000027941 */ /* 0x000fea0003800000 */
.L_x_11051:
        /* <DEDUP_REMOVED lines=16> */
.L_x_11057:
[----:B------:R-:W-:Y:S05]  /*3f50*/  BSYNC B3 ;  /* 0x0000000000037941 */ /* 0x000fea0003800000 */
.L_x_11056:
        /* <DEDUP_REMOVED lines=44> */
.L_x_11055:
[----:B------:R-:W-:Y:S05]  /*4220*/  BSYNC B2 ;  /* 0x0000000000027941 */ /* 0x000fea0003800000 */
.L_x_11054:
        /* <DEDUP_REMOVED lines=11> */
[----:B------:R-:W-:Y:S01]  /*42e0*/  FMUL.FTZ R175, R51, R160 ;  /* 0x000000a033af7220 */ /* 0x000fe20000410000 */
[----:B------:R-:W-:-:S05]  /*42f0*/  @P2 SHF.L.U32 R162, R161, 0x10, RZ ;  /* 0x00000010a1a22819 */ /* 0x000fca00000006ff */
[----:B------:R-:W-:-:S07]  /*4300*/  @P2 FADD.FTZ R175, R162, R175 ;  /* 0x000000afa2af2221 */ /* 0x000fce0000010000 */
.L_x_11050:
[----:B------:R-:W-:Y:S05]  /*4310*/  BSYNC B1 ;  /* 0x0000000000017941 */ /* 0x000fea0003800000 */
.L_x_11048:
        /* <DEDUP_REMOVED lines=29> */
.L_x_11059:
[----:B------:R-:W-:Y:S05]  /*44f0*/  BSYNC B1 ;  /* 0x0000000000017941 */ /* 0x000fea0003800000 */
.L_x_11058:
[----:B------:R-:W-:Y:S01]  /*4500*/  IADD3 R196, R196, 0x80, RZ ;  /* 0x00000080c4c47810 */ /* 0x000fe20007ffe0ff */
[----:B------:R-:W-:-:S07]  /*4510*/  VIADD R249, R249, 0x80 ;  /* 0x00000080f9f97836 */ /* 0x000fce0000000000 */
.L_x_10977:
[----:B------:R-:W-:Y:S05]  /*4520*/  BSYNC B0 ;  /* 0x0000000000007941 */ /* 0x000fea0003800000 */
.L_x_10976:
[----:B------:R-:W-:Y:S01]  /*4530*/  LOP3.LUT P2, RZ, R188, 0x10, RZ, 0xc0, !PT ;  /* 0x00000010bcff7812 */ /* 0x000fe2000784c0ff */
[----:B------:R-:W-:-:S12]  /*4540*/  BSSY B0, `(.L_x_11060) ;  /* 0x000033f000007945 */ /* 0x000fd80003800000 */
[----:B------:R-:W-:Y:S05]  /*4550*/  @!P2 BRA `(.L_x_11061) ;  /* 0x0000003000f4a947 */ /* 0x000fea0003800000 */
[----:B------:R-:W-:Y:S01]  /*4560*/  ISETP.NE.U32.AND P2, PT, RZ, UR6, PT ;  /* 0x00000006ff007c0c */ /* 0x000fe2000bf45070 */
[----:B0-2---:R-:W0:Y:S03]  /*4570*/  @P1 LDC.64 R162, c[0x0][0x220] ;  /* 0x00008800ffa21b82 */ /* 0x005e260000000a00 */
[----:B------:R-:W-:-:S13]  /*4580*/  ISETP.NE.AND.EX P2, PT, RZ, UR7, PT, P2 ;  /* 0x00000007ff007c0c */ /* 0x000fda000bf45320 */
[----:B------:R-:W2:Y:S01]  /*4590*/  @P2 LDC.64 R160, c[0x0][0x230] ;  /* 0x00008c00ffa02b82 */ /* 0x000ea20000000a00 */
[----:B0-----:R-:W-:-:S05]  /*45a0*/  @P1 IMAD.WIDE.U32 R162, R249, 0x10, R162 ;  /* 0x00000010f9a21825 */ /* 0x001fca00078e00a2 */
[----:B-----5:R0:W5:Y:S01]  /*45b0*/  @P1 LDG.E.128 R152, desc[UR4][R162.64] ;  /* 0x00000004a2981981 */ /* 0x020162000c1e1d00 */
[----:B--2---:R-:W-:-:S05]  /*45c0*/  @P2 IMAD.WIDE.U32 R160, R196, 0x10, R160 ;  /* 0x00000010c4a02825 */ /* 0x004fca00078e00a0 */
        /* <DEDUP_REMOVED lines=10> */
.L_x_11063:
        /* <DEDUP_REMOVED lines=12> */
.L_x_11066:
[----:B------:R-:W-:-:S07]  /*4730*/  MOV R30, R28 ;  /* 0x0000001c001e7202 */ /* 0x000fce0000000f00 */
.L_x_11067:
[----:B------:R-:W-:Y:S05]  /*4740*/  BSYNC B2 ;  /* 0x0000000000027941 */ /* 0x000fea0003800000 */
.L_x_11065:
        /* <DEDUP_REMOVED lines=16> */
.L_x_11071:
[----:B------:R-:W-:Y:S05]  /*4850*/  BSYNC B3 ;  /* 0x0000000000037941 */ /* 0x000fea0003800000 */
.L_x_11070:
        /* <DEDUP_REMOVED lines=44> */
.L_x_11069:
[----:B------:R-:W-:Y:S05]  /*4b20*/  BSYNC B2 ;  /* 0x0000000000027941 */ /* 0x000fea0003800000 */
.L_x_11068:
        /* <DEDUP_REMOVED lines=12> */
.L_x_11064:
[----:B------:R-:W-:Y:S05]  /*4bf0*/  BSYNC B1 ;  /* 0x0000000000017941 */ /* 0x000fea0003800000 */
.L_x_11062:
        /* <DEDUP_REMOVED lines=9> */
.L_x_11073:
        /* <DEDUP_REMOVED lines=12> */
.L_x_11076:
[----:B------:R-:W-:-:S07]  /*4d50*/  MOV R164, R28 ;  /* 0x0000001c00a47202 */ /* 0x000fce0000000f00 */
.L_x_11077:
[----:B------:R-:W-:Y:S05]  /*4d60*/  BSYNC B2 ;  /* 0x0000000000027941 */ /* 0x000fea0003800000 */
.L_x_11075:
        /* <DEDUP_REMOVED lines=16> */
.L_x_11081:
[----:B------:R-:W-:Y:S05]  /*4e70*/  BSYNC B3 ;  /* 0x0000000000037941 */ /* 0x000fea0003800000 */
.L_x_11080:
        /* <DEDUP_REMOVED lines=40> */
[----:B------:R-:W-:Y:S02]  /*5100*/  LOP3.LUT R22, R243, R22, R20, 0x96, !PT ;  /* 0x00000016f3167212 */ /* 0x000fe400078e9614 */
[----:B------:R-:W-:Y:S01]  /*5110*/  MOV R28, R242 ;  /* 0x000000f2001c7202 */ /* 0x000fe20000000f00 */
[----:B------:R-:W-:Y:S01]  /*5120*/  IMAD.MOV.U32 R26, RZ, RZ, R160 ;  /* 0x000000ffff1a7224 */ /* 0x000fe200078e00a0 */
[----:B------:R-:W-:-:S07]  /*5130*/  LOP3.LUT R21, R161, R162, R19, 0x96, !PT ;  /* 0x000000a2a1157212 */ /* 0x000fce00078e9613 */
.L_x_11079:
[----:B------:R-:W-:Y:S05]  /*5140*/  BSYNC B2 ;  /* 0x0000000000027941 */ /* 0x000fea0003800000 */
.L_x_11078:
        /* <DEDUP_REMOVED lines=10> */
[----:B------:R-:W-:-:S03]  /*51f0*/  @P2 PRMT R161, R156, 0x7632, R161 ;  /* 0x000076329ca12816 */ /* 0x000fc600000000a1 */
[----:B------:R-:W-:Y:S02]  /*5200*/  FMUL.FTZ R179, R77, R160 ;  /* 0x000000a04db37220 */ /* 0x000fe40000410000 */
[----:B------:R-:W-:-:S04]  /*5210*/  @P2 IMAD.U32 R162, R161, 0x10000, RZ ;  /* 0x00010000a1a22824 */ /* 0x000fc800078e00ff */
[----:B------:R-:W-:-:S07]  /*5220*/  @P2 FADD.FTZ R179, R162, R179 ;  /* 0x000000b3a2b32221 */ /* 0x000fce0000010000 */
.L_x_11074:
[----:B------:R-:W-:Y:S05]  /*5230*/  BSYNC B1 ;  /* 0x0000000000017941 */ /* 0x000fea0003800000 */
.L_x_11072:
        /* <DEDUP_REMOVED lines=8> */
.L_x_11083:
        /* <DEDUP_REMOVED lines=12> */
.L_x_11086:
[----:B------:R-:W-:-:S07]  /*5380*/  MOV R166, R28 ;  /* 0x0000001c00a67202 */ /* 0x000fce0000000f00 */
.L_x_11087:
[----:B------:R-:W-:Y:S05]  /*5390*/  BSYNC B2 ;  /* 0x0000000000027941 */ /* 0x000fea0003800000 */
.L_x_11085:
        /* <DEDUP_REMOVED lines=16> */
.L_x_11091:
[----:B------:R-:W-:Y:S05]  /*54a0*/  BSYNC B3 ;  /* 0x0000000000037941 */ /* 0x000fea0003800000 */
.L_x_11090:
        /* <DEDUP_REMOVED lines=44> */
.L_x_11089:
[----:B------:R-:W-:Y:S05]  /*5770*/  BSYNC B2 ;  /* 0x0000000000027941 */ /* 0x000fea0003800000 */
.L_x_11088:
        /* <DEDUP_REMOVED lines=12> */
.L_x_11084:
[----:B------:R-:W-:Y:S05]  /*5840*/  BSYNC B1 ;  /* 0x0000000000017941 */ /* 0x000fea0003800000 */
.L_x_11082:
        /* <DEDUP_REMOVED lines=9> */
.L_x_11093:
        /* <DEDUP_REMOVED lines=12> */
.L_x_11096:
[----:B------:R-:W-:-:S07]  /*59a0*/  MOV R168, R28 ;  /* 0x0000001c00a87202 */ /* 0x000fce0000000f00 */
.L_x_11097:
[----:B------:R-:W-:Y:S05]  /*59b0*/  BSYNC B2 ;  /* 0x0000000000027941 */ /* 0x000fea0003800000 */
.L_x_11095:
        /* <DEDUP_REMOVED lines=16> */
.L_x_11101:
[----:B------:R-:W-:Y:S05]  /*5ac0*/  BSYNC B3 ;  /* 0x0000000000037941 */ /* 0x000fea0003800000 */
.L_x_11100:
        /* <DEDUP_REMOVED lines=44> */
.L_x_11099:
[----:B------:R-:W-:Y:S05]  /*5d90*/  BSYNC B2 ;  /* 0x0000000000027941 */ /* 0x000fea0003800000 */
.L_x_11098:
        /* <DEDUP_REMOVED lines=14> */
.L_x_11094:
[----:B------:R-:W-:Y:S05]  /*5e80*/  BSYNC B1 ;  /* 0x0000000000017941 */ /* 0x000fea0003800000 */
.L_x_11092:
        /* <DEDUP_REMOVED lines=8> */
.L_x_11103:
        /* <DEDUP_REMOVED lines=12> */
.L_x_11106:
[----:B------:R-:W-:-:S07]  /*5fd0*/  MOV R170, R28 ;  /* 0x0000001c00aa7202 */ /* 0x000fce0000000f00 */
.L_x_11107:
[----:B------:R-:W-:Y:S05]  /*5fe0*/  BSYNC B2 ;  /* 0x0000000000027941 */ /* 0x000fea0003800000 */
.L_x_11105:
        /* <DEDUP_REMOVED lines=16> */
.L_x_11111:
[----:B------:R-:W-:Y:S05]  /*60f0*/  BSYNC B3 ;  /* 0x0000000000037941 */ /* 0x000fea0003800000 */
.L_x_11110:
        /* <DEDUP_REMOVED lines=44> */
.L_x_11109:
[----:B------:R-:W-:Y:S05]  /*63c0*/  BSYNC B2 ;  /* 0x0000000000027941 */ /* 0x000fea0003800000 */
.L_x_11108:
        /* <DEDUP_REMOVED lines=12> */
.L_x_11104:
[----:B------:R-:W-:Y:S05]  /*6490*/  BSYNC B1 ;  /* 0x0000000000017941 */ /* 0x000fea0003800000 */
.L_x_11102:
        /* <DEDUP_REMOVED lines=9> */
.L_x_11113:
        /* <DEDUP_REMOVED lines=12> */
.L_x_11116:
[----:B------:R-:W-:-:S07]  /*65f0*/  MOV R172, R28 ;  /* 0x0000001c00ac7202 */ /* 0x000fce0000000f00 */
.L_x_11117:
[----:B------:R-:W-:Y:S05]  /*6600*/  BSYNC B2 ;  /* 0x0000000000027941 */ /* 0x000fea0003800000 */
.L_x_11115:
        /* <DEDUP_REMOVED lines=16> */
.L_x_11121:
[----:B------:R-:W-:Y:S05]  /*6710*/  BSYNC B3 ;  /* 0x0000000000037941 */ /* 0x000fea0003800000 */
.L_x_11120:
        /* <DEDUP_REMOVED lines=44> */
.L_x_11119:
[----:B------:R-:W-:Y:S05]  /*69e0*/  BSYNC B2 ;  /* 0x0000000000027941 */ /* 0x000fea0003800000 */
.L_x_11118:
        /* <DEDUP_REMOVED lines=14> */
.L_x_11114:
[----:B------:R-:W-:Y:S05]  /*6ad0*/  BSYNC B1 ;  /* 0x0000000000017941 */ /* 0x000fea0003800000 */
.L_x_11112:
        /* <DEDUP_REMOVED lines=8> */
.L_x_11123:
        /* <DEDUP_REMOVED lines=12> */
.L_x_11126:
[----:B------:R-:W-:-:S07]  /*6c20*/  MOV R174, R28 ;  /* 0x0000001c00ae7202 */ /* 0x000fce0000000f00 */
.L_x_11127:
[----:B------:R-:W-:Y:S05]  /*6c30*/  BSYNC B2 ;  /* 0x0000000000027941 */ /* 0x000fea0003800000 */
.L_x_11125:
        /* <DEDUP_REMOVED lines=16> */
.L_x_11131:
[----:B------:R-:W-:Y:S05]  /*6d40*/  BSYNC B3 ;  /* 0x0000000000037941 */ /* 0x000fea0003800000 */
.L_x_11130:
        /* <DEDUP_REMOVED lines=44> */
.L_x_11129:
[----:B------:R-:W-:Y:S05]  /*7010*/  BSYNC B2 ;  /* 0x0000000000027941 */ /* 0x000fea0003800000 */
.L_x_11128:
        /* <DEDUP_REMOVED lines=12> */
.L_x_11124:
[----:B------:R-:W-:Y:S05]  /*70e0*/  BSYNC B1 ;  /* 0x0000000000017941 */ /* 0x000fea0003800000 */
.L_x_11122:
        /* <DEDUP_REMOVED lines=9> */
.L_x_11133:
        /* <DEDUP_REMOVED lines=12> */
.L_x_11136:
[----:B------:R-:W-:-:S07]  /*7240*/  MOV R176, R28 ;  /* 0x0000001c00b07202 */ /* 0x000fce0000000f00 */
.L_x_11137:
[----:B------:R-:W-:Y:S05]  /*7250*/  BSYNC B2 ;  /* 0x0000000000027941 */ /* 0x000fea0003800000 */
.L_x_11135:
        /* <DEDUP_REMOVED lines=16> */
.L_x_11141:
[----:B------:R-:W-:Y:S05]  /*7360*/  BSYNC B3 ;  /* 0x0000000000037941 */ /* 0x000fea0003800000 */
.L_x_11140:
        /* <DEDUP_REMOVED lines=44> */
.L_x_11139:
[----:B------:R-:W-:Y:S05]  /*7630*/  BSYNC B2 ;  /* 0x0000000000027941 */ /* 0x000fea0003800000 */
.L_x_11138:
        /* <DEDUP_REMOVED lines=14> */
.L_x_11134:
[----:B------:R-:W-:Y:S05]  /*7720*/  BSYNC B1 ;  /* 0x0000000000017941 */ /* 0x000fea0003800000 */
.L_x_11132:
        /* <DEDUP_REMOVED lines=29> */
.L_x_11143:
[----:B------:R-:W-:Y:S05]  /*7900*/  BSYNC B1 ;  /* 0x0000000000017941 */ /* 0x000fea0003800000 */
.L_x_11142:
[----:B------:R-:W-:Y:S01]  /*7910*/  VIADD R196, R196, 0x80 ;  /* 0x00000080c4c47836 */ /* 0x000fe20000000000 */
[----:B------:R-:W-:-:S07]  /*7920*/  IADD3 R249, R249, 0x80, RZ ;  /* 0x00000080f9f97810 */ /* 0x000fce0007ffe0ff */
.L_x_11061:
[----:B------:R-:W-:Y:S05]  /*7930*/  BSYNC B0 ;  /* 0x0000000000007941 */ /* 0x000fea0003800000 */
.L_x_11060:
        /* <DEDUP_REMOVED lines=20> */
.L_x_11147:
        /* <DEDUP_REMOVED lines=12> */
.L_x_11150:
[----:B------:R-:W-:-:S07]  /*7b40*/  IMAD.MOV.U32 R30, RZ, RZ, R28 ;  /* 0x000000ffff1e7224 */ /* 0x000fce00078e001c */
.L_x_11151:
[----:B------:R-:W-:Y:S05]  /*7b50*/  BSYNC B2 ;  /* 0x0000000000027941 */ /* 0x000fea0003800000 */
.L_x_11149:
        /* <DEDUP_REMOVED lines=16> */
.L_x_11155:
[----:B------:R-:W-:Y:S05]  /*7c60*/  BSYNC B3 ;  /* 0x0000000000037941 */ /* 0x000fea0003800000 */
.L_x_11154:
        /* <DEDUP_REMOVED lines=44> */
.L_x_11153:
[----:B------:R-:W-:Y:S05]  /*7f30*/  BSYNC B2 ;  /* 0x0000000000027941 */ /* 0x000fea0003800000 */
.L_x_11152:
        /* <DEDUP_REMOVED lines=10> */
[----:B------:R-:W-:-:S04]  /*7fe0*/  FMUL.FTZ R193, R100, R193 ;  /* 0x000000c164c17220 */ /* 0x000fc80000410000 */
[----:B------:R-:W-:-:S07]  /*7ff0*/  @P2 FADD.FTZ R193, R162, R193 ;  /* 0x000000c1a2c12221 */ /* 0x000fce0000010000 */
.L_x_11148:
[----:B------:R-:W-:Y:S05]  /*8000*/  BSYNC B1 ;  /* 0x0000000000017941 */ /* 0x000fea0003800000 */
.L_x_11146:
        /* <DEDUP_REMOVED lines=9> */
.L_x_11157:
        /* <DEDUP_REMOVED lines=12> */
.L_x_11160:
[----:B------:R-:W-:-:S07]  /*8160*/  IMAD.MOV.U32 R164, RZ, RZ, R28 ;  /* 0x000000ffffa47224 */ /* 0x000fce00078e001c */
.L_x_11161:
[----:B------:R-:W-:Y:S05]  /*8170*/  BSYNC B2 ;  /* 0x0000000000027941 */ /* 0x000fea0003800000 */
.L_x_11159:
        /* <DEDUP_REMOVED lines=16> */
.L_x_11165:
[----:B------:R-:W-:Y:S05]  /*8280*/  BSYNC B3 ;  /* 0x0000000000037941 */ /* 0x000fea0003800000 */
.L_x_11164:
        /* <DEDUP_REMOVED lines=44> */
.L_x_11163:
[----:B------:R-:W-:Y:S05]  /*8550*/  BSYNC B2 ;  /* 0x0000000000027941 */ /* 0x000fea0003800000 */
.L_x_11162:
        /* <DEDUP_REMOVED lines=14> */
.L_x_11158:
[----:B------:R-:W-:Y:S05]  /*8640*/  BSYNC B1 ;  /* 0x0000000000017941 */ /* 0x000fea0003800000 */
.L_x_11156:
        /* <DEDUP_REMOVED lines=8> */
.L_x_11167:
        /* <DEDUP_REMOVED lines=12> */
.L_x_11170:
[----:B------:R-:W-:-:S07]  /*8790*/  IMAD.MOV.U32 R166, RZ, RZ, R28 ;  /* 0x000000ffffa67224 */ /* 0x000fce00078e001c */
.L_x_11171:
[----:B------:R-:W-:Y:S05]  /*87a0*/  BSYNC B2 ;  /* 0x0000000000027941 */ /* 0x000fea0003800000 */
.L_x_11169:
        /* <DEDUP_REMOVED lines=16> */
.L_x_11175:
[----:B------:R-:W-:Y:S05]  /*88b0*/  BSYNC B3 ;  /* 0x0000000000037941 */ /* 0x000fea0003800000 */
.L_x_11174:
        /* <DEDUP_REMOVED lines=44> */
.L_x_11173:
[----:B------:R-:W-:Y:S05]  /*8b80*/  BSYNC B2 ;  /* 0x0000000000027941 */ /* 0x000fea0003800000 */
.L_x_11172:
        /* <DEDUP_REMOVED lines=12> */
.L_x_11168:
[----:B------:R-:W-:Y:S05]  /*8c50*/  BSYNC B1 ;  /* 0x0000000000017941 */ /* 0x000fea0003800000 */
.L_x_11166:
        /* <DEDUP_REMOVED lines=9> */
.L_x_11177:
        /* <DEDUP_REMOVED lines=12> */
.L_x_11180:
[----:B------:R-:W-:-:S07]  /*8db0*/  IMAD.MOV.U32 R168, RZ, RZ, R28 ;  /* 0x000000ffffa87224 */ /* 0x000fce00078e001c */
.L_x_11181:
[----:B------:R-:W-:Y:S05]  /*8dc0*/  BSYNC B2 ;  /* 0x0000000000027941 */ /* 0x000fea0003800000 */
.L_x_11179:
        /* <DEDUP_REMOVED lines=16> */
.L_x_11185:
[----:B------:R-:W-:Y:S05]  /*8ed0*/  BSYNC B3 ;  /* 0x0000000000037941 */ /* 0x000fea0003800000 */
.L_x_11184:
        /* <DEDUP_REMOVED lines=44> */
.L_x_11183:
[----:B------:R-:W-:Y:S05]  /*91a0*/  BSYNC B2 ;  /* 0x0000000000027941 */ /* 0x000fea0003800000 */
.L_x_11182:
        /* <DEDUP_REMOVED lines=14> */
.L_x_11178:
[----:B------:R-:W-:Y:S05]  /*9290*/  BSYNC B1 ;  /* 0x0000000000017941 */ /* 0x000fea0003800000 */
.L_x_11176:
        /* <DEDUP_REMOVED lines=8> */
.L_x_11187:
        /* <DEDUP_REMOVED lines=12> */
.L_x_11190:
[----:B------:R-:W-:-:S07]  /*93e0*/  IMAD.MOV.U32 R170, RZ, RZ, R28 ;  /* 0x000000ffffaa7224 */ /* 0x000fce00078e001c */
.L_x_11191:
[----:B------:R-:W-:Y:S05]  /*93f0*/  BSYNC B2 ;  /* 0x0000000000027941 */ /* 0x000fea0003800000 */
.L_x_11189:
        /* <DEDUP_REMOVED lines=16> */
.L_x_11195:
[----:B------:R-:W-:Y:S05]  /*9500*/  BSYNC B3 ;  /* 0x0000000000037941 */ /* 0x000fea0003800000 */
.L_x_11194:
        /* <DEDUP_REMOVED lines=44> */
.L_x_11193:
[----:B------:R-:W-:Y:S05]  /*97d0*/  BSYNC B2 ;  /* 0x0000000000027941 */ /* 0x000fea0003800000 */
.L_x_11192:
        /* <DEDUP_REMOVED lines=12> */
.L_x_11188:
[----:B------:R-:W-:Y:S05]  /*98a0*/  BSYNC B1 ;  /* 0x0000000000017941 */ /* 0x000fea0003800000 */
.L_x_11186:
        /* <DEDUP_REMOVED lines=9> */
.L_x_11197:
        /* <DEDUP_REMOVED lines=12> */
.L_x_11200:
[----:B------:R-:W-:-:S07]  /*9a00*/  IMAD.MOV.U32 R172, RZ, RZ, R28 ;  /* 0x000000ffffac7224 */ /* 0x000fce00078e001c */
.L_x_11201:
[----:B------:R-:W-:Y:S05]  /*9a10*/  BSYNC B2 ;  /* 0x0000000000027941 */ /* 0x000fea0003800000 */
.L_x_11199:
        /* <DEDUP_REMOVED lines=16> */
.L_x_11205:
[----:B------:R-:W-:Y:S05]  /*9b20*/  BSYNC B3 ;  /* 0x0000000000037941 */ /* 0x000fea0003800000 */
.L_x_11204:
        /* <DEDUP_REMOVED lines=44> */
.L_x_11203:
[----:B------:R-:W-:Y:S05]  /*9df0*/  BSYNC B2 ;  /* 0x0000000000027941 */ /* 0x000fea0003800000 */
.L_x_11202:
        /* <DEDUP_REMOVED lines=14> */
.L_x_11198:
[----:B------:R-:W-:Y:S05]  /*9ee0*/  BSYNC B1 ;  /* 0x0000000000017941 */ /* 0x000fea0003800000 */
.L_x_11196:
        /* <DEDUP_REMOVED lines=8> */
.L_x_11207:
        /* <DEDUP_REMOVED lines=12> */
.L_x_11210:
[----:B------:R-:W-:-:S07]  /*a030*/  IMAD.MOV.U32 R174, RZ, RZ, R28 ;  /* 0x000000ffffae7224 */ /* 0x000fce00078e001c */
.L_x_11211:
[----:B------:R-:W-:Y:S05]  /*a040*/  BSYNC B2 ;  /* 0x0000000000027941 */ /* 0x000fea0003800000 */
.L_x_11209:
        /* <DEDUP_REMOVED lines=16> */
.L_x_11215:
[----:B------:R-:W-:Y:S05]  /*a150*/  BSYNC B3 ;  /* 0x0000000000037941 */ /* 0x000fea0003800000 */
.L_x_11214:
        /* <DEDUP_REMOVED lines=44> */
.L_x_11213:
[----:B------:R-:W-:Y:S05]  /*a420*/  BSYNC B2 ;  /* 0x0000000000027941 */ /* 0x000fea0003800000 */
.L_x_11212:
        /* <DEDUP_REMOVED lines=12> */
.L_x_11208:
[----:B------:R-:W-:Y:S05]  /*a4f0*/  BSYNC B1 ;  /* 0x0000000000017941 */ /* 0x000fea0003800000 */
.L_x_11206:
        /* <DEDUP_REMOVED lines=9> */
.L_x_11217:
        /* <DEDUP_REMOVED lines=12> */
.L_x_11220:
[----:B------:R-:W-:-:S07]  /*a650*/  IMAD.MOV.U32 R176, RZ, RZ, R28 ;  /* 0x000000ffffb07224 */ /* 0x000fce00078e001c */
.L_x_11221:
[----:B------:R-:W-:Y:S05]  /*a660*/  BSYNC B2 ;  /* 0x0000000000027941 */ /* 0x000fea0003800000 */
.L_x_11219:
        /* <DEDUP_REMOVED lines=16> */
.L_x_11225:
[----:B------:R-:W-:Y:S05]  /*a770*/  BSYNC B3 ;  /* 0x0000000000037941 */ /* 0x000fea0003800000 */
.L_x_11224:
        /* <DEDUP_REMOVED lines=44> */
.L_x_11223:
[----:B------:R-:W-:Y:S05]  /*aa40*/  BSYNC B2 ;  /* 0x0000000000027941 */ /* 0x000fea0003800000 */
.L_x_11222:
        /* <DEDUP_REMOVED lines=14> */
.L_x_11218:
[----:B------:R-:W-:Y:S05]  /*ab30*/  BSYNC B1 ;  /* 0x0000000000017941 */ /* 0x000fea0003800000 */
.L_x_11216:
        /* <DEDUP_REMOVED lines=29> */
.L_x_11227:
[----:B------:R-:W-:Y:S05]  /*ad10*/  BSYNC B1 ;  /* 0x0000000000017941 */ /* 0x000fea0003800000 */
.L_x_11226:
[----:B------:R-:W-:Y:S01]  /*ad20*/  IADD3 R196, R196, 0x80, RZ ;  /* 0x00000080c4c47810 */ /* 0x000fe20007ffe0ff */
[----:B------:R-:W-:-:S07]  /*ad30*/  VIADD R249, R249, 0x80 ;  /* 0x00000080f9f97836 */ /* 0x000fce0000000000 */
.L_x_11145:
[----:B------:R-:W-:Y:S05]  /*ad40*/  BSYNC B0 ;  /* 0x0000000000007941 */ /* 0x000fea0003800000 */
.L_x_11144:
        /* <DEDUP_REMOVED lines=20> */
.L_x_11231:
        /* <DEDUP_REMOVED lines=12> */
.L_x_11234:
[----:B------:R-:W-:-:S07]  /*af50*/  MOV R30, R28 ;  /* 0x0000001c001e7202 */ /* 0x000fce0000000f00 */
.L_x_11235:
[----:B------:R-:W-:Y:S05]  /*af60*/  BSYNC B2 ;  /* 0x0000000000027941 */ /* 0x000fea0003800000 */
.L_x_11233:
        /* <DEDUP_REMOVED lines=16> */
.L_x_11239:
[----:B------:R-:W-:Y:S05]  /*b070*/  BSYNC B3 ;  /* 0x0000000000037941 */ /* 0x000fea0003800000 */
.L_x_11238:
        /* <DEDUP_REMOVED lines=44> */
.L_x_11237:
[----:B------:R-:W-:Y:S05]  /*b340*/  BSYNC B2 ;  /* 0x0000000000027941 */ /* 0x000fea0003800000 */
.L_x_11236:
        /* <DEDUP_REMOVED lines=12> */
.L_x_11232:
[----:B------:R-:W-:Y:S05]  /*b410*/  BSYNC B1 ;  /* 0x0000000000017941 */ /* 0x000fea0003800000 */
.L_x_11230:
        /* <DEDUP_REMOVED lines=9> */
.L_x_11241:
        /* <DEDUP_REMOVED lines=12> */
.L_x_11244:
[----:B------:R-:W-:-:S07]  /*b570*/  MOV R164, R28 ;  /* 0x0000001c00a47202 */ /* 0x000fce0000000f00 */
.L_x_11245:
[----:B------:R-:W-:Y:S05]  /*b580*/  BSYNC B2 ;  /* 0x0000000000027941 */ /* 0x000fea0003800000 */
.L_x_11243:
        /* <DEDUP_REMOVED lines=16> */
.L_x_11249:
[----:B------:R-:W-:Y:S05]  /*b690*/  BSYNC B3 ;  /* 0x0000000000037941 */ /* 0x000fea0003800000 */
.L_x_11248:
        /* <DEDUP_REMOVED lines=44> */
.L_x_11247:
[----:B------:R-:W-:Y:S05]  /*b960*/  BSYNC B2 ;  /* 0x0000000000027941 */ /* 0x000fea0003800000 */
.L_x_11246:
        /* <DEDUP_REMOVED lines=14> */
.L_x_11242:
[----:B------:R-:W-:Y:S05]  /*ba50*/  BSYNC B1 ;  /* 0x0000000000017941 */ /* 0x000fea0003800000 */
.L_x_11240:
        /* <DEDUP_REMOVED lines=8> */
.L_x_11251:
        /* <DEDUP_REMOVED lines=12> */
.L_x_11254:
[----:B------:R-:W-:-:S07]  /*bba0*/  MOV R166, R28 ;  /* 0x0000001c00a67202 */ /* 0x000fce0000000f00 */
.L_x_11255:
[----:B------:R-:W-:Y:S05]  /*bbb0*/  BSYNC B2 ;  /* 0x0000000000027941 */ /* 0x000fea0003800000 */
.L_x_11253:
        /* <DEDUP_REMOVED lines=16> */
.L_x_11259:
[----:B------:R-:W-:Y:S05]  /*bcc0*/  BSYNC B3 ;  /* 0x0000000000037941 */ /* 0x000fea0003800000 */
.L_x_11258:
        /* <DEDUP_REMOVED lines=44> */
.L_x_11257:
[----:B------:R-:W-:Y:S05]  /*bf90*/  BSYNC B2 ;  /* 0x0000000000027941 */ /* 0x000fea0003800000 */
.L_x_11256:
        /* <DEDUP_REMOVED lines=12> */
.L_x_11252:
[----:B------:R-:W-:Y:S05]  /*c060*/  BSYNC B1 ;  /* 0x0000000000017941 */ /* 0x000fea0003800000 */
.L_x_11250:
        /* <DEDUP_REMOVED lines=9> */
.L_x_11261:
        /* <DEDUP_REMOVED lines=12> */
.L_x_11264:
[----:B------:R-:W-:-:S07]  /*c1c0*/  MOV R168, R28 ;  /* 0x0000001c00a87202 */ /* 0x000fce0000000f00 */
.L_x_11265:
[----:B------:R-:W-:Y:S05]  /*c1d0*/  BSYNC B2 ;  /* 0x0000000000027941 */ /* 0x000fea0003800000 */
.L_x_11263:
        /* <DEDUP_REMOVED lines=16> */
.L_x_11269:
[----:B------:R-:W-:Y:S05]  /*c2e0*/  BSYNC B3 ;  /* 0x0000000000037941 */ /* 0x000fea0003800000 */
.L_x_11268:
        /* <DEDUP_REMOVED lines=44> */
.L_x_11267:
[----:B------:R-:W-:Y:S05]  /*c5b0*/  BSYNC B2 ;  /* 0x0000000000027941 */ /* 0x000fea0003800000 */
.L_x_11266:
        /* <DEDUP_REMOVED lines=14> */
.L_x_11262:
[----:B------:R-:W-:Y:S05]  /*c6a0*/  BSYNC B1 ;  /* 0x0000000000017941 */ /* 0x000fea0003800000 */
.L_x_11260:
        /* <DEDUP_REMOVED lines=8> */
.L_x_11271:
        /* <DEDUP_REMOVED lines=12> */
.L_x_11274:
[----:B------:R-:W-:-:S07]  /*c7f0*/  MOV R170, R28 ;  /* 0x0000001c00aa7202 */ /* 0x000fce0000000f00 */
.L_x_11275:
[----:B------:R-:W-:Y:S05]  /*c800*/  BSYNC B2 ;  /* 0x0000000000027941 */ /* 0x000fea0003800000 */
.L_x_11273:
        /* <DEDUP_REMOVED lines=16> */
.L_x_11279:
[----:B------:R-:W-:Y:S05]  /*c910*/  BSYNC B3 ;  /* 0x0000000000037941 */ /* 0x000fea0003800000 */
.L_x_11278:
        /* <DEDUP_REMOVED lines=44> */
.L_x_11277:
[----:B------:R-:W-:Y:S05]  /*cbe0*/  BSYNC B2 ;  /* 0x0000000000027941 */ /* 0x000fea0003800000 */
.L_x_11276:
        /* <DEDUP_REMOVED lines=12> */
.L_x_11272:
[----:B------:R-:W-:Y:S05]  /*ccb0*/  BSYNC B1 ;  /* 0x0000000000017941 */ /* 0x000fea0003800000 */
.L_x_11270:
        /* <DEDUP_REMOVED lines=9> */
.L_x_11281:
        /* <DEDUP_REMOVED lines=12> */
.L_x_11284:
[----:B------:R-:W-:-:S07]  /*ce10*/  MOV R172, R28 ;  /* 0x0000001c00ac7202 */ /* 0x000fce0000000f00 */
.L_x_11285:
[----:B------:R-:W-:Y:S05]  /*ce20*/  BSYNC B2 ;  /* 0x0000000000027941 */ /* 0x000fea0003800000 */
.L_x_11283:
        /* <DEDUP_REMOVED lines=16> */
.L_x_11289:
[----:B------:R-:W-:Y:S05]  /*cf30*/  BSYNC B3 ;  /* 0x0000000000037941 */ /* 0x000fea0003800000 */
.L_x_11288:
        /* <DEDUP_REMOVED lines=44> */
.L_x_11287:
[----:B------:R-:W-:Y:S05]  /*d200*/  BSYNC B2 ;  /* 0x0000000000027941 */ /* 0x000fea0003800000 */
.L_x_11286:
        /* <DEDUP_REMOVED lines=14> */
.L_x_11282:
[----:B------:R-:W-:Y:S05]  /*d2f0*/  BSYNC B1 ;  /* 0x0000000000017941 */ /* 0x000fea0003800000 */
.L_x_11280:
        /* <DEDUP_REMOVED lines=8> */
.L_x_11291:
        /* <DEDUP_REMOVED lines=12> */
.L_x_11294:
[----:B------:R-:W-:-:S07]  /*d440*/  MOV R174, R28 ;  /* 0x0000001c00ae7202 */ /* 0x000fce0000000f00 */
.L_x_11295:
[----:B------:R-:W-:Y:S05]  /*d450*/  BSYNC B2 ;  /* 0x0000000000027941 */ /* 0x000fea0003800000 */
.L_x_11293:
        /* <DEDUP_REMOVED lines=16> */
.L_x_11299:
[----:B------:R-:W-:Y:S05]  /*d560*/  BSYNC B3 ;  /* 0x0000000000037941 */ /* 0x000fea0003800000 */
.L_x_11298:
        /* <DEDUP_REMOVED lines=44> */
.L_x_11297:
[----:B------:R-:W-:Y:S05]  /*d830*/  BSYNC B2 ;  /* 0x0000000000027941 */ /* 0x000fea0003800000 */
.L_x_11296:
        /* <DEDUP_REMOVED lines=12> */
.L_x_11292:
[----:B------:R-:W-:Y:S05]  /*d900*/  BSYNC B1 ;  /* 0x0000000000017941 */ /* 0x000fea0003800000 */
.L_x_11290:
        /* <DEDUP_REMOVED lines=9> */
.L_x_11301:
        /* <DEDUP_REMOVED lines=12> */
.L_x_11304:
[----:B------:R-:W-:-:S07]  /*da60*/  MOV R176, R28 ;  /* 0x0000001c00b07202 */ /* 0x000fce0000000f00 */
.L_x_11305:
[----:B------:R-:W-:Y:S05]  /*da70*/  BSYNC B2 ;  /* 0x0000000000027941 */ /* 0x000fea0003800000 */
.L_x_11303:
        /* <DEDUP_REMOVED lines=16> */
.L_x_11309:
[----:B------:R-:W-:Y:S05]  /*db80*/  BSYNC B3 ;  /* 0x0000000000037941 */ /* 0x000fea0003800000 */
.L_x_11308:
        /* <DEDUP_REMOVED lines=44> */
.L_x_11307:
[----:B------:R-:W-:Y:S05]  /*de50*/  BSYNC B2 ;  /* 0x0000000000027941 */ /* 0x000fea0003800000 */
.L_x_11306:
        /* <DEDUP_REMOVED lines=14> */
.L_x_11302:
[----:B------:R-:W-:Y:S05]  /*df40*/  BSYNC B1 ;  /* 0x0000000000017941 */ /* 0x000fea0003800000 */
.L_x_11300:
        /* <DEDUP_REMOVED lines=29> */
.L_x_11311:
[----:B------:R-:W-:Y:S05]  /*e120*/  BSYNC B1 ;  /* 0x0000000000017941 */ /* 0x000fea0003800000 */
.L_x_11310:
[----:B------:R-:W-:Y:S01]  /*e130*/  VIADD R196, R196, 0x80 ;  /* 0x00000080c4c47836 */ /* 0x000fe20000000000 */
[----:B------:R-:W-:-:S07]  /*e140*/  IADD3 R249, R249, 0x80, RZ ;  /* 0x00000080f9f97810 */ /* 0x000fce0007ffe0ff */
.L_x_11229:
[----:B------:R-:W-:Y:S05]  /*e150*/  BSYNC B0 ;  /* 0x0000000000007941 */ /* 0x000fea0003800000 */
.L_x_11228:
        /* <DEDUP_REMOVED lines=20> */
.L_x_11315:
        /* <DEDUP_REMOVED lines=12> */
.L_x_11318:
[----:B------:R-:W-:-:S07]  /*e360*/  IMAD.MOV.U32 R30, RZ, RZ, R28 ;  /* 0x000000ffff1e7224 */ /* 0x000fce00078e001c */
.L_x_11319:
[----:B------:R-:W-:Y:S05]  /*e370*/  BSYNC B2 ;  /* 0x0000000000027941 */ /* 0x000fea0003800000 */
.L_x_11317:
        /* <DEDUP_REMOVED lines=16> */
.L_x_11323:
[----:B------:R-:W-:Y:S05]  /*e480*/  BSYNC B3 ;  /* 0x0000000000037941 */ /* 0x000fea0003800000 */
.L_x_11322:
        /* <DEDUP_REMOVED lines=44> */
.L_x_11321:
[----:B------:R-:W-:Y:S05]  /*e750*/  BSYNC B2 ;  /* 0x0000000000027941 */ /* 0x000fea0003800000 */
.L_x_11320:
        /* <DEDUP_REMOVED lines=12> */
.L_x_11316:
[----:B------:R-:W-:Y:S05]  /*e820*/  BSYNC B1 ;  /* 0x0000000000017941 */ /* 0x000fea0003800000 */
.L_x_11314:
        /* <DEDUP_REMOVED lines=9> */
.L_x_11325:
        /* <DEDUP_REMOVED lines=12> */
.L_x_11328:
[----:B------:R-:W-:-:S07]  /*e980*/  IMAD.MOV.U32 R164, RZ, RZ, R28 ;  /* 0x000000ffffa47224 */ /* 0x000fce00078e001c */
.L_x_11329:
[----:B------:R-:W-:Y:S05]  /*e990*/  BSYNC B2 ;  /* 0x0000000000027941 */ /* 0x000fea0003800000 */
.L_x_11327:
        /* <DEDUP_REMOVED lines=16> */
.L_x_11333:
[----:B------:R-:W-:Y:S05]  /*eaa0*/  BSYNC B3 ;  /* 0x0000000000037941 */ /* 0x000fea0003800000 */
.L_x_11332:
        /* <DEDUP_REMOVED lines=44> */
.L_x_11331:
[----:B------:R-:W-:Y:S05]  /*ed70*/  BSYNC B2 ;  /* 0x0000000000027941 */ /* 0x000fea0003800000 */
.L_x_11330:
        /* <DEDUP_REMOVED lines=14> */
.L_x_11326:
[----:B------:R-:W-:Y:S05]  /*ee60*/  BSYNC B1 ;  /* 0x0000000000017941 */ /* 0x000fea0003800000 */
.L_x_11324:
        /* <DEDUP_REMOVED lines=8> */
.L_x_11335:
        /* <DEDUP_REMOVED lines=12> */
.L_x_11338:
[----:B------:R-:W-:-:S07]  /*efb0*/  IMAD.MOV.U32 R166, RZ, RZ, R28 ;  /* 0x000000ffffa67224 */ /* 0x000fce00078e001c */
.L_x_11339:
[----:B------:R-:W-:Y:S05]  /*efc0*/  BSYNC B2 ;  /* 0x0000000000027941 */ /* 0x000fea0003800000 */
.L_x_11337:
        /* <DEDUP_REMOVED lines=16> */
.L_x_11343:
[----:B------:R-:W-:Y:S05]  /*f0d0*/  BSYNC B3 ;  /* 0x0000000000037941 */ /* 0x000fea0003800000 */
.L_x_11342:
        /* <DEDUP_REMOVED lines=44> */
.L_x_11341:
[----:B------:R-:W-:Y:S05]  /*f3a0*/  BSYNC B2 ;  /* 0x0000000000027941 */ /* 0x000fea0003800000 */
.L_x_11340:
        /* <DEDUP_REMOVED lines=12> */
.L_x_11336:
[----:B------:R-:W-:Y:S05]  /*f470*/  BSYNC B1 ;  /* 0x0000000000017941 */ /* 0x000fea0003800000 */
.L_x_11334:
        /* <DEDUP_REMOVED lines=9> */
.L_x_11345:
        /* <DEDUP_REMOVED lines=12> */
.L_x_11348:
[----:B------:R-:W-:-:S07]  /*f5d0*/  IMAD.MOV.U32 R168, RZ, RZ, R28 ;  /* 0x000000ffffa87224 */ /* 0x000fce00078e001c */
.L_x_11349:
[----:B------:R-:W-:Y:S05]  /*f5e0*/  BSYNC B2 ;  /* 0x0000000000027941 */ /* 0x000fea0003800000 */
.L_x_11347:
        /* <DEDUP_REMOVED lines=16> */
.L_x_11353:
[----:B------:R-:W-:Y:S05]  /*f6f0*/  BSYNC B3 ;  /* 0x0000000000037941 */ /* 0x000fea0003800000 */
.L_x_11352:
        /* <DEDUP_REMOVED lines=44> */
.L_x_11351:
[----:B------:R-:W-:Y:S05]  /*f9c0*/  BSYNC B2 ;  /* 0x0000000000027941 */ /* 0x000fea0003800000 */
.L_x_11350:
        /* <DEDUP_REMOVED lines=14> */
.L_x_11346:
[----:B------:R-:W-:Y:S05]  /*fab0*/  BSYNC B1 ;  /* 0x0000000000017941 */ /* 0x000fea0003800000 */
.L_x_11344:
        /* <DEDUP_REMOVED lines=8> */
.L_x_11355:
        /* <DEDUP_REMOVED lines=12> */
.L_x_11358:
[----:B------:R-:W-:-:S07]  /*fc00*/  IMAD.MOV.U32 R170, RZ, RZ, R28 ;  /* 0x000000ffffaa7224 */ /* 0x000fce00078e001c */
.L_x_11359:
[----:B------:R-:W-:Y:S05]  /*fc10*/  BSYNC B2 ;  /* 0x0000000000027941 */ /* 0x000fea0003800000 */
.L_x_11357:
        /* <DEDUP_REMOVED lines=16> */
.L_x_11363:
[----:B------:R-:W-:Y:S05]  /*fd20*/  BSYNC B3 ;  /* 0x0000000000037941 */ /* 0x000fea0003800000 */
.L_x_11362:
        /* <DEDUP_REMOVED lines=44> */
.L_x_11361:
[----:B------:R-:W-:Y:S05]  /*fff0*/  BSYNC B2 ;  /* 0x0000000000027941 */ /* 0x000fea0003800000 */
.L_x_11360:
        /* <DEDUP_REMOVED lines=12> */
.L_x_11356:
[----:B------:R-:W-:Y:S05]  /*100c0*/  BSYNC B1 ;  /* 0x0000000000017941 */ /* 0x000fea0003800000 */
.L_x_11354:
        /* <DEDUP_REMOVED lines=9> */
.L_x_11365:
        /* <DEDUP_REMOVED lines=12> */
.L_x_11368:
[----:B------:R-:W-:-:S07]  /*10220*/  IMAD.MOV.U32 R172, RZ, RZ, R28 ;  /* 0x000000ffffac7224 */ /* 0x000fce00078e001c */
.L_x_11369:
[----:B------:R-:W-:Y:S05]  /*10230*/  BSYNC B2 ;  /* 0x0000000000027941 */ /* 0x000fea0003800000 */
.L_x_11367:
        /* <DEDUP_REMOVED lines=16> */
.L_x_11373:
[----:B------:R-:W-:Y:S05]  /*10340*/  BSYNC B3 ;  /* 0x0000000000037941 */ /* 0x000fea0003800000 */
.L_x_11372:
        /* <DEDUP_REMOVED lines=44> */
.L_x_11371:
[----:B------:R-:W-:Y:S05]  /*10610*/  BSYNC B2 ;  /* 0x0000000000027941 */ /* 0x000fea0003800000 */
.L_x_11370:
        /* <DEDUP_REMOVED lines=14> */
.L_x_11366:
[----:B------:R-:W-:Y:S05]  /*10700*/  BSYNC B1 ;  /* 0x0000000000017941 */ /* 0x000fea0003800000 */
.L_x_11364:
        /* <DEDUP_REMOVED lines=8> */
.L_x_11375:
        /* <DEDUP_REMOVED lines=12> */
.L_x_11378:
[----:B------:R-:W-:-:S07]  /*10850*/  IMAD.MOV.U32 R174, RZ, RZ, R28 ;  /* 0x000000ffffae7224 */ /* 0x000fce00078e001c */
.L_x_11379:
[----:B------:R-:W-:Y:S05]  /*10860*/  BSYNC B2 ;  /* 0x0000000000027941 */ /* 0x000fea0003800000 */
.L_x_11377:
        /* <DEDUP_REMOVED lines=16> */
.L_x_11383:
[----:B------:R-:W-:Y:S05]  /*10970*/  BSYNC B3 ;  /* 0x0000000000037941 */ /* 0x000fea0003800000 */
.L_x_11382:
        /* <DEDUP_REMOVED lines=44> */
.L_x_11381:
[----:B------:R-:W-:Y:S05]  /*10c40*/  BSYNC B2 ;  /* 0x0000000000027941 */ /* 0x000fea0003800000 */
.L_x_11380:
        /* <DEDUP_REMOVED lines=12> */
.L_x_11376:
[----:B------:R-:W-:Y:S05]  /*10d10*/  BSYNC B1 ;  /* 0x0000000000017941 */ /* 0x000fea0003800000 */
.L_x_11374:
        /* <DEDUP_REMOVED lines=9> */
.L_x_11385:
        /* <DEDUP_REMOVED lines=12> */
.L_x_11388:
[----:B------:R-:W-:-:S07]  /*10e70*/  IMAD.MOV.U32 R176, RZ, RZ, R28 ;  /* 0x000000ffffb07224 */ /* 0x000fce00078e001c */
.L_x_11389:
[----:B------:R-:W-:Y:S05]  /*10e80*/  BSYNC B2 ;  /* 0x0000000000027941 */ /* 0x000fea0003800000 */
.L_x_11387:
        /* <DEDUP_REMOVED lines=16> */
.L_x_11393:
[----:B------:R-:W-:Y:S05]  /*10f90*/  BSYNC B3 ;  /* 0x0000000000037941 */ /* 0x000fea0003800000 */
.L_x_11392:
        /* <DEDUP_REMOVED lines=44> */
.L_x_11391:
[----:B------:R-:W-:Y:S05]  /*11260*/  BSYNC B2 ;  /* 0x0000000000027941 */ /* 0x000fea0003800000 */
.L_x_11390:
        /* <DEDUP_REMOVED lines=14> */
.L_x_11386:
[----:B------:R-:W-:Y:S05]  /*11350*/  BSYNC B1 ;  /* 0x0000000000017941 */ /* 0x000fea0003800000 */
.L_x_11384:
        /* <DEDUP_REMOVED lines=8> */
[----:B---3--:R-:W-:Y:S01]  /*113e0*/  IMAD.U32 R163, R174, 0x10000, RZ ;  /* 0x00010000aea37824 */ /* 0x008fe200078e00ff */
        /* <DEDUP_REMOVED lines=19> */
.L_x_11313:
[----:B------:R-:W-:Y:S05]  /*11520*/  BSYNC B0 ;  /* 0x0000000000007941 */ /* 0x000fea0003800000 */
.L_x_11312:
        /* <DEDUP_REMOVED lines=155> */
.L_x_11416:
        /* <DEDUP_REMOVED lines=59> */
[C---:B------:R-:W-:Y:S01]  /*12290*/  FFMA.FTZ R245, R200.reuse, R245, R160 ;  /* 0x000000f5c8f57223 */ /* 0x040fe200000100a0 */
[----:B------:R-:W0:Y:S02]  /*122a0*/  LDC R194, c[0x0][0x2d8] ;  /* 0x0000b600ffc27b82 */ /* 0x000e240000000800 */
[----:B------:R-:W-:Y:S01]  /*122b0*/  FMUL.FTZ R249, R200, R249 ;  /* 0x000000f9c8f97220 */ /* 0x000fe20000410000 */
[C---:B-1----:R-:W-:Y:S01]  /*122c0*/  FMUL.FTZ R160, R198.reuse, R245 ;  /* 0x000000f5c6a07220 */ /* 0x042fe20000410000 */
[----:B--2---:R-:W-:Y:S02]  /*122d0*/  FADD.FTZ R245, R161, R192 ;  /* 0x000000c0a1f57221 */ /* 0x004fe40000010000 */
[----:B------:R-:W-:Y:S02]  /*122e0*/  FMUL.FTZ R249, R249, R251 ;  /* 0x000000fbf9f97220 */ /* 0x000fe40000410000 */
[----:B------:R-:W1:Y:S02]  /*122f0*/  SHFL.IDX PT, R251, R160, RZ, 0x1f ;  /* 0x00001fffa0fb7589 */ /* 0x000e6400000e0000 */
        /* <DEDUP_REMOVED lines=11> */
[----:B------:R-:W-:Y:S01]  /*123b0*/  LOP3.LUT R186, R0, 0x7f, RZ, 0xc0, !PT ;  /* 0x0000007f00ba7812 */ /* 0x000fe200078ec0ff */
[----:B------:R-:W-:Y:S02]  /*123c0*/  BSSY B1, `(.L_x_11397) ;  /* 0x0000027000017945 */ /* 0x000fe40003800000 */
[----:B------:R-:W-:-:S05]  /*123d0*/  IMAD R190, R190, R247, RZ ;  /* 0x000000f7bebe7224 */ /* 0x000fca00078e02ff */
[----:B------:R-:W-:-:S04]  /*123e0*/  SHF.R.S32.HI R161, RZ, 0x1f, R190 ;  /* 0x0000001fffa17819 */ /* 0x000fc800000114be */
[----:B------:R-:W-:Y:S02]  /*123f0*/  LEA.HI R161, R161, R190, RZ, 0x3 ;  /* 0x000000bea1a17211 */ /* 0x000fe400078f18ff */
[----:B------:R-:W-:Y:S02]  /*12400*/  FSEL R190, R251, RZ, !P5 ;  /* 0x000000fffbbe7208 */ /* 0x000fe40006800000 */
        /* <DEDUP_REMOVED lines=34> */
.L_x_11398:
[----:B------:R-:W-:Y:S05]  /*12630*/  BSYNC B1 ;  /* 0x0000000000017941 */ /* 0x000fea0003800000 */
.L_x_11397:
        /* <DEDUP_REMOVED lines=35> */
.L_x_11400:
[----:B------:R-:W-:Y:S05]  /*12870*/  BSYNC B1 ;  /* 0x0000000000017941 */ /* 0x000fea0003800000 */
.L_x_11399:
        /* <DEDUP_REMOVED lines=35> */
.L_x_11402:
[----:B------:R-:W-:Y:S05]  /*12ab0*/  BSYNC B1 ;  /* 0x0000000000017941 */ /* 0x000fea0003800000 */
.L_x_11401:
        /* <DEDUP_REMOVED lines=35> */
.L_x_11404:
[----:B------:R-:W-:Y:S05]  /*12cf0*/  BSYNC B1 ;  /* 0x0000000000017941 */ /* 0x000fea0003800000 */
.L_x_11403:
        /* <DEDUP_REMOVED lines=33> */
.L_x_11396:
[----:B------:R-:W-:Y:S05]  /*12f10*/  BSYNC B0 ;  /* 0x0000000000007941 */ /* 0x000fea0003800000 */
.L_x_11395:
[----:B------:R-:W-:Y:S02]  /*12f20*/  IADD3 R184, R184, UR12, RZ ;  /* 0x0000000cb8b87c10 */ /* 0x000fe4000fffe0ff */
[----:B------:R-:W-:Y:S02]  /*12f30*/  SEL R194, RZ, 0x1, P4 ;  /* 0x00000001ffc27807 */ /* 0x000fe40002000000 */
[----:B------:R-:W-:-:S13]  /*12f40*/  ISETP.GE.AND P1, PT, R184, UR13, PT ;  /* 0x0000000db8007c0c */ /* 0x000fda000bf26270 */
[----:B------:R-:W-:Y:S05]  /*12f50*/  @!P1 BRA `(.L_x_11405) ;  /* 0xfffffee000289947 */ /* 0x000fea000383ffff */
[----:B------:R-:W-:Y:S05]  /*12f60*/  EXIT ;  /* 0x000000000000794d */ /* 0x000fea0003800000 */
.L_x_11394:
[----:B------:R-:W-:Y:S01]  /*12f70*/  HFMA2.MMA R208, -RZ, RZ, 0, 5.9604644775390625e-08 ;  /* 0x00000001ffd07435 */ /* 0x000fe200000001ff */
[----:B------:R-:W-:Y:S01]  /*12f80*/  IMAD.MOV.U32 R249, RZ, RZ, R196 ;  /* 0x000000fffff97224 */ /* 0x000fe200078e00c4 */
[----:B------:R-:W-:Y:S01]  /*12f90*/  MOV R204, 0xffffffff ;  /* 0xffffffff00cc7802 */ /* 0x000fe20000000f00 */
[----:B------:R-:W-:-:S08]  /*12fa0*/  IMAD.MOV.U32 R251, RZ, RZ, 0x1f ;  /* 0x0000001ffffb7424 */ /* 0x000fd000078e00ff */
[----:B-1---5:R-:W-:Y:S05]  /*12fb0*/  WARPSYNC.COLLECTIVE R204, `(.L_x_11406) ;  /* 0x00000000cc087348 */ /* 0x022fea0003c00000 */
[----:B------:R0:W2:Y:S02]  /*12fc0*/  SHFL.BFLY P6, R206, R249, R208, R251 ;  /* 0x0c0000d0f9ce7389 */ /* 0x0000a400000c00fb */
[----:B012--5:R-:W-:Y:S01]  /*12fd0*/  ENDCOLLECTIVE ;  /* 0x000000000000791b */ /* 0x027fe20003800000 */
.L_x_11406:
[----:B------:R-:W-:Y:S02]  /*12fe0*/  IMAD.MOV.U32 R208, RZ, RZ, 0x2 ;  /* 0x00000002ffd07424 */ /* 0x000fe400078e00ff */
[----:B------:R-:W-:-:S04]  /*12ff0*/  IMAD.MOV.U32 R161, RZ, RZ, R206 ;  /* 0x000000ffffa17224 */ /* 0x000fc800078e00ce */
[----:B------:R-:W-:-:S05]  /*13000*/  FADD.FTZ R194, R196, R161 ;  /* 0x000000a1c4c27221 */ /* 0x000fca0000010000 */
[----:B------:R-:W-:-:S07]  /*13010*/  MOV R249, R194 ;  /* 0x000000c200f97202 */ /* 0x000fce0000000f00 */
[----:B------:R-:W-:Y:S05]  /*13020*/  WARPSYNC.COLLECTIVE R204, `(.L_x_11407) ;  /* 0x00000000cc087348 */ /* 0x000fea0003c00000 */
[----:B------:R0:W1:Y:S02]  /*13030*/  SHFL.BFLY P6, R206, R249, R208, R251 ;  /* 0x0c0000d0f9ce7389 */ /* 0x00006400000c00fb */
[----:B01----:R-:W-:Y:S01]  /*13040*/  ENDCOLLECTIVE ;  /* 0x000000000000791b */ /* 0x003fe20003800000 */
.L_x_11407:
[----:B------:R-:W-:Y:S01]  /*13050*/  HFMA2.MMA R208, -RZ, RZ, 0, 2.384185791015625e-07 ;  /* 0x00000004ffd07435 */ /* 0x000fe200000001ff */
[----:B------:R-:W-:-:S05]  /*13060*/  MOV R161, R206 ;  /* 0x000000ce00a17202 */ /* 0x000fca0000000f00 */
[----:B------:R-:W-:-:S04]  /*13070*/  FADD.FTZ R198, R194, R161 ;  /* 0x000000a1c2c67221 */ /* 0x000fc80000010000 */
[----:B------:R-:W-:-:S07]  /*13080*/  IMAD.MOV.U32 R249, RZ, RZ, R198 ;  /* 0x000000fffff97224 */ /* 0x000fce00078e00c6 */
[----:B------:R-:W-:Y:S05]  /*13090*/  WARPSYNC.COLLECTIVE R204, `(.L_x_11408) ;  /* 0x00000000cc087348 */ /* 0x000fea0003c00000 */
[----:B------:R0:W1:Y:S02]  /*130a0*/  SHFL.BFLY P6, R206, R249, R208, R251 ;  /* 0x0c0000d0f9ce7389 */ /* 0x00006400000c00fb */
[----:B01----:R-:W-:Y:S01]  /*130b0*/  ENDCOLLECTIVE ;  /* 0x000000000000791b */ /* 0x003fe20003800000 */
.L_x_11408:
[----:B------:R-:W-:Y:S02]  /*130c0*/  IMAD.MOV.U32 R208, RZ, RZ, 0x8 ;  /* 0x00000008ffd07424 */ /* 0x000fe400078e00ff */
[----:B------:R-:W-:-:S04]  /*130d0*/  IMAD.MOV.U32 R161, RZ, RZ, R206 ;  /* 0x000000ffffa17224 */ /* 0x000fc800078e00ce */
[----:B------:R-:W-:-:S05]  /*130e0*/  FADD.FTZ R200, R198, R161 ;  /* 0x000000a1c6c87221 */ /* 0x000fca0000010000 */
[----:B------:R-:W-:-:S07]  /*130f0*/  MOV R249, R200 ;  /* 0x000000c800f97202 */ /* 0x000fce0000000f00 */
[----:B------:R-:W-:Y:S05]  /*13100*/  WARPSYNC.COLLECTIVE R204, `(.L_x_11409) ;  /* 0x00000000cc087348 */ /* 0x000fea0003c00000 */
[----:B------:R0:W1:Y:S02]  /*13110*/  SHFL.BFLY P6, R206, R249, R208, R251 ;  /* 0x0c0000d0f9ce7389 */ /* 0x00006400000c00fb */
[----:B01----:R-:W-:Y:S01]  /*13120*/  ENDCOLLECTIVE ;  /* 0x000000000000791b */ /* 0x003fe20003800000 */
.L_x_11409:
[----:B------:R-:W-:Y:S01]  /*13130*/  HFMA2.MMA R208, -RZ, RZ, 0, 9.5367431640625e-07 ;  /* 0x00000010ffd07435 */ /* 0x000fe200000001ff */
[----:B------:R-:W-:-:S05]  /*13140*/  MOV R161, R206 ;  /* 0x000000ce00a17202 */ /* 0x000fca0000000f00 */
[----:B------:R-:W-:-:S04]  /*13150*/  FADD.FTZ R202, R200, R161 ;  /* 0x000000a1c8ca7221 */ /* 0x000fc80000010000 */
[----:B------:R-:W-:-:S07]  /*13160*/  IMAD.MOV.U32 R249, RZ, RZ, R202 ;  /* 0x000000fffff97224 */ /* 0x000fce00078e00ca */
[----:B------:R-:W-:Y:S05]  /*13170*/  WARPSYNC.COLLECTIVE R204, `(.L_x_11410) ;  /* 0x00000000cc087348 */ /* 0x000fea0003c00000 */
[----:B------:R0:W1:Y:S02]  /*13180*/  SHFL.BFLY P6, R206, R249, R208, R251 ;  /* 0x0c0000d0f9ce7389 */ /* 0x00006400000c00fb */
[----:B01----:R-:W-:Y:S01]  /*13190*/  ENDCOLLECTIVE ;  /* 0x000000000000791b */ /* 0x003fe20003800000 */
.L_x_11410:
        /* <DEDUP_REMOVED lines=89> */
.L_x_11411:
[----:B------:R-:W-:Y:S01]  /*13730*/  HFMA2.MMA R208, -RZ, RZ, 0, 1.1920928955078125e-07 ;  /* 0x00000002ffd07435 */ /* 0x000fe200000001ff */
[----:B------:R-:W-:-:S05]  /*13740*/  MOV R194, R206 ;  /* 0x000000ce00c27202 */ /* 0x000fca0000000f00 */
[----:B------:R-:W-:-:S04]  /*13750*/  FADD.FTZ R194, R161, R194 ;  /* 0x000000c2a1c27221 */ /* 0x000fc80000010000 */
[----:B------:R-:W-:-:S07]  /*13760*/  IMAD.MOV.U32 R249, RZ, RZ, R194 ;  /* 0x000000fffff97224 */ /* 0x000fce00078e00c2 */
[----:B------:R-:W-:Y:S05]  /*13770*/  WARPSYNC.COLLECTIVE R204, `(.L_x_11412) ;  /* 0x00000000cc087348 */ /* 0x000fea0003c00000 */
[----:B------:R0:W1:Y:S02]  /*13780*/  SHFL.BFLY P6, R206, R249, R208, R251 ;  /* 0x0c0000d0f9ce7389 */ /* 0x00006400000c00fb */
[----:B01----:R-:W-:Y:S01]  /*13790*/  ENDCOLLECTIVE ;  /* 0x000000000000791b */ /* 0x003fe20003800000 */
.L_x_11412:
[----:B------:R-:W-:Y:S02]  /*137a0*/  IMAD.MOV.U32 R208, RZ, RZ, 0x4 ;  /* 0x00000004ffd07424 */ /* 0x000fe400078e00ff */
[----:B------:R-:W-:-:S04]  /*137b0*/  IMAD.MOV.U32 R243, RZ, RZ, R206 ;  /* 0x000000fffff37224 */ /* 0x000fc800078e00ce */
[----:B------:R-:W-:-:S05]  /*137c0*/  FADD.FTZ R243, R194, R243 ;  /* 0x000000f3c2f37221 */ /* 0x000fca0000010000 */
[----:B------:R-:W-:-:S07]  /*137d0*/  MOV R249, R243 ;  /* 0x000000f300f97202 */ /* 0x000fce0000000f00 */
[----:B------:R-:W-:Y:S05]  /*137e0*/  WARPSYNC.COLLECTIVE R204, `(.L_x_11413) ;  /* 0x00000000cc087348 */ /* 0x000fea0003c00000 */
[----:B------:R0:W1:Y:S02]  /*137f0*/  SHFL.BFLY P6, R206, R249, R208, R251 ;  /* 0x0c0000d0f9ce7389 */ /* 0x00006400000c00fb */
[----:B01----:R-:W-:Y:S01]  /*13800*/  ENDCOLLECTIVE ;  /* 0x000000000000791b */ /* 0x003fe20003800000 */
.L_x_11413:
[----:B------:R-:W-:Y:S01]  /*13810*/  HFMA2.MMA R208, -RZ, RZ, 0, 4.76837158203125e-07 ;  /* 0x00000008ffd07435 */ /* 0x000fe200000001ff */
[----:B------:R-:W-:-:S05]  /*13820*/  MOV R196, R206 ;  /* 0x000000ce00c47202 */ /* 0x000fca0000000f00 */
[----:B------:R-:W-:-:S04]  /*13830*/  FADD.FTZ R196, R243, R196 ;  /* 0x000000c4f3c47221 */ /* 0x000fc80000010000 */
[----:B------:R-:W-:-:S07]  /*13840*/  IMAD.MOV.U32 R249, RZ, RZ, R196 ;  /* 0x000000fffff97224 */ /* 0x000fce00078e00c4 */
[----:B------:R-:W-:Y:S05]  /*13850*/  WARPSYNC.COLLECTIVE R204, `(.L_x_11414) ;  /* 0x00000000cc087348 */ /* 0x000fea0003c00000 */
[----:B------:R0:W1:Y:S02]  /*13860*/  SHFL.BFLY P6, R206, R249, R208, R251 ;  /* 0x0c0000d0f9ce7389 */ /* 0x00006400000c00fb */
[----:B01----:R-:W-:Y:S01]  /*13870*/  ENDCOLLECTIVE ;  /* 0x000000000000791b */ /* 0x003fe20003800000 */
.L_x_11414:
[----:B------:R-:W-:Y:S02]  /*13880*/  IMAD.MOV.U32 R208, RZ, RZ, 0x10 ;  /* 0x00000010ffd07424 */ /* 0x000fe400078e00ff */
[----:B------:R-:W-:-:S04]  /*13890*/  IMAD.MOV.U32 R245, RZ, RZ, R206 ;  /* 0x000000fffff57224 */ /* 0x000fc800078e00ce */
[----:B------:R-:W-:-:S05]  /*138a0*/  FADD.FTZ R245, R196, R245 ;  /* 0x000000f5c4f57221 */ /* 0x000fca0000010000 */
[----:B------:R-:W-:-:S07]  /*138b0*/  MOV R249, R245 ;  /* 0x000000f500f97202 */ /* 0x000fce0000000f00 */
[----:B------:R-:W-:Y:S05]  /*138c0*/  WARPSYNC.COLLECTIVE R204, `(.L_x_11415) ;  /* 0x00000000cc087348 */ /* 0x000fea0003c00000 */
[----:B------:R0:W1:Y:S02]  /*138d0*/  SHFL.BFLY P6, R206, R249, R208, R251 ;  /* 0x0c0000d0f9ce7389 */ /* 0x00006400000c00fb */
[----:B01----:R-:W-:Y:S01]  /*138e0*/  ENDCOLLECTIVE ;  /* 0x000000000000791b */ /* 0x003fe20003800000 */
.L_x_11415:
[----:B------:R-:W-:Y:S01]  /*138f0*/  MOV R198, R206 ;  /* 0x000000ce00c67202 */ /* 0x000fe20000000f00 */
[----:B------:R-:W-:Y:S06]  /*13900*/  BRA `(.L_x_11416) ;  /* 0xffffffe400747947 */ /* 0x000fec000383ffff */
.L_x_11417:
        /* <DEDUP_REMOVED lines=15> */
.L_x_37206:


//--------------------- .text._ZN10layer_norm13ln_fwd_kernelINS_13Kernel_traitsIf13__nv_bfloat16S2_S2_fjLj5120ELj1ELj1ELj4ELj16ENS_18Kernel_traits_baseILj5120EfS2_S2_S2_fjLj128EEEEELb1ELb1ELb1ELb1EEEvNS_9FwdParamsE --------------------------
	.section	.text._ZN10layer_norm13ln_fwd_kernelINS_13Kernel_traitsIf13__nv_bfloat16S2_S2_fjLj5120ELj1ELj1ELj4ELj16ENS_18Kernel_traits_baseILj5120EfS2_S2_S2_fjLj128EEEEELb1ELb1ELb1ELb1EEEvNS_9FwdParamsE,"ax",@progbits
	.align	128
        .global         _ZN10layer_norm13ln_fwd_kernelINS_13Kernel_traitsIf13__nv_bfloat16S2_S2_fjLj5120ELj1ELj1ELj4ELj16ENS_18Kernel_traits_baseILj5120EfS2_S2_S2_fjLj128EEEEELb1ELb1ELb1ELb1EEEvNS_9FwdParamsE
        .type           _ZN10layer_norm13ln_fwd_kernelINS_13Kernel_traitsIf13__nv_bfloat16S2_S2_fjLj5120ELj1ELj1ELj4ELj16ENS_18Kernel_traits_baseILj5120EfS2_S2_S2_fjLj128EEEEELb1ELb1ELb1ELb1EEEvNS_9FwdParamsE,@function
        .size           _ZN10layer_norm13ln_fwd_kernelINS_13Kernel_traitsIf13__nv_bfloat16S2_S2_fjLj5120ELj1ELj1ELj4ELj16ENS_18Kernel_traits_baseILj5120EfS2_S2_S2_fjLj128EEEEELb1ELb1ELb1ELb1EEEvNS_9FwdParamsE,(.L_x_37207 - _ZN10layer_norm13ln_fwd_kernelINS_13Kernel_traitsIf13__nv_bfloat16S2_S2_fjLj5120ELj1ELj1ELj4ELj16ENS_18Kernel_traits_baseILj5120EfS2_S2_S2_fjLj128EEEEELb1ELb1ELb1ELb1EEEvNS_9FwdParamsE)
        .other          _ZN10layer_norm13ln_fwd_kernelINS_13Kernel_traitsIf13__nv_bfloat16S2_S2_fjLj5120ELj1ELj1ELj4ELj16ENS_18Kernel_traits_baseILj5120EfS2_S2_S2_fjLj128EEEEELb1ELb1ELb1ELb1EEEvNS_9FwdParamsE,@"STO_CUDA_ENTRY STV_DEFAULT"
_ZN10layer_norm13ln_fwd_kernelINS_13Kernel_traitsIf13__nv_bfloat16S2_S2_fjLj5120ELj1ELj1ELj4ELj16ENS_18Kernel_traits_baseILj5120EfS2_S2_S2_fjLj128EEEEELb1ELb1ELb1ELb1EEEvNS_9FwdParamsE:
.text._ZN10layer_norm13ln_fwd_kernelINS_13Kernel_traitsIf13__nv_bfloat16S2_S2_fjLj5120ELj1ELj1ELj4ELj16ENS_18Kernel_traits_baseILj5120EfS2_S2_S2_fjLj128EEEEELb1ELb1ELb1ELb1EEEvNS_9FwdParamsE:
        /* <DEDUP_REMOVED lines=43> */
[----:B------:R-:W-:Y:S01]  /*02b0*/  IADD3 R4, P2, R0, UR8, RZ ;  /* 0x0000000800047c10 */ /* 0x000fe2000ff5e0ff */
[----:B------:R-:W0:Y:S01]  /*02c0*/  S2UR UR6, SR_CTAID.X ;  /* 0x00000000000679c3 */ /* 0x000e220000002500 */
[----:B------:R-:W-:Y:S01]  /*02d0*/  LOP3.LUT R184, R183, 0x7f, RZ, 0xc0, !PT ;  /* 0x0000007fb7b87812 */ /* 0x000fe200078ec0ff */
[----:B------:R1:W5:Y:S01]  /*02e0*/  @P0 LDG.E.128 R144, desc[UR4][R6.64] ;  /* 0x0000000406900981 */ /* 0x000362000c1e1d00 */
[----:B------:R-:W-:Y:S01]  /*02f0*/  ULDC UR7, c[0x0][0x214] ;  /* 0x0000850000077ab9 */ /* 0x000fe20000000800 */
[----:B------:R-:W-:Y:S02]  /*0300*/  IADD3.X R5, RZ, UR9, RZ, P2, !PT ;  /* 0x00000009ff057c10 */ /* 0x000fe400097fe4ff */
[----:B------:R1:W5:Y:S01]  /*0310*/  @P0 LDG.E.128 R140, desc[UR4][R6.64+0x10] ;  /* 0x00001004068c0981 */ /* 0x000362000c1e1d00 */
[----:B------:R-:W-:Y:S01]  /*0320*/  LEA R8, P4, R184, UR10, 0x5 ;  /* 0x0000000ab8087c11 */ /* 0x000fe2000f8828ff */
[----:B------:R-:W0:Y:S02]  /*0330*/  LDC R0, c[0x0][RZ] ;  /* 0x00000000ff007b82 */ /* 0x000e240000000800 */
[----:B------:R1:W5:Y:S02]  /*0340*/  @P0 LDG.E.128 R136, desc[UR4][R6.64+0x1000] ;  /* 0x0010000406880981 */ /* 0x000364000c1e1d00 */
[----:B------:R-:W-:-:S02]  /*0350*/  IMAD.X R9, RZ, RZ, UR11, P4 ;  /* 0x0000000bff097e24 */ /* 0x000fc4000a0e06ff */
        /* <DEDUP_REMOVED lines=20> */
[----:B------:R0:W5:Y:S02]  /*04a0*/  LDG.E.128 R68, desc[UR4][R4.64+0x4010] ;  /* 0x0040100404447981 */ /* 0x000164000c1e1d00 */
[----:B-----5:R-:W-:Y:S01]  /*04b0*/  VIADD R182, R187, 0xbb67ae85 ;  /* 0xbb67ae85bbb67836 */ /* 0x020fe20000000000 */
[----:B------:R-:W-:Y:S01]  /*04c0*/  IADD3 R181, R186, -0x61c88647, RZ ;  /* 0x9e3779b9bab57810 */ /* 0x000fe20007ffe0ff */
[----:B------:R-:W5:Y:S04]  /*04d0*/  LDG.E.128 R64, desc[UR4][R8.64] ;  /* 0x0000000408407981 */ /* 0x000f68000c1e1d00 */
[----:B------:R-:W5:Y:S04]  /*04e0*/  LDG.E.128 R60, desc[UR4][R8.64+0x10] ;  /* 0x00001004083c7981 */ /* 0x000f68000c1e1d00 */
[----:B------:R-:W5:Y:S01]  /*04f0*/  LDG.E.128 R56, desc[UR4][R8.64+0x1000] ;  /* 0x0010000408387981 */ /* 0x000f62000c1e1d00 */
[----:B0-----:R-:W0:Y:S03]  /*0500*/  @P1 LDC R5, c[0x0][0x2f0] ;  /* 0x0000bc00ff051b82 */ /* 0x001e260000000800 */
        /* <DEDUP_REMOVED lines=9> */
[----:B------:R-:W-:Y:S01]  /*05a0*/  IMAD.WIDE.U32 R4, R13, -0x326172a9, RZ ;  /* 0xcd9e8d570d047825 */ /* 0x000fe200078e00ff */
[C---:B------:R-:W-:Y:S01]  /*05b0*/  IADD3 R179, R187.reuse, 0x76cf5d0a, RZ ;  /* 0x76cf5d0abbb37810 */ /* 0x040fe20007ffe0ff */
[----:B------:R-:W-:Y:S01]  /*05c0*/  HFMA2.MMA R166, -RZ, RZ, 0, 5.9604644775390625e-08 ;  /* 0x00000001ffa67435 */ /* 0x000fe200000001ff */
[--C-:B------:R-:W-:Y:S01]  /*05d0*/  SHF.R.U64 R12, R188, 0x2, R189.reuse ;  /* 0x00000002bc0c7819 */ /* 0x100fe200000012bd */
[C---:B------:R-:W-:Y:S01]  /*05e0*/  VIADD R180, R186.reuse, 0x3c6ef372 ;  /* 0x3c6ef372bab47836 */ /* 0x040fe20000000000 */
[----:B------:R-:W-:Y:S01]  /*05f0*/  SHF.R.U32.HI R11, RZ, 0x2, R189 ;  /* 0x00000002ff0b7819 */ /* 0x000fe200000116bd */
[----:B------:R-:W-:Y:S01]  /*0600*/  VIADD R178, R187, 0x32370b8f ;  /* 0x32370b8fbbb27836 */ /* 0x000fe20000000000 */
[----:B------:R-:W-:Y:S01]  /*0610*/  IADD3 R177, R186, -0x255992d5, RZ ;  /* 0xdaa66d2bbab17810 */ /* 0x000fe20007ffe0ff */
[----:B------:R-:W-:Y:S01]  /*0620*/  IMAD.WIDE.U32 R2, R12, -0x2daee0ad, RZ ;  /* 0xd2511f530c027825 */ /* 0x000fe200078e00ff */
[----:B------:R-:W-:Y:S01]  /*0630*/  LOP3.LUT R6, R5, R11, R186, 0x96, !PT ;  /* 0x0000000b05067212 */ /* 0x000fe200078e96ba */
[----:B------:R-:W-:Y:S01]  /*0640*/  ULDC.U8 UR6, c[0x0][0x2a0] ;  /* 0x0000a80000067ab9 */ /* 0x000fe20000000000 */
[----:B------:R-:W-:Y:S01]  /*0650*/  IADD3 R27, R187, -0x126145ec, RZ ;  /* 0xed9eba14bb1b7810 */ /* 0x000fe20007ffe0ff */
[----:B------:R-:W-:Y:S01]  /*0660*/  VIADD R176, R186, 0x78dde6e4 ;  /* 0x78dde6e4bab07836 */ /* 0x000fe20000000000 */
[----:B------:R-:W-:Y:S01]  /*0670*/  LOP3.LUT R0, R3, R187, RZ, 0x3c, !PT ;  /* 0x000000bb03007212 */ /* 0x000fe200078e3cff */
[----:B------:R-:W-:Y:S01]  /*0680*/  IMAD.WIDE.U32 R6, R6, -0x2daee0ad, RZ ;  /* 0xd2511f5306067825 */ /* 0x000fe200078e00ff */
[----:B------:R-:W-:Y:S01]  /*0690*/  IADD3 R25, R186, 0x1715609d, RZ ;  /* 0x1715609dba197810 */ /* 0x000fe20007ffe0ff */
[----:B------:R-:W-:Y:S01]  /*06a0*/  ULDC UR8, c[0x0][0x294] ;  /* 0x0000a50000087ab9 */ /* 0x000fe20000000800 */
[----:B------:R-:W-:Y:S01]  /*06b0*/  IADD3 R23, R187, 0x646e171e, RZ ;  /* 0x646e171ebb177810 */ /* 0x000fe20007ffe0ff */
[----:B0-----:R-:W-:Y:S01]  /*06c0*/  IMAD.WIDE.U32 R8, R0, -0x326172a9, RZ ;  /* 0xcd9e8d5700087825 */ /* 0x001fe200078e00ff */
[----:B------:R-:W-:Y:S01]  /*06d0*/  LOP3.LUT R5, R7, R2, R182, 0x96, !PT ;  /* 0x0000000207057212 */ /* 0x000fe200078e96b6 */
[----:B------:R-:W-:Y:S01]  /*06e0*/  ULDC UR9, c[0x0][0x290] ;  /* 0x0000a40000097ab9 */ /* 0x000fe20000000800 */
[C---:B------:R-:W-:Y:S01]  /*06f0*/  IADD3 R21, R186.reuse, 0x5384540f, RZ ;  /* 0x5384540fba157810 */ /* 0x040fe20007ffe0ff */
[----:B------:R-:W-:Y:S01]  /*0700*/  VIADD R26, R187, 0xa9066899 ;  /* 0xa9066899bb1a7836 */ /* 0x000fe20000000000 */
[----:B------:R-:W-:Y:S01]  /*0710*/  LOP3.LUT R2, R9, R181, R4, 0x96, !PT ;  /* 0x000000b509027212 */ /* 0x000fe200078e9604 */
[----:B------:R-:W-:Y:S01]  /*0720*/  IMAD.WIDE.U32 R4, R5, -0x326172a9, RZ ;  /* 0xcd9e8d5705047825 */ /* 0x000fe200078e00ff */
[----:B------:R-:W-:Y:S01]  /*0730*/  IADD3 R19, R187, -0x24c28bd8, RZ ;  /* 0xdb3d7428bb137810 */ /* 0x000fe20007ffe0ff */
[----:B------:R-:W-:Y:S01]  /*0740*/  ULDC.64 UR10, c[0x0][0x298] ;  /* 0x0000a600000a7ab9 */ /* 0x000fe20000000a00 */
[----:B------:R-:W-:Y:S01]  /*0750*/  IADD3 R17, R186, -0x700cb87f, RZ ;  /* 0x8ff34781ba117810 */ /* 0x000fe20007ffe0ff */
[----:B------:R-:W-:Y:S01]  /*0760*/  IMAD.WIDE.U32 R2, R2, -0x2daee0ad, RZ ;  /* 0xd2511f5302027825 */ /* 0x000fe200078e00ff */
[----:B------:R-:W-:Y:S01]  /*0770*/  LOP3.LUT R7, R5, R8, R180, 0x96, !PT ;  /* 0x0000000805077212 */ /* 0x000fe200078e96b4 */
[----:B------:R-:W-:Y:S01]  /*0780*/  ULDC.64 UR12, c[0x0][0x210] ;  /* 0x00008400000c7ab9 */ /* 0x000fe20000000a00 */
[----:B------:R-:W-:Y:S01]  /*0790*/  LOP3.LUT R188, R188, 0x3, RZ, 0xc0, !PT ;  /* 0x00000003bcbc7812 */ /* 0x000fe200078ec0ff */
[----:B------:R-:W-:Y:S01]  /*07a0*/  VIADD R24, R186, 0xb54cda56 ;  /* 0xb54cda56ba187836 */ /* 0x000fe20000000000 */
[----:B------:R-:W-:Y:S01]  /*07b0*/  LOP3.LUT R8, R3, R6, R179, 0x96, !PT ;  /* 0x0000000603087212 */ /* 0x000fe200078e96b3 */
[----:B------:R-:W-:Y:S01]  /*07c0*/  IMAD.WIDE.U32 R6, R7, -0x2daee0ad, RZ ;  /* 0xd2511f5307067825 */ /* 0x000fe200078e00ff */
[----:B------:R-:W-:Y:S01]  /*07d0*/  ISETP.NE.AND P1, PT, RZ, UR6, PT ;  /* 0x00000006ff007c0c */ /* 0x000fe2000bf25270 */
[----:B------:R-:W-:-:S02]  /*07e0*/  ULDC.64 UR6, c[0x0][0x230] ;  /* 0x00008c0000067ab9 */ /* 0x000fc40000000a00 */
        /* <DEDUP_REMOVED lines=22> */
[----:B------:R-:W-:-:S04]  /*0950*/  IMAD.HI.U32 R3, R5, -0x326172a9, RZ ;  /* 0xcd9e8d5705037827 */ /* 0x000fc800078e00ff */
[----:B------:R-:W-:Y:S01]  /*0960*/  IMAD.HI.U32 R0, R4, -0x2daee0ad, RZ ;  /* 0xd2511f5304007827 */ /* 0x000fe200078e00ff */
[----:B------:R-:W-:-:S03]  /*0970*/  LOP3.LUT R3, R3, R8, R20, 0x96, !PT ;  /* 0x0000000803037212 */ /* 0x000fc600078e9614 */
[----:B------:R-:W-:Y:S01]  /*0980*/  IMAD R15, R4, -0x2daee0ad, RZ ;  /* 0xd2511f53040f7824 */ /* 0x000fe200078e02ff */
[----:B------:R-:W-:Y:S01]  /*0990*/  LOP3.LUT R6, R0, R6, R19, 0x96, !PT ;  /* 0x0000000600067212 */ /* 0x000fe200078e9613 */
[----:B------:R-:W-:-:S04]  /*09a0*/  IMAD.WIDE.U32 R2, R3, -0x2daee0ad, RZ ;  /* 0xd2511f5303027825 */ /* 0x000fc800078e00ff */
[----:B------:R-:W-:Y:S01]  /*09b0*/  IMAD R0, R5, -0x326172a9, RZ ;  /* 0xcd9e8d5705007824 */ /* 0x000fe200078e02ff */
[----:B------:R-:W-:Y:S01]  /*09c0*/  LOP3.LUT R15, R3, R15, R18, 0x96, !PT ;  /* 0x0000000f030f7212 */ /* 0x000fe200078e9612 */
[----:B------:R-:W-:-:S04]  /*09d0*/  IMAD.HI.U32 R14, R6, -0x326172a9, RZ ;  /* 0xcd9e8d57060e7827 */ /* 0x000fc800078e00ff */
[----:B------:R-:W-:Y:S01]  /*09e0*/  IMAD.MOV.U32 R16, RZ, RZ, R2 ;  /* 0x000000ffff107224 */ /* 0x000fe200078e0002 */
[----:B------:R-:W-:Y:S01]  /*09f0*/  LOP3.LUT R14, R14, R0, R17, 0x96, !PT ;  /* 0x000000000e0e7212 */ /* 0x000fe200078e9611 */
[----:B------:R-:W-:Y:S02]  /*0a00*/  IMAD.MOV.U32 R9, RZ, RZ, RZ ;  /* 0x000000ffff097224 */ /* 0x000fe400078e00ff */
[----:B------:R-:W-:-:S07]  /*0a10*/  IMAD R10, R6, -0x326172a9, RZ ;  /* 0xcd9e8d57060a7824 */ /* 0x000fce00078e02ff */
.L_x_11831:
[----:B------:R-:W0:Y:S01]  /*0a20*/  LDC.64 R156, c[0x0][0x280] ;  /* 0x0000a000ff9c7b82 */ /* 0x000e220000000a00 */
[----:B------:R-:W-:-:S07]  /*0a30*/  ISETP.NE.U32.AND P0, PT, RZ, UR6, PT ;  /* 0x00000006ff007c0c */ /* 0x000fce000bf05070 */
[----:B------:R-:W1:Y:S08]  /*0a40*/  LDC R164, c[0x0][0x218] ;  /* 0x00008600ffa47b82 */ /* 0x000e700000000800 */
[----:B------:R-:W2:Y:S01]  /*0a50*/  LDC.64 R162, c[0x0][0x288] ;  /* 0x0000a200ffa27b82 */ /* 0x000ea20000000a00 */
[----:B0-----:R-:W-:-:S05]  /*0a60*/  IMAD.WIDE R156, R183, 0x4, R156 ;  /* 0x00000004b79c7825 */ /* 0x001fca00078e029c */
[----:B------:R0:W3:Y:S01]  /*0a70*/  LDG.E R169, desc[UR4][R156.64] ;  /* 0x000000049ca97981 */ /* 0x0000e2000c1e1900 */
[----:B------:R-:W-:Y:S01]  /*0a80*/  ISETP.NE.AND.EX P0, PT, RZ, UR7, PT, P0 ;  /* 0x00000007ff007c0c */ /* 0x000fe2000bf05300 */
[----:B-1----:R-:W-:-:S05]  /*0a90*/  IMAD R165, R183, R164, RZ ;  /* 0x000000a4b7a57224 */ /* 0x002fca00078e02ff */
        /* <DEDUP_REMOVED lines=13> */
[----:B------:R-:W-:Y:S01]  /*0b70*/  @P2 LEA.HI R167, R168, R167, RZ, 0x3 ;  /* 0x000000a7a8a72211 */ /* 0x000fe200078f18ff */
[----:B------:R-:W-:-:S03]  /*0b80*/  IMAD.MOV.U32 R168, RZ, RZ, RZ ;  /* 0x000000ffffa87224 */ /* 0x000fc600078e00ff */
        /* <DEDUP_REMOVED lines=11> */
[----:B-----5:R-:W-:Y:S01]  /*0c40*/  IMAD.U32 R175, R148, 0x10000, RZ ;  /* 0x0001000094af7824 */ /* 0x020fe200078e00ff */
[----:B------:R-:W-:Y:S06]  /*0c50*/  BRA `(.L_x_11420) ;  /* 0x0000000400607947 */ /* 0x000fec0003800000 */
.L_x_11419:
        /* <DEDUP_REMOVED lines=12> */
.L_x_11422:
[----:B------:R-:W-:-:S07]  /*0d20*/  MOV R8, R10 ;  /* 0x0000000a00087202 */ /* 0x000fce0000000f00 */
.L_x_11423:
[----:B------:R-:W-:Y:S05]  /*0d30*/  BSYNC B1 ;  /* 0x0000000000017941 */ /* 0x000fea0003800000 */
.L_x_11421:
        /* <DEDUP_REMOVED lines=16> */
.L_x_11427:
[----:B------:R-:W-:Y:S05]  /*0e40*/  BSYNC B2 ;  /* 0x0000000000027941 */ /* 0x000fea0003800000 */
.L_x_11426:
        /* <DEDUP_REMOVED lines=44> */
.L_x_11425:
[----:B------:R-:W-:Y:S05]  /*1110*/  BSYNC B1 ;  /* 0x0000000000017941 */ /* 0x000fea0003800000 */
.L_x_11424:
        /* <DEDUP_REMOVED lines=12> */
.L_x_11420:
[----:B------:R-:W-:Y:S05]  /*11e0*/  BSYNC B0 ;  /* 0x0000000000007941 */ /* 0x000fea0003800000 */
.L_x_11418:
        /* <DEDUP_REMOVED lines=9> */
.L_x_11429:
        /* <DEDUP_REMOVED lines=12> */
.L_x_11432:
[----:B------:R-:W-:-:S07]  /*1340*/  MOV R7, R10 ;  /* 0x0000000a00077202 */ /* 0x000fce0000000f00 */
.L_x_11433:
[----:B------:R-:W-:Y:S05]  /*1350*/  BSYNC B1 ;  /* 0x0000000000017941 */ /* 0x000fea0003800000 */
.L_x_11431:
        /* <DEDUP_REMOVED lines=16> */
.L_x_11437:
[----:B------:R-:W-:Y:S05]  /*1460*/  BSYNC B2 ;  /* 0x0000000000027941 */ /* 0x000fea0003800000 */
.L_x_11436:
        /* <DEDUP_REMOVED lines=44> */
.L_x_11435:
[----:B------:R-:W-:Y:S05]  /*1730*/  BSYNC B1 ;  /* 0x0000000000017941 */ /* 0x000fea0003800000 */
.L_x_11434:
        /* <DEDUP_REMOVED lines=8> */
[----:B------:R-:W-:-:S04]  /*17c0*/  @P0 PRMT R7, R148, 0x7632, R7 ;  /* 0x0000763294070816 */ /* 0x000fc80000000007 */
[----:B------:R-:W-:Y:S01]  /*17d0*/  FSEL R156, R156, RZ, !P4 ;  /* 0x000000ff9c9c7208 */ /* 0x000fe20006000000 */
[----:B------:R-:W-:Y:S01]  /*17e0*/  @P0 IMAD.U32 R158, R7, 0x10000, RZ ;  /* 0x00010000079e0824 */ /* 0x000fe200078e00ff */
[----:B------:R-:W-:-:S03]  /*17f0*/  SEL R7, RZ, 0x1, P4 ;  /* 0x00000001ff077807 */ /* 0x000fc60002000000 */
[----:B------:R-:W-:-:S04]  /*1800*/  FMUL.FTZ R173, R65, R156 ;  /* 0x0000009c41ad7220 */ /* 0x000fc80000410000 */
[----:B------:R-:W-:-:S07]  /*1810*/  @P0 FADD.FTZ R173, R173, R158 ;  /* 0x0000009eadad0221 */ /* 0x000fce0000010000 */
.L_x_11430:
[----:B------:R-:W-:Y:S05]  /*1820*/  BSYNC B0 ;  /* 0x0000000000007941 */ /* 0x000fea0003800000 */
.L_x_11428:
        /* <DEDUP_REMOVED lines=8> */
.L_x_11439:
        /* <DEDUP_REMOVED lines=12> */
.L_x_11442:
[----:B------:R-:W-:-:S07]  /*1970*/  MOV R6, R10 ;  /* 0x0000000a00067202 */ /* 0x000fce0000000f00 */
.L_x_11443:
[----:B------:R-:W-:Y:S05]  /*1980*/  BSYNC B1 ;  /* 0x0000000000017941 */ /* 0x000fea0003800000 */
.L_x_11441:
        /* <DEDUP_REMOVED lines=16> */
.L_x_11447:
[----:B------:R-:W-:Y:S05]  /*1a90*/  BSYNC B2 ;  /* 0x0000000000027941 */ /* 0x000fea0003800000 */
.L_x_11446:
        /* <DEDUP_REMOVED lines=44> */
.L_x_11445:
[----:B------:R-:W-:Y:S05]  /*1d60*/  BSYNC B1 ;  /* 0x0000000000017941 */ /* 0x000fea0003800000 */
.L_x_11444:
        /* <DEDUP_REMOVED lines=12> */
.L_x_11440:
[----:B------:R-:W-:Y:S05]  /*1e30*/  BSYNC B0 ;  /* 0x0000000000007941 */ /* 0x000fea0003800000 */
.L_x_11438:
        /* <DEDUP_REMOVED lines=9> */
.L_x_11449:
        /* <DEDUP_REMOVED lines=12> */
.L_x_11452:
[----:B------:R-:W-:-:S07]  /*1f90*/  MOV R5, R10 ;  /* 0x0000000a00057202 */ /* 0x000fce0000000f00 */
.L_x_11453:
[----:B------:R-:W-:Y:S05]  /*1fa0*/  BSYNC B1 ;  /* 0x0000000000017941 */ /* 0x000fea0003800000 */
.L_x_11451:
        /* <DEDUP_REMOVED lines=16> */
.L_x_11457:
[----:B------:R-:W-:Y:S05]  /*20b0*/  BSYNC B2 ;  /* 0x0000000000027941 */ /* 0x000fea0003800000 */
.L_x_11456:
        /* <DEDUP_REMOVED lines=44> */
.L_x_11455:
[----:B------:R-:W-:Y:S05]  /*2380*/  BSYNC B1 ;  /* 0x0000000000017941 */ /* 0x000fea0003800000 */
.L_x_11454:
        /* <DEDUP_REMOVED lines=14> */
.L_x_11450:
[----:B------:R-:W-:Y:S05]  /*2470*/  BSYNC B0 ;  /* 0x0000000000007941 */ /* 0x000fea0003800000 */
.L_x_11448:
        /* <DEDUP_REMOVED lines=8> */
.L_x_11459:
        /* <DEDUP_REMOVED lines=12> */
.L_x_11462:
[----:B------:R-:W-:-:S07]  /*25c0*/  MOV R4, R10 ;  /* 0x0000000a00047202 */ /* 0x000fce0000000f00 */
.L_x_11463:
[----:B------:R-:W-:Y:S05]  /*25d0*/  BSYNC B1 ;  /* 0x0000000000017941 */ /* 0x000fea0003800000 */
.L_x_11461:
        /* <DEDUP_REMOVED lines=16> */
.L_x_11467:
[----:B------:R-:W-:Y:S05]  /*26e0*/  BSYNC B2 ;  /* 0x0000000000027941 */ /* 0x000fea0003800000 */
.L_x_11466:
        /* <DEDUP_REMOVED lines=44> */
.L_x_11465:
[----:B------:R-:W-:Y:S05]  /*29b0*/  BSYNC B1 ;  /* 0x0000000000017941 */ /* 0x000fea0003800000 */
.L_x_11464:
        /* <DEDUP_REMOVED lines=12> */
.L_x_11460:
[----:B------:R-:W-:Y:S05]  /*2a80*/  BSYNC B0 ;  /* 0x0000000000007941 */ /* 0x000fea0003800000 */
.L_x_11458:
        /* <DEDUP_REMOVED lines=9> */
.L_x_11469:
        /* <DEDUP_REMOVED lines=12> */
.L_x_11472:
[----:B------:R-:W-:-:S07]  /*2be0*/  MOV R3, R10 ;  /* 0x0000000a00037202 */ /* 0x000fce0000000f00 */
.L_x_11473:
[----:B------:R-:W-:Y:S05]  /*2bf0*/  BSYNC B1 ;  /* 0x0000000000017941 */ /* 0x000fea0003800000 */
.L_x_11471:
        /* <DEDUP_REMOVED lines=16> */
.L_x_11477:
[----:B------:R-:W-:Y:S05]  /*2d00*/  BSYNC B2 ;  /* 0x0000000000027941 */ /* 0x000fea0003800000 */
.L_x_11476:
        /* <DEDUP_REMOVED lines=44> */
.L_x_11475:
[----:B------:R-:W-:Y:S05]  /*2fd0*/  BSYNC B1 ;  /* 0x0000000000017941 */ /* 0x000fea0003800000 */
.L_x_11474:
        /* <DEDUP_REMOVED lines=14> */
.L_x_11470:
[----:B------:R-:W-:Y:S05]  /*30c0*/  BSYNC B0 ;  /* 0x0000000000007941 */ /* 0x000fea0003800000 */
.L_x_11468:
        /* <DEDUP_REMOVED lines=8> */
.L_x_11479:
        /* <DEDUP_REMOVED lines=12> */
.L_x_11482:
[----:B------:R-:W-:-:S07]  /*3210*/  MOV R2, R10 ;  /* 0x0000000a00027202 */ /* 0x000fce0000000f00 */
.L_x_11483:
[----:B------:R-:W-:Y:S05]  /*3220*/  BSYNC B1 ;  /* 0x0000000000017941 */ /* 0x000fea0003800000 */
.L_x_11481:
        /* <DEDUP_REMOVED lines=16> */
.L_x_11487:
[----:B------:R-:W-:Y:S05]  /*3330*/  BSYNC B2 ;  /* 0x0000000000027941 */ /* 0x000fea0003800000 */
.L_x_11486:
        /* <DEDUP_REMOVED lines=44> */
.L_x_11485:
[----:B------:R-:W-:Y:S05]  /*3600*/  BSYNC B1 ;  /* 0x0000000000017941 */ /* 0x000fea0003800000 */
.L_x_11484:
        /* <DEDUP_REMOVED lines=12> */
.L_x_11480:
[----:B------:R-:W-:Y:S05]  /*36d0*/  BSYNC B0 ;  /* 0x0000000000007941 */ /* 0x000fea0003800000 */
.L_x_11478:
        /* <DEDUP_REMOVED lines=9> */
.L_x_11489:
        /* <DEDUP_REMOVED lines=12> */
.L_x_11492:
[----:B------:R-:W-:-:S07]  /*3830*/  MOV R0, R10 ;  /* 0x0000000a00007202 */ /* 0x000fce0000000f00 */
.L_x_11493:
[----:B------:R-:W-:Y:S05]  /*3840*/  BSYNC B1 ;  /* 0x0000000000017941 */ /* 0x000fea0003800000 */
.L_x_11491:
        /* <DEDUP_REMOVED lines=16> */
.L_x_11497:
[----:B------:R-:W-:Y:S05]  /*3950*/  BSYNC B2 ;  /* 0x0000000000027941 */ /* 0x000fea0003800000 */
.L_x_11496:
        /* <DEDUP_REMOVED lines=44> */
.L_x_11495:
[----:B------:R-:W-:Y:S05]  /*3c20*/  BSYNC B1 ;  /* 0x0000000000017941 */ /* 0x000fea0003800000 */
.L_x_11494:
        /* <DEDUP_REMOVED lines=14> */
.L_x_11490:
[----:B------:R-:W-:Y:S05]  /*3d10*/  BSYNC B0 ;  /* 0x0000000000007941 */ /* 0x000fea0003800000 */
.L_x_11488:
        /* <DEDUP_REMOVED lines=35> */
.L_x_11499:
[----:B------:R-:W-:Y:S05]  /*3f50*/  BSYNC B0 ;  /* 0x0000000000007941 */ /* 0x000fea0003800000 */
.L_x_11498:
        /* <DEDUP_REMOVED lines=10> */
.L_x_11501:
        /* <DEDUP_REMOVED lines=12> */
.L_x_11504:
[----:B------:R-:W-:-:S07]  /*40c0*/  IMAD.MOV.U32 R8, RZ, RZ, R10 ;  /* 0x000000ffff087224 */ /* 0x000fce00078e000a */
.L_x_11505:
[----:B------:R-:W-:Y:S05]  /*40d0*/  BSYNC B1 ;  /* 0x0000000000017941 */ /* 0x000fea0003800000 */
.L_x_11503:
        /* <DEDUP_REMOVED lines=16> */
.L_x_11509:
[----:B------:R-:W-:Y:S05]  /*41e0*/  BSYNC B2 ;  /* 0x0000000000027941 */ /* 0x000fea0003800000 */
.L_x_11508:
        /* <DEDUP_REMOVED lines=8> */
[----:B--2---:R-:W-:Y:S01]  /*4270*/  LOP3.LUT R188, R15, R159, R182, 0x96, !PT ;  /* 0x0000009f0fbc7212 */ /* 0x004fe200078e96b6 */
        /* <DEDUP_REMOVED lines=35> */
.L_x_11507:
[----:B------:R-:W-:Y:S05]  /*44b0*/  BSYNC B1 ;  /* 0x0000000000017941 */ /* 0x000fea0003800000 */
.L_x_11506:
[----:B------:R-:W-:Y:S01]  /*44c0*/  HFMA2.MMA R157, -RZ, RZ, 0.1171875, 0 ;  /* 0x2f800000ff9d7435 */ /* 0x000fe200000001ff */
[----:B------:R-:W-:Y:S01]  /*44d0*/  I2FP.F32.U32 R8, R8 ;  /* 0x0000000800087245 */ /* 0x000fe20000201000 */
[----:B-----5:R-:W-:-:S04]  /*44e0*/  IMAD.U32 R158, R152, 0x10000, RZ ;  /* 0x00010000989e7824 */ /* 0x020fc800078e00ff */
[----:B------:R-:W-:-:S04]  /*44f0*/  FMUL.FTZ R158, R158, UR11 ;  /* 0x0000000b9e9e7c20 */ /* 0x000fc80008410000 */
[----:B------:R-:W-:Y:S01]  /*4500*/  FFMA.FTZ R8, R8, R157, 1.1641532182693481445e-10 ;  /* 0x2f00000008087423 */ /* 0x000fe2000001009d */
[----:B------:R-:W-:-:S04]  /*4510*/  FMUL.FTZ R158, R158, UR10 ;  /* 0x0000000a9e9e7c20 */ /* 0x000fc80008410000 */
[----:B------:R-:W-:-:S04]  /*4520*/  FSETP.GTU.FTZ.AND P4, PT, R8, UR8, PT ;  /* 0x0000000808007c0b */ /* 0x000fc8000bf9c000 */
[----:B------:R-:W-:Y:S02]  /*4530*/  FSEL R203, R158, RZ, !P4 ;  /* 0x000000ff9ecb7208 */ /* 0x000fe40006000000 */
[----:B------:R-:W-:Y:S02]  /*4540*/  @P0 SHF.L.U32 R158, R148, 0x10, RZ ;  /* 0x00000010949e0819 */ /* 0x000fe400000006ff */
[----:B------:R-:W-:Y:S01]  /*4550*/  SEL R8, RZ, 0x1, P4 ;  /* 0x00000001ff087807 */ /* 0x000fe20002000000 */
[----:B------:R-:W-:-:S04]  /*4560*/  FMUL.FTZ R203, R56, R203 ;  /* 0x000000cb38cb7220 */ /* 0x000fc80000410000 */
[----:B------:R-:W-:-:S07]  /*4570*/  @P0 FADD.FTZ R203, R158, R203 ;  /* 0x000000cb9ecb0221 */ /* 0x000fce0000010000 */
.L_x_11502:
[----:B------:R-:W-:Y:S05]  /*4580*/  BSYNC B0 ;  /* 0x0000000000007941 */ /* 0x000fea0003800000 */
.L_x_11500:
        /* <DEDUP_REMOVED lines=9> */
.L_x_11511:
        /* <DEDUP_REMOVED lines=12> */
.L_x_11514:
[----:B------:R-:W-:-:S07]  /*46e0*/  IMAD.MOV.U32 R7, RZ, RZ, R10 ;  /* 0x000000ffff077224 */ /* 0x000fce00078e000a */
.L_x_11515:
[----:B------:R-:W-:Y:S05]  /*46f0*/  BSYNC B1 ;  /* 0x0000000000017941 */ /* 0x000fea0003800000 */
.L_x_11513:
        /* <DEDUP_REMOVED lines=16> */
.L_x_11519:
[----:B------:R-:W-:Y:S05]  /*4800*/  BSYNC B2 ;  /* 0x0000000000027941 */ /* 0x000fea0003800000 */
.L_x_11518:
        /* <DEDUP_REMOVED lines=40> */
[----:B------:R-:W-:-:S03]  /*4a90*/  LOP3.LUT R14, R191, R158, R17, 0x96, !PT ;  /* 0x0000009ebf0e7212 */ /* 0x000fc600078e9611 */
[----:B------:R-:W-:Y:S01]  /*4aa0*/  IMAD.MOV.U32 R10, RZ, RZ, R190 ;  /* 0x000000ffff0a7224 */ /* 0x000fe200078e00be */
[----:B------:R-:W-:Y:S02]  /*4ab0*/  LOP3.LUT R15, R189, R156, R18, 0x96, !PT ;  /* 0x0000009cbd0f7212 */ /* 0x000fe400078e9612 */
[----:B------:R-:W-:-:S07]  /*4ac0*/  MOV R16, R188 ;  /* 0x000000bc00107202 */ /* 0x000fce0000000f00 */
.L_x_11517:
[----:B------:R-:W-:Y:S05]  /*4ad0*/  BSYNC B1 ;  /* 0x0000000000017941 */ /* 0x000fea0003800000 */
.L_x_11516:
        /* <DEDUP_REMOVED lines=14> */
.L_x_11512:
[----:B------:R-:W-:Y:S05]  /*4bc0*/  BSYNC B0 ;  /* 0x0000000000007941 */ /* 0x000fea0003800000 */
.L_x_11510:
        /* <DEDUP_REMOVED lines=8> */
.L_x_11521:
        /* <DEDUP_REMOVED lines=12> */
.L_x_11524:
[----:B------:R-:W-:-:S07]  /*4d10*/  IMAD.MOV.U32 R6, RZ, RZ, R10 ;  /* 0x000000ffff067224 */ /* 0x000fce00078e000a */
.L_x_11525:
[----:B------:R-:W-:Y:S05]  /*4d20*/  BSYNC B1 ;  /* 0x0000000000017941 */ /* 0x000fea0003800000 */
.L_x_11523:
        /* <DEDUP_REMOVED lines=16> */
.L_x_11529:
[----:B------:R-:W-:Y:S05]  /*4e30*/  BSYNC B2 ;  /* 0x0000000000027941 */ /* 0x000fea0003800000 */
.L_x_11528:
        /* <DEDUP_REMOVED lines=44> */
.L_x_11527:
[----:B------:R-:W-:Y:S05]  /*5100*/  BSYNC B1 ;  /* 0x0000000000017941 */ /* 0x000fea0003800000 */
.L_x_11526:
        /* <DEDUP_REMOVED lines=12> */
.L_x_11522:
[----:B------:R-:W-:Y:S05]  /*51d0*/  BSYNC B0 ;  /* 0x0000000000007941 */ /* 0x000fea0003800000 */
.L_x_11520:
        /* <DEDUP_REMOVED lines=9> */
.L_x_11531:
        /* <DEDUP_REMOVED lines=12> */
.L_x_11534:
[----:B------:R-:W-:-:S07]  /*5330*/  IMAD.MOV.U32 R5, RZ, RZ, R10 ;  /* 0x000000ffff057224 */ /* 0x000fce00078e000a */
.L_x_11535:
[----:B------:R-:W-:Y:S05]  /*5340*/  BSYNC B1 ;  /* 0x0000000000017941 */ /* 0x000fea0003800000 */
.L_x_11533:
        /* <DEDUP_REMOVED lines=16> */
.L_x_11539:
[----:B------:R-:W-:Y:S05]  /*5450*/  BSYNC B2 ;  /* 0x0000000000027941 */ /* 0x000fea0003800000 */
.L_x_11538:
        /* <DEDUP_REMOVED lines=44> */
.L_x_11537:
[----:B------:R-:W-:Y:S05]  /*5720*/  BSYNC B1 ;  /* 0x0000000000017941 */ /* 0x000fea0003800000 */
.L_x_11536:
        /* <DEDUP_REMOVED lines=14> */
.L_x_11532:
[----:B------:R-:W-:Y:S05]  /*5810*/  BSYNC B0 ;  /* 0x0000000000007941 */ /* 0x000fea0003800000 */
.L_x_11530:
        /* <DEDUP_REMOVED lines=8> */
.L_x_11541:
        /* <DEDUP_REMOVED lines=12> */
.L_x_11544:
[----:B------:R-:W-:-:S07]  /*5960*/  IMAD.MOV.U32 R4, RZ, RZ, R10 ;  /* 0x000000ffff047224 */ /* 0x000fce00078e000a */
.L_x_11545:
[----:B------:R-:W-:Y:S05]  /*5970*/  BSYNC B1 ;  /* 0x0000000000017941 */ /* 0x000fea0003800000 */
.L_x_11543:
        /* <DEDUP_REMOVED lines=16> */
.L_x_11549:
[----:B------:R-:W-:Y:S05]  /*5a80*/  BSYNC B2 ;  /* 0x0000000000027941 */ /* 0x000fea0003800000 */
.L_x_11548:
        /* <DEDUP_REMOVED lines=44> */
.L_x_11547:
[----:B------:R-:W-:Y:S05]  /*5d50*/  BSYNC B1 ;  /* 0x0000000000017941 */ /* 0x000fea0003800000 */
.L_x_11546:
        /* <DEDUP_REMOVED lines=12> */
.L_x_11542:
[----:B------:R-:W-:Y:S05]  /*5e20*/  BSYNC B0 ;  /* 0x0000000000007941 */ /* 0x000fea0003800000 */
.L_x_11540:
[----:B------:R-:W-:Y:S04]  /*5e30*/  BSSY B0, `(.L_x_11550) ;  /* 0x0000063000007945 */ /* 0x000fe80003800000 */
[----:B------:R-:W-:Y:S05]  /*5e40*/  @P3 BRA `(.L_x_11551) ;  /* 0x00000000001c3947 */ /* 0x000fea0003800000 */
[----:B--2---:R-:W-:Y:S01]  /*5e50*/  IMAD.MOV.U32 R191, RZ, RZ, RZ ;  /* 0x000000ffffbf7224 */ /* 0x004fe200078e00ff */
[----:B------:R-:W-:Y:S01]  /*5e60*/  MOV R157, R156 ;  /* 0x0000009c009d7202 */ /* 0x000fe20000000f00 */
[----:B------:R-:W-:Y:S06]  /*5e70*/  @!P0 BRA `(.L_x_11552) ;  /* 0x0000000400788947 */ /* 0x000fec0003800000 */
[----:B-----5:R-:W-:Y:S01]  /*5e80*/  PRMT R191, R150, 0x7632, R191 ;  /* 0x0000763296bf7816 */ /* 0x020fe200000000bf */
[----:B------:R-:W-:-:S03]  /*5e90*/  IMAD.MOV.U32 R157, RZ, RZ, R156 ;  /* 0x000000ffff9d7224 */ /* 0x000fc600078e009c */
[----:B------:R-:W-:Y:S01]  /*5ea0*/  SHF.L.U32 R191, R191, 0x10, RZ ;  /* 0x00000010bfbf7819 */ /* 0x000fe200000006ff */
[----:B------:R-:W-:Y:S06]  /*5eb0*/  BRA `(.L_x_11552) ;  /* 0x0000000400687947 */ /* 0x000fec0003800000 */
.L_x_11551:
        /* <DEDUP_REMOVED lines=12> */
.L_x_11554:
[----:B------:R-:W-:-:S07]  /*5f80*/  IMAD.MOV.U32 R3, RZ, RZ, R10 ;  /* 0x000000ffff037224 */ /* 0x000fce00078e000a */
.L_x_11555:
[----:B------:R-:W-:Y:S05]  /*5f90*/  BSYNC B1 ;  /* 0x0000000000017941 */ /* 0x000fea0003800000 */
.L_x_11553:
        /* <DEDUP_REMOVED lines=16> */
.L_x_11559:
[----:B------:R-:W-:Y:S05]  /*60a0*/  BSYNC B2 ;  /* 0x0000000000027941 */ /* 0x000fea0003800000 */
.L_x_11558:
        /* <DEDUP_REMOVED lines=44> */
.L_x_11557:
[----:B------:R-:W-:Y:S05]  /*6370*/  BSYNC B1 ;  /* 0x0000000000017941 */ /* 0x000fea0003800000 */
.L_x_11556:
        /* <DEDUP_REMOVED lines=12> */
[----:B--2---:R-:W-:-:S04]  /*6440*/  FMUL.FTZ R191, R53, R156 ;  /* 0x0000009c35bf7220 */ /* 0x004fc80000410000 */
[----:B------:R-:W-:-:S07]  /*6450*/  @P0 FADD.FTZ R191, R191, R158 ;  /* 0x0000009ebfbf0221 */ /* 0x000fce0000010000 */
.L_x_11552:
[----:B------:R-:W-:Y:S05]  /*6460*/  BSYNC B0 ;  /* 0x0000000000007941 */ /* 0x000fea0003800000 */
.L_x_11550:
        /* <DEDUP_REMOVED lines=8> */
.L_x_11561:
        /* <DEDUP_REMOVED lines=12> */
.L_x_11564:
[----:B------:R-:W-:-:S07]  /*65b0*/  IMAD.MOV.U32 R2, RZ, RZ, R10 ;  /* 0x000000ffff027224 */ /* 0x000fce00078e000a */
.L_x_11565:
[----:B------:R-:W-:Y:S05]  /*65c0*/  BSYNC B1 ;  /* 0x0000000000017941 */ /* 0x000fea0003800000 */
.L_x_11563:
        /* <DEDUP_REMOVED lines=16> */
.L_x_11569:
[----:B------:R-:W-:Y:S05]  /*66d0*/  BSYNC B2 ;  /* 0x0000000000027941 */ /* 0x000fea0003800000 */
.L_x_11568:
        /* <DEDUP_REMOVED lines=44> */
.L_x_11567:
[----:B------:R-:W-:Y:S05]  /*69a0*/  BSYNC B1 ;  /* 0x0000000000017941 */ /* 0x000fea0003800000 */
.L_x_11566:
        /* <DEDUP_REMOVED lines=12> */
.L_x_11562:
[----:B------:R-:W-:Y:S05]  /*6a70*/  BSYNC B0 ;  /* 0x0000000000007941 */ /* 0x000fea0003800000 */
.L_x_11560:
        /* <DEDUP_REMOVED lines=9> */
.L_x_11571:
        /* <DEDUP_REMOVED lines=12> */
.L_x_11574:
[----:B------:R-:W-:-:S07]  /*6bd0*/  IMAD.MOV.U32 R0, RZ, RZ, R10 ;  /* 0x000000ffff007224 */ /* 0x000fce00078e000a */
.L_x_11575:
[----:B------:R-:W-:Y:S05]  /*6be0*/  BSYNC B1 ;  /* 0x0000000000017941 */ /* 0x000fea0003800000 */
.L_x_11573:
        /* <DEDUP_REMOVED lines=16> */
.L_x_11579:
[----:B------:R-:W-:Y:S05]  /*6cf0*/  BSYNC B2 ;  /* 0x0000000000027941 */ /* 0x000fea0003800000 */
.L_x_11578:
        /* <DEDUP_REMOVED lines=44> */
.L_x_11577:
[----:B------:R-:W-:Y:S05]  /*6fc0*/  BSYNC B1 ;  /* 0x0000000000017941 */ /* 0x000fea0003800000 */
.L_x_11576:
        /* <DEDUP_REMOVED lines=14> */
.L_x_11572:
[----:B------:R-:W-:Y:S05]  /*70b0*/  BSYNC B0 ;  /* 0x0000000000007941 */ /* 0x000fea0003800000 */
.L_x_11570:
        /* <DEDUP_REMOVED lines=34> */
.L_x_11581:
[----:B------:R-:W-:Y:S05]  /*72e0*/  BSYNC B0 ;  /* 0x0000000000007941 */ /* 0x000fea0003800000 */
.L_x_11580:
        /* <DEDUP_REMOVED lines=10> */
.L_x_11583:
        /* <DEDUP_REMOVED lines=12> */
.L_x_11586:
[----:B------:R-:W-:-:S07]  /*7450*/  MOV R8, R10 ;  /* 0x0000000a00087202 */ /* 0x000fce0000000f00 */
.L_x_11587:
[----:B------:R-:W-:Y:S05]  /*7460*/  BSYNC B1 ;  /* 0x0000000000017941 */ /* 0x000fea0003800000 */
.L_x_11585:
        /* <DEDUP_REMOVED lines=16> */
.L_x_11591:
[----:B------:R-:W-:Y:S05]  /*7570*/  BSYNC B2 ;  /* 0x0000000000027941 */ /* 0x000fea0003800000 */
.L_x_11590:
[----:B------:R-:W-:Y:S01]  /*7580*/  IMAD.HI.U32 R10, R13, -0x326172a9, RZ ;  /* 0xcd9e8d570d0a7827 */ /* 0x000fe200078e00ff */
[----:B------:R-:W-:-:S03]  /*7590*/  LOP3.LUT R14, R14, R9, R187, 0x96, !PT ;  /* 0x000000090e0e7212 */ /* 0x000fc600078e96bb */
[----:B------:R-:W-:Y:S01]  /*75a0*/  IMAD R15, R13, -0x326172a9, RZ ;  /* 0xcd9e8d570d0f7824 */ /* 0x000fe200078e02ff */
[----:B------:R-:W-:Y:S01]  /*75b0*/  LOP3.LUT R10, R10, R11, R186, 0x96, !PT ;  /* 0x0000000b0a0a7212 */ /* 0x000fe200078e96ba */
[----:B------:R-:W-:-:S04]  /*75c0*/  IMAD.WIDE.U32 R156, R14, -0x326172a9, RZ ;  /* 0xcd9e8d570e9c7825 */ /* 0x000fc800078e00ff */
[----:B------:R-:W-:Y:S01]  /*75d0*/  IMAD R159, R12, -0x2daee0ad, RZ ;  /* 0xd2511f530c9f7824 */ /* 0x000fe200078e02ff */
[----:B------:R-:W-:Y:S01]  /*75e0*/  LOP3.LUT R15, R157, R15, R181, 0x96, !PT ;  /* 0x0000000f9d0f7212 */ /* 0x000fe200078e96b5 */
[----:B-1----:R-:W-:-:S04]  /*75f0*/  IMAD.WIDE.U32 R204, R10, -0x2daee0ad, RZ ;  /* 0xd2511f530acc7825 */ /* 0x002fc800078e00ff */
        /* <DEDUP_REMOVED lines=36> */
.L_x_11589:
[----:B------:R-:W-:Y:S05]  /*7840*/  BSYNC B1 ;  /* 0x0000000000017941 */ /* 0x000fea0003800000 */
.L_x_11588:
        /* <DEDUP_REMOVED lines=12> */
.L_x_11584:
[----:B------:R-:W-:Y:S05]  /*7910*/  BSYNC B0 ;  /* 0x0000000000007941 */ /* 0x000fea0003800000 */
.L_x_11582:
        /* <DEDUP_REMOVED lines=9> */
.L_x_11593:
        /* <DEDUP_REMOVED lines=12> */
.L_x_11596:
[----:B------:R-:W-:-:S07]  /*7a70*/  MOV R7, R10 ;  /* 0x0000000a00077202 */ /* 0x000fce0000000f00 */
.L_x_11597:
[----:B------:R-:W-:Y:S05]  /*7a80*/  BSYNC B1 ;  /* 0x0000000000017941 */ /* 0x000fea0003800000 */
.L_x_11595:
        /* <DEDUP_REMOVED lines=16> */
.L_x_11601:
[----:B------:R-:W-:Y:S05]  /*7b90*/  BSYNC B2 ;  /* 0x0000000000027941 */ /* 0x000fea0003800000 */
.L_x_11600:
[----:B------:R-:W-:Y:S01]  /*7ba0*/  IMAD.HI.U32 R10, R13, -0x326172a9, RZ ;  /* 0xcd9e8d570d0a7827 */ /* 0x000fe200078e00ff */
[----:B------:R-:W-:-:S03]  /*7bb0*/  LOP3.LUT R14, R14, R9, R187, 0x96, !PT ;  /* 0x000000090e0e7212 */ /* 0x000fc600078e96bb */
[----:B------:R-:W-:Y:S01]  /*7bc0*/  IMAD R15, R13, -0x326172a9, RZ ;  /* 0xcd9e8d570d0f7824 */ /* 0x000fe200078e02ff */
[----:B------:R-:W-:Y:S01]  /*7bd0*/  LOP3.LUT R10, R10, R11, R186, 0x96, !PT ;  /* 0x0000000b0a0a7212 */ /* 0x000fe200078e96ba */
[----:B------:R-:W-:-:S04]  /*7be0*/  IMAD.WIDE.U32 R156, R14, -0x326172a9, RZ ;  /* 0xcd9e8d570e9c7825 */ /* 0x000fc800078e00ff */
[----:B------:R-:W-:Y:S01]  /*7bf0*/  IMAD R159, R12, -0x2daee0ad, RZ ;  /* 0xd2511f530c9f7824 */ /* 0x000fe200078e02ff */
[----:B------:R-:W-:Y:S01]  /*7c00*/  LOP3.LUT R15, R157, R15, R181, 0x96, !PT ;  /* 0x0000000f9d0f7212 */ /* 0x000fe200078e96b5 */
[----:B-1----:R-:W-:-:S05]  /*7c10*/  IMAD.WIDE.U32 R204, R10, -0x2daee0ad, RZ ;  /* 0xd2511f530acc7825 */ /* 0x002fca00078e00ff */
        /* <DEDUP_REMOVED lines=36> */
.L_x_11599:
[----:B------:R-:W-:Y:S05]  /*7e60*/  BSYNC B1 ;  /* 0x0000000000017941 */ /* 0x000fea0003800000 */
.L_x_11598:
        /* <DEDUP_REMOVED lines=14> */
.L_x_11594:
[----:B------:R-:W-:Y:S05]  /*7f50*/  BSYNC B0 ;  /* 0x0000000000007941 */ /* 0x000fea0003800000 */
.L_x_11592:
        /* <DEDUP_REMOVED lines=8> */
.L_x_11603:
        /* <DEDUP_REMOVED lines=12> */
.L_x_11606:
[----:B------:R-:W-:-:S07]  /*80a0*/  MOV R6, R10 ;  /* 0x0000000a00067202 */ /* 0x000fce0000000f00 */
.L_x_11607:
[----:B------:R-:W-:Y:S05]  /*80b0*/  BSYNC B1 ;  /* 0x0000000000017941 */ /* 0x000fea0003800000 */
.L_x_11605:
        /* <DEDUP_REMOVED lines=16> */
.L_x_11611:
[----:B------:R-:W-:Y:S05]  /*81c0*/  BSYNC B2 ;  /* 0x0000000000027941 */ /* 0x000fea0003800000 */
.L_x_11610:
        /* <DEDUP_REMOVED lines=44> */
.L_x_11609:
[----:B------:R-:W-:Y:S05]  /*8490*/  BSYNC B1 ;  /* 0x0000000000017941 */ /* 0x000fea0003800000 */
.L_x_11608:
        /* <DEDUP_REMOVED lines=12> */
.L_x_11604:
[----:B------:R-:W-:Y:S05]  /*8560*/  BSYNC B0 ;  /* 0x0000000000007941 */ /* 0x000fea0003800000 */
.L_x_11602:
        /* <DEDUP_REMOVED lines=9> */
.L_x_11613:
        /* <DEDUP_REMOVED lines=12> */
.L_x_11616:
[----:B------:R-:W-:-:S07]  /*86c0*/  MOV R5, R10 ;  /* 0x0000000a00057202 */ /* 0x000fce0000000f00 */
.L_x_11617:
[----:B------:R-:W-:Y:S05]  /*86d0*/  BSYNC B1 ;  /* 0x0000000000017941 */ /* 0x000fea0003800000 */
.L_x_11615:
        /* <DEDUP_REMOVED lines=16> */
.L_x_11621:
[----:B------:R-:W-:Y:S05]  /*87e0*/  BSYNC B2 ;  /* 0x0000000000027941 */ /* 0x000fea0003800000 */
.L_x_11620:
        /* <DEDUP_REMOVED lines=44> */
.L_x_11619:
[----:B------:R-:W-:Y:S05]  /*8ab0*/  BSYNC B1 ;  /* 0x0000000000017941 */ /* 0x000fea0003800000 */
.L_x_11618:
        /* <DEDUP_REMOVED lines=14> */
.L_x_11614:
[----:B------:R-:W-:Y:S05]  /*8ba0*/  BSYNC B0 ;  /* 0x0000000000007941 */ /* 0x000fea0003800000 */
.L_x_11612:
        /* <DEDUP_REMOVED lines=8> */
.L_x_11623:
        /* <DEDUP_REMOVED lines=12> */
.L_x_11626:
[----:B------:R-:W-:-:S07]  /*8cf0*/  MOV R4, R10 ;  /* 0x0000000a00047202 */ /* 0x000fce0000000f00 */
.L_x_11627:
[----:B------:R-:W-:Y:S05]  /*8d00*/  BSYNC B1 ;  /* 0x0000000000017941 */ /* 0x000fea0003800000 */
.L_x_11625:
        /* <DEDUP_REMOVED lines=16> */
.L_x_11631:
[----:B------:R-:W-:Y:S05]  /*8e10*/  BSYNC B2 ;  /* 0x0000000000027941 */ /* 0x000fea0003800000 */
.L_x_11630:
        /* <DEDUP_REMOVED lines=44> */
.L_x_11629:
[----:B------:R-:W-:Y:S05]  /*90e0*/  BSYNC B1 ;  /* 0x0000000000017941 */ /* 0x000fea0003800000 */
.L_x_11628:
        /* <DEDUP_REMOVED lines=12> */
.L_x_11624:
[----:B------:R-:W-:Y:S05]  /*91b0*/  BSYNC B0 ;  /* 0x0000000000007941 */ /* 0x000fea0003800000 */
.L_x_11622:
        /* <DEDUP_REMOVED lines=9> */
.L_x_11633:
        /* <DEDUP_REMOVED lines=12> */
.L_x_11636:
[----:B------:R-:W-:-:S07]  /*9310*/  MOV R3, R10 ;  /* 0x0000000a00037202 */ /* 0x000fce0000000f00 */
.L_x_11637:
[----:B------:R-:W-:Y:S05]  /*9320*/  BSYNC B1 ;  /* 0x0000000000017941 */ /* 0x000fea0003800000 */
.L_x_11635:
        /* <DEDUP_REMOVED lines=16> */
.L_x_11641:
[----:B------:R-:W-:Y:S05]  /*9430*/  BSYNC B2 ;  /* 0x0000000000027941 */ /* 0x000fea0003800000 */
.L_x_11640:
        /* <DEDUP_REMOVED lines=44> */
.L_x_11639:
[----:B------:R-:W-:Y:S05]  /*9700*/  BSYNC B1 ;  /* 0x0000000000017941 */ /* 0x000fea0003800000 */
.L_x_11638:
        /* <DEDUP_REMOVED lines=14> */
.L_x_11634:
[----:B------:R-:W-:Y:S05]  /*97f0*/  BSYNC B0 ;  /* 0x0000000000007941 */ /* 0x000fea0003800000 */
.L_x_11632:
        /* <DEDUP_REMOVED lines=8> */
.L_x_11643:
        /* <DEDUP_REMOVED lines=12> */
.L_x_11646:
[----:B------:R-:W-:-:S07]  /*9940*/  MOV R2, R10 ;  /* 0x0000000a00027202 */ /* 0x000fce0000000f00 */
.L_x_11647:
[----:B------:R-:W-:Y:S05]  /*9950*/  BSYNC B1 ;  /* 0x0000000000017941 */ /* 0x000fea0003800000 */
.L_x_11645:
        /* <DEDUP_REMOVED lines=16> */
.L_x_11651:
[----:B------:R-:W-:Y:S05]  /*9a60*/  BSYNC B2 ;  /* 0x0000000000027941 */ /* 0x000fea0003800000 */
.L_x_11650:
        /* <DEDUP_REMOVED lines=44> */
.L_x_11649:
[----:B------:R-:W-:Y:S05]  /*9d30*/  BSYNC B1 ;  /* 0x0000000000017941 */ /* 0x000fea0003800000 */
.L_x_11648:
        /* <DEDUP_REMOVED lines=12> */
.L_x_11644:
[----:B------:R-:W-:Y:S05]  /*9e00*/  BSYNC B0 ;  /* 0x0000000000007941 */ /* 0x000fea0003800000 */
.L_x_11642:
        /* <DEDUP_REMOVED lines=9> */
.L_x_11653:
        /* <DEDUP_REMOVED lines=12> */
.L_x_11656:
[----:B------:R-:W-:-:S07]  /*9f60*/  MOV R0, R10 ;  /* 0x0000000a00007202 */ /* 0x000fce0000000f00 */
.L_x_11657:
[----:B------:R-:W-:Y:S05]  /*9f70*/  BSYNC B1 ;  /* 0x0000000000017941 */ /* 0x000fea0003800000 */
.L_x_11655:
        /* <DEDUP_REMOVED lines=16> */
.L_x_11661:
[----:B------:R-:W-:Y:S05]  /*a080*/  BSYNC B2 ;  /* 0x0000000000027941 */ /* 0x000fea0003800000 */
.L_x_11660:
        /* <DEDUP_REMOVED lines=44> */
.L_x_11659:
[----:B------:R-:W-:Y:S05]  /*a350*/  BSYNC B1 ;  /* 0x0000000000017941 */ /* 0x000fea0003800000 */
.L_x_11658:
        /* <DEDUP_REMOVED lines=12> */
[----:B-1----:R-:W-:-:S04]  /*a420*/  FMUL.FTZ R205, R47, R156 ;  /* 0x0000009c2fcd7220 */ /* 0x002fc80000410000 */
[----:B------:R-:W-:-:S07]  /*a430*/  @P0 FADD.FTZ R205, R205, R158 ;  /* 0x0000009ecdcd0221 */ /* 0x000fce0000010000 */
.L_x_11654:
[----:B------:R-:W-:Y:S05]  /*a440*/  BSYNC B0 ;  /* 0x0000000000007941 */ /* 0x000fea0003800000 */
.L_x_11652:
        /* <DEDUP_REMOVED lines=34> */
.L_x_11663:
[----:B------:R-:W-:Y:S05]  /*a670*/  BSYNC B0 ;  /* 0x0000000000007941 */ /* 0x000fea0003800000 */
.L_x_11662:
        /* <DEDUP_REMOVED lines=10> */
.L_x_11665:
        /* <DEDUP_REMOVED lines=12> */
.L_x_11668:
[----:B------:R-:W-:-:S07]  /*a7e0*/  IMAD.MOV.U32 R8, RZ, RZ, R10 ;  /* 0x000000ffff087224 */ /* 0x000fce00078e000a */
.L_x_11669:
[----:B------:R-:W-:Y:S05]  /*a7f0*/  BSYNC B1 ;  /* 0x0000000000017941 */ /* 0x000fea0003800000 */
.L_x_11667:
        /* <DEDUP_REMOVED lines=16> */
.L_x_11673:
[----:B------:R-:W-:Y:S05]  /*a900*/  BSYNC B2 ;  /* 0x0000000000027941 */ /* 0x000fea0003800000 */
.L_x_11672:
        /* <DEDUP_REMOVED lines=44> */
.L_x_11671:
[----:B------:R-:W-:Y:S05]  /*abd0*/  BSYNC B1 ;  /* 0x0000000000017941 */ /* 0x000fea0003800000 */
.L_x_11670:
        /* <DEDUP_REMOVED lines=12> */
.L_x_11666:
[----:B------:R-:W-:Y:S05]  /*aca0*/  BSYNC B0 ;  /* 0x0000000000007941 */ /* 0x000fea0003800000 */
.L_x_11664:
        /* <DEDUP_REMOVED lines=9> */
.L_x_11675:
        /* <DEDUP_REMOVED lines=12> */
.L_x_11678:
[----:B------:R-:W-:-:S07]  /*ae00*/  IMAD.MOV.U32 R7, RZ, RZ, R10 ;  /* 0x000000ffff077224 */ /* 0x000fce00078e000a */
.L_x_11679:
[----:B------:R-:W-:Y:S05]  /*ae10*/  BSYNC B1 ;  /* 0x0000000000017941 */ /* 0x000fea0003800000 */
.L_x_11677:
        /* <DEDUP_REMOVED lines=16> */
.L_x_11683:
[----:B------:R-:W-:Y:S05]  /*af20*/  BSYNC B2 ;  /* 0x0000000000027941 */ /* 0x000fea0003800000 */
.L_x_11682:
        /* <DEDUP_REMOVED lines=44> */
.L_x_11681:
[----:B------:R-:W-:Y:S05]  /*b1f0*/  BSYNC B1 ;  /* 0x0000000000017941 */ /* 0x000fea0003800000 */
.L_x_11680:
        /* <DEDUP_REMOVED lines=14> */
.L_x_11676:
[----:B------:R-:W-:Y:S05]  /*b2e0*/  BSYNC B0 ;  /* 0x0000000000007941 */ /* 0x000fea0003800000 */
.L_x_11674:
        /* <DEDUP_REMOVED lines=8> */
.L_x_11685:
        /* <DEDUP_REMOVED lines=12> */
.L_x_11688:
[----:B------:R-:W-:-:S07]  /*b430*/  IMAD.MOV.U32 R6, RZ, RZ, R10 ;  /* 0x000000ffff067224 */ /* 0x000fce00078e000a */
.L_x_11689:
[----:B------:R-:W-:Y:S05]  /*b440*/  BSYNC B1 ;  /* 0x0000000000017941 */ /* 0x000fea0003800000 */
.L_x_11687:
        /* <DEDUP_REMOVED lines=16> */
.L_x_11693:
[----:B------:R-:W-:Y:S05]  /*b550*/  BSYNC B2 ;  /* 0x0000000000027941 */ /* 0x000fea0003800000 */
.L_x_11692:
        /* <DEDUP_REMOVED lines=44> */
.L_x_11691:
[----:B------:R-:W-:Y:S05]  /*b820*/  BSYNC B1 ;  /* 0x0000000000017941 */ /* 0x000fea0003800000 */
.L_x_11690:
        /* <DEDUP_REMOVED lines=12> */
.L_x_11686:
[----:B------:R-:W-:Y:S05]  /*b8f0*/  BSYNC B0 ;  /* 0x0000000000007941 */ /* 0x000fea0003800000 */
.L_x_11684:
        /* <DEDUP_REMOVED lines=9> */
.L_x_11695:
        /* <DEDUP_REMOVED lines=12> */
.L_x_11698:
[----:B------:R-:W-:-:S07]  /*ba50*/  IMAD.MOV.U32 R5, RZ, RZ, R10 ;  /* 0x000000ffff057224 */ /* 0x000fce00078e000a */
.L_x_11699:
[----:B------:R-:W-:Y:S05]  /*ba60*/  BSYNC B1 ;  /* 0x0000000000017941 */ /* 0x000fea0003800000 */
.L_x_11697:
        /* <DEDUP_REMOVED lines=16> */
.L_x_11703:
[----:B------:R-:W-:Y:S05]  /*bb70*/  BSYNC B2 ;  /* 0x0000000000027941 */ /* 0x000fea0003800000 */
.L_x_11702:
        /* <DEDUP_REMOVED lines=44> */
.L_x_11701:
[----:B------:R-:W-:Y:S05]  /*be40*/  BSYNC B1 ;  /* 0x0000000000017941 */ /* 0x000fea0003800000 */
.L_x_11700:
        /* <DEDUP_REMOVED lines=14> */
.L_x_11696:
[----:B------:R-:W-:Y:S05]  /*bf30*/  BSYNC B0 ;  /* 0x0000000000007941 */ /* 0x000fea0003800000 */
.L_x_11694:
        /* <DEDUP_REMOVED lines=8> */
.L_x_11705:
        /* <DEDUP_REMOVED lines=12> */
.L_x_11708:
[----:B------:R-:W-:-:S07]  /*c080*/  IMAD.MOV.U32 R4, RZ, RZ, R10 ;  /* 0x000000ffff047224 */ /* 0x000fce00078e000a */
.L_x_11709:
[----:B------:R-:W-:Y:S05]  /*c090*/  BSYNC B1 ;  /* 0x0000000000017941 */ /* 0x000fea0003800000 */
.L_x_11707:
        /* <DEDUP_REMOVED lines=16> */
.L_x_11713:
[----:B------:R-:W-:Y:S05]  /*c1a0*/  BSYNC B2 ;  /* 0x0000000000027941 */ /* 0x000fea0003800000 */
.L_x_11712:
        /* <DEDUP_REMOVED lines=44> */
.L_x_11711:
[----:B------:R-:W-:Y:S05]  /*c470*/  BSYNC B1 ;  /* 0x0000000000017941 */ /* 0x000fea0003800000 */
.L_x_11710:
        /* <DEDUP_REMOVED lines=12> */
.L_x_11706:
[----:B------:R-:W-:Y:S05]  /*c540*/  BSYNC B0 ;  /* 0x0000000000007941 */ /* 0x000fea0003800000 */
.L_x_11704:
        /* <DEDUP_REMOVED lines=9> */
.L_x_11715:
        /* <DEDUP_REMOVED lines=12> */
.L_x_11718:
[----:B------:R-:W-:-:S07]  /*c6a0*/  IMAD.MOV.U32 R3, RZ, RZ, R10 ;  /* 0x000000ffff037224 */ /* 0x000fce00078e000a */
.L_x_11719:
[----:B------:R-:W-:Y:S05]  /*c6b0*/  BSYNC B1 ;  /* 0x0000000000017941 */ /* 0x000fea0003800000 */
.L_x_11717:
        /* <DEDUP_REMOVED lines=16> */
.L_x_11723:
[----:B------:R-:W-:Y:S05]  /*c7c0*/  BSYNC B2 ;  /* 0x0000000000027941 */ /* 0x000fea0003800000 */
.L_x_11722:
        /* <DEDUP_REMOVED lines=44> */
.L_x_11721:
[----:B------:R-:W-:Y:S05]  /*ca90*/  BSYNC B1 ;  /* 0x0000000000017941 */ /* 0x000fea0003800000 */
.L_x_11720:
        /* <DEDUP_REMOVED lines=14> */
.L_x_11716:
[----:B------:R-:W-:Y:S05]  /*cb80*/  BSYNC B0 ;  /* 0x0000000000007941 */ /* 0x000fea0003800000 */
.L_x_11714:
        /* <DEDUP_REMOVED lines=8> */
.L_x_11725:
        /* <DEDUP_REMOVED lines=12> */
.L_x_11728:
[----:B------:R-:W-:-:S07]  /*ccd0*/  IMAD.MOV.U32 R2, RZ, RZ, R10 ;  /* 0x000000ffff027224 */ /* 0x000fce00078e000a */
.L_x_11729:
[----:B------:R-:W-:Y:S05]  /*cce0*/  BSYNC B1 ;  /* 0x0000000000017941 */ /* 0x000fea0003800000 */
.L_x_11727:
        /* <DEDUP_REMOVED lines=16> */
.L_x_11733:
[----:B------:R-:W-:Y:S05]  /*cdf0*/  BSYNC B2 ;  /* 0x0000000000027941 */ /* 0x000fea0003800000 */
.L_x_11732:
        /* <DEDUP_REMOVED lines=44> */
.L_x_11731:
[----:B------:R-:W-:Y:S05]  /*d0c0*/  BSYNC B1 ;  /* 0x0000000000017941 */ /* 0x000fea0003800000 */
.L_x_11730:
        /* <DEDUP_REMOVED lines=12> */
.L_x_11726:
[----:B------:R-:W-:Y:S05]  /*d190*/  BSYNC B0 ;  /* 0x0000000000007941 */ /* 0x000fea0003800000 */
.L_x_11724:
        /* <DEDUP_REMOVED lines=9> */
.L_x_11735:
        /* <DEDUP_REMOVED lines=12> */
.L_x_11738:
[----:B------:R-:W-:-:S07]  /*d2f0*/  IMAD.MOV.U32 R0, RZ, RZ, R10 ;  /* 0x000000ffff007224 */ /* 0x000fce00078e000a */
.L_x_11739:
[----:B------:R-:W-:Y:S05]  /*d300*/  BSYNC B1 ;  /* 0x0000000000017941 */ /* 0x000fea0003800000 */
.L_x_11737:
        /* <DEDUP_REMOVED lines=16> */
.L_x_11743:
[----:B------:R-:W-:Y:S05]  /*d410*/  BSYNC B2 ;  /* 0x0000000000027941 */ /* 0x000fea0003800000 */
.L_x_11742:
        /* <DEDUP_REMOVED lines=44> */
.L_x_11741:
[----:B------:R-:W-:Y:S05]  /*d6e0*/  BSYNC B1 ;  /* 0x0000000000017941 */ /* 0x000fea0003800000 */
.L_x_11740:
        /* <DEDUP_REMOVED lines=12> */
[----:B-1----:R-:W-:-:S04]  /*d7b0*/  FMUL.FTZ R223, R39, R156 ;  /* 0x0000009c27df7220 */ /* 0x002fc80000410000 */
[----:B------:R-:W-:-:S07]  /*d7c0*/  @P0 FADD.FTZ R223, R223, R158 ;  /* 0x0000009edfdf0221 */ /* 0x000fce0000010000 */
.L_x_11736:
[----:B------:R-:W-:Y:S05]  /*d7d0*/  BSYNC B0 ;  /* 0x0000000000007941 */ /* 0x000fea0003800000 */
.L_x_11734:
[----:B------:R-:W-:Y:S01]  /*d7e0*/  VIADD R170, R241, 0x200 ;  /* 0x00000200f1aa7836 */ /* 0x000fe20000000000 */
[----:B------:R-:W-:Y:S01]  /*d7f0*/  F2FP.BF16.F32.PACK_AB R159, R223, R225 ;  /* 0x000000e1df9f723e */ /* 0x000fe200000010ff */
[----:B------:R-:W-:Y:S01]  /*d800*/  IMAD.WIDE.U32 R240, R243, 0x10, R194 ;  /* 0x00000010f3f07825 */ /* 0x000fe200078e00c2 */
[----:B------:R-:W-:Y:S01]  /*d810*/  F2FP.BF16.F32.PACK_AB R158, R227, R229 ;  /* 0x000000e5e39e723e */ /* 0x000fe200000010ff */
[----:B------:R-:W0:Y:S01]  /*d820*/  @P2 LDC.64 R238, c[0x0][0x220] ;  /* 0x00008800ffee2b82 */ /* 0x000e220000000a00 */
[----:B------:R-:W-:Y:S01]  /*d830*/  F2FP.BF16.F32.PACK_AB R157, R231, R233 ;  /* 0x000000e9e79d723e */ /* 0x000fe200000010ff */
[----:B------:R-:W-:Y:S01]  /*d840*/  BSSY B0, `(.L_x_11744) ;  /* 0x000001c000007945 */ /* 0x000fe20003800000 */
[----:B------:R-:W-:Y:S02]  /*d850*/  F2FP.BF16.F32.PACK_AB R156, R235, R237 ;  /* 0x000000edeb9c723e */ /* 0x000fe400000010ff */
[----:B------:R-:W-:-:S03]  /*d860*/  IADD3 R168, R168, 0x200, RZ ;  /* 0x00000200a8a87810 */ /* 0x000fc60007ffe0ff */
[----:B------:R-:W1:Y:S01]  /*d870*/  @P0 LDC.64 R206, c[0x0][0x230] ;  /* 0x00008c00ffce0b82 */ /* 0x000e620000000a00 */
        /* <DEDUP_REMOVED lines=24> */
.L_x_11745:
[----:B------:R-:W-:Y:S05]  /*da00*/  BSYNC B0 ;  /* 0x0000000000007941 */ /* 0x000fea0003800000 */
.L_x_11744:
        /* <DEDUP_REMOVED lines=10> */
.L_x_11747:
        /* <DEDUP_REMOVED lines=12> */
.L_x_11750:
[----:B------:R-:W-:-:S07]  /*db70*/  MOV R8, R10 ;  /* 0x0000000a00087202 */ /* 0x000fce0000000f00 */
.L_x_11751:
[----:B------:R-:W-:Y:S05]  /*db80*/  BSYNC B1 ;  /* 0x0000000000017941 */ /* 0x000fea0003800000 */
.L_x_11749:
        /* <DEDUP_REMOVED lines=16> */
.L_x_11755:
[----:B------:R-:W-:Y:S05]  /*dc90*/  BSYNC B2 ;  /* 0x0000000000027941 */ /* 0x000fea0003800000 */
.L_x_11754:
        /* <DEDUP_REMOVED lines=44> */
.L_x_11753:
[----:B------:R-:W-:Y:S05]  /*df60*/  BSYNC B1 ;  /* 0x0000000000017941 */ /* 0x000fea0003800000 */
.L_x_11752:
        /* <DEDUP_REMOVED lines=12> */
.L_x_11748:
[----:B------:R-:W-:Y:S05]  /*e030*/  BSYNC B0 ;  /* 0x0000000000007941 */ /* 0x000fea0003800000 */
.L_x_11746:
        /* <DEDUP_REMOVED lines=9> */
.L_x_11757:
        /* <DEDUP_REMOVED lines=12> */
.L_x_11760:
[----:B------:R-:W-:-:S07]  /*e190*/  MOV R7, R10 ;  /* 0x0000000a00077202 */ /* 0x000fce0000000f00 */
.L_x_11761:
[----:B------:R-:W-:Y:S05]  /*e1a0*/  BSYNC B1 ;  /* 0x0000000000017941 */ /* 0x000fea0003800000 */
.L_x_11759:
        /* <DEDUP_REMOVED lines=16> */
.L_x_11765:
[----:B------:R-:W-:Y:S05]  /*e2b0*/  BSYNC B2 ;  /* 0x0000000000027941 */ /* 0x000fea0003800000 */
.L_x_11764:
        /* <DEDUP_REMOVED lines=44> */
.L_x_11763:
[----:B------:R-:W-:Y:S05]  /*e580*/  BSYNC B1 ;  /* 0x0000000000017941 */ /* 0x000fea0003800000 */
.L_x_11762:
        /* <DEDUP_REMOVED lines=14> */
.L_x_11758:
[----:B------:R-:W-:Y:S05]  /*e670*/  BSYNC B0 ;  /* 0x0000000000007941 */ /* 0x000fea0003800000 */
.L_x_11756:
        /* <DEDUP_REMOVED lines=8> */
.L_x_11767:
        /* <DEDUP_REMOVED lines=12> */
.L_x_11770:
[----:B------:R-:W-:-:S07]  /*e7c0*/  MOV R6, R10 ;  /* 0x0000000a00067202 */ /* 0x000fce0000000f00 */
.L_x_11771:
[----:B------:R-:W-:Y:S05]  /*e7d0*/  BSYNC B1 ;  /* 0x0000000000017941 */ /* 0x000fea0003800000 */
.L_x_11769:
        /* <DEDUP_REMOVED lines=16> */
.L_x_11775:
[----:B------:R-:W-:Y:S05]  /*e8e0*/  BSYNC B2 ;  /* 0x0000000000027941 */ /* 0x000fea0003800000 */
.L_x_11774:
        /* <DEDUP_REMOVED lines=44> */
.L_x_11773:
[----:B------:R-:W-:Y:S05]  /*ebb0*/  BSYNC B1 ;  /* 0x0000000000017941 */ /* 0x000fea0003800000 */
.L_x_11772:
        /* <DEDUP_REMOVED lines=12> */
.L_x_11768:
[----:B------:R-:W-:Y:S05]  /*ec80*/  BSYNC B0 ;  /* 0x0000000000007941 */ /* 0x000fea0003800000 */
.L_x_11766:
        /* <DEDUP_REMOVED lines=9> */
.L_x_11777:
        /* <DEDUP_REMOVED lines=12> */
.L_x_11780:
[----:B------:R-:W-:-:S07]  /*ede0*/  MOV R5, R10 ;  /* 0x0000000a00057202 */ /* 0x000fce0000000f00 */
.L_x_11781:
[----:B------:R-:W-:Y:S05]  /*edf0*/  BSYNC B1 ;  /* 0x0000000000017941 */ /* 0x000fea0003800000 */
.L_x_11779:
        /* <DEDUP_REMOVED lines=16> */
.L_x_11785:
[----:B------:R-:W-:Y:S05]  /*ef00*/  BSYNC B2 ;  /* 0x0000000000027941 */ /* 0x000fea0003800000 */
.L_x_11784:
        /* <DEDUP_REMOVED lines=44> */
.L_x_11783:
[----:B------:R-:W-:Y:S05]  /*f1d0*/  BSYNC B1 ;  /* 0x0000000000017941 */ /* 0x000fea0003800000 */
.L_x_11782:
        /* <DEDUP_REMOVED lines=14> */
.L_x_11778:
[----:B------:R-:W-:Y:S05]  /*f2c0*/  BSYNC B0 ;  /* 0x0000000000007941 */ /* 0x000fea0003800000 */
.L_x_11776:
        /* <DEDUP_REMOVED lines=8> */
.L_x_11787:
        /* <DEDUP_REMOVED lines=12> */
.L_x_11790:
[----:B------:R-:W-:-:S07]  /*f410*/  MOV R4, R10 ;  /* 0x0000000a00047202 */ /* 0x000fce0000000f00 */
.L_x_11791:
[----:B------:R-:W-:Y:S05]  /*f420*/  BSYNC B1 ;  /* 0x0000000000017941 */ /* 0x000fea0003800000 */
.L_x_11789:
        /* <DEDUP_REMOVED lines=16> */
.L_x_11795:
[----:B------:R-:W-:Y:S05]  /*f530*/  BSYNC B2 ;  /* 0x0000000000027941 */ /* 0x000fea0003800000 */
.L_x_11794:
        /* <DEDUP_REMOVED lines=44> */
.L_x_11793:
[----:B------:R-:W-:Y:S05]  /*f800*/  BSYNC B1 ;  /* 0x0000000000017941 */ /* 0x000fea0003800000 */
.L_x_11792:
        /* <DEDUP_REMOVED lines=12> */
.L_x_11788:
[----:B------:R-:W-:Y:S05]  /*f8d0*/  BSYNC B0 ;  /* 0x0000000000007941 */ /* 0x000fea0003800000 */
.L_x_11786:
        /* <DEDUP_REMOVED lines=9> */
.L_x_11797:
        /* <DEDUP_REMOVED lines=12> */
.L_x_11800:
[----:B------:R-:W-:-:S07]  /*fa30*/  MOV R3, R10 ;  /* 0x0000000a00037202 */ /* 0x000fce0000000f00 */
.L_x_11801:
[----:B------:R-:W-:Y:S05]  /*fa40*/  BSYNC B1 ;  /* 0x0000000000017941 */ /* 0x000fea0003800000 */
.L_x_11799:
        /* <DEDUP_REMOVED lines=16> */
.L_x_11805:
[----:B------:R-:W-:Y:S05]  /*fb50*/  BSYNC B2 ;  /* 0x0000000000027941 */ /* 0x000fea0003800000 */
.L_x_11804:
        /* <DEDUP_REMOVED lines=44> */
.L_x_11803:
[----:B------:R-:W-:Y:S05]  /*fe20*/  BSYNC B1 ;  /* 0x0000000000017941 */ /* 0x000fea0003800000 */
.L_x_11802:
        /* <DEDUP_REMOVED lines=14> */
.L_x_11798:
[----:B------:R-:W-:Y:S05]  /*ff10*/  BSYNC B0 ;  /* 0x0000000000007941 */ /* 0x000fea0003800000 */
.L_x_11796:
        /* <DEDUP_REMOVED lines=8> */
.L_x_11807:
        /* <DEDUP_REMOVED lines=12> */
.L_x_11810:
[----:B------:R-:W-:-:S07]  /*10060*/  MOV R2, R10 ;  /* 0x0000000a00027202 */ /* 0x000fce0000000f00 */
.L_x_11811:
[----:B------:R-:W-:Y:S05]  /*10070*/  BSYNC B1 ;  /* 0x0000000000017941 */ /* 0x000fea0003800000 */
.L_x_11809:
        /* <DEDUP_REMOVED lines=16> */
.L_x_11815:
[----:B------:R-:W-:Y:S05]  /*10180*/  BSYNC B2 ;  /* 0x0000000000027941 */ /* 0x000fea0003800000 */
.L_x_11814:
        /* <DEDUP_REMOVED lines=44> */
.L_x_11813:
[----:B------:R-:W-:Y:S05]  /*10450*/  BSYNC B1 ;  /* 0x0000000000017941 */ /* 0x000fea0003800000 */
.L_x_11812:
        /* <DEDUP_REMOVED lines=8> */
[----:B-1----:R-:W-:Y:S01]  /*104e0*/  FSEL R239, R158, RZ, !P4 ;  /* 0x000000ff9eef7208 */ /* 0x002fe20006000000 */
[----:B------:R-:W-:-:S04]  /*104f0*/  @P0 IMAD.U32 R158, R151, 0x10000, RZ ;  /* 0x00010000979e0824 */ /* 0x000fc800078e00ff */
[----:B------:R-:W-:-:S04]  /*10500*/  FMUL.FTZ R239, R30, R239 ;  /* 0x000000ef1eef7220 */ /* 0x000fc80000410000 */
[----:B------:R-:W-:-:S07]  /*10510*/  @P0 FADD.FTZ R239, R158, R239 ;  /* 0x000000ef9eef0221 */ /* 0x000fce0000010000 */
.L_x_11808:
[----:B------:R-:W-:Y:S05]  /*10520*/  BSYNC B0 ;  /* 0x0000000000007941 */ /* 0x000fea0003800000 */
.L_x_11806:
        /* <DEDUP_REMOVED lines=9> */
.L_x_11817:
        /* <DEDUP_REMOVED lines=12> */
.L_x_11820:
[----:B------:R-:W-:-:S07]  /*10680*/  MOV R0, R10 ;  /* 0x0000000a00007202 */ /* 0x000fce0000000f00 */
.L_x_11821:
[----:B------:R-:W-:Y:S05]  /*10690*/  BSYNC B1 ;  /* 0x0000000000017941 */ /* 0x000fea0003800000 */
.L_x_11819:
        /* <DEDUP_REMOVED lines=16> */
.L_x_11825:
[----:B------:R-:W-:Y:S05]  /*107a0*/  BSYNC B2 ;  /* 0x0000000000027941 */ /* 0x000fea0003800000 */
.L_x_11824:
        /* <DEDUP_REMOVED lines=44> */
.L_x_11823:
[----:B------:R-:W-:Y:S05]  /*10a70*/  BSYNC B1 ;  /* 0x0000000000017941 */ /* 0x000fea0003800000 */
.L_x_11822:
        /* <DEDUP_REMOVED lines=14> */
.L_x_11818:
[----:B------:R-:W-:Y:S05]  /*10b60*/  BSYNC B0 ;  /* 0x0000000000007941 */ /* 0x000fea0003800000 */
.L_x_11816:
[----:B------:R-:W-:Y:S01]  /*10b70*/  FADD.FTZ R156, RZ, R175 ;  /* 0x000000afff9c7221 */ /* 0x000fe20000010000 */
[----:B------:R-:W0:Y:S01]  /*10b80*/  S2R R174, SR_TID.X ;  /* 0x0000000000ae7919 */ /* 0x000e220000002100 */
[----:B------:R-:W-:Y:S01]  /*10b90*/  IMAD.WIDE.U32 R194, R170, 0x10, R194 ;  /* 0x00000010aac27825 */ /* 0x000fe200078e00c2 */
[----:B------:R-:W-:-:S03]  /*10ba0*/  F2FP.BF16.F32.PACK_AB R159, R172, R239 ;  /* 0x000000efac9f723e */ /* 0x000fc600000010ff */
[----:B------:R-:W-:Y:S01]  /*10bb0*/  FADD.FTZ R156, R156, R173 ;  /* 0x000000ad9c9c7221 */ /* 0x000fe20000010000 */
[----:B------:R-:W-:Y:S01]  /*10bc0*/  F2FP.BF16.F32.PACK_AB R158, R251, R249 ;  /* 0x000000f9fb9e723e */ /* 0x000fe200000010ff */
[----:B------:R-:W-:Y:S01]  /*10bd0*/  BSSY B0, `(.L_x_11826) ;  /* 0x0000042000007945 */ /* 0x000fe20003800000 */
        /* <DEDUP_REMOVED lines=39> */
[----:B------:R-:W-:Y:S01]  /*10e50*/  FADD.FTZ R190, R170, R249 ;  /* 0x000000f9aabe7221 */ /* 0x000fe20000010000 */
[----:B------:R-:W-:-:S03]  /*10e60*/  SHF.R.U32.HI R170, RZ, 0x5, R174 ;  /* 0x00000005ffaa7819 */ /* 0x000fc600000116ae */
[----:B------:R-:W-:Y:S01]  /*10e70*/  FADD.FTZ R190, R190, R251 ;  /* 0x000000fbbebe7221 */ /* 0x000fe20000010000 */
[----:B------:R-:W-:-:S03]  /*10e80*/  LOP3.LUT R166, R170, 0x7fffffc, RZ, 0xc0, !PT ;  /* 0x07fffffcaaa67812 */ /* 0x000fc600078ec0ff */
        /* <DEDUP_REMOVED lines=22> */
.L_x_11827:
[----:B------:R-:W-:Y:S05]  /*10ff0*/  BSYNC B0 ;  /* 0x0000000000007941 */ /* 0x000fea0003800000 */
.L_x_11826:
        /* <DEDUP_REMOVED lines=104> */
.L_x_11842:
[----:B------:R-:W2:Y:S01]  /*11680*/  @!P3 S2R R158, SR_CgaCtaId ;  /* 0x00000000009eb919 */ /* 0x000ea20000008800 */
[----:B------:R-:W-:Y:S01]  /*11690*/  @!P3 MOV R157, 0x400 ;  /* 0x00000400009db802 */ /* 0x000fe20000000f00 */
[----:B------:R-:W-:Y:S05]  /*116a0*/  WARPSYNC.ALL ;  /* 0x0000000000007948 */ /* 0x000fea0003800000 */
[----:B------:R-:W-:Y:S02]  /*116b0*/  LOP3.LUT R159, R170, 0x3, RZ, 0xc0, !PT ;  /* 0x00000003aa9f7812 */ /* 0x000fe400078ec0ff */
[----:B--2---:R-:W-:Y:S01]  /*116c0*/  @!P3 LEA R207, R158, R157, 0x18 ;  /* 0x0000009d9ecfb211 */ /* 0x004fe200078ec0ff */
[----:B-1----:R-:W-:Y:S01]  /*116d0*/  FADD.FTZ R157, R195, R190 ;  /* 0x000000bec39d7221 */ /* 0x002fe20000010000 */
[----:B------:R-:W-:-:S02]  /*116e0*/  @!P3 IADD3 R158, R166, R159, RZ ;  /* 0x0000009fa69eb210 */ /* 0x000fc40007ffe0ff */
[----:B0-----:R-:W-:-:S03]  /*116f0*/  LOP3.LUT R195, R174, 0x1f, RZ, 0xc0, !PT ;  /* 0x0000001faec37812 */ /* 0x001fc600078ec0ff */
[----:B------:R-:W-:Y:S01]  /*11700*/  @!P3 IMAD R158, R158, 0x8, R207 ;  /* 0x000000089e9eb824 */ /* 0x000fe200078e02cf */
[----:B------:R-:W-:-:S04]  /*11710*/  ISETP.GT.U32.AND P2, PT, R195, 0x3, PT ;  /* 0x00000003c300780c */ /* 0x000fc80003f44070 */
[----:B------:R0:W-:Y:S09]  /*11720*/  @!P3 STS.64 [R158], R156 ;  /* 0x0000009c9e00b388 */ /* 0x0001f20000000a00 */
[----:B0-----:R-:W0:Y:S01]  /*11730*/  @!P2 S2R R157, SR_CgaCtaId ;  /* 0x00000000009da919 */ /* 0x001e220000008800 */
[----:B------:R-:W-:Y:S01]  /*11740*/  @!P2 MOV R156, 0x400 ;  /* 0x00000400009ca802 */ /* 0x000fe20000000f00 */
[----:B------:R-:W-:Y:S01]  /*11750*/  HFMA2.MMA R158, -RZ, RZ, 0, 0 ;  /* 0x00000000ff9e7435 */ /* 0x000fe200000001ff */
[----:B------:R-:W-:Y:S01]  /*11760*/  @!P2 IADD3 R166, R166, R195, RZ ;  /* 0x000000c3a6a6a210 */ /* 0x000fe20007ffe0ff */
[----:B------:R-:W-:Y:S04]  /*11770*/  BAR.SYNC.DEFER_BLOCKING 0x0 ;  /* 0x0000000000007b1d */ /* 0x000fe80000010000 */
[----:B------:R-:W-:-:S02]  /*11780*/  @!P2 IMAD.MOV.U32 R158, RZ, RZ, 0x500 ;  /* 0x00000500ff9ea424 */ /* 0x000fc400078e00ff */
[----:B------:R-:W-:Y:S01]  /*11790*/  BSSY B0, `(.L_x_11829) ;  /* 0x00000da000007945 */ /* 0x000fe20003800000 */
[----:B0-----:R-:W-:Y:S02]  /*117a0*/  @!P2 LEA R195, R157, R156, 0x18 ;  /* 0x0000009c9dc3a211 */ /* 0x001fe400078ec0ff */
[----:B------:R-:W-:-:S03]  /*117b0*/  CS2R R156, SRZ ;  /* 0x00000000009c7805 */ /* 0x000fc6000001ff00 */
[----:B------:R-:W-:Y:S02]  /*117c0*/  @!P2 IMAD R166, R166, 0x8, R195 ;  /* 0x00000008a6a6a824 */ /* 0x000fe400078e02c3 */
[----:B------:R-:W0:Y:S04]  /*117d0*/  SHFL.DOWN PT, R195, R158, 0x2, 0x1f ;  /* 0x08401f009ec37f89 */ /* 0x000e2800000e0000 */
[----:B------:R1:W2:Y:S01]  /*117e0*/  @!P2 LDS.64 R156, [R166] ;  /* 0x00000000a69ca984 */ /* 0x0002a20000000a00 */
[----:B------:R-:W-:Y:S02]  /*117f0*/  LOP3.LUT P2, RZ, R159, 0x1f, R174, 0xf8, !PT ;  /* 0x0000001f9fff7812 */ /* 0x000fe4000784f8ae */
[-C--:B-1----:R-:W-:Y:S02]  /*11800*/  I2FP.F32.S32 R166, R158.reuse ;  /* 0x0000009e00a67245 */ /* 0x082fe40000201400 */
[----:B0-----:R-:W-:-:S02]  /*11810*/  IADD3 R170, R195, R158, RZ ;  /* 0x0000009ec3aa7210 */ /* 0x001fc40007ffe0ff */
[----:B------:R-:W-:Y:S02]  /*11820*/  I2FP.F32.S32 R194, R195 ;  /* 0x000000c300c27245 */ /* 0x000fe40000201400 */
[----:B------:R-:W-:Y:S01]  /*11830*/  I2FP.F32.S32 R190, R170 ;  /* 0x000000aa00be7245 */ /* 0x000fe20000201400 */
[----:B------:R-:W0:Y:S03]  /*11840*/  SHFL.DOWN PT, R196, R170, 0x1, 0x1f ;  /* 0x08201f00aac47f89 */ /* 0x000e2600000e0000 */
[----:B------:R-:W1:Y:S01]  /*11850*/  MUFU.RCP R192, R190 ;  /* 0x000000be00c07308 */ /* 0x000e620000001000 */
[----:B--2---:R-:W2:Y:S04]  /*11860*/  SHFL.DOWN PT, R207, R156, 0x2, 0x1f ;  /* 0x08401f009ccf7f89 */ /* 0x004ea800000e0000 */
[----:B------:R-:W3:Y:S01]  /*11870*/  SHFL.DOWN PT, R168, R157, 0x2, 0x1f ;  /* 0x08401f009da87f89 */ /* 0x000ee200000e0000 */
[----:B0-----:R-:W-:Y:S01]  /*11880*/  IMAD.IADD R170, R170, 0x1, R196 ;  /* 0x00000001aaaa7824 */ /* 0x001fe200078e02c4 */
[----:B------:R-:W-:-:S04]  /*11890*/  I2FP.F32.S32 R196, R196 ;  /* 0x000000c400c47245 */ /* 0x000fc80000201400 */
        /* <DEDUP_REMOVED lines=21> */
[----:B------:R-:W0:Y:S02]  /*119f0*/  @!P2 LDC.64 R156, c[0x0][0x250] ;  /* 0x00009400ff9cab82 */ /* 0x000e240000000a00 */
[----:B------:R-:W1:Y:S01]  /*11a00*/  SHFL.IDX PT, R166, R166, RZ, 0x1f ;  /* 0x00001fffa6a67589 */ /* 0x000e6200000e0000 */
        /* <DEDUP_REMOVED lines=11> */
[----:B---3--:R-:W-:-:S05]  /*11ac0*/  @!P2 LEA R158, P4, R183, R158, 0x2 ;  /* 0x0000009eb79ea211 */ /* 0x008fca00078810ff */
[----:B------:R-:W1:Y:S01]  /*11ad0*/  MUFU.RSQ R195, R195 ;  /* 0x000000c300c37308 */ /* 0x000e620000001400 */
[----:B------:R-:W-:-:S05]  /*11ae0*/  @!P2 LEA.HI.X R159, R183, R159, R160, 0x2, P4 ;  /* 0x0000009fb79fa211 */ /* 0x000fca00020f14a0 */
        /* <DEDUP_REMOVED lines=17> */
[C---:B------:R-:W-:Y:S01]  /*11c00*/  FADD.FTZ R168, -R252.reuse, R163 ;  /* 0x000000a3fca87221 */ /* 0x040fe20000010100 */
[C---:B------:R-:W-:Y:S01]  /*11c10*/  FADD.FTZ R174, -R252.reuse, R161 ;  /* 0x000000a1fcae7221 */ /* 0x040fe20000010100 */
[C---:B------:R-:W-:Y:S01]  /*11c20*/  FADD.FTZ R200, -R252.reuse, R197 ;  /* 0x000000c5fcc87221 */ /* 0x040fe20000010100 */
        /* <DEDUP_REMOVED lines=72> */
[C---:B------:R-:W-:Y:S01]  /*120b0*/  VIADD R193, R191.reuse, 0x80 ;  /* 0x00000080bfc17836 */ /* 0x040fe20000000000 */
[C---:B------:R-:W-:Y:S01]  /*120c0*/  IADD3 R217, R191.reuse, 0x200, RZ ;  /* 0x00000200bfd97810 */ /* 0x040fe20007ffe0ff */
[----:B------:R-:W-:-:S02]  /*120d0*/  VIADD R197, R191, 0x180 ;  /* 0x00000180bfc57836 */ /* 0x000fc40000000000 */
[----:B------:R-:W-:Y:S01]  /*120e0*/  FFMA.FTZ R157, R106, R159, R146 ;  /* 0x0000009f6a9d7223 */ /* 0x000fe20000010092 */
[----:B------:R-:W-:Y:S01]  /*120f0*/  FFMA.FTZ R159, R102, R167, R142 ;  /* 0x000000a7669f7223 */ /* 0x000fe2000001008e */
[----:B------:R-:W-:Y:S01]  /*12100*/  FFMA.FTZ R166, R103, R166, R143 ;  /* 0x000000a667a67223 */ /* 0x000fe2000001008f */
[----:B------:R-:W-:Y:S01]  /*12110*/  FFMA.FTZ R163, R100, R163, R140 ;  /* 0x000000a364a37223 */ /* 0x000fe2000001008c */
[----:B------:R-:W-:Y:S01]  /*12120*/  FFMA.FTZ R162, R101, R162, R141 ;  /* 0x000000a265a27223 */ /* 0x000fe2000001008d */
[----:B0-----:R-:W-:-:S04]  /*12130*/  IMAD.WIDE.U32 R190, R191, 0x10, R198 ;  /* 0x00000010bfbe7825 */ /* 0x001fc800078e00c6 */
        /* <DEDUP_REMOVED lines=61> */
[----:B------:R-:W-:-:S05]  /*12510*/  F2FP.BF16.F32.PACK_AB R172, R172, R203 ;  /* 0x000000cbacac723e */ /* 0x000fca00000010ff */
[----:B------:R0:W-:Y:S02]  /*12520*/  STG.E.128 desc[UR4][R198.64], R172 ;  /* 0x000000acc6007986 */ /* 0x0001e4000c101d04 */
.L_x_11830:
[----:B------:R-:W-:Y:S05]  /*12530*/  BSYNC B0 ;  /* 0x0000000000007941 */ /* 0x000fea0003800000 */
.L_x_11829:
[----:B------:R-:W-:Y:S01]  /*12540*/  VIADD R183, R183, UR12 ;  /* 0x0000000cb7b77c36 */ /* 0x000fe20008000000 */
[----:B0-----:R-:W-:-:S04]  /*12550*/  SEL R166, RZ, 0x1, P0 ;  /* 0x00000001ffa67807 */ /* 0x001fc80000000000 */
[----:B------:R-:W-:-:S13]  /*12560*/  ISETP.GE.AND P2, PT, R183, UR13, PT ;  /* 0x0000000db7007c0c */ /* 0x000fda000bf46270 */
[----:B------:R-:W-:Y:S05]  /*12570*/  @!P2 BRA `(.L_x_11831) ;  /* 0xfffffee40028a947 */ /* 0x000fea000383ffff */
[----:B------:R-:W-:Y:S05]  /*12580*/  EXIT ;  /* 0x000000000000794d */ /* 0x000fea0003800000 */
.L_x_11828:
[----:B------:R-:W-:Y:S01]  /*12590*/  HFMA2.MMA R200, -RZ, RZ, 0, 1.847743988037109375e-06 ;  /* 0x0000001fffc87435 */ /* 0x000fe200000001ff */
[----:B------:R-:W-:Y:S01]  /*125a0*/  MOV R207, R190 ;  /* 0x000000be00cf7202 */ /* 0x000fe20000000f00 */
[----:B------:R-:W-:Y:S02]  /*125b0*/  IMAD.MOV.U32 R198, RZ, RZ, 0x1 ;  /* 0x00000001ffc67424 */ /* 0x000fe400078e00ff */
[----:B0-----:R-:W-:-:S07]  /*125c0*/  IMAD.MOV.U32 R194, RZ, RZ, -0x1 ;  /* 0xffffffffffc27424 */ /* 0x001fce00078e00ff */
[----:B-1---5:R-:W-:Y:S05]  /*125d0*/  WARPSYNC.COLLECTIVE R194, `(.L_x_11832) ;  /* 0x00000000c2087348 */ /* 0x022fea0003c00000 */
[----:B------:R0:W2:Y:S02]  /*125e0*/  SHFL.BFLY P2, R196, R207, R198, R200 ;  /* 0x0c0000c6cfc47389 */ /* 0x0000a400000400c8 */
[----:B012--5:R-:W-:Y:S01]  /*125f0*/  ENDCOLLECTIVE ;  /* 0x000000000000791b */ /* 0x027fe20003800000 */
.L_x_11832:
[----:B------:R-:W-:Y:S01]  /*12600*/  HFMA2.MMA R198, -RZ, RZ, 0, 1.1920928955078125e-07 ;  /* 0x00000002ffc67435 */ /* 0x000fe200000001ff */
[----:B------:R-:W-:-:S05]  /*12610*/  MOV R157, R196 ;  /* 0x000000c4009d7202 */ /* 0x000fca0000000f00 */
[----:B------:R-:W-:-:S04]  /*12620*/  FADD.FTZ R158, R190, R157 ;  /* 0x0000009dbe9e7221 */ /* 0x000fc80000010000 */
[----:B------:R-:W-:-:S07]  /*12630*/  IMAD.MOV.U32 R207, RZ, RZ, R158 ;  /* 0x000000ffffcf7224 */ /* 0x000fce00078e009e */
[----:B------:R-:W-:Y:S05]  /*12640*/  WARPSYNC.COLLECTIVE R194, `(.L_x_11833) ;  /* 0x00000000c2087348 */ /* 0x000fea0003c00000 */
[----:B------:R0:W1:Y:S02]  /*12650*/  SHFL.BFLY P2, R196, R207, R198, R200 ;  /* 0x0c0000c6cfc47389 */ /* 0x00006400000400c8 */
[----:B01----:R-:W-:Y:S01]  /*12660*/  ENDCOLLECTIVE ;  /* 0x000000000000791b */ /* 0x003fe20003800000 */
.L_x_11833:
[----:B------:R-:W-:Y:S01]  /*12670*/  HFMA2.MMA R198, -RZ, RZ, 0, 2.384185791015625e-07 ;  /* 0x00000004ffc67435 */ /* 0x000fe200000001ff */
[----:B------:R-:W-:-:S05]  /*12680*/  MOV R157, R196 ;  /* 0x000000c4009d7202 */ /* 0x000fca0000000f00 */
[----:B------:R-:W-:-:S04]  /*12690*/  FADD.FTZ R159, R158, R157 ;  /* 0x0000009d9e9f7221 */ /* 0x000fc80000010000 */
[----:B------:R-:W-:-:S07]  /*126a0*/  IMAD.MOV.U32 R207, RZ, RZ, R159 ;  /* 0x000000ffffcf7224 */ /* 0x000fce00078e009f */
[----:B------:R-:W-:Y:S05]  /*126b0*/  WARPSYNC.COLLECTIVE R194, `(.L_x_11834) ;  /* 0x00000000c2087348 */ /* 0x000fea0003c00000 */
[----:B------:R0:W1:Y:S02]  /*126c0*/  SHFL.BFLY P2, R196, R207, R198, R200 ;  /* 0x0c0000c6cfc47389 */ /* 0x00006400000400c8 */
[----:B01----:R-:W-:Y:S01]  /*126d0*/  ENDCOLLECTIVE ;  /* 0x000000000000791b */ /* 0x003fe20003800000 */
.L_x_11834:
[----:B------:R-:W-:Y:S01]  /*126e0*/  HFMA2.MMA R198, -RZ, RZ, 0, 4.76837158203125e-07 ;  /* 0x00000008ffc67435 */ /* 0x000fe200000001ff */
[----:B------:R-:W-:-:S05]  /*126f0*/  MOV R156, R196 ;  /* 0x000000c4009c7202 */ /* 0x000fca0000000f00 */
[----:B------:R-:W-:-:S04]  /*12700*/  FADD.FTZ R168, R159, R156 ;  /* 0x0000009c9fa87221 */ /* 0x000fc80000010000 */
[----:B------:R-:W-:-:S07]  /*12710*/  IMAD.MOV.U32 R207, RZ, RZ, R168 ;  /* 0x000000ffffcf7224 */ /* 0x000fce00078e00a8 */
[----:B------:R-:W-:Y:S05]  /*12720*/  WARPSYNC.COLLECTIVE R194, `(.L_x_11835) ;  /* 0x00000000c2087348 */ /* 0x000fea0003c00000 */
[----:B------:R0:W1:Y:S02]  /*12730*/  SHFL.BFLY P2, R196, R207, R198, R200 ;  /* 0x0c0000c6cfc47389 */ /* 0x00006400000400c8 */
[----:B01----:R-:W-:Y:S01]  /*12740*/  ENDCOLLECTIVE ;  /* 0x000000000000791b */ /* 0x003fe20003800000 */
.L_x_11835:
[----:B------:R-:W-:Y:S01]  /*12750*/  HFMA2.MMA R198, -RZ, RZ, 0, 9.5367431640625e-07 ;  /* 0x00000010ffc67435 */ /* 0x000fe200000001ff */
[----:B------:R-:W-:-:S05]  /*12760*/  MOV R157, R196 ;  /* 0x000000c4009d7202 */ /* 0x000fca0000000f00 */
[----:B------:R-:W-:-:S04]  /*12770*/  FADD.FTZ R192, R168, R157 ;  /* 0x0000009da8c07221 */ /* 0x000fc80000010000 */
[----:B------:R-:W-:-:S07]  /*12780*/  IMAD.MOV.U32 R207, RZ, RZ, R192 ;  /* 0x000000ffffcf7224 */ /* 0x000fce00078e00c0 */
[----:B------:R-:W-:Y:S05]  /*12790*/  WARPSYNC.COLLECTIVE R194, `(.L_x_11836) ;  /* 0x00000000c2087348 */ /* 0x000fea0003c00000 */
[----:B------:R0:W1:Y:S02]  /*127a0*/  SHFL.BFLY P2, R196, R207, R198, R200 ;  /* 0x0c0000c6cfc47389 */ /* 0x00006400000400c8 */
[----:B01----:R-:W-:Y:S01]  /*127b0*/  ENDCOLLECTIVE ;  /* 0x000000000000791b */ /* 0x003fe20003800000 */
.L_x_11836:
        /* <DEDUP_REMOVED lines=88> */
.L_x_11837:
[----:B------:R-:W-:Y:S01]  /*12d40*/  HFMA2.MMA R198, -RZ, RZ, 0, 1.1920928955078125e-07 ;  /* 0x00000002ffc67435 */ /* 0x000fe200000001ff */
[----:B------:R-:W-:-:S05]  /*12d50*/  MOV R158, R196 ;  /* 0x000000c4009e7202 */ /* 0x000fca0000000f00 */
[----:B------:R-:W-:-:S04]  /*12d60*/  FADD.FTZ R158, R157, R158 ;  /* 0x0000009e9d9e7221 */ /* 0x000fc80000010000 */
[----:B------:R-:W-:-:S07]  /*12d70*/  IMAD.MOV.U32 R207, RZ, RZ, R158 ;  /* 0x000000ffffcf7224 */ /* 0x000fce00078e009e */
[----:B------:R-:W-:Y:S05]  /*12d80*/  WARPSYNC.COLLECTIVE R194, `(.L_x_11838) ;  /* 0x00000000c2087348 */ /* 0x000fea0003c00000 */
[----:B------:R0:W1:Y:S02]  /*12d90*/  SHFL.BFLY P2, R196, R207, R198, R200 ;  /* 0x0c0000c6cfc47389 */ /* 0x00006400000400c8 */
[----:B01----:R-:W-:Y:S01]  /*12da0*/  ENDCOLLECTIVE ;  /* 0x000000000000791b */ /* 0x003fe20003800000 */
.L_x_11838:
[----:B------:R-:W-:Y:S01]  /*12db0*/  HFMA2.MMA R198, -RZ, RZ, 0, 2.384185791015625e-07 ;  /* 0x00000004ffc67435 */ /* 0x000fe200000001ff */
[----:B------:R-:W-:-:S05]  /*12dc0*/  MOV R159, R196 ;  /* 0x000000c4009f7202 */ /* 0x000fca0000000f00 */
[----:B------:R-:W-:-:S04]  /*12dd0*/  FADD.FTZ R159, R158, R159 ;  /* 0x0000009f9e9f7221 */ /* 0x000fc80000010000 */
[----:B------:R-:W-:-:S07]  /*12de0*/  IMAD.MOV.U32 R207, RZ, RZ, R159 ;  /* 0x000000ffffcf7224 */ /* 0x000fce00078e009f */
[----:B------:R-:W-:Y:S05]  /*12df0*/  WARPSYNC.COLLECTIVE R194, `(.L_x_11839) ;  /* 0x00000000c2087348 */ /* 0x000fea0003c00000 */
[----:B------:R0:W1:Y:S02]  /*12e00*/  SHFL.BFLY P2, R196, R207, R198, R200 ;  /* 0x0c0000c6cfc47389 */ /* 0x00006400000400c8 */
[----:B01----:R-:W-:Y:S01]  /*12e10*/  ENDCOLLECTIVE ;  /* 0x000000000000791b */ /* 0x003fe20003800000 */
.L_x_11839:
[----:B------:R-:W-:Y:S01]  /*12e20*/  HFMA2.MMA R198, -RZ, RZ, 0, 4.76837158203125e-07 ;  /* 0x00000008ffc67435 */ /* 0x000fe200000001ff */
[----:B------:R-:W-:-:S05]  /*12e30*/  MOV R168, R196 ;  /* 0x000000c400a87202 */ /* 0x000fca0000000f00 */
[----:B------:R-:W-:-:S04]  /*12e40*/  FADD.FTZ R168, R159, R168 ;  /* 0x000000a89fa87221 */ /* 0x000fc80000010000 */
[----:B------:R-:W-:-:S07]  /*12e50*/  IMAD.MOV.U32 R207, RZ, RZ, R168 ;  /* 0x000000ffffcf7224 */ /* 0x000fce00078e00a8 */
[----:B------:R-:W-:Y:S05]  /*12e60*/  WARPSYNC.COLLECTIVE R194, `(.L_x_11840) ;  /* 0x00000000c2087348 */ /* 0x000fea0003c00000 */
[----:B------:R0:W1:Y:S02]  /*12e70*/  SHFL.BFLY P2, R196, R207, R198, R200 ;  /* 0x0c0000c6cfc47389 */ /* 0x00006400000400c8 */
[----:B01----:R-:W-:Y:S01]  /*12e80*/  ENDCOLLECTIVE ;  /* 0x000000000000791b */ /* 0x003fe20003800000 */
.L_x_11840:
[----:B------:R-:W-:Y:S01]  /*12e90*/  HFMA2.MMA R198, -RZ, RZ, 0, 9.5367431640625e-07 ;  /* 0x00000010ffc67435 */ /* 0x000fe200000001ff */
[----:B------:R-:W-:-:S05]  /*12ea0*/  MOV R195, R196 ;  /* 0x000000c400c37202 */ /* 0x000fca0000000f00 */
[----:B------:R-:W-:-:S04]  /*12eb0*/  FADD.FTZ R195, R168, R195 ;  /* 0x000000c3a8c37221 */ /* 0x000fc80000010000 */
[----:B------:R-:W-:-:S07]  /*12ec0*/  IMAD.MOV.U32 R207, RZ, RZ, R195 ;  /* 0x000000ffffcf7224 */ /* 0x000fce00078e00c3 */
[----:B------:R-:W-:Y:S05]  /*12ed0*/  WARPSYNC.COLLECTIVE R194, `(.L_x_11841) ;  /* 0x00000000c2087348 */ /* 0x000fea0003c00000 */
[----:B------:R0:W1:Y:S02]  /*12ee0*/  SHFL.BFLY P2, R196, R207, R198, R200 ;  /* 0x0c0000c6cfc47389 */ /* 0x00006400000400c8 */
[----:B01----:R-:W-:Y:S01]  /*12ef0*/  ENDCOLLECTIVE ;  /* 0x000000000000791b */ /* 0x003fe20003800000 */
.L_x_11841:
[----:B------:R-:W-:Y:S01]  /*12f00*/  MOV R190, R196 ;  /* 0x000000c400be7202 */ /* 0x000fe20000000f00 */
[----:B------:R-:W-:Y:S06]  /*12f10*/  BRA `(.L_x_11842) ;  /* 0xffffffe400d87947 */ /* 0x000fec000383ffff */
.L_x_11843:
        /* <DEDUP_REMOVED lines=14> */
.L_x_37207:


//--------------------- .text._ZN10layer_norm13ln_fwd_kernelINS_13Kernel_traitsI13__nv_bfloat16S2_fS2_fjLj5120ELj1ELj1ELj4ELj16ENS_18Kernel_traits_baseILj5120ES2_S2_fS2_fjLj128EEEEELb0ELb0ELb0ELb0EEEvNS_9FwdParamsE --------------------------
	.section	.text._ZN10layer_norm13ln_fwd_kernelINS_13Kernel_traitsI13__nv_bfloat16S2_fS2_fjLj5120ELj1ELj1ELj4ELj16ENS_18Kernel_traits_baseILj5120ES2_S2_fS2_fjLj128EEEEELb0ELb0ELb0ELb0EEEvNS_9FwdParamsE,"ax",@progbits
	.align	128
        .global         _ZN10layer_norm13ln_fwd_kernelINS_13Kernel_traitsI13__nv_bfloat16S2_fS2_fjLj5120ELj1ELj1ELj4ELj16ENS_18Kernel_traits_baseILj5120ES2_S2_fS2_fjLj128EEEEELb0ELb0ELb0ELb0EEEvNS_9FwdParamsE
        .type           _ZN10layer_norm13ln_fwd_kernelINS_13Kernel_traitsI13__nv_bfloat16S2_fS2_fjLj5120ELj1ELj1ELj4ELj16ENS_18Kernel_traits_baseILj5120ES2_S2_fS2_fjLj128EEEEELb0ELb0ELb0ELb0EEEvNS_9FwdParamsE,@function
        .size           _ZN10layer_norm13ln_fwd_kernelINS_13Kernel_traitsI13__nv_bfloat16S2_fS2_fjLj5120ELj1ELj1ELj4ELj16ENS_18Kernel_traits_baseILj5120ES2_S2_fS2_fjLj128EEEEELb0ELb0ELb0ELb0EEEvNS_9FwdParamsE,(.L_x_37208 - _ZN10layer_norm13ln_fwd_kernelINS_13Kernel_traitsI13__nv_bfloat16S2_fS2_fjLj5120ELj1ELj1ELj4ELj16ENS_18Kernel_traits_baseILj5120ES2_S2_fS2_fjLj128EEEEELb0ELb0ELb0ELb0EEEvNS_9FwdParamsE)
        .other          _ZN10layer_norm13ln_fwd_kernelINS_13Kernel_traitsI13__nv_bfloat16S2_fS2_fjLj5120ELj1ELj1ELj4ELj16ENS_18Kernel_traits_baseILj5120ES2_S2_fS2_fjLj128EEEEELb0ELb0ELb0ELb0EEEvNS_9FwdParamsE,@"STO_CUDA_ENTRY STV_DEFAULT"
_ZN10layer_norm13ln_fwd_kernelINS_13Kernel_traitsI13__nv_bfloat16S2_fS2_fjLj5120ELj1ELj1ELj4ELj16ENS_18Kernel_traits_baseILj5120ES2_S2_fS2_fjLj128EEEEELb0ELb0ELb0ELb0EEEvNS_9FwdParamsE:
.text._ZN10layer_norm13ln_fwd_kernelINS_13Kernel_traitsI13__nv_bfloat16S2_fS2_fjLj5120ELj1ELj1ELj4ELj16ENS_18Kernel_traits_baseILj5120ES2_S2_fS2_fjLj128EEEEELb0ELb0ELb0ELb0EEEvNS_9FwdParamsE:
        /* <DEDUP_REMOVED lines=36> */
.L_x_11845:
[----:B------:R-:W-:Y:S05]  /*0240*/  BSYNC B0 ;  /* 0x0000000000007941 */ /* 0x000fea0003800000 */
.L_x_11844:
        /* <DEDUP_REMOVED lines=18> */
.L_x_11847:
[----:B------:R-:W-:Y:S05]  /*0370*/  BSYNC B0 ;  /* 0x0000000000007941 */ /* 0x000fea0003800000 */
.L_x_11846:
        /* <DEDUP_REMOVED lines=18> */
.L_x_11849:
[----:B------:R-:W-:Y:S05]  /*04a0*/  BSYNC B0 ;  /* 0x0000000000007941 */ /* 0x000fea0003800000 */
.L_x_11848:
        /* <DEDUP_REMOVED lines=18> */
.L_x_11851:
[----:B------:R-:W-:Y:S05]  /*05d0*/  BSYNC B0 ;  /* 0x0000000000007941 */ /* 0x000fea0003800000 */
.L_x_11850:
        /* <DEDUP_REMOVED lines=13> */
.L_x_11853:
[----:B------:R-:W-:Y:S05]  /*06b0*/  BSYNC B0 ;  /* 0x0000000000007941 */ /* 0x000fea0003800000 */
.L_x_11852:
[----:B------:R-:W0:Y:S02]  /*06c0*/  S2UR UR6, SR_CTAID.X ;  /* 0x00000000000679c3 */ /* 0x000e240000002500 */
[----:B0-----:R-:W-:Y:S01]  /*06d0*/  LEA.HI R137, R90, UR6, RZ, 0x19 ;  /* 0x000000065a897c11 */ /* 0x001fe2000f8fc8ff */
[----:B------:R-:W-:-:S03]  /*06e0*/  ULDC UR6, c[0x0][0x214] ;  /* 0x0000850000067ab9 */ /* 0x000fc60000000800 */
[----:B------:R-:W-:-:S13]  /*06f0*/  ISETP.GE.AND P0, PT, R137, UR6, PT ;  /* 0x0000000689007c0c */ /* 0x000fda000bf06270 */
[----:B------:R-:W-:Y:S05]  /*0700*/  @P0 EXIT ;  /* 0x000000000000094d */ /* 0x000fea0003800000 */
[----:B------:R-:W-:Y:S01]  /*0710*/  SHF.L.U32 R85, R30, 0x10, RZ ;  /* 0x000000101e557819 */ /* 0x000fe200000006ff */
[----:B------:R-:W-:Y:S01]  /*0720*/  ULDC.64 UR6, c[0x0][0x270] ;  /* 0x00009c0000067ab9 */ /* 0x000fe20000000a00 */
[----:B------:R-:W-:Y:S01]  /*0730*/  SHF.L.U32 R30, R27, 0x10, RZ ;  /* 0x000000101b1e7819 */ /* 0x000fe200000006ff */
[----:B------:R-:W-:Y:S01]  /*0740*/  HFMA2.MMA R82, -RZ, RZ, 0, 5.9604644775390625e-08 ;  /* 0x00000001ff527435 */ /* 0x000fe200000001ff */
[----:B------:R-:W-:Y:S01]  /*0750*/  SHF.L.U32 R27, R20, 0x10, RZ ;  /* 0x00000010141b7819 */ /* 0x000fe200000006ff */
[----:B------:R-:W-:Y:S01]  /*0760*/  ULDC UR11, c[0x0][0x218] ;  /* 0x00008600000b7ab9 */ /* 0x000fe20000000800 */
[C---:B-----5:R-:W-:Y:S01]  /*0770*/  PRMT R132, R12.reuse, 0x7632, R132 ;  /* 0x000076320c847816 */ /* 0x060fe20000000084 */
[----:B------:R-:W-:Y:S01]  /*0780*/  ULDC UR10, c[0x0][0x290] ;  /* 0x0000a400000a7ab9 */ /* 0x000fe20000000800 */
[----:B------:R-:W-:Y:S01]  /*0790*/  SHF.L.U32 R20, R12, 0x10, RZ ;  /* 0x000000100c147819 */ /* 0x000fe200000006ff */
[----:B------:R-:W-:Y:S01]  /*07a0*/  ULDC.64 UR8, c[0x0][0x230] ;  /* 0x00008c0000087ab9 */ /* 0x000fe20000000a00 */
[C---:B------:R-:W-:Y:S01]  /*07b0*/  PRMT R111, R4.reuse, 0x7632, R111 ;  /* 0x00007632046f7816 */ /* 0x040fe2000000006f */
[----:B------:R-:W-:Y:S01]  /*07c0*/  ULDC.64 UR12, c[0x0][0x210] ;  /* 0x00008400000c7ab9 */ /* 0x000fe20000000a00 */
[----:B------:R-:W-:-:S02]  /*07d0*/  SHF.L.U32 R12, R4, 0x10, RZ ;  /* 0x00000010040c7819 */ /* 0x000fc400000006ff */
[C---:B------:R-:W-:Y:S02]  /*07e0*/  PRMT R118, R36.reuse, 0x7632, R118 ;  /* 0x0000763224767816 */ /* 0x040fe40000000076 */
[----:B------:R-:W-:Y:S02]  /*07f0*/  SHF.L.U32 R4, R36, 0x10, RZ ;  /* 0x0000001024047819 */ /* 0x000fe400000006ff */
[----:B------:R-:W-:Y:S02]  /*0800*/  SHF.R.S32.HI R36, RZ, 0x3, R0 ;  /* 0x00000003ff247819 */ /* 0x000fe40000011400 */
[C---:B------:R-:W-:Y:S02]  /*0810*/  PRMT R120, R37.reuse, 0x7632, R120 ;  /* 0x0000763225787816 */ /* 0x040fe40000000078 */
[----:B------:R-:W-:Y:S02]  /*0820*/  SHF.L.U32 R3, R37, 0x10, RZ ;  /* 0x0000001025037819 */ /* 0x000fe400000006ff */
[----:B------:R-:W-:-:S02]  /*0830*/  PRMT R122, R38, 0x7632, R122 ;  /* 0x00007632267a7816 */ /* 0x000fc4000000007a */
[----:B------:R-:W-:Y:S02]  /*0840*/  SHF.L.U32 R2, R38, 0x10, RZ ;  /* 0x0000001026027819 */ /* 0x000fe400000006ff */
[----:B------:R-:W-:Y:S02]  /*0850*/  LOP3.LUT R38, R90, 0x60, RZ, 0xc0, !PT ;  /* 0x000000605a267812 */ /* 0x000fe400078ec0ff */
[----:B------:R-:W-:Y:S02]  /*0860*/  LOP3.LUT R37, R36, 0x7f, RZ, 0xc0, !PT ;  /* 0x0000007f24257812 */ /* 0x000fe400078ec0ff */
[----:B------:R-:W-:Y:S02]  /*0870*/  SHF.R.U32.HI R36, RZ, 0x2, R36 ;  /* 0x00000002ff247819 */ /* 0x000fe40000011624 */
[----:B------:R-:W-:Y:S02]  /*0880*/  VIADDMNMX R38, R37, -R38, RZ, !PT ;  /* 0x8000002625267246 */ /* 0x000fe400078001ff */
[----:B------:R-:W-:-:S02]  /*0890*/  PRMT R121, R33, 0x7632, R121 ;  /* 0x0000763221797816 */ /* 0x000fc40000000079 */
[----:B------:R-:W-:Y:S02]  /*08a0*/  SHF.L.U32 R92, R33, 0x10, RZ ;  /* 0x00000010215c7819 */ /* 0x000fe400000006ff */
[----:B------:R-:W-:Y:S02]  /*08b0*/  LOP3.LUT R33, R36, 0x3fffffe0, RZ, 0xc0, !PT ;  /* 0x3fffffe024217812 */ /* 0x000fe400078ec0ff */
[----:B------:R-:W-:Y:S02]  /*08c0*/  VIMNMX R38, R38, 0x20, PT ;  /* 0x0000002026267848 */ /* 0x000fe40003fe0100 */
[----:B------:R-:W-:Y:S02]  /*08d0*/  SHF.L.U32 R88, R29, 0x10, RZ ;  /* 0x000000101d587819 */ /* 0x000fe400000006ff */
[----:B------:R-:W-:Y:S02]  /*08e0*/  IADD3 R38, R38, R33, RZ ;  /* 0x0000002126267210 */ /* 0x000fe40007ffe0ff */
[----:B------:R-:W-:-:S02]  /*08f0*/  SHF.L.U32 R29, R26, 0x10, RZ ;  /* 0x000000101a1d7819 */ /* 0x000fc400000006ff */
[----:B------:R-:W-:Y:S02]  /*0900*/  SHF.L.U32 R26, R23, 0x10, RZ ;  /* 0x00000010171a7819 */ /* 0x000fe400000006ff */
[----:B------:R-:W-:Y:S02]  /*0910*/  SHF.L.U32 R0, R90, 0x5, RZ ;  /* 0x000000055a007819 */ /* 0x000fe400000006ff */
[----:B------:R-:W-:Y:S02]  /*0920*/  SHF.L.U32 R38, R38, 0x3, RZ ;  /* 0x0000000326267819 */ /* 0x000fe400000006ff */
[----:B------:R-:W-:Y:S02]  /*0930*/  SHF.L.U32 R23, R16, 0x10, RZ ;  /* 0x0000001010177819 */ /* 0x000fe400000006ff */
[C---:B------:R-:W-:Y:S02]  /*0940*/  PRMT R106, R8.reuse, 0x7632, R106 ;  /* 0x00007632086a7816 */ /* 0x040fe4000000006a */
[----:B------:R-:W-:-:S02]  /*0950*/  SHF.L.U32 R16, R8, 0x10, RZ ;  /* 0x0000001008107819 */ /* 0x000fc400000006ff */
[C---:B------:R-:W-:Y:S02]  /*0960*/  PRMT R115, R40.reuse, 0x7632, R115 ;  /* 0x0000763228737816 */ /* 0x040fe40000000073 */
[----:B------:R-:W-:Y:S02]  /*0970*/  SHF.L.U32 R8, R40, 0x10, RZ ;  /* 0x0000001028087819 */ /* 0x000fe400000006ff */
[----:B------:R-:W-:Y:S02]  /*0980*/  LOP3.LUT R40, R0, 0x3e0, RZ, 0xc0, !PT ;  /* 0x000003e000287812 */ /* 0x000fe400078ec0ff */
[----:B------:R-:W-:Y:S02]  /*0990*/  I2FP.F32.U32 R38, R38 ;  /* 0x0000002600267245 */ /* 0x000fe40000201000 */
[----:B------:R-:W-:Y:S02]  /*09a0*/  VIADDMNMX R40, R37, -R40, RZ, !PT ;  /* 0x8000002825287246 */ /* 0x000fe400078001ff */
[----:B------:R0:W1:Y:S01]  /*09b0*/  MUFU.RCP R136, R38 ;  /* 0x0000002600887308 */ /* 0x0000620000001000 */
[----:B------:R-:W-:Y:S01]  /*09c0*/  ISETP.NE.U32.AND P3, PT, RZ, UR6, PT ;  /* 0x00000006ff007c0c */ /* 0x000fe2000bf65070 */
[----:B------:R-:W-:Y:S01]  /*09d0*/  ULDC.U8 UR6, c[0x0][0x2a0] ;  /* 0x0000a80000067ab9 */ /* 0x000fe20000000000 */
[----:B------:R-:W-:-:S02]  /*09e0*/  VIMNMX R40, R40, 0x20, PT ;  /* 0x0000002028287848 */ /* 0x000fc40003fe0100 */
        /* <DEDUP_REMOVED lines=85> */
[----:B------:R-:W-:Y:S01]  /*0f40*/  ISETP.NE.AND.EX P3, PT, RZ, UR7, PT, P3 ;  /* 0x00000007ff007c0c */ /* 0x000fe2000bf65330 */
[----:B01----:R-:W-:-:S12]  /*0f50*/  ULDC.64 UR6, c[0x0][0x238] ;  /* 0x00008e0000067ab9 */ /* 0x003fd80000000a00 */
.L_x_11875:
[----:B------:R-:W0:Y:S02]  /*0f60*/  @P3 LDC.64 R80, c[0x0][0x270] ;  /* 0x00009c00ff503b82 */ /* 0x000e240000000a00 */
[----:B0-----:R-:W-:-:S06]  /*0f70*/  @P3 IMAD.WIDE R80, R137, 0x2, R80 ;  /* 0x0000000289503825 */ /* 0x001fcc00078e0250 */
[----:B------:R-:W2:Y:S01]  /*0f80*/  @P3 LDG.E.U16 R80, desc[UR4][R80.64] ;  /* 0x0000000450503981 */ /* 0x000ea2000c1e1500 */
[----:B------:R-:W-:Y:S01]  /*0f90*/  IMAD R83, R137, UR11, RZ ;  /* 0x0000000b89537c24 */ /* 0x000fe2000f8e02ff */
[----:B------:R-:W-:Y:S01]  /*0fa0*/  LOP3.LUT R139, R90, 0x7f, RZ, 0xc0, !PT ;  /* 0x0000007f5a8b7812 */ /* 0x000fe200078ec0ff */
[----:B------:R-:W-:Y:S03]  /*0fb0*/  BSSY B0, `(.L_x_11854) ;  /* 0x0000034000007945 */ /* 0x000fe60003800000 */
[----:B------:R-:W-:-:S04]  /*0fc0*/  SHF.R.S32.HI R140, RZ, 0x1f, R83 ;  /* 0x0000001fff8c7819 */ /* 0x000fc80000011453 */
[----:B------:R-:W-:Y:S02]  /*0fd0*/  LEA.HI R140, R140, R83, RZ, 0x3 ;  /* 0x000000538c8c7211 */ /* 0x000fe400078f18ff */
[----:B------:R-:W-:Y:S02]  /*0fe0*/  MOV R83, 0x3f800000 ;  /* 0x3f80000000537802 */ /* 0x000fe40000000f00 */
        /* <DEDUP_REMOVED lines=9> */
[C---:B0-----:R-:W-:Y:S01]  /*1080*/  IMAD.WIDE.U32 R40, R139.reuse, 0x10, R40 ;  /* 0x000000108b287825 */ /* 0x041fe200078e0028 */
[----:B------:R-:W-:-:S03]  /*1090*/  LEA R80, P1, R139, UR6, 0x5 ;  /* 0x000000068b507c11 */ /* 0x000fc6000f8228ff */
[----:B------:R-:W2:Y:S01]  /*10a0*/  @P0 LDG.E.128 R32, desc[UR4][R44.64] ;  /* 0x000000042c200981 */ /* 0x000ea2000c1e1d00 */
[----:B------:R-:W-:-:S03]  /*10b0*/  LEA.HI.X R81, R139, UR7, RZ, 0x5, P1 ;  /* 0x000000078b517c11 */ /* 0x000fc600088f2cff */
[----:B------:R-:W3:Y:S04]  /*10c0*/  LDG.E.128 R40, desc[UR4][R40.64] ;  /* 0x0000000428287981 */ /* 0x000ee8000c1e1d00 */
[----:B------:R0:W4:Y:S01]  /*10d0*/  @P0 LDG.E.128 R36, desc[UR4][R44.64+0x10] ;  /* 0x000010042c240981 */ /* 0x000122000c1e1d00 */
[----:B------:R-:W-:-:S04]  /*10e0*/  ISETP.NE.U32.AND P0, PT, RZ, UR8, PT ;  /* 0x00000008ff007c0c */ /* 0x000fc8000bf05070 */
[----:B------:R-:W-:Y:S02]  /*10f0*/  ISETP.NE.AND.EX P0, PT, RZ, UR9, PT, P0 ;  /* 0x00000009ff007c0c */ /* 0x000fe4000bf05300 */
[C---:B---3--:R-:W-:Y:S02]  /*1100*/  PRMT R141, R42.reuse, 0x7632, R141 ;  /* 0x000076322a8d7816 */ /* 0x048fe4000000008d */
        /* <DEDUP_REMOVED lines=11> */
[-C--:B------:R-:W-:Y:S01]  /*11c0*/  FMUL.FTZ R40, R140, R83.reuse ;  /* 0x000000538c287220 */ /* 0x080fe20000410000 */
[-C--:B------:R-:W-:Y:S01]  /*11d0*/  FMUL.FTZ R42, R144, R83.reuse ;  /* 0x00000053902a7220 */ /* 0x080fe20000410000 */
[-C--:B0-----:R-:W-:Y:S01]  /*11e0*/  FMUL.FTZ R44, R148, R83.reuse ;  /* 0x00000053942c7220 */ /* 0x081fe20000410000 */
[-C--:B------:R-:W-:Y:S01]  /*11f0*/  FMUL.FTZ R46, R152, R83.reuse ;  /* 0x00000053982e7220 */ /* 0x080fe20000410000 */
[-C--:B------:R-:W-:Y:S01]  /*1200*/  FMUL.FTZ R41, R142, R83.reuse ;  /* 0x000000538e297220 */ /* 0x080fe20000410000 */
[-C--:B------:R-:W-:Y:S01]  /*1210*/  FMUL.FTZ R43, R146, R83.reuse ;  /* 0x00000053922b7220 */ /* 0x080fe20000410000 */
[-C--:B------:R-:W-:Y:S01]  /*1220*/  FMUL.FTZ R45, R150, R83.reuse ;  /* 0x00000053962d7220 */ /* 0x080fe20000410000 */
[----:B------:R-:W-:Y:S01]  /*1230*/  FMUL.FTZ R47, R154, R83 ;  /* 0x000000539a2f7220 */ /* 0x000fe20000410000 */
[----:B--2---:R-:W-:Y:S01]  /*1240*/  @P0 FADD.FTZ R40, R32, R40 ;  /* 0x0000002820280221 */ /* 0x004fe20000010000 */
[----:B------:R-:W-:Y:S01]  /*1250*/  @P0 FADD.FTZ R41, R33, R41 ;  /* 0x0000002921290221 */ /* 0x000fe20000010000 */
[----:B------:R-:W-:Y:S01]  /*1260*/  @P0 FADD.FTZ R42, R34, R42 ;  /* 0x0000002a222a0221 */ /* 0x000fe20000010000 */
[----:B------:R-:W-:Y:S01]  /*1270*/  @P0 FADD.FTZ R43, R35, R43 ;  /* 0x0000002b232b0221 */ /* 0x000fe20000010000 */
[----:B----4-:R-:W-:Y:S01]  /*1280*/  @P0 FADD.FTZ R44, R36, R44 ;  /* 0x0000002c242c0221 */ /* 0x010fe20000010000 */
[----:B------:R-:W-:Y:S01]  /*1290*/  @P0 FADD.FTZ R45, R37, R45 ;  /* 0x0000002d252d0221 */ /* 0x000fe20000010000 */
[----:B------:R-:W-:Y:S01]  /*12a0*/  @P0 FADD.FTZ R46, R38, R46 ;  /* 0x0000002e262e0221 */ /* 0x000fe20000010000 */
[----:B------:R-:W-:Y:S01]  /*12b0*/  @P0 FADD.FTZ R47, R39, R47 ;  /* 0x0000002f272f0221 */ /* 0x000fe20000010000 */
[----:B------:R0:W-:Y:S04]  /*12c0*/  STG.E.128 desc[UR4][R80.64], R40 ;  /* 0x0000002850007986 */ /* 0x0001e8000c101d04 */
[----:B------:R0:W-:Y:S01]  /*12d0*/  STG.E.128 desc[UR4][R80.64+0x10], R44 ;  /* 0x0000102c50007986 */ /* 0x0001e2000c101d04 */
[----:B------:R-:W-:-:S07]  /*12e0*/  IADD3 R141, R139, 0x80, RZ ;  /* 0x000000808b8d7810 */ /* 0x000fce0007ffe0ff */
.L_x_11855:
[----:B------:R-:W-:Y:S05]  /*12f0*/  BSYNC B0 ;  /* 0x0000000000007941 */ /* 0x000fea0003800000 */
.L_x_11854:
[----:B------:R-:W-:Y:S01]  /*1300*/  ISETP.GE.U32.AND P0, PT, R89, 0x100, PT ;  /* 0x000001005900780c */ /* 0x000fe20003f06070 */
[----:B------:R-:W-:-:S12]  /*1310*/  BSSY B0, `(.L_x_11856) ;  /* 0x000002e000007945 */ /* 0x000fd80003800000 */
[----:B------:R-:W-:Y:S05]  /*1320*/  @!P0 BRA `(.L_x_11857) ;  /* 0x0000000000b08947 */ /* 0x000fea0003800000 */
[----:B------:R-:W1:Y:S01]  /*1330*/  LDC.64 R48, c[0x0][0x220] ;  /* 0x00008800ff307b82 */ /* 0x000e620000000a00 */
[----:B------:R-:W-:-:S04]  /*1340*/  ISETP.NE.U32.AND P0, PT, RZ, UR8, PT ;  /* 0x00000008ff007c0c */ /* 0x000fc8000bf05070 */
[----:B------:R-:W-:-:S13]  /*1350*/  ISETP.NE.AND.EX P0, PT, RZ, UR9, PT, P0 ;  /* 0x00000009ff007c0c */ /* 0x000fda000bf05300 */
[----:B------:R-:W-:-:S04]  /*1360*/  @P0 LEA R52, P1, R141, UR8, 0x5 ;  /* 0x000000088d340c11 */ /* 0x000fc8000f8228ff */
[C---:B------:R-:W-:Y:S01]  /*1370*/  @P0 LEA.HI.X R53, R141.reuse, UR9, RZ, 0x5, P1 ;  /* 0x000000098d350c11 */ /* 0x040fe200088f2cff */
[C---:B-1----:R-:W-:Y:S01]  /*1380*/  IMAD.WIDE.U32 R48, R141.reuse, 0x10, R48 ;  /* 0x000000108d307825 */ /* 0x042fe200078e0030 */
[----:B0-----:R-:W-:-:S03]  /*1390*/  LEA R80, P1, R141, UR6, 0x5 ;  /* 0x000000068d507c11 */ /* 0x001fc6000f8228ff */
[----:B------:R-:W2:Y:S01]  /*13a0*/  @P0 LDG.E.128 R32, desc[UR4][R52.64] ;  /* 0x0000000434200981 */ /* 0x000ea2000c1e1d00 */
[----:B------:R-:W-:-:S03]  /*13b0*/  LEA.HI.X R81, R141, UR7, RZ, 0x5, P1 ;  /* 0x000000078d517c11 */ /* 0x000fc600088f2cff */
[----:B------:R-:W3:Y:S04]  /*13c0*/  LDG.E.128 R48, desc[UR4][R48.64] ;  /* 0x0000000430307981 */ /* 0x000ee8000c1e1d00 */
[----:B------:R0:W4:Y:S01]  /*13d0*/  @P0 LDG.E.128 R36, desc[UR4][R52.64+0x10] ;  /* 0x0000100434240981 */ /* 0x000122000c1e1d00 */
[----:B------:R-:W-:-:S04]  /*13e0*/  ISETP.NE.U32.AND P0, PT, RZ, UR8, PT ;  /* 0x00000008ff007c0c */ /* 0x000fc8000bf05070 */
[----:B------:R-:W-:Y:S02]  /*13f0*/  ISETP.NE.AND.EX P0, PT, RZ, UR9, PT, P0 ;  /* 0x00000009ff007c0c */ /* 0x000fe4000bf05300 */
[----:B------:R-:W-:Y:S02]  /*1400*/  IADD3 R141, R141, 0x80, RZ ;  /* 0x000000808d8d7810 */ /* 0x000fe40007ffe0ff */
[C---:B---3--:R-:W-:Y:S02]  /*1410*/  PRMT R143, R50.reuse, 0x7632, R143 ;  /* 0x00007632328f7816 */ /* 0x048fe4000000008f */
[----:B------:R-:W-:Y:S02]  /*1420*/  SHF.L.U32 R148, R50, 0x10, RZ ;  /* 0x0000001032947819 */ /* 0x000fe400000006ff */
[----:B------:R-:W-:Y:S02]  /*1430*/  PRMT R54, R48, 0x7632, R54 ;  /* 0x0000763230367816 */ /* 0x000fe40000000036 */
[----:B------:R-:W-:-:S02]  /*1440*/  PRMT R55, R49, 0x7632, R55 ;  /* 0x0000763231377816 */ /* 0x000fc40000000037 */
[----:B------:R-:W-:Y:S02]  /*1450*/  PRMT R50, R51, 0x7632, R50 ;  /* 0x0000763233327816 */ /* 0x000fe40000000032 */
[----:B------:R-:W-:Y:S02]  /*1460*/  SHF.L.U32 R140, R48, 0x10, RZ ;  /* 0x00000010308c7819 */ /* 0x000fe400000006ff */
[----:B------:R-:W-:Y:S02]  /*1470*/  SHF.L.U32 R144, R49, 0x10, RZ ;  /* 0x0000001031907819 */ /* 0x000fe400000006ff */
[----:B------:R-:W-:Y:S02]  /*1480*/  SHF.L.U32 R152, R51, 0x10, RZ ;  /* 0x0000001033987819 */ /* 0x000fe400000006ff */
[----:B------:R-:W-:Y:S02]  /*1490*/  SHF.L.U32 R142, R54, 0x10, RZ ;  /* 0x00000010368e7819 */ /* 0x000fe400000006ff */
[----:B------:R-:W-:-:S02]  /*14a0*/  SHF.L.U32 R146, R55, 0x10, RZ ;  /* 0x0000001037927819 */ /* 0x000fc400000006ff */
[----:B------:R-:W-:Y:S02]  /*14b0*/  SHF.L.U32 R150, R143, 0x10, RZ ;  /* 0x000000108f967819 */ /* 0x000fe400000006ff */
        /* <DEDUP_REMOVED lines=18> */
[----:B------:R1:W-:Y:S02]  /*15e0*/  STG.E.128 desc[UR4][R80.64+0x10], R52 ;  /* 0x0000103450007986 */ /* 0x0003e4000c101d04 */
.L_x_11857:
[----:B------:R-:W-:Y:S05]  /*15f0*/  BSYNC B0 ;  /* 0x0000000000007941 */ /* 0x000fea0003800000 */
.L_x_11856:
[----:B------:R-:W-:Y:S01]  /*1600*/  ISETP.GE.U32.AND P0, PT, R89, 0x180, PT ;  /* 0x000001805900780c */ /* 0x000fe20003f06070 */
[----:B------:R-:W-:-:S12]  /*1610*/  BSSY B0, `(.L_x_11858) ;  /* 0x000002e000007945 */ /* 0x000fd80003800000 */
[----:B------:R-:W-:Y:S05]  /*1620*/  @!P0 BRA `(.L_x_11859) ;  /* 0x0000000000b08947 */ /* 0x000fea0003800000 */
[----:B------:R-:W2:Y:S01]  /*1630*/  LDC.64 R56, c[0x0][0x220] ;  /* 0x00008800ff387b82 */ /* 0x000ea20000000a00 */
[----:B------:R-:W-:-:S04]  /*1640*/  ISETP.NE.U32.AND P0, PT, RZ, UR8, PT ;  /* 0x00000008ff007c0c */ /* 0x000fc8000bf05070 */
[----:B------:R-:W-:-:S13]  /*1650*/  ISETP.NE.AND.EX P0, PT, RZ, UR9, PT, P0 ;  /* 0x00000009ff007c0c */ /* 0x000fda000bf05300 */
[----:B------:R-:W-:-:S04]  /*1660*/  @P0 LEA R60, P1, R141, UR8, 0x5 ;  /* 0x000000088d3c0c11 */ /* 0x000fc8000f8228ff */
[C---:B------:R-:W-:Y:S01]  /*1670*/  @P0 LEA.HI.X R61, R141.reuse, UR9, RZ, 0x5, P1 ;  /* 0x000000098d3d0c11 */ /* 0x040fe200088f2cff */
[C---:B--2---:R-:W-:Y:S01]  /*1680*/  IMAD.WIDE.U32 R56, R141.reuse, 0x10, R56 ;  /* 0x000000108d387825 */ /* 0x044fe200078e0038 */
[----:B01----:R-:W-:-:S03]  /*1690*/  LEA R80, P1, R141, UR6, 0x5 ;  /* 0x000000068d507c11 */ /* 0x003fc6000f8228ff */
        /* <DEDUP_REMOVED lines=37> */
.L_x_11859:
[----:B------:R-:W-:Y:S05]  /*18f0*/  BSYNC B0 ;  /* 0x0000000000007941 */ /* 0x000fea0003800000 */
.L_x_11858:
[----:B------:R-:W-:Y:S01]  /*1900*/  ISETP.GE.U32.AND P0, PT, R89, 0x200, PT ;  /* 0x000002005900780c */ /* 0x000fe20003f06070 */
[----:B------:R-:W-:-:S12]  /*1910*/  BSSY B0, `(.L_x_11860) ;  /* 0x000002e000007945 */ /* 0x000fd80003800000 */
[----:B------:R-:W-:Y:S05]  /*1920*/  @!P0 BRA `(.L_x_11861) ;  /* 0x0000000000b08947 */ /* 0x000fea0003800000 */
[----:B------:R-:W3:Y:S01]  /*1930*/  LDC.64 R64, c[0x0][0x220] ;  /* 0x00008800ff407b82 */ /* 0x000ee20000000a00 */
[----:B------:R-:W-:-:S04]  /*1940*/  ISETP.NE.U32.AND P0, PT, RZ, UR8, PT ;  /* 0x00000008ff007c0c */ /* 0x000fc8000bf05070 */
[----:B------:R-:W-:-:S13]  /*1950*/  ISETP.NE.AND.EX P0, PT, RZ, UR9, PT, P0 ;  /* 0x00000009ff007c0c */ /* 0x000fda000bf05300 */
[----:B------:R-:W-:-:S04]  /*1960*/  @P0 LEA R68, P1, R141, UR8, 0x5 ;  /* 0x000000088d440c11 */ /* 0x000fc8000f8228ff */
[C---:B------:R-:W-:Y:S01]  /*1970*/  @P0 LEA.HI.X R69, R141.reuse, UR9, RZ, 0x5, P1 ;  /* 0x000000098d450c11 */ /* 0x040fe200088f2cff */
[C---:B---3--:R-:W-:Y:S01]  /*1980*/  IMAD.WIDE.U32 R64, R141.reuse, 0x10, R64 ;  /* 0x000000108d407825 */ /* 0x048fe200078e0040 */
[----:B012---:R-:W-:-:S03]  /*1990*/  LEA R80, P1, R141, UR6, 0x5 ;  /* 0x000000068d507c11 */ /* 0x007fc6000f8228ff */
        /* <DEDUP_REMOVED lines=37> */
.L_x_11861:
[----:B------:R-:W-:Y:S05]  /*1bf0*/  BSYNC B0 ;  /* 0x0000000000007941 */ /* 0x000fea0003800000 */
.L_x_11860:
[----:B------:R-:W-:Y:S01]  /*1c00*/  ISETP.GE.U32.AND P0, PT, R89, 0x280, PT ;  /* 0x000002805900780c */ /* 0x000fe20003f06070 */
[----:B------:R-:W-:-:S12]  /*1c10*/  BSSY B0, `(.L_x_11862) ;  /* 0x000002d000007945 */ /* 0x000fd80003800000 */
[----:B------:R-:W-:Y:S05]  /*1c20*/  @!P0 BRA `(.L_x_11863) ;  /* 0x0000000000ac8947 */ /* 0x000fea0003800000 */
[----:B------:R-:W4:Y:S01]  /*1c30*/  LDC.64 R72, c[0x0][0x220] ;  /* 0x00008800ff487b82 */ /* 0x000f220000000a00 */
[----:B------:R-:W-:-:S04]  /*1c40*/  ISETP.NE.U32.AND P0, PT, RZ, UR8, PT ;  /* 0x00000008ff007c0c */ /* 0x000fc8000bf05070 */
[----:B------:R-:W-:-:S13]  /*1c50*/  ISETP.NE.AND.EX P0, PT, RZ, UR9, PT, P0 ;  /* 0x00000009ff007c0c */ /* 0x000fda000bf05300 */
[----:B------:R-:W-:-:S04]  /*1c60*/  @P0 LEA R76, P1, R141, UR8, 0x5 ;  /* 0x000000088d4c0c11 */ /* 0x000fc8000f8228ff */
[C---:B------:R-:W-:Y:S01]  /*1c70*/  @P0 LEA.HI.X R77, R141.reuse, UR9, RZ, 0x5, P1 ;  /* 0x000000098d4d0c11 */ /* 0x040fe200088f2cff */
[C---:B----4-:R-:W-:Y:S01]  /*1c80*/  IMAD.WIDE.U32 R72, R141.reuse, 0x10, R72 ;  /* 0x000000108d487825 */ /* 0x050fe200078e0048 */
[----:B0123--:R-:W-:-:S03]  /*1c90*/  LEA R80, P1, R141, UR6, 0x5 ;  /* 0x000000068d507c11 */ /* 0x00ffc6000f8228ff */
        /* <DEDUP_REMOVED lines=36> */
.L_x_11863:
[----:B------:R-:W-:Y:S05]  /*1ee0*/  BSYNC B0 ;  /* 0x0000000000007941 */ /* 0x000fea0003800000 */
.L_x_11862:
[----:B01234-:R-:W-:Y:S01]  /*1ef0*/  FADD.FTZ R80, RZ, R40 ;  /* 0x00000028ff507221 */ /* 0x01ffe20000010000 */
        /* <DEDUP_REMOVED lines=10> */
[----:B------:R-:W-:-:S03]  /*1fa0*/  LOP3.LUT P6, RZ, R90, 0x1f, RZ, 0xc0, !PT ;  /* 0x0000001f5aff7812 */ /* 0x000fc600078cc0ff */
        /* <DEDUP_REMOVED lines=33> */
[----:B------:R-:W-:Y:S01]  /*21c0*/  FADD.FTZ R80, R76, R83 ;  /* 0x000000534c507221 */ /* 0x000fe20000010000 */
[----:B------:R-:W-:-:S03]  /*21d0*/  LOP3.LUT R83, R140, 0x7fffffc, RZ, 0xc0, !PT ;  /* 0x07fffffc8c537812 */ /* 0x000fc600078ec0ff */
[----:B------:R-:W-:Y:S01]  /*21e0*/  FADD.FTZ R141, R77, R80 ;  /* 0x000000504d8d7221 */ /* 0x000fe20000010000 */
[----:B------:R-:W-:Y:S02]  /*21f0*/  @!P5 IADD3 R83, R83, 0x4, RZ ;  /* 0x000000045353d810 */ /* 0x000fe40007ffe0ff */
[----:B------:R-:W-:Y:S01]  /*2200*/  ISETP.GT.U32.AND P5, PT, R89, 0x27f, PT ;  /* 0x0000027f5900780c */ /* 0x000fe20003fa4070 */
[----:B------:R-:W-:-:S12]  /*2210*/  FADD.FTZ R80, R78, R141 ;  /* 0x0000008d4e507221 */ /* 0x000fd80000010000 */
        /* <DEDUP_REMOVED lines=104> */
.L_x_11886:
[----:B------:R-:W-:Y:S01]  /*28a0*/  LOP3.LUT P0, RZ, R90, 0x1f, RZ, 0xc0, !PT ;  /* 0x0000001f5aff7812 */ /* 0x000fe2000780c0ff */
        /* <DEDUP_REMOVED lines=25> */
[----:B------:R-:W1:Y:S02]  /*2a40*/  SHFL.DOWN PT, R144, R83, 0x2, 0x1f ;  /* 0x08401f0053907f89 */ /* 0x000e6400000e0000 */
[----:B-1----:R-:W-:Y:S02]  /*2a50*/  IADD3 R145, R144, R83, RZ ;  /* 0x0000005390917210 */ /* 0x002fe40007ffe0ff */
[----:B------:R-:W-:-:S02]  /*2a60*/  I2FP.F32.S32 R148, R144 ;  /* 0x0000009000947245 */ /* 0x000fc40000201400 */
[----:B------:R-:W-:Y:S01]  /*2a70*/  I2FP.F32.S32 R82, R145 ;  /* 0x0000009100527245 */ /* 0x000fe20000201400 */
[----:B------:R-:W1:Y:S03]  /*2a80*/  SHFL.DOWN PT, R152, R145, 0x1, 0x1f ;  /* 0x08201f0091987f89 */ /* 0x000e6600000e0000 */
[----:B------:R-:W2:Y:S01]  /*2a90*/  MUFU.RCP R146, R82 ;  /* 0x0000005200927308 */ /* 0x000ea20000001000 */
[----:B0-----:R-:W0:Y:S04]  /*2aa0*/  SHFL.DOWN PT, R143, R80, 0x2, 0x1f ;  /* 0x08401f00508f7f89 */ /* 0x001e2800000e0000 */
[----:B------:R-:W3:Y:S01]  /*2ab0*/  SHFL.DOWN PT, R144, R81, 0x2, 0x1f ;  /* 0x08401f0051907f89 */ /* 0x000ee200000e0000 */
[----:B-1----:R-:W-:-:S02]  /*2ac0*/  IADD3 R83, R145, R152, RZ ;  /* 0x0000009891537210 */ /* 0x002fc40007ffe0ff */
[----:B------:R-:W-:Y:S01]  /*2ad0*/  I2FP.F32.S32 R152, R152 ;  /* 0x0000009800987245 */ /* 0x000fe20000201400 */
[----:B------:R-:W1:Y:S01]  /*2ae0*/  LDC R145, c[0x0][0x2d8] ;  /* 0x0000b600ff917b82 */ /* 0x000e620000000800 */
[----:B0-----:R-:W-:-:S04]  /*2af0*/  FMUL.FTZ R150, R143, R148 ;  /* 0x000000948f967220 */ /* 0x001fc80000410000 */
[----:B------:R-:W-:Y:S01]  /*2b00*/  FFMA.FTZ R141, R147, R80, R150 ;  /* 0x00000050938d7223 */ /* 0x000fe20000010096 */
[----:B------:R-:W-:Y:S01]  /*2b10*/  FADD.FTZ R80, -R143, R80 ;  /* 0x000000508f507221 */ /* 0x000fe20000010100 */
[----:B------:R-:W-:Y:S01]  /*2b20*/  I2FP.F32.S32 R143, R83 ;  /* 0x00000053008f7245 */ /* 0x000fe20000201400 */
[----:B---3--:R-:W-:Y:S01]  /*2b30*/  FADD.FTZ R83, R144, R81 ;  /* 0x0000005190537221 */ /* 0x008fe20000010000 */
[----:B--2---:R-:W-:Y:S01]  /*2b40*/  FMUL.FTZ R141, R146, R141 ;  /* 0x0000008d928d7220 */ /* 0x004fe20000410000 */
[----:B------:R-:W-:-:S03]  /*2b50*/  FMUL.FTZ R80, R80, R80 ;  /* 0x0000005050507220 */ /* 0x000fc60000410000 */
[----:B------:R-:W0:Y:S01]  /*2b60*/  MUFU.RCP R143, R143 ;  /* 0x0000008f008f7308 */ /* 0x000e220000001000 */
[----:B------:R-:W2:Y:S01]  /*2b70*/  SHFL.DOWN PT, R150, R141, 0x1, 0x1f ;  /* 0x08201f008d967f89 */ /* 0x000ea200000e0000 */
[----:B------:R-:W-:-:S04]  /*2b80*/  FMUL.FTZ R80, R80, R147 ;  /* 0x0000009350507220 */ /* 0x000fc80000410000 */
[----:B------:R-:W-:-:S04]  /*2b90*/  FMUL.FTZ R80, R80, R148 ;  /* 0x0000009450507220 */ /* 0x000fc80000410000 */
[----:B------:R-:W-:-:S05]  /*2ba0*/  FFMA.FTZ R80, R146, R80, R83 ;  /* 0x0000005092507223 */ /* 0x000fca0000010053 */
[----:B------:R-:W3:Y:S01]  /*2bb0*/  SHFL.DOWN PT, R81, R80, 0x1, 0x1f ;  /* 0x08201f0050517f89 */ /* 0x000ee200000e0000 */
[----:B--2---:R-:W-:-:S04]  /*2bc0*/  FMUL.FTZ R83, R150, R152 ;  /* 0x0000009896537220 */ /* 0x004fc80000410000 */
[----:B------:R-:W-:Y:S01]  /*2bd0*/  FFMA.FTZ R144, R82, R141, R83 ;  /* 0x0000008d52907223 */ /* 0x000fe20000010053 */
[----:B------:R-:W-:-:S03]  /*2be0*/  FADD.FTZ R141, R141, -R150 ;  /* 0x800000968d8d7221 */ /* 0x000fc60000010000 */
[----:B0-----:R-:W-:Y:S01]  /*2bf0*/  FMUL.FTZ R144, R143, R144 ;  /* 0x000000908f907220 */ /* 0x001fe20000410000 */
[----:B------:R-:W-:-:S04]  /*2c00*/  FMUL.FTZ R141, R141, R141 ;  /* 0x0000008d8d8d7220 */ /* 0x000fc80000410000 */
[----:B------:R-:W-:Y:S01]  /*2c10*/  FMUL.FTZ R141, R82, R141 ;  /* 0x0000008d528d7220 */ /* 0x000fe20000410000 */
[----:B---3--:R-:W-:Y:S01]  /*2c20*/  FADD.FTZ R82, R80, R81 ;  /* 0x0000005150527221 */ /* 0x008fe20000010000 */
[----:B------:R-:W0:Y:S01]  /*2c30*/  SHFL.IDX PT, R147, R144, RZ, 0x1f ;  /* 0x00001fff90937589 */ /* 0x000e2200000e0000 */
[----:B------:R-:W2:Y:S01]  /*2c40*/  @!P0 LDC.64 R80, c[0x0][0x258] ;  /* 0x00009600ff508b82 */ /* 0x000ea20000000a00 */
[----:B------:R-:W-:-:S04]  /*2c50*/  FMUL.FTZ R141, R141, R152 ;  /* 0x000000988d8d7220 */ /* 0x000fc80000410000 */
[----:B------:R-:W-:-:S03]  /*2c60*/  FFMA.FTZ R141, R143, R141, R82 ;  /* 0x0000008d8f8d7223 */ /* 0x000fc60000010052 */
[----:B------:R-:W3:Y:S02]  /*2c70*/  @!P0 LDC.64 R82, c[0x0][0x250] ;  /* 0x00009400ff528b82 */ /* 0x000ee40000000a00 */
[----:B------:R-:W1:Y:S01]  /*2c80*/  SHFL.IDX PT, R146, R141, RZ, 0x1f ;  /* 0x00001fff8d927589 */ /* 0x000e6200000e0000 */
[----:B0-----:R-:W-:Y:S01]  /*2c90*/  FMUL.FTZ R143, R147, R147 ;  /* 0x00000093938f7220 */ /* 0x001fe20000410000 */
[----:B--2---:R-:W-:Y:S01]  /*2ca0*/  @!P0 IMAD.WIDE R80, R137, 0x4, R80 ;  /* 0x0000000489508825 */ /* 0x004fe200078e0250 */
[----:B------:R-:W-:-:S03]  /*2cb0*/  FSEL R144, R147, RZ, !P1 ;  /* 0x000000ff93907208 */ /* 0x000fc60004800000 */
[----:B------:R-:W-:Y:S01]  /*2cc0*/  FSEL R143, R143, RZ, P1 ;  /* 0x000000ff8f8f7208 */ /* 0x000fe20000800000 */
[----:B---3--:R-:W-:-:S04]  /*2cd0*/  @!P0 IMAD.WIDE R82, R137, 0x4, R82 ;  /* 0x0000000489528825 */ /* 0x008fc800078e0252 */
[----:B-1----:R-:W-:Y:S01]  /*2ce0*/  FFMA.FTZ R140, R146, UR10, R145 ;  /* 0x0000000a928c7c23 */ /* 0x002fe20008010091 */
[----:B------:R0:W-:Y:S03]  /*2cf0*/  @!P0 STG.E desc[UR4][R82.64], R147 ;  /* 0x0000009352008986 */ /* 0x0001e6000c101904 */
[----:B------:R-:W-:-:S06]  /*2d00*/  FADD.FTZ R143, R140, R143 ;  /* 0x0000008f8c8f7221 */ /* 0x000fcc0000010000 */
        /* <DEDUP_REMOVED lines=35> */
.L_x_11866:
[----:B------:R-:W-:Y:S05]  /*2f40*/  BSYNC B0 ;  /* 0x0000000000007941 */ /* 0x000fea0003800000 */
.L_x_11865:
        /* <DEDUP_REMOVED lines=35> */
.L_x_11868:
[----:B------:R-:W-:Y:S05]  /*3180*/  BSYNC B0 ;  /* 0x0000000000007941 */ /* 0x000fea0003800000 */
.L_x_11867:
        /* <DEDUP_REMOVED lines=35> */
.L_x_11870:
[----:B------:R-:W-:Y:S05]  /*33c0*/  BSYNC B0 ;  /* 0x0000000000007941 */ /* 0x000fea0003800000 */
.L_x_11869:
        /* <DEDUP_REMOVED lines=35> */
.L_x_11872:
[----:B------:R-:W-:Y:S05]  /*3600*/  BSYNC B0 ;  /* 0x0000000000007941 */ /* 0x000fea0003800000 */
.L_x_11871:
        /* <DEDUP_REMOVED lines=34> */
.L_x_11874:
[----:B------:R-:W-:Y:S05]  /*3830*/  BSYNC B0 ;  /* 0x0000000000007941 */ /* 0x000fea0003800000 */
.L_x_11873:
[----:B------:R-:W-:Y:S02]  /*3840*/  ISETP.NE.AND P0, PT, R142, RZ, PT ;  /* 0x000000ff8e00720c */ /* 0x000fe40003f05270 */
[----:B------:R-:W-:Y:S02]  /*3850*/  IADD3 R137, R137, UR12, RZ ;  /* 0x0000000c89897c10 */ /* 0x000fe4000fffe0ff */
[----:B01234-:R-:W-:Y:S02]  /*3860*/  SEL R82, RZ, 0x1, P0 ;  /* 0x00000001ff527807 */ /* 0x01ffe40000000000 */
[----:B------:R-:W-:-:S13]  /*3870*/  ISETP.GE.AND P0, PT, R137, UR13, PT ;  /* 0x0000000d89007c0c */ /* 0x000fda000bf06270 */
[----:B------:R-:W-:Y:S05]  /*3880*/  @!P0 BRA `(.L_x_11875) ;  /* 0xffffffd400b48947 */ /* 0x000fea000383ffff */
[----:B------:R-:W-:Y:S05]  /*3890*/  EXIT ;  /* 0x000000000000794d */ /* 0x000fea0003800000 */
.L_x_11864:
[----:B------:R-:W-:Y:S01]  /*38a0*/  HFMA2.MMA R149, -RZ, RZ, 0, 5.9604644775390625e-08 ;  /* 0x00000001ff957435 */ /* 0x000fe200000001ff */
[----:B------:R-:W-:Y:S02]  /*38b0*/  MOV R148, R81 ;  /* 0x0000005100947202 */ /* 0x000fe40000000f00 */
[----:B------:R-:W-:Y:S02]  /*38c0*/  MOV R150, 0x1f ;  /* 0x0000001f00967802 */ /* 0x000fe40000000f00 */
[----:B------:R-:W-:-:S07]  /*38d0*/  MOV R147, 0xffffffff ;  /* 0xffffffff00937802 */ /* 0x000fce0000000f00 */
[----:B------:R-:W-:Y:S05]  /*38e0*/  WARPSYNC.COLLECTIVE R147, `(.L_x_11876) ;  /* 0x0000000093087348 */ /* 0x000fea0003c00000 */
[----:B------:R0:W1:Y:S02]  /*38f0*/  SHFL.BFLY P6, R145, R148, R149, R150 ;  /* 0x0c00009594917389 */ /* 0x00006400000c0096 */
[----:B01----:R-:W-:Y:S01]  /*3900*/  ENDCOLLECTIVE ;  /* 0x000000000000791b */ /* 0x003fe20003800000 */
.L_x_11876:
[----:B------:R-:W-:Y:S01]  /*3910*/  HFMA2.MMA R149, -RZ, RZ, 0, 1.1920928955078125e-07 ;  /* 0x00000002ff957435 */ /* 0x000fe200000001ff */
[----:B------:R-:W-:-:S05]  /*3920*/  MOV R80, R145 ;  /* 0x0000009100507202 */ /* 0x000fca0000000f00 */
[----:B------:R-:W-:-:S05]  /*3930*/  FADD.FTZ R82, R81, R80 ;  /* 0x0000005051527221 */ /* 0x000fca0000010000 */
[----:B------:R-:W-:-:S07]  /*3940*/  MOV R148, R82 ;  /* 0x0000005200947202 */ /* 0x000fce0000000f00 */
[----:B------:R-:W-:Y:S05]  /*3950*/  WARPSYNC.COLLECTIVE R147, `(.L_x_11877) ;  /* 0x0000000093087348 */ /* 0x000fea0003c00000 */
[----:B------:R0:W1:Y:S02]  /*3960*/  SHFL.BFLY P6, R145, R148, R149, R150 ;  /* 0x0c00009594917389 */ /* 0x00006400000c0096 */
[----:B01----:R-:W-:Y:S01]  /*3970*/  ENDCOLLECTIVE ;  /* 0x000000000000791b */ /* 0x003fe20003800000 */
.L_x_11877:
[----:B------:R-:W-:Y:S01]  /*3980*/  HFMA2.MMA R149, -RZ, RZ, 0, 2.384185791015625e-07 ;  /* 0x00000004ff957435 */ /* 0x000fe200000001ff */
[----:B------:R-:W-:-:S05]  /*3990*/  MOV R141, R145 ;  /* 0x00000091008d7202 */ /* 0x000fca0000000f00 */
[----:B------:R-:W-:-:S05]  /*39a0*/  FADD.FTZ R141, R82, R141 ;  /* 0x0000008d528d7221 */ /* 0x000fca0000010000 */
[----:B------:R-:W-:-:S07]  /*39b0*/  MOV R148, R141 ;  /* 0x0000008d00947202 */ /* 0x000fce0000000f00 */
[----:B------:R-:W-:Y:S05]  /*39c0*/  WARPSYNC.COLLECTIVE R147, `(.L_x_11878) ;  /* 0x0000000093087348 */ /* 0x000fea0003c00000 */
[----:B------:R0:W1:Y:S02]  /*39d0*/  SHFL.BFLY P6, R145, R148, R149, R150 ;  /* 0x0c00009594917389 */ /* 0x00006400000c0096 */
[----:B01----:R-:W-:Y:S01]  /*39e0*/  ENDCOLLECTIVE ;  /* 0x000000000000791b */ /* 0x003fe20003800000 */
.L_x_11878:
[----:B------:R-:W-:Y:S01]  /*39f0*/  HFMA2.MMA R149, -RZ, RZ, 0, 4.76837158203125e-07 ;  /* 0x00000008ff957435 */ /* 0x000fe200000001ff */
[----:B------:R-:W-:-:S05]  /*3a00*/  MOV R80, R145 ;  /* 0x0000009100507202 */ /* 0x000fca0000000f00 */
[----:B------:R-:W-:-:S05]  /*3a10*/  FADD.FTZ R143, R141, R80 ;  /* 0x000000508d8f7221 */ /* 0x000fca0000010000 */
[----:B------:R-:W-:-:S07]  /*3a20*/  MOV R148, R143 ;  /* 0x0000008f00947202 */ /* 0x000fce0000000f00 */
[----:B------:R-:W-:Y:S05]  /*3a30*/  WARPSYNC.COLLECTIVE R147, `(.L_x_11879) ;  /* 0x0000000093087348 */ /* 0x000fea0003c00000 */
[----:B------:R0:W1:Y:S02]  /*3a40*/  SHFL.BFLY P6, R145, R148, R149, R150 ;  /* 0x0c00009594917389 */ /* 0x00006400000c0096 */
[----:B01----:R-:W-:Y:S01]  /*3a50*/  ENDCOLLECTIVE ;  /* 0x000000000000791b */ /* 0x003fe20003800000 */
.L_x_11879:
[----:B------:R-:W-:Y:S01]  /*3a60*/  HFMA2.MMA R149, -RZ, RZ, 0, 9.5367431640625e-07 ;  /* 0x00000010ff957435 */ /* 0x000fe200000001ff */
[----:B------:R-:W-:-:S05]  /*3a70*/  MOV R80, R145 ;  /* 0x0000009100507202 */ /* 0x000fca0000000f00 */
[----:B------:R-:W-:-:S05]  /*3a80*/  FADD.FTZ R144, R143, R80 ;  /* 0x000000508f907221 */ /* 0x000fca0000010000 */
[----:B------:R-:W-:-:S07]  /*3a90*/  MOV R148, R144 ;  /* 0x0000009000947202 */ /* 0x000fce0000000f00 */
[----:B------:R-:W-:Y:S05]  /*3aa0*/  WARPSYNC.COLLECTIVE R147, `(.L_x_11880) ;  /* 0x0000000093087348 */ /* 0x000fea0003c00000 */
[----:B------:R0:W1:Y:S02]  /*3ab0*/  SHFL.BFLY P6, R145, R148, R149, R150 ;  /* 0x0c00009594917389 */ /* 0x00006400000c0096 */
[----:B01----:R-:W-:Y:S01]  /*3ac0*/  ENDCOLLECTIVE ;  /* 0x000000000000791b */ /* 0x003fe20003800000 */
.L_x_11880:
        /* <DEDUP_REMOVED lines=88> */
.L_x_11881:
[----:B------:R-:W-:Y:S01]  /*4050*/  HFMA2.MMA R149, -RZ, RZ, 0, 1.1920928955078125e-07 ;  /* 0x00000002ff957435 */ /* 0x000fe200000001ff */
[----:B------:R-:W-:-:S05]  /*4060*/  MOV R82, R145 ;  /* 0x0000009100527202 */ /* 0x000fca0000000f00 */
[----:B------:R-:W-:-:S05]  /*4070*/  FADD.FTZ R82, R81, R82 ;  /* 0x0000005251527221 */ /* 0x000fca0000010000 */
[----:B------:R-:W-:-:S07]  /*4080*/  MOV R148, R82 ;  /* 0x0000005200947202 */ /* 0x000fce0000000f00 */
[----:B------:R-:W-:Y:S05]  /*4090*/  WARPSYNC.COLLECTIVE R147, `(.L_x_11882) ;  /* 0x0000000093087348 */ /* 0x000fea0003c00000 */
[----:B------:R0:W1:Y:S02]  /*40a0*/  SHFL.BFLY P6, R145, R148, R149, R150 ;  /* 0x0c00009594917389 */ /* 0x00006400000c0096 */
[----:B01----:R-:W-:Y:S01]  /*40b0*/  ENDCOLLECTIVE ;  /* 0x000000000000791b */ /* 0x003fe20003800000 */
.L_x_11882:
[----:B------:R-:W-:Y:S01]  /*40c0*/  HFMA2.MMA R149, -RZ, RZ, 0, 2.384185791015625e-07 ;  /* 0x00000004ff957435 */ /* 0x000fe200000001ff */
[----:B------:R-:W-:-:S05]  /*40d0*/  MOV R141, R145 ;  /* 0x00000091008d7202 */ /* 0x000fca0000000f00 */
[----:B------:R-:W-:-:S05]  /*40e0*/  FADD.FTZ R141, R82, R141 ;  /* 0x0000008d528d7221 */ /* 0x000fca0000010000 */
[----:B------:R-:W-:-:S07]  /*40f0*/  MOV R148, R141 ;  /* 0x0000008d00947202 */ /* 0x000fce0000000f00 */
[----:B------:R-:W-:Y:S05]  /*4100*/  WARPSYNC.COLLECTIVE R147, `(.L_x_11883) ;  /* 0x0000000093087348 */ /* 0x000fea0003c00000 */
[----:B------:R0:W1:Y:S02]  /*4110*/  SHFL.BFLY P6, R145, R148, R149, R150 ;  /* 0x0c00009594917389 */ /* 0x00006400000c0096 */
[----:B01----:R-:W-:Y:S01]  /*4120*/  ENDCOLLECTIVE ;  /* 0x000000000000791b */ /* 0x003fe20003800000 */
.L_x_11883:
[----:B------:R-:W-:Y:S01]  /*4130*/  HFMA2.MMA R149, -RZ, RZ, 0, 4.76837158203125e-07 ;  /* 0x00000008ff957435 */ /* 0x000fe200000001ff */
[----:B------:R-:W-:-:S05]  /*4140*/  MOV R144, R145 ;  /* 0x0000009100907202 */ /* 0x000fca0000000f00 */
[----:B------:R-:W-:-:S05]  /*4150*/  FADD.FTZ R144, R141, R144 ;  /* 0x000000908d907221 */ /* 0x000fca0000010000 */
[----:B------:R-:W-:-:S07]  /*4160*/  MOV R148, R144 ;  /* 0x0000009000947202 */ /* 0x000fce0000000f00 */
[----:B------:R-:W-:Y:S05]  /*4170*/  WARPSYNC.COLLECTIVE R147, `(.L_x_11884) ;  /* 0x0000000093087348 */ /* 0x000fea0003c00000 */
[----:B------:R0:W1:Y:S02]  /*4180*/  SHFL.BFLY P6, R145, R148, R149, R150 ;  /* 0x0c00009594917389 */ /* 0x00006400000c0096 */
[----:B01----:R-:W-:Y:S01]  /*4190*/  ENDCOLLECTIVE ;  /* 0x000000000000791b */ /* 0x003fe20003800000 */
.L_x_11884:
[----:B------:R-:W-:Y:S01]  /*41a0*/  HFMA2.MMA R149, -RZ, RZ, 0, 9.5367431640625e-07 ;  /* 0x00000010ff957435 */ /* 0x000fe200000001ff */
[----:B------:R-:W-:-:S05]  /*41b0*/  MOV R143, R145 ;  /* 0x00000091008f7202 */ /* 0x000fca0000000f00 */
[----:B------:R-:W-:-:S05]  /*41c0*/  FADD.FTZ R143, R144, R143 ;  /* 0x0000008f908f7221 */ /* 0x000fca0000010000 */
[----:B------:R-:W-:-:S07]  /*41d0*/  MOV R148, R143 ;  /* 0x0000008f00947202 */ /* 0x000fce0000000f00 */
[----:B------:R-:W-:Y:S05]  /*41e0*/  WARPSYNC.COLLECTIVE R147, `(.L_x_11885) ;  /* 0x0000000093087348 */ /* 0x000fea0003c00000 */
[----:B------:R0:W1:Y:S02]  /*41f0*/  SHFL.BFLY P6, R145, R148, R149, R150 ;  /* 0x0c00009594917389 */ /* 0x00006400000c0096 */
[----:B01----:R-:W-:Y:S01]  /*4200*/  ENDCOLLECTIVE ;  /* 0x000000000000791b */ /* 0x003fe20003800000 */
.L_x_11885:
[----:B------:R-:W-:Y:S01]  /*4210*/  MOV R146, R145 ;  /* 0x0000009100927202 */ /* 0x000fe20000000f00 */
[----:B------:R-:W-:Y:S06]  /*4220*/  BRA `(.L_x_11886) ;  /* 0xffffffe4009c7947 */ /* 0x000fec000383ffff */
.L_x_11887:
        /* <DEDUP_REMOVED lines=13> */
.L_x_37208:


//--------------------- .text._ZN10layer_norm13ln_fwd_kernelINS_13Kernel_traitsI13__nv_bfloat16S2_fS2_fjLj5120ELj1ELj1ELj4ELj16ENS_18Kernel_traits_baseILj5120ES2_S2_fS2_fjLj128EEEEELb0ELb0ELb0ELb1EEEvNS_9FwdParamsE --------------------------
	.section	.text._ZN10layer_norm13ln_fwd_kernelINS_13Kernel_traitsI13__nv_bfloat16S2_fS2_fjLj5120ELj1ELj1ELj4ELj16ENS_18Kernel_traits_baseILj5120ES2_S2_fS2_fjLj128EEEEELb0ELb0ELb0ELb1EEEvNS_9FwdParamsE,"ax",@progbits
	.align	128
        .global         _ZN10layer_norm13ln_fwd_kernelINS_13Kernel_traitsI13__nv_bfloat16S2_fS2_fjLj5120ELj1ELj1ELj4ELj16ENS_18Kernel_traits_baseILj5120ES2_S2_fS2_fjLj128EEEEELb0ELb0ELb0ELb1EEEvNS_9FwdParamsE
        .type           _ZN10layer_norm13ln_fwd_kernelINS_13Kernel_traitsI13__nv_bfloat16S2_fS2_fjLj5120ELj1ELj1ELj4ELj16ENS_18Kernel_traits_baseILj5120ES2_S2_fS2_fjLj128EEEEELb0ELb0ELb0ELb1EEEvNS_9FwdParamsE,@function
        .size           _ZN10layer_norm13ln_fwd_kernelINS_13Kernel_traitsI13__nv_bfloat16S2_fS2_fjLj5120ELj1ELj1ELj4ELj16ENS_18Kernel_traits_baseILj5120ES2_S2_fS2_fjLj128EEEEELb0ELb0ELb0ELb1EEEvNS_9FwdParamsE,(.L_x_37209 - _ZN10layer_norm13ln_fwd_kernelINS_13Kernel_traitsI13__nv_bfloat16S2_fS2_fjLj5120ELj1ELj1ELj4ELj16ENS_18Kernel_traits_baseILj5120ES2_S2_fS2_fjLj128EEEEELb0ELb0ELb0ELb1EEEvNS_9FwdParamsE)
        .other          _ZN10layer_norm13ln_fwd_kernelINS_13Kernel_traitsI13__nv_bfloat16S2_fS2_fjLj5120ELj1ELj1ELj4ELj16ENS_18Kernel_traits_baseILj5120ES2_S2_fS2_fjLj128EEEEELb0ELb0ELb0ELb1EEEvNS_9FwdParamsE,@"STO_CUDA_ENTRY STV_DEFAULT"
_ZN10layer_norm13ln_fwd_kernelINS_13Kernel_traitsI13__nv_bfloat16S2_fS2_fjLj5120ELj1ELj1ELj4ELj16ENS_18Kernel_traits_baseILj5120ES2_S2_fS2_fjLj128EEEEELb0ELb0ELb0ELb1EEEvNS_9FwdParamsE:
.text._ZN10layer_norm13ln_fwd_kernelINS_13Kernel_traitsI13__nv_bfloat16S2_fS2_fjLj5120ELj1ELj1ELj4ELj16ENS_18Kernel_traits_baseILj5120ES2_S2_fS2_fjLj128EEEEELb0ELb0ELb0ELb1EEEvNS_9FwdParamsE:
        /* <DEDUP_REMOVED lines=16> */
[----:B-1----:R-:W-:Y:S01]  /*0100*/  LEA.HI R138, R92, UR6, RZ, 0x19 ;  /* 0x000000065c8a7c11 */ /* 0x002fe2000f8fc8ff */
[----:B------:R-:W-:Y:S01]  /*0110*/  ULDC UR6, c[0x0][0x214] ;  /* 0x0000850000067ab9 */ /* 0x000fe20000000800 */
[----:B------:R-:W-:Y:S01]  /*0120*/  IADD3 R2, P2, R0, UR8, RZ ;  /* 0x0000000800027c10 */ /* 0x000fe2000ff5e0ff */
[----:B------:R0:W5:Y:S01]  /*0130*/  @P0 LDG.E.128 R12, desc[UR4][R4.64+0x2000] ;  /* 0x00200004040c0981 */ /* 0x000162000c1e1d00 */
[----:B------:R-:W-:-:S02]  /*0140*/  ISETP.GE.AND P1, PT, R138, UR6, PT ;  /* 0x000000068a007c0c */ /* 0x000fc4000bf26270 */
[----:B------:R-:W-:-:S11]  /*0150*/  IADD3.X R3, RZ, UR9, RZ, P2, !PT ;  /* 0x00000009ff037c10 */ /* 0x000fd600097fe4ff */
        /* <DEDUP_REMOVED lines=26> */
[----:B------:R-:W-:-:S02]  /*0300*/  SHF.L.U32 R88, R23, 0x10, RZ ;  /* 0x0000001017587819 */ /* 0x000fc400000006ff */
        /* <DEDUP_REMOVED lines=10> */
[C---:B------:R-:W-:Y:S02]  /*03b0*/  PRMT R103, R17.reuse, 0x7632, R103 ;  /* 0x0000763211677816 */ /* 0x040fe40000000067 */
        /* <DEDUP_REMOVED lines=9> */
[----:B------:R-:W-:Y:S02]  /*0450*/  SHF.L.U32 R93, R20, 0x10, RZ ;  /* 0x00000010145d7819 */ /* 0x000fe400000006ff */
[----:B------:R-:W-:Y:S02]  /*0460*/  SHF.L.U32 R86, R25, 0x10, RZ ;  /* 0x0000001019567819 */ /* 0x000fe400000006ff */
[----:B------:R-:W-:Y:S02]  /*0470*/  SHF.L.U32 R19, R13, 0x10, RZ ;  /* 0x000000100d137819 */ /* 0x000fe400000006ff */
[----:B------:R-:W-:-:S02]  /*0480*/  SHF.L.U32 R18, R14, 0x10, RZ ;  /* 0x000000100e127819 */ /* 0x000fc400000006ff */
[----:B------:R-:W-:Y:S02]  /*0490*/  SHF.L.U32 R17, R15, 0x10, RZ ;  /* 0x000000100f117819 */ /* 0x000fe400000006ff */
        /* <DEDUP_REMOVED lines=11> */
[----:B------:R-:W-:-:S02]  /*0550*/  ISETP.NE.AND P3, PT, RZ, UR6, PT ;  /* 0x00000006ff007c0c */ /* 0x000fc4000bf65270 */
        /* <DEDUP_REMOVED lines=20> */
[----:B------:R-:W-:Y:S01]  /*06a0*/  ISETP.NE.AND.EX P0, PT, RZ, UR7, PT, P0 ;  /* 0x00000007ff007c0c */ /* 0x000fe2000bf05300 */
[----:B------:R-:W-:Y:S01]  /*06b0*/  ULDC UR7, c[0x0][0x218] ;  /* 0x0000860000077ab9 */ /* 0x000fe20000000800 */
[----:B--2---:R-:W-:Y:S02]  /*06c0*/  PRMT R137, R8, 0x7632, R137 ;  /* 0x0000763208897816 */ /* 0x004fe40000000089 */
[----:B------:R-:W-:Y:S02]  /*06d0*/  PRMT R136, R9, 0x7632, R136 ;  /* 0x0000763209887816 */ /* 0x000fe40000000088 */
[----:B------:R-:W-:-:S02]  /*06e0*/  PRMT R135, R10, 0x7632, R135 ;  /* 0x000076320a877816 */ /* 0x000fc40000000087 */
        /* <DEDUP_REMOVED lines=57> */
.L_x_11889:
[----:B0-----:R-:W0:Y:S01]  /*0a80*/  @P0 LDC.64 R42, c[0x0][0x270] ;  /* 0x00009c00ff2a0b82 */ /* 0x001e220000000a00 */
[----:B------:R-:W-:Y:S01]  /*0a90*/  ISETP.NE.U32.AND P2, PT, RZ, UR8, PT ;  /* 0x00000008ff007c0c */ /* 0x000fe2000bf45070 */
[----:B------:R-:W-:Y:S01]  /*0aa0*/  IMAD R36, R138, UR7, RZ ;  /* 0x000000078a247c24 */ /* 0x000fe2000f8e02ff */
[----:B------:R-:W-:Y:S02]  /*0ab0*/  LOP3.LUT R139, R92, 0x7f, RZ, 0xc0, !PT ;  /* 0x0000007f5c8b7812 */ /* 0x000fe400078ec0ff */
[----:B------:R-:W-:Y:S02]  /*0ac0*/  ISETP.NE.AND.EX P2, PT, RZ, UR9, PT, P2 ;  /* 0x00000009ff007c0c */ /* 0x000fe4000bf45320 */
[----:B------:R-:W-:Y:S01]  /*0ad0*/  SHF.R.S32.HI R37, RZ, 0x1f, R36 ;  /* 0x0000001fff257819 */ /* 0x000fe20000011424 */
[----:B------:R-:W1:Y:S03]  /*0ae0*/  LDC.64 R76, c[0x0][0x220] ;  /* 0x00008800ff4c7b82 */ /* 0x000e660000000a00 */
[----:B------:R-:W-:-:S04]  /*0af0*/  LEA.HI R36, R37, R36, RZ, 0x3 ;  /* 0x0000002425247211 */ /* 0x000fc800078f18ff */
[----:B------:R-:W-:Y:S01]  /*0b00*/  LEA.HI.SX32 R139, R36, R139, 0x1d ;  /* 0x0000008b248b7211 */ /* 0x000fe200078feaff */
[----:B------:R-:W2:Y:S08]  /*0b10*/  LDC.64 R140, c[0x0][0x238] ;  /* 0x00008e00ff8c7b82 */ /* 0x000eb00000000a00 */
[----:B------:R-:W3:Y:S01]  /*0b20*/  @P2 LDC.64 R40, c[0x0][0x230] ;  /* 0x00008c00ff282b82 */ /* 0x000ee20000000a00 */
[----:B0-----:R-:W-:-:S06]  /*0b30*/  @P0 IMAD.WIDE R42, R138, 0x2, R42 ;  /* 0x000000028a2a0825 */ /* 0x001fcc00078e022a */
[----:B------:R-:W4:Y:S01]  /*0b40*/  @P0 LDG.E.U16 R42, desc[UR4][R42.64] ;  /* 0x000000042a2a0981 */ /* 0x000f22000c1e1500 */
[----:B-1----:R-:W-:Y:S01]  /*0b50*/  IMAD.WIDE.U32 R36, R139, 0x10, R76 ;  /* 0x000000108b247825 */ /* 0x002fe200078e004c */
[----:B------:R-:W-:Y:S01]  /*0b60*/  MOV R83, 0x3f800000 ;  /* 0x3f80000000537802 */ /* 0x000fe20000000f00 */
[----:B------:R-:W0:Y:S04]  /*0b70*/  @P2 LDC.64 R56, c[0x0][0x230] ;  /* 0x00008c00ff382b82 */ /* 0x000e280000000a00 */
[----:B------:R-:W5:Y:S01]  /*0b80*/  LDG.E.128 R36, desc[UR4][R36.64] ;  /* 0x0000000424247981 */ /* 0x000f62000c1e1d00 */
[----:B------:R-:W-:-:S03]  /*0b90*/  ISETP.NE.U32.AND P1, PT, RZ, UR8, PT ;  /* 0x00000008ff007c0c */ /* 0x000fc6000bf25070 */
[----:B------:R-:W1:Y:S01]  /*0ba0*/  @P2 LDC.64 R64, c[0x0][0x230] ;  /* 0x00008c00ff402b82 */ /* 0x000e620000000a00 */
[----:B---3--:R-:W-:-:S05]  /*0bb0*/  @P2 IMAD.WIDE.U32 R40, R139, 0x20, R40 ;  /* 0x000000208b282825 */ /* 0x008fca00078e0028 */
[----:B------:R-:W3:Y:S04]  /*0bc0*/  @P2 LDG.E.128 R28, desc[UR4][R40.64] ;  /* 0x00000004281c2981 */ /* 0x000ee8000c1e1d00 */
[----:B------:R5:W3:Y:S01]  /*0bd0*/  @P2 LDG.E.128 R32, desc[UR4][R40.64+0x10] ;  /* 0x0000100428202981 */ /* 0x000ae2000c1e1d00 */
[----:B------:R-:W-:Y:S02]  /*0be0*/  ISETP.NE.AND.EX P1, PT, RZ, UR9, PT, P1 ;  /* 0x00000009ff007c0c */ /* 0x000fe4000bf25310 */
[C---:B------:R-:W-:Y:S01]  /*0bf0*/  IADD3 R143, R139.reuse, 0x80, RZ ;  /* 0x000000808b8f7810 */ /* 0x040fe20007ffe0ff */
[----:B--2---:R-:W-:-:S04]  /*0c00*/  IMAD.WIDE.U32 R58, R139, 0x20, R140 ;  /* 0x000000208b3a7825 */ /* 0x004fc800078e008c */
[----:B0-----:R-:W-:Y:S01]  /*0c10*/  @P2 IMAD.WIDE.U32 R56, R143, 0x20, R56 ;  /* 0x000000208f382825 */ /* 0x001fe200078e0038 */
[----:B----4-:R-:W-:Y:S02]  /*0c20*/  @P0 SHF.L.U32 R83, R42, 0x10, RZ ;  /* 0x000000102a530819 */ /* 0x010fe400000006ff */
[C---:B-----5:R-:W-:Y:S02]  /*0c30*/  PRMT R44, R36.reuse, 0x7632, R44 ;  /* 0x00007632242c7816 */ /* 0x060fe4000000002c */
[----:B------:R-:W-:Y:S02]  /*0c40*/  SHF.L.U32 R42, R36, 0x10, RZ ;  /* 0x00000010242a7819 */ /* 0x000fe400000006ff */
[C---:B------:R-:W-:Y:S02]  /*0c50*/  PRMT R36, R37.reuse, 0x7632, R36 ;  /* 0x0000763225247816 */ /* 0x040fe40000000024 */
[----:B------:R-:W-:Y:S02]  /*0c60*/  SHF.L.U32 R46, R37, 0x10, RZ ;  /* 0x00000010252e7819 */ /* 0x000fe400000006ff */
[----:B------:R-:W-:-:S02]  /*0c70*/  PRMT R37, R38, 0x7632, R37 ;  /* 0x0000763226257816 */ /* 0x000fc40000000025 */
[----:B------:R-:W-:Y:S02]  /*0c80*/  SHF.L.U32 R40, R38, 0x10, RZ ;  /* 0x0000001026287819 */ /* 0x000fe400000006ff */
[C---:B------:R-:W-:Y:S02]  /*0c90*/  PRMT R38, R39.reuse, 0x7632, R38 ;  /* 0x0000763227267816 */ /* 0x040fe40000000026 */
[----:B------:R-:W-:Y:S02]  /*0ca0*/  SHF.L.U32 R52, R39, 0x10, RZ ;  /* 0x0000001027347819 */ /* 0x000fe400000006ff */
[----:B------:R-:W-:Y:S02]  /*0cb0*/  SHF.L.U32 R44, R44, 0x10, RZ ;  /* 0x000000102c2c7819 */ /* 0x000fe400000006ff */
[----:B------:R-:W-:Y:S02]  /*0cc0*/  SHF.L.U32 R48, R36, 0x10, RZ ;  /* 0x0000001024307819 */ /* 0x000fe400000006ff */
[----:B------:R-:W-:-:S02]  /*0cd0*/  SHF.L.U32 R50, R37, 0x10, RZ ;  /* 0x0000001025327819 */ /* 0x000fc400000006ff */
[----:B------:R-:W-:Y:S01]  /*0ce0*/  SHF.L.U32 R54, R38, 0x10, RZ ;  /* 0x0000001026367819 */ /* 0x000fe200000006ff */
[-C--:B------:R-:W-:Y:S01]  /*0cf0*/  FMUL.FTZ R36, R42, R83.reuse ;  /* 0x000000532a247220 */ /* 0x080fe20000410000 */
[-C--:B------:R-:W-:Y:S01]  /*0d00*/  FMUL.FTZ R38, R46, R83.reuse ;  /* 0x000000532e267220 */ /* 0x080fe20000410000 */
[-C--:B------:R-:W-:Y:S01]  /*0d10*/  FMUL.FTZ R40, R40, R83.reuse ;  /* 0x0000005328287220 */ /* 0x080fe20000410000 */
[-C--:B------:R-:W-:Y:S01]  /*0d20*/  FMUL.FTZ R42, R52, R83.reuse ;  /* 0x00000053342a7220 */ /* 0x080fe20000410000 */
[-C--:B------:R-:W-:Y:S01]  /*0d30*/  FMUL.FTZ R37, R44, R83.reuse ;  /* 0x000000532c257220 */ /* 0x080fe20000410000 */
[-C--:B------:R-:W-:Y:S01]  /*0d40*/  FMUL.FTZ R39, R48, R83.reuse ;  /* 0x0000005330277220 */ /* 0x080fe20000410000 */
[-C--:B------:R-:W-:Y:S01]  /*0d50*/  FMUL.FTZ R41, R50, R83.reuse ;  /* 0x0000005332297220 */ /* 0x080fe20000410000 */
[----:B------:R-:W-:Y:S01]  /*0d60*/  FMUL.FTZ R43, R54, R83 ;  /* 0x00000053362b7220 */ /* 0x000fe20000410000 */
[----:B---3--:R-:W-:Y:S01]  /*0d70*/  @P1 FADD.FTZ R36, R28, R36 ;  /* 0x000000241c241221 */ /* 0x008fe20000010000 */
[----:B------:R-:W-:Y:S01]  /*0d80*/  @P1 FADD.FTZ R38, R30, R38 ;  /* 0x000000261e261221 */ /* 0x000fe20000010000 */
[----:B------:R-:W-:Y:S01]  /*0d90*/  @P1 FADD.FTZ R40, R32, R40 ;  /* 0x0000002820281221 */ /* 0x000fe20000010000 */
[----:B------:R-:W-:Y:S01]  /*0da0*/  @P1 FADD.FTZ R42, R34, R42 ;  /* 0x0000002a222a1221 */ /* 0x000fe20000010000 */
[----:B------:R-:W-:Y:S01]  /*0db0*/  @P1 FADD.FTZ R37, R29, R37 ;  /* 0x000000251d251221 */ /* 0x000fe20000010000 */
[----:B------:R-:W-:Y:S01]  /*0dc0*/  @P1 FADD.FTZ R39, R31, R39 ;  /* 0x000000271f271221 */ /* 0x000fe20000010000 */
[----:B------:R-:W-:Y:S01]  /*0dd0*/  @P1 FADD.FTZ R41, R33, R41 ;  /* 0x0000002921291221 */ /* 0x000fe20000010000 */
[----:B------:R-:W-:Y:S01]  /*0de0*/  @P1 FADD.FTZ R43, R35, R43 ;  /* 0x0000002b232b1221 */ /* 0x000fe20000010000 */
[----:B------:R-:W-:-:S02]  /*0df0*/  IMAD.WIDE.U32 R52, R143, 0x10, R76 ;  /* 0x000000108f347825 */ /* 0x000fc400078e004c */
[----:B------:R-:W-:Y:S04]  /*0e00*/  STG.E.128 desc[UR4][R58.64], R36 ;  /* 0x000000243a007986 */ /* 0x000fe8000c101d04 */
[----:B------:R0:W-:Y:S04]  /*0e10*/  STG.E.128 desc[UR4][R58.64+0x10], R40 ;  /* 0x000010283a007986 */ /* 0x0001e8000c101d04 */
[----:B------:R-:W0:Y:S01]  /*0e20*/  LDG.E.128 R52, desc[UR4][R52.64] ;  /* 0x0000000434347981 */ /* 0x000e22000c1e1d00 */
[----:B------:R-:W-:Y:S02]  /*0e30*/  MOV R44, R28 ;  /* 0x0000001c002c7202 */ /* 0x000fe40000000f00 */
[----:B------:R-:W-:-:S02]  /*0e40*/  MOV R45, R29 ;  /* 0x0000001d002d7202 */ /* 0x000fc40000000f00 */
[----:B------:R-:W-:Y:S02]  /*0e50*/  MOV R46, R30 ;  /* 0x0000001e002e7202 */ /* 0x000fe40000000f00 */
[----:B------:R-:W-:Y:S02]  /*0e60*/  MOV R47, R31 ;  /* 0x0000001f002f7202 */ /* 0x000fe40000000f00 */
[----:B------:R-:W-:Y:S02]  /*0e70*/  MOV R48, R32 ;  /* 0x0000002000307202 */ /* 0x000fe40000000f00 */
[----:B------:R-:W-:Y:S02]  /*0e80*/  MOV R49, R33 ;  /* 0x0000002100317202 */ /* 0x000fe40000000f00 */
[----:B------:R-:W-:Y:S01]  /*0e90*/  MOV R50, R34 ;  /* 0x0000002200327202 */ /* 0x000fe20000000f00 */
[----:B------:R-:W2:Y:S01]  /*0ea0*/  @P2 LDG.E.128 R44, desc[UR4][R56.64] ;  /* 0x00000004382c2981 */ /* 0x000ea2000c1e1d00 */
[----:B------:R-:W-:-:S06]  /*0eb0*/  MOV R51, R35 ;  /* 0x0000002300337202 */ /* 0x000fcc0000000f00 */
[----:B------:R3:W4:Y:S01]  /*0ec0*/  @P2 LDG.E.128 R48, desc[UR4][R56.64+0x10] ;  /* 0x0000100438302981 */ /* 0x000722000c1e1d00 */
[----:B------:R-:W-:Y:S01]  /*0ed0*/  IADD3 R145, R139, 0x100, RZ ;  /* 0x000001008b917810 */ /* 0x000fe20007ffe0ff */
[----:B------:R-:W-:-:S04]  /*0ee0*/  IMAD.WIDE.U32 R66, R143, 0x20, R140 ;  /* 0x000000208f427825 */ /* 0x000fc800078e008c */
[----:B-1----:R-:W-:Y:S01]  /*0ef0*/  @P2 IMAD.WIDE.U32 R64, R145, 0x20, R64 ;  /* 0x0000002091402825 */ /* 0x002fe200078e0040 */
[C---:B0-----:R-:W-:Y:S02]  /*0f00*/  PRMT R59, R53.reuse, 0x7632, R59 ;  /* 0x00007632353b7816 */ /* 0x041fe4000000003b */
[----:B------:R-:W-:Y:S02]  /*0f10*/  SHF.L.U32 R62, R53, 0x10, RZ ;  /* 0x00000010353e7819 */ /* 0x000fe400000006ff */
[C---:B------:R-:W-:Y:S02]  /*0f20*/  PRMT R53, R54.reuse, 0x7632, R53 ;  /* 0x0000763236357816 */ /* 0x040fe40000000035 */
[----:B------:R-:W-:Y:S02]  /*0f30*/  SHF.L.U32 R70, R54, 0x10, RZ ;  /* 0x0000001036467819 */ /* 0x000fe400000006ff */
[----:B------:R-:W-:Y:S02]  /*0f40*/  PRMT R58, R52, 0x7632, R58 ;  /* 0x00007632343a7816 */ /* 0x000fe4000000003a */
[----:B------:R-:W-:-:S02]  /*0f50*/  PRMT R54, R55, 0x7632, R54 ;  /* 0x0000763237367816 */ /* 0x000fc40000000036 */
[----:B------:R-:W-:Y:S02]  /*0f60*/  SHF.L.U32 R52, R52, 0x10, RZ ;  /* 0x0000001034347819 */ /* 0x000fe400000006ff */
[----:B------:R-:W-:Y:S02]  /*0f70*/  SHF.L.U32 R74, R55, 0x10, RZ ;  /* 0x00000010374a7819 */ /* 0x000fe400000006ff */
[----:B------:R-:W-:Y:S02]  /*0f80*/  SHF.L.U32 R60, R58, 0x10, RZ ;  /* 0x000000103a3c7819 */ /* 0x000fe400000006ff */
[----:B------:R-:W-:Y:S02]  /*0f90*/  SHF.L.U32 R68, R59, 0x10, RZ ;  /* 0x000000103b447819 */ /* 0x000fe400000006ff */
[----:B------:R-:W-:Y:S02]  /*0fa0*/  SHF.L.U32 R72, R53, 0x10, RZ ;  /* 0x0000001035487819 */ /* 0x000fe400000006ff */
[----:B------:R-:W-:Y:S01]  /*0fb0*/  SHF.L.U32 R78, R54, 0x10, RZ ;  /* 0x00000010364e7819 */ /* 0x000fe200000006ff */
[-C--:B------:R-:W-:Y:S01]  /*0fc0*/  FMUL.FTZ R52, R52, R83.reuse ;  /* 0x0000005334347220 */ /* 0x080fe20000410000 */
[-C--:B------:R-:W-:Y:S01]  /*0fd0*/  FMUL.FTZ R54, R62, R83.reuse ;  /* 0x000000533e367220 */ /* 0x080fe20000410000 */
[-C--:B---3--:R-:W-:Y:S01]  /*0fe0*/  FMUL.FTZ R56, R70, R83.reuse ;  /* 0x0000005346387220 */ /* 0x088fe20000410000 */
[-C--:B------:R-:W-:Y:S01]  /*0ff0*/  FMUL.FTZ R58, R74, R83.reuse ;  /* 0x000000534a3a7220 */ /* 0x080fe20000410000 */
[-C--:B------:R-:W-:Y:S01]  /*1000*/  FMUL.FTZ R53, R60, R83.reuse ;  /* 0x000000533c357220 */ /* 0x080fe20000410000 */
[-C--:B------:R-:W-:Y:S01]  /*1010*/  FMUL.FTZ R55, R68, R83.reuse ;  /* 0x0000005344377220 */ /* 0x080fe20000410000 */
[-C--:B------:R-:W-:Y:S01]  /*1020*/  FMUL.FTZ R57, R72, R83.reuse ;  /* 0x0000005348397220 */ /* 0x080fe20000410000 */
[----:B------:R-:W-:Y:S01]  /*1030*/  FMUL.FTZ R59, R78, R83 ;  /* 0x000000534e3b7220 */ /* 0x000fe20000410000 */
[----:B--2---:R-:W-:Y:S01]  /*1040*/  @P1 FADD.FTZ R52, R44, R52 ;  /* 0x000000342c341221 */ /* 0x004fe20000010000 */
[----:B------:R-:W-:Y:S01]  /*1050*/  @P1 FADD.FTZ R54, R46, R54 ;  /* 0x000000362e361221 */ /* 0x000fe20000010000 */
[----:B----4-:R-:W-:Y:S01]  /*1060*/  @P1 FADD.FTZ R56, R48, R56 ;  /* 0x0000003830381221 */ /* 0x010fe20000010000 */
[----:B------:R-:W-:Y:S01]  /*1070*/  @P1 FADD.FTZ R58, R50, R58 ;  /* 0x0000003a323a1221 */ /* 0x000fe20000010000 */
[----:B------:R-:W-:Y:S01]  /*1080*/  @P1 FADD.FTZ R53, R45, R53 ;  /* 0x000000352d351221 */ /* 0x000fe20000010000 */
[----:B------:R-:W-:Y:S01]  /*1090*/  @P1 FADD.FTZ R55, R47, R55 ;  /* 0x000000372f371221 */ /* 0x000fe20000010000 */
[----:B------:R-:W-:Y:S01]  /*10a0*/  @P1 FADD.FTZ R57, R49, R57 ;  /* 0x0000003931391221 */ /* 0x000fe20000010000 */
[----:B------:R-:W-:Y:S01]  /*10b0*/  @P1 FADD.FTZ R59, R51, R59 ;  /* 0x0000003b333b1221 */ /* 0x000fe20000010000 */
[----:B------:R-:W-:Y:S01]  /*10c0*/  IMAD.WIDE.U32 R60, R145, 0x10, R76 ;  /* 0x00000010913c7825 */ /* 0x000fe200078e004c */
[----:B------:R-:W-:Y:S01]  /*10d0*/  @P2 MOV R28, R44 ;  /* 0x0000002c001c2202 */ /* 0x000fe20000000f00 */
[----:B------:R-:W-:Y:S01]  /*10e0*/  STG.E.128 desc[UR4][R66.64], R52 ;  /* 0x0000003442007986 */ /* 0x000fe2000c101d04 */
[----:B------:R-:W-:Y:S01]  /*10f0*/  @P2 MOV R29, R45 ;  /* 0x0000002d001d2202 */ /* 0x000fe20000000f00 */
[----:B------:R-:W0:Y:S02]  /*1100*/  @P2 LDC.64 R72, c[0x0][0x230] ;  /* 0x00008c00ff482b82 */ /* 0x000e240000000a00 */
[----:B------:R1:W-:Y:S04]  /*1110*/  STG.E.128 desc[UR4][R66.64+0x10], R56 ;  /* 0x0000103842007986 */ /* 0x0003e8000c101d04 */
[----:B------:R-:W1:Y:S01]  /*1120*/  LDG.E.128 R60, desc[UR4][R60.64] ;  /* 0x000000043c3c7981 */ /* 0x000e62000c1e1d00 */
[----:B------:R-:W-:-:S02]  /*1130*/  @P2 MOV R30, R46 ;  /* 0x0000002e001e2202 */ /* 0x000fc40000000f00 */
[----:B------:R-:W-:Y:S02]  /*1140*/  @P2 MOV R31, R47 ;  /* 0x0000002f001f2202 */ /* 0x000fe40000000f00 */
[----:B------:R-:W-:Y:S01]  /*1150*/  @P2 MOV R32, R48 ;  /* 0x0000003000202202 */ /* 0x000fe20000000f00 */
[----:B------:R-:W2:Y:S01]  /*1160*/  @P2 LDG.E.128 R44, desc[UR4][R64.64] ;  /* 0x00000004402c2981 */ /* 0x000ea2000c1e1d00 */
[----:B------:R-:W-:Y:S02]  /*1170*/  @P2 MOV R33, R49 ;  /* 0x0000003100212202 */ /* 0x000fe40000000f00 */
[----:B------:R-:W-:Y:S02]  /*1180*/  @P2 MOV R34, R50 ;  /* 0x0000003200222202 */ /* 0x000fe40000000f00 */
[----:B------:R-:W-:Y:S02]  /*1190*/  @P2 MOV R35, R51 ;  /* 0x0000003300232202 */ /* 0x000fe40000000f00 */
[----:B------:R3:W4:Y:S01]  /*11a0*/  @P2 LDG.E.128 R48, desc[UR4][R64.64+0x10] ;  /* 0x0000100440302981 */ /* 0x000722000c1e1d00 */
[----:B------:R-:W-:Y:S01]  /*11b0*/  IADD3 R147, R139, 0x180, RZ ;  /* 0x000001808b937810 */ /* 0x000fe20007ffe0ff */
[----:B------:R-:W-:-:S04]  /*11c0*/  IMAD.WIDE.U32 R74, R145, 0x20, R140 ;  /* 0x00000020914a7825 */ /* 0x000fc800078e008c */
[----:B0-----:R-:W-:Y:S01]  /*11d0*/  @P2 IMAD.WIDE.U32 R72, R147, 0x20, R72 ;  /* 0x0000002093482825 */ /* 0x001fe200078e0048 */
[C---:B-1----:R-:W-:Y:S02]  /*11e0*/  PRMT R67, R61.reuse, 0x7632, R67 ;  /* 0x000076323d437816 */ /* 0x042fe40000000043 */
        /* <DEDUP_REMOVED lines=74> */
[----:B------:R-:W-:-:S02]  /*1690*/  @P2 MOV R28, R44 ;  /* 0x0000002c001c2202 */ /* 0x000fc40000000f00 */
[----:B------:R-:W-:Y:S01]  /*16a0*/  STG.E.128 desc[UR4][R148.64], R68 ;  /* 0x0000004494007986 */ /* 0x000fe2000c101d04 */
[----:B------:R-:W-:Y:S02]  /*16b0*/  @P2 MOV R29, R45 ;  /* 0x0000002d001d2202 */ /* 0x000fe40000000f00 */
[----:B------:R-:W-:Y:S01]  /*16c0*/  @P2 MOV R30, R46 ;  /* 0x0000002e001e2202 */ /* 0x000fe20000000f00 */
[----:B------:R0:W-:Y:S01]  /*16d0*/  STG.E.128 desc[UR4][R148.64+0x10], R72 ;  /* 0x0000104894007986 */ /* 0x0001e2000c101d04 */
[----:B------:R-:W-:-:S03]  /*16e0*/  @P2 MOV R31, R47 ;  /* 0x0000002f001f2202 */ /* 0x000fc60000000f00 */
[----:B------:R-:W2:Y:S04]  /*16f0*/  LDG.E.128 R76, desc[UR4][R76.64] ;  /* 0x000000044c4c7981 */ /* 0x000ea8000c1e1d00 */
[----:B------:R-:W3:Y:S01]  /*1700*/  @P2 LDG.E.128 R28, desc[UR4][R80.64] ;  /* 0x00000004501c2981 */ /* 0x000ee2000c1e1d00 */
[----:B------:R-:W-:Y:S02]  /*1710*/  @P2 MOV R32, R48 ;  /* 0x0000003000202202 */ /* 0x000fe40000000f00 */
[----:B------:R-:W-:Y:S02]  /*1720*/  @P2 MOV R33, R49 ;  /* 0x0000003100212202 */ /* 0x000fe40000000f00 */
[----:B------:R-:W-:Y:S02]  /*1730*/  @P2 MOV R34, R50 ;  /* 0x0000003200222202 */ /* 0x000fe40000000f00 */
[----:B------:R-:W-:-:S06]  /*1740*/  @P2 MOV R35, R51 ;  /* 0x0000003300232202 */ /* 0x000fcc0000000f00 */
[----:B------:R1:W4:Y:S01]  /*1750*/  @P2 LDG.E.128 R32, desc[UR4][R80.64+0x10] ;  /* 0x0000100450202981 */ /* 0x000322000c1e1d00 */
[----:B------:R-:W-:-:S04]  /*1760*/  FADD.FTZ R82, RZ, R36 ;  /* 0x00000024ff527221 */ /* 0x000fc80000010000 */
        /* <DEDUP_REMOVED lines=9> */
[----:B-1----:R-:W-:-:S04]  /*1800*/  FADD.FTZ R80, R54, R149 ;  /* 0x0000009536507221 */ /* 0x002fc80000010000 */
        /* <DEDUP_REMOVED lines=13> */
[----:B------:R-:W-:Y:S01]  /*18e0*/  IMAD.WIDE.U32 R140, R151, 0x20, R140 ;  /* 0x00000020978c7825 */ /* 0x000fe200078e008c */
[----:B------:R-:W-:Y:S01]  /*18f0*/  UMOV UR6, 0xffffffff ;  /* 0xffffffff00067882 */ /* 0x000fe20000000000 */
[C---:B--2---:R-:W-:Y:S02]  /*1900*/  PRMT R81, R76.reuse, 0x7632, R81 ;  /* 0x000076324c517816 */ /* 0x044fe40000000051 */
[----:B------:R-:W-:Y:S02]  /*1910*/  SHF.L.U32 R76, R76, 0x10, RZ ;  /* 0x000000104c4c7819 */ /* 0x000fe400000006ff */
[C---:B------:R-:W-:Y:S02]  /*1920*/  PRMT R144, R77.reuse, 0x7632, R144 ;  /* 0x000076324d907816 */ /* 0x040fe40000000090 */
[----:B------:R-:W-:Y:S02]  /*1930*/  SHF.L.U32 R80, R77, 0x10, RZ ;  /* 0x000000104d507819 */ /* 0x000fe400000006ff */
[----:B------:R-:W-:-:S02]  /*1940*/  PRMT R77, R78, 0x7632, R77 ;  /* 0x000076324e4d7816 */ /* 0x000fc4000000004d */
[----:B------:R-:W-:Y:S01]  /*1950*/  SHF.L.U32 R82, R78, 0x10, RZ ;  /* 0x000000104e527819 */ /* 0x000fe200000006ff */
[----:B------:R-:W-:Y:S01]  /*1960*/  FADD.FTZ R78, R68, R149 ;  /* 0x00000095444e7221 */ /* 0x000fe20000010000 */
[----:B---3--:R-:W-:Y:S01]  /*1970*/  @P2 MOV R44, R28 ;  /* 0x0000001c002c2202 */ /* 0x008fe20000000f00 */
[-C--:B------:R-:W-:Y:S01]  /*1980*/  FMUL.FTZ R76, R76, R83.reuse ;  /* 0x000000534c4c7220 */ /* 0x080fe20000410000 */
[C---:B------:R-:W-:Y:S02]  /*1990*/  PRMT R146, R79.reuse, 0x7632, R146 ;  /* 0x000076324f927816 */ /* 0x040fe40000000092 */
[----:B------:R-:W-:Y:S01]  /*19a0*/  SHF.L.U32 R148, R79, 0x10, RZ ;  /* 0x000000104f947819 */ /* 0x000fe200000006ff */
[----:B------:R-:W-:Y:S01]  /*19b0*/  FADD.FTZ R79, R69, R78 ;  /* 0x0000004e454f7221 */ /* 0x000fe20000010000 */
[----:B------:R-:W-:Y:S01]  /*19c0*/  @P1 FADD.FTZ R76, R76, R44 ;  /* 0x0000002c4c4c1221 */ /* 0x000fe20000010000 */
[----:B------:R-:W-:Y:S02]  /*19d0*/  @P2 MOV R46, R30 ;  /* 0x0000001e002e2202 */ /* 0x000fe40000000f00 */
[----:B------:R-:W-:Y:S01]  /*19e0*/  FADD.FTZ R44, R70, R79 ;  /* 0x0000004f462c7221 */ /* 0x000fe20000010000 */
[----:B------:R-:W-:-:S03]  /*19f0*/  FMUL.FTZ R78, R80, R83 ;  /* 0x00000053504e7220 */ /* 0x000fc60000410000 */
[----:B------:R-:W-:Y:S01]  /*1a00*/  FADD.FTZ R79, R71, R44 ;  /* 0x0000002c474f7221 */ /* 0x000fe20000010000 */
[----:B------:R-:W-:Y:S01]  /*1a10*/  @P1 FADD.FTZ R78, R78, R46 ;  /* 0x0000002e4e4e1221 */ /* 0x000fe20000010000 */
[----:B------:R-:W-:Y:S02]  /*1a20*/  SHF.L.U32 R44, R81, 0x10, RZ ;  /* 0x00000010512c7819 */ /* 0x000fe400000006ff */
[----:B------:R-:W-:-:S04]  /*1a30*/  FADD.FTZ R46, R72, R79 ;  /* 0x0000004f482e7221 */ /* 0x000fc80000010000 */
[----:B------:R-:W-:Y:S01]  /*1a40*/  FADD.FTZ R79, R73, R46 ;  /* 0x0000002e494f7221 */ /* 0x000fe20000010000 */
[----:B------:R-:W-:Y:S01]  /*1a50*/  SHF.L.U32 R46, R77, 0x10, RZ ;  /* 0x000000104d2e7819 */ /* 0x000fe200000006ff */
[----:B------:R-:W-:Y:S01]  /*1a60*/  FMUL.FTZ R77, R44, R83 ;  /* 0x000000532c4d7220 */ /* 0x000fe20000410000 */
[----:B------:R-:W-:Y:S01]  /*1a70*/  SHF.L.U32 R144, R144, 0x10, RZ ;  /* 0x0000001090907819 */ /* 0x000fe200000006ff */
[----:B------:R-:W-:Y:S01]  /*1a80*/  FADD.FTZ R44, R74, R79 ;  /* 0x0000004f4a2c7221 */ /* 0x000fe20000010000 */
[----:B------:R-:W-:Y:S02]  /*1a90*/  SHF.L.U32 R146, R146, 0x10, RZ ;  /* 0x0000001092927819 */ /* 0x000fe400000006ff */
[----:B------:R-:W-:Y:S01]  /*1aa0*/  @P2 MOV R45, R29 ;  /* 0x0000001d002d2202 */ /* 0x000fe20000000f00 */
[----:B------:R-:W-:Y:S01]  /*1ab0*/  FADD.FTZ R149, R75, R44 ;  /* 0x0000002c4b957221 */ /* 0x000fe20000010000 */
[-C--:B------:R-:W-:Y:S01]  /*1ac0*/  FMUL.FTZ R80, R82, R83.reuse ;  /* 0x0000005352507220 */ /* 0x080fe20000410000 */
[----:B----4-:R-:W-:Y:S01]  /*1ad0*/  @P2 MOV R48, R32 ;  /* 0x0000002000302202 */ /* 0x010fe20000000f00 */
[-C--:B------:R-:W-:Y:S01]  /*1ae0*/  FMUL.FTZ R82, R148, R83.reuse ;  /* 0x0000005394527220 */ /* 0x080fe20000410000 */
[----:B------:R-:W-:Y:S01]  /*1af0*/  @P2 MOV R50, R34 ;  /* 0x0000002200322202 */ /* 0x000fe20000000f00 */
[-C--:B------:R-:W-:Y:S01]  /*1b00*/  FMUL.FTZ R79, R144, R83.reuse ;  /* 0x00000053904f7220 */ /* 0x080fe20000410000 */
[----:B------:R-:W-:Y:S01]  /*1b10*/  FMUL.FTZ R81, R46, R83 ;  /* 0x000000532e517220 */ /* 0x000fe20000410000 */
[----:B------:R-:W-:Y:S01]  /*1b20*/  @P2 MOV R47, R31 ;  /* 0x0000001f002f2202 */ /* 0x000fe20000000f00 */
[----:B------:R-:W-:Y:S01]  /*1b30*/  FMUL.FTZ R83, R146, R83 ;  /* 0x0000005392537220 */ /* 0x000fe20000410000 */
[----:B------:R-:W-:-:S02]  /*1b40*/  @P2 MOV R49, R33 ;  /* 0x0000002100312202 */ /* 0x000fc40000000f00 */
[----:B------:R-:W-:Y:S01]  /*1b50*/  @P2 MOV R51, R35 ;  /* 0x0000002300332202 */ /* 0x000fe20000000f00 */
[----:B------:R-:W-:Y:S01]  /*1b60*/  @P1 FADD.FTZ R77, R77, R45 ;  /* 0x0000002d4d4d1221 */ /* 0x000fe20000010000 */
[----:B------:R-:W-:Y:S01]  /*1b70*/  FADD.FTZ R44, R76, R149 ;  /* 0x000000954c2c7221 */ /* 0x000fe20000010000 */
[----:B------:R-:W-:Y:S01]  /*1b80*/  @P1 FADD.FTZ R80, R80, R48 ;  /* 0x0000003050501221 */ /* 0x000fe20000010000 */
[----:B------:R-:W-:Y:S01]  /*1b90*/  @P1 FADD.FTZ R82, R82, R50 ;  /* 0x0000003252521221 */ /* 0x000fe20000010000 */
[----:B------:R-:W-:Y:S01]  /*1ba0*/  @P1 FADD.FTZ R79, R79, R47 ;  /* 0x0000002f4f4f1221 */ /* 0x000fe20000010000 */
[----:B------:R-:W-:Y:S01]  /*1bb0*/  @P1 FADD.FTZ R81, R81, R49 ;  /* 0x0000003151511221 */ /* 0x000fe20000010000 */
[----:B------:R-:W-:Y:S01]  /*1bc0*/  @P1 FADD.FTZ R83, R83, R51 ;  /* 0x0000003353531221 */ /* 0x000fe20000010000 */
[----:B------:R-:W-:Y:S02]  /*1bd0*/  FADD.FTZ R45, R77, R44 ;  /* 0x0000002c4d2d7221 */ /* 0x000fe40000010000 */
[----:B------:R0:W-:Y:S02]  /*1be0*/  STG.E.128 desc[UR4][R140.64], R76 ;  /* 0x0000004c8c007986 */ /* 0x0001e4000c101d04 */
[----:B------:R-:W-:-:S02]  /*1bf0*/  FADD.FTZ R44, R78, R45 ;  /* 0x0000002d4e2c7221 */ /* 0x000fc40000010000 */
[----:B------:R0:W-:Y:S02]  /*1c00*/  STG.E.128 desc[UR4][R140.64+0x10], R80 ;  /* 0x000010508c007986 */ /* 0x0001e4000c101d04 */
[----:B------:R-:W-:Y:S01]  /*1c10*/  FADD.FTZ R45, R79, R44 ;  /* 0x0000002c4f2d7221 */ /* 0x000fe20000010000 */
[----:B------:R-:W-:-:S03]  /*1c20*/  LOP3.LUT P1, RZ, R142, 0xff, RZ, 0xc0, !PT ;  /* 0x000000ff8eff7812 */ /* 0x000fc6000782c0ff */
[----:B------:R-:W-:Y:S01]  /*1c30*/  FADD.FTZ R44, R80, R45 ;  /* 0x0000002d502c7221 */ /* 0x000fe20000010000 */
[----:B------:R-:W-:-:S03]  /*1c40*/  SHF.R.U32.HI R47, RZ, 0x5, R92 ;  /* 0x00000005ff2f7819 */ /* 0x000fc6000001165c */
[----:B------:R-:W-:Y:S01]  /*1c50*/  FADD.FTZ R45, R81, R44 ;  /* 0x0000002c512d7221 */ /* 0x000fe20000010000 */
[----:B------:R-:W-:-:S03]  /*1c60*/  LOP3.LUT R46, R47, 0x7fffffc, RZ, 0xc0, !PT ;  /* 0x07fffffc2f2e7812 */ /* 0x000fc600078ec0ff */
[----:B------:R-:W-:Y:S01]  /*1c70*/  FADD.FTZ R44, R82, R45 ;  /* 0x0000002d522c7221 */ /* 0x000fe20000010000 */
[----:B------:R-:W-:Y:S02]  /*1c80*/  LOP3.LUT P2, RZ, R92, 0x1f, RZ, 0xc0, !PT ;  /* 0x0000001f5cff7812 */ /* 0x000fe4000784c0ff */
[----:B------:R-:W-:Y:S01]  /*1c90*/  @!P1 IADD3 R46, R46, 0x4, RZ ;  /* 0x000000042e2e9810 */ /* 0x000fe20007ffe0ff */
[----:B------:R-:W-:Y:S01]  /*1ca0*/  FADD.FTZ R45, R83, R44 ;  /* 0x0000002c532d7221 */ /* 0x000fe20000010000 */
[----:B0-----:R-:W-:Y:S09]  /*1cb0*/  BRA.DIV UR6, `(.L_x_11888) ;  /* 0x0000001606187947 */ /* 0x001ff2000b800000 */
        /* <DEDUP_REMOVED lines=11> */
[--C-:B------:R-:W-:Y:S01]  /*1d70*/  FADD.FTZ R45, R36, -R44.reuse ;  /* 0x8000002c242d7221 */ /* 0x100fe20000010000 */
[--C-:B------:R-:W-:Y:S01]  /*1d80*/  FADD.FTZ R140, R37, -R44.reuse ;  /* 0x8000002c258c7221 */ /* 0x100fe20000010000 */
[--C-:B------:R-:W-:Y:S01]  /*1d90*/  FADD.FTZ R48, R38, -R44.reuse ;  /* 0x8000002c26307221 */ /* 0x100fe20000010000 */
[----:B------:R-:W-:Y:S01]  /*1da0*/  FADD.FTZ R50, R41, -R44 ;  /* 0x8000002c29327221 */ /* 0x000fe20000010000 */
[----:B------:R-:W-:-:S04]  /*1db0*/  FFMA.FTZ R45, R45, R45, RZ ;  /* 0x0000002d2d2d7223 */ /* 0x000fc800000100ff */
        /* <DEDUP_REMOVED lines=84> */
.L_x_11900:
[----:B------:R-:W2:Y:S01]  /*2300*/  @!P2 S2R R48, SR_CgaCtaId ;  /* 0x000000000030a919 */ /* 0x000ea20000008800 */
[----:B------:R-:W-:Y:S01]  /*2310*/  LOP3.LUT R49, R92, 0x1f, RZ, 0xc0, !PT ;  /* 0x0000001f5c317812 */ /* 0x000fe200078ec0ff */
[----:B------:R-:W-:Y:S05]  /*2320*/  WARPSYNC.ALL ;  /* 0x0000000000007948 */ /* 0x000fea0003800000 */
[----:B------:R-:W-:Y:S02]  /*2330*/  ISETP.GT.U32.AND P4, PT, R49, 0x3, PT ;  /* 0x000000033100780c */ /* 0x000fe40003f84070 */
[----:B------:R-:W-:Y:S02]  /*2340*/  @!P2 MOV R45, 0x400 ;  /* 0x00000400002da802 */ /* 0x000fe40000000f00 */
[----:B------:R-:W-:-:S09]  /*2350*/  LOP3.LUT R51, R47, 0x3, RZ, 0xc0, !PT ;  /* 0x000000032f337812 */ /* 0x000fd200078ec0ff */
[----:B------:R-:W3:Y:S01]  /*2360*/  @!P4 S2R R50, SR_CgaCtaId ;  /* 0x000000000032c919 */ /* 0x000ee20000008800 */
[----:B------:R-:W-:Y:S02]  /*2370*/  @!P4 MOV R47, 0x400 ;  /* 0x00000400002fc802 */ /* 0x000fe40000000f00 */
[----:B--2---:R-:W-:Y:S02]  /*2380*/  @!P2 LEA R48, R48, R45, 0x18 ;  /* 0x0000002d3030a211 */ /* 0x004fe400078ec0ff */
[C---:B------:R-:W-:Y:S02]  /*2390*/  @!P2 IADD3 R45, R46.reuse, R51, RZ ;  /* 0x000000332e2da210 */ /* 0x040fe40007ffe0ff */
[----:B------:R-:W-:Y:S02]  /*23a0*/  @!P4 IADD3 R46, R46, R49, RZ ;  /* 0x000000312e2ec210 */ /* 0x000fe40007ffe0ff */
[----:B------:R-:W-:Y:S01]  /*23b0*/  @!P2 LEA R48, R45, R48, 0x3 ;  /* 0x000000302d30a211 */ /* 0x000fe200078e18ff */
[----:B-1----:R-:W-:-:S05]  /*23c0*/  FADD.FTZ R45, R140, R141 ;  /* 0x0000008d8c2d7221 */ /* 0x002fca0000010000 */
[----:B------:R-:W-:Y:S01]  /*23d0*/  @!P2 STS.64 [R48], R44 ;  /* 0x0000002c3000a388 */ /* 0x000fe20000000a00 */
[----:B------:R-:W-:Y:S01]  /*23e0*/  BAR.SYNC.DEFER_BLOCKING 0x0 ;  /* 0x0000000000007b1d */ /* 0x000fe20000010000 */
[----:B------:R-:W-:Y:S02]  /*23f0*/  LOP3.LUT P2, RZ, R51, 0x1f, R92, 0xf8, !PT ;  /* 0x0000001f33ff7812 */ /* 0x000fe4000784f85c */
[----:B---3--:R-:W-:-:S04]  /*2400*/  @!P4 LEA R49, R50, R47, 0x18 ;  /* 0x0000002f3231c211 */ /* 0x008fc800078ec0ff */
[----:B------:R-:W-:Y:S02]  /*2410*/  @!P4 LEA R50, R46, R49, 0x3 ;  /* 0x000000312e32c211 */ /* 0x000fe400078e18ff */
[----:B------:R-:W-:Y:S02]  /*2420*/  CS2R R46, SRZ ;  /* 0x00000000002e7805 */ /* 0x000fe4000001ff00 */
[----:B------:R-:W-:Y:S02]  /*2430*/  MOV R49, RZ ;  /* 0x000000ff00317202 */ /* 0x000fe40000000f00 */
[----:B------:R-:W-:-:S04]  /*2440*/  @!P4 MOV R49, 0x500 ;  /* 0x000005000031c802 */ /* 0x000fc80000000f00 */
[-C--:B------:R-:W-:Y:S01]  /*2450*/  I2FP.F32.S32 R149, R49.reuse ;  /* 0x0000003100957245 */ /* 0x080fe20000201400 */
[----:B0-----:R-:W0:Y:S04]  /*2460*/  SHFL.DOWN PT, R140, R49, 0x2, 0x1f ;  /* 0x08401f00318c7f89 */ /* 0x001e2800000e0000 */
[----:B------:R-:W1:Y:S01]  /*2470*/  @!P4 LDS.64 R46, [R50] ;  /* 0x00000000322ec984 */ /* 0x000e620000000a00 */
[----:B0-----:R-:W-:Y:S02]  /*2480*/  IADD3 R45, R140, R49, RZ ;  /* 0x000000318c2d7210 */ /* 0x001fe40007ffe0ff */
[----:B------:R-:W-:Y:S02]  /*2490*/  I2FP.F32.S32 R140, R140 ;  /* 0x0000008c008c7245 */ /* 0x000fe40000201400 */
[----:B------:R-:W-:Y:S01]  /*24a0*/  I2FP.F32.S32 R44, R45 ;  /* 0x0000002d002c7245 */ /* 0x000fe20000201400 */
[----:B------:R-:W0:Y:S03]  /*24b0*/  SHFL.DOWN PT, R144, R45, 0x1, 0x1f ;  /* 0x08201f002d907f89 */ /* 0x000e2600000e0000 */
[----:B------:R-:W2:Y:S01]  /*24c0*/  MUFU.RCP R142, R44 ;  /* 0x0000002c008e7308 */ /* 0x000ea20000001000 */
[----:B-1----:R-:W1:Y:S01]  /*24d0*/  SHFL.DOWN PT, R141, R46, 0x2, 0x1f ;  /* 0x08401f002e8d7f89 */ /* 0x002e6200000e0000 */
[----:B0-----:R-:W-:-:S02]  /*24e0*/  IADD3 R49, R45, R144, RZ ;  /* 0x000000902d317210 */ /* 0x001fc40007ffe0ff */
[----:B------:R-:W-:Y:S01]  /*24f0*/  I2FP.F32.S32 R144, R144 ;  /* 0x0000009000907245 */ /* 0x000fe20000201400 */
[----:B-1----:R-:W-:-:S04]  /*2500*/  FMUL.FTZ R48, R141, R140 ;  /* 0x0000008c8d307220 */ /* 0x002fc80000410000 */
[----:B------:R-:W-:Y:S01]  /*2510*/  FFMA.FTZ R153, R149, R46, R48 ;  /* 0x0000002e95997223 */ /* 0x000fe20000010030 */
[----:B------:R-:W-:Y:S01]  /*2520*/  FADD.FTZ R46, -R141, R46 ;  /* 0x0000002e8d2e7221 */ /* 0x000fe20000010100 */
[----:B------:R-:W0:Y:S01]  /*2530*/  SHFL.DOWN PT, R48, R47, 0x2, 0x1f ;  /* 0x08401f002f307f89 */ /* 0x000e2200000e0000 */
[----:B------:R-:W-:Y:S01]  /*2540*/  I2FP.F32.S32 R141, R49 ;  /* 0x00000031008d7245 */ /* 0x000fe20000201400 */
[----:B--2---:R-:W-:Y:S01]  /*2550*/  FMUL.FTZ R153, R142, R153 ;  /* 0x000000998e997220 */ /* 0x004fe20000410000 */
[----:B------:R-:W-:-:S04]  /*2560*/  FMUL.FTZ R46, R46, R46 ;  /* 0x0000002e2e2e7220 */ /* 0x000fc80000410000 */
[----:B------:R-:W1:Y:S01]  /*2570*/  SHFL.DOWN PT, R50, R153, 0x1, 0x1f ;  /* 0x08201f0099327f89 */ /* 0x000e6200000e0000 */
[----:B------:R-:W-:Y:S01]  /*2580*/  FMUL.FTZ R46, R46, R149 ;  /* 0x000000952e2e7220 */ /* 0x000fe20000410000 */
[----:B------:R-:W2:Y:S03]  /*2590*/  MUFU.RCP R141, R141 ;  /* 0x0000008d008d7308 */ /* 0x000ea60000001000 */
[----:B------:R-:W-:Y:S02]  /*25a0*/  FMUL.FTZ R46, R46, R140 ;  /* 0x0000008c2e2e7220 */ /* 0x000fe40000410000 */
[----:B------:R-:W3:Y:S01]  /*25b0*/  LDC R140, c[0x0][0x2d8] ;  /* 0x0000b600ff8c7b82 */ /* 0x000ee20000000800 */
[----:B0-----:R-:W-:-:S04]  /*25c0*/  FADD.FTZ R45, R48, R47 ;  /* 0x0000002f302d7221 */ /* 0x001fc80000010000 */
[----:B------:R-:W-:Y:S01]  /*25d0*/  FFMA.FTZ R45, R142, R46, R45 ;  /* 0x0000002e8e2d7223 */ /* 0x000fe2000001002d */
[----:B-1----:R-:W-:Y:S01]  /*25e0*/  FMUL.FTZ R47, R50, R144 ;  /* 0x00000090322f7220 */ /* 0x002fe20000410000 */
[----:B------:R-:W-:-:S03]  /*25f0*/  FADD.FTZ R50, R153, -R50 ;  /* 0x8000003299327221 */ /* 0x000fc60000010000 */
[----:B------:R-:W0:Y:S01]  /*2600*/  SHFL.DOWN PT, R46, R45, 0x1, 0x1f ;  /* 0x08201f002d2e7f89 */ /* 0x000e2200000e0000 */
[----:B------:R-:W-:Y:S01]  /*2610*/  FFMA.FTZ R48, R44, R153, R47 ;  /* 0x000000992c307223 */ /* 0x000fe2000001002f */
[----:B------:R-:W-:-:S03]  /*2620*/  FMUL.FTZ R47, R50, R50 ;  /* 0x00000032322f7220 */ /* 0x000fc60000410000 */
[----:B--2---:R-:W-:Y:S01]  /*2630*/  FMUL.FTZ R48, R141, R48 ;  /* 0x000000308d307220 */ /* 0x004fe20000410000 */
[----:B------:R-:W-:-:S04]  /*2640*/  FMUL.FTZ R47, R44, R47 ;  /* 0x0000002f2c2f7220 */ /* 0x000fc80000410000 */
[----:B------:R-:W-:Y:S01]  /*2650*/  FMUL.FTZ R47, R47, R144 ;  /* 0x000000902f2f7220 */ /* 0x000fe20000410000 */
[----:B------:R-:W1:Y:S01]  /*2660*/  SHFL.IDX PT, R49, R48, RZ, 0x1f ;  /* 0x00001fff30317589 */ /* 0x000e6200000e0000 */
[----:B0-----:R-:W-:-:S04]  /*2670*/  FADD.FTZ R46, R45, R46 ;  /* 0x0000002e2d2e7221 */ /* 0x001fc80000010000 */
[----:B------:R-:W-:-:S06]  /*2680*/  FFMA.FTZ R141, R141, R47, R46 ;  /* 0x0000002f8d8d7223 */ /* 0x000fcc000001002e */
[----:B------:R-:W3:Y:S01]  /*2690*/  SHFL.IDX PT, R141, R141, RZ, 0x1f ;  /* 0x00001fff8d8d7589 */ /* 0x000ee200000e0000 */
[C---:B-1----:R-:W-:Y:S01]  /*26a0*/  FMUL.FTZ R50, R49.reuse, R49 ;  /* 0x0000003131327220 */ /* 0x042fe20000410000 */
[----:B------:R-:W-:-:S05]  /*26b0*/  FSEL R47, R49, RZ, !P3 ;  /* 0x000000ff312f7208 */ /* 0x000fca0005800000 */
[--C-:B------:R-:W-:Y:S01]  /*26c0*/  FADD.FTZ R44, R36, -R47.reuse ;  /* 0x8000002f242c7221 */ /* 0x100fe20000010000 */
[--C-:B------:R-:W-:Y:S01]  /*26d0*/  FADD.FTZ R45, R37, -R47.reuse ;  /* 0x8000002f252d7221 */ /* 0x100fe20000010000 */
[--C-:B------:R-:W-:Y:S01]  /*26e0*/  FADD.FTZ R46, R38, -R47.reuse ;  /* 0x8000002f262e7221 */ /* 0x100fe20000010000 */
[----:B------:R-:W0:Y:S01]  /*26f0*/  @!P2 LDC.64 R36, c[0x0][0x250] ;  /* 0x00009400ff24ab82 */ /* 0x000e220000000a00 */
[--C-:B------:R-:W-:Y:S01]  /*2700*/  FADD.FTZ R48, R39, -R47.reuse ;  /* 0x8000002f27307221 */ /* 0x100fe20000010000 */
[--C-:B------:R-:W-:Y:S01]  /*2710*/  FADD.FTZ R40, R40, -R47.reuse ;  /* 0x8000002f28287221 */ /* 0x100fe20000010000 */
[--C-:B------:R-:W-:Y:S01]  /*2720*/  FADD.FTZ R41, R41, -R47.reuse ;  /* 0x8000002f29297221 */ /* 0x100fe20000010000 */
[--C-:B------:R-:W-:Y:S01]  /*2730*/  FADD.FTZ R59, R59, -R47.reuse ;  /* 0x8000002f3b3b7221 */ /* 0x100fe20000010000 */
[--C-:B------:R-:W-:Y:S01]  /*2740*/  FADD.FTZ R51, R65, -R47.reuse ;  /* 0x8000002f41337221 */ /* 0x100fe20000010000 */
[--C-:B------:R-:W-:Y:S01]  /*2750*/  FADD.FTZ R42, R42, -R47.reuse ;  /* 0x8000002f2a2a7221 */ /* 0x100fe20000010000 */
[--C-:B------:R-:W-:Y:S01]  /*2760*/  FADD.FTZ R54, R54, -R47.reuse ;  /* 0x8000002f36367221 */ /* 0x100fe20000010000 */
[----:B------:R-:W1:Y:S01]  /*2770*/  @!P2 LDC.64 R38, c[0x0][0x258] ;  /* 0x00009600ff26ab82 */ /* 0x000e620000000a00 */
[--C-:B------:R-:W-:Y:S01]  /*2780*/  FADD.FTZ R55, R55, -R47.reuse ;  /* 0x8000002f37377221 */ /* 0x100fe20000010000 */
[--C-:B------:R-:W-:Y:S01]  /*2790*/  FADD.FTZ R52, R52, -R47.reuse ;  /* 0x8000002f34347221 */ /* 0x100fe20000010000 */
[--C-:B------:R-:W-:Y:S01]  /*27a0*/  FADD.FTZ R53, R53, -R47.reuse ;  /* 0x8000002f35357221 */ /* 0x100fe20000010000 */
[--C-:B------:R-:W-:Y:S01]  /*27b0*/  FADD.FTZ R70, R70, -R47.reuse ;  /* 0x8000002f46467221 */ /* 0x100fe20000010000 */
[----:B---3--:R-:W-:Y:S01]  /*27c0*/  FFMA.FTZ R140, R141, UR10, R140 ;  /* 0x0000000a8d8c7c23 */ /* 0x008fe2000801008c */
[----:B------:R-:W-:Y:S01]  /*27d0*/  FSEL R141, R50, RZ, P3 ;  /* 0x000000ff328d7208 */ /* 0x000fe20001800000 */
[--C-:B------:R-:W-:Y:S01]  /*27e0*/  FADD.FTZ R50, R64, -R47.reuse ;  /* 0x8000002f40327221 */ /* 0x100fe20000010000 */
[--C-:B------:R-:W-:Y:S01]  /*27f0*/  FADD.FTZ R142, R75, -R47.reuse ;  /* 0x8000002f4b8e7221 */ /* 0x100fe20000010000 */
[----:B------:R-:W2:Y:S01]  /*2800*/  LDC.64 R64, c[0x0][0x2b8] ;  /* 0x0000ae00ff407b82 */ /* 0x000ea20000000a00 */
[----:B------:R-:W-:Y:S01]  /*2810*/  FADD.FTZ R146, R79, -R47 ;  /* 0x8000002f4f927221 */ /* 0x000fe20000010000 */
[----:B------:R-:W-:Y:S01]  /*2820*/  FADD.FTZ R141, R140, R141 ;  /* 0x0000008d8c8d7221 */ /* 0x000fe20000010000 */
[--C-:B------:R-:W-:Y:S01]  /*2830*/  FADD.FTZ R140, R73, -R47.reuse ;  /* 0x8000002f498c7221 */ /* 0x100fe20000010000 */
[--C-:B------:R-:W-:Y:S01]  /*2840*/  FADD.FTZ R43, R43, -R47.reuse ;  /* 0x8000002f2b2b7221 */ /* 0x100fe20000010000 */
[--C-:B------:R-:W-:Y:S01]  /*2850*/  FADD.FTZ R56, R56, -R47.reuse ;  /* 0x8000002f38387221 */ /* 0x100fe20000010000 */
[----:B------:R-:W-:Y:S01]  /*2860*/  FADD.FTZ R57, R57, -R47 ;  /* 0x8000002f39397221 */ /* 0x000fe20000010000 */
[----:B0-----:R-:W-:Y:S01]  /*2870*/  @!P2 IMAD.WIDE R36, R138, 0x4, R36 ;  /* 0x000000048a24a825 */ /* 0x001fe200078e0224 */
[----:B------:R-:W0:Y:S03]  /*2880*/  MUFU.RSQ R141, R141 ;  /* 0x0000008d008d7308 */ /* 0x000e260000001400 */
[--C-:B------:R-:W-:Y:S01]  /*2890*/  FADD.FTZ R58, R58, -R47.reuse ;  /* 0x8000002f3a3a7221 */ /* 0x100fe20000010000 */
[--C-:B------:R-:W-:Y:S01]  /*28a0*/  FADD.FTZ R60, R60, -R47.reuse ;  /* 0x8000002f3c3c7221 */ /* 0x100fe20000010000 */
[--C-:B------:R-:W-:Y:S01]  /*28b0*/  FADD.FTZ R61, R61, -R47.reuse ;  /* 0x8000002f3d3d7221 */ /* 0x100fe20000010000 */
[----:B------:R3:W-:Y:S01]  /*28c0*/  @!P2 STG.E desc[UR4][R36.64], R49 ;  /* 0x000000312400a986 */ /* 0x0007e2000c101904 */
[--C-:B------:R-:W-:Y:S01]  /*28d0*/  FADD.FTZ R62, R62, -R47.reuse ;  /* 0x8000002f3e3e7221 */ /* 0x100fe20000010000 */
[----:B------:R-:W-:Y:S01]  /*28e0*/  FADD.FTZ R63, R63, -R47 ;  /* 0x8000002f3f3f7221 */ /* 0x000fe20000010000 */
[----:B-1----:R-:W-:-:S04]  /*28f0*/  @!P2 IMAD.WIDE R38, R138, 0x4, R38 ;  /* 0x000000048a26a825 */ /* 0x002fc800078e0226 */
[--C-:B------:R-:W-:Y:S01]  /*2900*/  FADD.FTZ R66, R66, -R47.reuse ;  /* 0x8000002f42427221 */ /* 0x100fe20000010000 */
        /* <DEDUP_REMOVED lines=8> */
[C---:B0-----:R-:W-:Y:S01]  /*2990*/  FMUL.FTZ R44, R141.reuse, R44 ;  /* 0x0000002c8d2c7220 */ /* 0x041fe20000410000 */
[C---:B------:R-:W-:Y:S01]  /*29a0*/  FMUL.FTZ R45, R141.reuse, R45 ;  /* 0x0000002d8d2d7220 */ /* 0x040fe20000410000 */
[C---:B------:R-:W-:Y:S01]  /*29b0*/  FMUL.FTZ R40, R141.reuse, R40 ;  /* 0x000000288d287220 */ /* 0x040fe20000410000 */
[C---:B------:R-:W-:Y:S01]  /*29c0*/  FMUL.FTZ R73, R141.reuse, R41 ;  /* 0x000000298d497220 */ /* 0x040fe20000410000 */
[----:B---3--:R-:W-:Y:S01]  /*29d0*/  FMUL.FTZ R36, R141, R59 ;  /* 0x0000003b8d247220 */ /* 0x008fe20000410000 */
[----:B------:R-:W-:Y:S01]  /*29e0*/  FFMA.FTZ R44, R44, R16, R93 ;  /* 0x000000102c2c7223 */ /* 0x000fe2000001005d */
[----:B------:R-:W-:Y:S01]  /*29f0*/  FFMA.FTZ R45, R45, R137, R116 ;  /* 0x000000892d2d7223 */ /* 0x000fe20000010074 */
[----:B------:R-:W-:Y:S01]  /*2a00*/  FMUL.FTZ R75, R141, R42 ;  /* 0x0000002a8d4b7220 */ /* 0x000fe20000410000 */
[----:B------:R-:W-:Y:S01]  /*2a10*/  FFMA.FTZ R40, R40, R14, R91 ;  /* 0x0000000e28287223 */ /* 0x000fe2000001005b */
[----:B------:R-:W-:Y:S01]  /*2a20*/  FFMA.FTZ R73, R73, R135, R114 ;  /* 0x0000008749497223 */ /* 0x000fe20000010072 */
        /* <DEDUP_REMOVED lines=14> */
[----:B------:R0:W-:Y:S01]  /*2b10*/  @!P2 STG.E desc[UR4][R38.64], R141 ;  /* 0x0000008d2600a986 */ /* 0x0001e2000c101904 */
[----:B------:R-:W-:Y:S01]  /*2b20*/  F2FP.BF16.F32.PACK_AB R36, R45, R44 ;  /* 0x0000002c2d24723e */ /* 0x000fe200000010ff */
[----:B------:R-:W-:Y:S01]  /*2b30*/  FFMA.FTZ R41, R41, R11, R86 ;  /* 0x0000000b29297223 */ /* 0x000fe20000010056 */
[----:B------:R-:W-:Y:S01]  /*2b40*/  FFMA.FTZ R44, R42, R132, R111 ;  /* 0x000000842a2c7223 */ /* 0x000fe2000001006f */
[----:B------:R-:W-:Y:S01]  /*2b50*/  FMUL.FTZ R37, R141, R58 ;  /* 0x0000003a8d257220 */ /* 0x000fe20000410000 */
[----:B------:R-:W-:Y:S01]  /*2b60*/  FFMA.FTZ R47, R47, R15, R90 ;  /* 0x0000000f2f2f7223 */ /* 0x000fe2000001005a */
[----:B------:R-:W-:Y:S01]  /*2b70*/  FFMA.FTZ R48, R48, R136, R115 ;  /* 0x0000008830307223 */ /* 0x000fe20000010073 */
[----:B------:R-:W-:Y:S01]  /*2b80*/  FFMA.FTZ R53, R53, R133, R112 ;  /* 0x0000008535357223 */ /* 0x000fe20000010070 */
[C---:B------:R-:W-:Y:S01]  /*2b90*/  FMUL.FTZ R54, R141.reuse, R60 ;  /* 0x0000003c8d367220 */ /* 0x040fe20000410000 */
[C---:B------:R-:W-:Y:S01]  /*2ba0*/  FMUL.FTZ R49, R141.reuse, R61 ;  /* 0x0000003d8d317220 */ /* 0x040fe20000410000 */
[C---:B------:R-:W-:Y:S01]  /*2bb0*/  FMUL.FTZ R81, R141.reuse, R66 ;  /* 0x000000428d517220 */ /* 0x040fe20000410000 */
[----:B------:R-:W-:Y:S01]  /*2bc0*/  FMUL.FTZ R66, R141, R71 ;  /* 0x000000478d427220 */ /* 0x000fe20000410000 */
[----:B0-----:R-:W-:Y:S01]  /*2bd0*/  F2FP.BF16.F32.PACK_AB R38, R73, R40 ;  /* 0x000000284926723e */ /* 0x001fe200000010ff */
[----:B------:R-:W-:Y:S01]  /*2be0*/  FFMA.FTZ R40, R52, R12, R89 ;  /* 0x0000000c34287223 */ /* 0x000fe20000010059 */
[----:B------:R-:W-:Y:S01]  /*2bf0*/  FMUL.FTZ R152, R141, R43 ;  /* 0x0000002b8d987220 */ /* 0x000fe20000410000 */
[----:B------:R-:W-:Y:S01]  /*2c00*/  FFMA.FTZ R43, R37, R9, R84 ;  /* 0x00000009252b7223 */ /* 0x000fe20000010054 */
[----:B------:R-:W-:Y:S01]  /*2c10*/  F2FP.BF16.F32.PACK_AB R41, R44, R41 ;  /* 0x000000292c29723e */ /* 0x000fe200000010ff */
[----:B------:R-:W-:Y:S01]  /*2c20*/  FFMA.FTZ R44, R54, R8, R85 ;  /* 0x00000008362c7223 */ /* 0x000fe20000010055 */
        /* <DEDUP_REMOVED lines=51> */
[----:B--2---:R-:W-:Y:S01]  /*2f60*/  IMAD.WIDE.U32 R56, R139, 0x10, R64 ;  /* 0x000000108b387825 */ /* 0x004fe200078e0040 */
[----:B------:R-:W-:-:S02]  /*2f70*/  F2FP.BF16.F32.PACK_AB R39, R152, R75 ;  /* 0x0000004b9827723e */ /* 0x000fc400000010ff */
[----:B------:R-:W-:Y:S01]  /*2f80*/  F2FP.BF16.F32.PACK_AB R43, R70, R43 ;  /* 0x0000002b462b723e */ /* 0x000fe200000010ff */
[--C-:B------:R-:W-:Y:S01]  /*2f90*/  IMAD.WIDE.U32 R58, R143, 0x10, R64.reuse ;  /* 0x000000108f3a7825 */ /* 0x100fe200078e0040 */
[----:B------:R-:W-:Y:S01]  /*2fa0*/  F2FP.BF16.F32.PACK_AB R42, R77, R42 ;  /* 0x0000002a4d2a723e */ /* 0x000fe200000010ff */
[----:B------:R0:W-:Y:S01]  /*2fb0*/  STG.E.128 desc[UR4][R56.64], R36 ;  /* 0x0000002438007986 */ /* 0x0001e2000c101d04 */
[----:B------:R-:W-:Y:S01]  /*2fc0*/  F2FP.BF16.F32.PACK_AB R47, R156, R47 ;  /* 0x0000002f9c2f723e */ /* 0x000fe200000010ff */
[--C-:B------:R-:W-:Y:S01]  /*2fd0*/  IMAD.WIDE.U32 R60, R145, 0x10, R64.reuse ;  /* 0x00000010913c7825 */ /* 0x100fe200078e0040 */
[----:B------:R-:W-:Y:S01]  /*2fe0*/  F2FP.BF16.F32.PACK_AB R46, R79, R46 ;  /* 0x0000002e4f2e723e */ /* 0x000fe200000010ff */
[----:B------:R0:W-:Y:S01]  /*2ff0*/  STG.E.128 desc[UR4][R58.64], R40 ;  /* 0x000000283a007986 */ /* 0x0001e2000c101d04 */
[----:B------:R-:W-:Y:S01]  /*3000*/  F2FP.BF16.F32.PACK_AB R45, R154, R45 ;  /* 0x0000002d9a2d723e */ /* 0x000fe200000010ff */
[----:B------:R-:W-:Y:S01]  /*3010*/  IMAD.WIDE.U32 R62, R147, 0x10, R64 ;  /* 0x00000010933e7825 */ /* 0x000fe200078e0040 */
[----:B------:R-:W-:-:S02]  /*3020*/  F2FP.BF16.F32.PACK_AB R51, R142, R51 ;  /* 0x000000338e33723e */ /* 0x000fc400000010ff */
[----:B------:R-:W-:Y:S01]  /*3030*/  F2FP.BF16.F32.PACK_AB R50, R83, R50 ;  /* 0x000000325332723e */ /* 0x000fe200000010ff */
[----:B------:R-:W-:Y:S01]  /*3040*/  IMAD.WIDE.U32 R64, R151, 0x10, R64 ;  /* 0x0000001097407825 */ /* 0x000fe200078e0040 */
[----:B------:R-:W-:Y:S01]  /*3050*/  F2FP.BF16.F32.PACK_AB R48, R69, R48 ;  /* 0x000000304530723e */ /* 0x000fe200000010ff */
[----:B------:R0:W-:Y:S01]  /*3060*/  STG.E.128 desc[UR4][R60.64], R44 ;  /* 0x0000002c3c007986 */ /* 0x0001e2000c101d04 */
[----:B------:R-:W-:Y:S02]  /*3070*/  F2FP.BF16.F32.PACK_AB R55, R66, R55 ;  /* 0x000000374237723e */ /* 0x000fe400000010ff */
[----:B------:R-:W-:Y:S01]  /*3080*/  F2FP.BF16.F32.PACK_AB R54, R153, R54 ;  /* 0x000000369936723e */ /* 0x000fe200000010ff */
[----:B------:R0:W-:Y:S01]  /*3090*/  STG.E.128 desc[UR4][R62.64], R48 ;  /* 0x000000303e007986 */ /* 0x0001e2000c101d04 */
[----:B------:R-:W-:Y:S02]  /*30a0*/  F2FP.BF16.F32.PACK_AB R53, R146, R53 ;  /* 0x000000359235723e */ /* 0x000fe400000010ff */
[----:B------:R-:W-:-:S02]  /*30b0*/  F2FP.BF16.F32.PACK_AB R52, R71, R52 ;  /* 0x000000344734723e */ /* 0x000fc400000010ff */
[----:B------:R-:W-:Y:S02]  /*30c0*/  IADD3 R138, R138, UR12, RZ ;  /* 0x0000000c8a8a7c10 */ /* 0x000fe4000fffe0ff */
[----:B------:R-:W-:Y:S01]  /*30d0*/  SEL R142, RZ, 0x1, P1 ;  /* 0x00000001ff8e7807 */ /* 0x000fe20000800000 */
[----:B------:R0:W-:Y:S01]  /*30e0*/  STG.E.128 desc[UR4][R64.64], R52 ;  /* 0x0000003440007986 */ /* 0x0001e2000c101d04 */
[----:B------:R-:W-:-:S13]  /*30f0*/  ISETP.GE.AND P2, PT, R138, UR13, PT ;  /* 0x0000000d8a007c0c */ /* 0x000fda000bf46270 */
[----:B------:R-:W-:Y:S05]  /*3100*/  @!P2 BRA `(.L_x_11889) ;  /* 0xffffffd8005ca947 */ /* 0x000fea000383ffff */
[----:B------:R-:W-:Y:S05]  /*3110*/  EXIT ;  /* 0x000000000000794d */ /* 0x000fea0003800000 */
.L_x_11888:
[----:B------:R-:W-:Y:S01]  /*3120*/  HFMA2.MMA R144, -RZ, RZ, 0, 5.9604644775390625e-08 ;  /* 0x00000001ff907435 */ /* 0x000fe200000001ff */
[----:B------:R-:W-:Y:S02]  /*3130*/  MOV R149, R45 ;  /* 0x0000002d00957202 */ /* 0x000fe40000000f00 */
[----:B------:R-:W-:Y:S02]  /*3140*/  MOV R153, 0x1f ;  /* 0x0000001f00997802 */ /* 0x000fe40000000f00 */
[----:B------:R-:W-:-:S07]  /*3150*/  MOV R142, 0xffffffff ;  /* 0xffffffff008e7802 */ /* 0x000fce0000000f00 */
[----:B------:R-:W-:Y:S05]  /*3160*/  WARPSYNC.COLLECTIVE R142, `(.L_x_11890) ;  /* 0x000000008e087348 */ /* 0x000fea0003c00000 */
[----:B------:R0:W1:Y:S02]  /*3170*/  SHFL.BFLY P4, R141, R149, R144, R153 ;  /* 0x0c000090958d7389 */ /* 0x0000640000080099 */
[----:B01----:R-:W-:Y:S01]  /*3180*/  ENDCOLLECTIVE ;  /* 0x000000000000791b */ /* 0x003fe20003800000 */
.L_x_11890:
[----:B------:R-:W-:Y:S01]  /*3190*/  HFMA2.MMA R144, -RZ, RZ, 0, 1.1920928955078125e-07 ;  /* 0x00000002ff907435 */ /* 0x000fe200000001ff */
[----:B------:R-:W-:-:S05]  /*31a0*/  MOV R44, R141 ;  /* 0x0000008d002c7202 */ /* 0x000fca0000000f00 */
[----:B------:R-:W-:-:S05]  /*31b0*/  FADD.FTZ R48, R45, R44 ;  /* 0x0000002c2d307221 */ /* 0x000fca0000010000 */
[----:B------:R-:W-:-:S07]  /*31c0*/  MOV R149, R48 ;  /* 0x0000003000957202 */ /* 0x000fce0000000f00 */
[----:B------:R-:W-:Y:S05]  /*31d0*/  WARPSYNC.COLLECTIVE R142, `(.L_x_11891) ;  /* 0x000000008e087348 */ /* 0x000fea0003c00000 */
[----:B------:R0:W1:Y:S02]  /*31e0*/  SHFL.BFLY P4, R141, R149, R144, R153 ;  /* 0x0c000090958d7389 */ /* 0x0000640000080099 */
[----:B01----:R-:W-:Y:S01]  /*31f0*/  ENDCOLLECTIVE ;  /* 0x000000000000791b */ /* 0x003fe20003800000 */
.L_x_11891:
[----:B------:R-:W-:Y:S01]  /*3200*/  HFMA2.MMA R144, -RZ, RZ, 0, 2.384185791015625e-07 ;  /* 0x00000004ff907435 */ /* 0x000fe200000001ff */
[----:B------:R-:W-:-:S05]  /*3210*/  MOV R49, R141 ;  /* 0x0000008d00317202 */ /* 0x000fca0000000f00 */
[----:B------:R-:W-:-:S05]  /*3220*/  FADD.FTZ R49, R48, R49 ;  /* 0x0000003130317221 */ /* 0x000fca0000010000 */
[----:B------:R-:W-:-:S07]  /*3230*/  MOV R149, R49 ;  /* 0x0000003100957202 */ /* 0x000fce0000000f00 */
[----:B------:R-:W-:Y:S05]  /*3240*/  WARPSYNC.COLLECTIVE R142, `(.L_x_11892) ;  /* 0x000000008e087348 */ /* 0x000fea0003c00000 */
[----:B------:R0:W1:Y:S02]  /*3250*/  SHFL.BFLY P4, R141, R149, R144, R153 ;  /* 0x0c000090958d7389 */ /* 0x0000640000080099 */
[----:B01----:R-:W-:Y:S01]  /*3260*/  ENDCOLLECTIVE ;  /* 0x000000000000791b */ /* 0x003fe20003800000 */
.L_x_11892:
[----:B------:R-:W-:Y:S01]  /*3270*/  HFMA2.MMA R144, -RZ, RZ, 0, 4.76837158203125e-07 ;  /* 0x00000008ff907435 */ /* 0x000fe200000001ff */
[----:B------:R-:W-:-:S05]  /*3280*/  MOV R44, R141 ;  /* 0x0000008d002c7202 */ /* 0x000fca0000000f00 */
[----:B------:R-:W-:-:S05]  /*3290*/  FADD.FTZ R50, R49, R44 ;  /* 0x0000002c31327221 */ /* 0x000fca0000010000 */
[----:B------:R-:W-:-:S07]  /*32a0*/  MOV R149, R50 ;  /* 0x0000003200957202 */ /* 0x000fce0000000f00 */
[----:B------:R-:W-:Y:S05]  /*32b0*/  WARPSYNC.COLLECTIVE R142, `(.L_x_11893) ;  /* 0x000000008e087348 */ /* 0x000fea0003c00000 */
[----:B------:R0:W1:Y:S02]  /*32c0*/  SHFL.BFLY P4, R141, R149, R144, R153 ;  /* 0x0c000090958d7389 */ /* 0x0000640000080099 */
[----:B01----:R-:W-:Y:S01]  /*32d0*/  ENDCOLLECTIVE ;  /* 0x000000000000791b */ /* 0x003fe20003800000 */
.L_x_11893:
[----:B------:R-:W-:Y:S01]  /*32e0*/  HFMA2.MMA R144, -RZ, RZ, 0, 9.5367431640625e-07 ;  /* 0x00000010ff907435 */ /* 0x000fe200000001ff */
[----:B------:R-:W-:-:S05]  /*32f0*/  MOV R51, R141 ;  /* 0x0000008d00337202 */ /* 0x000fca0000000f00 */
[----:B------:R-:W-:-:S05]  /*3300*/  FADD.FTZ R51, R50, R51 ;  /* 0x0000003332337221 */ /* 0x000fca0000010000 */
[----:B------:R-:W-:-:S07]  /*3310*/  MOV R149, R51 ;  /* 0x0000003300957202 */ /* 0x000fce0000000f00 */
[----:B------:R-:W-:Y:S05]  /*3320*/  WARPSYNC.COLLECTIVE R142, `(.L_x_11894) ;  /* 0x000000008e087348 */ /* 0x000fea0003c00000 */
[----:B------:R0:W1:Y:S02]  /*3330*/  SHFL.BFLY P4, R141, R149, R144, R153 ;  /* 0x0c000090958d7389 */ /* 0x0000640000080099 */
[----:B01----:R-:W-:Y:S01]  /*3340*/  ENDCOLLECTIVE ;  /* 0x000000000000791b */ /* 0x003fe20003800000 */
.L_x_11894:
[----:B------:R-:W-:Y:S01]  /*3350*/  HFMA2.MMA R144, -RZ, RZ, 0, 5.9604644775390625e-08 ;  /* 0x00000001ff907435 */ /* 0x000fe200000001ff */
[----:B------:R-:W-:-:S05]  /*3360*/  MOV R44, R141 ;  /* 0x0000008d002c7202 */ /* 0x000fca0000000f00 */
[----:B------:R-:W-:-:S04]  /*3370*/  FADD.FTZ R44, R51, R44 ;  /* 0x0000002c332c7221 */ /* 0x000fc80000010000 */
[----:B------:R-:W-:-:S04]  /*3380*/  FMUL.FTZ R44, R44, 0.00078125001164153218269 ;  /* 0x3a4ccccd2c2c7820 */ /* 0x000fc80000410000 */
        /* <DEDUP_REMOVED lines=79> */
[----:B------:R-:W-:-:S05]  /*3880*/  FFMA.FTZ R45, R48, R48, R45 ;  /* 0x00000030302d7223 */ /* 0x000fca000001002d */
[----:B------:R-:W-:-:S07]  /*3890*/  MOV R149, R45 ;  /* 0x0000002d00957202 */ /* 0x000fce0000000f00 */
[----:B------:R-:W-:Y:S05]  /*38a0*/  WARPSYNC.COLLECTIVE R142, `(.L_x_11895) ;  /* 0x000000008e087348 */ /* 0x000fea0003c00000 */
[----:B------:R0:W1:Y:S02]  /*38b0*/  SHFL.BFLY P4, R141, R149, R144, R153 ;  /* 0x0c000090958d7389 */ /* 0x0000640000080099 */
[----:B01----:R-:W-:Y:S01]  /*38c0*/  ENDCOLLECTIVE ;  /* 0x000000000000791b */ /* 0x003fe20003800000 */
.L_x_11895:
[----:B------:R-:W-:Y:S01]  /*38d0*/  HFMA2.MMA R144, -RZ, RZ, 0, 1.1920928955078125e-07 ;  /* 0x00000002ff907435 */ /* 0x000fe200000001ff */
[----:B------:R-:W-:-:S05]  /*38e0*/  MOV R48, R141 ;  /* 0x0000008d00307202 */ /* 0x000fca0000000f00 */
[----:B------:R-:W-:-:S05]  /*38f0*/  FADD.FTZ R48, R45, R48 ;  /* 0x000000302d307221 */ /* 0x000fca0000010000 */
[----:B------:R-:W-:-:S07]  /*3900*/  MOV R149, R48 ;  /* 0x0000003000957202 */ /* 0x000fce0000000f00 */
[----:B------:R-:W-:Y:S05]  /*3910*/  WARPSYNC.COLLECTIVE R142, `(.L_x_11896) ;  /* 0x000000008e087348 */ /* 0x000fea0003c00000 */
[----:B------:R0:W1:Y:S02]  /*3920*/  SHFL.BFLY P4, R141, R149, R144, R153 ;  /* 0x0c000090958d7389 */ /* 0x0000640000080099 */
[----:B01----:R-:W-:Y:S01]  /*3930*/  ENDCOLLECTIVE ;  /* 0x000000000000791b */ /* 0x003fe20003800000 */
.L_x_11896:
[----:B------:R-:W-:Y:S01]  /*3940*/  HFMA2.MMA R144, -RZ, RZ, 0, 2.384185791015625e-07 ;  /* 0x00000004ff907435 */ /* 0x000fe200000001ff */
[----:B------:R-:W-:-:S05]  /*3950*/  MOV R49, R141 ;  /* 0x0000008d00317202 */ /* 0x000fca0000000f00 */
[----:B------:R-:W-:-:S05]  /*3960*/  FADD.FTZ R49, R48, R49 ;  /* 0x0000003130317221 */ /* 0x000fca0000010000 */
[----:B------:R-:W-:-:S07]  /*3970*/  MOV R149, R49 ;  /* 0x0000003100957202 */ /* 0x000fce0000000f00 */
[----:B------:R-:W-:Y:S05]  /*3980*/  WARPSYNC.COLLECTIVE R142, `(.L_x_11897) ;  /* 0x000000008e087348 */ /* 0x000fea0003c00000 */
[----:B------:R0:W1:Y:S02]  /*3990*/  SHFL.BFLY P4, R141, R149, R144, R153 ;  /* 0x0c000090958d7389 */ /* 0x0000640000080099 */
[----:B01----:R-:W-:Y:S01]  /*39a0*/  ENDCOLLECTIVE ;  /* 0x000000000000791b */ /* 0x003fe20003800000 */
.L_x_11897:
[----:B------:R-:W-:Y:S01]  /*39b0*/  HFMA2.MMA R144, -RZ, RZ, 0, 4.76837158203125e-07 ;  /* 0x00000008ff907435 */ /* 0x000fe200000001ff */
[----:B------:R-:W-:-:S05]  /*39c0*/  MOV R50, R141 ;  /* 0x0000008d00327202 */ /* 0x000fca0000000f00 */
[----:B------:R-:W-:-:S05]  /*39d0*/  FADD.FTZ R50, R49, R50 ;  /* 0x0000003231327221 */ /* 0x000fca0000010000 */
[----:B------:R-:W-:-:S07]  /*39e0*/  MOV R149, R50 ;  /* 0x0000003200957202 */ /* 0x000fce0000000f00 */
[----:B------:R-:W-:Y:S05]  /*39f0*/  WARPSYNC.COLLECTIVE R142, `(.L_x_11898) ;  /* 0x000000008e087348 */ /* 0x000fea0003c00000 */
[----:B------:R0:W1:Y:S02]  /*3a00*/  SHFL.BFLY P4, R141, R149, R144, R153 ;  /* 0x0c000090958d7389 */ /* 0x0000640000080099 */
[----:B01----:R-:W-:Y:S01]  /*3a10*/  ENDCOLLECTIVE ;  /* 0x000000000000791b */ /* 0x003fe20003800000 */
.L_x_11898:
[----:B------:R-:W-:Y:S01]  /*3a20*/  HFMA2.MMA R144, -RZ, RZ, 0, 9.5367431640625e-07 ;  /* 0x00000010ff907435 */ /* 0x000fe200000001ff */
[----:B------:R-:W-:-:S05]  /*3a30*/  MOV R51, R141 ;  /* 0x0000008d00337202 */ /* 0x000fca0000000f00 */
[----:B------:R-:W-:-:S05]  /*3a40*/  FADD.FTZ R140, R50, R51 ;  /* 0x00000033328c7221 */ /* 0x000fca0000010000 */
[----:B------:R-:W-:-:S07]  /*3a50*/  MOV R149, R140 ;  /* 0x0000008c00957202 */ /* 0x000fce0000000f00 */
[----:B------:R-:W-:Y:S05]  /*3a60*/  WARPSYNC.COLLECTIVE R142, `(.L_x_11899) ;  /* 0x000000008e087348 */ /* 0x000fea0003c00000 */
[----:B------:R0:W1:Y:S02]  /*3a70*/  SHFL.BFLY P4, R141, R149, R144, R153 ;  /* 0x0c000090958d7389 */ /* 0x0000640000080099 */
[----:B01----:R-:W-:Y:S01]  /*3a80*/  ENDCOLLECTIVE ;  /* 0x000000000000791b */ /* 0x003fe20003800000 */
.L_x_11899:
[----:B------:R-:W-:Y:S05]  /*3a90*/  BRA `(.L_x_11900) ;  /* 0xffffffe800187947 */ /* 0x000fea000383ffff */
.L_x_11901:
        /* <DEDUP_REMOVED lines=14> */
.L_x_37209:


//--------------------- .text._ZN10layer_norm13ln_fwd_kernelINS_13Kernel_traitsI13__nv_bfloat16S2_fS2_fjLj5120ELj1ELj1ELj4ELj16ENS_18Kernel_traits_baseILj5120ES2_S2_fS2_fjLj128EEEEELb0ELb0ELb1ELb0EEEvNS_9FwdParamsE --------------------------
	.section	.text._ZN10layer_norm13ln_fwd_kernelINS_13Kernel_traitsI13__nv_bfloat16S2_fS2_fjLj5120ELj1ELj1ELj4ELj16ENS_18Kernel_traits_baseILj5120ES2_S2_fS2_fjLj128EEEEELb0ELb0ELb1ELb0EEEvNS_9FwdParamsE,"ax",@progbits
	.align	128
        .global         _ZN10layer_norm13ln_fwd_kernelINS_13Kernel_traitsI13__nv_bfloat16S2_fS2_fjLj5120ELj1ELj1ELj4ELj16ENS_18Kernel_traits_baseILj5120ES2_S2_fS2_fjLj128EEEEELb0ELb0ELb1ELb0EEEvNS_9FwdParamsE
        .type           _ZN10layer_norm13ln_fwd_kernelINS_13Kernel_traitsI13__nv_bfloat16S2_fS2_fjLj5120ELj1ELj1ELj4ELj16ENS_18Kernel_traits_baseILj5120ES2_S2_fS2_fjLj128EEEEELb0ELb0ELb1ELb0EEEvNS_9FwdParamsE,@function
        .size           _ZN10layer_norm13ln_fwd_kernelINS_13Kernel_traitsI13__nv_bfloat16S2_fS2_fjLj5120ELj1ELj1ELj4ELj16ENS_18Kernel_traits_baseILj5120ES2_S2_fS2_fjLj128EEEEELb0ELb0ELb1ELb0EEEvNS_9FwdParamsE,(.L_x_37210 - _ZN10layer_norm13ln_fwd_kernelINS_13Kernel_traitsI13__nv_bfloat16S2_fS2_fjLj5120ELj1ELj1ELj4ELj16ENS_18Kernel_traits_baseILj5120ES2_S2_fS2_fjLj128EEEEELb0ELb0ELb1ELb0EEEvNS_9FwdParamsE)
        .other          _ZN10layer_norm13ln_fwd_kernelINS_13Kernel_traitsI13__nv_bfloat16S2_fS2_fjLj5120ELj1ELj1ELj4ELj16ENS_18Kernel_traits_baseILj5120ES2_S2_fS2_fjLj128EEEEELb0ELb0ELb1ELb0EEEvNS_9FwdParamsE,@"STO_CUDA_ENTRY STV_DEFAULT"
_ZN10layer_norm13ln_fwd_kernelINS_13Kernel_traitsI13__nv_bfloat16S2_fS2_fjLj5120ELj1ELj1ELj4ELj16ENS_18Kernel_traits_baseILj5120ES2_S2_fS2_fjLj128EEEEELb0ELb0ELb1ELb0EEEvNS_9FwdParamsE:
.text._ZN10layer_norm13ln_fwd_kernelINS_13Kernel_traitsI13__nv_bfloat16S2_fS2_fjLj5120ELj1ELj1ELj4ELj16ENS_18Kernel_traits_baseILj5120ES2_S2_fS2_fjLj128EEEEELb0ELb0ELb1ELb0EEEvNS_9FwdParamsE:
        /* <DEDUP_REMOVED lines=37> */
.L_x_11903:
[----:B------:R-:W-:Y:S05]  /*0250*/  BSYNC B0 ;  /* 0x0000000000007941 */ /* 0x000fea0003800000 */
.L_x_11902:
        /* <DEDUP_REMOVED lines=18> */
.L_x_11905:
[----:B------:R-:W-:Y:S05]  /*0380*/  BSYNC B0 ;  /* 0x0000000000007941 */ /* 0x000fea0003800000 */
.L_x_11904:
        /* <DEDUP_REMOVED lines=18> */
.L_x_11907:
[----:B------:R-:W-:Y:S05]  /*04b0*/  BSYNC B0 ;  /* 0x0000000000007941 */ /* 0x000fea0003800000 */
.L_x_11906:
        /* <DEDUP_REMOVED lines=18> */
.L_x_11909:
[----:B------:R-:W-:Y:S05]  /*05e0*/  BSYNC B0 ;  /* 0x0000000000007941 */ /* 0x000fea0003800000 */
.L_x_11908:
        /* <DEDUP_REMOVED lines=13> */
.L_x_11911:
[----:B------:R-:W-:Y:S05]  /*06c0*/  BSYNC B0 ;  /* 0x0000000000007941 */ /* 0x000fea0003800000 */
.L_x_11910:
[----:B------:R-:W0:Y:S02]  /*06d0*/  S2UR UR6, SR_CTAID.X ;  /* 0x00000000000679c3 */ /* 0x000e240000002500 */
[----:B0-----:R-:W-:Y:S01]  /*06e0*/  LEA.HI R146, R87, UR6, RZ, 0x19 ;  /* 0x0000000657927c11 */ /* 0x001fe2000f8fc8ff */
[----:B------:R-:W-:-:S03]  /*06f0*/  ULDC UR6, c[0x0][0x214] ;  /* 0x0000850000067ab9 */ /* 0x000fc60000000800 */
[----:B------:R-:W-:-:S13]  /*0700*/  ISETP.GE.AND P1, PT, R146, UR6, PT ;  /* 0x0000000692007c0c */ /* 0x000fda000bf26270 */
[----:B------:R-:W-:Y:S05]  /*0710*/  @P1 EXIT ;  /* 0x000000000000194d */ /* 0x000fea0003800000 */
[----:B------:R-:W-:Y:S01]  /*0720*/  SHF.R.S32.HI R48, RZ, 0x3, R48 ;  /* 0x00000003ff307819 */ /* 0x000fe20000011430 */
[----:B------:R-:W-:Y:S01]  /*0730*/  IMAD.U32 R24, R23, 0x10000, RZ ;  /* 0x0001000017187824 */ /* 0x000fe200078e00ff */
[C---:B-----5:R-:W-:Y:S01]  /*0740*/  PRMT R124, R28.reuse, 0x7632, R124 ;  /* 0x000076321c7c7816 */ /* 0x060fe2000000007c */
[----:B------:R-:W-:Y:S01]  /*0750*/  IMAD.U32 R0, R43, 0x10000, RZ ;  /* 0x000100002b007824 */ /* 0x000fe200078e00ff */
[----:B------:R-:W-:Y:S01]  /*0760*/  SHF.L.U32 R96, R28, 0x10, RZ ;  /* 0x000000101c607819 */ /* 0x000fe200000006ff */
[----:B------:R-:W-:Y:S01]  /*0770*/  IMAD.U32 R98, R30, 0x10000, RZ ;  /* 0x000100001e627824 */ /* 0x000fe200078e00ff */
[C---:B------:R-:W-:Y:S01]  /*0780*/  PRMT R126, R29.reuse, 0x7632, R126 ;  /* 0x000076321d7e7816 */ /* 0x040fe2000000007e */
[----:B------:R-:W-:Y:S01]  /*0790*/  ULDC.U8 UR6, c[0x0][0x2a0] ;  /* 0x0000a80000067ab9 */ /* 0x000fe20000000000 */
[----:B------:R-:W-:Y:S01]  /*07a0*/  SHF.L.U32 R97, R29, 0x10, RZ ;  /* 0x000000101d617819 */ /* 0x000fe200000006ff */
[----:B------:R-:W-:Y:S01]  /*07b0*/  IMAD.U32 R143, R143, 0x10000, RZ ;  /* 0x000100008f8f7824 */ /* 0x000fe200078e00ff */
[----:B------:R-:W-:Y:S01]  /*07c0*/  LOP3.LUT R29, R87, 0x60, RZ, 0xc0, !PT ;  /* 0x00000060571d7812 */ /* 0x000fe200078ec0ff */
[----:B------:R-:W-:Y:S01]  /*07d0*/  IMAD.U32 R110, R110, 0x10000, RZ ;  /* 0x000100006e6e7824 */ /* 0x000fe200078e00ff */
[----:B------:R-:W-:Y:S01]  /*07e0*/  LOP3.LUT R28, R48, 0x7f, RZ, 0xc0, !PT ;  /* 0x0000007f301c7812 */ /* 0x000fe200078ec0ff */
[----:B------:R-:W-:Y:S01]  /*07f0*/  IMAD.MOV.U32 R150, RZ, RZ, 0x1 ;  /* 0x00000001ff967424 */ /* 0x000fe200078e00ff */
[----:B------:R-:W-:Y:S01]  /*0800*/  SHF.R.U32.HI R48, RZ, 0x2, R48 ;  /* 0x00000002ff307819 */ /* 0x000fe20000011630 */
[----:B------:R-:W-:Y:S01]  /*0810*/  UISETP.NE.AND UP0, UPT, UR6, URZ, UPT ;  /* 0x0000003f0600728c */ /* 0x000fe2000bf05270 */
[----:B------:R-:W-:Y:S01]  /*0820*/  VIADDMNMX R29, R28, -R29, RZ, !PT ;  /* 0x8000001d1c1d7246 */ /* 0x000fe200078001ff */
[----:B------:R-:W-:Y:S01]  /*0830*/  ULDC UR7, c[0x0][0x29c] ;  /* 0x0000a70000077ab9 */ /* 0x000fe20000000800 */
[----:B------:R-:W-:Y:S01]  /*0840*/  LOP3.LUT R48, R48, 0x3fffffe0, RZ, 0xc0, !PT ;  /* 0x3fffffe030307812 */ /* 0x000fe200078ec0ff */
[----:B------:R-:W-:Y:S01]  /*0850*/  ULDC UR6, c[0x0][0x290] ;  /* 0x0000a40000067ab9 */ /* 0x000fe20000000800 */
[----:B------:R-:W-:Y:S01]  /*0860*/  VIMNMX R29, R29, 0x20, PT ;  /* 0x000000201d1d7848 */ /* 0x000fe20003fe0100 */
[----:B------:R-:W-:Y:S01]  /*0870*/  ULDC.64 UR8, c[0x0][0x210] ;  /* 0x0000840000087ab9 */ /* 0x000fe20000000a00 */
[----:B------:R-:W-:-:S02]  /*0880*/  PRMT R119, R36, 0x7632, R119 ;  /* 0x0000763224777816 */ /* 0x000fc40000000077 */
[----:B------:R-:W-:Y:S02]  /*0890*/  IADD3 R29, R29, R48, RZ ;  /* 0x000000301d1d7210 */ /* 0x000fe40007ffe0ff */
[----:B------:R-:W-:Y:S02]  /*08a0*/  SHF.L.U32 R93, R36, 0x10, RZ ;  /* 0x00000010245d7819 */ /* 0x000fe400000006ff */
[----:B------:R-:W-:Y:S02]  /*08b0*/  SHF.L.U32 R36, R87, 0x5, RZ ;  /* 0x0000000557247819 */ /* 0x000fe400000006ff */
[----:B------:R-:W-:Y:S02]  /*08c0*/  SHF.L.U32 R29, R29, 0x3, RZ ;  /* 0x000000031d1d7819 */ /* 0x000fe400000006ff */
[C---:B------:R-:W-:Y:S02]  /*08d0*/  PRMT R122, R37.reuse, 0x7632, R122 ;  /* 0x00007632257a7816 */ /* 0x040fe4000000007a */
[----:B------:R-:W-:-:S02]  /*08e0*/  SHF.L.U32 R92, R37, 0x10, RZ ;  /* 0x00000010255c7819 */ /* 0x000fc400000006ff */
[----:B------:R-:W-:Y:S02]  /*08f0*/  LOP3.LUT R37, R36, 0x3e0, RZ, 0xc0, !PT ;  /* 0x000003e024257812 */ /* 0x000fe400078ec0ff */
[----:B------:R-:W-:Y:S02]  /*0900*/  I2FP.F32.U32 R29, R29 ;  /* 0x0000001d001d7245 */ /* 0x000fe40000201000 */
[----:B------:R-:W-:Y:S02]  /*0910*/  VIADDMNMX R37, R28, -R37, RZ, !PT ;  /* 0x800000251c257246 */ /* 0x000fe400078001ff */
[----:B------:R0:W1:Y:S01]  /*0920*/  MUFU.RCP R145, R29 ;  /* 0x0000001d00917308 */ /* 0x0000620000001000 */
[----:B------:R-:W-:Y:S02]  /*0930*/  SHF.L.U32 R85, R20, 0x10, RZ ;  /* 0x0000001014557819 */ /* 0x000fe400000006ff */
[----:B------:R-:W-:Y:S02]  /*0940*/  VIMNMX R37, R37, 0x20, PT ;  /* 0x0000002025257848 */ /* 0x000fe40003fe0100 */
[----:B------:R-:W-:-:S02]  /*0950*/  SHF.L.U32 R27, R22, 0x10, RZ ;  /* 0x00000010161b7819 */ /* 0x000fc400000006ff */
        /* <DEDUP_REMOVED lines=28> */
[----:B------:R-:W-:-:S02]  /*0b20*/  SHF.L.U32 R26, R21, 0x10, RZ ;  /* 0x00000010151a7819 */ /* 0x000fc400000006ff */
        /* <DEDUP_REMOVED lines=62> */
.L_x_12013:
[----:B-1234-:R-:W0:Y:S08]  /*0f10*/  LDC.64 R80, c[0x0][0x280] ;  /* 0x0000a000ff507b82 */ /* 0x01ee300000000a00 */
[----:B------:R-:W1:Y:S01]  /*0f20*/  LDC R149, c[0x0][0x218] ;  /* 0x00008600ff957b82 */ /* 0x000e620000000800 */
[----:B0-----:R-:W-:-:S07]  /*0f30*/  IMAD.WIDE R82, R146, 0x4, R80 ;  /* 0x0000000492527825 */ /* 0x001fce00078e0250 */
[----:B------:R-:W0:Y:S01]  /*0f40*/  LDC.64 R80, c[0x0][0x288] ;  /* 0x0000a200ff507b82 */ /* 0x000e220000000a00 */
[----:B------:R-:W2:Y:S01]  /*0f50*/  LDG.E R151, desc[UR4][R82.64] ;  /* 0x0000000452977981 */ /* 0x000ea2000c1e1900 */
[----:B0-----:R-:W-:-:S05]  /*0f60*/  IMAD.WIDE R80, R146, 0x4, R80 ;  /* 0x0000000492507825 */ /* 0x001fca00078e0250 */
[----:B------:R0:W5:Y:S01]  /*0f70*/  LDG.E R147, desc[UR4][R80.64] ;  /* 0x0000000450937981 */ /* 0x000162000c1e1900 */
[----:B------:R-:W-:Y:S01]  /*0f80*/  BSSY B0, `(.L_x_11912) ;  /* 0x000006b000007945 */ /* 0x000fe20003800000 */
[----:B--2---:R-:W-:-:S13]  /*0f90*/  ISETP.GE.AND P1, PT, R151, 0x1, PT ;  /* 0x000000019700780c */ /* 0x004fda0003f26270 */
[----:B------:R-:W-:-:S05]  /*0fa0*/  @P1 IADD3 R148, R151, -0x1, RZ ;  /* 0xffffffff97941810 */ /* 0x000fca0007ffe0ff */
[-C--:B-1----:R-:W-:Y:S02]  /*0fb0*/  @P1 IMAD R152, R148, R149.reuse, RZ ;  /* 0x0000009594981224 */ /* 0x082fe400078e02ff */
[----:B------:R-:W-:-:S03]  /*0fc0*/  IMAD R148, R146, R149, RZ ;  /* 0x0000009592947224 */ /* 0x000fc600078e02ff */
[----:B------:R-:W-:Y:S02]  /*0fd0*/  @P1 SHF.R.S32.HI R155, RZ, 0x1f, R152 ;  /* 0x0000001fff9b1819 */ /* 0x000fe40000011498 */
[----:B------:R-:W-:Y:S02]  /*0fe0*/  SHF.R.S32.HI R153, RZ, 0x1f, R148 ;  /* 0x0000001fff997819 */ /* 0x000fe40000011494 */
[----:B------:R-:W-:Y:S01]  /*0ff0*/  @P1 LEA.HI R155, R155, R152, RZ, 0x3 ;  /* 0x000000989b9b1211 */ /* 0x000fe200078f18ff */
[----:B------:R-:W-:Y:S01]  /*1000*/  HFMA2.MMA R152, -RZ, RZ, 0, 0 ;  /* 0x00000000ff987435 */ /* 0x000fe200000001ff */
[----:B------:R-:W-:Y:S02]  /*1010*/  LEA.HI R153, R153, R148, RZ, 0x3 ;  /* 0x0000009499997211 */ /* 0x000fe400078f18ff */
[----:B------:R-:W-:Y:S02]  /*1020*/  SHF.R.S32.HI R148, RZ, 0x1f, R146 ;  /* 0x0000001fff947819 */ /* 0x000fe40000011492 */
[----:B------:R-:W-:-:S02]  /*1030*/  LEA.HI.SX32 R153, R153, R86, 0x1d ;  /* 0x0000005699997211 */ /* 0x000fc400078feaff */
[----:B------:R-:W-:Y:S01]  /*1040*/  @P1 LEA.HI.SX32 R152, R155, R86, 0x1d ;  /* 0x000000569b981211 */ /* 0x000fe200078feaff */
[----:B0-----:R-:W-:Y:S06]  /*1050*/  @!P0 BRA `(.L_x_11913) ;  /* 0x0000000400748947 */ /* 0x001fec0003800000 */
[----:B------:R-:W0:Y:S02]  /*1060*/  LDC.64 R80, c[0x0][0x230] ;  /* 0x00008c00ff507b82 */ /* 0x000e240000000a00 */
[----:B0-----:R-:W-:-:S04]  /*1070*/  ISETP.NE.U32.AND P2, PT, R80, RZ, PT ;  /* 0x000000ff5000720c */ /* 0x001fc80003f45070 */
[----:B------:R-:W-:-:S13]  /*1080*/  ISETP.NE.AND.EX P2, PT, R81, RZ, PT, P2 ;  /* 0x000000ff5100720c */ /* 0x000fda0003f45320 */
[----:B------:R-:W0:Y:S02]  /*1090*/  @P2 LDC.64 R82, c[0x0][0x230] ;  /* 0x00008c00ff522b82 */ /* 0x000e240000000a00 */
[----:B0-----:R-:W-:-:S05]  /*10a0*/  @P2 IMAD.WIDE.U32 R82, R153, 0x20, R82 ;  /* 0x0000002099522825 */ /* 0x001fca00078e0052 */
[----:B------:R-:W2:Y:S01]  /*10b0*/  @P2 LDG.E.128 R28, desc[UR4][R82.64] ;  /* 0x00000004521c2981 */ /* 0x000ea2000c1e1d00 */
[----:B------:R-:W-:-:S03]  /*10c0*/  ISETP.GT.AND P3, PT, R151, RZ, PT ;  /* 0x000000ff9700720c */ /* 0x000fc60003f64270 */
[----:B------:R-:W3:Y:S10]  /*10d0*/  @P2 LDG.E.128 R36, desc[UR4][R82.64+0x10] ;  /* 0x0000100452242981 */ /* 0x000ef4000c1e1d00 */
[----:B------:R-:W-:-:S04]  /*10e0*/  @!P3 ISETP.NE.U32.AND P4, PT, R80, RZ, PT ;  /* 0x000000ff5000b20c */ /* 0x000fc80003f85070 */
[----:B------:R-:W-:-:S04]  /*10f0*/  @!P3 ISETP.NE.AND.EX P4, PT, R81, RZ, PT, P4 ;  /* 0x000000ff5100b20c */ /* 0x000fc80003f85340 */
[----:B--2---:R-:W-:Y:S02]  /*1100*/  @!P3 FSEL R32, R28, RZ, P4 ;  /* 0x000000ff1c20b208 */ /* 0x004fe40002000000 */
[----:B------:R-:W-:-:S04]  /*1110*/  @!P3 ISETP.NE.U32.AND P4, PT, R80, RZ, PT ;  /* 0x000000ff5000b20c */ /* 0x000fc80003f85070 */
[----:B------:R-:W-:-:S04]  /*1120*/  @!P3 ISETP.NE.AND.EX P4, PT, R81, RZ, PT, P4 ;  /* 0x000000ff5100b20c */ /* 0x000fc80003f85340 */
[----:B------:R-:W-:Y:S02]  /*1130*/  @!P3 FSEL R33, R29, RZ, P4 ;  /* 0x000000ff1d21b208 */ /* 0x000fe40002000000 */
        /* <DEDUP_REMOVED lines=8> */
[----:B---3--:R-:W-:Y:S02]  /*11c0*/  @!P3 FSEL R40, R36, RZ, P4 ;  /* 0x000000ff2428b208 */ /* 0x008fe40002000000 */
[----:B------:R-:W-:-:S04]  /*11d0*/  @!P3 ISETP.NE.U32.AND P4, PT, R80, RZ, PT ;  /* 0x000000ff5000b20c */ /* 0x000fc80003f85070 */
[----:B------:R-:W-:-:S04]  /*11e0*/  @!P3 ISETP.NE.AND.EX P4, PT, R81, RZ, PT, P4 ;  /* 0x000000ff5100b20c */ /* 0x000fc80003f85340 */
[----:B------:R-:W-:Y:S02]  /*11f0*/  @!P3 FSEL R41, R37, RZ, P4 ;  /* 0x000000ff2529b208 */ /* 0x000fe40002000000 */
[----:B------:R-:W-:-:S04]  /*1200*/  @!P3 ISETP.NE.U32.AND P4, PT, R80, RZ, PT ;  /* 0x000000ff5000b20c */ /* 0x000fc80003f85070 */
[----:B------:R-:W-:-:S04]  /*1210*/  @!P3 ISETP.NE.AND.EX P4, PT, R81, RZ, PT, P4 ;  /* 0x000000ff5100b20c */ /* 0x000fc80003f85340 */
[----:B------:R-:W-:Y:S02]  /*1220*/  @!P3 FSEL R42, R38, RZ, P4 ;  /* 0x000000ff262ab208 */ /* 0x000fe40002000000 */
[----:B------:R-:W-:-:S04]  /*1230*/  @!P3 ISETP.NE.U32.AND P4, PT, R80, RZ, PT ;  /* 0x000000ff5000b20c */ /* 0x000fc80003f85070 */
[----:B------:R-:W-:Y:S02]  /*1240*/  @!P3 ISETP.NE.AND.EX P4, PT, R81, RZ, PT, P4 ;  /* 0x000000ff5100b20c */ /* 0x000fe40003f85340 */
[----:B------:R-:W0:Y:S02]  /*1250*/  @P1 LDC.64 R80, c[0x0][0x220] ;  /* 0x00008800ff501b82 */ /* 0x000e240000000a00 */
[----:B0-----:R-:W-:-:S06]  /*1260*/  @P1 IMAD.WIDE.U32 R82, R152, 0x10, R80 ;  /* 0x0000001098521825 */ /* 0x001fcc00078e0050 */
[----:B------:R-:W0:Y:S01]  /*1270*/  LDC.64 R80, c[0x0][0x238] ;  /* 0x00008e00ff507b82 */ /* 0x000e220000000a00 */
[----:B------:R1:W5:Y:S01]  /*1280*/  @P1 LDG.E.128 R44, desc[UR4][R82.64] ;  /* 0x00000004522c1981 */ /* 0x000362000c1e1d00 */
[----:B------:R-:W-:Y:S01]  /*1290*/  BSSY B1, `(.L_x_11914) ;  /* 0x0000007000017945 */ /* 0x000fe20003800000 */
[----:B------:R-:W-:Y:S01]  /*12a0*/  @!P3 FSEL R43, R39, RZ, P4 ;  /* 0x000000ff272bb208 */ /* 0x000fe20002000000 */
[----:B0-----:R-:W-:Y:S02]  /*12b0*/  IMAD.WIDE.U32 R80, R153, 0x20, R80 ;  /* 0x0000002099507825 */ /* 0x001fe400078e0050 */
[----:B-1----:R-:W-:Y:S05]  /*12c0*/  @!P3 BRA `(.L_x_11915) ;  /* 0x00000000000cb947 */ /* 0x002fea0003800000 */
[----:B-----5:R-:W-:-:S05]  /*12d0*/  SHF.L.U32 R32, R44, 0x10, RZ ;  /* 0x000000102c207819 */ /* 0x020fca00000006ff */
[----:B------:R-:W-:-:S04]  /*12e0*/  FMUL.FTZ R32, R32, UR7 ;  /* 0x0000000720207c20 */ /* 0x000fc80008410000 */
[----:B------:R-:W-:-:S07]  /*12f0*/  @P2 FADD.FTZ R32, R28, R32 ;  /* 0x000000201c202221 */ /* 0x000fce0000010000 */
.L_x_11915:
[----:B------:R-:W-:Y:S05]  /*1300*/  BSYNC B1 ;  /* 0x0000000000017941 */ /* 0x000fea0003800000 */
.L_x_11914:
[----:B------:R-:W-:Y:S04]  /*1310*/  BSSY B1, `(.L_x_11916) ;  /* 0x0000006000017945 */ /* 0x000fe80003800000 */
[----:B------:R-:W-:Y:S05]  /*1320*/  @!P3 BRA `(.L_x_11917) ;  /* 0x000000000010b947 */ /* 0x000fea0003800000 */
[----:B-----5:R-:W-:-:S04]  /*1330*/  PRMT R33, R44, 0x7632, R33 ;  /* 0x000076322c217816 */ /* 0x020fc80000000021 */
[----:B------:R-:W-:-:S05]  /*1340*/  SHF.L.U32 R33, R33, 0x10, RZ ;  /* 0x0000001021217819 */ /* 0x000fca00000006ff */
[----:B------:R-:W-:-:S04]  /*1350*/  FMUL.FTZ R33, R33, UR7 ;  /* 0x0000000721217c20 */ /* 0x000fc80008410000 */
[----:B------:R-:W-:-:S07]  /*1360*/  @P2 FADD.FTZ R33, R29, R33 ;  /* 0x000000211d212221 */ /* 0x000fce0000010000 */
.L_x_11917:
[----:B------:R-:W-:Y:S05]  /*1370*/  BSYNC B1 ;  /* 0x0000000000017941 */ /* 0x000fea0003800000 */
.L_x_11916:
[----:B------:R-:W-:Y:S04]  /*1380*/  BSSY B1, `(.L_x_11918) ;  /* 0x0000005000017945 */ /* 0x000fe80003800000 */
[----:B------:R-:W-:Y:S05]  /*1390*/  @!P3 BRA `(.L_x_11919) ;  /* 0x00000000000cb947 */ /* 0x000fea0003800000 */
[----:B-----5:R-:W-:-:S05]  /*13a0*/  SHF.L.U32 R34, R45, 0x10, RZ ;  /* 0x000000102d227819 */ /* 0x020fca00000006ff */
[----:B------:R-:W-:-:S04]  /*13b0*/  FMUL.FTZ R34, R34, UR7 ;  /* 0x0000000722227c20 */ /* 0x000fc80008410000 */
[----:B------:R-:W-:-:S07]  /*13c0*/  @P2 FADD.FTZ R34, R30, R34 ;  /* 0x000000221e222221 */ /* 0x000fce0000010000 */
.L_x_11919:
[----:B------:R-:W-:Y:S05]  /*13d0*/  BSYNC B1 ;  /* 0x0000000000017941 */ /* 0x000fea0003800000 */
.L_x_11918:
[----:B------:R-:W-:Y:S04]  /*13e0*/  BSSY B1, `(.L_x_11920) ;  /* 0x0000006000017945 */ /* 0x000fe80003800000 */
[----:B------:R-:W-:Y:S05]  /*13f0*/  @!P3 BRA `(.L_x_11921) ;  /* 0x000000000010b947 */ /* 0x000fea0003800000 */
[----:B-----5:R-:W-:-:S05]  /*1400*/  PRMT R35, R45, 0x7632, R35 ;  /* 0x000076322d237816 */ /* 0x020fca0000000023 */
[----:B------:R-:W-:-:S04]  /*1410*/  IMAD.U32 R35, R35, 0x10000, RZ ;  /* 0x0001000023237824 */ /* 0x000fc800078e00ff */
[----:B------:R-:W-:-:S04]  /*1420*/  FMUL.FTZ R35, R35, UR7 ;  /* 0x0000000723237c20 */ /* 0x000fc80008410000 */
[----:B------:R-:W-:-:S07]  /*1430*/  @P2 FADD.FTZ R35, R31, R35 ;  /* 0x000000231f232221 */ /* 0x000fce0000010000 */
.L_x_11921:
[----:B------:R-:W-:Y:S05]  /*1440*/  BSYNC B1 ;  /* 0x0000000000017941 */ /* 0x000fea0003800000 */
.L_x_11920:
[----:B------:R-:W-:Y:S04]  /*1450*/  BSSY B1, `(.L_x_11922) ;  /* 0x0000005000017945 */ /* 0x000fe80003800000 */
[----:B------:R-:W-:Y:S05]  /*1460*/  @!P3 BRA `(.L_x_11923) ;  /* 0x00000000000cb947 */ /* 0x000fea0003800000 */
[----:B-----5:R-:W-:-:S05]  /*1470*/  SHF.L.U32 R40, R46, 0x10, RZ ;  /* 0x000000102e287819 */ /* 0x020fca00000006ff */
[----:B------:R-:W-:-:S04]  /*1480*/  FMUL.FTZ R40, R40, UR7 ;  /* 0x0000000728287c20 */ /* 0x000fc80008410000 */
[----:B------:R-:W-:-:S07]  /*1490*/  @P2 FADD.FTZ R40, R36, R40 ;  /* 0x0000002824282221 */ /* 0x000fce0000010000 */
.L_x_11923:
[----:B------:R-:W-:Y:S05]  /*14a0*/  BSYNC B1 ;  /* 0x0000000000017941 */ /* 0x000fea0003800000 */
.L_x_11922:
[----:B------:R-:W-:Y:S04]  /*14b0*/  BSSY B1, `(.L_x_11924) ;  /* 0x0000006000017945 */ /* 0x000fe80003800000 */
[----:B------:R-:W-:Y:S05]  /*14c0*/  @!P3 BRA `(.L_x_11925) ;  /* 0x000000000010b947 */ /* 0x000fea0003800000 */
[----:B-----5:R-:W-:-:S04]  /*14d0*/  PRMT R41, R46, 0x7632, R41 ;  /* 0x000076322e297816 */ /* 0x020fc80000000029 */
[----:B------:R-:W-:-:S05]  /*14e0*/  SHF.L.U32 R41, R41, 0x10, RZ ;  /* 0x0000001029297819 */ /* 0x000fca00000006ff */
[----:B------:R-:W-:-:S04]  /*14f0*/  FMUL.FTZ R41, R41, UR7 ;  /* 0x0000000729297c20 */ /* 0x000fc80008410000 */
[----:B------:R-:W-:-:S07]  /*1500*/  @P2 FADD.FTZ R41, R37, R41 ;  /* 0x0000002925292221 */ /* 0x000fce0000010000 */
.L_x_11925:
[----:B------:R-:W-:Y:S05]  /*1510*/  BSYNC B1 ;  /* 0x0000000000017941 */ /* 0x000fea0003800000 */
.L_x_11924:
[----:B------:R-:W-:Y:S04]  /*1520*/  BSSY B1, `(.L_x_11926) ;  /* 0x0000005000017945 */ /* 0x000fe80003800000 */
[----:B------:R-:W-:Y:S05]  /*1530*/  @!P3 BRA `(.L_x_11927) ;  /* 0x00000000000cb947 */ /* 0x000fea0003800000 */
[----:B-----5:R-:W-:-:S05]  /*1540*/  SHF.L.U32 R42, R47, 0x10, RZ ;  /* 0x000000102f2a7819 */ /* 0x020fca00000006ff */
[----:B------:R-:W-:-:S04]  /*1550*/  FMUL.FTZ R42, R42, UR7 ;  /* 0x000000072a2a7c20 */ /* 0x000fc80008410000 */
[----:B------:R-:W-:-:S07]  /*1560*/  @P2 FADD.FTZ R42, R38, R42 ;  /* 0x0000002a262a2221 */ /* 0x000fce0000010000 */
.L_x_11927:
[----:B------:R-:W-:Y:S05]  /*1570*/  BSYNC B1 ;  /* 0x0000000000017941 */ /* 0x000fea0003800000 */
.L_x_11926:
[----:B------:R-:W-:Y:S04]  /*1580*/  BSSY B1, `(.L_x_11928) ;  /* 0x0000006000017945 */ /* 0x000fe80003800000 */
[----:B------:R-:W-:Y:S05]  /*1590*/  @!P3 BRA `(.L_x_11929) ;  /* 0x000000000010b947 */ /* 0x000fea0003800000 */
[----:B-----5:R-:W-:-:S04]  /*15a0*/  PRMT R43, R47, 0x7632, R43 ;  /* 0x000076322f2b7816 */ /* 0x020fc8000000002b */
[----:B------:R-:W-:-:S05]  /*15b0*/  SHF.L.U32 R43, R43, 0x10, RZ ;  /* 0x000000102b2b7819 */ /* 0x000fca00000006ff */
[----:B------:R-:W-:-:S04]  /*15c0*/  FMUL.FTZ R43, R43, UR7 ;  /* 0x000000072b2b7c20 */ /* 0x000fc80008410000 */
[----:B------:R-:W-:-:S07]  /*15d0*/  @P2 FADD.FTZ R43, R39, R43 ;  /* 0x0000002b272b2221 */ /* 0x000fce0000010000 */
.L_x_11929:
[----:B------:R-:W-:Y:S05]  /*15e0*/  BSYNC B1 ;  /* 0x0000000000017941 */ /* 0x000fea0003800000 */
.L_x_11928:
[----:B------:R0:W-:Y:S01]  /*15f0*/  STG.E.128 desc[UR4][R80.64], R32 ;  /* 0x0000002050007986 */ /* 0x0001e2000c101d04 */
[----:B------:R-:W-:Y:S02]  /*1600*/  IADD3 R152, R152, 0x80, RZ ;  /* 0x0000008098987810 */ /* 0x000fe40007ffe0ff */
[----:B------:R-:W-:Y:S01]  /*1610*/  IADD3 R153, R153, 0x80, RZ ;  /* 0x0000008099997810 */ /* 0x000fe20007ffe0ff */
[----:B------:R0:W-:Y:S06]  /*1620*/  STG.E.128 desc[UR4][R80.64+0x10], R40 ;  /* 0x0000102850007986 */ /* 0x0001ec000c101d04 */
.L_x_11913:
[----:B------:R-:W-:Y:S05]  /*1630*/  BSYNC B0 ;  /* 0x0000000000007941 */ /* 0x000fea0003800000 */
.L_x_11912:
[----:B------:R-:W-:Y:S01]  /*1640*/  ISETP.NE.AND P2, PT, R88, RZ, PT ;  /* 0x000000ff5800720c */ /* 0x000fe20003f45270 */
[----:B------:R-:W-:-:S12]  /*1650*/  BSSY B0, `(.L_x_11930) ;  /* 0x000005f000007945 */ /* 0x000fd80003800000 */
[----:B------:R-:W-:Y:S05]  /*1660*/  @!P2 BRA `(.L_x_11931) ;  /* 0x000000040074a947 */ /* 0x000fea0003800000 */
[----:B0-----:R-:W0:Y:S02]  /*1670*/  LDC.64 R80, c[0x0][0x230] ;  /* 0x00008c00ff507b82 */ /* 0x001e240000000a00 */
[----:B0-----:R-:W-:-:S04]  /*1680*/  ISETP.NE.U32.AND P2, PT, R80, RZ, PT ;  /* 0x000000ff5000720c */ /* 0x001fc80003f45070 */
[----:B------:R-:W-:-:S13]  /*1690*/  ISETP.NE.AND.EX P2, PT, R81, RZ, PT, P2 ;  /* 0x000000ff5100720c */ /* 0x000fda0003f45320 */
[----:B------:R-:W0:Y:S02]  /*16a0*/  @P2 LDC.64 R82, c[0x0][0x230] ;  /* 0x00008c00ff522b82 */ /* 0x000e240000000a00 */
[----:B0-----:R-:W-:-:S05]  /*16b0*/  @P2 IMAD.WIDE.U32 R82, R153, 0x20, R82 ;  /* 0x0000002099522825 */ /* 0x001fca00078e0052 */
[----:B------:R-:W2:Y:S01]  /*16c0*/  @P2 LDG.E.128 R28, desc[UR4][R82.64] ;  /* 0x00000004521c2981 */ /* 0x000ea2000c1e1d00 */
[----:B------:R-:W-:-:S03]  /*16d0*/  ISETP.GT.AND P3, PT, R151, RZ, PT ;  /* 0x000000ff9700720c */ /* 0x000fc60003f64270 */
[----:B------:R0:W3:Y:S02]  /*16e0*/  @P2 LDG.E.128 R36, desc[UR4][R82.64+0x10] ;  /* 0x0000100452242981 */ /* 0x0000e4000c1e1d00 */
[----:B0-----:R-:W0:Y:S08]  /*16f0*/  @P1 LDC.64 R82, c[0x0][0x220] ;  /* 0x00008800ff521b82 */ /* 0x001e300000000a00 */
[----:B------:R-:W-:-:S04]  /*1700*/  @!P3 ISETP.NE.U32.AND P4, PT, R80, RZ, PT ;  /* 0x000000ff5000b20c */ /* 0x000fc80003f85070 */
[----:B------:R-:W-:Y:S01]  /*1710*/  @!P3 ISETP.NE.AND.EX P4, PT, R81, RZ, PT, P4 ;  /* 0x000000ff5100b20c */ /* 0x000fe20003f85340 */
[----:B0-----:R-:W-:-:S05]  /*1720*/  @P1 IMAD.WIDE.U32 R82, R152, 0x10, R82 ;  /* 0x0000001098521825 */ /* 0x001fca00078e0052 */
[----:B-----5:R0:W5:Y:S01]  /*1730*/  @P1 LDG.E.128 R44, desc[UR4][R82.64] ;  /* 0x00000004522c1981 */ /* 0x020162000c1e1d00 */
[----:B------:R-:W-:Y:S01]  /*1740*/  BSSY B1, `(.L_x_11932) ;  /* 0x000001d000017945 */ /* 0x000fe20003800000 */
        /* <DEDUP_REMOVED lines=21> */
[----:B------:R-:W1:Y:S02]  /*18a0*/  LDC.64 R80, c[0x0][0x238] ;  /* 0x00008e00ff507b82 */ /* 0x000e640000000a00 */
[----:B------:R-:W-:Y:S01]  /*18b0*/  @!P3 FSEL R55, R39, RZ, P4 ;  /* 0x000000ff2737b208 */ /* 0x000fe20002000000 */
[----:B-1----:R-:W-:Y:S01]  /*18c0*/  IMAD.WIDE.U32 R80, R153, 0x20, R80 ;  /* 0x0000002099507825 */ /* 0x002fe200078e0050 */
[----:B0-----:R-:W-:Y:S07]  /*18d0*/  @!P3 BRA `(.L_x_11933) ;  /* 0x00000000000cb947 */ /* 0x001fee0003800000 */
[----:B-----5:R-:W-:-:S05]  /*18e0*/  SHF.L.U32 R48, R44, 0x10, RZ ;  /* 0x000000102c307819 */ /* 0x020fca00000006ff */
[----:B------:R-:W-:-:S04]  /*18f0*/  FMUL.FTZ R48, R48, UR7 ;  /* 0x0000000730307c20 */ /* 0x000fc80008410000 */
[----:B------:R-:W-:-:S07]  /*1900*/  @P2 FADD.FTZ R48, R28, R48 ;  /* 0x000000301c302221 */ /* 0x000fce0000010000 */
.L_x_11933:
[----:B------:R-:W-:Y:S05]  /*1910*/  BSYNC B1 ;  /* 0x0000000000017941 */ /* 0x000fea0003800000 */
.L_x_11932:
[----:B------:R-:W-:Y:S04]  /*1920*/  BSSY B1, `(.L_x_11934) ;  /* 0x0000006000017945 */ /* 0x000fe80003800000 */
[----:B------:R-:W-:Y:S05]  /*1930*/  @!P3 BRA `(.L_x_11935) ;  /* 0x000000000010b947 */ /* 0x000fea0003800000 */
[----:B-----5:R-:W-:-:S05]  /*1940*/  PRMT R49, R44, 0x7632, R49 ;  /* 0x000076322c317816 */ /* 0x020fca0000000031 */
[----:B------:R-:W-:-:S04]  /*1950*/  IMAD.U32 R49, R49, 0x10000, RZ ;  /* 0x0001000031317824 */ /* 0x000fc800078e00ff */
[----:B------:R-:W-:-:S04]  /*1960*/  FMUL.FTZ R49, R49, UR7 ;  /* 0x0000000731317c20 */ /* 0x000fc80008410000 */
[----:B------:R-:W-:-:S07]  /*1970*/  @P2 FADD.FTZ R49, R29, R49 ;  /* 0x000000311d312221 */ /* 0x000fce0000010000 */
.L_x_11935:
[----:B------:R-:W-:Y:S05]  /*1980*/  BSYNC B1 ;  /* 0x0000000000017941 */ /* 0x000fea0003800000 */
.L_x_11934:
[----:B------:R-:W-:Y:S04]  /*1990*/  BSSY B1, `(.L_x_11936) ;  /* 0x0000005000017945 */ /* 0x000fe80003800000 */
[----:B------:R-:W-:Y:S05]  /*19a0*/  @!P3 BRA `(.L_x_11937) ;  /* 0x00000000000cb947 */ /* 0x000fea0003800000 */
[----:B-----5:R-:W-:-:S05]  /*19b0*/  SHF.L.U32 R50, R45, 0x10, RZ ;  /* 0x000000102d327819 */ /* 0x020fca00000006ff */
[----:B------:R-:W-:-:S04]  /*19c0*/  FMUL.FTZ R50, R50, UR7 ;  /* 0x0000000732327c20 */ /* 0x000fc80008410000 */
[----:B------:R-:W-:-:S07]  /*19d0*/  @P2 FADD.FTZ R50, R30, R50 ;  /* 0x000000321e322221 */ /* 0x000fce0000010000 */
.L_x_11937:
[----:B------:R-:W-:Y:S05]  /*19e0*/  BSYNC B1 ;  /* 0x0000000000017941 */ /* 0x000fea0003800000 */
.L_x_11936:
[----:B------:R-:W-:Y:S04]  /*19f0*/  BSSY B1, `(.L_x_11938) ;  /* 0x0000006000017945 */ /* 0x000fe80003800000 */
[----:B------:R-:W-:Y:S05]  /*1a00*/  @!P3 BRA `(.L_x_11939) ;  /* 0x000000000010b947 */ /* 0x000fea0003800000 */
[----:B-----5:R-:W-:-:S04]  /*1a10*/  PRMT R51, R45, 0x7632, R51 ;  /* 0x000076322d337816 */ /* 0x020fc80000000033 */
[----:B------:R-:W-:-:S05]  /*1a20*/  SHF.L.U32 R51, R51, 0x10, RZ ;  /* 0x0000001033337819 */ /* 0x000fca00000006ff */
[----:B------:R-:W-:-:S04]  /*1a30*/  FMUL.FTZ R51, R51, UR7 ;  /* 0x0000000733337c20 */ /* 0x000fc80008410000 */
[----:B------:R-:W-:-:S07]  /*1a40*/  @P2 FADD.FTZ R51, R31, R51 ;  /* 0x000000331f332221 */ /* 0x000fce0000010000 */
.L_x_11939:
[----:B------:R-:W-:Y:S05]  /*1a50*/  BSYNC B1 ;  /* 0x0000000000017941 */ /* 0x000fea0003800000 */
.L_x_11938:
[----:B------:R-:W-:Y:S04]  /*1a60*/  BSSY B1, `(.L_x_11940) ;  /* 0x0000005000017945 */ /* 0x000fe80003800000 */
[----:B------:R-:W-:Y:S05]  /*1a70*/  @!P3 BRA `(.L_x_11941) ;  /* 0x00000000000cb947 */ /* 0x000fea0003800000 */
[----:B-----5:R-:W-:-:S05]  /*1a80*/  SHF.L.U32 R52, R46, 0x10, RZ ;  /* 0x000000102e347819 */ /* 0x020fca00000006ff */
[----:B------:R-:W-:-:S04]  /*1a90*/  FMUL.FTZ R52, R52, UR7 ;  /* 0x0000000734347c20 */ /* 0x000fc80008410000 */
[----:B------:R-:W-:-:S07]  /*1aa0*/  @P2 FADD.FTZ R52, R36, R52 ;  /* 0x0000003424342221 */ /* 0x000fce0000010000 */
.L_x_11941:
[----:B------:R-:W-:Y:S05]  /*1ab0*/  BSYNC B1 ;  /* 0x0000000000017941 */ /* 0x000fea0003800000 */
.L_x_11940:
[----:B------:R-:W-:Y:S04]  /*1ac0*/  BSSY B1, `(.L_x_11942) ;  /* 0x0000006000017945 */ /* 0x000fe80003800000 */
[----:B------:R-:W-:Y:S05]  /*1ad0*/  @!P3 BRA `(.L_x_11943) ;  /* 0x000000000010b947 */ /* 0x000fea0003800000 */
[----:B-----5:R-:W-:-:S04]  /*1ae0*/  PRMT R53, R46, 0x7632, R53 ;  /* 0x000076322e357816 */ /* 0x020fc80000000035 */
[----:B------:R-:W-:-:S05]  /*1af0*/  SHF.L.U32 R53, R53, 0x10, RZ ;  /* 0x0000001035357819 */ /* 0x000fca00000006ff */
[----:B------:R-:W-:-:S04]  /*1b00*/  FMUL.FTZ R53, R53, UR7 ;  /* 0x0000000735357c20 */ /* 0x000fc80008410000 */
[----:B------:R-:W-:-:S07]  /*1b10*/  @P2 FADD.FTZ R53, R37, R53 ;  /* 0x0000003525352221 */ /* 0x000fce0000010000 */
.L_x_11943:
[----:B------:R-:W-:Y:S05]  /*1b20*/  BSYNC B1 ;  /* 0x0000000000017941 */ /* 0x000fea0003800000 */
.L_x_11942:
[----:B------:R-:W-:Y:S04]  /*1b30*/  BSSY B1, `(.L_x_11944) ;  /* 0x0000005000017945 */ /* 0x000fe80003800000 */
[----:B------:R-:W-:Y:S05]  /*1b40*/  @!P3 BRA `(.L_x_11945) ;  /* 0x00000000000cb947 */ /* 0x000fea0003800000 */
[----:B-----5:R-:W-:-:S05]  /*1b50*/  SHF.L.U32 R54, R47, 0x10, RZ ;  /* 0x000000102f367819 */ /* 0x020fca00000006ff */
[----:B------:R-:W-:-:S04]  /*1b60*/  FMUL.FTZ R54, R54, UR7 ;  /* 0x0000000736367c20 */ /* 0x000fc80008410000 */
[----:B------:R-:W-:-:S07]  /*1b70*/  @P2 FADD.FTZ R54, R38, R54 ;  /* 0x0000003626362221 */ /* 0x000fce0000010000 */
.L_x_11945:
[----:B------:R-:W-:Y:S05]  /*1b80*/  BSYNC B1 ;  /* 0x0000000000017941 */ /* 0x000fea0003800000 */
.L_x_11944:
[----:B------:R-:W-:Y:S04]  /*1b90*/  BSSY B1, `(.L_x_11946) ;  /* 0x0000006000017945 */ /* 0x000fe80003800000 */
[----:B------:R-:W-:Y:S05]  /*1ba0*/  @!P3 BRA `(.L_x_11947) ;  /* 0x000000000010b947 */ /* 0x000fea0003800000 */
[----:B-----5:R-:W-:-:S04]  /*1bb0*/  PRMT R55, R47, 0x7632, R55 ;  /* 0x000076322f377816 */ /* 0x020fc80000000037 */
[----:B------:R-:W-:-:S05]  /*1bc0*/  SHF.L.U32 R55, R55, 0x10, RZ ;  /* 0x0000001037377819 */ /* 0x000fca00000006ff */
[----:B------:R-:W-:-:S04]  /*1bd0*/  FMUL.FTZ R55, R55, UR7 ;  /* 0x0000000737377c20 */ /* 0x000fc80008410000 */
[----:B------:R-:W-:-:S07]  /*1be0*/  @P2 FADD.FTZ R55, R39, R55 ;  /* 0x0000003727372221 */ /* 0x000fce0000010000 */
.L_x_11947:
[----:B------:R-:W-:Y:S05]  /*1bf0*/  BSYNC B1 ;  /* 0x0000000000017941 */ /* 0x000fea0003800000 */
.L_x_11946:
[----:B------:R1:W-:Y:S01]  /*1c00*/  STG.E.128 desc[UR4][R80.64], R48 ;  /* 0x0000003050007986 */ /* 0x0003e2000c101d04 */
[----:B------:R-:W-:Y:S01]  /*1c10*/  IADD3 R152, R152, 0x80, RZ ;  /* 0x0000008098987810 */ /* 0x000fe20007ffe0ff */
[----:B------:R-:W-:Y:S02]  /*1c20*/  VIADD R153, R153, 0x80 ;  /* 0x0000008099997836 */ /* 0x000fe40000000000 */
[----:B------:R1:W-:Y:S05]  /*1c30*/  STG.E.128 desc[UR4][R80.64+0x10], R52 ;  /* 0x0000103450007986 */ /* 0x0003ea000c101d04 */
.L_x_11931:
[----:B------:R-:W-:Y:S05]  /*1c40*/  BSYNC B0 ;  /* 0x0000000000007941 */ /* 0x000fea0003800000 */
.L_x_11930:
[----:B------:R-:W-:Y:S01]  /*1c50*/  ISETP.NE.AND P2, PT, R89, RZ, PT ;  /* 0x000000ff5900720c */ /* 0x000fe20003f45270 */
[----:B------:R-:W-:-:S12]  /*1c60*/  BSSY B0, `(.L_x_11948) ;  /* 0x000005f000007945 */ /* 0x000fd80003800000 */
[----:B------:R-:W-:Y:S05]  /*1c70*/  @!P2 BRA `(.L_x_11949) ;  /* 0x000000040074a947 */ /* 0x000fea0003800000 */
[----:B01----:R-:W0:Y:S02]  /*1c80*/  LDC.64 R80, c[0x0][0x230] ;  /* 0x00008c00ff507b82 */ /* 0x003e240000000a00 */
        /* <DEDUP_REMOVED lines=41> */
.L_x_11951:
[----:B------:R-:W-:Y:S05]  /*1f20*/  BSYNC B1 ;  /* 0x0000000000017941 */ /* 0x000fea0003800000 */
.L_x_11950:
[----:B------:R-:W-:Y:S04]  /*1f30*/  BSSY B1, `(.L_x_11952) ;  /* 0x0000006000017945 */ /* 0x000fe80003800000 */
[----:B------:R-:W-:Y:S05]  /*1f40*/  @!P3 BRA `(.L_x_11953) ;  /* 0x000000000010b947 */ /* 0x000fea0003800000 */
[----:B-----5:R-:W-:-:S04]  /*1f50*/  PRMT R57, R44, 0x7632, R57 ;  /* 0x000076322c397816 */ /* 0x020fc80000000039 */
[----:B------:R-:W-:-:S05]  /*1f60*/  SHF.L.U32 R57, R57, 0x10, RZ ;  /* 0x0000001039397819 */ /* 0x000fca00000006ff */
[----:B------:R-:W-:-:S04]  /*1f70*/  FMUL.FTZ R57, R57, UR7 ;  /* 0x0000000739397c20 */ /* 0x000fc80008410000 */
[----:B------:R-:W-:-:S07]  /*1f80*/  @P2 FADD.FTZ R57, R29, R57 ;  /* 0x000000391d392221 */ /* 0x000fce0000010000 */
.L_x_11953:
[----:B------:R-:W-:Y:S05]  /*1f90*/  BSYNC B1 ;  /* 0x0000000000017941 */ /* 0x000fea0003800000 */
.L_x_11952:
[----:B------:R-:W-:Y:S04]  /*1fa0*/  BSSY B1, `(.L_x_11954) ;  /* 0x0000005000017945 */ /* 0x000fe80003800000 */
[----:B------:R-:W-:Y:S05]  /*1fb0*/  @!P3 BRA `(.L_x_11955) ;  /* 0x00000000000cb947 */ /* 0x000fea0003800000 */
[----:B-----5:R-:W-:-:S05]  /*1fc0*/  SHF.L.U32 R58, R45, 0x10, RZ ;  /* 0x000000102d3a7819 */ /* 0x020fca00000006ff */
[----:B------:R-:W-:-:S04]  /*1fd0*/  FMUL.FTZ R58, R58, UR7 ;  /* 0x000000073a3a7c20 */ /* 0x000fc80008410000 */
[----:B------:R-:W-:-:S07]  /*1fe0*/  @P2 FADD.FTZ R58, R30, R58 ;  /* 0x0000003a1e3a2221 */ /* 0x000fce0000010000 */
.L_x_11955:
[----:B------:R-:W-:Y:S05]  /*1ff0*/  BSYNC B1 ;  /* 0x0000000000017941 */ /* 0x000fea0003800000 */
.L_x_11954:
[----:B------:R-:W-:Y:S04]  /*2000*/  BSSY B1, `(.L_x_11956) ;  /* 0x0000006000017945 */ /* 0x000fe80003800000 */
[----:B------:R-:W-:Y:S05]  /*2010*/  @!P3 BRA `(.L_x_11957) ;  /* 0x000000000010b947 */ /* 0x000fea0003800000 */
[----:B-----5:R-:W-:-:S04]  /*2020*/  PRMT R59, R45, 0x7632, R59 ;  /* 0x000076322d3b7816 */ /* 0x020fc8000000003b */
[----:B------:R-:W-:-:S05]  /*2030*/  SHF.L.U32 R59, R59, 0x10, RZ ;  /* 0x000000103b3b7819 */ /* 0x000fca00000006ff */
[----:B------:R-:W-:-:S04]  /*2040*/  FMUL.FTZ R59, R59, UR7 ;  /* 0x000000073b3b7c20 */ /* 0x000fc80008410000 */
[----:B------:R-:W-:-:S07]  /*2050*/  @P2 FADD.FTZ R59, R31, R59 ;  /* 0x0000003b1f3b2221 */ /* 0x000fce0000010000 */
.L_x_11957:
[----:B------:R-:W-:Y:S05]  /*2060*/  BSYNC B1 ;  /* 0x0000000000017941 */ /* 0x000fea0003800000 */
.L_x_11956:
[----:B------:R-:W-:Y:S04]  /*2070*/  BSSY B1, `(.L_x_11958) ;  /* 0x0000005000017945 */ /* 0x000fe80003800000 */
[----:B------:R-:W-:Y:S05]  /*2080*/  @!P3 BRA `(.L_x_11959) ;  /* 0x00000000000cb947 */ /* 0x000fea0003800000 */
[----:B-----5:R-:W-:-:S05]  /*2090*/  SHF.L.U32 R60, R46, 0x10, RZ ;  /* 0x000000102e3c7819 */ /* 0x020fca00000006ff */
[----:B------:R-:W-:-:S04]  /*20a0*/  FMUL.FTZ R60, R60, UR7 ;  /* 0x000000073c3c7c20 */ /* 0x000fc80008410000 */
[----:B------:R-:W-:-:S07]  /*20b0*/  @P2 FADD.FTZ R60, R36, R60 ;  /* 0x0000003c243c2221 */ /* 0x000fce0000010000 */
.L_x_11959:
[----:B------:R-:W-:Y:S05]  /*20c0*/  BSYNC B1 ;  /* 0x0000000000017941 */ /* 0x000fea0003800000 */
.L_x_11958:
[----:B------:R-:W-:Y:S04]  /*20d0*/  BSSY B1, `(.L_x_11960) ;  /* 0x0000006000017945 */ /* 0x000fe80003800000 */
[----:B------:R-:W-:Y:S05]  /*20e0*/  @!P3 BRA `(.L_x_11961) ;  /* 0x000000000010b947 */ /* 0x000fea0003800000 */
[----:B-----5:R-:W-:-:S04]  /*20f0*/  PRMT R61, R46, 0x7632, R61 ;  /* 0x000076322e3d7816 */ /* 0x020fc8000000003d */
[----:B------:R-:W-:-:S05]  /*2100*/  SHF.L.U32 R61, R61, 0x10, RZ ;  /* 0x000000103d3d7819 */ /* 0x000fca00000006ff */
[----:B------:R-:W-:-:S04]  /*2110*/  FMUL.FTZ R61, R61, UR7 ;  /* 0x000000073d3d7c20 */ /* 0x000fc80008410000 */
[----:B------:R-:W-:-:S07]  /*2120*/  @P2 FADD.FTZ R61, R37, R61 ;  /* 0x0000003d253d2221 */ /* 0x000fce0000010000 */
.L_x_11961:
[----:B------:R-:W-:Y:S05]  /*2130*/  BSYNC B1 ;  /* 0x0000000000017941 */ /* 0x000fea0003800000 */
.L_x_11960:
[----:B------:R-:W-:Y:S04]  /*2140*/  BSSY B1, `(.L_x_11962) ;  /* 0x0000005000017945 */ /* 0x000fe80003800000 */
[----:B------:R-:W-:Y:S05]  /*2150*/  @!P3 BRA `(.L_x_11963) ;  /* 0x00000000000cb947 */ /* 0x000fea0003800000 */
[----:B-----5:R-:W-:-:S05]  /*2160*/  SHF.L.U32 R62, R47, 0x10, RZ ;  /* 0x000000102f3e7819 */ /* 0x020fca00000006ff */
[----:B------:R-:W-:-:S04]  /*2170*/  FMUL.FTZ R62, R62, UR7 ;  /* 0x000000073e3e7c20 */ /* 0x000fc80008410000 */
[----:B------:R-:W-:-:S07]  /*2180*/  @P2 FADD.FTZ R62, R38, R62 ;  /* 0x0000003e263e2221 */ /* 0x000fce0000010000 */
.L_x_11963:
[----:B------:R-:W-:Y:S05]  /*2190*/  BSYNC B1 ;  /* 0x0000000000017941 */ /* 0x000fea0003800000 */
.L_x_11962:
[----:B------:R-:W-:Y:S04]  /*21a0*/  BSSY B1, `(.L_x_11964) ;  /* 0x0000006000017945 */ /* 0x000fe80003800000 */
[----:B------:R-:W-:Y:S05]  /*21b0*/  @!P3 BRA `(.L_x_11965) ;  /* 0x000000000010b947 */ /* 0x000fea0003800000 */
[----:B-----5:R-:W-:-:S05]  /*21c0*/  PRMT R63, R47, 0x7632, R63 ;  /* 0x000076322f3f7816 */ /* 0x020fca000000003f */
[----:B------:R-:W-:-:S04]  /*21d0*/  IMAD.U32 R63, R63, 0x10000, RZ ;  /* 0x000100003f3f7824 */ /* 0x000fc800078e00ff */
[----:B------:R-:W-:-:S04]  /*21e0*/  FMUL.FTZ R63, R63, UR7 ;  /* 0x000000073f3f7c20 */ /* 0x000fc80008410000 */
[----:B------:R-:W-:-:S07]  /*21f0*/  @P2 FADD.FTZ R63, R39, R63 ;  /* 0x0000003f273f2221 */ /* 0x000fce0000010000 */
.L_x_11965:
[----:B------:R-:W-:Y:S05]  /*2200*/  BSYNC B1 ;  /* 0x0000000000017941 */ /* 0x000fea0003800000 */
.L_x_11964:
[----:B------:R2:W-:Y:S01]  /*2210*/  STG.E.128 desc[UR4][R80.64], R56 ;  /* 0x0000003850007986 */ /* 0x0005e2000c101d04 */
[----:B------:R-:W-:Y:S02]  /*2220*/  IADD3 R152, R152, 0x80, RZ ;  /* 0x0000008098987810 */ /* 0x000fe40007ffe0ff */
[----:B------:R-:W-:Y:S01]  /*2230*/  IADD3 R153, R153, 0x80, RZ ;  /* 0x0000008099997810 */ /* 0x000fe20007ffe0ff */
[----:B------:R2:W-:Y:S06]  /*2240*/  STG.E.128 desc[UR4][R80.64+0x10], R60 ;  /* 0x0000103c50007986 */ /* 0x0005ec000c101d04 */
.L_x_11949:
[----:B------:R-:W-:Y:S05]  /*2250*/  BSYNC B0 ;  /* 0x0000000000007941 */ /* 0x000fea0003800000 */
.L_x_11948:
[----:B------:R-:W-:Y:S01]  /*2260*/  ISETP.NE.AND P2, PT, R90, RZ, PT ;  /* 0x000000ff5a00720c */ /* 0x000fe20003f45270 */
[----:B------:R-:W-:-:S12]  /*2270*/  BSSY B0, `(.L_x_11966) ;  /* 0x000005f000007945 */ /* 0x000fd80003800000 */
[----:B------:R-:W-:Y:S05]  /*2280*/  @!P2 BRA `(.L_x_11967) ;  /* 0x000000040074a947 */ /* 0x000fea0003800000 */
[----:B012---:R-:W0:Y:S02]  /*2290*/  LDC.64 R80, c[0x0][0x230] ;  /* 0x00008c00ff507b82 */ /* 0x007e240000000a00 */
        /* <DEDUP_REMOVED lines=41> */
.L_x_11969:
[----:B------:R-:W-:Y:S05]  /*2530*/  BSYNC B1 ;  /* 0x0000000000017941 */ /* 0x000fea0003800000 */
.L_x_11968:
[----:B------:R-:W-:Y:S04]  /*2540*/  BSSY B1, `(.L_x_11970) ;  /* 0x0000006000017945 */ /* 0x000fe80003800000 */
[----:B------:R-:W-:Y:S05]  /*2550*/  @!P3 BRA `(.L_x_11971) ;  /* 0x000000000010b947 */ /* 0x000fea0003800000 */
[----:B-----5:R-:W-:-:S04]  /*2560*/  PRMT R65, R44, 0x7632, R65 ;  /* 0x000076322c417816 */ /* 0x020fc80000000041 */
[----:B------:R-:W-:-:S05]  /*2570*/  SHF.L.U32 R65, R65, 0x10, RZ ;  /* 0x0000001041417819 */ /* 0x000fca00000006ff */
[----:B------:R-:W-:-:S04]  /*2580*/  FMUL.FTZ R65, R65, UR7 ;  /* 0x0000000741417c20 */ /* 0x000fc80008410000 */
[----:B------:R-:W-:-:S07]  /*2590*/  @P2 FADD.FTZ R65, R29, R65 ;  /* 0x000000411d412221 */ /* 0x000fce0000010000 */
.L_x_11971:
[----:B------:R-:W-:Y:S05]  /*25a0*/  BSYNC B1 ;  /* 0x0000000000017941 */ /* 0x000fea0003800000 */
.L_x_11970:
[----:B------:R-:W-:Y:S04]  /*25b0*/  BSSY B1, `(.L_x_11972) ;  /* 0x0000005000017945 */ /* 0x000fe80003800000 */
[----:B------:R-:W-:Y:S05]  /*25c0*/  @!P3 BRA `(.L_x_11973) ;  /* 0x00000000000cb947 */ /* 0x000fea0003800000 */
[----:B-----5:R-:W-:-:S05]  /*25d0*/  SHF.L.U32 R66, R45, 0x10, RZ ;  /* 0x000000102d427819 */ /* 0x020fca00000006ff */
[----:B------:R-:W-:-:S04]  /*25e0*/  FMUL.FTZ R66, R66, UR7 ;  /* 0x0000000742427c20 */ /* 0x000fc80008410000 */
[----:B------:R-:W-:-:S07]  /*25f0*/  @P2 FADD.FTZ R66, R30, R66 ;  /* 0x000000421e422221 */ /* 0x000fce0000010000 */
.L_x_11973:
[----:B------:R-:W-:Y:S05]  /*2600*/  BSYNC B1 ;  /* 0x0000000000017941 */ /* 0x000fea0003800000 */
.L_x_11972:
[----:B------:R-:W-:Y:S04]  /*2610*/  BSSY B1, `(.L_x_11974) ;  /* 0x0000006000017945 */ /* 0x000fe80003800000 */
[----:B------:R-:W-:Y:S05]  /*2620*/  @!P3 BRA `(.L_x_11975) ;  /* 0x000000000010b947 */ /* 0x000fea0003800000 */
[----:B-----5:R-:W-:-:S04]  /*2630*/  PRMT R67, R45, 0x7632, R67 ;  /* 0x000076322d437816 */ /* 0x020fc80000000043 */
[----:B------:R-:W-:-:S05]  /*2640*/  SHF.L.U32 R67, R67, 0x10, RZ ;  /* 0x0000001043437819 */ /* 0x000fca00000006ff */
[----:B------:R-:W-:-:S04]  /*2650*/  FMUL.FTZ R67, R67, UR7 ;  /* 0x0000000743437c20 */ /* 0x000fc80008410000 */
[----:B------:R-:W-:-:S07]  /*2660*/  @P2 FADD.FTZ R67, R31, R67 ;  /* 0x000000431f432221 */ /* 0x000fce0000010000 */
.L_x_11975:
[----:B------:R-:W-:Y:S05]  /*2670*/  BSYNC B1 ;  /* 0x0000000000017941 */ /* 0x000fea0003800000 */
.L_x_11974:
[----:B------:R-:W-:Y:S04]  /*2680*/  BSSY B1, `(.L_x_11976) ;  /* 0x0000005000017945 */ /* 0x000fe80003800000 */
[----:B------:R-:W-:Y:S05]  /*2690*/  @!P3 BRA `(.L_x_11977) ;  /* 0x00000000000cb947 */ /* 0x000fea0003800000 */
[----:B-----5:R-:W-:-:S05]  /*26a0*/  SHF.L.U32 R68, R46, 0x10, RZ ;  /* 0x000000102e447819 */ /* 0x020fca00000006ff */
[----:B------:R-:W-:-:S04]  /*26b0*/  FMUL.FTZ R68, R68, UR7 ;  /* 0x0000000744447c20 */ /* 0x000fc80008410000 */
[----:B------:R-:W-:-:S07]  /*26c0*/  @P2 FADD.FTZ R68, R36, R68 ;  /* 0x0000004424442221 */ /* 0x000fce0000010000 */
.L_x_11977:
[----:B------:R-:W-:Y:S05]  /*26d0*/  BSYNC B1 ;  /* 0x0000000000017941 */ /* 0x000fea0003800000 */
.L_x_11976:
[----:B------:R-:W-:Y:S04]  /*26e0*/  BSSY B1, `(.L_x_11978) ;  /* 0x0000006000017945 */ /* 0x000fe80003800000 */
[----:B------:R-:W-:Y:S05]  /*26f0*/  @!P3 BRA `(.L_x_11979) ;  /* 0x000000000010b947 */ /* 0x000fea0003800000 */
[----:B-----5:R-:W-:-:S05]  /*2700*/  PRMT R69, R46, 0x7632, R69 ;  /* 0x000076322e457816 */ /* 0x020fca0000000045 */
[----:B------:R-:W-:-:S04]  /*2710*/  IMAD.U32 R69, R69, 0x10000, RZ ;  /* 0x0001000045457824 */ /* 0x000fc800078e00ff */
[----:B------:R-:W-:-:S04]  /*2720*/  FMUL.FTZ R69, R69, UR7 ;  /* 0x0000000745457c20 */ /* 0x000fc80008410000 */
[----:B------:R-:W-:-:S07]  /*2730*/  @P2 FADD.FTZ R69, R37, R69 ;  /* 0x0000004525452221 */ /* 0x000fce0000010000 */
.L_x_11979:
[----:B------:R-:W-:Y:S05]  /*2740*/  BSYNC B1 ;  /* 0x0000000000017941 */ /* 0x000fea0003800000 */
.L_x_11978:
[----:B------:R-:W-:Y:S04]  /*2750*/  BSSY B1, `(.L_x_11980) ;  /* 0x0000005000017945 */ /* 0x000fe80003800000 */
[----:B------:R-:W-:Y:S05]  /*2760*/  @!P3 BRA `(.L_x_11981) ;  /* 0x00000000000cb947 */ /* 0x000fea0003800000 */
[----:B-----5:R-:W-:-:S05]  /*2770*/  SHF.L.U32 R70, R47, 0x10, RZ ;  /* 0x000000102f467819 */ /* 0x020fca00000006ff */
[----:B------:R-:W-:-:S04]  /*2780*/  FMUL.FTZ R70, R70, UR7 ;  /* 0x0000000746467c20 */ /* 0x000fc80008410000 */
[----:B------:R-:W-:-:S07]  /*2790*/  @P2 FADD.FTZ R70, R38, R70 ;  /* 0x0000004626462221 */ /* 0x000fce0000010000 */
.L_x_11981:
[----:B------:R-:W-:Y:S05]  /*27a0*/  BSYNC B1 ;  /* 0x0000000000017941 */ /* 0x000fea0003800000 */
.L_x_11980:
[----:B------:R-:W-:Y:S04]  /*27b0*/  BSSY B1, `(.L_x_11982) ;  /* 0x0000006000017945 */ /* 0x000fe80003800000 */
[----:B------:R-:W-:Y:S05]  /*27c0*/  @!P3 BRA `(.L_x_11983) ;  /* 0x000000000010b947 */ /* 0x000fea0003800000 */
[----:B-----5:R-:W-:-:S04]  /*27d0*/  PRMT R71, R47, 0x7632, R71 ;  /* 0x000076322f477816 */ /* 0x020fc80000000047 */
[----:B------:R-:W-:-:S05]  /*27e0*/  SHF.L.U32 R71, R71, 0x10, RZ ;  /* 0x0000001047477819 */ /* 0x000fca00000006ff */
[----:B------:R-:W-:-:S04]  /*27f0*/  FMUL.FTZ R71, R71, UR7 ;  /* 0x0000000747477c20 */ /* 0x000fc80008410000 */
[----:B------:R-:W-:-:S07]  /*2800*/  @P2 FADD.FTZ R71, R39, R71 ;  /* 0x0000004727472221 */ /* 0x000fce0000010000 */
.L_x_11983:
[----:B------:R-:W-:Y:S05]  /*2810*/  BSYNC B1 ;  /* 0x0000000000017941 */ /* 0x000fea0003800000 */
.L_x_11982:
[----:B------:R3:W-:Y:S01]  /*2820*/  STG.E.128 desc[UR4][R80.64], R64 ;  /* 0x0000004050007986 */ /* 0x0007e2000c101d04 */
[----:B------:R-:W-:Y:S02]  /*2830*/  IADD3 R152, R152, 0x80, RZ ;  /* 0x0000008098987810 */ /* 0x000fe40007ffe0ff */
[----:B------:R-:W-:Y:S01]  /*2840*/  IADD3 R153, R153, 0x80, RZ ;  /* 0x0000008099997810 */ /* 0x000fe20007ffe0ff */
[----:B------:R3:W-:Y:S06]  /*2850*/  STG.E.128 desc[UR4][R80.64+0x10], R68 ;  /* 0x0000104450007986 */ /* 0x0007ec000c101d04 */
.L_x_11967:
[----:B------:R-:W-:Y:S05]  /*2860*/  BSYNC B0 ;  /* 0x0000000000007941 */ /* 0x000fea0003800000 */
.L_x_11966:
[----:B------:R-:W-:Y:S01]  /*2870*/  ISETP.NE.AND P2, PT, R91, RZ, PT ;  /* 0x000000ff5b00720c */ /* 0x000fe20003f45270 */
[----:B------:R-:W-:-:S12]  /*2880*/  BSSY B0, `(.L_x_11984) ;  /* 0x000005d000007945 */ /* 0x000fd80003800000 */
[----:B------:R-:W-:Y:S05]  /*2890*/  @!P2 BRA `(.L_x_11985) ;  /* 0x00000004006ca947 */ /* 0x000fea0003800000 */
[----:B0123--:R-:W0:Y:S08]  /*28a0*/  LDC.64 R80, c[0x0][0x230] ;  /* 0x00008c00ff507b82 */ /* 0x00fe300000000a00 */
[----:B------:R-:W1:Y:S01]  /*28b0*/  @P1 LDC.64 R72, c[0x0][0x220] ;  /* 0x00008800ff481b82 */ /* 0x000e620000000a00 */
[----:B0-----:R-:W-:-:S04]  /*28c0*/  ISETP.NE.U32.AND P2, PT, R80, RZ, PT ;  /* 0x000000ff5000720c */ /* 0x001fc80003f45070 */
[----:B------:R-:W-:-:S13]  /*28d0*/  ISETP.NE.AND.EX P2, PT, R81, RZ, PT, P2 ;  /* 0x000000ff5100720c */ /* 0x000fda0003f45320 */
[----:B------:R-:W0:Y:S02]  /*28e0*/  @P2 LDC.64 R82, c[0x0][0x230] ;  /* 0x00008c00ff522b82 */ /* 0x000e240000000a00 */
[----:B0-----:R-:W-:-:S05]  /*28f0*/  @P2 IMAD.WIDE.U32 R82, R153, 0x20, R82 ;  /* 0x0000002099522825 */ /* 0x001fca00078e0052 */
[----:B------:R-:W2:Y:S01]  /*2900*/  @P2 LDG.E.128 R28, desc[UR4][R82.64] ;  /* 0x00000004521c2981 */ /* 0x000ea2000c1e1d00 */
[----:B------:R-:W-:Y:S01]  /*2910*/  ISETP.GT.AND P3, PT, R151, RZ, PT ;  /* 0x000000ff9700720c */ /* 0x000fe20003f64270 */
[----:B-1----:R-:W-:Y:S02]  /*2920*/  @P1 IMAD.WIDE.U32 R76, R152, 0x10, R72 ;  /* 0x00000010984c1825 */ /* 0x002fe400078e0048 */
[----:B------:R-:W3:Y:S04]  /*2930*/  @P2 LDG.E.128 R36, desc[UR4][R82.64+0x10] ;  /* 0x0000100452242981 */ /* 0x000ee8000c1e1d00 */
[----:B-----5:R3:W5:Y:S06]  /*2940*/  @P1 LDG.E.128 R44, desc[UR4][R76.64] ;  /* 0x000000044c2c1981 */ /* 0x02076c000c1e1d00 */
[----:B------:R-:W-:-:S04]  /*2950*/  @!P3 ISETP.NE.U32.AND P1, PT, R80, RZ, PT ;  /* 0x000000ff5000b20c */ /* 0x000fc80003f25070 */
[----:B------:R-:W-:Y:S01]  /*2960*/  @!P3 ISETP.NE.AND.EX P1, PT, R81, RZ, PT, P1 ;  /* 0x000000ff5100b20c */ /* 0x000fe20003f25310 */
[----:B------:R-:W-:Y:S03]  /*2970*/  BSSY B1, `(.L_x_11986) ;  /* 0x000001d000017945 */ /* 0x000fe60003800000 */
        /* <DEDUP_REMOVED lines=21> */
[----:B------:R-:W0:Y:S02]  /*2ad0*/  LDC.64 R80, c[0x0][0x238] ;  /* 0x00008e00ff507b82 */ /* 0x000e240000000a00 */
[----:B------:R-:W-:Y:S01]  /*2ae0*/  @!P3 FSEL R79, R39, RZ, P1 ;  /* 0x000000ff274fb208 */ /* 0x000fe20000800000 */
[----:B0-----:R-:W-:Y:S01]  /*2af0*/  IMAD.WIDE.U32 R80, R153, 0x20, R80 ;  /* 0x0000002099507825 */ /* 0x001fe200078e0050 */
[----:B------:R-:W-:Y:S07]  /*2b00*/  @!P3 BRA `(.L_x_11987) ;  /* 0x00000000000cb947 */ /* 0x000fee0003800000 */
[----:B-----5:R-:W-:-:S05]  /*2b10*/  SHF.L.U32 R72, R44, 0x10, RZ ;  /* 0x000000102c487819 */ /* 0x020fca00000006ff */
[----:B------:R-:W-:-:S04]  /*2b20*/  FMUL.FTZ R72, R72, UR7 ;  /* 0x0000000748487c20 */ /* 0x000fc80008410000 */
[----:B------:R-:W-:-:S07]  /*2b30*/  @P2 FADD.FTZ R72, R28, R72 ;  /* 0x000000481c482221 */ /* 0x000fce0000010000 */
.L_x_11987:
[----:B------:R-:W-:Y:S05]  /*2b40*/  BSYNC B1 ;  /* 0x0000000000017941 */ /* 0x000fea0003800000 */
.L_x_11986:
[----:B------:R-:W-:Y:S04]  /*2b50*/  BSSY B1, `(.L_x_11988) ;  /* 0x0000006000017945 */ /* 0x000fe80003800000 */
[----:B------:R-:W-:Y:S05]  /*2b60*/  @!P3 BRA `(.L_x_11989) ;  /* 0x000000000010b947 */ /* 0x000fea0003800000 */
[----:B-----5:R-:W-:-:S04]  /*2b70*/  PRMT R73, R44, 0x7632, R73 ;  /* 0x000076322c497816 */ /* 0x020fc80000000049 */
[----:B------:R-:W-:-:S05]  /*2b80*/  SHF.L.U32 R73, R73, 0x10, RZ ;  /* 0x0000001049497819 */ /* 0x000fca00000006ff */
[----:B------:R-:W-:-:S04]  /*2b90*/  FMUL.FTZ R73, R73, UR7 ;  /* 0x0000000749497c20 */ /* 0x000fc80008410000 */
[----:B------:R-:W-:-:S07]  /*2ba0*/  @P2 FADD.FTZ R73, R29, R73 ;  /* 0x000000491d492221 */ /* 0x000fce0000010000 */
.L_x_11989:
[----:B------:R-:W-:Y:S05]  /*2bb0*/  BSYNC B1 ;  /* 0x0000000000017941 */ /* 0x000fea0003800000 */
.L_x_11988:
[----:B------:R-:W-:Y:S04]  /*2bc0*/  BSSY B1, `(.L_x_11990) ;  /* 0x0000005000017945 */ /* 0x000fe80003800000 */
[----:B------:R-:W-:Y:S05]  /*2bd0*/  @!P3 BRA `(.L_x_11991) ;  /* 0x00000000000cb947 */ /* 0x000fea0003800000 */
[----:B-----5:R-:W-:-:S05]  /*2be0*/  SHF.L.U32 R74, R45, 0x10, RZ ;  /* 0x000000102d4a7819 */ /* 0x020fca00000006ff */
[----:B------:R-:W-:-:S04]  /*2bf0*/  FMUL.FTZ R74, R74, UR7 ;  /* 0x000000074a4a7c20 */ /* 0x000fc80008410000 */
[----:B------:R-:W-:-:S07]  /*2c00*/  @P2 FADD.FTZ R74, R30, R74 ;  /* 0x0000004a1e4a2221 */ /* 0x000fce0000010000 */
.L_x_11991:
[----:B------:R-:W-:Y:S05]  /*2c10*/  BSYNC B1 ;  /* 0x0000000000017941 */ /* 0x000fea0003800000 */
.L_x_11990:
[----:B------:R-:W-:Y:S04]  /*2c20*/  BSSY B1, `(.L_x_11992) ;  /* 0x0000006000017945 */ /* 0x000fe80003800000 */
[----:B------:R-:W-:Y:S05]  /*2c30*/  @!P3 BRA `(.L_x_11993) ;  /* 0x000000000010b947 */ /* 0x000fea0003800000 */
[----:B-----5:R-:W-:-:S05]  /*2c40*/  PRMT R75, R45, 0x7632, R75 ;  /* 0x000076322d4b7816 */ /* 0x020fca000000004b */
[----:B------:R-:W-:-:S04]  /*2c50*/  IMAD.U32 R75, R75, 0x10000, RZ ;  /* 0x000100004b4b7824 */ /* 0x000fc800078e00ff */
[----:B------:R-:W-:-:S04]  /*2c60*/  FMUL.FTZ R75, R75, UR7 ;  /* 0x000000074b4b7c20 */ /* 0x000fc80008410000 */
[----:B------:R-:W-:-:S07]  /*2c70*/  @P2 FADD.FTZ R75, R31, R75 ;  /* 0x0000004b1f4b2221 */ /* 0x000fce0000010000 */
.L_x_11993:
[----:B------:R-:W-:Y:S05]  /*2c80*/  BSYNC B1 ;  /* 0x0000000000017941 */ /* 0x000fea0003800000 */
.L_x_11992:
[----:B------:R-:W-:Y:S04]  /*2c90*/  BSSY B1, `(.L_x_11994) ;  /* 0x0000005000017945 */ /* 0x000fe80003800000 */
[----:B------:R-:W-:Y:S05]  /*2ca0*/  @!P3 BRA `(.L_x_11995) ;  /* 0x00000000000cb947 */ /* 0x000fea0003800000 */
[----:B-----5:R-:W-:-:S05]  /*2cb0*/  SHF.L.U32 R76, R46, 0x10, RZ ;  /* 0x000000102e4c7819 */ /* 0x020fca00000006ff */
[----:B------:R-:W-:-:S04]  /*2cc0*/  FMUL.FTZ R76, R76, UR7 ;  /* 0x000000074c4c7c20 */ /* 0x000fc80008410000 */
[----:B------:R-:W-:-:S07]  /*2cd0*/  @P2 FADD.FTZ R76, R36, R76 ;  /* 0x0000004c244c2221 */ /* 0x000fce0000010000 */
.L_x_11995:
[----:B------:R-:W-:Y:S05]  /*2ce0*/  BSYNC B1 ;  /* 0x0000000000017941 */ /* 0x000fea0003800000 */
.L_x_11994:
[----:B------:R-:W-:Y:S04]  /*2cf0*/  BSSY B1, `(.L_x_11996) ;  /* 0x0000006000017945 */ /* 0x000fe80003800000 */
[----:B------:R-:W-:Y:S05]  /*2d00*/  @!P3 BRA `(.L_x_11997) ;  /* 0x000000000010b947 */ /* 0x000fea0003800000 */
[----:B-----5:R-:W-:-:S04]  /*2d10*/  PRMT R77, R46, 0x7632, R77 ;  /* 0x000076322e4d7816 */ /* 0x020fc8000000004d */
[----:B------:R-:W-:-:S05]  /*2d20*/  SHF.L.U32 R77, R77, 0x10, RZ ;  /* 0x000000104d4d7819 */ /* 0x000fca00000006ff */
[----:B------:R-:W-:-:S04]  /*2d30*/  FMUL.FTZ R77, R77, UR7 ;  /* 0x000000074d4d7c20 */ /* 0x000fc80008410000 */
[----:B------:R-:W-:-:S07]  /*2d40*/  @P2 FADD.FTZ R77, R37, R77 ;  /* 0x0000004d254d2221 */ /* 0x000fce0000010000 */
.L_x_11997:
[----:B------:R-:W-:Y:S05]  /*2d50*/  BSYNC B1 ;  /* 0x0000000000017941 */ /* 0x000fea0003800000 */
.L_x_11996:
[----:B------:R-:W-:Y:S04]  /*2d60*/  BSSY B1, `(.L_x_11998) ;  /* 0x0000005000017945 */ /* 0x000fe80003800000 */
[----:B------:R-:W-:Y:S05]  /*2d70*/  @!P3 BRA `(.L_x_11999) ;  /* 0x00000000000cb947 */ /* 0x000fea0003800000 */
[----:B-----5:R-:W-:-:S05]  /*2d80*/  SHF.L.U32 R78, R47, 0x10, RZ ;  /* 0x000000102f4e7819 */ /* 0x020fca00000006ff */
[----:B------:R-:W-:-:S04]  /*2d90*/  FMUL.FTZ R78, R78, UR7 ;  /* 0x000000074e4e7c20 */ /* 0x000fc80008410000 */
[----:B------:R-:W-:-:S07]  /*2da0*/  @P2 FADD.FTZ R78, R38, R78 ;  /* 0x0000004e264e2221 */ /* 0x000fce0000010000 */
.L_x_11999:
[----:B------:R-:W-:Y:S05]  /*2db0*/  BSYNC B1 ;  /* 0x0000000000017941 */ /* 0x000fea0003800000 */
.L_x_11998:
[----:B------:R-:W-:Y:S04]  /*2dc0*/  BSSY B1, `(.L_x_12000) ;  /* 0x0000006000017945 */ /* 0x000fe80003800000 */
[----:B------:R-:W-:Y:S05]  /*2dd0*/  @!P3 BRA `(.L_x_12001) ;  /* 0x000000000010b947 */ /* 0x000fea0003800000 */
[----:B-----5:R-:W-:-:S04]  /*2de0*/  PRMT R79, R47, 0x7632, R79 ;  /* 0x000076322f4f7816 */ /* 0x020fc8000000004f */
[----:B------:R-:W-:-:S05]  /*2df0*/  SHF.L.U32 R79, R79, 0x10, RZ ;  /* 0x000000104f4f7819 */ /* 0x000fca00000006ff */
[----:B------:R-:W-:-:S04]  /*2e00*/  FMUL.FTZ R79, R79, UR7 ;  /* 0x000000074f4f7c20 */ /* 0x000fc80008410000 */
[----:B------:R-:W-:-:S07]  /*2e10*/  @P2 FADD.FTZ R79, R39, R79 ;  /* 0x0000004f274f2221 */ /* 0x000fce0000010000 */
.L_x_12001:
[----:B------:R-:W-:Y:S05]  /*2e20*/  BSYNC B1 ;  /* 0x0000000000017941 */ /* 0x000fea0003800000 */
.L_x_12000:
[----:B------:R4:W-:Y:S04]  /*2e30*/  STG.E.128 desc[UR4][R80.64], R72 ;  /* 0x0000004850007986 */ /* 0x0009e8000c101d04 */
[----:B------:R4:W-:Y:S02]  /*2e40*/  STG.E.128 desc[UR4][R80.64+0x10], R76 ;  /* 0x0000104c50007986 */ /* 0x0009e4000c101d04 */
.L_x_11985:
[----:B------:R-:W-:Y:S05]  /*2e50*/  BSYNC B0 ;  /* 0x0000000000007941 */ /* 0x000fea0003800000 */
.L_x_11984:
        /* <DEDUP_REMOVED lines=154> */
.L_x_12024:
        /* <DEDUP_REMOVED lines=8> */
[----:B0-----:R-:W-:Y:S02]  /*3880*/  LOP3.LUT R153, R87, 0x1f, RZ, 0xc0, !PT ;  /* 0x0000001f57997812 */ /* 0x001fe400078ec0ff */
[----:B------:R-:W-:-:S05]  /*3890*/  @!P1 LEA R150, R150, R151, 0x3 ;  /* 0x0000009796969211 */ /* 0x000fca00078e18ff */
[----:B------:R0:W-:Y:S01]  /*38a0*/  @!P1 STS.64 [R150], R80 ;  /* 0x0000005096009388 */ /* 0x0001e20000000a00 */
[----:B------:R-:W-:Y:S01]  /*38b0*/  ISETP.GT.U32.AND P1, PT, R153, 0x3, PT ;  /* 0x000000039900780c */ /* 0x000fe20003f24070 */
[----:B------:R-:W-:Y:S01]  /*38c0*/  BAR.SYNC.DEFER_BLOCKING 0x0 ;  /* 0x0000000000007b1d */ /* 0x000fe20000010000 */
[----:B------:R-:W-:-:S11]  /*38d0*/  LOP3.LUT P2, RZ, R83, 0x1f, R87, 0xf8, !PT ;  /* 0x0000001f53ff7812 */ /* 0x000fd6000784f857 */
[----:B------:R-:W-:Y:S01]  /*38e0*/  @!P1 IMAD.IADD R82, R82, 0x1, R153 ;  /* 0x0000000152529824 */ /* 0x000fe200078e0299 */
[----:B------:R-:W-:Y:S01]  /*38f0*/  HFMA2.MMA R153, -RZ, RZ, 0, 0 ;  /* 0x00000000ff997435 */ /* 0x000fe200000001ff */
[----:B------:R-:W-:Y:S05]  /*3900*/  BSSY B0, `(.L_x_12003) ;  /* 0x00000f4000007945 */ /* 0x000fea0003800000 */
[----:B------:R-:W-:-:S04]  /*3910*/  @!P1 MOV R153, R144 ;  /* 0x0000009000999202 */ /* 0x000fc80000000f00 */
[----:B------:R-:W-:Y:S01]  /*3920*/  I2FP.F32.S32 R159, R153 ;  /* 0x00000099009f7245 */ /* 0x000fe20000201400 */
[----:B0-----:R-:W0:Y:S01]  /*3930*/  @!P2 LDC.64 R80, c[0x0][0x250] ;  /* 0x00009400ff50ab82 */ /* 0x001e220000000a00 */
[----:B------:R-:W1:Y:S01]  /*3940*/  SHFL.DOWN PT, R156, R153, 0x2, 0x1f ;  /* 0x08401f00999c7f89 */ /* 0x000e6200000e0000 */
[C---:B0-----:R-:W-:Y:S02]  /*3950*/  @!P2 LEA R150, P3, R146.reuse, R80, 0x2 ;  /* 0x000000509296a211 */ /* 0x041fe400078610ff */
[----:B------:R-:W-:Y:S02]  /*3960*/  @!P1 MOV R80, 0x400 ;  /* 0x0000040000509802 */ /* 0x000fe40000000f00 */
[----:B------:R-:W-:Y:S02]  /*3970*/  @!P2 LEA.HI.X R151, R146, R81, R148, 0x2, P3 ;  /* 0x000000519297a211 */ /* 0x000fe400018f1494 */
[----:B------:R-:W0:Y:S01]  /*3980*/  @!P1 S2R R81, SR_CgaCtaId ;  /* 0x0000000000519919 */ /* 0x000e220000008800 */
[----:B-1----:R-:W-:-:S02]  /*3990*/  IADD3 R155, R156, R153, RZ ;  /* 0x000000999c9b7210 */ /* 0x002fc40007ffe0ff */
[----:B------:R-:W-:-:S03]  /*39a0*/  I2FP.F32.S32 R156, R156 ;  /* 0x0000009c009c7245 */ /* 0x000fc60000201400 */
[----:B------:R-:W-:Y:S01]  /*39b0*/  SHFL.DOWN PT, R160, R155, 0x1, 0x1f ;  /* 0x08201f009ba07f89 */ /* 0x000fe200000e0000 */
[----:B0-----:R-:W-:-:S04]  /*39c0*/  @!P1 LEA R81, R81, R80, 0x18 ;  /* 0x0000005051519211 */ /* 0x001fc800078ec0ff */
[----:B------:R-:W-:Y:S02]  /*39d0*/  @!P1 LEA R154, R82, R81, 0x3 ;  /* 0x00000051529a9211 */ /* 0x000fe400078e18ff */
[----:B------:R-:W-:Y:S01]  /*39e0*/  CS2R R80, SRZ ;  /* 0x0000000000507805 */ /* 0x000fe2000001ff00 */
[----:B------:R-:W0:Y:S05]  /*39f0*/  @!P2 LDC.64 R82, c[0x0][0x258] ;  /* 0x00009600ff52ab82 */ /* 0x000e2a0000000a00 */
[----:B------:R-:W1:Y:S01]  /*3a00*/  @!P1 LDS.64 R80, [R154] ;  /* 0x000000009a509984 */ /* 0x000e620000000a00 */
[----:B0-----:R-:W-:-:S04]  /*3a10*/  @!P2 LEA R82, P1, R146, R82, 0x2 ;  /* 0x000000529252a211 */ /* 0x001fc800078210ff */
[----:B------:R-:W-:Y:S02]  /*3a20*/  @!P2 LEA.HI.X R83, R146, R83, R148, 0x2, P1 ;  /* 0x000000539253a211 */ /* 0x000fe400008f1494 */
[----:B------:R-:W-:Y:S02]  /*3a30*/  I2FP.F32.S32 R148, R155 ;  /* 0x0000009b00947245 */ /* 0x000fe40000201400 */
[----:B------:R-:W-:Y:S02]  /*3a40*/  PLOP3.LUT P1, PT, PT, PT, UP0, 0x40, 0x0 ;  /* 0x000000000000781c */ /* 0x000fe40003f2e808 */
[----:B------:R-:W0:Y:S01]  /*3a50*/  MUFU.RCP R152, R148 ;  /* 0x0000009400987308 */ /* 0x000e220000001000 */
[----:B-1----:R-:W1:Y:S04]  /*3a60*/  SHFL.DOWN PT, R161, R80, 0x2, 0x1f ;  /* 0x08401f0050a17f89 */ /* 0x002e6800000e0000 */
[----:B------:R-:W2:Y:S01]  /*3a70*/  SHFL.DOWN PT, R162, R81, 0x2, 0x1f ;  /* 0x08401f0051a27f89 */ /* 0x000ea200000e0000 */
[----:B-1----:R-:W-:-:S04]  /*3a80*/  FMUL.FTZ R154, R161, R156 ;  /* 0x0000009ca19a7220 */ /* 0x002fc80000410000 */
[----:B------:R-:W-:Y:S01]  /*3a90*/  FFMA.FTZ R157, R159, R80, R154 ;  /* 0x000000509f9d7223 */ /* 0x000fe2000001009a */
[----:B------:R-:W-:-:S03]  /*3aa0*/  FADD.FTZ R80, -R161, R80 ;  /* 0x00000050a1507221 */ /* 0x000fc60000010100 */
[----:B0-----:R-:W-:Y:S01]  /*3ab0*/  FMUL.FTZ R154, R152, R157 ;  /* 0x0000009d989a7220 */ /* 0x001fe20000410000 */
[----:B------:R-:W-:Y:S01]  /*3ac0*/  FMUL.FTZ R80, R80, R80 ;  /* 0x0000005050507220 */ /* 0x000fe20000410000 */
[-C--:B------:R-:W-:Y:S02]  /*3ad0*/  IADD3 R157, R155, R160.reuse, RZ ;  /* 0x000000a09b9d7210 */ /* 0x080fe40007ffe0ff */
[----:B------:R-:W-:Y:S01]  /*3ae0*/  I2FP.F32.S32 R160, R160 ;  /* 0x000000a000a07245 */ /* 0x000fe20000201400 */
[----:B------:R-:W-:Y:S01]  /*3af0*/  FMUL.FTZ R159, R80, R159 ;  /* 0x0000009f509f7220 */ /* 0x000fe20000410000 */
[----:B------:R-:W0:Y:S01]  /*3b00*/  SHFL.DOWN PT, R153, R154, 0x1, 0x1f ;  /* 0x08201f009a997f89 */ /* 0x000e2200000e0000 */
[----:B------:R-:W-:Y:S01]  /*3b10*/  I2FP.F32.S32 R158, R157 ;  /* 0x0000009d009e7245 */ /* 0x000fe20000201400 */
[----:B------:R-:W1:Y:S01]  /*3b20*/  LDC R80, c[0x0][0x2d8] ;  /* 0x0000b600ff507b82 */ /* 0x000e620000000800 */
[----:B------:R-:W-:Y:S01]  /*3b30*/  FMUL.FTZ R156, R159, R156 ;  /* 0x0000009c9f9c7220 */ /* 0x000fe20000410000 */
[----:B--2---:R-:W-:-:S03]  /*3b40*/  FADD.FTZ R159, R162, R81 ;  /* 0x00000051a29f7221 */ /* 0x004fc60000010000 */
[----:B------:R-:W2:Y:S01]  /*3b50*/  MUFU.RCP R158, R158 ;  /* 0x0000009e009e7308 */ /* 0x000ea20000001000 */
[----:B------:R-:W-:-:S05]  /*3b60*/  FFMA.FTZ R156, R152, R156, R159 ;  /* 0x0000009c989c7223 */ /* 0x000fca000001009f */
[----:B------:R-:W3:Y:S01]  /*3b70*/  SHFL.DOWN PT, R159, R156, 0x1, 0x1f ;  /* 0x08201f009c9f7f89 */ /* 0x000ee200000e0000 */
[----:B0-----:R-:W-:Y:S01]  /*3b80*/  FMUL.FTZ R157, R153, R160 ;  /* 0x000000a0999d7220 */ /* 0x001fe20000410000 */
[----:B------:R-:W-:-:S03]  /*3b90*/  FADD.FTZ R153, R154, -R153 ;  /* 0x800000999a997221 */ /* 0x000fc60000010000 */
[----:B------:R-:W-:Y:S01]  /*3ba0*/  FFMA.FTZ R157, R148, R154, R157 ;  /* 0x0000009a949d7223 */ /* 0x000fe2000001009d */
[----:B------:R-:W-:-:S03]  /*3bb0*/  FMUL.FTZ R153, R153, R153 ;  /* 0x0000009999997220 */ /* 0x000fc60000410000 */
[----:B--2---:R-:W-:Y:S01]  /*3bc0*/  FMUL.FTZ R155, R158, R157 ;  /* 0x0000009d9e9b7220 */ /* 0x004fe20000410000 */
[----:B------:R-:W-:-:S04]  /*3bd0*/  FMUL.FTZ R153, R148, R153 ;  /* 0x0000009994997220 */ /* 0x000fc80000410000 */
[----:B------:R-:W-:Y:S01]  /*3be0*/  FMUL.FTZ R153, R153, R160 ;  /* 0x000000a099997220 */ /* 0x000fe20000410000 */
[----:B---3--:R-:W-:Y:S01]  /*3bf0*/  FADD.FTZ R159, R156, R159 ;  /* 0x0000009f9c9f7221 */ /* 0x008fe20000010000 */
[----:B------:R-:W0:Y:S03]  /*3c00*/  SHFL.IDX PT, R155, R155, RZ, 0x1f ;  /* 0x00001fff9b9b7589 */ /* 0x000e2600000e0000 */
[----:B------:R-:W-:-:S06]  /*3c10*/  FFMA.FTZ R159, R158, R153, R159 ;  /* 0x000000999e9f7223 */ /* 0x000fcc000001009f */
[----:B------:R-:W1:Y:S01]  /*3c20*/  SHFL.IDX PT, R159, R159, RZ, 0x1f ;  /* 0x00001fff9f9f7589 */ /* 0x000e6200000e0000 */
[----:B0-----:R-:W-:-:S03]  /*3c30*/  FMUL.FTZ R157, R155, R155 ;  /* 0x0000009b9b9d7220 */ /* 0x001fc60000410000 */
[----:B------:R0:W-:Y:S02]  /*3c40*/  @!P2 STG.E desc[UR4][R150.64], R155 ;  /* 0x0000009b9600a986 */ /* 0x0001e4000c101904 */
[----:B------:R-:W-:Y:S02]  /*3c50*/  FSEL R157, R157, RZ, !P1 ;  /* 0x000000ff9d9d7208 */ /* 0x000fe40004800000 */
[----:B-----5:R-:W-:Y:S01]  /*3c60*/  ISETP.GE.AND P1, PT, R147, 0x1, PT ;  /* 0x000000019300780c */ /* 0x020fe20003f26270 */
[----:B-1----:R-:W-:-:S04]  /*3c70*/  FFMA.FTZ R80, R159, UR6, R80 ;  /* 0x000000069f507c23 */ /* 0x002fc80008010050 */
[----:B------:R-:W-:-:S04]  /*3c80*/  FADD.FTZ R80, R80, R157 ;  /* 0x0000009d50507221 */ /* 0x000fc80000010000 */
[----:B------:R-:W1:Y:S02]  /*3c90*/  MUFU.RSQ R153, R80 ;  /* 0x0000005000997308 */ /* 0x000e640000001400 */
[----:B-1----:R0:W-:Y:S02]  /*3ca0*/  @!P2 STG.E desc[UR4][R82.64], R153 ;  /* 0x000000995200a986 */ /* 0x0021e4000c101904 */
[----:B------:R-:W-:Y:S05]  /*3cb0*/  @!P1 BRA `(.L_x_12004) ;  /* 0x0000000800e09947 */ /* 0x000fea0003800000 */
[----:B------:R-:W-:Y:S01]  /*3cc0*/  IADD3 R80, R147, -0x1, RZ ;  /* 0xffffffff93507810 */ /* 0x000fe20007ffe0ff */
[----:B------:R-:W-:Y:S01]  /*3cd0*/  BSSY B1, `(.L_x_12005) ;  /* 0x0000029000017945 */ /* 0x000fe20003800000 */
[----:B------:R-:W-:Y:S02]  /*3ce0*/  PLOP3.LUT P1, PT, PT, PT, UP0, 0x40, 0x0 ;  /* 0x000000000000781c */ /* 0x000fe40003f2e808 */
[----:B------:R-:W-:Y:S01]  /*3cf0*/  LOP3.LUT R86, R87, 0x7f, RZ, 0xc0, !PT ;  /* 0x0000007f57567812 */ /* 0x000fe200078ec0ff */
[----:B------:R-:W-:Y:S01]  /*3d00*/  IMAD R80, R80, R149, RZ ;  /* 0x0000009550507224 */ /* 0x000fe200078e02ff */
[----:B------:R-:W-:-:S04]  /*3d10*/  FSEL R147, R155, RZ, P1 ;  /* 0x000000ff9b937208 */ /* 0x000fc80000800000 */
[----:B------:R-:W-:-:S04]  /*3d20*/  SHF.R.S32.HI R81, RZ, 0x1f, R80 ;  /* 0x0000001fff517819 */ /* 0x000fc80000011450 */
[----:B------:R-:W-:-:S04]  /*3d30*/  LEA.HI R81, R81, R80, RZ, 0x3 ;  /* 0x0000005051517211 */ /* 0x000fc800078f18ff */
[----:B0-----:R-:W-:Y:S01]  /*3d40*/  LEA.HI.SX32 R151, R81, R86, 0x1d ;  /* 0x0000005651977211 */ /* 0x001fe200078feaff */
[----:B------:R-:W-:Y:S06]  /*3d50*/  @!P0 BRA `(.L_x_12006) ;  /* 0x0000000000808947 */ /* 0x000fec0003800000 */
[--C-:B------:R-:W-:Y:S01]  /*3d60*/  FADD.FTZ R82, R33, -R147.reuse ;  /* 0x8000009321527221 */ /* 0x100fe20000010000 */
[----:B------:R-:W0:Y:S01]  /*3d70*/  LDC.64 R148, c[0x0][0x2b8] ;  /* 0x0000ae00ff947b82 */ /* 0x000e220000000a00 */
[--C-:B------:R-:W-:Y:S01]  /*3d80*/  FADD.FTZ R80, R32, -R147.reuse ;  /* 0x8000009320507221 */ /* 0x100fe20000010000 */
[--C-:B------:R-:W-:Y:S01]  /*3d90*/  FADD.FTZ R152, R40, -R147.reuse ;  /* 0x8000009328987221 */ /* 0x100fe20000010000 */
[----:B------:R-:W-:Y:S01]  /*3da0*/  FMUL.FTZ R82, R153, R82 ;  /* 0x0000005299527220 */ /* 0x000fe20000410000 */
[--C-:B------:R-:W-:Y:S01]  /*3db0*/  FADD.FTZ R154, R41, -R147.reuse ;  /* 0x80000093299a7221 */ /* 0x100fe20000010000 */
[----:B------:R-:W-:Y:S01]  /*3dc0*/  FMUL.FTZ R80, R153, R80 ;  /* 0x0000005099507220 */ /* 0x000fe20000410000 */
[--C-:B------:R-:W-:Y:S01]  /*3dd0*/  FADD.FTZ R150, R35, -R147.reuse ;  /* 0x8000009323967221 */ /* 0x100fe20000010000 */
[----:B------:R-:W-:Y:S01]  /*3de0*/  FFMA.FTZ R81, R143, R82, R142 ;  /* 0x000000528f517223 */ /* 0x000fe2000001008e */
[--C-:B------:R-:W-:Y:S01]  /*3df0*/  FADD.FTZ R82, R34, -R147.reuse ;  /* 0x8000009322527221 */ /* 0x100fe20000010000 */
        /* <DEDUP_REMOVED lines=22> */
.L_x_12006:
[----:B------:R-:W-:Y:S05]  /*3f60*/  BSYNC B1 ;  /* 0x0000000000017941 */ /* 0x000fea0003800000 */
.L_x_12005:
[----:B------:R-:W-:Y:S01]  /*3f70*/  ISETP.NE.AND P1, PT, R88, RZ, PT ;  /* 0x000000ff5800720c */ /* 0x000fe20003f25270 */
[----:B------:R-:W-:-:S12]  /*3f80*/  BSSY B1, `(.L_x_12007) ;  /* 0x0000022000017945 */ /* 0x000fd80003800000 */
[----:B------:R-:W-:Y:S05]  /*3f90*/  @!P1 BRA `(.L_x_12008) ;  /* 0x0000000000809947 */ /* 0x000fea0003800000 */
[--C-:B0-----:R-:W-:Y:S01]  /*3fa0*/  FADD.FTZ R82, R49, -R147.reuse ;  /* 0x8000009331527221 */ /* 0x101fe20000010000 */
        /* <DEDUP_REMOVED lines=31> */
.L_x_12008:
[----:B------:R-:W-:Y:S05]  /*41a0*/  BSYNC B1 ;  /* 0x0000000000017941 */ /* 0x000fea0003800000 */
.L_x_12007:
[----:B------:R-:W-:Y:S01]  /*41b0*/  ISETP.NE.AND P1, PT, R89, RZ, PT ;  /* 0x000000ff5900720c */ /* 0x000fe20003f25270 */
[----:B------:R-:W-:-:S12]  /*41c0*/  BSSY B1, `(.L_x_12009) ;  /* 0x0000022000017945 */ /* 0x000fd80003800000 */
[----:B------:R-:W-:Y:S05]  /*41d0*/  @!P1 BRA `(.L_x_12010) ;  /* 0x0000000000809947 */ /* 0x000fea0003800000 */
[--C-:B01----:R-:W-:Y:S01]  /*41e0*/  FADD.FTZ R82, R57, -R147.reuse ;  /* 0x8000009339527221 */ /* 0x103fe20000010000 */
        /* <DEDUP_REMOVED lines=31> */
.L_x_12010:
[----:B------:R-:W-:Y:S05]  /*43e0*/  BSYNC B1 ;  /* 0x0000000000017941 */ /* 0x000fea0003800000 */
.L_x_12009:
[----:B------:R-:W-:Y:S01]  /*43f0*/  ISETP.NE.AND P1, PT, R90, RZ, PT ;  /* 0x000000ff5a00720c */ /* 0x000fe20003f25270 */
        /* <DEDUP_REMOVED lines=34> */
.L_x_12012:
[----:B------:R-:W-:Y:S05]  /*4620*/  BSYNC B1 ;  /* 0x0000000000017941 */ /* 0x000fea0003800000 */
.L_x_12011:
        /* <DEDUP_REMOVED lines=33> */
.L_x_12004:
[----:B------:R-:W-:Y:S05]  /*4840*/  BSYNC B0 ;  /* 0x0000000000007941 */ /* 0x000fea0003800000 */
.L_x_12003:
[----:B------:R-:W-:Y:S02]  /*4850*/  IADD3 R146, R146, UR8, RZ ;  /* 0x0000000892927c10 */ /* 0x000fe4000fffe0ff */
[----:B0-----:R-:W-:Y:S02]  /*4860*/  SEL R150, RZ, 0x1, P4 ;  /* 0x00000001ff967807 */ /* 0x001fe40002000000 */
[----:B------:R-:W-:-:S13]  /*4870*/  ISETP.GE.AND P1, PT, R146, UR9, PT ;  /* 0x0000000992007c0c */ /* 0x000fda000bf26270 */
[----:B------:R-:W-:Y:S05]  /*4880*/  @!P1 BRA `(.L_x_12013) ;  /* 0xffffffc400a09947 */ /* 0x000fea000383ffff */
[----:B------:R-:W-:Y:S05]  /*4890*/  EXIT ;  /* 0x000000000000794d */ /* 0x000fea0003800000 */
.L_x_12002:
[----:B------:R-:W-:Y:S01]  /*48a0*/  HFMA2.MMA R157, -RZ, RZ, 0, 5.9604644775390625e-08 ;  /* 0x00000001ff9d7435 */ /* 0x000fe200000001ff */
[----:B------:R-:W-:Y:S02]  /*48b0*/  MOV R156, R81 ;  /* 0x00000051009c7202 */ /* 0x000fe40000000f00 */
[----:B------:R-:W-:Y:S02]  /*48c0*/  MOV R158, 0x1f ;  /* 0x0000001f009e7802 */ /* 0x000fe40000000f00 */
[----:B------:R-:W-:-:S07]  /*48d0*/  MOV R155, 0xffffffff ;  /* 0xffffffff009b7802 */ /* 0x000fce0000000f00 */
[----:B-----5:R-:W-:Y:S05]  /*48e0*/  WARPSYNC.COLLECTIVE R155, `(.L_x_12014) ;  /* 0x000000009b087348 */ /* 0x020fea0003c00000 */
[----:B------:R0:W1:Y:S02]  /*48f0*/  SHFL.BFLY P6, R154, R156, R157, R158 ;  /* 0x0c00009d9c9a7389 */ /* 0x00006400000c009e */
[----:B01---5:R-:W-:Y:S01]  /*4900*/  ENDCOLLECTIVE ;  /* 0x000000000000791b */ /* 0x023fe20003800000 */
.L_x_12014:
[----:B------:R-:W-:Y:S01]  /*4910*/  HFMA2.MMA R157, -RZ, RZ, 0, 1.1920928955078125e-07 ;  /* 0x00000002ff9d7435 */ /* 0x000fe200000001ff */
[----:B------:R-:W-:-:S04]  /*4920*/  IMAD.MOV.U32 R80, RZ, RZ, R154 ;  /* 0x000000ffff507224 */ /* 0x000fc800078e009a */
[----:B------:R-:W-:-:S05]  /*4930*/  FADD.FTZ R150, R81, R80 ;  /* 0x0000005051967221 */ /* 0x000fca0000010000 */
[----:B------:R-:W-:-:S07]  /*4940*/  MOV R156, R150 ;  /* 0x00000096009c7202 */ /* 0x000fce0000000f00 */
[----:B------:R-:W-:Y:S05]  /*4950*/  WARPSYNC.COLLECTIVE R155, `(.L_x_12015) ;  /* 0x000000009b087348 */ /* 0x000fea0003c00000 */
[----:B------:R0:W1:Y:S02]  /*4960*/  SHFL.BFLY P6, R154, R156, R157, R158 ;  /* 0x0c00009d9c9a7389 */ /* 0x00006400000c009e */
[----:B01----:R-:W-:Y:S01]  /*4970*/  ENDCOLLECTIVE ;  /* 0x000000000000791b */ /* 0x003fe20003800000 */
.L_x_12015:
[----:B------:R-:W-:Y:S01]  /*4980*/  HFMA2.MMA R157, -RZ, RZ, 0, 2.384185791015625e-07 ;  /* 0x00000004ff9d7435 */ /* 0x000fe200000001ff */
[----:B------:R-:W-:-:S05]  /*4990*/  MOV R151, R154 ;  /* 0x0000009a00977202 */ /* 0x000fca0000000f00 */
[----:B------:R-:W-:-:S05]  /*49a0*/  FADD.FTZ R151, R150, R151 ;  /* 0x0000009796977221 */ /* 0x000fca0000010000 */
[----:B------:R-:W-:-:S07]  /*49b0*/  MOV R156, R151 ;  /* 0x00000097009c7202 */ /* 0x000fce0000000f00 */
[----:B------:R-:W-:Y:S05]  /*49c0*/  WARPSYNC.COLLECTIVE R155, `(.L_x_12016) ;  /* 0x000000009b087348 */ /* 0x000fea0003c00000 */
[----:B------:R0:W1:Y:S02]  /*49d0*/  SHFL.BFLY P6, R154, R156, R157, R158 ;  /* 0x0c00009d9c9a7389 */ /* 0x00006400000c009e */
[----:B01----:R-:W-:Y:S01]  /*49e0*/  ENDCOLLECTIVE ;  /* 0x000000000000791b */ /* 0x003fe20003800000 */
.L_x_12016:
[----:B------:R-:W-:Y:S01]  /*49f0*/  HFMA2.MMA R157, -RZ, RZ, 0, 4.76837158203125e-07 ;  /* 0x00000008ff9d7435 */ /* 0x000fe200000001ff */
[----:B------:R-:W-:-:S05]  /*4a00*/  MOV R80, R154 ;  /* 0x0000009a00507202 */ /* 0x000fca0000000f00 */
[----:B------:R-:W-:-:S05]  /*4a10*/  FADD.FTZ R152, R151, R80 ;  /* 0x0000005097987221 */ /* 0x000fca0000010000 */
[----:B------:R-:W-:-:S07]  /*4a20*/  MOV R156, R152 ;  /* 0x00000098009c7202 */ /* 0x000fce0000000f00 */
[----:B------:R-:W-:Y:S05]  /*4a30*/  WARPSYNC.COLLECTIVE R155, `(.L_x_12017) ;  /* 0x000000009b087348 */ /* 0x000fea0003c00000 */
[----:B------:R0:W1:Y:S02]  /*4a40*/  SHFL.BFLY P6, R154, R156, R157, R158 ;  /* 0x0c00009d9c9a7389 */ /* 0x00006400000c009e */
[----:B01----:R-:W-:Y:S01]  /*4a50*/  ENDCOLLECTIVE ;  /* 0x000000000000791b */ /* 0x003fe20003800000 */
.L_x_12017:
[----:B------:R-:W-:Y:S01]  /*4a60*/  HFMA2.MMA R157, -RZ, RZ, 0, 9.5367431640625e-07 ;  /* 0x00000010ff9d7435 */ /* 0x000fe200000001ff */
[----:B------:R-:W-:-:S04]  /*4a70*/  IMAD.MOV.U32 R153, RZ, RZ, R154 ;  /* 0x000000ffff997224 */ /* 0x000fc800078e009a */
[----:B------:R-:W-:-:S05]  /*4a80*/  FADD.FTZ R153, R152, R153 ;  /* 0x0000009998997221 */ /* 0x000fca0000010000 */
[----:B------:R-:W-:-:S07]  /*4a90*/  MOV R156, R153 ;  /* 0x00000099009c7202 */ /* 0x000fce0000000f00 */
[----:B------:R-:W-:Y:S05]  /*4aa0*/  WARPSYNC.COLLECTIVE R155, `(.L_x_12018) ;  /* 0x000000009b087348 */ /* 0x000fea0003c00000 */
[----:B------:R0:W1:Y:S02]  /*4ab0*/  SHFL.BFLY P6, R154, R156, R157, R158 ;  /* 0x0c00009d9c9a7389 */ /* 0x00006400000c009e */
[----:B01----:R-:W-:Y:S01]  /*4ac0*/  ENDCOLLECTIVE ;  /* 0x000000000000791b */ /* 0x003fe20003800000 */
.L_x_12018:
        /* <DEDUP_REMOVED lines=89> */
.L_x_12019:
[----:B------:R-:W-:Y:S01]  /*5060*/  HFMA2.MMA R157, -RZ, RZ, 0, 1.1920928955078125e-07 ;  /* 0x00000002ff9d7435 */ /* 0x000fe200000001ff */
[----:B------:R-:W-:-:S05]  /*5070*/  MOV R150, R154 ;  /* 0x0000009a00967202 */ /* 0x000fca0000000f00 */
[----:B------:R-:W-:-:S05]  /*5080*/  FADD.FTZ R150, R81, R150 ;  /* 0x0000009651967221 */ /* 0x000fca0000010000 */
[----:B------:R-:W-:-:S07]  /*5090*/  MOV R156, R150 ;  /* 0x00000096009c7202 */ /* 0x000fce0000000f00 */
[----:B------:R-:W-:Y:S05]  /*50a0*/  WARPSYNC.COLLECTIVE R155, `(.L_x_12020) ;  /* 0x000000009b087348 */ /* 0x000fea0003c00000 */
[----:B------:R0:W1:Y:S02]  /*50b0*/  SHFL.BFLY P6, R154, R156, R157, R158 ;  /* 0x0c00009d9c9a7389 */ /* 0x00006400000c009e */
[----:B01----:R-:W-:Y:S01]  /*50c0*/  ENDCOLLECTIVE ;  /* 0x000000000000791b */ /* 0x003fe20003800000 */
.L_x_12020:
[----:B------:R-:W-:Y:S01]  /*50d0*/  HFMA2.MMA R157, -RZ, RZ, 0, 2.384185791015625e-07 ;  /* 0x00000004ff9d7435 */ /* 0x000fe200000001ff */
[----:B------:R-:W-:-:S04]  /*50e0*/  IMAD.MOV.U32 R151, RZ, RZ, R154 ;  /* 0x000000ffff977224 */ /* 0x000fc800078e009a */
[----:B------:R-:W-:-:S05]  /*50f0*/  FADD.FTZ R151, R150, R151 ;  /* 0x0000009796977221 */ /* 0x000fca0000010000 */
[----:B------:R-:W-:-:S07]  /*5100*/  MOV R156, R151 ;  /* 0x00000097009c7202 */ /* 0x000fce0000000f00 */
[----:B------:R-:W-:Y:S05]  /*5110*/  WARPSYNC.COLLECTIVE R155, `(.L_x_12021) ;  /* 0x000000009b087348 */ /* 0x000fea0003c00000 */
[----:B------:R0:W1:Y:S02]  /*5120*/  SHFL.BFLY P6, R154, R156, R157, R158 ;  /* 0x0c00009d9c9a7389 */ /* 0x00006400000c009e */
[----:B01----:R-:W-:Y:S01]  /*5130*/  ENDCOLLECTIVE ;  /* 0x000000000000791b */ /* 0x003fe20003800000 */
.L_x_12021:
[----:B------:R-:W-:Y:S01]  /*5140*/  HFMA2.MMA R157, -RZ, RZ, 0, 4.76837158203125e-07 ;  /* 0x00000008ff9d7435 */ /* 0x000fe200000001ff */
[----:B------:R-:W-:-:S05]  /*5150*/  MOV R152, R154 ;  /* 0x0000009a00987202 */ /* 0x000fca0000000f00 */
[----:B------:R-:W-:-:S05]  /*5160*/  FADD.FTZ R152, R151, R152 ;  /* 0x0000009897987221 */ /* 0x000fca0000010000 */
[----:B------:R-:W-:-:S07]  /*5170*/  MOV R156, R152 ;  /* 0x00000098009c7202 */ /* 0x000fce0000000f00 */
[----:B------:R-:W-:Y:S05]  /*5180*/  WARPSYNC.COLLECTIVE R155, `(.L_x_12022) ;  /* 0x000000009b087348 */ /* 0x000fea0003c00000 */
[----:B------:R0:W1:Y:S02]  /*5190*/  SHFL.BFLY P6, R154, R156, R157, R158 ;  /* 0x0c00009d9c9a7389 */ /* 0x00006400000c009e */
[----:B01----:R-:W-:Y:S01]  /*51a0*/  ENDCOLLECTIVE ;  /* 0x000000000000791b */ /* 0x003fe20003800000 */
.L_x_12022:
[----:B------:R-:W-:Y:S01]  /*51b0*/  HFMA2.MMA R157, -RZ, RZ, 0, 9.5367431640625e-07 ;  /* 0x00000010ff9d7435 */ /* 0x000fe200000001ff */
[----:B------:R-:W-:-:S05]  /*51c0*/  MOV R153, R154 ;  /* 0x0000009a00997202 */ /* 0x000fca0000000f00 */
[----:B------:R-:W-:-:S05]  /*51d0*/  FADD.FTZ R153, R152, R153 ;  /* 0x0000009998997221 */ /* 0x000fca0000010000 */
[----:B------:R-:W-:-:S07]  /*51e0*/  MOV R156, R153 ;  /* 0x00000099009c7202 */ /* 0x000fce0000000f00 */
[----:B------:R-:W-:Y:S05]  /*51f0*/  WARPSYNC.COLLECTIVE R155, `(.L_x_12023) ;  /* 0x000000009b087348 */ /* 0x000fea0003c00000 */
[----:B------:R0:W1:Y:S02]  /*5200*/  SHFL.BFLY P6, R154, R156, R157, R158 ;  /* 0x0c00009d9c9a7389 */ /* 0x00006400000c009e */
[----:B01----:R-:W-:Y:S01]  /*5210*/  ENDCOLLECTIVE ;  /* 0x000000000000791b */ /* 0x003fe20003800000 */
.L_x_12023:
[----:B------:R-:W-:Y:S05]  /*5220*/  BRA `(.L_x_12024) ;  /* 0xffffffe400747947 */ /* 0x000fea000383ffff */
.L_x_12025:
        /* <DEDUP_REMOVED lines=13> */
.L_x_37210:


//--------------------- .text._ZN10layer_norm13ln_fwd_kernelINS_13Kernel_traitsI13__nv_bfloat16S2_fS2_fjLj5120ELj1ELj1ELj4ELj16ENS_18Kernel_traits_baseILj5120ES2_S2_fS2_fjLj128EEEEELb0ELb0ELb1ELb1EEEvNS_9FwdParamsE --------------------------
	.section	.text._ZN10layer_norm13ln_fwd_kernelINS_13Kernel_traitsI13__nv_bfloat16S2_fS2_fjLj5120ELj1ELj1ELj4ELj16ENS_18Kernel_traits_baseILj5120ES2_S2_fS2_fjLj128EEEEELb0ELb0ELb1ELb1EEEvNS_9FwdParamsE,"ax",@progbits
	.align	128
        .global         _ZN10layer_norm13ln_fwd_kernelINS_13Kernel_traitsI13__nv_bfloat16S2_fS2_fjLj5120ELj1ELj1ELj4ELj16ENS_18Kernel_traits_baseILj5120ES2_S2_fS2_fjLj128EEEEELb0ELb0ELb1ELb1EEEvNS_9FwdParamsE
        .type           _ZN10layer_norm13ln_fwd_kernelINS_13Kernel_traitsI13__nv_bfloat16S2_fS2_fjLj5120ELj1ELj1ELj4ELj16ENS_18Kernel_traits_baseILj5120ES2_S2_fS2_fjLj128EEEEELb0ELb0ELb1ELb1EEEvNS_9FwdParamsE,@function
        .size           _ZN10layer_norm13ln_fwd_kernelINS_13Kernel_traitsI13__nv_bfloat16S2_fS2_fjLj5120ELj1ELj1ELj4ELj16ENS_18Kernel_traits_baseILj5120ES2_S2_fS2_fjLj128EEEEELb0ELb0ELb1ELb1EEEvNS_9FwdParamsE,(.L_x_37211 - _ZN10layer_norm13ln_fwd_kernelINS_13Kernel_traitsI13__nv_bfloat16S2_fS2_fjLj5120ELj1ELj1ELj4ELj16ENS_18Kernel_traits_baseILj5120ES2_S2_fS2_fjLj128EEEEELb0ELb0ELb1ELb1EEEvNS_9FwdParamsE)
        .other          _ZN10layer_norm13ln_fwd_kernelINS_13Kernel_traitsI13__nv_bfloat16S2_fS2_fjLj5120ELj1ELj1ELj4ELj16ENS_18Kernel_traits_baseILj5120ES2_S2_fS2_fjLj128EEEEELb0ELb0ELb1ELb1EEEvNS_9FwdParamsE,@"STO_CUDA_ENTRY STV_DEFAULT"
_ZN10layer_norm13ln_fwd_kernelINS_13Kernel_traitsI13__nv_bfloat16S2_fS2_fjLj5120ELj1ELj1ELj4ELj16ENS_18Kernel_traits_baseILj5120ES2_S2_fS2_fjLj128EEEEELb0ELb0ELb1ELb1EEEvNS_9FwdParamsE:
.text._ZN10layer_norm13ln_fwd_kernelINS_13Kernel_traitsI13__nv_bfloat16S2_fS2_fjLj5120ELj1ELj1ELj4ELj16ENS_18Kernel_traits_baseILj5120ES2_S2_fS2_fjLj128EEEEELb0ELb0ELb1ELb1EEEvNS_9FwdParamsE:
        /* <DEDUP_REMOVED lines=40> */
[----:B------:R-:W-:Y:S01]  /*0280*/  HFMA2.MMA R110, -RZ, RZ, 0, 5.9604644775390625e-08 ;  /* 0x00000001ff6e7435 */ /* 0x000fe200000001ff */
[----:B------:R-:W-:Y:S01]  /*0290*/  SHF.L.U32 R87, R21, 0x10, RZ ;  /* 0x0000001015577819 */ /* 0x000fe200000006ff */
[----:B------:R-:W-:Y:S01]  /*02a0*/  ULDC.U8 UR6, c[0x0][0x2a0] ;  /* 0x0000a80000067ab9 */ /* 0x000fe20000000000 */
[C---:B------:R-:W-:Y:S01]  /*02b0*/  PRMT R114, R22.reuse, 0x7632, R114 ;  /* 0x0000763216727816 */ /* 0x040fe20000000072 */
[----:B------:R-:W-:Y:S01]  /*02c0*/  ULDC UR7, c[0x0][0x29c] ;  /* 0x0000a70000077ab9 */ /* 0x000fe20000000800 */
[----:B------:R-:W-:Y:S01]  /*02d0*/  SHF.L.U32 R86, R22, 0x10, RZ ;  /* 0x0000001016567819 */ /* 0x000fe200000006ff */
[----:B------:R-:W-:Y:S01]  /*02e0*/  ULDC.64 UR8, c[0x0][0x210] ;  /* 0x0000840000087ab9 */ /* 0x000fe20000000a00 */
[----:B------:R-:W-:-:S02]  /*02f0*/  PRMT R113, R23, 0x7632, R113 ;  /* 0x0000763217717816 */ /* 0x000fc40000000071 */
        /* <DEDUP_REMOVED lines=13> */
[C---:B------:R-:W-:Y:S02]  /*03d0*/  PRMT R98, R18.reuse, 0x7632, R98 ;  /* 0x0000763212627816 */ /* 0x040fe40000000062 */
[----:B------:R-:W-:Y:S02]  /*03e0*/  SHF.L.U32 R22, R18, 0x10, RZ ;  /* 0x0000001012167819 */ /* 0x000fe400000006ff */
[C---:B------:R-:W-:Y:S02]  /*03f0*/  PRMT R97, R19.reuse, 0x7632, R97 ;  /* 0x0000763213617816 */ /* 0x040fe40000000061 */
[----:B------:R-:W-:Y:S02]  /*0400*/  SHF.L.U32 R21, R19, 0x10, RZ ;  /* 0x0000001013157819 */ /* 0x000fe400000006ff */
[----:B------:R-:W-:-:S02]  /*0410*/  PRMT R96, R12, 0x7632, R96 ;  /* 0x000076320c607816 */ /* 0x000fc40000000060 */
[----:B------:R-:W-:Y:S02]  /*0420*/  PRMT R95, R13, 0x7632, R95 ;  /* 0x000076320d5f7816 */ /* 0x000fe4000000005f */
[----:B------:R-:W-:Y:S02]  /*0430*/  PRMT R94, R14, 0x7632, R94 ;  /* 0x000076320e5e7816 */ /* 0x000fe4000000005e */
[----:B------:R-:W-:Y:S02]  /*0440*/  PRMT R93, R15, 0x7632, R93 ;  /* 0x000076320f5d7816 */ /* 0x000fe4000000005d */
[----:B------:R-:W-:Y:S02]  /*0450*/  SHF.L.U32 R141, R141, 0x2, RZ ;  /* 0x000000028d8d7819 */ /* 0x000fe400000006ff */
[----:B------:R-:W-:Y:S02]  /*0460*/  SHF.R.U32.HI R140, RZ, 0x5, R89 ;  /* 0x00000005ff8c7819 */ /* 0x000fe40000011659 */
        /* <DEDUP_REMOVED lines=37> */
[----:B------:R-:W-:Y:S02]  /*06c0*/  IADD3 R119, R141, 0x4, RZ ;  /* 0x000000048d777810 */ /* 0x000fe40007ffe0ff */
[----:B------:R-:W-:Y:S01]  /*06d0*/  ISETP.NE.AND P4, PT, RZ, UR6, PT ;  /* 0x00000006ff007c0c */ /* 0x000fe2000bf85270 */
[----:B------:R-:W-:Y:S01]  /*06e0*/  ULDC UR6, c[0x0][0x290] ;  /* 0x0000a40000067ab9 */ /* 0x000fe20000000800 */
[----:B--2---:R-:W-:Y:S02]  /*06f0*/  PRMT R120, R8, 0x7632, R120 ;  /* 0x0000763208787816 */ /* 0x004fe40000000078 */
[----:B------:R-:W-:Y:S02]  /*0700*/  PRMT R121, R9, 0x7632, R121 ;  /* 0x0000763209797816 */ /* 0x000fe40000000079 */
[----:B------:R-:W-:Y:S02]  /*0710*/  PRMT R122, R10, 0x7632, R122 ;  /* 0x000076320a7a7816 */ /* 0x000fe4000000007a */
[----:B------:R-:W-:-:S02]  /*0720*/  PRMT R123, R11, 0x7632, R123 ;  /* 0x000076320b7b7816 */ /* 0x000fc4000000007b */
        /* <DEDUP_REMOVED lines=55> */
[----:B------:R-:W-:-:S07]  /*0aa0*/  SHF.L.U32 R139, R139, 0x10, RZ ;  /* 0x000000108b8b7819 */ /* 0x000fce00000006ff */
.L_x_12109:
[----:B0-----:R-:W0:Y:S08]  /*0ab0*/  LDC.64 R74, c[0x0][0x230] ;  /* 0x00008c00ff4a7b82 */ /* 0x001e300000000a00 */
[----:B------:R-:W1:Y:S08]  /*0ac0*/  LDC.64 R40, c[0x0][0x280] ;  /* 0x0000a000ff287b82 */ /* 0x000e700000000a00 */
[----:B------:R-:W2:Y:S01]  /*0ad0*/  LDC R145, c[0x0][0x218] ;  /* 0x00008600ff917b82 */ /* 0x000ea20000000800 */
[----:B0-----:R-:W-:-:S07]  /*0ae0*/  ISETP.NE.U32.AND P0, PT, R74, RZ, PT ;  /* 0x000000ff4a00720c */ /* 0x001fce0003f05070 */
[----:B------:R-:W0:Y:S01]  /*0af0*/  LDC.64 R108, c[0x0][0x238] ;  /* 0x00008e00ff6c7b82 */ /* 0x000e220000000a00 */
[----:B------:R-:W-:Y:S01]  /*0b00*/  ISETP.NE.AND.EX P0, PT, R75, RZ, PT, P0 ;  /* 0x000000ff4b00720c */ /* 0x000fe20003f05300 */
[----:B-1----:R-:W-:-:S06]  /*0b10*/  IMAD.WIDE R44, R117, 0x4, R40 ;  /* 0x00000004752c7825 */ /* 0x002fcc00078e0228 */
[----:B------:R-:W3:Y:S01]  /*0b20*/  LDG.E R45, desc[UR4][R44.64] ;  /* 0x000000042c2d7981 */ /* 0x000ee2000c1e1900 */
[----:B--2---:R-:W-:-:S05]  /*0b30*/  IMAD R40, R117, R145, RZ ;  /* 0x0000009175287224 */ /* 0x004fca00078e02ff */
[----:B------:R-:W1:Y:S01]  /*0b40*/  @P0 LDC.64 R42, c[0x0][0x230] ;  /* 0x00008c00ff2a0b82 */ /* 0x000e620000000a00 */
[----:B------:R-:W-:-:S04]  /*0b50*/  SHF.R.S32.HI R41, RZ, 0x1f, R40 ;  /* 0x0000001fff297819 */ /* 0x000fc80000011428 */
[----:B------:R-:W-:-:S03]  /*0b60*/  LEA.HI R41, R41, R40, RZ, 0x3 ;  /* 0x0000002829297211 */ /* 0x000fc600078f18ff */
[----:B------:R-:W2:Y:S01]  /*0b70*/  @P0 LDC.64 R48, c[0x0][0x230] ;  /* 0x00008c00ff300b82 */ /* 0x000ea20000000a00 */
[----:B------:R-:W-:-:S07]  /*0b80*/  LEA.HI.SX32 R68, R41, R142, 0x1d ;  /* 0x0000008e29447211 */ /* 0x000fce00078feaff */
[----:B------:R-:W4:Y:S01]  /*0b90*/  LDC.64 R40, c[0x0][0x288] ;  /* 0x0000a200ff287b82 */ /* 0x000f220000000a00 */
[----:B-1----:R-:W-:-:S05]  /*0ba0*/  @P0 IMAD.WIDE.U32 R42, R68, 0x20, R42 ;  /* 0x00000020442a0825 */ /* 0x002fca00078e002a */
[----:B------:R-:W3:Y:S04]  /*0bb0*/  @P0 LDG.E.128 R28, desc[UR4][R42.64] ;  /* 0x000000042a1c0981 */ /* 0x000ee8000c1e1d00 */
[----:B------:R-:W3:Y:S01]  /*0bc0*/  @P0 LDG.E.128 R32, desc[UR4][R42.64+0x10] ;  /* 0x000010042a200981 */ /* 0x000ee2000c1e1d00 */
[----:B----4-:R-:W-:-:S05]  /*0bd0*/  IMAD.WIDE R40, R117, 0x4, R40 ;  /* 0x0000000475287825 */ /* 0x010fca00078e0228 */
[----:B-----5:R1:W5:Y:S01]  /*0be0*/  LDG.E R146, desc[UR4][R40.64] ;  /* 0x0000000428927981 */ /* 0x020362000c1e1900 */
[----:B------:R-:W-:Y:S02]  /*0bf0*/  MOV R78, RZ ;  /* 0x000000ff004e7202 */ /* 0x000fe40000000f00 */
[C---:B------:R-:W-:Y:S01]  /*0c00*/  IADD3 R59, R68.reuse, 0x80, RZ ;  /* 0x00000080443b7810 */ /* 0x040fe20007ffe0ff */
[----:B------:R-:W-:Y:S01]  /*0c10*/  BSSY B0, `(.L_x_12026) ;  /* 0x0000029000007945 */ /* 0x000fe20003800000 */
[----:B0-----:R-:W-:-:S04]  /*0c20*/  IMAD.WIDE.U32 R50, R68, 0x20, R108 ;  /* 0x0000002044327825 */ /* 0x001fc800078e006c */
[----:B--2---:R-:W-:Y:S01]  /*0c30*/  @P0 IMAD.WIDE.U32 R48, R59, 0x20, R48 ;  /* 0x000000203b300825 */ /* 0x004fe200078e0030 */
[C---:B---3--:R-:W-:Y:S02]  /*0c40*/  ISETP.GE.AND P5, PT, R45.reuse, 0x1, PT ;  /* 0x000000012d00780c */ /* 0x048fe40003fa6270 */
[----:B------:R-:W-:-:S11]  /*0c50*/  ISETP.GT.AND P6, PT, R45, RZ, PT ;  /* 0x000000ff2d00720c */ /* 0x000fd60003fc4270 */
[----:B-1----:R-:W0:Y:S01]  /*0c60*/  @P5 LDC.64 R40, c[0x0][0x220] ;  /* 0x00008800ff285b82 */ /* 0x002e220000000a00 */
[----:B------:R-:W-:Y:S02]  /*0c70*/  @P5 IADD3 R44, R45, -0x1, RZ ;  /* 0xffffffff2d2c5810 */ /* 0x000fe40007ffe0ff */
[C---:B------:R-:W-:Y:S02]  /*0c80*/  @!P6 ISETP.NE.U32.AND P1, PT, R74.reuse, RZ, PT ;  /* 0x000000ff4a00e20c */ /* 0x040fe40003f25070 */
[----:B------:R-:W-:Y:S01]  /*0c90*/  @!P6 ISETP.NE.U32.AND P3, PT, R74, RZ, PT ;  /* 0x000000ff4a00e20c */ /* 0x000fe20003f65070 */
[----:B------:R-:W-:Y:S01]  /*0ca0*/  @P5 IMAD R44, R44, R145, RZ ;  /* 0x000000912c2c5224 */ /* 0x000fe200078e02ff */
[C---:B------:R-:W-:Y:S02]  /*0cb0*/  @!P6 ISETP.NE.AND.EX P1, PT, R75.reuse, RZ, PT, P1 ;  /* 0x000000ff4b00e20c */ /* 0x040fe40003f25310 */
[----:B------:R-:W-:Y:S02]  /*0cc0*/  @!P6 ISETP.NE.AND.EX P3, PT, R75, RZ, PT, P3 ;  /* 0x000000ff4b00e20c */ /* 0x000fe40003f65330 */
[----:B------:R-:W-:-:S02]  /*0cd0*/  @P5 SHF.R.S32.HI R45, RZ, 0x1f, R44 ;  /* 0x0000001fff2d5819 */ /* 0x000fc4000001142c */
[----:B------:R-:W-:Y:S02]  /*0ce0*/  @!P6 ISETP.NE.U32.AND P2, PT, R74, RZ, PT ;  /* 0x000000ff4a00e20c */ /* 0x000fe40003f45070 */
[----:B------:R-:W-:Y:S02]  /*0cf0*/  @P5 LEA.HI R45, R45, R44, RZ, 0x3 ;  /* 0x0000002c2d2d5211 */ /* 0x000fe400078f18ff */
[----:B------:R-:W-:Y:S02]  /*0d00*/  @!P6 ISETP.NE.AND.EX P2, PT, R75, RZ, PT, P2 ;  /* 0x000000ff4b00e20c */ /* 0x000fe40003f45320 */
[----:B------:R-:W-:Y:S02]  /*0d10*/  @P5 LEA.HI.SX32 R78, R45, R142, 0x1d ;  /* 0x0000008e2d4e5211 */ /* 0x000fe400078feaff */
[----:B------:R-:W-:Y:S02]  /*0d20*/  @!P6 FSEL R45, R29, RZ, P1 ;  /* 0x000000ff1d2de208 */ /* 0x000fe40000800000 */
[----:B------:R-:W-:Y:S01]  /*0d30*/  @!P6 FSEL R46, R30, RZ, P3 ;  /* 0x000000ff1e2ee208 */ /* 0x000fe20001800000 */
[----:B0-----:R-:W-:Y:S01]  /*0d40*/  @P5 IMAD.WIDE.U32 R40, R78, 0x10, R40 ;  /* 0x000000104e285825 */ /* 0x001fe200078e0028 */
[----:B------:R-:W-:-:S02]  /*0d50*/  @!P6 ISETP.NE.U32.AND P1, PT, R74, RZ, PT ;  /* 0x000000ff4a00e20c */ /* 0x000fc40003f25070 */
[C---:B------:R-:W-:Y:S02]  /*0d60*/  @!P6 ISETP.NE.U32.AND P3, PT, R74.reuse, RZ, PT ;  /* 0x000000ff4a00e20c */ /* 0x040fe40003f65070 */
[C---:B------:R-:W-:Y:S01]  /*0d70*/  @!P6 ISETP.NE.AND.EX P1, PT, R75.reuse, RZ, PT, P1 ;  /* 0x000000ff4b00e20c */ /* 0x040fe20003f25310 */
[----:B------:R0:W5:Y:S01]  /*0d80*/  @P5 LDG.E.128 R36, desc[UR4][R40.64] ;  /* 0x0000000428245981 */ /* 0x000162000c1e1d00 */
[----:B------:R-:W-:Y:S02]  /*0d90*/  @!P6 ISETP.NE.AND.EX P3, PT, R75, RZ, PT, P3 ;  /* 0x000000ff4b00e20c */ /* 0x000fe40003f65330 */
[----:B------:R-:W-:Y:S02]  /*0da0*/  @!P6 FSEL R47, R31, RZ, P2 ;  /* 0x000000ff1f2fe208 */ /* 0x000fe40001000000 */
[----:B------:R-:W-:-:S04]  /*0db0*/  @!P6 ISETP.NE.U32.AND P2, PT, R74, RZ, PT ;  /* 0x000000ff4a00e20c */ /* 0x000fc80003f45070 */
[----:B------:R-:W-:Y:S02]  /*0dc0*/  @!P6 ISETP.NE.AND.EX P2, PT, R75, RZ, PT, P2 ;  /* 0x000000ff4b00e20c */ /* 0x000fe40003f45320 */
[----:B0-----:R-:W-:Y:S02]  /*0dd0*/  @!P6 FSEL R40, R32, RZ, P1 ;  /* 0x000000ff2028e208 */ /* 0x001fe40000800000 */
[----:B------:R-:W-:Y:S02]  /*0de0*/  @!P6 FSEL R41, R33, RZ, P3 ;  /* 0x000000ff2129e208 */ /* 0x000fe40001800000 */
[C---:B------:R-:W-:Y:S02]  /*0df0*/  @!P6 ISETP.NE.U32.AND P1, PT, R74.reuse, RZ, PT ;  /* 0x000000ff4a00e20c */ /* 0x040fe40003f25070 */
[----:B------:R-:W-:Y:S02]  /*0e00*/  @!P6 ISETP.NE.U32.AND P3, PT, R74, RZ, PT ;  /* 0x000000ff4a00e20c */ /* 0x000fe40003f65070 */
[----:B------:R-:W-:-:S02]  /*0e10*/  @!P6 ISETP.NE.AND.EX P1, PT, R75, RZ, PT, P1 ;  /* 0x000000ff4b00e20c */ /* 0x000fc40003f25310 */
[----:B------:R-:W-:Y:S02]  /*0e20*/  @!P6 ISETP.NE.AND.EX P3, PT, R75, RZ, PT, P3 ;  /* 0x000000ff4b00e20c */ /* 0x000fe40003f65330 */
[----:B------:R-:W-:Y:S02]  /*0e30*/  @!P6 FSEL R42, R34, RZ, P1 ;  /* 0x000000ff222ae208 */ /* 0x000fe40000800000 */
[----:B------:R-:W-:Y:S02]  /*0e40*/  @!P6 FSEL R43, R35, RZ, P3 ;  /* 0x000000ff232be208 */ /* 0x000fe40001800000 */
[----:B------:R-:W-:Y:S01]  /*0e50*/  @!P6 FSEL R44, R28, RZ, P2 ;  /* 0x000000ff1c2ce208 */ /* 0x000fe20001000000 */
[----:B------:R-:W-:Y:S06]  /*0e60*/  @!P6 BRA `(.L_x_12027) ;  /* 0x00000000000ce947 */ /* 0x000fec0003800000 */
[----:B-----5:R-:W-:-:S05]  /*0e70*/  SHF.L.U32 R44, R36, 0x10, RZ ;  /* 0x00000010242c7819 */ /* 0x020fca00000006ff */
[----:B------:R-:W-:-:S04]  /*0e80*/  FMUL.FTZ R44, R44, UR7 ;  /* 0x000000072c2c7c20 */ /* 0x000fc80008410000 */
[----:B------:R-:W-:-:S07]  /*0e90*/  @P0 FADD.FTZ R44, R28, R44 ;  /* 0x0000002c1c2c0221 */ /* 0x000fce0000010000 */
.L_x_12027:
[----:B------:R-:W-:Y:S05]  /*0ea0*/  BSYNC B0 ;  /* 0x0000000000007941 */ /* 0x000fea0003800000 */
.L_x_12026:
[----:B------:R-:W-:Y:S04]  /*0eb0*/  BSSY B0, `(.L_x_12028) ;  /* 0x0000006000007945 */ /* 0x000fe80003800000 */
[----:B------:R-:W-:Y:S05]  /*0ec0*/  @!P6 BRA `(.L_x_12029) ;  /* 0x000000000010e947 */ /* 0x000fea0003800000 */
[----:B-----5:R-:W-:-:S04]  /*0ed0*/  PRMT R45, R36, 0x7632, R45 ;  /* 0x00007632242d7816 */ /* 0x020fc8000000002d */
[----:B------:R-:W-:-:S05]  /*0ee0*/  SHF.L.U32 R45, R45, 0x10, RZ ;  /* 0x000000102d2d7819 */ /* 0x000fca00000006ff */
[----:B------:R-:W-:-:S04]  /*0ef0*/  FMUL.FTZ R45, R45, UR7 ;  /* 0x000000072d2d7c20 */ /* 0x000fc80008410000 */
[----:B------:R-:W-:-:S07]  /*0f00*/  @P0 FADD.FTZ R45, R29, R45 ;  /* 0x0000002d1d2d0221 */ /* 0x000fce0000010000 */
.L_x_12029:
[----:B------:R-:W-:Y:S05]  /*0f10*/  BSYNC B0 ;  /* 0x0000000000007941 */ /* 0x000fea0003800000 */
.L_x_12028:
[----:B------:R-:W-:Y:S04]  /*0f20*/  BSSY B0, `(.L_x_12030) ;  /* 0x0000005000007945 */ /* 0x000fe80003800000 */
[----:B------:R-:W-:Y:S05]  /*0f30*/  @!P6 BRA `(.L_x_12031) ;  /* 0x00000000000ce947 */ /* 0x000fea0003800000 */
[----:B-----5:R-:W-:-:S05]  /*0f40*/  SHF.L.U32 R46, R37, 0x10, RZ ;  /* 0x00000010252e7819 */ /* 0x020fca00000006ff */
[----:B------:R-:W-:-:S04]  /*0f50*/  FMUL.FTZ R46, R46, UR7 ;  /* 0x000000072e2e7c20 */ /* 0x000fc80008410000 */
[----:B------:R-:W-:-:S07]  /*0f60*/  @P0 FADD.FTZ R46, R30, R46 ;  /* 0x0000002e1e2e0221 */ /* 0x000fce0000010000 */
.L_x_12031:
[----:B------:R-:W-:Y:S05]  /*0f70*/  BSYNC B0 ;  /* 0x0000000000007941 */ /* 0x000fea0003800000 */
.L_x_12030:
[----:B------:R-:W-:Y:S04]  /*0f80*/  BSSY B0, `(.L_x_12032) ;  /* 0x0000006000007945 */ /* 0x000fe80003800000 */
[----:B------:R-:W-:Y:S05]  /*0f90*/  @!P6 BRA `(.L_x_12033) ;  /* 0x000000000010e947 */ /* 0x000fea0003800000 */
[----:B-----5:R-:W-:-:S04]  /*0fa0*/  PRMT R47, R37, 0x7632, R47 ;  /* 0x00007632252f7816 */ /* 0x020fc8000000002f */
[----:B------:R-:W-:-:S05]  /*0fb0*/  SHF.L.U32 R47, R47, 0x10, RZ ;  /* 0x000000102f2f7819 */ /* 0x000fca00000006ff */
[----:B------:R-:W-:-:S04]  /*0fc0*/  FMUL.FTZ R47, R47, UR7 ;  /* 0x000000072f2f7c20 */ /* 0x000fc80008410000 */
[----:B------:R-:W-:-:S07]  /*0fd0*/  @P0 FADD.FTZ R47, R31, R47 ;  /* 0x0000002f1f2f0221 */ /* 0x000fce0000010000 */
.L_x_12033:
[----:B------:R-:W-:Y:S05]  /*0fe0*/  BSYNC B0 ;  /* 0x0000000000007941 */ /* 0x000fea0003800000 */
.L_x_12032:
[----:B------:R-:W-:Y:S04]  /*0ff0*/  BSSY B0, `(.L_x_12034) ;  /* 0x0000005000007945 */ /* 0x000fe80003800000 */
[----:B------:R-:W-:Y:S05]  /*1000*/  @!P6 BRA `(.L_x_12035) ;  /* 0x00000000000ce947 */ /* 0x000fea0003800000 */
[----:B-----5:R-:W-:-:S05]  /*1010*/  SHF.L.U32 R40, R38, 0x10, RZ ;  /* 0x0000001026287819 */ /* 0x020fca00000006ff */
[----:B------:R-:W-:-:S04]  /*1020*/  FMUL.FTZ R40, R40, UR7 ;  /* 0x0000000728287c20 */ /* 0x000fc80008410000 */
[----:B------:R-:W-:-:S07]  /*1030*/  @P0 FADD.FTZ R40, R32, R40 ;  /* 0x0000002820280221 */ /* 0x000fce0000010000 */
.L_x_12035:
[----:B------:R-:W-:Y:S05]  /*1040*/  BSYNC B0 ;  /* 0x0000000000007941 */ /* 0x000fea0003800000 */
.L_x_12034:
[----:B------:R-:W-:Y:S04]  /*1050*/  BSSY B0, `(.L_x_12036) ;  /* 0x0000006000007945 */ /* 0x000fe80003800000 */
[----:B------:R-:W-:Y:S05]  /*1060*/  @!P6 BRA `(.L_x_12037) ;  /* 0x000000000010e947 */ /* 0x000fea0003800000 */
[----:B-----5:R-:W-:-:S04]  /*1070*/  PRMT R41, R38, 0x7632, R41 ;  /* 0x0000763226297816 */ /* 0x020fc80000000029 */
[----:B------:R-:W-:-:S05]  /*1080*/  SHF.L.U32 R41, R41, 0x10, RZ ;  /* 0x0000001029297819 */ /* 0x000fca00000006ff */
[----:B------:R-:W-:-:S04]  /*1090*/  FMUL.FTZ R41, R41, UR7 ;  /* 0x0000000729297c20 */ /* 0x000fc80008410000 */
[----:B------:R-:W-:-:S07]  /*10a0*/  @P0 FADD.FTZ R41, R33, R41 ;  /* 0x0000002921290221 */ /* 0x000fce0000010000 */
.L_x_12037:
[----:B------:R-:W-:Y:S05]  /*10b0*/  BSYNC B0 ;  /* 0x0000000000007941 */ /* 0x000fea0003800000 */
.L_x_12036:
[----:B------:R-:W-:Y:S04]  /*10c0*/  BSSY B0, `(.L_x_12038) ;  /* 0x0000005000007945 */ /* 0x000fe80003800000 */
[----:B------:R-:W-:Y:S05]  /*10d0*/  @!P6 BRA `(.L_x_12039) ;  /* 0x00000000000ce947 */ /* 0x000fea0003800000 */
[----:B-----5:R-:W-:-:S05]  /*10e0*/  SHF.L.U32 R42, R39, 0x10, RZ ;  /* 0x00000010272a7819 */ /* 0x020fca00000006ff */
[----:B------:R-:W-:-:S04]  /*10f0*/  FMUL.FTZ R42, R42, UR7 ;  /* 0x000000072a2a7c20 */ /* 0x000fc80008410000 */
[----:B------:R-:W-:-:S07]  /*1100*/  @P0 FADD.FTZ R42, R34, R42 ;  /* 0x0000002a222a0221 */ /* 0x000fce0000010000 */
.L_x_12039:
[----:B------:R-:W-:Y:S05]  /*1110*/  BSYNC B0 ;  /* 0x0000000000007941 */ /* 0x000fea0003800000 */
.L_x_12038:
[----:B------:R-:W-:Y:S04]  /*1120*/  BSSY B0, `(.L_x_12040) ;  /* 0x0000006000007945 */ /* 0x000fe80003800000 */
[----:B------:R-:W-:Y:S05]  /*1130*/  @!P6 BRA `(.L_x_12041) ;  /* 0x000000000010e947 */ /* 0x000fea0003800000 */
[----:B-----5:R-:W-:-:S04]  /*1140*/  PRMT R43, R39, 0x7632, R43 ;  /* 0x00007632272b7816 */ /* 0x020fc8000000002b */
[----:B------:R-:W-:-:S05]  /*1150*/  SHF.L.U32 R43, R43, 0x10, RZ ;  /* 0x000000102b2b7819 */ /* 0x000fca00000006ff */
[----:B------:R-:W-:-:S04]  /*1160*/  FMUL.FTZ R43, R43, UR7 ;  /* 0x000000072b2b7c20 */ /* 0x000fc80008410000 */
[----:B------:R-:W-:-:S07]  /*1170*/  @P0 FADD.FTZ R43, R35, R43 ;  /* 0x0000002b232b0221 */ /* 0x000fce0000010000 */
.L_x_12041:
[----:B------:R-:W-:Y:S05]  /*1180*/  BSYNC B0 ;  /* 0x0000000000007941 */ /* 0x000fea0003800000 */
.L_x_12040:
[----:B------:R-:W-:Y:S04]  /*1190*/  STG.E.128 desc[UR4][R50.64], R44 ;  /* 0x0000002c32007986 */ /* 0x000fe8000c101d04 */
[----:B------:R0:W-:Y:S01]  /*11a0*/  STG.E.128 desc[UR4][R50.64+0x10], R40 ;  /* 0x0000102832007986 */ /* 0x0001e2000c101d04 */
[C---:B------:R-:W-:Y:S01]  /*11b0*/  @!P6 ISETP.NE.U32.AND P2, PT, R74.reuse, RZ, PT ;  /* 0x000000ff4a00e20c */ /* 0x040fe20003f45070 */
[----:B------:R-:W1:Y:S02]  /*11c0*/  @P0 LDC.64 R56, c[0x0][0x230] ;  /* 0x00008c00ff380b82 */ /* 0x000e640000000a00 */
[----:B------:R-:W2:Y:S04]  /*11d0*/  @P0 LDG.E.128 R28, desc[UR4][R48.64] ;  /* 0x00000004301c0981 */ /* 0x000ea8000c1e1d00 */
[----:B------:R3:W4:Y:S01]  /*11e0*/  @P0 LDG.E.128 R32, desc[UR4][R48.64+0x10] ;  /* 0x0000100430200981 */ /* 0x000722000c1e1d00 */
[----:B------:R-:W-:-:S02]  /*11f0*/  @!P6 ISETP.NE.U32.AND P3, PT, R74, RZ, PT ;  /* 0x000000ff4a00e20c */ /* 0x000fc40003f65070 */
[----:B------:R-:W-:Y:S02]  /*1200*/  @P5 IADD3 R53, R78, 0x80, RZ ;  /* 0x000000804e355810 */ /* 0x000fe40007ffe0ff */
[C---:B------:R-:W-:Y:S02]  /*1210*/  @!P6 ISETP.NE.AND.EX P2, PT, R75.reuse, RZ, PT, P2 ;  /* 0x000000ff4b00e20c */ /* 0x040fe40003f45320 */
[C---:B------:R-:W-:Y:S02]  /*1220*/  @!P6 ISETP.NE.AND.EX P3, PT, R75.reuse, RZ, PT, P3 ;  /* 0x000000ff4b00e20c */ /* 0x040fe40003f65330 */
[----:B------:R-:W-:Y:S01]  /*1230*/  @!P6 ISETP.NE.U32.AND P1, PT, R74, RZ, PT ;  /* 0x000000ff4a00e20c */ /* 0x000fe20003f25070 */
[----:B---3--:R-:W3:Y:S03]  /*1240*/  @P5 LDC.64 R48, c[0x0][0x220] ;  /* 0x00008800ff305b82 */ /* 0x008ee60000000a00 */
[----:B------:R-:W-:-:S02]  /*1250*/  @!P6 ISETP.NE.AND.EX P1, PT, R75, RZ, PT, P1 ;  /* 0x000000ff4b00e20c */ /* 0x000fc40003f25310 */
[----:B------:R-:W-:Y:S01]  /*1260*/  IADD3 R67, R68, 0x100, RZ ;  /* 0x0000010044437810 */ /* 0x000fe20007ffe0ff */
[----:B------:R-:W-:Y:S01]  /*1270*/  BSSY B0, `(.L_x_12042) ;  /* 0x000001b000007945 */ /* 0x000fe20003800000 */
[----:B---3--:R-:W-:-:S05]  /*1280*/  @P5 IMAD.WIDE.U32 R48, R53, 0x10, R48 ;  /* 0x0000001035305825 */ /* 0x008fca00078e0030 */
[----:B-----5:R4:W5:Y:S01]  /*1290*/  @P5 LDG.E.128 R36, desc[UR4][R48.64] ;  /* 0x0000000430245981 */ /* 0x020962000c1e1d00 */
[----:B------:R-:W-:-:S04]  /*12a0*/  IMAD.WIDE.U32 R58, R59, 0x20, R108 ;  /* 0x000000203b3a7825 */ /* 0x000fc800078e006c */
[----:B-1----:R-:W-:Y:S01]  /*12b0*/  @P0 IMAD.WIDE.U32 R56, R67, 0x20, R56 ;  /* 0x0000002043380825 */ /* 0x002fe200078e0038 */
[----:B--2---:R-:W-:Y:S02]  /*12c0*/  @!P6 FSEL R53, R29, RZ, P2 ;  /* 0x000000ff1d35e208 */ /* 0x004fe40001000000 */
[----:B------:R-:W-:Y:S02]  /*12d0*/  @!P6 FSEL R54, R30, RZ, P3 ;  /* 0x000000ff1e36e208 */ /* 0x000fe40001800000 */
[C---:B------:R-:W-:Y:S02]  /*12e0*/  @!P6 ISETP.NE.U32.AND P2, PT, R74.reuse, RZ, PT ;  /* 0x000000ff4a00e20c */ /* 0x040fe40003f45070 */
[----:B------:R-:W-:Y:S02]  /*12f0*/  @!P6 ISETP.NE.U32.AND P3, PT, R74, RZ, PT ;  /* 0x000000ff4a00e20c */ /* 0x000fe40003f65070 */
[C---:B------:R-:W-:Y:S02]  /*1300*/  @!P6 ISETP.NE.AND.EX P2, PT, R75.reuse, RZ, PT, P2 ;  /* 0x000000ff4b00e20c */ /* 0x040fe40003f45320 */
[----:B------:R-:W-:-:S02]  /*1310*/  @!P6 ISETP.NE.AND.EX P3, PT, R75, RZ, PT, P3 ;  /* 0x000000ff4b00e20c */ /* 0x000fc40003f65330 */
[----:B------:R-:W-:Y:S02]  /*1320*/  @!P6 FSEL R55, R31, RZ, P1 ;  /* 0x000000ff1f37e208 */ /* 0x000fe40000800000 */
[----:B----4-:R-:W-:Y:S02]  /*1330*/  @!P6 FSEL R48, R32, RZ, P2 ;  /* 0x000000ff2030e208 */ /* 0x010fe40001000000 */
[----:B------:R-:W-:Y:S02]  /*1340*/  @!P6 FSEL R49, R33, RZ, P3 ;  /* 0x000000ff2131e208 */ /* 0x000fe40001800000 */
[C---:B------:R-:W-:Y:S02]  /*1350*/  @!P6 ISETP.NE.U32.AND P1, PT, R74.reuse, RZ, PT ;  /* 0x000000ff4a00e20c */ /* 0x040fe40003f25070 */
[C---:B------:R-:W-:Y:S02]  /*1360*/  @!P6 ISETP.NE.U32.AND P2, PT, R74.reuse, RZ, PT ;  /* 0x000000ff4a00e20c */ /* 0x040fe40003f45070 */
[----:B------:R-:W-:-:S02]  /*1370*/  @!P6 ISETP.NE.U32.AND P3, PT, R74, RZ, PT ;  /* 0x000000ff4a00e20c */ /* 0x000fc40003f65070 */
[C---:B------:R-:W-:Y:S02]  /*1380*/  @!P6 ISETP.NE.AND.EX P1, PT, R75.reuse, RZ, PT, P1 ;  /* 0x000000ff4b00e20c */ /* 0x040fe40003f25310 */
[C---:B------:R-:W-:Y:S02]  /*1390*/  @!P6 ISETP.NE.AND.EX P2, PT, R75.reuse, RZ, PT, P2 ;  /* 0x000000ff4b00e20c */ /* 0x040fe40003f45320 */
[----:B------:R-:W-:Y:S02]  /*13a0*/  @!P6 ISETP.NE.AND.EX P3, PT, R75, RZ, PT, P3 ;  /* 0x000000ff4b00e20c */ /* 0x000fe40003f65330 */
[----:B0-----:R-:W-:Y:S02]  /*13b0*/  @!P6 FSEL R50, R34, RZ, P2 ;  /* 0x000000ff2232e208 */ /* 0x001fe40001000000 */
[----:B------:R-:W-:Y:S02]  /*13c0*/  @!P6 FSEL R51, R35, RZ, P3 ;  /* 0x000000ff2333e208 */ /* 0x000fe40001800000 */
[----:B------:R-:W-:Y:S01]  /*13d0*/  @!P6 FSEL R52, R28, RZ, P1 ;  /* 0x000000ff1c34e208 */ /* 0x000fe20000800000 */
[----:B------:R-:W-:Y:S06]  /*13e0*/  @!P6 BRA `(.L_x_12043) ;  /* 0x00000000000ce947 */ /* 0x000fec0003800000 */
[----:B-----5:R-:W-:-:S05]  /*13f0*/  SHF.L.U32 R52, R36, 0x10, RZ ;  /* 0x0000001024347819 */ /* 0x020fca00000006ff */
[----:B------:R-:W-:-:S04]  /*1400*/  FMUL.FTZ R52, R52, UR7 ;  /* 0x0000000734347c20 */ /* 0x000fc80008410000 */
[----:B------:R-:W-:-:S07]  /*1410*/  @P0 FADD.FTZ R52, R28, R52 ;  /* 0x000000341c340221 */ /* 0x000fce0000010000 */
.L_x_12043:
[----:B------:R-:W-:Y:S05]  /*1420*/  BSYNC B0 ;  /* 0x0000000000007941 */ /* 0x000fea0003800000 */
.L_x_12042:
[----:B------:R-:W-:Y:S04]  /*1430*/  BSSY B0, `(.L_x_12044) ;  /* 0x0000006000007945 */ /* 0x000fe80003800000 */
[----:B------:R-:W-:Y:S05]  /*1440*/  @!P6 BRA `(.L_x_12045) ;  /* 0x000000000010e947 */ /* 0x000fea0003800000 */
[----:B-----5:R-:W-:-:S04]  /*1450*/  PRMT R53, R36, 0x7632, R53 ;  /* 0x0000763224357816 */ /* 0x020fc80000000035 */
[----:B------:R-:W-:-:S05]  /*1460*/  SHF.L.U32 R53, R53, 0x10, RZ ;  /* 0x0000001035357819 */ /* 0x000fca00000006ff */
[----:B------:R-:W-:-:S04]  /*1470*/  FMUL.FTZ R53, R53, UR7 ;  /* 0x0000000735357c20 */ /* 0x000fc80008410000 */
[----:B------:R-:W-:-:S07]  /*1480*/  @P0 FADD.FTZ R53, R29, R53 ;  /* 0x000000351d350221 */ /* 0x000fce0000010000 */
.L_x_12045:
[----:B------:R-:W-:Y:S05]  /*1490*/  BSYNC B0 ;  /* 0x0000000000007941 */ /* 0x000fea0003800000 */
.L_x_12044:
[----:B------:R-:W-:Y:S04]  /*14a0*/  BSSY B0, `(.L_x_12046) ;  /* 0x0000005000007945 */ /* 0x000fe80003800000 */
[----:B------:R-:W-:Y:S05]  /*14b0*/  @!P6 BRA `(.L_x_12047) ;  /* 0x00000000000ce947 */ /* 0x000fea0003800000 */
[----:B-----5:R-:W-:-:S05]  /*14c0*/  SHF.L.U32 R54, R37, 0x10, RZ ;  /* 0x0000001025367819 */ /* 0x020fca00000006ff */
[----:B------:R-:W-:-:S04]  /*14d0*/  FMUL.FTZ R54, R54, UR7 ;  /* 0x0000000736367c20 */ /* 0x000fc80008410000 */
[----:B------:R-:W-:-:S07]  /*14e0*/  @P0 FADD.FTZ R54, R30, R54 ;  /* 0x000000361e360221 */ /* 0x000fce0000010000 */
.L_x_12047:
[----:B------:R-:W-:Y:S05]  /*14f0*/  BSYNC B0 ;  /* 0x0000000000007941 */ /* 0x000fea0003800000 */
.L_x_12046:
[----:B------:R-:W-:Y:S04]  /*1500*/  BSSY B0, `(.L_x_12048) ;  /* 0x0000006000007945 */ /* 0x000fe80003800000 */
[----:B------:R-:W-:Y:S05]  /*1510*/  @!P6 BRA `(.L_x_12049) ;  /* 0x000000000010e947 */ /* 0x000fea0003800000 */
[----:B-----5:R-:W-:-:S04]  /*1520*/  PRMT R55, R37, 0x7632, R55 ;  /* 0x0000763225377816 */ /* 0x020fc80000000037 */
[----:B------:R-:W-:-:S05]  /*1530*/  SHF.L.U32 R55, R55, 0x10, RZ ;  /* 0x0000001037377819 */ /* 0x000fca00000006ff */
[----:B------:R-:W-:-:S04]  /*1540*/  FMUL.FTZ R55, R55, UR7 ;  /* 0x0000000737377c20 */ /* 0x000fc80008410000 */
[----:B------:R-:W-:-:S07]  /*1550*/  @P0 FADD.FTZ R55, R31, R55 ;  /* 0x000000371f370221 */ /* 0x000fce0000010000 */
.L_x_12049:
[----:B------:R-:W-:Y:S05]  /*1560*/  BSYNC B0 ;  /* 0x0000000000007941 */ /* 0x000fea0003800000 */
.L_x_12048:
[----:B------:R-:W-:Y:S04]  /*1570*/  BSSY B0, `(.L_x_12050) ;  /* 0x0000005000007945 */ /* 0x000fe80003800000 */
[----:B------:R-:W-:Y:S05]  /*1580*/  @!P6 BRA `(.L_x_12051) ;  /* 0x00000000000ce947 */ /* 0x000fea0003800000 */
[----:B-----5:R-:W-:-:S05]  /*1590*/  SHF.L.U32 R48, R38, 0x10, RZ ;  /* 0x0000001026307819 */ /* 0x020fca00000006ff */
[----:B------:R-:W-:-:S04]  /*15a0*/  FMUL.FTZ R48, R48, UR7 ;  /* 0x0000000730307c20 */ /* 0x000fc80008410000 */
[----:B------:R-:W-:-:S07]  /*15b0*/  @P0 FADD.FTZ R48, R32, R48 ;  /* 0x0000003020300221 */ /* 0x000fce0000010000 */
.L_x_12051:
[----:B------:R-:W-:Y:S05]  /*15c0*/  BSYNC B0 ;  /* 0x0000000000007941 */ /* 0x000fea0003800000 */
.L_x_12050:
[----:B------:R-:W-:Y:S04]  /*15d0*/  BSSY B0, `(.L_x_12052) ;  /* 0x0000006000007945 */ /* 0x000fe80003800000 */
[----:B------:R-:W-:Y:S05]  /*15e0*/  @!P6 BRA `(.L_x_12053) ;  /* 0x000000000010e947 */ /* 0x000fea0003800000 */
[----:B-----5:R-:W-:-:S04]  /*15f0*/  PRMT R49, R38, 0x7632, R49 ;  /* 0x0000763226317816 */ /* 0x020fc80000000031 */
[----:B------:R-:W-:-:S05]  /*1600*/  SHF.L.U32 R49, R49, 0x10, RZ ;  /* 0x0000001031317819 */ /* 0x000fca00000006ff */
[----:B------:R-:W-:-:S04]  /*1610*/  FMUL.FTZ R49, R49, UR7 ;  /* 0x0000000731317c20 */ /* 0x000fc80008410000 */
[----:B------:R-:W-:-:S07]  /*1620*/  @P0 FADD.FTZ R49, R33, R49 ;  /* 0x0000003121310221 */ /* 0x000fce0000010000 */
.L_x_12053:
[----:B------:R-:W-:Y:S05]  /*1630*/  BSYNC B0 ;  /* 0x0000000000007941 */ /* 0x000fea0003800000 */
.L_x_12052:
[----:B------:R-:W-:Y:S04]  /*1640*/  BSSY B0, `(.L_x_12054) ;  /* 0x0000005000007945 */ /* 0x000fe80003800000 */
[----:B------:R-:W-:Y:S05]  /*1650*/  @!P6 BRA `(.L_x_12055) ;  /* 0x00000000000ce947 */ /* 0x000fea0003800000 */
[----:B-----5:R-:W-:-:S05]  /*1660*/  SHF.L.U32 R50, R39, 0x10, RZ ;  /* 0x0000001027327819 */ /* 0x020fca00000006ff */
[----:B------:R-:W-:-:S04]  /*1670*/  FMUL.FTZ R50, R50, UR7 ;  /* 0x0000000732327c20 */ /* 0x000fc80008410000 */
[----:B------:R-:W-:-:S07]  /*1680*/  @P0 FADD.FTZ R50, R34, R50 ;  /* 0x0000003222320221 */ /* 0x000fce0000010000 */
.L_x_12055:
[----:B------:R-:W-:Y:S05]  /*1690*/  BSYNC B0 ;  /* 0x0000000000007941 */ /* 0x000fea0003800000 */
.L_x_12054:
[----:B------:R-:W-:Y:S04]  /*16a0*/  BSSY B0, `(.L_x_12056) ;  /* 0x0000006000007945 */ /* 0x000fe80003800000 */
[----:B------:R-:W-:Y:S05]  /*16b0*/  @!P6 BRA `(.L_x_12057) ;  /* 0x000000000010e947 */ /* 0x000fea0003800000 */
[----:B-----5:R-:W-:-:S04]  /*16c0*/  PRMT R51, R39, 0x7632, R51 ;  /* 0x0000763227337816 */ /* 0x020fc80000000033 */
[----:B------:R-:W-:-:S05]  /*16d0*/  SHF.L.U32 R51, R51, 0x10, RZ ;  /* 0x0000001033337819 */ /* 0x000fca00000006ff */
[----:B------:R-:W-:-:S04]  /*16e0*/  FMUL.FTZ R51, R51, UR7 ;  /* 0x0000000733337c20 */ /* 0x000fc80008410000 */
[----:B------:R-:W-:-:S07]  /*16f0*/  @P0 FADD.FTZ R51, R35, R51 ;  /* 0x0000003323330221 */ /* 0x000fce0000010000 */
.L_x_12057:
[----:B------:R-:W-:Y:S05]  /*1700*/  BSYNC B0 ;  /* 0x0000000000007941 */ /* 0x000fea0003800000 */
.L_x_12056:
        /* <DEDUP_REMOVED lines=41> */
.L_x_12059:
[----:B------:R-:W-:Y:S05]  /*19a0*/  BSYNC B0 ;  /* 0x0000000000007941 */ /* 0x000fea0003800000 */
.L_x_12058:
[----:B------:R-:W-:Y:S04]  /*19b0*/  BSSY B0, `(.L_x_12060) ;  /* 0x0000006000007945 */ /* 0x000fe80003800000 */
[----:B------:R-:W-:Y:S05]  /*19c0*/  @!P6 BRA `(.L_x_12061) ;  /* 0x000000000010e947 */ /* 0x000fea0003800000 */
[----:B-----5:R-:W-:-:S04]  /*19d0*/  PRMT R61, R36, 0x7632, R61 ;  /* 0x00007632243d7816 */ /* 0x020fc8000000003d */
[----:B------:R-:W-:-:S05]  /*19e0*/  SHF.L.U32 R61, R61, 0x10, RZ ;  /* 0x000000103d3d7819 */ /* 0x000fca00000006ff */
[----:B------:R-:W-:-:S04]  /*19f0*/  FMUL.FTZ R61, R61, UR7 ;  /* 0x000000073d3d7c20 */ /* 0x000fc80008410000 */
[----:B------:R-:W-:-:S07]  /*1a00*/  @P0 FADD.FTZ R61, R29, R61 ;  /* 0x0000003d1d3d0221 */ /* 0x000fce0000010000 */
.L_x_12061:
[----:B------:R-:W-:Y:S05]  /*1a10*/  BSYNC B0 ;  /* 0x0000000000007941 */ /* 0x000fea0003800000 */
.L_x_12060:
[----:B------:R-:W-:Y:S04]  /*1a20*/  BSSY B0, `(.L_x_12062) ;  /* 0x0000005000007945 */ /* 0x000fe80003800000 */
[----:B------:R-:W-:Y:S05]  /*1a30*/  @!P6 BRA `(.L_x_12063) ;  /* 0x00000000000ce947 */ /* 0x000fea0003800000 */
[----:B-----5:R-:W-:-:S05]  /*1a40*/  SHF.L.U32 R62, R37, 0x10, RZ ;  /* 0x00000010253e7819 */ /* 0x020fca00000006ff */
[----:B------:R-:W-:-:S04]  /*1a50*/  FMUL.FTZ R62, R62, UR7 ;  /* 0x000000073e3e7c20 */ /* 0x000fc80008410000 */
[----:B------:R-:W-:-:S07]  /*1a60*/  @P0 FADD.FTZ R62, R30, R62 ;  /* 0x0000003e1e3e0221 */ /* 0x000fce0000010000 */
.L_x_12063:
[----:B------:R-:W-:Y:S05]  /*1a70*/  BSYNC B0 ;  /* 0x0000000000007941 */ /* 0x000fea0003800000 */
.L_x_12062:
[----:B------:R-:W-:Y:S04]  /*1a80*/  BSSY B0, `(.L_x_12064) ;  /* 0x0000006000007945 */ /* 0x000fe80003800000 */
[----:B------:R-:W-:Y:S05]  /*1a90*/  @!P6 BRA `(.L_x_12065) ;  /* 0x000000000010e947 */ /* 0x000fea0003800000 */
[----:B-----5:R-:W-:-:S04]  /*1aa0*/  PRMT R63, R37, 0x7632, R63 ;  /* 0x00007632253f7816 */ /* 0x020fc8000000003f */
[----:B------:R-:W-:-:S05]  /*1ab0*/  SHF.L.U32 R63, R63, 0x10, RZ ;  /* 0x000000103f3f7819 */ /* 0x000fca00000006ff */
[----:B------:R-:W-:-:S04]  /*1ac0*/  FMUL.FTZ R63, R63, UR7 ;  /* 0x000000073f3f7c20 */ /* 0x000fc80008410000 */
[----:B------:R-:W-:-:S07]  /*1ad0*/  @P0 FADD.FTZ R63, R31, R63 ;  /* 0x0000003f1f3f0221 */ /* 0x000fce0000010000 */
.L_x_12065:
[----:B------:R-:W-:Y:S05]  /*1ae0*/  BSYNC B0 ;  /* 0x0000000000007941 */ /* 0x000fea0003800000 */
.L_x_12064:
[----:B------:R-:W-:Y:S04]  /*1af0*/  BSSY B0, `(.L_x_12066) ;  /* 0x0000005000007945 */ /* 0x000fe80003800000 */
[----:B------:R-:W-:Y:S05]  /*1b00*/  @!P6 BRA `(.L_x_12067) ;  /* 0x00000000000ce947 */ /* 0x000fea0003800000 */
[----:B-----5:R-:W-:-:S05]  /*1b10*/  SHF.L.U32 R56, R38, 0x10, RZ ;  /* 0x0000001026387819 */ /* 0x020fca00000006ff */
[----:B------:R-:W-:-:S04]  /*1b20*/  FMUL.FTZ R56, R56, UR7 ;  /* 0x0000000738387c20 */ /* 0x000fc80008410000 */
[----:B------:R-:W-:-:S07]  /*1b30*/  @P0 FADD.FTZ R56, R32, R56 ;  /* 0x0000003820380221 */ /* 0x000fce0000010000 */
.L_x_12067:
[----:B------:R-:W-:Y:S05]  /*1b40*/  BSYNC B0 ;  /* 0x0000000000007941 */ /* 0x000fea0003800000 */
.L_x_12066:
[----:B------:R-:W-:Y:S04]  /*1b50*/  BSSY B0, `(.L_x_12068) ;  /* 0x0000006000007945 */ /* 0x000fe80003800000 */
[----:B------:R-:W-:Y:S05]  /*1b60*/  @!P6 BRA `(.L_x_12069) ;  /* 0x000000000010e947 */ /* 0x000fea0003800000 */
[----:B-----5:R-:W-:-:S04]  /*1b70*/  PRMT R57, R38, 0x7632, R57 ;  /* 0x0000763226397816 */ /* 0x020fc80000000039 */
[----:B------:R-:W-:-:S05]  /*1b80*/  SHF.L.U32 R57, R57, 0x10, RZ ;  /* 0x0000001039397819 */ /* 0x000fca00000006ff */
[----:B------:R-:W-:-:S04]  /*1b90*/  FMUL.FTZ R57, R57, UR7 ;  /* 0x0000000739397c20 */ /* 0x000fc80008410000 */
[----:B------:R-:W-:-:S07]  /*1ba0*/  @P0 FADD.FTZ R57, R33, R57 ;  /* 0x0000003921390221 */ /* 0x000fce0000010000 */
.L_x_12069:
[----:B------:R-:W-:Y:S05]  /*1bb0*/  BSYNC B0 ;  /* 0x0000000000007941 */ /* 0x000fea0003800000 */
.L_x_12068:
[----:B------:R-:W-:Y:S04]  /*1bc0*/  BSSY B0, `(.L_x_12070) ;  /* 0x0000005000007945 */ /* 0x000fe80003800000 */
[----:B------:R-:W-:Y:S05]  /*1bd0*/  @!P6 BRA `(.L_x_12071) ;  /* 0x00000000000ce947 */ /* 0x000fea0003800000 */
[----:B-----5:R-:W-:-:S05]  /*1be0*/  SHF.L.U32 R58, R39, 0x10, RZ ;  /* 0x00000010273a7819 */ /* 0x020fca00000006ff */
[----:B------:R-:W-:-:S04]  /*1bf0*/  FMUL.FTZ R58, R58, UR7 ;  /* 0x000000073a3a7c20 */ /* 0x000fc80008410000 */
[----:B------:R-:W-:-:S07]  /*1c00*/  @P0 FADD.FTZ R58, R34, R58 ;  /* 0x0000003a223a0221 */ /* 0x000fce0000010000 */
.L_x_12071:
[----:B------:R-:W-:Y:S05]  /*1c10*/  BSYNC B0 ;  /* 0x0000000000007941 */ /* 0x000fea0003800000 */
.L_x_12070:
[----:B------:R-:W-:Y:S04]  /*1c20*/  BSSY B0, `(.L_x_12072) ;  /* 0x0000006000007945 */ /* 0x000fe80003800000 */
[----:B------:R-:W-:Y:S05]  /*1c30*/  @!P6 BRA `(.L_x_12073) ;  /* 0x000000000010e947 */ /* 0x000fea0003800000 */
[----:B-----5:R-:W-:-:S04]  /*1c40*/  PRMT R59, R39, 0x7632, R59 ;  /* 0x00007632273b7816 */ /* 0x020fc8000000003b */
[----:B------:R-:W-:-:S05]  /*1c50*/  SHF.L.U32 R59, R59, 0x10, RZ ;  /* 0x000000103b3b7819 */ /* 0x000fca00000006ff */
[----:B------:R-:W-:-:S04]  /*1c60*/  FMUL.FTZ R59, R59, UR7 ;  /* 0x000000073b3b7c20 */ /* 0x000fc80008410000 */
[----:B------:R-:W-:-:S07]  /*1c70*/  @P0 FADD.FTZ R59, R35, R59 ;  /* 0x0000003b233b0221 */ /* 0x000fce0000010000 */
.L_x_12073:
[----:B------:R-:W-:Y:S05]  /*1c80*/  BSYNC B0 ;  /* 0x0000000000007941 */ /* 0x000fea0003800000 */
.L_x_12072:
        /* <DEDUP_REMOVED lines=8> */
[C---:B------:R-:W-:Y:S01]  /*1d10*/  @!P6 ISETP.NE.AND.EX P2, PT, R75.reuse, RZ, PT, P2 ;  /* 0x000000ff4b00e20c */ /* 0x040fe20003f45320 */
[----:B---3--:R-:W3:Y:S01]  /*1d20*/  @P5 LDC.64 R64, c[0x0][0x220] ;  /* 0x00008800ff405b82 */ /* 0x008ee20000000a00 */
[----:B------:R-:W-:Y:S02]  /*1d30*/  @!P6 ISETP.NE.AND.EX P3, PT, R75, RZ, PT, P3 ;  /* 0x000000ff4b00e20c */ /* 0x000fe40003f65330 */
[----:B------:R-:W-:-:S04]  /*1d40*/  @!P6 ISETP.NE.U32.AND P1, PT, R74, RZ, PT ;  /* 0x000000ff4a00e20c */ /* 0x000fc80003f25070 */
[----:B------:R-:W-:Y:S02]  /*1d50*/  @!P6 ISETP.NE.AND.EX P1, PT, R75, RZ, PT, P1 ;  /* 0x000000ff4b00e20c */ /* 0x000fe40003f25310 */
[----:B------:R-:W-:Y:S01]  /*1d60*/  IADD3 R111, R68, 0x200, RZ ;  /* 0x00000200446f7810 */ /* 0x000fe20007ffe0ff */
[----:B---3--:R-:W-:-:S05]  /*1d70*/  @P5 IMAD.WIDE.U32 R64, R69, 0x10, R64 ;  /* 0x0000001045405825 */ /* 0x008fca00078e0040 */
[----:B-----5:R4:W5:Y:S01]  /*1d80*/  @P5 LDG.E.128 R36, desc[UR4][R64.64] ;  /* 0x0000000440245981 */ /* 0x020962000c1e1d00 */
[----:B------:R-:W-:Y:S01]  /*1d90*/  BSSY B0, `(.L_x_12074) ;  /* 0x0000019000007945 */ /* 0x000fe20003800000 */
        /* <DEDUP_REMOVED lines=24> */
.L_x_12075:
[----:B------:R-:W-:Y:S05]  /*1f20*/  BSYNC B0 ;  /* 0x0000000000007941 */ /* 0x000fea0003800000 */
.L_x_12074:
[----:B------:R-:W-:Y:S04]  /*1f30*/  BSSY B0, `(.L_x_12076) ;  /* 0x0000006000007945 */ /* 0x000fe80003800000 */
[----:B------:R-:W-:Y:S05]  /*1f40*/  @!P6 BRA `(.L_x_12077) ;  /* 0x000000000010e947 */ /* 0x000fea0003800000 */
[----:B-----5:R-:W-:-:S04]  /*1f50*/  PRMT R69, R36, 0x7632, R69 ;  /* 0x0000763224457816 */ /* 0x020fc80000000045 */
[----:B------:R-:W-:-:S05]  /*1f60*/  SHF.L.U32 R69, R69, 0x10, RZ ;  /* 0x0000001045457819 */ /* 0x000fca00000006ff */
[----:B------:R-:W-:-:S04]  /*1f70*/  FMUL.FTZ R69, R69, UR7 ;  /* 0x0000000745457c20 */ /* 0x000fc80008410000 */
[----:B------:R-:W-:-:S07]  /*1f80*/  @P0 FADD.FTZ R69, R29, R69 ;  /* 0x000000451d450221 */ /* 0x000fce0000010000 */
.L_x_12077:
[----:B------:R-:W-:Y:S05]  /*1f90*/  BSYNC B0 ;  /* 0x0000000000007941 */ /* 0x000fea0003800000 */
.L_x_12076:
[----:B------:R-:W-:Y:S04]  /*1fa0*/  BSSY B0, `(.L_x_12078) ;  /* 0x0000005000007945 */ /* 0x000fe80003800000 */
[----:B------:R-:W-:Y:S05]  /*1fb0*/  @!P6 BRA `(.L_x_12079) ;  /* 0x00000000000ce947 */ /* 0x000fea0003800000 */
[----:B-----5:R-:W-:-:S05]  /*1fc0*/  SHF.L.U32 R70, R37, 0x10, RZ ;  /* 0x0000001025467819 */ /* 0x020fca00000006ff */
[----:B------:R-:W-:-:S04]  /*1fd0*/  FMUL.FTZ R70, R70, UR7 ;  /* 0x0000000746467c20 */ /* 0x000fc80008410000 */
[----:B------:R-:W-:-:S07]  /*1fe0*/  @P0 FADD.FTZ R70, R30, R70 ;  /* 0x000000461e460221 */ /* 0x000fce0000010000 */
.L_x_12079:
[----:B------:R-:W-:Y:S05]  /*1ff0*/  BSYNC B0 ;  /* 0x0000000000007941 */ /* 0x000fea0003800000 */
.L_x_12078:
[----:B------:R-:W-:Y:S04]  /*2000*/  BSSY B0, `(.L_x_12080) ;  /* 0x0000006000007945 */ /* 0x000fe80003800000 */
[----:B------:R-:W-:Y:S05]  /*2010*/  @!P6 BRA `(.L_x_12081) ;  /* 0x000000000010e947 */ /* 0x000fea0003800000 */
[----:B-----5:R-:W-:-:S04]  /*2020*/  PRMT R71, R37, 0x7632, R71 ;  /* 0x0000763225477816 */ /* 0x020fc80000000047 */
[----:B------:R-:W-:-:S05]  /*2030*/  SHF.L.U32 R71, R71, 0x10, RZ ;  /* 0x0000001047477819 */ /* 0x000fca00000006ff */
[----:B------:R-:W-:-:S04]  /*2040*/  FMUL.FTZ R71, R71, UR7 ;  /* 0x0000000747477c20 */ /* 0x000fc80008410000 */
[----:B------:R-:W-:-:S07]  /*2050*/  @P0 FADD.FTZ R71, R31, R71 ;  /* 0x000000471f470221 */ /* 0x000fce0000010000 */
.L_x_12081:
[----:B------:R-:W-:Y:S05]  /*2060*/  BSYNC B0 ;  /* 0x0000000000007941 */ /* 0x000fea0003800000 */
.L_x_12080:
[----:B------:R-:W-:Y:S04]  /*2070*/  BSSY B0, `(.L_x_12082) ;  /* 0x0000005000007945 */ /* 0x000fe80003800000 */
[----:B------:R-:W-:Y:S05]  /*2080*/  @!P6 BRA `(.L_x_12083) ;  /* 0x00000000000ce947 */ /* 0x000fea0003800000 */
[----:B-----5:R-:W-:-:S05]  /*2090*/  SHF.L.U32 R64, R38, 0x10, RZ ;  /* 0x0000001026407819 */ /* 0x020fca00000006ff */
[----:B------:R-:W-:-:S04]  /*20a0*/  FMUL.FTZ R64, R64, UR7 ;  /* 0x0000000740407c20 */ /* 0x000fc80008410000 */
[----:B------:R-:W-:-:S07]  /*20b0*/  @P0 FADD.FTZ R64, R32, R64 ;  /* 0x0000004020400221 */ /* 0x000fce0000010000 */
.L_x_12083:
[----:B------:R-:W-:Y:S05]  /*20c0*/  BSYNC B0 ;  /* 0x0000000000007941 */ /* 0x000fea0003800000 */
.L_x_12082:
[----:B------:R-:W-:Y:S04]  /*20d0*/  BSSY B0, `(.L_x_12084) ;  /* 0x0000006000007945 */ /* 0x000fe80003800000 */
[----:B------:R-:W-:Y:S05]  /*20e0*/  @!P6 BRA `(.L_x_12085) ;  /* 0x000000000010e947 */ /* 0x000fea0003800000 */
[----:B-----5:R-:W-:-:S04]  /*20f0*/  PRMT R65, R38, 0x7632, R65 ;  /* 0x0000763226417816 */ /* 0x020fc80000000041 */
[----:B------:R-:W-:-:S05]  /*2100*/  SHF.L.U32 R65, R65, 0x10, RZ ;  /* 0x0000001041417819 */ /* 0x000fca00000006ff */
[----:B------:R-:W-:-:S04]  /*2110*/  FMUL.FTZ R65, R65, UR7 ;  /* 0x0000000741417c20 */ /* 0x000fc80008410000 */
[----:B------:R-:W-:-:S07]  /*2120*/  @P0 FADD.FTZ R65, R33, R65 ;  /* 0x0000004121410221 */ /* 0x000fce0000010000 */
.L_x_12085:
[----:B------:R-:W-:Y:S05]  /*2130*/  BSYNC B0 ;  /* 0x0000000000007941 */ /* 0x000fea0003800000 */
.L_x_12084:
[----:B------:R-:W-:Y:S04]  /*2140*/  BSSY B0, `(.L_x_12086) ;  /* 0x0000005000007945 */ /* 0x000fe80003800000 */
[----:B------:R-:W-:Y:S05]  /*2150*/  @!P6 BRA `(.L_x_12087) ;  /* 0x00000000000ce947 */ /* 0x000fea0003800000 */
[----:B-----5:R-:W-:-:S05]  /*2160*/  SHF.L.U32 R66, R39, 0x10, RZ ;  /* 0x0000001027427819 */ /* 0x020fca00000006ff */
[----:B------:R-:W-:-:S04]  /*2170*/  FMUL.FTZ R66, R66, UR7 ;  /* 0x0000000742427c20 */ /* 0x000fc80008410000 */
[----:B------:R-:W-:-:S07]  /*2180*/  @P0 FADD.FTZ R66, R34, R66 ;  /* 0x0000004222420221 */ /* 0x000fce0000010000 */
.L_x_12087:
[----:B------:R-:W-:Y:S05]  /*2190*/  BSYNC B0 ;  /* 0x0000000000007941 */ /* 0x000fea0003800000 */
.L_x_12086:
[----:B------:R-:W-:Y:S04]  /*21a0*/  BSSY B0, `(.L_x_12088) ;  /* 0x0000006000007945 */ /* 0x000fe80003800000 */
[----:B------:R-:W-:Y:S05]  /*21b0*/  @!P6 BRA `(.L_x_12089) ;  /* 0x000000000010e947 */ /* 0x000fea0003800000 */
[----:B-----5:R-:W-:-:S04]  /*21c0*/  PRMT R67, R39, 0x7632, R67 ;  /* 0x0000763227437816 */ /* 0x020fc80000000043 */
[----:B------:R-:W-:-:S05]  /*21d0*/  SHF.L.U32 R67, R67, 0x10, RZ ;  /* 0x0000001043437819 */ /* 0x000fca00000006ff */
[----:B------:R-:W-:-:S04]  /*21e0*/  FMUL.FTZ R67, R67, UR7 ;  /* 0x0000000743437c20 */ /* 0x000fc80008410000 */
[----:B------:R-:W-:-:S07]  /*21f0*/  @P0 FADD.FTZ R67, R35, R67 ;  /* 0x0000004323430221 */ /* 0x000fce0000010000 */
.L_x_12089:
[----:B------:R-:W-:Y:S05]  /*2200*/  BSYNC B0 ;  /* 0x0000000000007941 */ /* 0x000fea0003800000 */
.L_x_12088:
[----:B------:R-:W-:Y:S04]  /*2210*/  STG.E.128 desc[UR4][R76.64], R68 ;  /* 0x000000444c007986 */ /* 0x000fe8000c101d04 */
[----:B------:R0:W-:Y:S04]  /*2220*/  STG.E.128 desc[UR4][R76.64+0x10], R64 ;  /* 0x000010404c007986 */ /* 0x0001e8000c101d04 */
[----:B------:R-:W0:Y:S04]  /*2230*/  @P0 LDG.E.128 R28, desc[UR4][R72.64] ;  /* 0x00000004481c0981 */ /* 0x000e28000c1e1d00 */
[----:B------:R1:W2:Y:S01]  /*2240*/  @P0 LDG.E.128 R32, desc[UR4][R72.64+0x10] ;  /* 0x0000100448200981 */ /* 0x0002a2000c1e1d00 */
[----:B------:R-:W-:Y:S01]  /*2250*/  @P5 IADD3 R79, R78, 0x200, RZ ;  /* 0x000002004e4f5810 */ /* 0x000fe20007ffe0ff */
[----:B-1----:R-:W1:Y:S01]  /*2260*/  @P5 LDC.64 R72, c[0x0][0x220] ;  /* 0x00008800ff485b82 */ /* 0x002e620000000a00 */
[----:B------:R-:W-:-:S02]  /*2270*/  @!P6 ISETP.NE.U32.AND P2, PT, R74, RZ, PT ;  /* 0x000000ff4a00e20c */ /* 0x000fc40003f45070 */
[C---:B------:R-:W-:Y:S02]  /*2280*/  @!P6 ISETP.NE.U32.AND P1, PT, R74.reuse, RZ, PT ;  /* 0x000000ff4a00e20c */ /* 0x040fe40003f25070 */
[----:B------:R-:W-:Y:S02]  /*2290*/  @!P6 ISETP.NE.U32.AND P3, PT, R74, RZ, PT ;  /* 0x000000ff4a00e20c */ /* 0x000fe40003f65070 */
[C---:B------:R-:W-:Y:S02]  /*22a0*/  @!P6 ISETP.NE.AND.EX P2, PT, R75.reuse, RZ, PT, P2 ;  /* 0x000000ff4b00e20c */ /* 0x040fe40003f45320 */
[C---:B------:R-:W-:Y:S02]  /*22b0*/  @!P6 ISETP.NE.AND.EX P1, PT, R75.reuse, RZ, PT, P1 ;  /* 0x000000ff4b00e20c */ /* 0x040fe40003f25310 */
[----:B------:R-:W-:Y:S01]  /*22c0*/  @!P6 ISETP.NE.AND.EX P3, PT, R75, RZ, PT, P3 ;  /* 0x000000ff4b00e20c */ /* 0x000fe20003f65330 */
[----:B-1----:R-:W-:-:S05]  /*22d0*/  @P5 IMAD.WIDE.U32 R72, R79, 0x10, R72 ;  /* 0x000000104f485825 */ /* 0x002fca00078e0048 */
[----:B-----5:R2:W5:Y:S01]  /*22e0*/  @P5 LDG.E.128 R36, desc[UR4][R72.64] ;  /* 0x0000000448245981 */ /* 0x020562000c1e1d00 */
[----:B------:R-:W-:Y:S01]  /*22f0*/  @!P6 ISETP.NE.U32.AND P5, PT, R74, RZ, PT ;  /* 0x000000ff4a00e20c */ /* 0x000fe20003fa5070 */
[----:B------:R-:W-:Y:S03]  /*2300*/  BSSY B0, `(.L_x_12090) ;  /* 0x0000016000007945 */ /* 0x000fe60003800000 */
[----:B------:R-:W-:Y:S02]  /*2310*/  @!P6 ISETP.NE.AND.EX P5, PT, R75, RZ, PT, P5 ;  /* 0x000000ff4b00e20c */ /* 0x000fe40003fa5350 */
[----:B0-----:R-:W-:Y:S02]  /*2320*/  @!P6 FSEL R77, R29, RZ, P2 ;  /* 0x000000ff1d4de208 */ /* 0x001fe40001000000 */
[----:B------:R-:W-:Y:S02]  /*2330*/  @!P6 FSEL R78, R30, RZ, P1 ;  /* 0x000000ff1e4ee208 */ /* 0x000fe40000800000 */
[----:B------:R-:W-:-:S02]  /*2340*/  @!P6 FSEL R79, R31, RZ, P5 ;  /* 0x000000ff1f4fe208 */ /* 0x000fc40002800000 */
[----:B--2---:R-:W-:Y:S02]  /*2350*/  @!P6 FSEL R72, R32, RZ, P3 ;  /* 0x000000ff2048e208 */ /* 0x004fe40001800000 */
[C---:B------:R-:W-:Y:S02]  /*2360*/  @!P6 ISETP.NE.U32.AND P2, PT, R74.reuse, RZ, PT ;  /* 0x000000ff4a00e20c */ /* 0x040fe40003f45070 */
[C---:B------:R-:W-:Y:S02]  /*2370*/  @!P6 ISETP.NE.U32.AND P1, PT, R74.reuse, RZ, PT ;  /* 0x000000ff4a00e20c */ /* 0x040fe40003f25070 */
[C---:B------:R-:W-:Y:S02]  /*2380*/  @!P6 ISETP.NE.U32.AND P5, PT, R74.reuse, RZ, PT ;  /* 0x000000ff4a00e20c */ /* 0x040fe40003fa5070 */
[----:B------:R-:W-:Y:S02]  /*2390*/  @!P6 ISETP.NE.U32.AND P3, PT, R74, RZ, PT ;  /* 0x000000ff4a00e20c */ /* 0x000fe40003f65070 */
[----:B------:R-:W-:-:S02]  /*23a0*/  @!P6 ISETP.NE.AND.EX P2, PT, R75, RZ, PT, P2 ;  /* 0x000000ff4b00e20c */ /* 0x000fc40003f45320 */
[C---:B------:R-:W-:Y:S02]  /*23b0*/  @!P6 ISETP.NE.AND.EX P1, PT, R75.reuse, RZ, PT, P1 ;  /* 0x000000ff4b00e20c */ /* 0x040fe40003f25310 */
[C---:B------:R-:W-:Y:S02]  /*23c0*/  @!P6 ISETP.NE.AND.EX P5, PT, R75.reuse, RZ, PT, P5 ;  /* 0x000000ff4b00e20c */ /* 0x040fe40003fa5350 */
[----:B------:R-:W-:Y:S02]  /*23d0*/  @!P6 ISETP.NE.AND.EX P3, PT, R75, RZ, PT, P3 ;  /* 0x000000ff4b00e20c */ /* 0x000fe40003f65330 */
[----:B------:R-:W-:Y:S02]  /*23e0*/  @!P6 FSEL R73, R33, RZ, P2 ;  /* 0x000000ff2149e208 */ /* 0x000fe40001000000 */
[----:B------:R-:W-:Y:S02]  /*23f0*/  @!P6 FSEL R74, R34, RZ, P1 ;  /* 0x000000ff224ae208 */ /* 0x000fe40000800000 */
[----:B------:R-:W-:-:S02]  /*2400*/  @!P6 FSEL R75, R35, RZ, P5 ;  /* 0x000000ff234be208 */ /* 0x000fc40002800000 */
[----:B------:R-:W-:Y:S01]  /*2410*/  @!P6 FSEL R76, R28, RZ, P3 ;  /* 0x000000ff1c4ce208 */ /* 0x000fe20001800000 */
[----:B------:R-:W-:Y:S06]  /*2420*/  @!P6 BRA `(.L_x_12091) ;  /* 0x00000000000ce947 */ /* 0x000fec0003800000 */
[----:B-----5:R-:W-:-:S05]  /*2430*/  SHF.L.U32 R76, R36, 0x10, RZ ;  /* 0x00000010244c7819 */ /* 0x020fca00000006ff */
[----:B------:R-:W-:-:S04]  /*2440*/  FMUL.FTZ R76, R76, UR7 ;  /* 0x000000074c4c7c20 */ /* 0x000fc80008410000 */
[----:B------:R-:W-:-:S07]  /*2450*/  @P0 FADD.FTZ R76, R28, R76 ;  /* 0x0000004c1c4c0221 */ /* 0x000fce0000010000 */
.L_x_12091:
[----:B------:R-:W-:Y:S05]  /*2460*/  BSYNC B0 ;  /* 0x0000000000007941 */ /* 0x000fea0003800000 */
.L_x_12090:
[----:B------:R-:W-:Y:S04]  /*2470*/  BSSY B0, `(.L_x_12092) ;  /* 0x0000006000007945 */ /* 0x000fe80003800000 */
[----:B------:R-:W-:Y:S05]  /*2480*/  @!P6 BRA `(.L_x_12093) ;  /* 0x000000000010e947 */ /* 0x000fea0003800000 */
[----:B-----5:R-:W-:-:S04]  /*2490*/  PRMT R77, R36, 0x7632, R77 ;  /* 0x00007632244d7816 */ /* 0x020fc8000000004d */
[----:B------:R-:W-:-:S05]  /*24a0*/  SHF.L.U32 R77, R77, 0x10, RZ ;  /* 0x000000104d4d7819 */ /* 0x000fca00000006ff */
[----:B------:R-:W-:-:S04]  /*24b0*/  FMUL.FTZ R77, R77, UR7 ;  /* 0x000000074d4d7c20 */ /* 0x000fc80008410000 */
[----:B------:R-:W-:-:S07]  /*24c0*/  @P0 FADD.FTZ R77, R29, R77 ;  /* 0x0000004d1d4d0221 */ /* 0x000fce0000010000 */
.L_x_12093:
[----:B------:R-:W-:Y:S05]  /*24d0*/  BSYNC B0 ;  /* 0x0000000000007941 */ /* 0x000fea0003800000 */
.L_x_12092:
[----:B------:R-:W-:Y:S04]  /*24e0*/  BSSY B0, `(.L_x_12094) ;  /* 0x0000005000007945 */ /* 0x000fe80003800000 */
[----:B------:R-:W-:Y:S05]  /*24f0*/  @!P6 BRA `(.L_x_12095) ;  /* 0x00000000000ce947 */ /* 0x000fea0003800000 */
[----:B-----5:R-:W-:-:S05]  /*2500*/  SHF.L.U32 R78, R37, 0x10, RZ ;  /* 0x00000010254e7819 */ /* 0x020fca00000006ff */
[----:B------:R-:W-:-:S04]  /*2510*/  FMUL.FTZ R78, R78, UR7 ;  /* 0x000000074e4e7c20 */ /* 0x000fc80008410000 */
[----:B------:R-:W-:-:S07]  /*2520*/  @P0 FADD.FTZ R78, R30, R78 ;  /* 0x0000004e1e4e0221 */ /* 0x000fce0000010000 */
.L_x_12095:
[----:B------:R-:W-:Y:S05]  /*2530*/  BSYNC B0 ;  /* 0x0000000000007941 */ /* 0x000fea0003800000 */
.L_x_12094:
[----:B------:R-:W-:Y:S04]  /*2540*/  BSSY B0, `(.L_x_12096) ;  /* 0x0000006000007945 */ /* 0x000fe80003800000 */
[----:B------:R-:W-:Y:S05]  /*2550*/  @!P6 BRA `(.L_x_12097) ;  /* 0x000000000010e947 */ /* 0x000fea0003800000 */
[----:B-----5:R-:W-:-:S04]  /*2560*/  PRMT R79, R37, 0x7632, R79 ;  /* 0x00007632254f7816 */ /* 0x020fc8000000004f */
[----:B------:R-:W-:-:S05]  /*2570*/  SHF.L.U32 R79, R79, 0x10, RZ ;  /* 0x000000104f4f7819 */ /* 0x000fca00000006ff */
[----:B------:R-:W-:-:S04]  /*2580*/  FMUL.FTZ R79, R79, UR7 ;  /* 0x000000074f4f7c20 */ /* 0x000fc80008410000 */
[----:B------:R-:W-:-:S07]  /*2590*/  @P0 FADD.FTZ R79, R31, R79 ;  /* 0x0000004f1f4f0221 */ /* 0x000fce0000010000 */
.L_x_12097:
[----:B------:R-:W-:Y:S05]  /*25a0*/  BSYNC B0 ;  /* 0x0000000000007941 */ /* 0x000fea0003800000 */
.L_x_12096:
[----:B------:R-:W-:Y:S04]  /*25b0*/  BSSY B0, `(.L_x_12098) ;  /* 0x0000005000007945 */ /* 0x000fe80003800000 */
[----:B------:R-:W-:Y:S05]  /*25c0*/  @!P6 BRA `(.L_x_12099) ;  /* 0x00000000000ce947 */ /* 0x000fea0003800000 */
[----:B-----5:R-:W-:-:S05]  /*25d0*/  SHF.L.U32 R72, R38, 0x10, RZ ;  /* 0x0000001026487819 */ /* 0x020fca00000006ff */
[----:B------:R-:W-:-:S04]  /*25e0*/  FMUL.FTZ R72, R72, UR7 ;  /* 0x0000000748487c20 */ /* 0x000fc80008410000 */
[----:B------:R-:W-:-:S07]  /*25f0*/  @P0 FADD.FTZ R72, R32, R72 ;  /* 0x0000004820480221 */ /* 0x000fce0000010000 */
.L_x_12099:
[----:B------:R-:W-:Y:S05]  /*2600*/  BSYNC B0 ;  /* 0x0000000000007941 */ /* 0x000fea0003800000 */
.L_x_12098:
[----:B------:R-:W-:Y:S04]  /*2610*/  BSSY B0, `(.L_x_12100) ;  /* 0x0000006000007945 */ /* 0x000fe80003800000 */
[----:B------:R-:W-:Y:S05]  /*2620*/  @!P6 BRA `(.L_x_12101) ;  /* 0x000000000010e947 */ /* 0x000fea0003800000 */
[----:B-----5:R-:W-:-:S04]  /*2630*/  PRMT R73, R38, 0x7632, R73 ;  /* 0x0000763226497816 */ /* 0x020fc80000000049 */
[----:B------:R-:W-:-:S05]  /*2640*/  SHF.L.U32 R73, R73, 0x10, RZ ;  /* 0x0000001049497819 */ /* 0x000fca00000006ff */
[----:B------:R-:W-:-:S04]  /*2650*/  FMUL.FTZ R73, R73, UR7 ;  /* 0x0000000749497c20 */ /* 0x000fc80008410000 */
[----:B------:R-:W-:-:S07]  /*2660*/  @P0 FADD.FTZ R73, R33, R73 ;  /* 0x0000004921490221 */ /* 0x000fce0000010000 */
.L_x_12101:
[----:B------:R-:W-:Y:S05]  /*2670*/  BSYNC B0 ;  /* 0x0000000000007941 */ /* 0x000fea0003800000 */
.L_x_12100:
[----:B------:R-:W-:Y:S04]  /*2680*/  BSSY B0, `(.L_x_12102) ;  /* 0x0000005000007945 */ /* 0x000fe80003800000 */
[----:B------:R-:W-:Y:S05]  /*2690*/  @!P6 BRA `(.L_x_12103) ;  /* 0x00000000000ce947 */ /* 0x000fea0003800000 */
[----:B-----5:R-:W-:-:S05]  /*26a0*/  SHF.L.U32 R74, R39, 0x10, RZ ;  /* 0x00000010274a7819 */ /* 0x020fca00000006ff */
[----:B------:R-:W-:-:S04]  /*26b0*/  FMUL.FTZ R74, R74, UR7 ;  /* 0x000000074a4a7c20 */ /* 0x000fc80008410000 */
[----:B------:R-:W-:-:S07]  /*26c0*/  @P0 FADD.FTZ R74, R34, R74 ;  /* 0x0000004a224a0221 */ /* 0x000fce0000010000 */
.L_x_12103:
[----:B------:R-:W-:Y:S05]  /*26d0*/  BSYNC B0 ;  /* 0x0000000000007941 */ /* 0x000fea0003800000 */
.L_x_12102:
[----:B------:R-:W-:Y:S04]  /*26e0*/  BSSY B0, `(.L_x_12104) ;  /* 0x0000006000007945 */ /* 0x000fe80003800000 */
[----:B------:R-:W-:Y:S05]  /*26f0*/  @!P6 BRA `(.L_x_12105) ;  /* 0x000000000010e947 */ /* 0x000fea0003800000 */
[----:B-----5:R-:W-:-:S04]  /*2700*/  PRMT R75, R39, 0x7632, R75 ;  /* 0x00007632274b7816 */ /* 0x020fc8000000004b */
[----:B------:R-:W-:-:S05]  /*2710*/  SHF.L.U32 R75, R75, 0x10, RZ ;  /* 0x000000104b4b7819 */ /* 0x000fca00000006ff */
[----:B------:R-:W-:-:S04]  /*2720*/  FMUL.FTZ R75, R75, UR7 ;  /* 0x000000074b4b7c20 */ /* 0x000fc80008410000 */
[----:B------:R-:W-:-:S07]  /*2730*/  @P0 FADD.FTZ R75, R35, R75 ;  /* 0x0000004b234b0221 */ /* 0x000fce0000010000 */
.L_x_12105:
[----:B------:R-:W-:Y:S05]  /*2740*/  BSYNC B0 ;  /* 0x0000000000007941 */ /* 0x000fea0003800000 */
.L_x_12104:
[----:B------:R-:W-:Y:S01]  /*2750*/  FADD.FTZ R144, RZ, R44 ;  /* 0x0000002cff907221 */ /* 0x000fe20000010000 */
[----:B------:R-:W-:Y:S01]  /*2760*/  IMAD.WIDE.U32 R108, R111, 0x20, R108 ;  /* 0x000000206f6c7825 */ /* 0x000fe200078e006c */
[----:B------:R-:W-:Y:S01]  /*2770*/  UMOV UR10, 0xffffffff ;  /* 0xffffffff000a7882 */ /* 0x000fe20000000000 */
[----:B------:R-:W-:Y:S02]  /*2780*/  LOP3.LUT P0, RZ, R110, 0xff, RZ, 0xc0, !PT ;  /* 0x000000ff6eff7812 */ /* 0x000fe4000780c0ff */
[----:B------:R-:W-:Y:S01]  /*2790*/  FADD.FTZ R147, R144, R45 ;  /* 0x0000002d90937221 */ /* 0x000fe20000010000 */
[----:B------:R-:W-:Y:S01]  /*27a0*/  SHF.R.S32.HI R148, RZ, 0x1f, R117 ;  /* 0x0000001fff947819 */ /* 0x000fe20000011475 */
[----:B------:R0:W-:Y:S01]  /*27b0*/  STG.E.128 desc[UR4][R108.64], R76 ;  /* 0x0000004c6c007986 */ /* 0x0001e2000c101d04 */
[----:B------:R-:W-:Y:S01]  /*27c0*/  SEL R110, R119, R141, !P0 ;  /* 0x0000008d776e7207 */ /* 0x000fe20004000000 */
        /* <DEDUP_REMOVED lines=140> */
.L_x_12120:
        /* <DEDUP_REMOVED lines=21> */
[----:B------:R-:W-:Y:S02]  /*31e0*/  LOP3.LUT P1, RZ, R140, 0x1f, R89, 0xf8, !PT ;  /* 0x0000001f8cff7812 */ /* 0x000fe4000782f859 */
[-C--:B------:R-:W-:Y:S01]  /*31f0*/  I2FP.F32.S32 R152, R111.reuse ;  /* 0x0000006f00987245 */ /* 0x080fe20000201400 */
[----:B------:R-:W1:Y:S02]  /*3200*/  SHFL.DOWN PT, R110, R111, 0x2, 0x1f ;  /* 0x08401f006f6e7f89 */ /* 0x000e6400000e0000 */
[----:B-1----:R-:W-:Y:S02]  /*3210*/  IADD3 R149, R110, R111, RZ ;  /* 0x0000006f6e957210 */ /* 0x002fe40007ffe0ff */
[----:B------:R-:W-:-:S02]  /*3220*/  I2FP.F32.S32 R154, R110 ;  /* 0x0000006e009a7245 */ /* 0x000fc40000201400 */
[----:B------:R-:W-:Y:S01]  /*3230*/  I2FP.F32.S32 R110, R149 ;  /* 0x00000095006e7245 */ /* 0x000fe20000201400 */
[----:B------:R-:W-:Y:S03]  /*3240*/  SHFL.DOWN PT, R156, R149, 0x1, 0x1f ;  /* 0x08201f00959c7f89 */ /* 0x000fe600000e0000 */
[----:B------:R-:W1:Y:S01]  /*3250*/  MUFU.RCP R151, R110 ;  /* 0x0000006e00977308 */ /* 0x000e620000001000 */
[----:B0-----:R-:W0:Y:S04]  /*3260*/  SHFL.DOWN PT, R147, R108, 0x2, 0x1f ;  /* 0x08401f006c937f89 */ /* 0x001e2800000e0000 */
[----:B------:R-:W2:Y:S01]  /*3270*/  SHFL.DOWN PT, R150, R109, 0x2, 0x1f ;  /* 0x08401f006d967f89 */ /* 0x000ea200000e0000 */
[C---:B0-----:R-:W-:Y:S01]  /*3280*/  FMUL.FTZ R153, R147.reuse, R154 ;  /* 0x0000009a93997220 */ /* 0x041fe20000410000 */
[----:B------:R-:W-:-:S03]  /*3290*/  FADD.FTZ R147, -R147, R108 ;  /* 0x0000006c93937221 */ /* 0x000fc60000010100 */
[----:B------:R-:W-:Y:S01]  /*32a0*/  FFMA.FTZ R144, R152, R108, R153 ;  /* 0x0000006c98907223 */ /* 0x000fe20000010099 */
[----:B------:R-:W-:Y:S01]  /*32b0*/  FMUL.FTZ R147, R147, R147 ;  /* 0x0000009393937220 */ /* 0x000fe20000410000 */
[----:B--2---:R-:W-:Y:S01]  /*32c0*/  FADD.FTZ R150, R150, R109 ;  /* 0x0000006d96967221 */ /* 0x004fe20000010000 */
[----:B------:R-:W-:Y:S01]  /*32d0*/  IADD3 R109, R149, R156, RZ ;  /* 0x0000009c956d7210 */ /* 0x000fe20007ffe0ff */
[----:B-1----:R-:W-:Y:S01]  /*32e0*/  FMUL.FTZ R111, R151, R144 ;  /* 0x00000090976f7220 */ /* 0x002fe20000410000 */
        /* <DEDUP_REMOVED lines=11> */
[C---:B------:R-:W-:Y:S02]  /*33a0*/  FFMA.FTZ R108, R110.reuse, R111, R151 ;  /* 0x0000006f6e6c7223 */ /* 0x040fe40000010097 */
[----:B------:R-:W0:Y:S01]  /*33b0*/  LDC R151, c[0x0][0x2d8] ;  /* 0x0000b600ff977b82 */ /* 0x000e220000000800 */
[----:B------:R-:W-:Y:S01]  /*33c0*/  FMUL.FTZ R149, R110, R149 ;  /* 0x000000956e957220 */ /* 0x000fe20000410000 */
[----:B-1----:R-:W-:Y:S01]  /*33d0*/  FMUL.FTZ R150, R109, R108 ;  /* 0x0000006c6d967220 */ /* 0x002fe20000410000 */
[----:B--2---:R-:W-:Y:S02]  /*33e0*/  FADD.FTZ R144, R147, R144 ;  /* 0x0000009093907221 */ /* 0x004fe40000010000 */
[----:B------:R-:W-:Y:S02]  /*33f0*/  FMUL.FTZ R149, R149, R156 ;  /* 0x0000009c95957220 */ /* 0x000fe40000410000 */
[----:B------:R-:W1:Y:S01]  /*3400*/  SHFL.IDX PT, R153, R150, RZ, 0x1f ;  /* 0x00001fff96997589 */ /* 0x000e6200000e0000 */
[----:B------:R-:W2:Y:S01]  /*3410*/  @!P1 LDC.64 R110, c[0x0][0x258] ;  /* 0x00009600ff6e9b82 */ /* 0x000ea20000000a00 */
[----:B------:R-:W-:-:S05]  /*3420*/  FFMA.FTZ R149, R109, R149, R144 ;  /* 0x000000956d957223 */ /* 0x000fca0000010090 */
[----:B------:R-:W0:Y:S02]  /*3430*/  SHFL.IDX PT, R152, R149, RZ, 0x1f ;  /* 0x00001fff95987589 */ /* 0x000e2400000e0000 */
[----:B------:R-:W3:Y:S01]  /*3440*/  @!P1 LDC.64 R108, c[0x0][0x250] ;  /* 0x00009400ff6c9b82 */ /* 0x000ee20000000a00 */
[----:B-1----:R-:W-:Y:S01]  /*3450*/  FMUL.FTZ R144, R153, R153 ;  /* 0x0000009999907220 */ /* 0x002fe20000410000 */
[----:B--2---:R-:W-:-:S04]  /*3460*/  @!P1 LEA R110, P3, R117, R110, 0x2 ;  /* 0x0000006e756e9211 */ /* 0x004fc800078610ff */
[----:B------:R-:W-:Y:S01]  /*3470*/  FSEL R147, R144, RZ, P4 ;  /* 0x000000ff90937208 */ /* 0x000fe20002000000 */
[----:B0-----:R-:W-:Y:S01]  /*3480*/  FFMA.FTZ R144, R152, UR6, R151 ;  /* 0x0000000698907c23 */ /* 0x001fe20008010097 */
[C---:B------:R-:W-:Y:S02]  /*3490*/  @!P1 LEA.HI.X R111, R117.reuse, R111, R148, 0x2, P3 ;  /* 0x0000006f756f9211 */ /* 0x040fe400018f1494 */
[----:B---3--:R-:W-:Y:S01]  /*34a0*/  @!P1 LEA R108, P2, R117, R108, 0x2 ;  /* 0x0000006c756c9211 */ /* 0x008fe200078410ff */
[----:B------:R-:W-:-:S03]  /*34b0*/  FADD.FTZ R144, R144, R147 ;  /* 0x0000009390907221 */ /* 0x000fc60000010000 */
[----:B------:R-:W-:-:S03]  /*34c0*/  @!P1 LEA.HI.X R109, R117, R109, R148, 0x2, P2 ;  /* 0x0000006d756d9211 */ /* 0x000fc600010f1494 */
[----:B------:R-:W0:Y:S02]  /*34d0*/  MUFU.RSQ R144, R144 ;  /* 0x0000009000907308 */ /* 0x000e240000001400 */
[----:B------:R1:W-:Y:S04]  /*34e0*/  @!P1 STG.E desc[UR4][R108.64], R153 ;  /* 0x000000996c009986 */ /* 0x0003e8000c101904 */
[----:B0-----:R1:W-:Y:S01]  /*34f0*/  @!P1 STG.E desc[UR4][R110.64], R144 ;  /* 0x000000906e009986 */ /* 0x0013e2000c101904 */
[----:B------:R-:W-:-:S13]  /*3500*/  ISETP.GE.AND P1, PT, R146, 0x1, PT ;  /* 0x000000019200780c */ /* 0x000fda0003f26270 */
[----:B-1----:R-:W-:Y:S05]  /*3510*/  @!P1 BRA `(.L_x_12108) ;  /* 0x0000000800849947 */ /* 0x002fea0003800000 */
        /* <DEDUP_REMOVED lines=8> */
[----:B------:R-:W-:Y:S01]  /*35a0*/  FADD.FTZ R63, -R108, R63 ;  /* 0x0000003f6c3f7221 */ /* 0x000fe20000010100 */
[----:B------:R-:W-:Y:S01]  /*35b0*/  FMUL.FTZ R146, R144, R49 ;  /* 0x0000003190927220 */ /* 0x000fe20000410000 */
[----:B------:R-:W-:Y:S01]  /*35c0*/  LEA.HI R109, R40, R109, RZ, 0x3 ;  /* 0x0000006d286d7211 */ /* 0x000fe200078f18ff */
[----:B------:R-:W-:Y:S01]  /*35d0*/  FMUL.FTZ R49, R144, R61 ;  /* 0x0000003d90317220 */ /* 0x000fe20000410000 */
        /* <DEDUP_REMOVED lines=39> */
[C---:B------:R-:W-:Y:S01]  /*3850*/  IADD3 R151, R61.reuse, 0x180, RZ ;  /* 0x000001803d977810 */ /* 0x040fe20007ffe0ff */
[C---:B------:R-:W-:Y:S01]  /*3860*/  FMUL.FTZ R108, R144.reuse, R48 ;  /* 0x00000030906c7220 */ /* 0x040fe20000410000 */
[C---:B------:R-:W-:Y:S01]  /*3870*/  FMUL.FTZ R148, R144.reuse, R59 ;  /* 0x0000003b90947220 */ /* 0x040fe20000410000 */
[C---:B------:R-:W-:Y:S01]  /*3880*/  IADD3 R65, R61.reuse, 0x80, RZ ;  /* 0x000000803d417810 */ /* 0x040fe20007ffe0ff */
[C---:B------:R-:W-:Y:S01]  /*3890*/  FMUL.FTZ R44, R144.reuse, R44 ;  /* 0x0000002c902c7220 */ /* 0x040fe20000410000 */
[C---:B------:R-:W-:Y:S01]  /*38a0*/  IADD3 R63, R61.reuse, 0x100, RZ ;  /* 0x000001003d3f7810 */ /* 0x040fe20007ffe0ff */
[C---:B------:R-:W-:Y:S01]  /*38b0*/  FMUL.FTZ R45, R144.reuse, R45 ;  /* 0x0000002d902d7220 */ /* 0x040fe20000410000 */
[C---:B------:R-:W-:Y:S01]  /*38c0*/  IADD3 R153, R61.reuse, 0x200, RZ ;  /* 0x000002003d997810 */ /* 0x040fe20007ffe0ff */
        /* <DEDUP_REMOVED lines=100> */
[----:B------:R0:W-:Y:S04]  /*3f10*/  STG.E.128 desc[UR4][R60.64], R52 ;  /* 0x000000343c007986 */ /* 0x0001e8000c101d04 */
[----:B------:R0:W-:Y:S02]  /*3f20*/  STG.E.128 desc[UR4][R150.64], R56 ;  /* 0x0000003896007986 */ /* 0x0001e4000c101d04 */
.L_x_12108:
[----:B------:R-:W-:Y:S05]  /*3f30*/  BSYNC B0 ;  /* 0x0000000000007941 */ /* 0x000fea0003800000 */
.L_x_12107:
[----:B------:R-:W-:Y:S02]  /*3f40*/  IADD3 R117, R117, UR8, RZ ;  /* 0x0000000875757c10 */ /* 0x000fe4000fffe0ff */
[----:B------:R-:W-:Y:S02]  /*3f50*/  SEL R110, RZ, 0x1, P0 ;  /* 0x00000001ff6e7807 */ /* 0x000fe40000000000 */
[----:B------:R-:W-:-:S13]  /*3f60*/  ISETP.GE.AND P1, PT, R117, UR9, PT ;  /* 0x0000000975007c0c */ /* 0x000fda000bf26270 */
[----:B------:R-:W-:Y:S05]  /*3f70*/  @!P1 BRA `(.L_x_12109) ;  /* 0xffffffc800cc9947 */ /* 0x000fea000383ffff */
[----:B------:R-:W-:Y:S05]  /*3f80*/  EXIT ;  /* 0x000000000000794d */ /* 0x000fea0003800000 */
.L_x_12106:
[----:B------:R-:W-:Y:S01]  /*3f90*/  HFMA2.MMA R153, -RZ, RZ, 0, 5.9604644775390625e-08 ;  /* 0x00000001ff997435 */ /* 0x000fe200000001ff */
[----:B------:R-:W-:Y:S02]  /*3fa0*/  MOV R154, R144 ;  /* 0x00000090009a7202 */ /* 0x000fe40000000f00 */
[----:B------:R-:W-:Y:S02]  /*3fb0*/  MOV R156, 0x1f ;  /* 0x0000001f009c7802 */ /* 0x000fe40000000f00 */
[----:B------:R-:W-:-:S07]  /*3fc0*/  MOV R151, 0xffffffff ;  /* 0xffffffff00977802 */ /* 0x000fce0000000f00 */
[----:B-----5:R-:W-:Y:S05]  /*3fd0*/  WARPSYNC.COLLECTIVE R151, `(.L_x_12110) ;  /* 0x0000000097087348 */ /* 0x020fea0003c00000 */
[----:B------:R0:W1:Y:S02]  /*3fe0*/  SHFL.BFLY P1, R152, R154, R153, R156 ;  /* 0x0c0000999a987389 */ /* 0x000064000002009c */
[----:B01---5:R-:W-:Y:S01]  /*3ff0*/  ENDCOLLECTIVE ;  /* 0x000000000000791b */ /* 0x023fe20003800000 */
.L_x_12110:
[----:B------:R-:W-:Y:S01]  /*4000*/  HFMA2.MMA R153, -RZ, RZ, 0, 1.1920928955078125e-07 ;  /* 0x00000002ff997435 */ /* 0x000fe200000001ff */
[----:B------:R-:W-:-:S05]  /*4010*/  MOV R109, R152 ;  /* 0x00000098006d7202 */ /* 0x000fca0000000f00 */
[----:B------:R-:W-:-:S05]  /*4020*/  FADD.FTZ R111, R144, R109 ;  /* 0x0000006d906f7221 */ /* 0x000fca0000010000 */
[----:B------:R-:W-:-:S07]  /*4030*/  MOV R154, R111 ;  /* 0x0000006f009a7202 */ /* 0x000fce0000000f00 */
[----:B------:R-:W-:Y:S05]  /*4040*/  WARPSYNC.COLLECTIVE R151, `(.L_x_12111) ;  /* 0x0000000097087348 */ /* 0x000fea0003c00000 */
[----:B------:R0:W1:Y:S02]  /*4050*/  SHFL.BFLY P1, R152, R154, R153, R156 ;  /* 0x0c0000999a987389 */ /* 0x000064000002009c */
[----:B01----:R-:W-:Y:S01]  /*4060*/  ENDCOLLECTIVE ;  /* 0x000000000000791b */ /* 0x003fe20003800000 */
.L_x_12111:
[----:B------:R-:W-:Y:S01]  /*4070*/  HFMA2.MMA R153, -RZ, RZ, 0, 2.384185791015625e-07 ;  /* 0x00000004ff997435 */ /* 0x000fe200000001ff */
[----:B------:R-:W-:-:S05]  /*4080*/  MOV R108, R152 ;  /* 0x00000098006c7202 */ /* 0x000fca0000000f00 */
[----:B------:R-:W-:-:S05]  /*4090*/  FADD.FTZ R147, R111, R108 ;  /* 0x0000006c6f937221 */ /* 0x000fca0000010000 */
[----:B------:R-:W-:-:S07]  /*40a0*/  MOV R154, R147 ;  /* 0x00000093009a7202 */ /* 0x000fce0000000f00 */
[----:B------:R-:W-:Y:S05]  /*40b0*/  WARPSYNC.COLLECTIVE R151, `(.L_x_12112) ;  /* 0x0000000097087348 */ /* 0x000fea0003c00000 */
[----:B------:R0:W1:Y:S02]  /*40c0*/  SHFL.BFLY P1, R152, R154, R153, R156 ;  /* 0x0c0000999a987389 */ /* 0x000064000002009c */
[----:B01----:R-:W-:Y:S01]  /*40d0*/  ENDCOLLECTIVE ;  /* 0x000000000000791b */ /* 0x003fe20003800000 */
.L_x_12112:
[----:B------:R-:W-:Y:S01]  /*40e0*/  HFMA2.MMA R153, -RZ, RZ, 0, 4.76837158203125e-07 ;  /* 0x00000008ff997435 */ /* 0x000fe200000001ff */
[----:B------:R-:W-:-:S05]  /*40f0*/  MOV R108, R152 ;  /* 0x00000098006c7202 */ /* 0x000fca0000000f00 */
[----:B------:R-:W-:-:S05]  /*4100*/  FADD.FTZ R149, R147, R108 ;  /* 0x0000006c93957221 */ /* 0x000fca0000010000 */
[----:B------:R-:W-:-:S07]  /*4110*/  MOV R154, R149 ;  /* 0x00000095009a7202 */ /* 0x000fce0000000f00 */
[----:B------:R-:W-:Y:S05]  /*4120*/  WARPSYNC.COLLECTIVE R151, `(.L_x_12113) ;  /* 0x0000000097087348 */ /* 0x000fea0003c00000 */
[----:B------:R0:W1:Y:S02]  /*4130*/  SHFL.BFLY P1, R152, R154, R153, R156 ;  /* 0x0c0000999a987389 */ /* 0x000064000002009c */
[----:B01----:R-:W-:Y:S01]  /*4140*/  ENDCOLLECTIVE ;  /* 0x000000000000791b */ /* 0x003fe20003800000 */
.L_x_12113:
[----:B------:R-:W-:Y:S01]  /*4150*/  HFMA2.MMA R153, -RZ, RZ, 0, 9.5367431640625e-07 ;  /* 0x00000010ff997435 */ /* 0x000fe200000001ff */
[----:B------:R-:W-:-:S05]  /*4160*/  MOV R108, R152 ;  /* 0x00000098006c7202 */ /* 0x000fca0000000f00 */
[----:B------:R-:W-:-:S05]  /*4170*/  FADD.FTZ R150, R149, R108 ;  /* 0x0000006c95967221 */ /* 0x000fca0000010000 */
[----:B------:R-:W-:-:S07]  /*4180*/  MOV R154, R150 ;  /* 0x00000096009a7202 */ /* 0x000fce0000000f00 */
[----:B------:R-:W-:Y:S05]  /*4190*/  WARPSYNC.COLLECTIVE R151, `(.L_x_12114) ;  /* 0x0000000097087348 */ /* 0x000fea0003c00000 */
[----:B------:R0:W1:Y:S02]  /*41a0*/  SHFL.BFLY P1, R152, R154, R153, R156 ;  /* 0x0c0000999a987389 */ /* 0x000064000002009c */
[----:B01----:R-:W-:Y:S01]  /*41b0*/  ENDCOLLECTIVE ;  /* 0x000000000000791b */ /* 0x003fe20003800000 */
.L_x_12114:
        /* <DEDUP_REMOVED lines=88> */
.L_x_12115:
[----:B------:R-:W-:Y:S01]  /*4740*/  HFMA2.MMA R153, -RZ, RZ, 0, 1.1920928955078125e-07 ;  /* 0x00000002ff997435 */ /* 0x000fe200000001ff */
[----:B------:R-:W-:-:S05]  /*4750*/  MOV R144, R152 ;  /* 0x0000009800907202 */ /* 0x000fca0000000f00 */
[----:B------:R-:W-:-:S05]  /*4760*/  FADD.FTZ R144, R109, R144 ;  /* 0x000000906d907221 */ /* 0x000fca0000010000 */
[----:B------:R-:W-:-:S07]  /*4770*/  MOV R154, R144 ;  /* 0x00000090009a7202 */ /* 0x000fce0000000f00 */
[----:B------:R-:W-:Y:S05]  /*4780*/  WARPSYNC.COLLECTIVE R151, `(.L_x_12116) ;  /* 0x0000000097087348 */ /* 0x000fea0003c00000 */
[----:B------:R0:W1:Y:S02]  /*4790*/  SHFL.BFLY P1, R152, R154, R153, R156 ;  /* 0x0c0000999a987389 */ /* 0x000064000002009c */
[----:B01----:R-:W-:Y:S01]  /*47a0*/  ENDCOLLECTIVE ;  /* 0x000000000000791b */ /* 0x003fe20003800000 */
.L_x_12116:
[----:B------:R-:W-:Y:S01]  /*47b0*/  HFMA2.MMA R153, -RZ, RZ, 0, 2.384185791015625e-07 ;  /* 0x00000004ff997435 */ /* 0x000fe200000001ff */
[----:B------:R-:W-:-:S05]  /*47c0*/  MOV R111, R152 ;  /* 0x00000098006f7202 */ /* 0x000fca0000000f00 */
[----:B------:R-:W-:-:S05]  /*47d0*/  FADD.FTZ R111, R144, R111 ;  /* 0x0000006f906f7221 */ /* 0x000fca0000010000 */
[----:B------:R-:W-:-:S07]  /*47e0*/  MOV R154, R111 ;  /* 0x0000006f009a7202 */ /* 0x000fce0000000f00 */
[----:B------:R-:W-:Y:S05]  /*47f0*/  WARPSYNC.COLLECTIVE R151, `(.L_x_12117) ;  /* 0x0000000097087348 */ /* 0x000fea0003c00000 */
[----:B------:R0:W1:Y:S02]  /*4800*/  SHFL.BFLY P1, R152, R154, R153, R156 ;  /* 0x0c0000999a987389 */ /* 0x000064000002009c */
[----:B01----:R-:W-:Y:S01]  /*4810*/  ENDCOLLECTIVE ;  /* 0x000000000000791b */ /* 0x003fe20003800000 */
.L_x_12117:
[----:B------:R-:W-:Y:S01]  /*4820*/  HFMA2.MMA R153, -RZ, RZ, 0, 4.76837158203125e-07 ;  /* 0x00000008ff997435 */ /* 0x000fe200000001ff */
[----:B------:R-:W-:-:S05]  /*4830*/  MOV R150, R152 ;  /* 0x0000009800967202 */ /* 0x000fca0000000f00 */
[----:B------:R-:W-:-:S05]  /*4840*/  FADD.FTZ R150, R111, R150 ;  /* 0x000000966f967221 */ /* 0x000fca0000010000 */
[----:B------:R-:W-:-:S07]  /*4850*/  MOV R154, R150 ;  /* 0x00000096009a7202 */ /* 0x000fce0000000f00 */
[----:B------:R-:W-:Y:S05]  /*4860*/  WARPSYNC.COLLECTIVE R151, `(.L_x_12118) ;  /* 0x0000000097087348 */ /* 0x000fea0003c00000 */
[----:B------:R0:W1:Y:S02]  /*4870*/  SHFL.BFLY P1, R152, R154, R153, R156 ;  /* 0x0c0000999a987389 */ /* 0x000064000002009c */
[----:B01----:R-:W-:Y:S01]  /*4880*/  ENDCOLLECTIVE ;  /* 0x000000000000791b */ /* 0x003fe20003800000 */
.L_x_12118:
[----:B------:R-:W-:Y:S01]  /*4890*/  HFMA2.MMA R153, -RZ, RZ, 0, 9.5367431640625e-07 ;  /* 0x00000010ff997435 */ /* 0x000fe200000001ff */
[----:B------:R-:W-:-:S05]  /*48a0*/  MOV R147, R152 ;  /* 0x0000009800937202 */ /* 0x000fca0000000f00 */
[----:B------:R-:W-:-:S05]  /*48b0*/  FADD.FTZ R147, R150, R147 ;  /* 0x0000009396937221 */ /* 0x000fca0000010000 */
[----:B------:R-:W-:-:S07]  /*48c0*/  MOV R154, R147 ;  /* 0x00000093009a7202 */ /* 0x000fce0000000f00 */
[----:B------:R-:W-:Y:S05]  /*48d0*/  WARPSYNC.COLLECTIVE R151, `(.L_x_12119) ;  /* 0x0000000097087348 */ /* 0x000fea0003c00000 */
[----:B------:R0:W1:Y:S02]  /*48e0*/  SHFL.BFLY P1, R152, R154, R153, R156 ;  /* 0x0c0000999a987389 */ /* 0x000064000002009c */
[----:B01----:R-:W-:Y:S01]  /*48f0*/  ENDCOLLECTIVE ;  /* 0x000000000000791b */ /* 0x003fe20003800000 */
.L_x_12119:
[----:B------:R-:W-:Y:S05]  /*4900*/  BRA `(.L_x_12120) ;  /* 0xffffffe400e07947 */ /* 0x000fea000383ffff */
.L_x_12121:
        /* <DEDUP_REMOVED lines=15> */
.L_x_37211:


//--------------------- .text._ZN10layer_norm13ln_fwd_kernelINS_13Kernel_traitsI13__nv_bfloat16S2_fS2_fjLj5120ELj1ELj1ELj4ELj16ENS_18Kernel_traits_baseILj5120ES2_S2_fS2_fjLj128EEEEELb0ELb1ELb0ELb0EEEvNS_9FwdParamsE --------------------------
	.section	.text._ZN10layer_norm13ln_fwd_kernelINS_13Kernel_traitsI13__nv_bfloat16S2_fS2_fjLj5120ELj1ELj1ELj4ELj16ENS_18Kernel_traits_baseILj5120ES2_S2_fS2_fjLj128EEEEELb0ELb1ELb0ELb0EEEvNS_9FwdParamsE,"ax",@progbits
	.align	128
        .global         _ZN10layer_norm13ln_fwd_kernelINS_13Kernel_traitsI13__nv_bfloat16S2_fS2_fjLj5120ELj1ELj1ELj4ELj16ENS_18Kernel_traits_baseILj5120ES2_S2_fS2_fjLj128EEEEELb0ELb1ELb0ELb0EEEvNS_9FwdParamsE
        .type           _ZN10layer_norm13ln_fwd_kernelINS_13Kernel_traitsI13__nv_bfloat16S2_fS2_fjLj5120ELj1ELj1ELj4ELj16ENS_18Kernel_traits_baseILj5120ES2_S2_fS2_fjLj128EEEEELb0ELb1ELb0ELb0EEEvNS_9FwdParamsE,@function
        .size           _ZN10layer_norm13ln_fwd_kernelINS_13Kernel_traitsI13__nv_bfloat16S2_fS2_fjLj5120ELj1ELj1ELj4ELj16ENS_18Kernel_traits_baseILj5120ES2_S2_fS2_fjLj128EEEEELb0ELb1ELb0ELb0EEEvNS_9FwdParamsE,(.L_x_37212 - _ZN10layer_norm13ln_fwd_kernelINS_13Kernel_traitsI13__nv_bfloat16S2_fS2_fjLj5120ELj1ELj1ELj4ELj16ENS_18Kernel_traits_baseILj5120ES2_S2_fS2_fjLj128EEEEELb0ELb1ELb0ELb0EEEvNS_9FwdParamsE)
        .other          _ZN10layer_norm13ln_fwd_kernelINS_13Kernel_traitsI13__nv_bfloat16S2_fS2_fjLj5120ELj1ELj1ELj4ELj16ENS_18Kernel_traits_baseILj5120ES2_S2_fS2_fjLj128EEEEELb0ELb1ELb0ELb0EEEvNS_9FwdParamsE,@"STO_CUDA_ENTRY STV_DEFAULT"
_ZN10layer_norm13ln_fwd_kernelINS_13Kernel_traitsI13__nv_bfloat16S2_fS2_fjLj5120ELj1ELj1ELj4ELj16ENS_18Kernel_traits_baseILj5120ES2_S2_fS2_fjLj128EEEEELb0ELb1ELb0ELb0EEEvNS_9FwdParamsE:
.text._ZN10layer_norm13ln_fwd_kernelINS_13Kernel_traitsI13__nv_bfloat16S2_fS2_fjLj5120ELj1ELj1ELj4ELj16ENS_18Kernel_traits_baseILj5120ES2_S2_fS2_fjLj128EEEEELb0ELb1ELb0ELb0EEEvNS_9FwdParamsE:
        /* <DEDUP_REMOVED lines=44> */
.L_x_12123:
[----:B------:R-:W-:Y:S05]  /*02c0*/  BSYNC B0 ;  /* 0x0000000000007941 */ /* 0x000fea0003800000 */
.L_x_12122:
        /* <DEDUP_REMOVED lines=26> */
.L_x_12125:
[----:B------:R-:W-:Y:S05]  /*0470*/  BSYNC B0 ;  /* 0x0000000000007941 */ /* 0x000fea0003800000 */
.L_x_12124:
        /* <DEDUP_REMOVED lines=26> */
.L_x_12127:
[----:B------:R-:W-:Y:S05]  /*0620*/  BSYNC B0 ;  /* 0x0000000000007941 */ /* 0x000fea0003800000 */
.L_x_12126:
        /* <DEDUP_REMOVED lines=26> */
.L_x_12129:
[----:B------:R-:W-:Y:S05]  /*07d0*/  BSYNC B0 ;  /* 0x0000000000007941 */ /* 0x000fea0003800000 */
.L_x_12128:
        /* <DEDUP_REMOVED lines=25> */
.L_x_12131:
[----:B------:R-:W-:Y:S05]  /*0970*/  BSYNC B0 ;  /* 0x0000000000007941 */ /* 0x000fea0003800000 */
.L_x_12130:
        /* <DEDUP_REMOVED lines=11> */
[----:B------:R-:W-:Y:S01]  /*0a30*/  SHF.L.U32 R6, R7, 0x10, RZ ;  /* 0x0000001007067819 */ /* 0x000fe200000006ff */
[----:B------:R-:W-:Y:S01]  /*0a40*/  ULDC UR10, c[0x0][0x290] ;  /* 0x0000a400000a7ab9 */ /* 0x000fe20000000800 */
[----:B------:R-:W-:Y:S01]  /*0a50*/  SHF.L.U32 R7, R8, 0x10, RZ ;  /* 0x0000001008077819 */ /* 0x000fe200000006ff */
[----:B------:R-:W-:Y:S01]  /*0a60*/  ULDC.64 UR8, c[0x0][0x230] ;  /* 0x00008c0000087ab9 */ /* 0x000fe20000000a00 */
[----:B------:R-:W-:Y:S01]  /*0a70*/  SHF.L.U32 R8, R9, 0x10, RZ ;  /* 0x0000001009087819 */ /* 0x000fe200000006ff */
[----:B------:R-:W-:Y:S01]  /*0a80*/  ULDC.64 UR12, c[0x0][0x210] ;  /* 0x00008400000c7ab9 */ /* 0x000fe20000000a00 */
[----:B------:R-:W-:-:S02]  /*0a90*/  SHF.L.U32 R9, R10, 0x10, RZ ;  /* 0x000000100a097819 */ /* 0x000fc400000006ff */
[----:B------:R-:W-:Y:S02]  /*0aa0*/  SHF.L.U32 R10, R11, 0x10, RZ ;  /* 0x000000100b0a7819 */ /* 0x000fe400000006ff */
[----:B------:R-:W-:Y:S02]  /*0ab0*/  SHF.L.U32 R11, R12, 0x10, RZ ;  /* 0x000000100c0b7819 */ /* 0x000fe400000006ff */
[----:B------:R-:W-:Y:S02]  /*0ac0*/  SHF.L.U32 R12, R13, 0x10, RZ ;  /* 0x000000100d0c7819 */ /* 0x000fe400000006ff */
[----:B------:R-:W-:Y:S02]  /*0ad0*/  SHF.L.U32 R13, R14, 0x10, RZ ;  /* 0x000000100e0d7819 */ /* 0x000fe400000006ff */
[----:B------:R-:W-:Y:S02]  /*0ae0*/  SHF.R.S32.HI R52, RZ, 0x3, R52 ;  /* 0x00000003ff347819 */ /* 0x000fe40000011434 */
[----:B------:R-:W-:-:S02]  /*0af0*/  SHF.L.U32 R14, R15, 0x10, RZ ;  /* 0x000000100f0e7819 */ /* 0x000fc400000006ff */
[----:B------:R-:W-:Y:S02]  /*0b00*/  SHF.L.U32 R15, R16, 0x10, RZ ;  /* 0x00000010100f7819 */ /* 0x000fe400000006ff */
[----:B------:R-:W-:Y:S02]  /*0b10*/  SHF.L.U32 R16, R17, 0x10, RZ ;  /* 0x0000001011107819 */ /* 0x000fe400000006ff */
[----:B------:R-:W-:Y:S02]  /*0b20*/  SHF.L.U32 R17, R18, 0x10, RZ ;  /* 0x0000001012117819 */ /* 0x000fe400000006ff */
[----:B------:R-:W-:Y:S02]  /*0b30*/  LOP3.LUT R55, R0, 0x60, RZ, 0xc0, !PT ;  /* 0x0000006000377812 */ /* 0x000fe400078ec0ff */
[----:B------:R-:W-:Y:S02]  /*0b40*/  LOP3.LUT R54, R52, 0x7f, RZ, 0xc0, !PT ;  /* 0x0000007f34367812 */ /* 0x000fe400078ec0ff */
[----:B------:R-:W-:-:S02]  /*0b50*/  SHF.L.U32 R18, R19, 0x10, RZ ;  /* 0x0000001013127819 */ /* 0x000fc400000006ff */
[----:B------:R-:W-:Y:S02]  /*0b60*/  SHF.L.U32 R19, R20, 0x10, RZ ;  /* 0x0000001014137819 */ /* 0x000fe400000006ff */
[----:B------:R-:W-:Y:S02]  /*0b70*/  SHF.L.U32 R20, R21, 0x10, RZ ;  /* 0x0000001015147819 */ /* 0x000fe400000006ff */
[----:B------:R-:W-:Y:S02]  /*0b80*/  SHF.L.U32 R21, R22, 0x10, RZ ;  /* 0x0000001016157819 */ /* 0x000fe400000006ff */
[----:B------:R-:W-:Y:S02]  /*0b90*/  VIADDMNMX R55, R54, -R55, RZ, !PT ;  /* 0x8000003736377246 */ /* 0x000fe400078001ff */
[----:B------:R-:W-:Y:S02]  /*0ba0*/  SHF.R.U32.HI R52, RZ, 0x2, R52 ;  /* 0x00000002ff347819 */ /* 0x000fe40000011634 */
[----:B------:R-:W-:-:S02]  /*0bb0*/  SHF.L.U32 R22, R23, 0x10, RZ ;  /* 0x0000001017167819 */ /* 0x000fc400000006ff */
[----:B------:R-:W-:Y:S02]  /*0bc0*/  SHF.L.U32 R23, R24, 0x10, RZ ;  /* 0x0000001018177819 */ /* 0x000fe400000006ff */
[----:B------:R-:W-:Y:S02]  /*0bd0*/  SHF.L.U32 R24, R25, 0x10, RZ ;  /* 0x0000001019187819 */ /* 0x000fe400000006ff */
[----:B------:R-:W-:Y:S02]  /*0be0*/  SHF.L.U32 R25, R26, 0x10, RZ ;  /* 0x000000101a197819 */ /* 0x000fe400000006ff */
[----:B------:R-:W-:Y:S02]  /*0bf0*/  LOP3.LUT R52, R52, 0x3fffffe0, RZ, 0xc0, !PT ;  /* 0x3fffffe034347812 */ /* 0x000fe400078ec0ff */
[----:B------:R-:W-:Y:S02]  /*0c00*/  VIMNMX R55, R55, 0x20, PT ;  /* 0x0000002037377848 */ /* 0x000fe40003fe0100 */
[----:B------:R-:W-:-:S02]  /*0c10*/  SHF.L.U32 R26, R27, 0x10, RZ ;  /* 0x000000101b1a7819 */ /* 0x000fc400000006ff */
[----:B------:R-:W-:Y:S02]  /*0c20*/  SHF.L.U32 R27, R28, 0x10, RZ ;  /* 0x000000101c1b7819 */ /* 0x000fe400000006ff */
[----:B------:R-:W-:Y:S02]  /*0c30*/  SHF.L.U32 R28, R29, 0x10, RZ ;  /* 0x000000101d1c7819 */ /* 0x000fe400000006ff */
[----:B------:R-:W-:Y:S02]  /*0c40*/  SHF.L.U32 R29, R30, 0x10, RZ ;  /* 0x000000101e1d7819 */ /* 0x000fe400000006ff */
[----:B------:R-:W-:Y:S02]  /*0c50*/  IADD3 R55, R55, R52, RZ ;  /* 0x0000003437377210 */ /* 0x000fe40007ffe0ff */
        /* <DEDUP_REMOVED lines=11> */
[----:B------:R-:W-:Y:S02]  /*0d10*/  I2FP.F32.U32 R55, R55 ;  /* 0x0000003700377245 */ /* 0x000fe40000201000 */
[----:B------:R-:W-:Y:S02]  /*0d20*/  SHF.L.U32 R38, R39, 0x10, RZ ;  /* 0x0000001027267819 */ /* 0x000fe400000006ff */
[----:B------:R-:W-:Y:S01]  /*0d30*/  SHF.L.U32 R39, R40, 0x10, RZ ;  /* 0x0000001028277819 */ /* 0x000fe200000006ff */
[----:B------:R0:W1:Y:S01]  /*0d40*/  MUFU.RCP R170, R55 ;  /* 0x0000003700aa7308 */ /* 0x0000620000001000 */
[----:B------:R-:W-:-:S02]  /*0d50*/  SHF.L.U32 R40, R41, 0x10, RZ ;  /* 0x0000001029287819 */ /* 0x000fc400000006ff */
[----:B------:R-:W-:Y:S02]  /*0d60*/  SHF.L.U32 R41, R42, 0x10, RZ ;  /* 0x000000102a297819 */ /* 0x000fe400000006ff */
[----:B------:R-:W-:Y:S02]  /*0d70*/  VIADDMNMX R57, R54, -R57, RZ, !PT ;  /* 0x8000003936397246 */ /* 0x000fe400078001ff */
[----:B------:R-:W-:Y:S02]  /*0d80*/  SHF.L.U32 R42, R43, 0x10, RZ ;  /* 0x000000102b2a7819 */ /* 0x000fe400000006ff */
[C---:B-----5:R-:W-:Y:S02]  /*0d90*/  PRMT R158, R45.reuse, 0x7632, R158 ;  /* 0x000076322d9e7816 */ /* 0x060fe4000000009e */
[----:B------:R-:W-:Y:S02]  /*0da0*/  SHF.L.U32 R43, R45, 0x10, RZ ;  /* 0x000000102d2b7819 */ /* 0x000fe400000006ff */
[----:B------:R-:W-:-:S02]  /*0db0*/  PRMT R160, R47, 0x7632, R160 ;  /* 0x000076322fa07816 */ /* 0x000fc400000000a0 */
[----:B------:R-:W-:Y:S02]  /*0dc0*/  SHF.L.U32 R45, R47, 0x10, RZ ;  /* 0x000000102f2d7819 */ /* 0x000fe400000006ff */
[C---:B------:R-:W-:Y:S02]  /*0dd0*/  PRMT R162, R49.reuse, 0x7632, R162 ;  /* 0x0000763231a27816 */ /* 0x040fe400000000a2 */
[----:B------:R-:W-:Y:S02]  /*0de0*/  SHF.L.U32 R47, R49, 0x10, RZ ;  /* 0x00000010312f7819 */ /* 0x000fe400000006ff */
[----:B------:R-:W-:Y:S02]  /*0df0*/  VIMNMX R57, R57, 0x20, PT ;  /* 0x0000002039397848 */ /* 0x000fe40003fe0100 */
[C---:B------:R-:W-:Y:S02]  /*0e00*/  PRMT R164, R51.reuse, 0x7632, R164 ;  /* 0x0000763233a47816 */ /* 0x040fe400000000a4 */
[----:B------:R-:W-:-:S02]  /*0e10*/  SHF.L.U32 R49, R51, 0x10, RZ ;  /* 0x0000001033317819 */ /* 0x000fc400000006ff */
[----:B------:R-:W-:Y:S01]  /*0e20*/  ISETP.NE.U32.AND P3, PT, RZ, UR6, PT ;  /* 0x00000006ff007c0c */ /* 0x000fe2000bf65070 */
[----:B------:R-:W-:Y:S01]  /*0e30*/  ULDC.U8 UR6, c[0x0][0x2a0] ;  /* 0x0000a80000067ab9 */ /* 0x000fe20000000000 */
        /* <DEDUP_REMOVED lines=8> */
[----:B------:R-:W-:Y:S02]  /*0ec0*/  PRMT R167, R104, 0x7632, R167 ;  /* 0x0000763268a77816 */ /* 0x000fe400000000a7 */
[----:B------:R-:W-:Y:S02]  /*0ed0*/  PRMT R169, R106, 0x7632, R169 ;  /* 0x000076326aa97816 */ /* 0x000fe400000000a9 */
[----:B------:R-:W-:-:S02]  /*0ee0*/  PRMT R171, R108, 0x7632, R171 ;  /* 0x000076326cab7816 */ /* 0x000fc400000000ab */
[C---:B------:R-:W-:Y:S02]  /*0ef0*/  PRMT R172, R109.reuse, 0x7632, R172 ;  /* 0x000076326dac7816 */ /* 0x040fe400000000ac */
[----:B------:R-:W-:Y:S02]  /*0f00*/  SHF.L.U32 R107, R109, 0x10, RZ ;  /* 0x000000106d6b7819 */ /* 0x000fe400000006ff */
[----:B------:R-:W-:Y:S02]  /*0f10*/  PRMT R173, R110, 0x7632, R173 ;  /* 0x000076326ead7816 */ /* 0x000fe400000000ad */
[----:B------:R-:W-:Y:S02]  /*0f20*/  PRMT R174, R111, 0x7632, R174 ;  /* 0x000076326fae7816 */ /* 0x000fe400000000ae */
[----:B------:R-:W-:Y:S02]  /*0f30*/  PRMT R175, R112, 0x7632, R175 ;  /* 0x0000763270af7816 */ /* 0x000fe400000000af */
[----:B------:R-:W-:-:S02]  /*0f40*/  PRMT R176, R113, 0x7632, R176 ;  /* 0x0000763271b07816 */ /* 0x000fc400000000b0 */
[----:B------:R-:W-:Y:S02]  /*0f50*/  PRMT R177, R114, 0x7632, R177 ;  /* 0x0000763272b17816 */ /* 0x000fe400000000b1 */
[----:B------:R-:W-:Y:S02]  /*0f60*/  PRMT R178, R115, 0x7632, R178 ;  /* 0x0000763273b27816 */ /* 0x000fe400000000b2 */
[----:B------:R-:W-:Y:S02]  /*0f70*/  IADD3 R57, R52, R57, RZ ;  /* 0x0000003934397210 */ /* 0x000fe40007ffe0ff */
[----:B------:R-:W-:Y:S02]  /*0f80*/  ISETP.NE.AND P0, PT, RZ, UR6, PT ;  /* 0x00000006ff007c0c */ /* 0x000fe4000bf05270 */
        /* <DEDUP_REMOVED lines=77> */
[----:B01----:R-:W-:-:S12]  /*1460*/  ULDC.64 UR6, c[0x0][0x238] ;  /* 0x00008e0000067ab9 */ /* 0x003fd80000000a00 */
.L_x_12153:
        /* <DEDUP_REMOVED lines=30> */
[----:B------:R-:W-:Y:S01]  /*1650*/  PRMT R183, R63, 0x7632, R183 ;  /* 0x000076323fb77816 */ /* 0x000fe200000000b7 */
[----:B0-----:R-:W-:Y:S01]  /*1660*/  FMUL.FTZ R64, R62, R103 ;  /* 0x000000673e407220 */ /* 0x001fe20000410000 */
[----:B------:R-:W-:-:S02]  /*1670*/  SHF.L.U32 R152, R60, 0x10, RZ ;  /* 0x000000103c987819 */ /* 0x000fc400000006ff */
        /* <DEDUP_REMOVED lines=28> */
[----:B------:R-:W-:-:S03]  /*1840*/  @P0 FADD.FTZ R67, R59, R67 ;  /* 0x000000433b430221 */ /* 0x000fc60000010000 */
[----:B------:R0:W-:Y:S04]  /*1850*/  STG.E.128 desc[UR4][R100.64], R60 ;  /* 0x0000003c64007986 */ /* 0x0001e8000c101d04 */
[----:B------:R0:W-:Y:S01]  /*1860*/  STG.E.128 desc[UR4][R100.64+0x10], R64 ;  /* 0x0000104064007986 */ /* 0x0001e2000c101d04 */
[----:B------:R-:W-:-:S07]  /*1870*/  IADD3 R153, R181, 0x80, RZ ;  /* 0x00000080b5997810 */ /* 0x000fce0007ffe0ff */
.L_x_12133:
[----:B------:R-:W-:Y:S05]  /*1880*/  BSYNC B0 ;  /* 0x0000000000007941 */ /* 0x000fea0003800000 */
.L_x_12132:
        /* <DEDUP_REMOVED lines=21> */
[----:B------:R-:W-:Y:S01]  /*19e0*/  PRMT R184, R71, 0x7632, R184 ;  /* 0x0000763247b87816 */ /* 0x000fe200000000b8 */
[----:B0-----:R-:W-:Y:S01]  /*19f0*/  FMUL.FTZ R72, R70, R103 ;  /* 0x0000006746487220 */ /* 0x001fe20000410000 */
        /* <DEDUP_REMOVED lines=31> */
[----:B------:R1:W-:Y:S02]  /*1bf0*/  STG.E.128 desc[UR4][R100.64+0x10], R72 ;  /* 0x0000104864007986 */ /* 0x0003e4000c101d04 */
.L_x_12135:
[----:B------:R-:W-:Y:S05]  /*1c00*/  BSYNC B0 ;  /* 0x0000000000007941 */ /* 0x000fea0003800000 */
.L_x_12134:
        /* <DEDUP_REMOVED lines=55> */
.L_x_12137:
[----:B------:R-:W-:Y:S05]  /*1f80*/  BSYNC B0 ;  /* 0x0000000000007941 */ /* 0x000fea0003800000 */
.L_x_12136:
        /* <DEDUP_REMOVED lines=55> */
.L_x_12139:
[----:B------:R-:W-:Y:S05]  /*2300*/  BSYNC B0 ;  /* 0x0000000000007941 */ /* 0x000fea0003800000 */
.L_x_12138:
        /* <DEDUP_REMOVED lines=54> */
.L_x_12141:
[----:B------:R-:W-:Y:S05]  /*2670*/  BSYNC B0 ;  /* 0x0000000000007941 */ /* 0x000fea0003800000 */
.L_x_12140:
        /* <DEDUP_REMOVED lines=49> */
[----:B------:R-:W-:-:S04]  /*2990*/  FADD.FTZ R153, R97, R100 ;  /* 0x0000006461997221 */ /* 0x000fc80000010000 */
[----:B------:R-:W-:-:S08]  /*29a0*/  FADD.FTZ R100, R98, R153 ;  /* 0x0000009962647221 */ /* 0x000fd00000010000 */
        /* <DEDUP_REMOVED lines=104> */
.L_x_12164:
        /* <DEDUP_REMOVED lines=19> */
[----:B------:R-:W-:Y:S01]  /*3160*/  BSSY B0, `(.L_x_12143) ;  /* 0x0000057000007945 */ /* 0x000fe20003800000 */
[----:B-1----:R-:W-:Y:S02]  /*3170*/  @!P0 LEA R153, R101, R100, 0x18 ;  /* 0x0000006465998211 */ /* 0x002fe400078ec0ff */
[----:B------:R-:W-:Y:S02]  /*3180*/  CS2R R100, SRZ ;  /* 0x0000000000647805 */ /* 0x000fe4000001ff00 */
[----:B------:R-:W-:Y:S02]  /*3190*/  @!P0 LEA R152, R152, R153, 0x3 ;  /* 0x0000009998988211 */ /* 0x000fe400078e18ff */
[----:B------:R-:W1:Y:S04]  /*31a0*/  SHFL.DOWN PT, R153, R102, 0x2, 0x1f ;  /* 0x08401f0066997f89 */ /* 0x000e6800000e0000 */
[----:B------:R-:W0:Y:S01]  /*31b0*/  @!P0 LDS.64 R100, [R152] ;  /* 0x0000000098648984 */ /* 0x000e220000000a00 */
[----:B------:R-:W-:-:S02]  /*31c0*/  LOP3.LUT P0, RZ, R103, 0x1f, R0, 0xf8, !PT ;  /* 0x0000001f67ff7812 */ /* 0x000fc4000780f800 */
        /* <DEDUP_REMOVED lines=28> */
[----:B------:R-:W-:Y:S02]  /*3390*/  FMUL.FTZ R153, R184, R153 ;  /* 0x00000099b8997220 */ /* 0x000fe40000410000 */
[----:B------:R-:W0:Y:S02]  /*33a0*/  LDC R184, c[0x0][0x2d8] ;  /* 0x0000b600ffb87b82 */ /* 0x000e240000000800 */
[----:B------:R-:W-:Y:S01]  /*33b0*/  FMUL.FTZ R153, R153, R191 ;  /* 0x000000bf99997220 */ /* 0x000fe20000410000 */
[----:B--2---:R-:W-:Y:S01]  /*33c0*/  FADD.FTZ R102, R100, R101 ;  /* 0x0000006564667221 */ /* 0x004fe20000010000 */
[----:B------:R-:W1:Y:S03]  /*33d0*/  SHFL.IDX PT, R185, R152, RZ, 0x1f ;  /* 0x00001fff98b97589 */ /* 0x000e6600000e0000 */
[----:B------:R-:W-:Y:S01]  /*33e0*/  FFMA.FTZ R153, R183, R153, R102 ;  /* 0x00000099b7997223 */ /* 0x000fe20000010066 */
[----:B------:R-:W2:Y:S05]  /*33f0*/  @!P0 LDC.64 R100, c[0x0][0x258] ;  /* 0x00009600ff648b82 */ /* 0x000eaa0000000a00 */
[----:B------:R-:W0:Y:S03]  /*3400*/  SHFL.IDX PT, R153, R153, RZ, 0x1f ;  /* 0x00001fff99997589 */ /* 0x000e2600000e0000 */
[----:B------:R-:W3:Y:S01]  /*3410*/  @!P0 LDC.64 R102, c[0x0][0x250] ;  /* 0x00009400ff668b82 */ /* 0x000ee20000000a00 */
[----:B-1----:R-:W-:Y:S01]  /*3420*/  FMUL.FTZ R182, R185, R185 ;  /* 0x000000b9b9b67220 */ /* 0x002fe20000410000 */
[----:B--2---:R-:W-:-:S04]  /*3430*/  @!P0 IMAD.WIDE R100, R115, 0x4, R100 ;  /* 0x0000000473648825 */ /* 0x004fc800078e0264 */
[----:B------:R-:W-:Y:S02]  /*3440*/  FSEL R183, R182, RZ, P1 ;  /* 0x000000ffb6b77208 */ /* 0x000fe40000800000 */
[----:B------:R-:W-:Y:S01]  /*3450*/  FSEL R182, R185, RZ, !P1 ;  /* 0x000000ffb9b67208 */ /* 0x000fe20004800000 */
[----:B0-----:R-:W-:Y:S01]  /*3460*/  FFMA.FTZ R152, R153, UR10, R184 ;  /* 0x0000000a99987c23 */ /* 0x001fe200080100b8 */
[----:B---3--:R-:W-:-:S04]  /*3470*/  @!P0 IMAD.WIDE R102, R115, 0x4, R102 ;  /* 0x0000000473668825 */ /* 0x008fc800078e0266 */
[----:B------:R-:W-:Y:S01]  /*3480*/  FADD.FTZ R183, R152, R183 ;  /* 0x000000b798b77221 */ /* 0x000fe20000010000 */
[----:B------:R0:W-:Y:S05]  /*3490*/  @!P0 STG.E desc[UR4][R102.64], R185 ;  /* 0x000000b966008986 */ /* 0x0001ea000c101904 */
        /* <DEDUP_REMOVED lines=35> */
.L_x_12144:
[----:B------:R-:W-:Y:S05]  /*36d0*/  BSYNC B0 ;  /* 0x0000000000007941 */ /* 0x000fea0003800000 */
.L_x_12143:
        /* <DEDUP_REMOVED lines=35> */
.L_x_12146:
[----:B------:R-:W-:Y:S05]  /*3910*/  BSYNC B0 ;  /* 0x0000000000007941 */ /* 0x000fea0003800000 */
.L_x_12145:
        /* <DEDUP_REMOVED lines=35> */
.L_x_12148:
[----:B------:R-:W-:Y:S05]  /*3b50*/  BSYNC B0 ;  /* 0x0000000000007941 */ /* 0x000fea0003800000 */
.L_x_12147:
        /* <DEDUP_REMOVED lines=35> */
.L_x_12150:
[----:B------:R-:W-:Y:S05]  /*3d90*/  BSYNC B0 ;  /* 0x0000000000007941 */ /* 0x000fea0003800000 */
.L_x_12149:
        /* <DEDUP_REMOVED lines=34> */
.L_x_12152:
[----:B------:R-:W-:Y:S05]  /*3fc0*/  BSYNC B0 ;  /* 0x0000000000007941 */ /* 0x000fea0003800000 */
.L_x_12151:
[----:B------:R-:W-:Y:S02]  /*3fd0*/  ISETP.NE.AND P0, PT, R186, RZ, PT ;  /* 0x000000ffba00720c */ /* 0x000fe40003f05270 */
[----:B------:R-:W-:Y:S02]  /*3fe0*/  IADD3 R115, R115, UR12, RZ ;  /* 0x0000000c73737c10 */ /* 0x000fe4000fffe0ff */
[----:B01234-:R-:W-:Y:S02]  /*3ff0*/  SEL R102, RZ, 0x1, P0 ;  /* 0x00000001ff667807 */ /* 0x01ffe40000000000 */
[----:B------:R-:W-:-:S13]  /*4000*/  ISETP.GE.AND P0, PT, R115, UR13, PT ;  /* 0x0000000d73007c0c */ /* 0x000fda000bf06270 */
[----:B------:R-:W-:Y:S05]  /*4010*/  @!P0 BRA `(.L_x_12153) ;  /* 0xffffffd400148947 */ /* 0x000fea000383ffff */
[----:B------:R-:W-:Y:S05]  /*4020*/  EXIT ;  /* 0x000000000000794d */ /* 0x000fea0003800000 */
.L_x_12142:
[----:B------:R-:W-:Y:S01]  /*4030*/  HFMA2.MMA R187, -RZ, RZ, 0, 5.9604644775390625e-08 ;  /* 0x00000001ffbb7435 */ /* 0x000fe200000001ff */
[----:B------:R-:W-:Y:S02]  /*4040*/  MOV R188, R101 ;  /* 0x0000006500bc7202 */ /* 0x000fe40000000f00 */
[----:B------:R-:W-:Y:S02]  /*4050*/  MOV R190, 0x1f ;  /* 0x0000001f00be7802 */ /* 0x000fe40000000f00 */
[----:B------:R-:W-:-:S07]  /*4060*/  MOV R185, 0xffffffff ;  /* 0xffffffff00b97802 */ /* 0x000fce0000000f00 */
[----:B------:R-:W-:Y:S05]  /*4070*/  WARPSYNC.COLLECTIVE R185, `(.L_x_12154) ;  /* 0x00000000b9087348 */ /* 0x000fea0003c00000 */
[----:B------:R0:W1:Y:S02]  /*4080*/  SHFL.BFLY P6, R184, R188, R187, R190 ;  /* 0x0c0000bbbcb87389 */ /* 0x00006400000c00be */
[----:B01----:R-:W-:Y:S01]  /*4090*/  ENDCOLLECTIVE ;  /* 0x000000000000791b */ /* 0x003fe20003800000 */
.L_x_12154:
[----:B------:R-:W-:Y:S01]  /*40a0*/  HFMA2.MMA R187, -RZ, RZ, 0, 1.1920928955078125e-07 ;  /* 0x00000002ffbb7435 */ /* 0x000fe200000001ff */
[----:B------:R-:W-:-:S05]  /*40b0*/  MOV R100, R184 ;  /* 0x000000b800647202 */ /* 0x000fca0000000f00 */
[----:B------:R-:W-:-:S05]  /*40c0*/  FADD.FTZ R102, R101, R100 ;  /* 0x0000006465667221 */ /* 0x000fca0000010000 */
[----:B------:R-:W-:-:S07]  /*40d0*/  MOV R188, R102 ;  /* 0x0000006600bc7202 */ /* 0x000fce0000000f00 */
[----:B------:R-:W-:Y:S05]  /*40e0*/  WARPSYNC.COLLECTIVE R185, `(.L_x_12155) ;  /* 0x00000000b9087348 */ /* 0x000fea0003c00000 */
[----:B------:R0:W1:Y:S02]  /*40f0*/  SHFL.BFLY P6, R184, R188, R187, R190 ;  /* 0x0c0000bbbcb87389 */ /* 0x00006400000c00be */
[----:B01----:R-:W-:Y:S01]  /*4100*/  ENDCOLLECTIVE ;  /* 0x000000000000791b */ /* 0x003fe20003800000 */
.L_x_12155:
[----:B------:R-:W-:Y:S01]  /*4110*/  HFMA2.MMA R187, -RZ, RZ, 0, 2.384185791015625e-07 ;  /* 0x00000004ffbb7435 */ /* 0x000fe200000001ff */
[----:B------:R-:W-:-:S05]  /*4120*/  MOV R153, R184 ;  /* 0x000000b800997202 */ /* 0x000fca0000000f00 */
[----:B------:R-:W-:-:S05]  /*4130*/  FADD.FTZ R153, R102, R153 ;  /* 0x0000009966997221 */ /* 0x000fca0000010000 */
[----:B------:R-:W-:-:S07]  /*4140*/  MOV R188, R153 ;  /* 0x0000009900bc7202 */ /* 0x000fce0000000f00 */
[----:B------:R-:W-:Y:S05]  /*4150*/  WARPSYNC.COLLECTIVE R185, `(.L_x_12156) ;  /* 0x00000000b9087348 */ /* 0x000fea0003c00000 */
[----:B------:R0:W1:Y:S02]  /*4160*/  SHFL.BFLY P6, R184, R188, R187, R190 ;  /* 0x0c0000bbbcb87389 */ /* 0x00006400000c00be */
[----:B01----:R-:W-:Y:S01]  /*4170*/  ENDCOLLECTIVE ;  /* 0x000000000000791b */ /* 0x003fe20003800000 */
.L_x_12156:
[----:B------:R-:W-:Y:S01]  /*4180*/  HFMA2.MMA R187, -RZ, RZ, 0, 4.76837158203125e-07 ;  /* 0x00000008ffbb7435 */ /* 0x000fe200000001ff */
[----:B------:R-:W-:-:S05]  /*4190*/  MOV R100, R184 ;  /* 0x000000b800647202 */ /* 0x000fca0000000f00 */
[----:B------:R-:W-:-:S05]  /*41a0*/  FADD.FTZ R182, R153, R100 ;  /* 0x0000006499b67221 */ /* 0x000fca0000010000 */
[----:B------:R-:W-:-:S07]  /*41b0*/  MOV R188, R182 ;  /* 0x000000b600bc7202 */ /* 0x000fce0000000f00 */
[----:B------:R-:W-:Y:S05]  /*41c0*/  WARPSYNC.COLLECTIVE R185, `(.L_x_12157) ;  /* 0x00000000b9087348 */ /* 0x000fea0003c00000 */
[----:B------:R0:W1:Y:S02]  /*41d0*/  SHFL.BFLY P6, R184, R188, R187, R190 ;  /* 0x0c0000bbbcb87389 */ /* 0x00006400000c00be */
[----:B01----:R-:W-:Y:S01]  /*41e0*/  ENDCOLLECTIVE ;  /* 0x000000000000791b */ /* 0x003fe20003800000 */
.L_x_12157:
[----:B------:R-:W-:Y:S01]  /*41f0*/  HFMA2.MMA R187, -RZ, RZ, 0, 9.5367431640625e-07 ;  /* 0x00000010ffbb7435 */ /* 0x000fe200000001ff */
[----:B------:R-:W-:-:S05]  /*4200*/  MOV R183, R184 ;  /* 0x000000b800b77202 */ /* 0x000fca0000000f00 */
[----:B------:R-:W-:-:S05]  /*4210*/  FADD.FTZ R183, R182, R183 ;  /* 0x000000b7b6b77221 */ /* 0x000fca0000010000 */
[----:B------:R-:W-:-:S07]  /*4220*/  MOV R188, R183 ;  /* 0x000000b700bc7202 */ /* 0x000fce0000000f00 */
[----:B------:R-:W-:Y:S05]  /*4230*/  WARPSYNC.COLLECTIVE R185, `(.L_x_12158) ;  /* 0x00000000b9087348 */ /* 0x000fea0003c00000 */
[----:B------:R0:W1:Y:S02]  /*4240*/  SHFL.BFLY P6, R184, R188, R187, R190 ;  /* 0x0c0000bbbcb87389 */ /* 0x00006400000c00be */
[----:B01----:R-:W-:Y:S01]  /*4250*/  ENDCOLLECTIVE ;  /* 0x000000000000791b */ /* 0x003fe20003800000 */
.L_x_12158:
        /* <DEDUP_REMOVED lines=89> */
.L_x_12159:
[----:B------:R-:W-:Y:S01]  /*47f0*/  HFMA2.MMA R187, -RZ, RZ, 0, 1.1920928955078125e-07 ;  /* 0x00000002ffbb7435 */ /* 0x000fe200000001ff */
[----:B------:R-:W-:-:S05]  /*4800*/  MOV R102, R184 ;  /* 0x000000b800667202 */ /* 0x000fca0000000f00 */
[----:B------:R-:W-:-:S05]  /*4810*/  FADD.FTZ R102, R101, R102 ;  /* 0x0000006665667221 */ /* 0x000fca0000010000 */
[----:B------:R-:W-:-:S07]  /*4820*/  MOV R188, R102 ;  /* 0x0000006600bc7202 */ /* 0x000fce0000000f00 */
[----:B------:R-:W-:Y:S05]  /*4830*/  WARPSYNC.COLLECTIVE R185, `(.L_x_12160) ;  /* 0x00000000b9087348 */ /* 0x000fea0003c00000 */
[----:B------:R0:W1:Y:S02]  /*4840*/  SHFL.BFLY P6, R184, R188, R187, R190 ;  /* 0x0c0000bbbcb87389 */ /* 0x00006400000c00be */
[----:B01----:R-:W-:Y:S01]  /*4850*/  ENDCOLLECTIVE ;  /* 0x000000000000791b */ /* 0x003fe20003800000 */
.L_x_12160:
[----:B------:R-:W-:Y:S01]  /*4860*/  HFMA2.MMA R187, -RZ, RZ, 0, 2.384185791015625e-07 ;  /* 0x00000004ffbb7435 */ /* 0x000fe200000001ff */
[----:B------:R-:W-:-:S05]  /*4870*/  MOV R153, R184 ;  /* 0x000000b800997202 */ /* 0x000fca0000000f00 */
[----:B------:R-:W-:-:S05]  /*4880*/  FADD.FTZ R153, R102, R153 ;  /* 0x0000009966997221 */ /* 0x000fca0000010000 */
[----:B------:R-:W-:-:S07]  /*4890*/  MOV R188, R153 ;  /* 0x0000009900bc7202 */ /* 0x000fce0000000f00 */
[----:B------:R-:W-:Y:S05]  /*48a0*/  WARPSYNC.COLLECTIVE R185, `(.L_x_12161) ;  /* 0x00000000b9087348 */ /* 0x000fea0003c00000 */
[----:B------:R0:W1:Y:S02]  /*48b0*/  SHFL.BFLY P6, R184, R188, R187, R190 ;  /* 0x0c0000bbbcb87389 */ /* 0x00006400000c00be */
[----:B01----:R-:W-:Y:S01]  /*48c0*/  ENDCOLLECTIVE ;  /* 0x000000000000791b */ /* 0x003fe20003800000 */
.L_x_12161:
[----:B------:R-:W-:Y:S01]  /*48d0*/  HFMA2.MMA R187, -RZ, RZ, 0, 4.76837158203125e-07 ;  /* 0x00000008ffbb7435 */ /* 0x000fe200000001ff */
[----:B------:R-:W-:-:S05]  /*48e0*/  MOV R182, R184 ;  /* 0x000000b800b67202 */ /* 0x000fca0000000f00 */
[----:B------:R-:W-:-:S05]  /*48f0*/  FADD.FTZ R182, R153, R182 ;  /* 0x000000b699b67221 */ /* 0x000fca0000010000 */
[----:B------:R-:W-:-:S07]  /*4900*/  MOV R188, R182 ;  /* 0x000000b600bc7202 */ /* 0x000fce0000000f00 */
[----:B------:R-:W-:Y:S05]  /*4910*/  WARPSYNC.COLLECTIVE R185, `(.L_x_12162) ;  /* 0x00000000b9087348 */ /* 0x000fea0003c00000 */
[----:B------:R0:W1:Y:S02]  /*4920*/  SHFL.BFLY P6, R184, R188, R187, R190 ;  /* 0x0c0000bbbcb87389 */ /* 0x00006400000c00be */
[----:B01----:R-:W-:Y:S01]  /*4930*/  ENDCOLLECTIVE ;  /* 0x000000000000791b */ /* 0x003fe20003800000 */
.L_x_12162:
[----:B------:R-:W-:Y:S01]  /*4940*/  HFMA2.MMA R187, -RZ, RZ, 0, 9.5367431640625e-07 ;  /* 0x00000010ffbb7435 */ /* 0x000fe200000001ff */
[----:B------:R-:W-:-:S05]  /*4950*/  MOV R183, R184 ;  /* 0x000000b800b77202 */ /* 0x000fca0000000f00 */
[----:B------:R-:W-:-:S05]  /*4960*/  FADD.FTZ R183, R182, R183 ;  /* 0x000000b7b6b77221 */ /* 0x000fca0000010000 */
[----:B------:R-:W-:-:S07]  /*4970*/  MOV R188, R183 ;  /* 0x000000b700bc7202 */ /* 0x000fce0000000f00 */
[----:B------:R-:W-:Y:S05]  /*4980*/  WARPSYNC.COLLECTIVE R185, `(.L_x_12163) ;  /* 0x00000000b9087348 */ /* 0x000fea0003c00000 */
[----:B------:R0:W1:Y:S02]  /*4990*/  SHFL.BFLY P6, R184, R188, R187, R190 ;  /* 0x0c0000bbbcb87389 */ /* 0x00006400000c00be */
[----:B01----:R-:W-:Y:S01]  /*49a0*/  ENDCOLLECTIVE ;  /* 0x000000000000791b */ /* 0x003fe20003800000 */
.L_x_12163:
[----:B------:R-:W-:Y:S05]  /*49b0*/  BRA `(.L_x_12164) ;  /* 0xffffffe4009c7947 */ /* 0x000fea000383ffff */
.L_x_12165:
        /* <DEDUP_REMOVED lines=12> */
.L_x_37212:


//--------------------- .text._ZN10layer_norm13ln_fwd_kernelINS_13Kernel_traitsI13__nv_bfloat16S2_fS2_fjLj5120ELj1ELj1ELj4ELj16ENS_18Kernel_traits_baseILj5120ES2_S2_fS2_fjLj128EEEEELb0ELb1ELb0ELb1EEEvNS_9FwdParamsE --------------------------
	.section	.text._ZN10layer_norm13ln_fwd_kernelINS_13Kernel_traitsI13__nv_bfloat16S2_fS2_fjLj5120ELj1ELj1ELj4ELj16ENS_18Kernel_traits_baseILj5120ES2_S2_fS2_fjLj128EEEEELb0ELb1ELb0ELb1EEEvNS_9FwdParamsE,"ax",@progbits
	.align	128
        .global         _ZN10layer_norm13ln_fwd_kernelINS_13Kernel_traitsI13__nv_bfloat16S2_fS2_fjLj5120ELj1ELj1ELj4ELj16ENS_18Kernel_traits_baseILj5120ES2_S2_fS2_fjLj128EEEEELb0ELb1ELb0ELb1EEEvNS_9FwdParamsE
        .type           _ZN10layer_norm13ln_fwd_kernelINS_13Kernel_traitsI13__nv_bfloat16S2_fS2_fjLj5120ELj1ELj1ELj4ELj16ENS_18Kernel_traits_baseILj5120ES2_S2_fS2_fjLj128EEEEELb0ELb1ELb0ELb1EEEvNS_9FwdParamsE,@function
        .size           _ZN10layer_norm13ln_fwd_kernelINS_13Kernel_traitsI13__nv_bfloat16S2_fS2_fjLj5120ELj1ELj1ELj4ELj16ENS_18Kernel_traits_baseILj5120ES2_S2_fS2_fjLj128EEEEELb0ELb1ELb0ELb1EEEvNS_9FwdParamsE,(.L_x_37213 - _ZN10layer_norm13ln_fwd_kernelINS_13Kernel_traitsI13__nv_bfloat16S2_fS2_fjLj5120ELj1ELj1ELj4ELj16ENS_18Kernel_traits_baseILj5120ES2_S2_fS2_fjLj128EEEEELb0ELb1ELb0ELb1EEEvNS_9FwdParamsE)
        .other          _ZN10layer_norm13ln_fwd_kernelINS_13Kernel_traitsI13__nv_bfloat16S2_fS2_fjLj5120ELj1ELj1ELj4ELj16ENS_18Kernel_traits_baseILj5120ES2_S2_fS2_fjLj128EEEEELb0ELb1ELb0ELb1EEEvNS_9FwdParamsE,@"STO_CUDA_ENTRY STV_DEFAULT"
_ZN10layer_norm13ln_fwd_kernelINS_13Kernel_traitsI13__nv_bfloat16S2_fS2_fjLj5120ELj1ELj1ELj4ELj16ENS_18Kernel_traits_baseILj5120ES2_S2_fS2_fjLj128EEEEELb0ELb1ELb0ELb1EEEvNS_9FwdParamsE:
.text._ZN10layer_norm13ln_fwd_kernelINS_13Kernel_traitsI13__nv_bfloat16S2_fS2_fjLj5120ELj1ELj1ELj4ELj16ENS_18Kernel_traits_baseILj5120ES2_S2_fS2_fjLj128EEEEELb0ELb1ELb0ELb1EEEvNS_9FwdParamsE:
        /* <DEDUP_REMOVED lines=16> */
[----:B------:R-:W-:-:S02]  /*0100*/  LOP3.LUT R98, R165, 0x7f, RZ, 0xc0, !PT ;  /* 0x0000007fa5627812 */ /* 0x000fc400078ec0ff */
[----:B-1----:R-:W-:Y:S01]  /*0110*/  LEA.HI R165, R165, UR6, RZ, 0x19 ;  /* 0x00000006a5a57c11 */ /* 0x002fe2000f8fc8ff */
[----:B------:R0:W5:Y:S01]  /*0120*/  @P0 LDG.E.128 R64, desc[UR4][R4.64+0x2000] ;  /* 0x0020000404400981 */ /* 0x000162000c1e1d00 */
[----:B------:R-:W-:Y:S01]  /*0130*/  LEA R44, P2, R98, UR8, 0x4 ;  /* 0x00000008622c7c11 */ /* 0x000fe2000f8420ff */
[----:B------:R-:W-:Y:S01]  /*0140*/  ULDC UR8, c[0x0][0x214] ;  /* 0x0000850000087ab9 */ /* 0x000fe20000000800 */
[----:B------:R-:W-:Y:S01]  /*0150*/  ULDC.64 UR6, c[0x0][0x260] ;  /* 0x0000980000067ab9 */ /* 0x000fe20000000a00 */
        /* <DEDUP_REMOVED lines=11> */
[----:B------:R0:W5:Y:S04]  /*0210*/  LDG.E.128 R16, desc[UR4][R44.64] ;  /* 0x000000042c107981 */ /* 0x000168000c1e1d00 */
[----:B------:R0:W5:Y:S04]  /*0220*/  LDG.E.128 R12, desc[UR4][R44.64+0x800] ;  /* 0x000800042c0c7981 */ /* 0x000168000c1e1d00 */
[----:B------:R0:W5:Y:S04]  /*0230*/  LDG.E.128 R8, desc[UR4][R44.64+0x1000] ;  /* 0x001000042c087981 */ /* 0x000168000c1e1d00 */
[----:B------:R0:W5:Y:S02]  /*0240*/  LDG.E.128 R4, desc[UR4][R44.64+0x1800] ;  /* 0x001800042c047981 */ /* 0x000164000c1e1d00 */
        /* <DEDUP_REMOVED lines=9> */
[----:B------:R-:W-:Y:S01]  /*02e0*/  @!P0 CS2R R66, SRZ ;  /* 0x0000000000428805 */ /* 0x000fe2000001ff00 */
[----:B------:R-:W-:Y:S01]  /*02f0*/  ULDC.64 UR6, c[0x0][0x270] ;  /* 0x00009c0000067ab9 */ /* 0x000fe20000000a00 */
[----:B------:R-:W-:Y:S01]  /*0300*/  PRMT R121, R48, 0x7632, R121 ;  /* 0x0000763230797816 */ /* 0x000fe20000000079 */
[----:B------:R-:W-:Y:S01]  /*0310*/  HFMA2.MMA R0, -RZ, RZ, 0, 5.9604644775390625e-08 ;  /* 0x00000001ff007435 */ /* 0x000fe200000001ff */
[----:B------:R-:W-:Y:S01]  /*0320*/  PRMT R122, R49, 0x7632, R122 ;  /* 0x00007632317a7816 */ /* 0x000fe2000000007a */
[----:B------:R-:W-:Y:S01]  /*0330*/  ULDC UR10, c[0x0][0x290] ;  /* 0x0000a400000a7ab9 */ /* 0x000fe20000000800 */
[----:B------:R-:W-:Y:S01]  /*0340*/  PRMT R123, R50, 0x7632, R123 ;  /* 0x00007632327b7816 */ /* 0x000fe2000000007b */
[----:B------:R-:W-:Y:S01]  /*0350*/  ULDC.64 UR8, c[0x0][0x230] ;  /* 0x00008c0000087ab9 */ /* 0x000fe20000000a00 */
[----:B------:R-:W-:Y:S01]  /*0360*/  PRMT R124, R51, 0x7632, R124 ;  /* 0x00007632337c7816 */ /* 0x000fe2000000007c */
[----:B------:R-:W-:Y:S01]  /*0370*/  ULDC.64 UR12, c[0x0][0x210] ;  /* 0x00008400000c7ab9 */ /* 0x000fe20000000a00 */
        /* <DEDUP_REMOVED lines=16> */
[----:B------:R-:W-:Y:S01]  /*0480*/  ISETP.NE.U32.AND P0, PT, RZ, UR6, PT ;  /* 0x00000006ff007c0c */ /* 0x000fe2000bf05070 */
[----:B------:R-:W-:Y:S01]  /*0490*/  ULDC.U8 UR6, c[0x0][0x2a0] ;  /* 0x0000a80000067ab9 */ /* 0x000fe20000000000 */
        /* <DEDUP_REMOVED lines=41> */
[----:B------:R-:W-:Y:S01]  /*0730*/  ISETP.NE.AND.EX P0, PT, RZ, UR7, PT, P0 ;  /* 0x00000007ff007c0c */ /* 0x000fe2000bf05300 */
[----:B------:R-:W-:Y:S01]  /*0740*/  ULDC UR7, c[0x0][0x218] ;  /* 0x0000860000077ab9 */ /* 0x000fe20000000800 */
[----:B--2---:R-:W-:Y:S02]  /*0750*/  PRMT R141, R40, 0x7632, R141 ;  /* 0x00007632288d7816 */ /* 0x004fe4000000008d */
[----:B------:R-:W-:-:S02]  /*0760*/  PRMT R142, R41, 0x7632, R142 ;  /* 0x00007632298e7816 */ /* 0x000fc4000000008e */
[----:B------:R-:W-:Y:S02]  /*0770*/  PRMT R143, R42, 0x7632, R143 ;  /* 0x000076322a8f7816 */ /* 0x000fe4000000008f */
        /* <DEDUP_REMOVED lines=68> */
[----:B0-----:R-:W-:-:S07]  /*0bc0*/  SHF.L.U32 R163, R163, 0x10, RZ ;  /* 0x00000010a3a37819 */ /* 0x001fce00000006ff */
.L_x_12167:
[----:B0-----:R-:W0:Y:S01]  /*0bd0*/  @P0 LDC.64 R2, c[0x0][0x270] ;  /* 0x00009c00ff020b82 */ /* 0x001e220000000a00 */
[----:B------:R-:W-:Y:S01]  /*0be0*/  IMAD R28, R165, UR7, RZ ;  /* 0x00000007a51c7c24 */ /* 0x000fe2000f8e02ff */
[----:B------:R-:W-:-:S04]  /*0bf0*/  ISETP.NE.U32.AND P2, PT, RZ, UR8, PT ;  /* 0x00000008ff007c0c */ /* 0x000fc8000bf45070 */
[----:B------:R-:W-:Y:S02]  /*0c00*/  SHF.R.S32.HI R29, RZ, 0x1f, R28 ;  /* 0x0000001fff1d7819 */ /* 0x000fe4000001141c */
[----:B------:R-:W1:Y:S02]  /*0c10*/  LDC.64 R68, c[0x0][0x220] ;  /* 0x00008800ff447b82 */ /* 0x000e640000000a00 */
[----:B------:R-:W-:-:S04]  /*0c20*/  LEA.HI R29, R29, R28, RZ, 0x3 ;  /* 0x0000001c1d1d7211 */ /* 0x000fc800078f18ff */
[----:B------:R-:W-:Y:S02]  /*0c30*/  LEA.HI.SX32 R167, R29, R98, 0x1d ;  /* 0x000000621da77211 */ /* 0x000fe400078feaff */
[----:B------:R-:W-:Y:S01]  /*0c40*/  ISETP.NE.AND.EX P2, PT, RZ, UR9, PT, P2 ;  /* 0x00000009ff007c0c */ /* 0x000fe2000bf45320 */
[----:B0-----:R-:W-:-:S12]  /*0c50*/  @P0 IMAD.WIDE R2, R165, 0x2, R2 ;  /* 0x00000002a5020825 */ /* 0x001fd800078e0202 */
[----:B------:R-:W0:Y:S01]  /*0c60*/  @P2 LDC.64 R32, c[0x0][0x230] ;  /* 0x00008c00ff202b82 */ /* 0x000e220000000a00 */
[----:B------:R-:W2:Y:S01]  /*0c70*/  @P0 LDG.E.U16 R2, desc[UR4][R2.64] ;  /* 0x0000000402020981 */ /* 0x000ea2000c1e1500 */
[----:B-1----:R-:W-:-:S06]  /*0c80*/  IMAD.WIDE.U32 R28, R167, 0x10, R68 ;  /* 0x00000010a71c7825 */ /* 0x002fcc00078e0044 */
[----:B------:R-:W3:Y:S01]  /*0c90*/  LDG.E.128 R28, desc[UR4][R28.64] ;  /* 0x000000041c1c7981 */ /* 0x000ee2000c1e1d00 */
[----:B0-----:R-:W-:-:S05]  /*0ca0*/  @P2 IMAD.WIDE.U32 R32, R167, 0x20, R32 ;  /* 0x00000020a7202825 */ /* 0x001fca00078e0020 */
[----:B------:R-:W4:Y:S04]  /*0cb0*/  @P2 LDG.E.128 R20, desc[UR4][R32.64] ;  /* 0x0000000420142981 */ /* 0x000f28000c1e1d00 */
[----:B------:R0:W5:Y:S01]  /*0cc0*/  @P2 LDG.E.128 R24, desc[UR4][R32.64+0x10] ;  /* 0x0000100420182981 */ /* 0x000162000c1e1d00 */
[----:B------:R-:W-:Y:S02]  /*0cd0*/  MOV R166, 0x3f800000 ;  /* 0x3f80000000a67802 */ /* 0x000fe40000000f00 */
[----:B0-----:R-:W-:Y:S02]  /*0ce0*/  SHF.L.U32 R32, R18, 0x10, RZ ;  /* 0x0000001012207819 */ /* 0x001fe400000006ff */
[----:B------:R-:W-:Y:S02]  /*0cf0*/  SHF.L.U32 R34, R19, 0x10, RZ ;  /* 0x0000001013227819 */ /* 0x000fe400000006ff */
[----:B------:R-:W-:-:S02]  /*0d00*/  ISETP.NE.U32.AND P1, PT, RZ, UR8, PT ;  /* 0x00000008ff007c0c */ /* 0x000fc4000bf25070 */
[----:B------:R-:W-:Y:S02]  /*0d10*/  PRMT R33, R18, 0x7632, R33 ;  /* 0x0000763212217816 */ /* 0x000fe40000000021 */
[----:B------:R-:W-:Y:S02]  /*0d20*/  ISETP.NE.AND.EX P1, PT, RZ, UR9, PT, P1 ;  /* 0x00000009ff007c0c */ /* 0x000fe4000bf25310 */
[----:B------:R-:W-:Y:S02]  /*0d30*/  SHF.L.U32 R42, R33, 0x10, RZ ;  /* 0x00000010212a7819 */ /* 0x000fe400000006ff */
[----:B------:R-:W-:Y:S02]  /*0d40*/  IADD3 R169, R167, 0x80, RZ ;  /* 0x00000080a7a97810 */ /* 0x000fe40007ffe0ff */
[----:B--2---:R-:W-:Y:S02]  /*0d50*/  @P0 SHF.L.U32 R166, R2, 0x10, RZ ;  /* 0x0000001002a60819 */ /* 0x004fe400000006ff */
[----:B---3--:R-:W-:-:S02]  /*0d60*/  SHF.L.U32 R3, R30, 0x10, RZ ;  /* 0x000000101e037819 */ /* 0x008fc400000006ff */
[----:B------:R-:W-:-:S03]  /*0d70*/  PRMT R38, R29, 0x7632, R38 ;  /* 0x000076321d267816 */ /* 0x000fc60000000026 */
[----:B------:R-:W-:Y:S01]  /*0d80*/  FMUL.FTZ R3, R3, R166 ;  /* 0x000000a603037220 */ /* 0x000fe20000410000 */
[----:B------:R-:W-:Y:S02]  /*0d90*/  SHF.L.U32 R29, R29, 0x10, RZ ;  /* 0x000000101d1d7819 */ /* 0x000fe400000006ff */
[----:B------:R-:W-:Y:S01]  /*0da0*/  PRMT R39, R30, 0x7632, R39 ;  /* 0x000076321e277816 */ /* 0x000fe20000000027 */
[----:B------:R-:W-:Y:S01]  /*0db0*/  FMUL.FTZ R32, R3, R32 ;  /* 0x0000002003207220 */ /* 0x000fe20000410000 */
[----:B------:R-:W-:Y:S01]  /*0dc0*/  PRMT R41, R31, 0x7632, R41 ;  /* 0x000076321f297816 */ /* 0x000fe20000000029 */
[----:B------:R-:W0:Y:S01]  /*0dd0*/  LDC.64 R2, c[0x0][0x238] ;  /* 0x00008e00ff027b82 */ /* 0x000e220000000a00 */
[----:B------:R-:W-:Y:S01]  /*0de0*/  SHF.L.U32 R30, R17, 0x10, RZ ;  /* 0x00000010111e7819 */ /* 0x000fe200000006ff */
[----:B------:R-:W-:Y:S01]  /*0df0*/  FMUL.FTZ R29, R29, R166 ;  /* 0x000000a61d1d7220 */ /* 0x000fe20000410000 */
[C---:B------:R-:W-:Y:S02]  /*0e00*/  SHF.L.U32 R37, R28.reuse, 0x10, RZ ;  /* 0x000000101c257819 */ /* 0x040fe400000006ff */
[----:B------:R-:W-:Y:S01]  /*0e10*/  SHF.L.U32 R31, R31, 0x10, RZ ;  /* 0x000000101f1f7819 */ /* 0x000fe200000006ff */
[----:B------:R-:W-:Y:S01]  /*0e20*/  FMUL.FTZ R30, R29, R30 ;  /* 0x0000001e1d1e7220 */ /* 0x000fe20000410000 */
[----:B------:R-:W-:Y:S01]  /*0e30*/  PRMT R35, R28, 0x7632, R35 ;  /* 0x000076321c237816 */ /* 0x000fe20000000023 */
[-C--:B------:R-:W-:Y:S01]  /*0e40*/  FMUL.FTZ R37, R37, R166.reuse ;  /* 0x000000a625257220 */ /* 0x080fe20000410000 */
[C---:B------:R-:W-:Y:S01]  /*0e50*/  SHF.L.U32 R28, R16.reuse, 0x10, RZ ;  /* 0x00000010101c7819 */ /* 0x040fe200000006ff */
[----:B------:R-:W-:Y:S01]  /*0e60*/  FMUL.FTZ R31, R31, R166 ;  /* 0x000000a61f1f7220 */ /* 0x000fe20000410000 */
[----:B------:R-:W-:-:S02]  /*0e70*/  PRMT R29, R16, 0x7632, R29 ;  /* 0x00007632101d7816 */ /* 0x000fc4000000001d */
[----:B------:R-:W-:Y:S01]  /*0e80*/  SHF.L.U32 R35, R35, 0x10, RZ ;  /* 0x0000001023237819 */ /* 0x000fe200000006ff */
[----:B------:R-:W-:Y:S01]  /*0e90*/  FMUL.FTZ R28, R37, R28 ;  /* 0x0000001c251c7220 */ /* 0x000fe20000410000 */
[----:B------:R-:W-:Y:S01]  /*0ea0*/  FMUL.FTZ R34, R31, R34 ;  /* 0x000000221f227220 */ /* 0x000fe20000410000 */
[----:B------:R-:W-:Y:S02]  /*0eb0*/  SHF.L.U32 R36, R29, 0x10, RZ ;  /* 0x000000101d247819 */ /* 0x000fe400000006ff */
[----:B------:R-:W-:Y:S02]  /*0ec0*/  PRMT R31, R17, 0x7632, R31 ;  /* 0x00007632111f7816 */ /* 0x000fe4000000001f */
[----:B------:R-:W-:Y:S02]  /*0ed0*/  PRMT R37, R19, 0x7632, R37 ;  /* 0x0000763213257816 */ /* 0x000fe40000000025 */
[----:B------:R-:W-:Y:S02]  /*0ee0*/  SHF.L.U32 R29, R38, 0x10, RZ ;  /* 0x00000010261d7819 */ /* 0x000fe400000006ff */
[----:B------:R-:W-:-:S02]  /*0ef0*/  SHF.L.U32 R39, R39, 0x10, RZ ;  /* 0x0000001027277819 */ /* 0x000fc400000006ff */
[----:B------:R-:W-:Y:S01]  /*0f00*/  SHF.L.U32 R41, R41, 0x10, RZ ;  /* 0x0000001029297819 */ /* 0x000fe200000006ff */
[-C--:B------:R-:W-:Y:S01]  /*0f10*/  FMUL.FTZ R35, R35, R166.reuse ;  /* 0x000000a623237220 */ /* 0x080fe20000410000 */
[----:B------:R-:W-:Y:S01]  /*0f20*/  SHF.L.U32 R40, R31, 0x10, RZ ;  /* 0x000000101f287819 */ /* 0x000fe200000006ff */
[-C--:B------:R-:W-:Y:S01]  /*0f30*/  FMUL.FTZ R31, R29, R166.reuse ;  /* 0x000000a61d1f7220 */ /* 0x080fe20000410000 */
[----:B------:R-:W-:Y:S01]  /*0f40*/  SHF.L.U32 R38, R37, 0x10, RZ ;  /* 0x0000001025267819 */ /* 0x000fe200000006ff */
[-C--:B------:R-:W-:Y:S01]  /*0f50*/  FMUL.FTZ R39, R39, R166.reuse ;  /* 0x000000a627277220 */ /* 0x080fe20000410000 */
[----:B------:R-:W-:Y:S01]  /*0f60*/  FMUL.FTZ R41, R41, R166 ;  /* 0x000000a629297220 */ /* 0x000fe20000410000 */
[----:B------:R-:W-:Y:S01]  /*0f70*/  FMUL.FTZ R29, R35, R36 ;  /* 0x00000024231d7220 */ /* 0x000fe20000410000 */
[----:B------:R-:W-:Y:S01]  /*0f80*/  FMUL.FTZ R31, R31, R40 ;  /* 0x000000281f1f7220 */ /* 0x000fe20000410000 */
[----:B------:R-:W-:Y:S01]  /*0f90*/  FMUL.FTZ R33, R39, R42 ;  /* 0x0000002a27217220 */ /* 0x000fe20000410000 */
[----:B------:R-:W-:Y:S01]  /*0fa0*/  FMUL.FTZ R35, R41, R38 ;  /* 0x0000002629237220 */ /* 0x000fe20000410000 */
[----:B0-----:R-:W-:-:S04]  /*0fb0*/  IMAD.WIDE.U32 R40, R167, 0x20, R2 ;  /* 0x00000020a7287825 */ /* 0x001fc800078e0002 */
[----:B----4-:R-:W-:Y:S01]  /*0fc0*/  @P1 FADD.FTZ R28, R20, R28 ;  /* 0x0000001c141c1221 */ /* 0x010fe20000010000 */
[----:B------:R-:W-:Y:S01]  /*0fd0*/  @P1 FADD.FTZ R30, R22, R30 ;  /* 0x0000001e161e1221 */ /* 0x000fe20000010000 */
[----:B-----5:R-:W-:Y:S01]  /*0fe0*/  @P1 FADD.FTZ R32, R24, R32 ;  /* 0x0000002018201221 */ /* 0x020fe20000010000 */
[----:B------:R-:W-:Y:S01]  /*0ff0*/  @P1 FADD.FTZ R34, R26, R34 ;  /* 0x000000221a221221 */ /* 0x000fe20000010000 */
[----:B------:R-:W-:Y:S01]  /*1000*/  @P1 FADD.FTZ R29, R21, R29 ;  /* 0x0000001d151d1221 */ /* 0x000fe20000010000 */
[----:B------:R-:W-:Y:S01]  /*1010*/  @P1 FADD.FTZ R31, R23, R31 ;  /* 0x0000001f171f1221 */ /* 0x000fe20000010000 */
[----:B------:R-:W-:Y:S01]  /*1020*/  @P1 FADD.FTZ R33, R25, R33 ;  /* 0x0000002119211221 */ /* 0x000fe20000010000 */
[----:B------:R-:W-:Y:S01]  /*1030*/  @P1 FADD.FTZ R35, R27, R35 ;  /* 0x000000231b231221 */ /* 0x000fe20000010000 */
[----:B------:R-:W-:Y:S01]  /*1040*/  IMAD.WIDE.U32 R36, R169, 0x10, R68 ;  /* 0x00000010a9247825 */ /* 0x000fe200078e0044 */
[----:B------:R-:W0:Y:S01]  /*1050*/  @P2 LDC.64 R42, c[0x0][0x230] ;  /* 0x00008c00ff2a2b82 */ /* 0x000e220000000a00 */
[----:B------:R-:W-:Y:S04]  /*1060*/  STG.E.128 desc[UR4][R40.64], R28 ;  /* 0x0000001c28007986 */ /* 0x000fe8000c101d04 */
[----:B------:R1:W-:Y:S04]  /*1070*/  STG.E.128 desc[UR4][R40.64+0x10], R32 ;  /* 0x0000102028007986 */ /* 0x0003e8000c101d04 */
[----:B------:R-:W2:Y:S01]  /*1080*/  LDG.E.128 R36, desc[UR4][R36.64] ;  /* 0x0000000424247981 */ /* 0x000ea2000c1e1d00 */
[----:B------:R-:W-:-:S02]  /*1090*/  MOV R56, R20 ;  /* 0x0000001400387202 */ /* 0x000fc40000000f00 */
[----:B------:R-:W-:Y:S02]  /*10a0*/  MOV R57, R21 ;  /* 0x0000001500397202 */ /* 0x000fe40000000f00 */
[----:B------:R-:W-:Y:S02]  /*10b0*/  MOV R58, R22 ;  /* 0x00000016003a7202 */ /* 0x000fe40000000f00 */
[----:B------:R-:W-:Y:S02]  /*10c0*/  MOV R59, R23 ;  /* 0x00000017003b7202 */ /* 0x000fe40000000f00 */
[----:B------:R-:W-:Y:S02]  /*10d0*/  MOV R52, R24 ;  /* 0x0000001800347202 */ /* 0x000fe40000000f00 */
[----:B------:R-:W-:Y:S02]  /*10e0*/  MOV R53, R25 ;  /* 0x0000001900357202 */ /* 0x000fe40000000f00 */
[----:B------:R-:W-:-:S02]  /*10f0*/  MOV R54, R26 ;  /* 0x0000001a00367202 */ /* 0x000fc40000000f00 */
[----:B------:R-:W-:Y:S01]  /*1100*/  MOV R55, R27 ;  /* 0x0000001b00377202 */ /* 0x000fe20000000f00 */
[----:B0-----:R-:W-:-:S05]  /*1110*/  @P2 IMAD.WIDE.U32 R42, R169, 0x20, R42 ;  /* 0x00000020a92a2825 */ /* 0x001fca00078e002a */
[----:B------:R-:W3:Y:S04]  /*1120*/  @P2 LDG.E.128 R56, desc[UR4][R42.64] ;  /* 0x000000042a382981 */ /* 0x000ee8000c1e1d00 */
[----:B------:R0:W4:Y:S01]  /*1130*/  @P2 LDG.E.128 R52, desc[UR4][R42.64+0x10] ;  /* 0x000010042a342981 */ /* 0x000122000c1e1d00 */
[----:B------:R-:W-:Y:S02]  /*1140*/  SHF.L.U32 R44, R15, 0x10, RZ ;  /* 0x000000100f2c7819 */ /* 0x000fe400000006ff */
[----:B-1----:R-:W-:Y:S02]  /*1150*/  SHF.L.U32 R40, R12, 0x10, RZ ;  /* 0x000000100c287819 */ /* 0x002fe400000006ff */
[----:B0-----:R-:W-:-:S04]  /*1160*/  PRMT R43, R14, 0x7632, R43 ;  /* 0x000076320e2b7816 */ /* 0x001fc8000000002b */
[----:B------:R-:W-:Y:S02]  /*1170*/  SHF.L.U32 R50, R43, 0x10, RZ ;  /* 0x000000102b327819 */ /* 0x000fe400000006ff */
[----:B------:R-:W-:Y:S02]  /*1180*/  IADD3 R171, R167, 0x100, RZ ;  /* 0x00000100a7ab7810 */ /* 0x000fe40007ffe0ff */
[C---:B--2---:R-:W-:Y:S02]  /*1190*/  PRMT R46, R37.reuse, 0x7632, R46 ;  /* 0x00007632252e7816 */ /* 0x044fe4000000002e */
[----:B------:R-:W-:Y:S02]  /*11a0*/  SHF.L.U32 R37, R37, 0x10, RZ ;  /* 0x0000001025257819 */ /* 0x000fe400000006ff */
[C---:B------:R-:W-:Y:S02]  /*11b0*/  PRMT R41, R36.reuse, 0x7632, R41 ;  /* 0x0000763224297816 */ /* 0x040fe40000000029 */
[----:B------:R-:W-:-:S02]  /*11c0*/  SHF.L.U32 R45, R36, 0x10, RZ ;  /* 0x00000010242d7819 */ /* 0x000fc400000006ff */
[C---:B------:R-:W-:Y:S02]  /*11d0*/  SHF.L.U32 R49, R38.reuse, 0x10, RZ ;  /* 0x0000001026317819 */ /* 0x040fe400000006ff */
[----:B------:R-:W-:Y:S01]  /*11e0*/  PRMT R51, R39, 0x7632, R51 ;  /* 0x0000763227337816 */ /* 0x000fe20000000033 */
[-C--:B------:R-:W-:Y:S01]  /*11f0*/  FMUL.FTZ R37, R37, R166.reuse ;  /* 0x000000a625257220 */ /* 0x080fe20000410000 */
[----:B------:R-:W-:Y:S02]  /*1200*/  SHF.L.U32 R39, R39, 0x10, RZ ;  /* 0x0000001027277819 */ /* 0x000fe400000006ff */
[----:B------:R-:W-:Y:S02]  /*1210*/  SHF.L.U32 R36, R13, 0x10, RZ ;  /* 0x000000100d247819 */ /* 0x000fe400000006ff */
[----:B------:R-:W-:Y:S01]  /*1220*/  PRMT R47, R38, 0x7632, R47 ;  /* 0x00007632262f7816 */ /* 0x000fe2000000002f */
[-C--:B------:R-:W-:Y:S01]  /*1230*/  FMUL.FTZ R49, R49, R166.reuse ;  /* 0x000000a631317220 */ /* 0x080fe20000410000 */
[----:B------:R-:W-:Y:S01]  /*1240*/  SHF.L.U32 R38, R14, 0x10, RZ ;  /* 0x000000100e267819 */ /* 0x000fe200000006ff */
[----:B------:R-:W-:Y:S01]  /*1250*/  FMUL.FTZ R39, R39, R166 ;  /* 0x000000a627277220 */ /* 0x000fe20000410000 */
[----:B------:R-:W-:Y:S01]  /*1260*/  FMUL.FTZ R42, R37, R36 ;  /* 0x00000024252a7220 */ /* 0x000fe20000410000 */
[----:B------:R-:W-:Y:S01]  /*1270*/  PRMT R37, R12, 0x7632, R37 ;  /* 0x000076320c257816 */ /* 0x000fe20000000025 */
[----:B------:R-:W-:Y:S01]  /*1280*/  FMUL.FTZ R45, R45, R166 ;  /* 0x000000a62d2d7220 */ /* 0x000fe20000410000 */
[----:B------:R-:W-:Y:S01]  /*1290*/  FMUL.FTZ R36, R49, R38 ;  /* 0x0000002631247220 */ /* 0x000fe20000410000 */
[----:B------:R-:W-:Y:S01]  /*12a0*/  FMUL.FTZ R38, R39, R44 ;  /* 0x0000002c27267220 */ /* 0x000fe20000410000 */
[----:B------:R-:W-:Y:S01]  /*12b0*/  SHF.L.U32 R44, R37, 0x10, RZ ;  /* 0x00000010252c7819 */ /* 0x000fe200000006ff */
[----:B------:R-:W-:Y:S01]  /*12c0*/  FMUL.FTZ R40, R45, R40 ;  /* 0x000000282d287220 */ /* 0x000fe20000410000 */
[----:B------:R-:W-:-:S02]  /*12d0*/  PRMT R39, R13, 0x7632, R39 ;  /* 0x000076320d277816 */ /* 0x000fc40000000027 */
[----:B------:R-:W-:Y:S02]  /*12e0*/  SHF.L.U32 R37, R46, 0x10, RZ ;  /* 0x000000102e257819 */ /* 0x000fe400000006ff */
[----:B------:R-:W-:Y:S02]  /*12f0*/  PRMT R45, R15, 0x7632, R45 ;  /* 0x000076320f2d7816 */ /* 0x000fe4000000002d */
[----:B------:R-:W-:Y:S02]  /*1300*/  SHF.L.U32 R41, R41, 0x10, RZ ;  /* 0x0000001029297819 */ /* 0x000fe400000006ff */
[----:B------:R-:W-:Y:S02]  /*1310*/  SHF.L.U32 R47, R47, 0x10, RZ ;  /* 0x000000102f2f7819 */ /* 0x000fe400000006ff */
        /* <DEDUP_REMOVED lines=11> */
[----:B------:R-:W-:-:S04]  /*13d0*/  IMAD.WIDE.U32 R48, R169, 0x20, R2 ;  /* 0x00000020a9307825 */ /* 0x000fc800078e0002 */
[----:B---3--:R-:W-:Y:S01]  /*13e0*/  @P1 FADD.FTZ R40, R56, R40 ;  /* 0x0000002838281221 */ /* 0x008fe20000010000 */
        /* <DEDUP_REMOVED lines=12> */
[----:B------:R-:W-:-:S02]  /*14b0*/  @P2 MOV R20, R56 ;  /* 0x0000003800142202 */ /* 0x000fc40000000f00 */
[----:B------:R-:W-:Y:S02]  /*14c0*/  @P2 MOV R21, R57 ;  /* 0x0000003900152202 */ /* 0x000fe40000000f00 */
[----:B------:R-:W-:Y:S02]  /*14d0*/  @P2 MOV R22, R58 ;  /* 0x0000003a00162202 */ /* 0x000fe40000000f00 */
[----:B------:R-:W-:Y:S02]  /*14e0*/  @P2 MOV R23, R59 ;  /* 0x0000003b00172202 */ /* 0x000fe40000000f00 */
[----:B------:R-:W-:Y:S02]  /*14f0*/  @P2 MOV R24, R52 ;  /* 0x0000003400182202 */ /* 0x000fe40000000f00 */
[----:B------:R-:W-:Y:S01]  /*1500*/  @P2 MOV R25, R53 ;  /* 0x0000003500192202 */ /* 0x000fe20000000f00 */
[----:B0-----:R-:W-:Y:S01]  /*1510*/  @P2 IMAD.WIDE.U32 R50, R171, 0x20, R50 ;  /* 0x00000020ab322825 */ /* 0x001fe200078e0032 */
[----:B------:R-:W-:-:S02]  /*1520*/  @P2 MOV R26, R54 ;  /* 0x00000036001a2202 */ /* 0x000fc40000000f00 */
[----:B------:R-:W-:Y:S02]  /*1530*/  @P2 MOV R27, R55 ;  /* 0x00000037001b2202 */ /* 0x000fe40000000f00 */
[----:B------:R-:W3:Y:S04]  /*1540*/  @P2 LDG.E.128 R56, desc[UR4][R50.64] ;  /* 0x0000000432382981 */ /* 0x000ee8000c1e1d00 */
[----:B------:R0:W4:Y:S02]  /*1550*/  @P2 LDG.E.128 R52, desc[UR4][R50.64+0x10] ;  /* 0x0000100432342981 */ /* 0x000124000c1e1d00 */
[----:B0-----:R-:W-:Y:S02]  /*1560*/  SHF.L.U32 R50, R11, 0x10, RZ ;  /* 0x000000100b327819 */ /* 0x001fe400000006ff */
[----:B------:R-:W-:-:S02]  /*1570*/  PRMT R51, R10, 0x7632, R51 ;  /* 0x000076320a337816 */ /* 0x000fc40000000033 */
[----:B-1----:R-:W-:Y:S02]  /*1580*/  SHF.L.U32 R48, R10, 0x10, RZ ;  /* 0x000000100a307819 */ /* 0x002fe400000006ff */
[----:B------:R-:W-:Y:S02]  /*1590*/  SHF.L.U32 R66, R51, 0x10, RZ ;  /* 0x0000001033427819 */ /* 0x000fe400000006ff */
[----:B------:R-:W-:Y:S02]  /*15a0*/  IADD3 R173, R167, 0x180, RZ ;  /* 0x00000180a7ad7810 */ /* 0x000fe40007ffe0ff */
[C---:B--2---:R-:W-:Y:S02]  /*15b0*/  PRMT R62, R45.reuse, 0x7632, R62 ;  /* 0x000076322d3e7816 */ /* 0x044fe4000000003e */
[----:B------:R-:W-:Y:S02]  /*15c0*/  SHF.L.U32 R45, R45, 0x10, RZ ;  /* 0x000000102d2d7819 */ /* 0x000fe400000006ff */
[----:B------:R-:W-:-:S02]  /*15d0*/  PRMT R63, R46, 0x7632, R63 ;  /* 0x000076322e3f7816 */ /* 0x000fc4000000003f */
[----:B------:R-:W-:Y:S01]  /*15e0*/  SHF.L.U32 R65, R46, 0x10, RZ ;  /* 0x000000102e417819 */ /* 0x000fe200000006ff */
[----:B------:R-:W-:Y:S01]  /*15f0*/  FMUL.FTZ R45, R45, R166 ;  /* 0x000000a62d2d7220 */ /* 0x000fe20000410000 */
[----:B------:R-:W-:Y:S02]  /*1600*/  PRMT R67, R47, 0x7632, R67 ;  /* 0x000076322f437816 */ /* 0x000fe40000000043 */
[----:B------:R-:W-:Y:S02]  /*1610*/  SHF.L.U32 R46, R9, 0x10, RZ ;  /* 0x00000010092e7819 */ /* 0x000fe400000006ff */
        /* <DEDUP_REMOVED lines=53> */
[----:B------:R0:W4:Y:S01]  /*1970*/  @P2 LDG.E.128 R52, desc[UR4][R64.64+0x10] ;  /* 0x0000100440342981 */ /* 0x000122000c1e1d00 */
[----:B-1----:R-:W-:Y:S02]  /*1980*/  SHF.L.U32 R66, R7, 0x10, RZ ;  /* 0x0000001007427819 */ /* 0x002fe400000006ff */
[----:B0-----:R-:W-:-:S04]  /*1990*/  PRMT R65, R6, 0x7632, R65 ;  /* 0x0000763206417816 */ /* 0x001fc80000000041 */
[----:B------:R-:W-:Y:S02]  /*19a0*/  SHF.L.U32 R168, R65, 0x10, RZ ;  /* 0x0000001041a87819 */ /* 0x000fe400000006ff */
[----:B------:R-:W-:Y:S02]  /*19b0*/  SHF.L.U32 R64, R6, 0x10, RZ ;  /* 0x0000001006407819 */ /* 0x000fe400000006ff */
[----:B------:R-:W-:-:S05]  /*19c0*/  IADD3 R175, R167, 0x200, RZ ;  /* 0x00000200a7af7810 */ /* 0x000fca0007ffe0ff */
[----:B------:R-:W-:Y:S01]  /*19d0*/  IMAD.WIDE.U32 R68, R175, 0x10, R68 ;  /* 0x00000010af447825 */ /* 0x000fe200078e0044 */
[C---:B--2---:R-:W-:Y:S02]  /*19e0*/  PRMT R72, R61.reuse, 0x7632, R72 ;  /* 0x000076323d487816 */ /* 0x044fe40000000048 */
[----:B------:R-:W-:Y:S02]  /*19f0*/  SHF.L.U32 R61, R61, 0x10, RZ ;  /* 0x000000103d3d7819 */ /* 0x000fe400000006ff */
[----:B------:R-:W-:Y:S02]  /*1a00*/  SHF.L.U32 R71, R60, 0x10, RZ ;  /* 0x000000103c477819 */ /* 0x000fe400000006ff */
[C---:B------:R-:W-:Y:S02]  /*1a10*/  PRMT R73, R62.reuse, 0x7632, R73 ;  /* 0x000076323e497816 */ /* 0x040fe40000000049 */
[----:B------:R-:W-:Y:S01]  /*1a20*/  SHF.L.U32 R75, R62, 0x10, RZ ;  /* 0x000000103e4b7819 */ /* 0x000fe200000006ff */
[----:B------:R-:W-:Y:S01]  /*1a30*/  FMUL.FTZ R61, R61, R166 ;  /* 0x000000a63d3d7220 */ /* 0x000fe20000410000 */
[----:B------:R-:W-:-:S02]  /*1a40*/  PRMT R170, R63, 0x7632, R170 ;  /* 0x000076323faa7816 */ /* 0x000fc400000000aa */
[----:B------:R-:W-:Y:S02]  /*1a50*/  SHF.L.U32 R62, R5, 0x10, RZ ;  /* 0x00000010053e7819 */ /* 0x000fe400000006ff */
[----:B------:R-:W-:Y:S02]  /*1a60*/  SHF.L.U32 R63, R63, 0x10, RZ ;  /* 0x000000103f3f7819 */ /* 0x000fe400000006ff */
[----:B------:R-:W-:Y:S01]  /*1a70*/  PRMT R67, R60, 0x7632, R67 ;  /* 0x000076323c437816 */ /* 0x000fe20000000043 */
[----:B------:R-:W-:Y:S01]  /*1a80*/  FMUL.FTZ R71, R71, R166 ;  /* 0x000000a647477220 */ /* 0x000fe20000410000 */
[C---:B------:R-:W-:Y:S01]  /*1a90*/  SHF.L.U32 R60, R4.reuse, 0x10, RZ ;  /* 0x00000010043c7819 */ /* 0x040fe200000006ff */
[----:B------:R-:W-:Y:S01]  /*1aa0*/  FMUL.FTZ R62, R61, R62 ;  /* 0x0000003e3d3e7220 */ /* 0x000fe20000410000 */
[----:B------:R-:W-:Y:S01]  /*1ab0*/  FMUL.FTZ R63, R63, R166 ;  /* 0x000000a63f3f7220 */ /* 0x000fe20000410000 */
[----:B------:R-:W-:Y:S02]  /*1ac0*/  PRMT R61, R4, 0x7632, R61 ;  /* 0x00007632043d7816 */ /* 0x000fe4000000003d */
[----:B------:R-:W-:Y:S01]  /*1ad0*/  FMUL.FTZ R60, R71, R60 ;  /* 0x0000003c473c7220 */ /* 0x000fe20000410000 */
[----:B------:R-:W-:-:S02]  /*1ae0*/  SHF.L.U32 R67, R67, 0x10, RZ ;  /* 0x0000001043437819 */ /* 0x000fc400000006ff */
[----:B------:R-:W-:Y:S01]  /*1af0*/  SHF.L.U32 R73, R73, 0x10, RZ ;  /* 0x0000001049497819 */ /* 0x000fe200000006ff */
[----:B------:R-:W-:Y:S01]  /*1b00*/  FMUL.FTZ R66, R63, R66 ;  /* 0x000000423f427220 */ /* 0x000fe20000410000 */
[----:B------:R-:W-:Y:S02]  /*1b10*/  PRMT R71, R7, 0x7632, R71 ;  /* 0x0000763207477816 */ /* 0x000fe40000000047 */
[----:B------:R-:W-:Y:S02]  /*1b20*/  SHF.L.U32 R65, R170, 0x10, RZ ;  /* 0x00000010aa417819 */ /* 0x000fe400000006ff */
[----:B------:R-:W-:Y:S02]  /*1b30*/  SHF.L.U32 R70, R61, 0x10, RZ ;  /* 0x000000103d467819 */ /* 0x000fe400000006ff */
[----:B------:R-:W-:Y:S02]  /*1b40*/  PRMT R63, R5, 0x7632, R63 ;  /* 0x00007632053f7816 */ /* 0x000fe4000000003f */
[----:B------:R-:W-:Y:S01]  /*1b50*/  SHF.L.U32 R61, R72, 0x10, RZ ;  /* 0x00000010483d7819 */ /* 0x000fe200000006ff */
[-C--:B------:R-:W-:Y:S01]  /*1b60*/  FMUL.FTZ R67, R67, R166.reuse ;  /* 0x000000a643437220 */ /* 0x080fe20000410000 */
[----:B------:R-:W-:Y:S01]  /*1b70*/  SHF.L.U32 R72, R71, 0x10, RZ ;  /* 0x0000001047487819 */ /* 0x000fe200000006ff */
[-C--:B------:R-:W-:Y:S01]  /*1b80*/  FMUL.FTZ R73, R73, R166.reuse ;  /* 0x000000a649497220 */ /* 0x080fe20000410000 */
[-C--:B------:R-:W-:Y:S01]  /*1b90*/  FMUL.FTZ R71, R65, R166.reuse ;  /* 0x000000a641477220 */ /* 0x080fe20000410000 */
[----:B------:R-:W-:Y:S01]  /*1ba0*/  SHF.L.U32 R74, R63, 0x10, RZ ;  /* 0x000000103f4a7819 */ /* 0x000fe200000006ff */
[----:B------:R-:W-:Y:S01]  /*1bb0*/  FMUL.FTZ R63, R61, R166 ;  /* 0x000000a63d3f7220 */ /* 0x000fe20000410000 */
[----:B------:R-:W-:Y:S01]  /*1bc0*/  FMUL.FTZ R61, R67, R70 ;  /* 0x00000046433d7220 */ /* 0x000fe20000410000 */
[----:B------:R-:W-:Y:S01]  /*1bd0*/  FMUL.FTZ R75, R75, R166 ;  /* 0x000000a64b4b7220 */ /* 0x000fe20000410000 */
[----:B------:R-:W-:Y:S01]  /*1be0*/  FMUL.FTZ R65, R73, R168 ;  /* 0x000000a849417220 */ /* 0x000fe20000410000 */
[----:B------:R-:W-:-:S02]  /*1bf0*/  FMUL.FTZ R67, R71, R72 ;  /* 0x0000004847437220 */ /* 0x000fc40000410000 */
[----:B------:R-:W0:Y:S01]  /*1c00*/  @P2 LDC.64 R72, c[0x0][0x230] ;  /* 0x00008c00ff482b82 */ /* 0x000e220000000a00 */
        /* <DEDUP_REMOVED lines=10> */
[----:B------:R-:W-:-:S03]  /*1cb0*/  @P1 FADD.FTZ R67, R55, R67 ;  /* 0x0000004337431221 */ /* 0x000fc60000010000 */
[----:B------:R-:W-:Y:S04]  /*1cc0*/  STG.E.128 desc[UR4][R74.64], R60 ;  /* 0x0000003c4a007986 */ /* 0x000fe8000c101d04 */
[----:B------:R1:W-:Y:S04]  /*1cd0*/  STG.E.128 desc[UR4][R74.64+0x10], R64 ;  /* 0x000010404a007986 */ /* 0x0003e8000c101d04 */
[----:B------:R-:W2:Y:S01]  /*1ce0*/  LDG.E.128 R68, desc[UR4][R68.64] ;  /* 0x0000000444447981 */ /* 0x000ea2000c1e1d00 */
[----:B------:R-:W-:Y:S01]  /*1cf0*/  @P2 MOV R24, R52 ;  /* 0x0000003400182202 */ /* 0x000fe20000000f00 */
[----:B0-----:R-:W-:Y:S01]  /*1d00*/  @P2 IMAD.WIDE.U32 R72, R175, 0x20, R72 ;  /* 0x00000020af482825 */ /* 0x001fe200078e0048 */
[----:B------:R-:W-:-:S02]  /*1d10*/  @P2 MOV R25, R53 ;  /* 0x0000003500192202 */ /* 0x000fc40000000f00 */
[----:B------:R-:W-:Y:S02]  /*1d20*/  @P2 MOV R26, R54 ;  /* 0x00000036001a2202 */ /* 0x000fe40000000f00 */
[----:B------:R-:W-:Y:S02]  /*1d30*/  @P2 MOV R27, R55 ;  /* 0x00000037001b2202 */ /* 0x000fe40000000f00 */
[----:B------:R-:W-:Y:S02]  /*1d40*/  @P2 MOV R20, R56 ;  /* 0x0000003800142202 */ /* 0x000fe40000000f00 */
[----:B------:R-:W-:Y:S02]  /*1d50*/  @P2 MOV R21, R57 ;  /* 0x0000003900152202 */ /* 0x000fe40000000f00 */
[----:B------:R-:W-:Y:S01]  /*1d60*/  @P2 MOV R22, R58 ;  /* 0x0000003a00162202 */ /* 0x000fe20000000f00 */
[----:B------:R-:W3:Y:S01]  /*1d70*/  @P2 LDG.E.128 R24, desc[UR4][R72.64+0x10] ;  /* 0x0000100448182981 */ /* 0x000ee2000c1e1d00 */
[----:B------:R-:W-:-:S06]  /*1d80*/  @P2 MOV R23, R59 ;  /* 0x0000003b00172202 */ /* 0x000fcc0000000f00 */
[----:B------:R0:W4:Y:S01]  /*1d90*/  @P2 LDG.E.128 R20, desc[UR4][R72.64] ;  /* 0x0000000448142981 */ /* 0x000122000c1e1d00 */
[----:B-1----:R-:W-:-:S04]  /*1da0*/  FADD.FTZ R74, RZ, R28 ;  /* 0x0000001cff4a7221 */ /* 0x002fc80000010000 */
        /* <DEDUP_REMOVED lines=32> */
[-C--:B------:R-:W-:Y:S01]  /*1fb0*/  FMUL.FTZ R68, R73, R166.reuse ;  /* 0x000000a649447220 */ /* 0x080fe20000410000 */
[----:B------:R-:W-:Y:S02]  /*1fc0*/  SHF.L.U32 R177, R70, 0x10, RZ ;  /* 0x0000001046b17819 */ /* 0x000fe400000006ff */
[----:B------:R-:W-:Y:S01]  /*1fd0*/  SHF.L.U32 R73, R168, 0x10, RZ ;  /* 0x00000010a8497819 */ /* 0x000fe200000006ff */
[-C--:B------:R-:W-:Y:S01]  /*1fe0*/  FMUL.FTZ R168, R69, R166.reuse ;  /* 0x000000a645a87220 */ /* 0x080fe20000410000 */
[----:B------:R-:W-:Y:S01]  /*1ff0*/  FADD.FTZ R69, R61, R172 ;  /* 0x000000ac3d457221 */ /* 0x000fe20000010000 */
[----:B------:R-:W-:Y:S01]  /*2000*/  PRMT R70, R71, 0x7632, R70 ;  /* 0x0000763247467816 */ /* 0x000fe20000000046 */
[----:B------:R-:W-:Y:S01]  /*2010*/  FMUL.FTZ R72, R177, R166 ;  /* 0x000000a6b1487220 */ /* 0x000fe20000410000 */
[----:B------:R-:W-:Y:S02]  /*2020*/  SHF.L.U32 R179, R71, 0x10, RZ ;  /* 0x0000001047b37819 */ /* 0x000fe400000006ff */
[----:B------:R-:W-:Y:S01]  /*2030*/  SHF.L.U32 R71, R74, 0x10, RZ ;  /* 0x000000104a477819 */ /* 0x000fe200000006ff */
[----:B------:R-:W-:Y:S01]  /*2040*/  FADD.FTZ R74, R62, R69 ;  /* 0x000000453e4a7221 */ /* 0x000fe20000010000 */
[----:B---3--:R-:W-:Y:S01]  /*2050*/  @P2 MOV R52, R24 ;  /* 0x0000001800342202 */ /* 0x008fe20000000f00 */
[----:B------:R-:W-:-:S02]  /*2060*/  FMUL.FTZ R72, R99, R72 ;  /* 0x0000004863487220 */ /* 0x000fc40000410000 */
[----:B------:R-:W-:Y:S01]  /*2070*/  FADD.FTZ R69, R63, R74 ;  /* 0x0000004a3f457221 */ /* 0x000fe20000010000 */
[----:B----4-:R-:W-:Y:S01]  /*2080*/  @P2 MOV R56, R20 ;  /* 0x0000001400382202 */ /* 0x010fe20000000f00 */
[----:B------:R-:W-:Y:S01]  /*2090*/  FMUL.FTZ R68, R77, R68 ;  /* 0x000000444d447220 */ /* 0x000fe20000410000 */
[----:B------:R-:W-:Y:S01]  /*20a0*/  @P1 FADD.FTZ R72, R72, R52 ;  /* 0x0000003448481221 */ /* 0x000fe20000010000 */
[----:B------:R-:W-:Y:S01]  /*20b0*/  FADD.FTZ R52, R64, R69 ;  /* 0x0000004540347221 */ /* 0x000fe20000010000 */
[----:B------:R-:W-:Y:S01]  /*20c0*/  FMUL.FTZ R170, R73, R166 ;  /* 0x000000a649aa7220 */ /* 0x000fe20000410000 */
[----:B------:R-:W-:Y:S02]  /*20d0*/  @P1 FADD.FTZ R68, R68, R56 ;  /* 0x0000003844441221 */ /* 0x000fe40000010000 */
[----:B------:R-:W0:Y:S01]  /*20e0*/  S2R R56, SR_TID.X ;  /* 0x0000000000387919 */ /* 0x000e220000002100 */
[----:B------:R-:W-:Y:S01]  /*20f0*/  FADD.FTZ R73, R65, R52 ;  /* 0x0000003441497221 */ /* 0x000fe20000010000 */
[----:B------:R-:W-:Y:S01]  /*2100*/  SHF.L.U32 R177, R70, 0x10, RZ ;  /* 0x0000001046b17819 */ /* 0x000fe200000006ff */
[----:B------:R-:W-:Y:S01]  /*2110*/  FMUL.FTZ R69, R141, R168 ;  /* 0x000000a88d457220 */ /* 0x000fe20000410000 */
[----:B------:R-:W-:Y:S01]  /*2120*/  @P2 MOV R57, R21 ;  /* 0x0000001500392202 */ /* 0x000fe20000000f00 */
[----:B------:R-:W-:Y:S01]  /*2130*/  FADD.FTZ R52, R66, R73 ;  /* 0x0000004942347221 */ /* 0x000fe20000010000 */
[-C--:B------:R-:W-:Y:S01]  /*2140*/  FMUL.FTZ R75, R75, R166.reuse ;  /* 0x000000a64b4b7220 */ /* 0x080fe20000410000 */
[-C--:B------:R-:W-:Y:S01]  /*2150*/  FMUL.FTZ R179, R179, R166.reuse ;  /* 0x000000a6b3b37220 */ /* 0x080fe20000410000 */
[-C--:B------:R-:W-:Y:S01]  /*2160*/  FMUL.FTZ R71, R71, R166.reuse ;  /* 0x000000a647477220 */ /* 0x080fe20000410000 */
[----:B------:R-:W-:Y:S01]  /*2170*/  FMUL.FTZ R177, R177, R166 ;  /* 0x000000a6b1b17220 */ /* 0x000fe20000410000 */
[----:B------:R-:W-:Y:S01]  /*2180*/  @P1 FADD.FTZ R69, R69, R57 ;  /* 0x0000003945451221 */ /* 0x000fe20000010000 */
[----:B------:R-:W-:Y:S01]  /*2190*/  FADD.FTZ R57, R67, R52 ;  /* 0x0000003443397221 */ /* 0x000fe20000010000 */
[----:B------:R-:W-:Y:S01]  /*21a0*/  @P2 MOV R58, R22 ;  /* 0x00000016003a2202 */ /* 0x000fe20000000f00 */
[----:B------:R-:W-:Y:S01]  /*21b0*/  FMUL.FTZ R70, R76, R75 ;  /* 0x0000004b4c467220 */ /* 0x000fe20000410000 */
        /* <DEDUP_REMOVED lines=8> */
[----:B------:R-:W-:Y:S01]  /*2240*/  FADD.FTZ R52, R68, R57 ;  /* 0x0000003944347221 */ /* 0x000fe20000010000 */
[----:B------:R-:W-:Y:S01]  /*2250*/  @P1 FADD.FTZ R70, R70, R58 ;  /* 0x0000003a46461221 */ /* 0x000fe20000010000 */
[----:B------:R-:W-:Y:S01]  /*2260*/  @P1 FADD.FTZ R74, R74, R54 ;  /* 0x000000364a4a1221 */ /* 0x000fe20000010000 */
[----:B------:R-:W-:Y:S01]  /*2270*/  @P1 FADD.FTZ R71, R71, R59 ;  /* 0x0000003b47471221 */ /* 0x000fe20000010000 */
[----:B------:R-:W-:Y:S01]  /*2280*/  @P1 FADD.FTZ R73, R73, R53 ;  /* 0x0000003549491221 */ /* 0x000fe20000010000 */
[----:B------:R-:W-:Y:S01]  /*2290*/  @P1 FADD.FTZ R75, R75, R55 ;  /* 0x000000374b4b1221 */ /* 0x000fe20000010000 */
[----:B------:R-:W-:-:S02]  /*22a0*/  FADD.FTZ R53, R69, R52 ;  /* 0x0000003445357221 */ /* 0x000fc40000010000 */
[----:B------:R1:W-:Y:S02]  /*22b0*/  STG.E.128 desc[UR4][R2.64], R68 ;  /* 0x0000004402007986 */ /* 0x0003e4000c101d04 */
[----:B------:R-:W-:Y:S02]  /*22c0*/  FADD.FTZ R52, R70, R53 ;  /* 0x0000003546347221 */ /* 0x000fe40000010000 */
[----:B------:R1:W-:Y:S02]  /*22d0*/  STG.E.128 desc[UR4][R2.64+0x10], R72 ;  /* 0x0000104802007986 */ /* 0x0003e4000c101d04 */
[----:B------:R-:W-:Y:S01]  /*22e0*/  FADD.FTZ R53, R71, R52 ;  /* 0x0000003447357221 */ /* 0x000fe20000010000 */
[----:B------:R-:W-:-:S03]  /*22f0*/  LOP3.LUT P1, RZ, R0, 0xff, RZ, 0xc0, !PT ;  /* 0x000000ff00ff7812 */ /* 0x000fc6000782c0ff */
[----:B------:R-:W-:Y:S01]  /*2300*/  FADD.FTZ R0, R72, R53 ;  /* 0x0000003548007221 */ /* 0x000fe20000010000 */
[----:B0-----:R-:W-:-:S03]  /*2310*/  SHF.R.U32.HI R52, RZ, 0x5, R56 ;  /* 0x00000005ff347819 */ /* 0x001fc60000011638 */
[----:B------:R-:W-:Y:S01]  /*2320*/  FADD.FTZ R55, R73, R0 ;  /* 0x0000000049377221 */ /* 0x000fe20000010000 */
[----:B------:R-:W-:-:S03]  /*2330*/  LOP3.LUT R53, R52, 0x7fffffc, RZ, 0xc0, !PT ;  /* 0x07fffffc34357812 */ /* 0x000fc600078ec0ff */
[----:B------:R-:W-:Y:S01]  /*2340*/  FADD.FTZ R0, R74, R55 ;  /* 0x000000374a007221 */ /* 0x000fe20000010000 */
[----:B------:R-:W-:Y:S02]  /*2350*/  LOP3.LUT P2, RZ, R56, 0x1f, RZ, 0xc0, !PT ;  /* 0x0000001f38ff7812 */ /* 0x000fe4000784c0ff */
[----:B------:R-:W-:Y:S01]  /*2360*/  @!P1 IADD3 R53, R53, 0x4, RZ ;  /* 0x0000000435359810 */ /* 0x000fe20007ffe0ff */
[----:B------:R-:W-:Y:S01]  /*2370*/  FADD.FTZ R0, R75, R0 ;  /* 0x000000004b007221 */ /* 0x000fe20000010000 */
[----:B-1----:R-:W-:Y:S09]  /*2380*/  BRA.DIV UR6, `(.L_x_12166) ;  /* 0x0000001606187947 */ /* 0x002ff2000b800000 */
        /* <DEDUP_REMOVED lines=100> */
.L_x_12178:
[----:B------:R-:W2:Y:S01]  /*29d0*/  @!P2 S2R R54, SR_CgaCtaId ;  /* 0x000000000036a919 */ /* 0x000ea20000008800 */
[----:B------:R-:W-:Y:S01]  /*29e0*/  LOP3.LUT R166, R56, 0x1f, RZ, 0xc0, !PT ;  /* 0x0000001f38a67812 */ /* 0x000fe200078ec0ff */
[----:B------:R-:W-:Y:S05]  /*29f0*/  WARPSYNC.ALL ;  /* 0x0000000000007948 */ /* 0x000fea0003800000 */
[----:B------:R-:W-:Y:S02]  /*2a00*/  ISETP.GT.U32.AND P4, PT, R166, 0x3, PT ;  /* 0x00000003a600780c */ /* 0x000fe40003f84070 */
[----:B------:R-:W-:Y:S02]  /*2a10*/  @!P2 MOV R3, 0x400 ;  /* 0x000004000003a802 */ /* 0x000fe40000000f00 */
[----:B------:R-:W-:-:S09]  /*2a20*/  LOP3.LUT R0, R52, 0x3, RZ, 0xc0, !PT ;  /* 0x0000000334007812 */ /* 0x000fd200078ec0ff */
[----:B------:R-:W3:Y:S01]  /*2a30*/  @!P4 S2R R55, SR_CgaCtaId ;  /* 0x000000000037c919 */ /* 0x000ee20000008800 */
[C---:B------:R-:W-:Y:S02]  /*2a40*/  @!P4 IADD3 R166, R53.reuse, R166, RZ ;  /* 0x000000a635a6c210 */ /* 0x040fe40007ffe0ff */
[----:B--2---:R-:W-:Y:S02]  /*2a50*/  @!P2 LEA R52, R54, R3, 0x18 ;  /* 0x000000033634a211 */ /* 0x004fe400078ec0ff */
[----:B------:R-:W-:-:S04]  /*2a60*/  @!P2 IADD3 R3, R53, R0, RZ ;  /* 0x000000003503a210 */ /* 0x000fc80007ffe0ff */
[----:B------:R-:W-:Y:S01]  /*2a70*/  @!P2 LEA R54, R3, R52, 0x3 ;  /* 0x000000340336a211 */ /* 0x000fe200078e18ff */
[----:B-1----:R-:W-:Y:S01]  /*2a80*/  FADD.FTZ R3, R58, R57 ;  /* 0x000000393a037221 */ /* 0x002fe20000010000 */
[----:B------:R-:W-:-:S04]  /*2a90*/  @!P4 MOV R52, 0x400 ;  /* 0x000004000034c802 */ /* 0x000fc80000000f00 */
[----:B------:R-:W-:Y:S01]  /*2aa0*/  @!P2 STS.64 [R54], R2 ;  /* 0x000000023600a388 */ /* 0x000fe20000000a00 */
[----:B------:R-:W-:Y:S01]  /*2ab0*/  BAR.SYNC.DEFER_BLOCKING 0x0 ;  /* 0x0000000000007b1d */ /* 0x000fe20000010000 */
[----:B------:R-:W-:Y:S02]  /*2ac0*/  LOP3.LUT P2, RZ, R0, 0x1f, R56, 0xf8, !PT ;  /* 0x0000001f00ff7812 */ /* 0x000fe4000784f838 */
[----:B---3--:R-:W-:Y:S02]  /*2ad0*/  @!P4 LEA R55, R55, R52, 0x18 ;  /* 0x000000343737c211 */ /* 0x008fe400078ec0ff */
[----:B------:R-:W-:Y:S02]  /*2ae0*/  CS2R R52, SRZ ;  /* 0x0000000000347805 */ /* 0x000fe4000001ff00 */
[----:B------:R-:W-:Y:S02]  /*2af0*/  @!P4 LEA R166, R166, R55, 0x3 ;  /* 0x00000037a6a6c211 */ /* 0x000fe400078e18ff */
[----:B------:R-:W-:-:S02]  /*2b00*/  MOV R55, RZ ;  /* 0x000000ff00377202 */ /* 0x000fc40000000f00 */
        /* <DEDUP_REMOVED lines=11> */
[----:B------:R-:W-:Y:S02]  /*2bc0*/  I2FP.F32.S32 R168, R168 ;  /* 0x000000a800a87245 */ /* 0x000fe40000201400 */
[----:B------:R-:W-:-:S06]  /*2bd0*/  I2FP.F32.S32 R55, R55 ;  /* 0x0000003700377245 */ /* 0x000fcc0000201400 */
[----:B------:R-:W0:Y:S01]  /*2be0*/  MUFU.RCP R55, R55 ;  /* 0x0000003700377308 */ /* 0x000e220000001000 */
[----:B-1----:R-:W-:-:S04]  /*2bf0*/  FMUL.FTZ R2, R57, R58 ;  /* 0x0000003a39027220 */ /* 0x002fc80000410000 */
[----:B------:R-:W-:Y:S01]  /*2c00*/  FFMA.FTZ R2, R177, R52, R2 ;  /* 0x00000034b1027223 */ /* 0x000fe20000010002 */
[----:B------:R-:W-:-:S03]  /*2c10*/  FADD.FTZ R52, -R57, R52 ;  /* 0x0000003439347221 */ /* 0x000fc60000010100 */
[----:B--2---:R-:W-:Y:S01]  /*2c20*/  FMUL.FTZ R179, R59, R2 ;  /* 0x000000023bb37220 */ /* 0x004fe20000410000 */
[----:B------:R-:W-:Y:S01]  /*2c30*/  FMUL.FTZ R52, R52, R52 ;  /* 0x0000003434347220 */ /* 0x000fe20000410000 */
[----:B------:R-:W1:Y:S03]  /*2c40*/  SHFL.DOWN PT, R2, R53, 0x2, 0x1f ;  /* 0x08401f0035027f89 */ /* 0x000e6600000e0000 */
[----:B------:R-:W-:Y:S01]  /*2c50*/  FMUL.FTZ R52, R52, R177 ;  /* 0x000000b134347220 */ /* 0x000fe20000410000 */
[----:B------:R-:W2:Y:S03]  /*2c60*/  SHFL.DOWN PT, R166, R179, 0x1, 0x1f ;  /* 0x08201f00b3a67f89 */ /* 0x000ea600000e0000 */
[----:B------:R-:W-:Y:S01]  /*2c70*/  FMUL.FTZ R52, R52, R58 ;  /* 0x0000003a34347220 */ /* 0x000fe20000410000 */
[----:B-1----:R-:W-:Y:S01]  /*2c80*/  FADD.FTZ R2, R2, R53 ;  /* 0x0000003502027221 */ /* 0x002fe20000010000 */
[----:B--2---:R-:W-:-:S03]  /*2c90*/  FMUL.FTZ R3, R166, R168 ;  /* 0x000000a8a6037220 */ /* 0x004fc60000410000 */
[----:B------:R-:W-:Y:S01]  /*2ca0*/  FFMA.FTZ R2, R59, R52, R2 ;  /* 0x000000343b027223 */ /* 0x000fe20000010002 */
[----:B------:R-:W-:Y:S01]  /*2cb0*/  FADD.FTZ R166, R179, -R166 ;  /* 0x800000a6b3a67221 */ /* 0x000fe20000010000 */
[----:B------:R-:W-:-:S03]  /*2cc0*/  FFMA.FTZ R52, R54, R179, R3 ;  /* 0x000000b336347223 */ /* 0x000fc60000010003 */
[----:B------:R-:W1:Y:S01]  /*2cd0*/  SHFL.DOWN PT, R3, R2, 0x1, 0x1f ;  /* 0x08201f0002037f89 */ /* 0x000e6200000e0000 */
[----:B------:R-:W-:Y:S01]  /*2ce0*/  FMUL.FTZ R53, R166, R166 ;  /* 0x000000a6a6357220 */ /* 0x000fe20000410000 */
[----:B0-----:R-:W-:-:S03]  /*2cf0*/  FMUL.FTZ R57, R55, R52 ;  /* 0x0000003437397220 */ /* 0x001fc60000410000 */
[----:B------:R-:W-:Y:S02]  /*2d00*/  FMUL.FTZ R53, R54, R53 ;  /* 0x0000003536357220 */ /* 0x000fe40000410000 */
[----:B------:R-:W0:Y:S01]  /*2d10*/  SHFL.IDX PT, R185, R57, RZ, 0x1f ;  /* 0x00001fff39b97589 */ /* 0x000e2200000e0000 */
[----:B------:R-:W2:Y:S01]  /*2d20*/  LDC R54, c[0x0][0x2d8] ;  /* 0x0000b600ff367b82 */ /* 0x000ea20000000800 */
[----:B------:R-:W-:Y:S01]  /*2d30*/  FMUL.FTZ R53, R53, R168 ;  /* 0x000000a835357220 */ /* 0x000fe20000410000 */
[----:B-1----:R-:W-:-:S06]  /*2d40*/  FADD.FTZ R52, R2, R3 ;  /* 0x0000000302347221 */ /* 0x002fcc0000010000 */
[----:B------:R-:W1:Y:S01]  /*2d50*/  @!P2 LDC.64 R2, c[0x0][0x250] ;  /* 0x00009400ff02ab82 */ /* 0x000e620000000a00 */
[----:B------:R-:W-:Y:S01]  /*2d60*/  FFMA.FTZ R52, R55, R53, R52 ;  /* 0x0000003537347223 */ /* 0x000fe20000010034 */
[----:B0-----:R-:W-:-:S04]  /*2d70*/  FSEL R53, R185, RZ, !P3 ;  /* 0x000000ffb9357208 */ /* 0x001fc80005800000 */
[----:B------:R0:W2:Y:S01]  /*2d80*/  SHFL.IDX PT, R55, R52, RZ, 0x1f ;  /* 0x00001fff34377589 */ /* 0x0000a200000e0000 */
[--C-:B------:R-:W-:Y:S01]  /*2d90*/  FADD.FTZ R58, R30, -R53.reuse ;  /* 0x800000351e3a7221 */ /* 0x100fe20000010000 */
[----:B------:R-:W-:Y:S01]  /*2da0*/  FMUL.FTZ R30, R185, R185 ;  /* 0x000000b9b91e7220 */ /* 0x000fe20000410000 */
[--C-:B------:R-:W-:Y:S01]  /*2db0*/  FADD.FTZ R59, R31, -R53.reuse ;  /* 0x800000351f3b7221 */ /* 0x100fe20000010000 */
[--C-:B------:R-:W-:Y:S01]  /*2dc0*/  FADD.FTZ R56, R28, -R53.reuse ;  /* 0x800000351c387221 */ /* 0x100fe20000010000 */
[--C-:B------:R-:W-:Y:S01]  /*2dd0*/  FADD.FTZ R57, R29, -R53.reuse ;  /* 0x800000351d397221 */ /* 0x100fe20000010000 */
[--C-:B------:R-:W-:Y:S01]  /*2de0*/  FADD.FTZ R166, R34, -R53.reuse ;  /* 0x8000003522a67221 */ /* 0x100fe20000010000 */
[----:B------:R-:W-:Y:S01]  /*2df0*/  FSEL R31, R30, RZ, P3 ;  /* 0x000000ff1e1f7208 */ /* 0x000fe20001800000 */
[----:B------:R-:W3:Y:S01]  /*2e00*/  @!P2 LDC.64 R28, c[0x0][0x258] ;  /* 0x00009600ff1cab82 */ /* 0x000ee20000000a00 */
[--C-:B------:R-:W-:Y:S01]  /*2e10*/  FADD.FTZ R168, R35, -R53.reuse ;  /* 0x8000003523a87221 */ /* 0x100fe20000010000 */
[--C-:B------:R-:W-:Y:S01]  /*2e20*/  FADD.FTZ R33, R33, -R53.reuse ;  /* 0x8000003521217221 */ /* 0x100fe20000010000 */
[--C-:B------:R-:W-:Y:S01]  /*2e30*/  FADD.FTZ R32, R32, -R53.reuse ;  /* 0x8000003520207221 */ /* 0x100fe20000010000 */
[--C-:B------:R-:W-:Y:S01]  /*2e40*/  FADD.FTZ R41, R41, -R53.reuse ;  /* 0x8000003529297221 */ /* 0x100fe20000010000 */
[--C-:B------:R-:W-:Y:S01]  /*2e50*/  FADD.FTZ R170, R37, -R53.reuse ;  /* 0x8000003525aa7221 */ /* 0x100fe20000010000 */
[----:B------:R-:W-:Y:S01]  /*2e60*/  FADD.FTZ R172, R38, -R53 ;  /* 0x8000003526ac7221 */ /* 0x000fe20000010000 */
[----:B-1----:R-:W-:-:S04]  /*2e70*/  @!P2 IMAD.WIDE R2, R165, 0x4, R2 ;  /* 0x00000004a502a825 */ /* 0x002fc800078e0202 */
[--C-:B------:R-:W-:Y:S01]  /*2e80*/  FADD.FTZ R174, R39, -R53.reuse ;  /* 0x8000003527ae7221 */ /* 0x100fe20000010000 */
[--C-:B0-----:R-:W-:Y:S01]  /*2e90*/  FADD.FTZ R52, R36, -R53.reuse ;  /* 0x8000003524347221 */ /* 0x101fe20000010000 */
[--C-:B------:R-:W-:Y:S01]  /*2ea0*/  FADD.FTZ R30, R61, -R53.reuse ;  /* 0x800000353d1e7221 */ /* 0x100fe20000010000 */
[--C-:B------:R-:W-:Y:S01]  /*2eb0*/  FADD.FTZ R176, R45, -R53.reuse ;  /* 0x800000352db07221 */ /* 0x100fe20000010000 */
[----:B------:R-:W-:Y:S01]  /*2ec0*/  @!P2 STG.E desc[UR4][R2.64], R185 ;  /* 0x000000b90200a986 */ /* 0x000fe2000c101904 */
[--C-:B------:R-:W-:Y:S01]  /*2ed0*/  FADD.FTZ R42, R42, -R53.reuse ;  /* 0x800000352a2a7221 */ /* 0x100fe20000010000 */
[----:B--2---:R-:W-:Y:S01]  /*2ee0*/  FFMA.FTZ R0, R55, UR10, R54 ;  /* 0x0000000a37007c23 */ /* 0x004fe20008010036 */
[--C-:B------:R-:W-:Y:S01]  /*2ef0*/  FADD.FTZ R46, R46, -R53.reuse ;  /* 0x800000352e2e7221 */ /* 0x100fe20000010000 */
[----:B------:R-:W0:Y:S01]  /*2f00*/  LDC.64 R54, c[0x0][0x2b8] ;  /* 0x0000ae00ff367b82 */ /* 0x000e220000000a00 */
[----:B------:R-:W-:Y:S01]  /*2f10*/  FADD.FTZ R48, R48, -R53 ;  /* 0x8000003530307221 */ /* 0x000fe20000010000 */
[----:B------:R-:W-:Y:S01]  /*2f20*/  FADD.FTZ R0, R0, R31 ;  /* 0x0000001f00007221 */ /* 0x000fe20000010000 */
[--C-:B------:R-:W-:Y:S01]  /*2f30*/  FADD.FTZ R49, R49, -R53.reuse ;  /* 0x8000003531317221 */ /* 0x100fe20000010000 */
[--C-:B------:R-:W-:Y:S01]  /*2f40*/  FADD.FTZ R50, R50, -R53.reuse ;  /* 0x8000003532327221 */ /* 0x100fe20000010000 */
[--C-:B------:R-:W-:Y:S01]  /*2f50*/  FADD.FTZ R51, R51, -R53.reuse ;  /* 0x8000003533337221 */ /* 0x100fe20000010000 */
[----:B------:R-:W1:Y:S01]  /*2f60*/  MUFU.RSQ R187, R0 ;  /* 0x0000000000bb7308 */ /* 0x000e620000001400 */
[----:B------:R-:W-:Y:S01]  /*2f70*/  FADD.FTZ R40, R40, -R53 ;  /* 0x8000003528287221 */ /* 0x000fe20000010000 */
[----:B---3--:R-:W-:-:S04]  /*2f80*/  @!P2 IMAD.WIDE R28, R165, 0x4, R28 ;  /* 0x00000004a51ca825 */ /* 0x008fc800078e021c */
        /* <DEDUP_REMOVED lines=14> */
[C---:B-1----:R-:W-:Y:S01]  /*3070*/  FMUL.FTZ R0, R187.reuse, R57 ;  /* 0x00000039bb007220 */ /* 0x042fe20000410000 */
[C---:B------:R-:W-:Y:S01]  /*3080*/  FMUL.FTZ R31, R187.reuse, R58 ;  /* 0x0000003abb1f7220 */ /* 0x040fe20000410000 */
[C---:B------:R-:W-:Y:S01]  /*3090*/  FMUL.FTZ R35, R187.reuse, R166 ;  /* 0x000000a6bb237220 */ /* 0x040fe20000410000 */
[C---:B------:R-:W-:Y:S01]  /*30a0*/  FMUL.FTZ R37, R187.reuse, R168 ;  /* 0x000000a8bb257220 */ /* 0x040fe20000410000 */
[C---:B------:R-:W-:Y:S01]  /*30b0*/  FMUL.FTZ R56, R187.reuse, R56 ;  /* 0x00000038bb387220 */ /* 0x040fe20000410000 */
[C---:B------:R-:W-:Y:S01]  /*30c0*/  FMUL.FTZ R34, R187.reuse, R33 ;  /* 0x00000021bb227220 */ /* 0x040fe20000410000 */
[C---:B------:R-:W-:Y:S01]  /*30d0*/  FMUL.FTZ R32, R187.reuse, R32 ;  /* 0x00000020bb207220 */ /* 0x040fe20000410000 */
[C---:B------:R-:W-:Y:S01]  /*30e0*/  FMUL.FTZ R36, R187.reuse, R41 ;  /* 0x00000029bb247220 */ /* 0x040fe20000410000 */
[----:B------:R-:W-:Y:S01]  /*30f0*/  FFMA.FTZ R33, R0, R146, R121 ;  /* 0x0000009200217223 */ /* 0x000fe20000010079 */
[C---:B------:R-:W-:Y:S01]  /*3100*/  FMUL.FTZ R41, R187.reuse, R172 ;  /* 0x000000acbb297220 */ /* 0x040fe20000410000 */
[----:B------:R-:W-:Y:S01]  /*3110*/  FMUL.FTZ R45, R187, R174 ;  /* 0x000000aebb2d7220 */ /* 0x000fe20000410000 */
[----:B------:R1:W-:Y:S01]  /*3120*/  @!P2 STG.E desc[UR4][R28.64], R187 ;  /* 0x000000bb1c00a986 */ /* 0x0003e2000c101904 */
[----:B------:R-:W-:Y:S01]  /*3130*/  FFMA.FTZ R0, R31, R101, R96 ;  /* 0x000000651f007223 */ /* 0x000fe20000010060 */
[----:B------:R-:W-:Y:S01]  /*3140*/  FFMA.FTZ R31, R35, R103, R94 ;  /* 0x00000067231f7223 */ /* 0x000fe2000001005e */
[C---:B------:R-:W-:Y:S01]  /*3150*/  FMUL.FTZ R59, R187.reuse, R59 ;  /* 0x0000003bbb3b7220 */ /* 0x040fe20000410000 */
[C---:B------:R-:W-:Y:S01]  /*3160*/  FMUL.FTZ R58, R187.reuse, R30 ;  /* 0x0000001ebb3a7220 */ /* 0x040fe20000410000 */
[----:B------:R-:W-:Y:S01]  /*3170*/  FFMA.FTZ R56, R56, R102, R97 ;  /* 0x0000006638387223 */ /* 0x000fe20000010061 */
[----:B------:R-:W-:Y:S01]  /*3180*/  FFMA.FTZ R30, R32, R104, R95 ;  /* 0x00000068201e7223 */ /* 0x000fe2000001005f */
[----:B------:R-:W-:Y:S01]  /*3190*/  FFMA.FTZ R35, R34, R148, R123 ;  /* 0x0000009422237223 */ /* 0x000fe2000001007b */
[----:B------:R-:W-:Y:S01]  /*31a0*/  FMUL.FTZ R39, R187, R42 ;  /* 0x0000002abb277220 */ /* 0x000fe20000410000 */
[----:B------:R-:W-:Y:S01]  /*31b0*/  FFMA.FTZ R41, R41, R107, R90 ;  /* 0x0000006b29297223 */ /* 0x000fe2000001005a */
[----:B------:R-:W-:Y:S01]  /*31c0*/  FFMA.FTZ R32, R45, R151, R128 ;  /* 0x000000972d207223 */ /* 0x000fe20000010080 */
[----:B------:R-:W-:Y:S01]  /*31d0*/  FMUL.FTZ R38, R187, R52 ;  /* 0x00000034bb267220 */ /* 0x000fe20000410000 */
[----:B-1----:R-:W-:Y:S01]  /*31e0*/  FFMA.FTZ R28, R37, R147, R124 ;  /* 0x00000093251c7223 */ /* 0x002fe2000001007c */
        /* <DEDUP_REMOVED lines=8> */
[----:B------:R-:W-:Y:S01]  /*3270*/  FMUL.FTZ R40, R187, R40 ;  /* 0x00000028bb287220 */ /* 0x000fe20000410000 */
[----:B------:R-:W-:Y:S01]  /*3280*/  F2FP.BF16.F32.PACK_AB R28, R33, R56 ;  /* 0x00000038211c723e */ /* 0x000fe200000010ff */
[----:B------:R-:W-:Y:S01]  /*3290*/  FMUL.FTZ R43, R187, R43 ;  /* 0x0000002bbb2b7220 */ /* 0x000fe20000410000 */
        /* <DEDUP_REMOVED lines=21> */
[----:B------:R-:W-:Y:S01]  /*33f0*/  FMUL.FTZ R69, R187, R180 ;  /* 0x000000b4bb457220 */ /* 0x000fe20000410000 */
[----:B------:R-:W-:Y:S01]  /*3400*/  F2FP.BF16.F32.PACK_AB R34, R39, R34 ;  /* 0x000000222722723e */ /* 0x000fe200000010ff */
[--C-:B------:R-:W-:Y:S01]  /*3410*/  FADD.FTZ R72, R72, -R53.reuse ;  /* 0x8000003548487221 */ /* 0x100fe20000010000 */
[--C-:B------:R-:W-:Y:S01]  /*3420*/  FADD.FTZ R183, R73, -R53.reuse ;  /* 0x8000003549b77221 */ /* 0x100fe20000010000 */
[--C-:B------:R-:W-:Y:S01]  /*3430*/  FADD.FTZ R74, R74, -R53.reuse ;  /* 0x800000354a4a7221 */ /* 0x100fe20000010000 */
[----:B------:R-:W-:Y:S01]  /*3440*/  F2FP.BF16.F32.PACK_AB R39, R36, R57 ;  /* 0x000000392427723e */ /* 0x000fe200000010ff */
[----:B------:R-:W-:Y:S01]  /*3450*/  FADD.FTZ R53, R75, -R53 ;  /* 0x800000354b357221 */ /* 0x000fe20000010000 */
        /* <DEDUP_REMOVED lines=47> */
[----:B------:R-:W-:Y:S01]  /*3750*/  IADD3 R165, R165, UR12, RZ ;  /* 0x0000000ca5a57c10 */ /* 0x000fe2000fffe0ff */
[--C-:B------:R-:W-:Y:S01]  /*3760*/  IMAD.WIDE.U32 R52, R173, 0x10, R54.reuse ;  /* 0x00000010ad347825 */ /* 0x100fe200078e0036 */
[----:B------:R-:W-:Y:S01]  /*3770*/  SEL R0, RZ, 0x1, P1 ;  /* 0x00000001ff007807 */ /* 0x000fe20000800000 */
[----:B------:R0:W-:Y:S01]  /*3780*/  STG.E.128 desc[UR4][R50.64], R36 ;  /* 0x0000002432007986 */ /* 0x0001e2000c101d04 */
[----:B------:R-:W-:Y:S01]  /*3790*/  ISETP.GE.AND P2, PT, R165, UR13, PT ;  /* 0x0000000da5007c0c */ /* 0x000fe2000bf46270 */
[----:B------:R-:W-:-:S02]  /*37a0*/  IMAD.WIDE.U32 R54, R175, 0x10, R54 ;  /* 0x00000010af367825 */ /* 0x000fc400078e0036 */
[----:B------:R0:W-:Y:S04]  /*37b0*/  STG.E.128 desc[UR4][R52.64], R40 ;  /* 0x0000002834007986 */ /* 0x0001e8000c101d04 */
[----:B------:R0:W-:Y:S06]  /*37c0*/  STG.E.128 desc[UR4][R54.64], R44 ;  /* 0x0000002c36007986 */ /* 0x0001ec000c101d04 */
[----:B------:R-:W-:Y:S05]  /*37d0*/  @!P2 BRA `(.L_x_12167) ;  /* 0xffffffd000fca947 */ /* 0x000fea000383ffff */
[----:B------:R-:W-:Y:S05]  /*37e0*/  EXIT ;  /* 0x000000000000794d */ /* 0x000fea0003800000 */
.L_x_12166:
[----:B------:R-:W-:Y:S01]  /*37f0*/  HFMA2.MMA R170, -RZ, RZ, 0, 5.9604644775390625e-08 ;  /* 0x00000001ffaa7435 */ /* 0x000fe200000001ff */
[----:B------:R-:W-:Y:S02]  /*3800*/  MOV R168, R0 ;  /* 0x0000000000a87202 */ /* 0x000fe40000000f00 */
[----:B------:R-:W-:Y:S02]  /*3810*/  MOV R177, 0x1f ;  /* 0x0000001f00b17802 */ /* 0x000fe40000000f00 */
[----:B------:R-:W-:-:S07]  /*3820*/  MOV R59, 0xffffffff ;  /* 0xffffffff003b7802 */ /* 0x000fce0000000f00 */
[----:B------:R-:W-:Y:S05]  /*3830*/  WARPSYNC.COLLECTIVE R59, `(.L_x_12168) ;  /* 0x000000003b087348 */ /* 0x000fea0003c00000 */
[----:B------:R0:W1:Y:S02]  /*3840*/  SHFL.BFLY P4, R166, R168, R170, R177 ;  /* 0x0c0000aaa8a67389 */ /* 0x00006400000800b1 */
[----:B01----:R-:W-:Y:S01]  /*3850*/  ENDCOLLECTIVE ;  /* 0x000000000000791b */ /* 0x003fe20003800000 */
.L_x_12168:
[----:B------:R-:W-:Y:S01]  /*3860*/  HFMA2.MMA R170, -RZ, RZ, 0, 1.1920928955078125e-07 ;  /* 0x00000002ffaa7435 */ /* 0x000fe200000001ff */
[----:B------:R-:W-:-:S05]  /*3870*/  MOV R3, R166 ;  /* 0x000000a600037202 */ /* 0x000fca0000000f00 */
[----:B------:R-:W-:-:S05]  /*3880*/  FADD.FTZ R3, R0, R3 ;  /* 0x0000000300037221 */ /* 0x000fca0000010000 */
[----:B------:R-:W-:-:S07]  /*3890*/  MOV R168, R3 ;  /* 0x0000000300a87202 */ /* 0x000fce0000000f00 */
[----:B------:R-:W-:Y:S05]  /*38a0*/  WARPSYNC.COLLECTIVE R59, `(.L_x_12169) ;  /* 0x000000003b087348 */ /* 0x000fea0003c00000 */
[----:B------:R0:W1:Y:S02]  /*38b0*/  SHFL.BFLY P4, R166, R168, R170, R177 ;  /* 0x0c0000aaa8a67389 */ /* 0x00006400000800b1 */
[----:B01----:R-:W-:Y:S01]  /*38c0*/  ENDCOLLECTIVE ;  /* 0x000000000000791b */ /* 0x003fe20003800000 */
.L_x_12169:
[----:B------:R-:W-:Y:S01]  /*38d0*/  HFMA2.MMA R170, -RZ, RZ, 0, 2.384185791015625e-07 ;  /* 0x00000004ffaa7435 */ /* 0x000fe200000001ff */
[----:B------:R-:W-:-:S05]  /*38e0*/  MOV R2, R166 ;  /* 0x000000a600027202 */ /* 0x000fca0000000f00 */
[----:B------:R-:W-:-:S05]  /*38f0*/  FADD.FTZ R54, R3, R2 ;  /* 0x0000000203367221 */ /* 0x000fca0000010000 */
[----:B------:R-:W-:-:S07]  /*3900*/  MOV R168, R54 ;  /* 0x0000003600a87202 */ /* 0x000fce0000000f00 */
[----:B------:R-:W-:Y:S05]  /*3910*/  WARPSYNC.COLLECTIVE R59, `(.L_x_12170) ;  /* 0x000000003b087348 */ /* 0x000fea0003c00000 */
[----:B------:R0:W1:Y:S02]  /*3920*/  SHFL.BFLY P4, R166, R168, R170, R177 ;  /* 0x0c0000aaa8a67389 */ /* 0x00006400000800b1 */
[----:B01----:R-:W-:Y:S01]  /*3930*/  ENDCOLLECTIVE ;  /* 0x000000000000791b */ /* 0x003fe20003800000 */
.L_x_12170:
[----:B------:R-:W-:Y:S01]  /*3940*/  HFMA2.MMA R170, -RZ, RZ, 0, 4.76837158203125e-07 ;  /* 0x00000008ffaa7435 */ /* 0x000fe200000001ff */
[----:B------:R-:W-:-:S05]  /*3950*/  MOV R55, R166 ;  /* 0x000000a600377202 */ /* 0x000fca0000000f00 */
[----:B------:R-:W-:-:S05]  /*3960*/  FADD.FTZ R55, R54, R55 ;  /* 0x0000003736377221 */ /* 0x000fca0000010000 */
[----:B------:R-:W-:-:S07]  /*3970*/  MOV R168, R55 ;  /* 0x0000003700a87202 */ /* 0x000fce0000000f00 */
[----:B------:R-:W-:Y:S05]  /*3980*/  WARPSYNC.COLLECTIVE R59, `(.L_x_12171) ;  /* 0x000000003b087348 */ /* 0x000fea0003c00000 */
[----:B------:R0:W1:Y:S02]  /*3990*/  SHFL.BFLY P4, R166, R168, R170, R177 ;  /* 0x0c0000aaa8a67389 */ /* 0x00006400000800b1 */
[----:B01----:R-:W-:Y:S01]  /*39a0*/  ENDCOLLECTIVE ;  /* 0x000000000000791b */ /* 0x003fe20003800000 */
.L_x_12171:
[----:B------:R-:W-:Y:S01]  /*39b0*/  HFMA2.MMA R170, -RZ, RZ, 0, 9.5367431640625e-07 ;  /* 0x00000010ffaa7435 */ /* 0x000fe200000001ff */
[----:B------:R-:W-:-:S05]  /*39c0*/  MOV R2, R166 ;  /* 0x000000a600027202 */ /* 0x000fca0000000f00 */
[----:B------:R-:W-:-:S05]  /*39d0*/  FADD.FTZ R57, R55, R2 ;  /* 0x0000000237397221 */ /* 0x000fca0000010000 */
[----:B------:R-:W-:-:S07]  /*39e0*/  MOV R168, R57 ;  /* 0x0000003900a87202 */ /* 0x000fce0000000f00 */
[----:B------:R-:W-:Y:S05]  /*39f0*/  WARPSYNC.COLLECTIVE R59, `(.L_x_12172) ;  /* 0x000000003b087348 */ /* 0x000fea0003c00000 */
[----:B------:R0:W1:Y:S02]  /*3a00*/  SHFL.BFLY P4, R166, R168, R170, R177 ;  /* 0x0c0000aaa8a67389 */ /* 0x00006400000800b1 */
[----:B01----:R-:W-:Y:S01]  /*3a10*/  ENDCOLLECTIVE ;  /* 0x000000000000791b */ /* 0x003fe20003800000 */
.L_x_12172:
[----:B------:R-:W-:Y:S01]  /*3a20*/  HFMA2.MMA R170, -RZ, RZ, 0, 5.9604644775390625e-08 ;  /* 0x00000001ffaa7435 */ /* 0x000fe200000001ff */
[----:B------:R-:W-:-:S05]  /*3a30*/  MOV R2, R166 ;  /* 0x000000a600027202 */ /* 0x000fca0000000f00 */
[----:B------:R-:W-:-:S04]  /*3a40*/  FADD.FTZ R2, R57, R2 ;  /* 0x0000000239027221 */ /* 0x000fc80000010000 */
[----:B------:R-:W-:-:S04]  /*3a50*/  FMUL.FTZ R2, R2, 0.00078125001164153218269 ;  /* 0x3a4ccccd02027820 */ /* 0x000fc80000410000 */
[--C-:B------:R-:W-:Y:S01]  /*3a60*/  FADD.FTZ R0, R28, -R2.reuse ;  /* 0x800000021c007221 */ /* 0x100fe20000010000 */
[--C-:B------:R-:W-:Y:S01]  /*3a70*/  FADD.FTZ R3, R29, -R2.reuse ;  /* 0x800000021d037221 */ /* 0x100fe20000010000 */
[----:B------:R-:W-:Y:S02]  /*3a80*/  FADD.FTZ R55, R30, -R2 ;  /* 0x800000021e377221 */ /* 0x000fe40000010000 */
[----:B------:R-:W-:-:S04]  /*3a90*/  FFMA.FTZ R0, R0, R0, RZ ;  /* 0x0000000000007223 */ /* 0x000fc800000100ff */
        /* <DEDUP_REMOVED lines=76> */
[----:B------:R-:W-:-:S07]  /*3f60*/  MOV R168, R0 ;  /* 0x0000000000a87202 */ /* 0x000fce0000000f00 */
[----:B------:R-:W-:Y:S05]  /*3f70*/  WARPSYNC.COLLECTIVE R59, `(.L_x_12173) ;  /* 0x000000003b087348 */ /* 0x000fea0003c00000 */
[----:B------:R0:W1:Y:S02]  /*3f80*/  SHFL.BFLY P4, R166, R168, R170, R177 ;  /* 0x0c0000aaa8a67389 */ /* 0x00006400000800b1 */
[----:B01----:R-:W-:Y:S01]  /*3f90*/  ENDCOLLECTIVE ;  /* 0x000000000000791b */ /* 0x003fe20003800000 */
.L_x_12173:
[----:B------:R-:W-:Y:S01]  /*3fa0*/  HFMA2.MMA R170, -RZ, RZ, 0, 1.1920928955078125e-07 ;  /* 0x00000002ffaa7435 */ /* 0x000fe200000001ff */
[----:B------:R-:W-:-:S05]  /*3fb0*/  MOV R3, R166 ;  /* 0x000000a600037202 */ /* 0x000fca0000000f00 */
[----:B------:R-:W-:-:S05]  /*3fc0*/  FADD.FTZ R3, R0, R3 ;  /* 0x0000000300037221 */ /* 0x000fca0000010000 */
[----:B------:R-:W-:-:S07]  /*3fd0*/  MOV R168, R3 ;  /* 0x0000000300a87202 */ /* 0x000fce0000000f00 */
[----:B------:R-:W-:Y:S05]  /*3fe0*/  WARPSYNC.COLLECTIVE R59, `(.L_x_12174) ;  /* 0x000000003b087348 */ /* 0x000fea0003c00000 */
[----:B------:R0:W1:Y:S02]  /*3ff0*/  SHFL.BFLY P4, R166, R168, R170, R177 ;  /* 0x0c0000aaa8a67389 */ /* 0x00006400000800b1 */
[----:B01----:R-:W-:Y:S01]  /*4000*/  ENDCOLLECTIVE ;  /* 0x000000000000791b */ /* 0x003fe20003800000 */
.L_x_12174:
[----:B------:R-:W-:Y:S01]  /*4010*/  HFMA2.MMA R170, -RZ, RZ, 0, 2.384185791015625e-07 ;  /* 0x00000004ffaa7435 */ /* 0x000fe200000001ff */
[----:B------:R-:W-:-:S05]  /*4020*/  MOV R54, R166 ;  /* 0x000000a600367202 */ /* 0x000fca0000000f00 */
[----:B------:R-:W-:-:S05]  /*4030*/  FADD.FTZ R54, R3, R54 ;  /* 0x0000003603367221 */ /* 0x000fca0000010000 */
[----:B------:R-:W-:-:S07]  /*4040*/  MOV R168, R54 ;  /* 0x0000003600a87202 */ /* 0x000fce0000000f00 */
[----:B------:R-:W-:Y:S05]  /*4050*/  WARPSYNC.COLLECTIVE R59, `(.L_x_12175) ;  /* 0x000000003b087348 */ /* 0x000fea0003c00000 */
[----:B------:R0:W1:Y:S02]  /*4060*/  SHFL.BFLY P4, R166, R168, R170, R177 ;  /* 0x0c0000aaa8a67389 */ /* 0x00006400000800b1 */
[----:B01----:R-:W-:Y:S01]  /*4070*/  ENDCOLLECTIVE ;  /* 0x000000000000791b */ /* 0x003fe20003800000 */
.L_x_12175:
[----:B------:R-:W-:Y:S01]  /*4080*/  HFMA2.MMA R170, -RZ, RZ, 0, 4.76837158203125e-07 ;  /* 0x00000008ffaa7435 */ /* 0x000fe200000001ff */
[----:B------:R-:W-:-:S05]  /*4090*/  MOV R55, R166 ;  /* 0x000000a600377202 */ /* 0x000fca0000000f00 */
[----:B------:R-:W-:-:S05]  /*40a0*/  FADD.FTZ R55, R54, R55 ;  /* 0x0000003736377221 */ /* 0x000fca0000010000 */
[----:B------:R-:W-:-:S07]  /*40b0*/  MOV R168, R55 ;  /* 0x0000003700a87202 */ /* 0x000fce0000000f00 */
[----:B------:R-:W-:Y:S05]  /*40c0*/  WARPSYNC.COLLECTIVE R59, `(.L_x_12176) ;  /* 0x000000003b087348 */ /* 0x000fea0003c00000 */
[----:B------:R0:W1:Y:S02]  /*40d0*/  SHFL.BFLY P4, R166, R168, R170, R177 ;  /* 0x0c0000aaa8a67389 */ /* 0x00006400000800b1 */
[----:B01----:R-:W-:Y:S01]  /*40e0*/  ENDCOLLECTIVE ;  /* 0x000000000000791b */ /* 0x003fe20003800000 */
.L_x_12176:
[----:B------:R-:W-:Y:S01]  /*40f0*/  HFMA2.MMA R170, -RZ, RZ, 0, 9.5367431640625e-07 ;  /* 0x00000010ffaa7435 */ /* 0x000fe200000001ff */
[----:B------:R-:W-:-:S05]  /*4100*/  MOV R58, R166 ;  /* 0x000000a6003a7202 */ /* 0x000fca0000000f00 */
[----:B------:R-:W-:-:S05]  /*4110*/  FADD.FTZ R58, R55, R58 ;  /* 0x0000003a373a7221 */ /* 0x000fca0000010000 */
[----:B------:R-:W-:-:S07]  /*4120*/  MOV R168, R58 ;  /* 0x0000003a00a87202 */ /* 0x000fce0000000f00 */
[----:B------:R-:W-:Y:S05]  /*4130*/  WARPSYNC.COLLECTIVE R59, `(.L_x_12177) ;  /* 0x000000003b087348 */ /* 0x000fea0003c00000 */
[----:B------:R0:W1:Y:S02]  /*4140*/  SHFL.BFLY P4, R166, R168, R170, R177 ;  /* 0x0c0000aaa8a67389 */ /* 0x00006400000800b1 */
[----:B01----:R-:W-:Y:S01]  /*4150*/  ENDCOLLECTIVE ;  /* 0x000000000000791b */ /* 0x003fe20003800000 */
.L_x_12177:
[----:B------:R-:W-:Y:S01]  /*4160*/  MOV R57, R166 ;  /* 0x000000a600397202 */ /* 0x000fe20000000f00 */
[----:B------:R-:W-:Y:S06]  /*4170*/  BRA `(.L_x_12178) ;  /* 0xffffffe800147947 */ /* 0x000fec000383ffff */
.L_x_12179:
        /* <DEDUP_REMOVED lines=16> */
.L_x_37213:


//--------------------- .text._ZN10layer_norm13ln_fwd_kernelINS_13Kernel_traitsI13__nv_bfloat16S2_fS2_fjLj5120ELj1ELj1ELj4ELj16ENS_18Kernel_traits_baseILj5120ES2_S2_fS2_fjLj128EEEEELb0ELb1ELb1ELb0EEEvNS_9FwdParamsE --------------------------
	.section	.text._ZN10layer_norm13ln_fwd_kernelINS_13Kernel_traitsI13__nv_bfloat16S2_fS2_fjLj5120ELj1ELj1ELj4ELj16ENS_18Kernel_traits_baseILj5120ES2_S2_fS2_fjLj128EEEEELb0ELb1ELb1ELb0EEEvNS_9FwdParamsE,"ax",@progbits
	.align	128
        .global         _ZN10layer_norm13ln_fwd_kernelINS_13Kernel_traitsI13__nv_bfloat16S2_fS2_fjLj5120ELj1ELj1ELj4ELj16ENS_18Kernel_traits_baseILj5120ES2_S2_fS2_fjLj128EEEEELb0ELb1ELb1ELb0EEEvNS_9FwdParamsE
        .type           _ZN10layer_norm13ln_fwd_kernelINS_13Kernel_traitsI13__nv_bfloat16S2_fS2_fjLj5120ELj1ELj1ELj4ELj16ENS_18Kernel_traits_baseILj5120ES2_S2_fS2_fjLj128EEEEELb0ELb1ELb1ELb0EEEvNS_9FwdParamsE,@function
        .size           _ZN10layer_norm13ln_fwd_kernelINS_13Kernel_traitsI13__nv_bfloat16S2_fS2_fjLj5120ELj1ELj1ELj4ELj16ENS_18Kernel_traits_baseILj5120ES2_S2_fS2_fjLj128EEEEELb0ELb1ELb1ELb0EEEvNS_9FwdParamsE,(.L_x_37214 - _ZN10layer_norm13ln_fwd_kernelINS_13Kernel_traitsI13__nv_bfloat16S2_fS2_fjLj5120ELj1ELj1ELj4ELj16ENS_18Kernel_traits_baseILj5120ES2_S2_fS2_fjLj128EEEEELb0ELb1ELb1ELb0EEEvNS_9FwdParamsE)
        .other          _ZN10layer_norm13ln_fwd_kernelINS_13Kernel_traitsI13__nv_bfloat16S2_fS2_fjLj5120ELj1ELj1ELj4ELj16ENS_18Kernel_traits_baseILj5120ES2_S2_fS2_fjLj128EEEEELb0ELb1ELb1ELb0EEEvNS_9FwdParamsE,@"STO_CUDA_ENTRY STV_DEFAULT"
_ZN10layer_norm13ln_fwd_kernelINS_13Kernel_traitsI13__nv_bfloat16S2_fS2_fjLj5120ELj1ELj1ELj4ELj16ENS_18Kernel_traits_baseILj5120ES2_S2_fS2_fjLj128EEEEELb0ELb1ELb1ELb0EEEvNS_9FwdParamsE:
.text._ZN10layer_norm13ln_fwd_kernelINS_13Kernel_traitsI13__nv_bfloat16S2_fS2_fjLj5120ELj1ELj1ELj4ELj16ENS_18Kernel_traits_baseILj5120ES2_S2_fS2_fjLj128EEEEELb0ELb1ELb1ELb0EEEvNS_9FwdParamsE:
        /* <DEDUP_REMOVED lines=45> */
.L_x_12181:
[----:B------:R-:W-:Y:S05]  /*02d0*/  BSYNC B0 ;  /* 0x0000000000007941 */ /* 0x000fea0003800000 */
.L_x_12180:
        /* <DEDUP_REMOVED lines=26> */
.L_x_12183:
[----:B------:R-:W-:Y:S05]  /*0480*/  BSYNC B0 ;  /* 0x0000000000007941 */ /* 0x000fea0003800000 */
.L_x_12182:
        /* <DEDUP_REMOVED lines=26> */
.L_x_12185:
[----:B------:R-:W-:Y:S05]  /*0630*/  BSYNC B0 ;  /* 0x0000000000007941 */ /* 0x000fea0003800000 */
.L_x_12184:
        /* <DEDUP_REMOVED lines=26> */
.L_x_12187:
[----:B------:R-:W-:Y:S05]  /*07e0*/  BSYNC B0 ;  /* 0x0000000000007941 */ /* 0x000fea0003800000 */
.L_x_12186:
        /* <DEDUP_REMOVED lines=25> */
.L_x_12189:
[----:B------:R-:W-:Y:S05]  /*0980*/  BSYNC B0 ;  /* 0x0000000000007941 */ /* 0x000fea0003800000 */
.L_x_12188:
        /* <DEDUP_REMOVED lines=14> */
[----:B------:R-:W-:Y:S01]  /*0a70*/  HFMA2.MMA R152, -RZ, RZ, 0, 5.9604644775390625e-08 ;  /* 0x00000001ff987435 */ /* 0x000fe200000001ff */
        /* <DEDUP_REMOVED lines=8> */
[----:B------:R-:W-:Y:S01]  /*0b00*/  LOP3.LUT R76, R76, 0x3fffffe0, RZ, 0xc0, !PT ;  /* 0x3fffffe04c4c7812 */ /* 0x000fe200078ec0ff */
[----:B------:R-:W-:Y:S01]  /*0b10*/  IMAD.U32 R140, R140, 0x10000, RZ ;  /* 0x000100008c8c7824 */ /* 0x000fe200078e00ff */
[----:B------:R-:W-:Y:S01]  /*0b20*/  VIMNMX R57, R57, 0x20, PT ;  /* 0x0000002039397848 */ /* 0x000fe20003fe0100 */
[----:B------:R-:W-:Y:S01]  /*0b30*/  IMAD.U32 R146, R146, 0x10000, RZ ;  /* 0x0001000092927824 */ /* 0x000fe200078e00ff */
[----:B------:R-:W-:Y:S01]  /*0b40*/  SHF.L.U32 R51, R29, 0x10, RZ ;  /* 0x000000101d337819 */ /* 0x000fe200000006ff */
[----:B------:R-:W-:Y:S01]  /*0b50*/  IMAD.U32 R154, R154, 0x10000, RZ ;  /* 0x000100009a9a7824 */ /* 0x000fe200078e00ff */
[----:B------:R-:W-:Y:S01]  /*0b60*/  SHF.L.U32 R29, R20, 0x10, RZ ;  /* 0x00000010141d7819 */ /* 0x000fe200000006ff */
[----:B------:R-:W-:Y:S01]  /*0b70*/  IMAD.U32 R160, R160, 0x10000, RZ ;  /* 0x00010000a0a07824 */ /* 0x000fe200078e00ff */
[----:B------:R-:W-:Y:S01]  /*0b80*/  SHF.L.U32 R20, R12, 0x10, RZ ;  /* 0x000000100c147819 */ /* 0x000fe200000006ff */
[----:B------:R-:W-:Y:S01]  /*0b90*/  IMAD.U32 R166, R166, 0x10000, RZ ;  /* 0x00010000a6a67824 */ /* 0x000fe200078e00ff */
[----:B------:R-:W-:Y:S01]  /*0ba0*/  IADD3 R57, R57, R76, RZ ;  /* 0x0000004c39397210 */ /* 0x000fe20007ffe0ff */
[----:B------:R-:W-:Y:S01]  /*0bb0*/  ULDC UR7, c[0x0][0x29c] ;  /* 0x0000a70000077ab9 */ /* 0x000fe20000000800 */
[C---:B------:R-:W-:Y:S01]  /*0bc0*/  PRMT R168, R4.reuse, 0x7632, R168 ;  /* 0x0000763204a87816 */ /* 0x040fe200000000a8 */
[----:B------:R-:W-:Y:S01]  /*0bd0*/  ULDC.64 UR8, c[0x0][0x210] ;  /* 0x0000840000087ab9 */ /* 0x000fe20000000a00 */
[----:B------:R-:W-:Y:S01]  /*0be0*/  SHF.L.U32 R12, R4, 0x10, RZ ;  /* 0x00000010040c7819 */ /* 0x000fe200000006ff */
[C---:B------:R-:W-:Y:S01]  /*0bf0*/  IMAD.U32 R4, R60.reuse, 0x10000, RZ ;  /* 0x000100003c047824 */ /* 0x040fe200078e00ff */
[----:B------:R-:W-:Y:S01]  /*0c00*/  PRMT R176, R60, 0x7632, R176 ;  /* 0x000076323cb07816 */ /* 0x000fe200000000b0 */
[----:B------:R-:W-:Y:S01]  /*0c10*/  IMAD.SHL.U32 R60, R111, 0x20, RZ ;  /* 0x000000206f3c7824 */ /* 0x000fe200078e00ff */
[----:B------:R-:W-:-:S02]  /*0c20*/  SHF.L.U32 R57, R57, 0x3, RZ ;  /* 0x0000000339397819 */ /* 0x000fc400000006ff */
[C---:B------:R-:W-:Y:S02]  /*0c30*/  PRMT R175, R61.reuse, 0x7632, R175 ;  /* 0x000076323daf7816 */ /* 0x040fe400000000af */
[----:B------:R-:W-:Y:S02]  /*0c40*/  SHF.L.U32 R3, R61, 0x10, RZ ;  /* 0x000000103d037819 */ /* 0x000fe400000006ff */
[----:B------:R-:W-:Y:S01]  /*0c50*/  LOP3.LUT R61, R60, 0x3e0, RZ, 0xc0, !PT ;  /* 0x000003e03c3d7812 */ /* 0x000fe200078ec0ff */
[----:B------:R-:W-:Y:S01]  /*0c60*/  IMAD.U32 R175, R175, 0x10000, RZ ;  /* 0x00010000afaf7824 */ /* 0x000fe200078e00ff */
[----:B------:R-:W-:Y:S02]  /*0c70*/  I2FP.F32.U32 R57, R57 ;  /* 0x0000003900397245 */ /* 0x000fe40000201000 */
[----:B------:R-:W-:Y:S02]  /*0c80*/  VIADDMNMX R61, R56, -R61, RZ, !PT ;  /* 0x8000003d383d7246 */ /* 0x000fe400078001ff */
[----:B------:R0:W1:Y:S01]  /*0c90*/  MUFU.RCP R179, R57 ;  /* 0x0000003900b37308 */ /* 0x0000620000001000 */
[----:B------:R-:W-:-:S02]  /*0ca0*/  SHF.L.U32 R49, R31, 0x10, RZ ;  /* 0x000000101f317819 */ /* 0x000fc400000006ff */
[----:B------:R-:W-:Y:S02]  /*0cb0*/  VIMNMX R61, R61, 0x20, PT ;  /* 0x000000203d3d7848 */ /* 0x000fe40003fe0100 */
[----:B------:R-:W-:Y:S01]  /*0cc0*/  SHF.L.U32 R31, R26, 0x10, RZ ;  /* 0x000000101a1f7819 */ /* 0x000fe200000006ff */
[----:B------:R-:W-:Y:S01]  /*0cd0*/  IMAD.U32 R26, R21, 0x10000, RZ ;  /* 0x00010000151a7824 */ /* 0x000fe200078e00ff */
[----:B------:R-:W-:Y:S02]  /*0ce0*/  SHF.L.U32 R28, R27, 0x10, RZ ;  /* 0x000000101b1c7819 */ /* 0x000fe400000006ff */
[----:B------:R-:W-:Y:S02]  /*0cf0*/  SHF.L.U32 R27, R22, 0x10, RZ ;  /* 0x00000010161b7819 */ /* 0x000fe400000006ff */
[----:B------:R-:W-:Y:S01]  /*0d00*/  SHF.L.U32 R24, R23, 0x10, RZ ;  /* 0x0000001017187819 */ /* 0x000fe200000006ff */
[----:B------:R-:W-:Y:S01]  /*0d10*/  IMAD.U32 R23, R18, 0x10000, RZ ;  /* 0x0001000012177824 */ /* 0x000fe200078e00ff */
[----:B------:R-:W-:-:S02]  /*0d20*/  PRMT R172, R64, 0x7632, R172 ;  /* 0x0000763240ac7816 */ /* 0x000fc400000000ac */
[----:B------:R-:W-:Y:S02]  /*0d30*/  PRMT R183, R59, 0x7632, R183 ;  /* 0x000076323bb77816 */ /* 0x000fe400000000b7 */
[----:B------:R-:W-:Y:S01]  /*0d40*/  SHF.L.U32 R50, R30, 0x10, RZ ;  /* 0x000000101e327819 */ /* 0x000fe200000006ff */
[----:B------:R-:W-:Y:S01]  /*0d50*/  IMAD.U32 R172, R172, 0x10000, RZ ;  /* 0x00010000acac7824 */ /* 0x000fe200078e00ff */
[----:B------:R-:W-:Y:S01]  /*0d60*/  SHF.L.U32 R22, R17, 0x10, RZ ;  /* 0x0000001011167819 */ /* 0x000fe200000006ff */
[----:B------:R-:W-:Y:S01]  /*0d70*/  IMAD.U32 R183, R183, 0x10000, RZ ;  /* 0x00010000b7b77824 */ /* 0x000fe200078e00ff */
        /* <DEDUP_REMOVED lines=14> */
[----:B------:R-:W-:-:S02]  /*0e60*/  IADD3 R61, R76, R61, RZ ;  /* 0x0000003d4c3d7210 */ /* 0x000fc40007ffe0ff */
[----:B------:R-:W-:Y:S01]  /*0e70*/  ISETP.NE.AND P1, PT, RZ, UR6, PT ;  /* 0x00000006ff007c0c */ /* 0x000fe2000bf25270 */
[----:B------:R-:W-:Y:S01]  /*0e80*/  ULDC UR6, c[0x0][0x290] ;  /* 0x0000a40000067ab9 */ /* 0x000fe20000000800 */
[----:B------:R-:W-:Y:S02]  /*0e90*/  SHF.L.U32 R30, R25, 0x10, RZ ;  /* 0x00000010191e7819 */ /* 0x000fe400000006ff */
[----:B------:R-:W-:Y:S02]  /*0ea0*/  SHF.L.U32 R19, R13, 0x10, RZ ;  /* 0x000000100d137819 */ /* 0x000fe400000006ff */
[----:B------:R-:W-:Y:S02]  /*0eb0*/  SHF.L.U32 R18, R14, 0x10, RZ ;  /* 0x000000100e127819 */ /* 0x000fe400000006ff */
[----:B------:R-:W-:Y:S02]  /*0ec0*/  SHF.L.U32 R17, R15, 0x10, RZ ;  /* 0x000000100f117819 */ /* 0x000fe400000006ff */
[----:B------:R-:W-:Y:S01]  /*0ed0*/  SHF.L.U32 R25, R16, 0x10, RZ ;  /* 0x0000001010197819 */ /* 0x000fe200000006ff */
[----:B------:R-:W-:Y:S01]  /*0ee0*/  IMAD.U32 R16, R8, 0x10000, RZ ;  /* 0x0001000008107824 */ /* 0x000fe200078e00ff */
[----:B------:R-:W-:-:S02]  /*0ef0*/  SHF.L.U32 R15, R9, 0x10, RZ ;  /* 0x00000010090f7819 */ /* 0x000fc400000006ff */
[----:B------:R-:W-:Y:S01]  /*0f00*/  SHF.L.U32 R14, R10, 0x10, RZ ;  /* 0x000000100a0e7819 */ /* 0x000fe200000006ff */
[----:B------:R-:W-:Y:S01]  /*0f10*/  IMAD.U32 R10, R6, 0x10000, RZ ;  /* 0x00010000060a7824 */ /* 0x000fe200078e00ff */
[----:B------:R-:W-:Y:S02]  /*0f20*/  SHF.L.U32 R13, R11, 0x10, RZ ;  /* 0x000000100b0d7819 */ /* 0x000fe400000006ff */
[----:B------:R-:W-:Y:S02]  /*0f30*/  SHF.L.U32 R48, R32, 0x10, RZ ;  /* 0x0000001020307819 */ /* 0x000fe400000006ff */
[----:B------:R-:W-:Y:S02]  /*0f40*/  SHF.L.U32 R46, R34, 0x10, RZ ;  /* 0x00000010222e7819 */ /* 0x000fe400000006ff */
[----:B------:R-:W-:Y:S02]  /*0f50*/  SHF.L.U32 R45, R35, 0x10, RZ ;  /* 0x00000010232d7819 */ /* 0x000fe400000006ff */
        /* <DEDUP_REMOVED lines=59> */
[----:B------:R-:W-:Y:S02]  /*1310*/  P2R R189, PR, RZ, 0x2 ;  /* 0x00000002ffbd7803 */ /* 0x000fe40000000000 */
        /* <DEDUP_REMOVED lines=15> */
[----:B01----:R-:W-:-:S07]  /*1410*/  SHF.L.U32 R188, R61, 0x3, RZ ;  /* 0x000000033dbc7819 */ /* 0x003fce00000006ff */
.L_x_12291:
[----:B------:R-:W0:Y:S08]  /*1420*/  LDC.64 R104, c[0x0][0x280] ;  /* 0x0000a000ff687b82 */ /* 0x000e300000000a00 */
        /* <DEDUP_REMOVED lines=8> */
[----:B--2---:R-:W-:-:S13]  /*14b0*/  ISETP.GE.AND P1, PT, R193, 0x1, PT ;  /* 0x00000001c100780c */ /* 0x004fda0003f26270 */
[----:B------:R-:W-:-:S04]  /*14c0*/  @P1 VIADD R192, R193, 0xffffffff ;  /* 0xffffffffc1c01836 */ /* 0x000fc80000000000 */
[----:B------:R-:W-:Y:S01]  /*14d0*/  @P1 IMAD R194, R192, R191, RZ ;  /* 0x000000bfc0c21224 */ /* 0x000fe200078e02ff */
[----:B------:R-:W-:-:S04]  /*14e0*/  SHF.R.S32.HI R192, RZ, 0x1f, R153 ;  /* 0x0000001fffc07819 */ /* 0x000fc80000011499 */
[----:B------:R-:W-:Y:S02]  /*14f0*/  @P1 SHF.R.S32.HI R195, RZ, 0x1f, R194 ;  /* 0x0000001fffc31819 */ /* 0x000fe400000114c2 */
[----:B------:R-:W-:Y:S02]  /*1500*/  LEA.HI R153, R192, R153, RZ, 0x3 ;  /* 0x00000099c0997211 */ /* 0x000fe400078f18ff */
[----:B------:R-:W-:Y:S02]  /*1510*/  @P1 LEA.HI R107, R195, R194, RZ, 0x3 ;  /* 0x000000c2c36b1211 */ /* 0x000fe400078f18ff */
[----:B------:R-:W-:Y:S02]  /*1520*/  MOV R195, RZ ;  /* 0x000000ff00c37202 */ /* 0x000fe40000000f00 */
[----:B------:R-:W-:Y:S02]  /*1530*/  @P1 LEA.HI.SX32 R195, R107, R110, 0x1d ;  /* 0x0000006e6bc31211 */ /* 0x000fe400078feaff */
[----:B------:R-:W-:-:S02]  /*1540*/  SHF.R.S32.HI R192, RZ, 0x1f, R124 ;  /* 0x0000001fffc07819 */ /* 0x000fc4000001147c */
[----:B------:R-:W-:Y:S01]  /*1550*/  LEA.HI.SX32 R153, R153, R110, 0x1d ;  /* 0x0000006e99997211 */ /* 0x000fe200078feaff */
        /* <DEDUP_REMOVED lines=33> */
[----:B0-----:R-:W-:-:S05]  /*1770*/  @P1 IMAD.WIDE.U32 R104, R195, 0x10, R104 ;  /* 0x00000010c3681825 */ /* 0x001fca00078e0068 */
[----:B------:R0:W5:Y:S01]  /*1780*/  @P1 LDG.E.128 R68, desc[UR4][R104.64] ;  /* 0x0000000468441981 */ /* 0x000162000c1e1d00 */
[----:B------:R-:W-:Y:S01]  /*1790*/  BSSY B1, `(.L_x_12192) ;  /* 0x0000007000017945 */ /* 0x000fe20003800000 */
[----:B------:R-:W-:-:S03]  /*17a0*/  @!P3 FSEL R67, R63, RZ, P4 ;  /* 0x000000ff3f43b208 */ /* 0x000fc60002000000 */
[----:B------:R-:W-:Y:S05]  /*17b0*/  @!P3 BRA `(.L_x_12193) ;  /* 0x000000000010b947 */ /* 0x000fea0003800000 */
[----:B-----5:R-:W-:-:S05]  /*17c0*/  SHF.L.U32 R56, R68, 0x10, RZ ;  /* 0x0000001044387819 */ /* 0x020fca00000006ff */
[----:B0-----:R-:W-:-:S04]  /*17d0*/  FMUL.FTZ R105, R56, UR7 ;  /* 0x0000000738697c20 */ /* 0x001fc80008410000 */
[----:B------:R-:W-:-:S04]  /*17e0*/  FMUL.FTZ R56, R108, R105 ;  /* 0x000000696c387220 */ /* 0x000fc80000410000 */
[----:B------:R-:W-:-:S07]  /*17f0*/  @P2 FADD.FTZ R56, R52, R56 ;  /* 0x0000003834382221 */ /* 0x000fce0000010000 */
.L_x_12193:
[----:B------:R-:W-:Y:S05]  /*1800*/  BSYNC B1 ;  /* 0x0000000000017941 */ /* 0x000fea0003800000 */
.L_x_12192:
[----:B------:R-:W-:Y:S04]  /*1810*/  BSSY B1, `(.L_x_12194) ;  /* 0x0000007000017945 */ /* 0x000fe80003800000 */
[----:B------:R-:W-:Y:S05]  /*1820*/  @!P3 BRA `(.L_x_12195) ;  /* 0x000000000014b947 */ /* 0x000fea0003800000 */
[----:B-----5:R-:W-:-:S04]  /*1830*/  PRMT R57, R68, 0x7632, R57 ;  /* 0x0000763244397816 */ /* 0x020fc80000000039 */
[----:B------:R-:W-:-:S05]  /*1840*/  SHF.L.U32 R57, R57, 0x10, RZ ;  /* 0x0000001039397819 */ /* 0x000fca00000006ff */
[----:B0-----:R-:W-:-:S04]  /*1850*/  FMUL.FTZ R104, R57, UR7 ;  /* 0x0000000739687c20 */ /* 0x001fc80008410000 */
[----:B------:R-:W-:-:S04]  /*1860*/  FMUL.FTZ R57, R125, R104 ;  /* 0x000000687d397220 */ /* 0x000fc80000410000 */
[----:B------:R-:W-:-:S07]  /*1870*/  @P2 FADD.FTZ R57, R53, R57 ;  /* 0x0000003935392221 */ /* 0x000fce0000010000 */
.L_x_12195:
[----:B------:R-:W-:Y:S05]  /*1880*/  BSYNC B1 ;  /* 0x0000000000017941 */ /* 0x000fea0003800000 */
.L_x_12194:
[----:B------:R-:W-:Y:S04]  /*1890*/  BSSY B1, `(.L_x_12196) ;  /* 0x0000006000017945 */ /* 0x000fe80003800000 */
[----:B------:R-:W-:Y:S05]  /*18a0*/  @!P3 BRA `(.L_x_12197) ;  /* 0x000000000010b947 */ /* 0x000fea0003800000 */
[----:B-----5:R-:W-:-:S05]  /*18b0*/  SHF.L.U32 R58, R69, 0x10, RZ ;  /* 0x00000010453a7819 */ /* 0x020fca00000006ff */
[----:B------:R-:W-:-:S04]  /*18c0*/  FMUL.FTZ R58, R58, UR7 ;  /* 0x000000073a3a7c20 */ /* 0x000fc80008410000 */
[----:B------:R-:W-:-:S04]  /*18d0*/  FMUL.FTZ R58, R51, R58 ;  /* 0x0000003a333a7220 */ /* 0x000fc80000410000 */
[----:B------:R-:W-:-:S07]  /*18e0*/  @P2 FADD.FTZ R58, R54, R58 ;  /* 0x0000003a363a2221 */ /* 0x000fce0000010000 */
.L_x_12197:
[----:B------:R-:W-:Y:S05]  /*18f0*/  BSYNC B1 ;  /* 0x0000000000017941 */ /* 0x000fea0003800000 */
.L_x_12196:
[----:B------:R-:W-:Y:S04]  /*1900*/  BSSY B1, `(.L_x_12198) ;  /* 0x0000007000017945 */ /* 0x000fe80003800000 */
[----:B------:R-:W-:Y:S05]  /*1910*/  @!P3 BRA `(.L_x_12199) ;  /* 0x000000000014b947 */ /* 0x000fea0003800000 */
[----:B-----5:R-:W-:-:S04]  /*1920*/  PRMT R59, R69, 0x7632, R59 ;  /* 0x00007632453b7816 */ /* 0x020fc8000000003b */
[----:B------:R-:W-:-:S05]  /*1930*/  SHF.L.U32 R59, R59, 0x10, RZ ;  /* 0x000000103b3b7819 */ /* 0x000fca00000006ff */
[----:B------:R-:W-:-:S04]  /*1940*/  FMUL.FTZ R59, R59, UR7 ;  /* 0x000000073b3b7c20 */ /* 0x000fc80008410000 */
[----:B------:R-:W-:-:S04]  /*1950*/  FMUL.FTZ R59, R126, R59 ;  /* 0x0000003b7e3b7220 */ /* 0x000fc80000410000 */
[----:B------:R-:W-:-:S07]  /*1960*/  @P2 FADD.FTZ R59, R55, R59 ;  /* 0x0000003b373b2221 */ /* 0x000fce0000010000 */
.L_x_12199:
[----:B------:R-:W-:Y:S05]  /*1970*/  BSYNC B1 ;  /* 0x0000000000017941 */ /* 0x000fea0003800000 */
.L_x_12198:
[----:B------:R-:W-:Y:S04]  /*1980*/  BSSY B1, `(.L_x_12200) ;  /* 0x0000006000017945 */ /* 0x000fe80003800000 */
[----:B------:R-:W-:Y:S05]  /*1990*/  @!P3 BRA `(.L_x_12201) ;  /* 0x000000000010b947 */ /* 0x000fea0003800000 */
[----:B-----5:R-:W-:-:S04]  /*19a0*/  IMAD.U32 R64, R70, 0x10000, RZ ;  /* 0x0001000046407824 */ /* 0x020fc800078e00ff */
[----:B0-----:R-:W-:-:S04]  /*19b0*/  FMUL.FTZ R105, R64, UR7 ;  /* 0x0000000740697c20 */ /* 0x001fc80008410000 */
[----:B------:R-:W-:-:S04]  /*19c0*/  FMUL.FTZ R64, R50, R105 ;  /* 0x0000006932407220 */ /* 0x000fc80000410000 */
[----:B------:R-:W-:-:S07]  /*19d0*/  @P2 FADD.FTZ R64, R60, R64 ;  /* 0x000000403c402221 */ /* 0x000fce0000010000 */
.L_x_12201:
[----:B------:R-:W-:Y:S05]  /*19e0*/  BSYNC B1 ;  /* 0x0000000000017941 */ /* 0x000fea0003800000 */
.L_x_12200:
[----:B------:R-:W-:Y:S04]  /*19f0*/  BSSY B1, `(.L_x_12202) ;  /* 0x0000007000017945 */ /* 0x000fe80003800000 */
[----:B------:R-:W-:Y:S05]  /*1a00*/  @!P3 BRA `(.L_x_12203) ;  /* 0x000000000014b947 */ /* 0x000fea0003800000 */
[----:B-----5:R-:W-:-:S04]  /*1a10*/  PRMT R65, R70, 0x7632, R65 ;  /* 0x0000763246417816 */ /* 0x020fc80000000041 */
[----:B------:R-:W-:-:S05]  /*1a20*/  SHF.L.U32 R65, R65, 0x10, RZ ;  /* 0x0000001041417819 */ /* 0x000fca00000006ff */
[----:B0-----:R-:W-:-:S04]  /*1a30*/  FMUL.FTZ R104, R65, UR7 ;  /* 0x0000000741687c20 */ /* 0x001fc80008410000 */
[----:B------:R-:W-:-:S04]  /*1a40*/  FMUL.FTZ R65, R127, R104 ;  /* 0x000000687f417220 */ /* 0x000fc80000410000 */
[----:B------:R-:W-:-:S07]  /*1a50*/  @P2 FADD.FTZ R65, R61, R65 ;  /* 0x000000413d412221 */ /* 0x000fce0000010000 */
.L_x_12203:
[----:B------:R-:W-:Y:S05]  /*1a60*/  BSYNC B1 ;  /* 0x0000000000017941 */ /* 0x000fea0003800000 */
.L_x_12202:
[----:B------:R-:W-:Y:S04]  /*1a70*/  BSSY B1, `(.L_x_12204) ;  /* 0x0000006000017945 */ /* 0x000fe80003800000 */
[----:B------:R-:W-:Y:S05]  /*1a80*/  @!P3 BRA `(.L_x_12205) ;  /* 0x000000000010b947 */ /* 0x000fea0003800000 */
[----:B-----5:R-:W-:-:S05]  /*1a90*/  SHF.L.U32 R66, R71, 0x10, RZ ;  /* 0x0000001047427819 */ /* 0x020fca00000006ff */
[----:B------:R-:W-:-:S04]  /*1aa0*/  FMUL.FTZ R66, R66, UR7 ;  /* 0x0000000742427c20 */ /* 0x000fc80008410000 */
[----:B------:R-:W-:-:S04]  /*1ab0*/  FMUL.FTZ R66, R49, R66 ;  /* 0x0000004231427220 */ /* 0x000fc80000410000 */
[----:B------:R-:W-:-:S07]  /*1ac0*/  @P2 FADD.FTZ R66, R62, R66 ;  /* 0x000000423e422221 */ /* 0x000fce0000010000 */
.L_x_12205:
[----:B------:R-:W-:Y:S05]  /*1ad0*/  BSYNC B1 ;  /* 0x0000000000017941 */ /* 0x000fea0003800000 */
.L_x_12204:
[----:B------:R-:W-:Y:S04]  /*1ae0*/  BSSY B1, `(.L_x_12206) ;  /* 0x0000007000017945 */ /* 0x000fe80003800000 */
[----:B------:R-:W-:Y:S05]  /*1af0*/  @!P3 BRA `(.L_x_12207) ;  /* 0x000000000014b947 */ /* 0x000fea0003800000 */
[----:B-----5:R-:W-:-:S04]  /*1b00*/  PRMT R67, R71, 0x7632, R67 ;  /* 0x0000763247437816 */ /* 0x020fc80000000043 */
[----:B------:R-:W-:-:S05]  /*1b10*/  SHF.L.U32 R67, R67, 0x10, RZ ;  /* 0x0000001043437819 */ /* 0x000fca00000006ff */
[----:B------:R-:W-:-:S04]  /*1b20*/  FMUL.FTZ R67, R67, UR7 ;  /* 0x0000000743437c20 */ /* 0x000fc80008410000 */
[----:B------:R-:W-:-:S04]  /*1b30*/  FMUL.FTZ R67, R128, R67 ;  /* 0x0000004380437220 */ /* 0x000fc80000410000 */
[----:B------:R-:W-:-:S07]  /*1b40*/  @P2 FADD.FTZ R67, R63, R67 ;  /* 0x000000433f432221 */ /* 0x000fce0000010000 */
.L_x_12207:
[----:B------:R-:W-:Y:S05]  /*1b50*/  BSYNC B1 ;  /* 0x0000000000017941 */ /* 0x000fea0003800000 */
.L_x_12206:
[----:B0-----:R-:W0:Y:S01]  /*1b60*/  LDC.64 R104, c[0x0][0x238] ;  /* 0x00008e00ff687b82 */ /* 0x001e220000000a00 */
[----:B------:R-:W-:Y:S01]  /*1b70*/  IADD3 R195, R195, 0x80, RZ ;  /* 0x00000080c3c37810 */ /* 0x000fe20007ffe0ff */
[C---:B0-----:R-:W-:Y:S01]  /*1b80*/  IMAD.WIDE.U32 R104, R153.reuse, 0x20, R104 ;  /* 0x0000002099687825 */ /* 0x041fe200078e0068 */
[----:B------:R-:W-:-:S04]  /*1b90*/  IADD3 R153, R153, 0x80, RZ ;  /* 0x0000008099997810 */ /* 0x000fc80007ffe0ff */
[----:B------:R0:W-:Y:S04]  /*1ba0*/  STG.E.128 desc[UR4][R104.64], R56 ;  /* 0x0000003868007986 */ /* 0x0001e8000c101d04 */
[----:B------:R0:W-:Y:S02]  /*1bb0*/  STG.E.128 desc[UR4][R104.64+0x10], R64 ;  /* 0x0000104068007986 */ /* 0x0001e4000c101d04 */
.L_x_12191:
[----:B------:R-:W-:Y:S05]  /*1bc0*/  BSYNC B0 ;  /* 0x0000000000007941 */ /* 0x000fea0003800000 */
.L_x_12190:
        /* <DEDUP_REMOVED lines=36> */
[----:B-----5:R0:W5:Y:S01]  /*1e10*/  @P1 LDG.E.128 R68, desc[UR4][R104.64] ;  /* 0x0000000468441981 */ /* 0x020162000c1e1d00 */
[----:B------:R-:W-:Y:S01]  /*1e20*/  BSSY B1, `(.L_x_12210) ;  /* 0x0000007000017945 */ /* 0x000fe20003800000 */
[----:B------:R-:W-:-:S03]  /*1e30*/  @!P3 FSEL R79, R63, RZ, P4 ;  /* 0x000000ff3f4fb208 */ /* 0x000fc60002000000 */
[----:B------:R-:W-:Y:S05]  /*1e40*/  @!P3 BRA `(.L_x_12211) ;  /* 0x000000000010b947 */ /* 0x000fea0003800000 */
[----:B-----5:R-:W-:-:S04]  /*1e50*/  IMAD.U32 R72, R68, 0x10000, RZ ;  /* 0x0001000044487824 */ /* 0x020fc800078e00ff */
[----:B0-----:R-:W-:-:S04]  /*1e60*/  FMUL.FTZ R105, R72, UR7 ;  /* 0x0000000748697c20 */ /* 0x001fc80008410000 */
[----:B------:R-:W-:-:S04]  /*1e70*/  FMUL.FTZ R72, R48, R105 ;  /* 0x0000006930487220 */ /* 0x000fc80000410000 */
[----:B------:R-:W-:-:S07]  /*1e80*/  @P2 FADD.FTZ R72, R52, R72 ;  /* 0x0000004834482221 */ /* 0x000fce0000010000 */
.L_x_12211:
[----:B------:R-:W-:Y:S05]  /*1e90*/  BSYNC B1 ;  /* 0x0000000000017941 */ /* 0x000fea0003800000 */
.L_x_12210:
[----:B------:R-:W-:Y:S04]  /*1ea0*/  BSSY B1, `(.L_x_12212) ;  /* 0x0000007000017945 */ /* 0x000fe80003800000 */
[----:B------:R-:W-:Y:S05]  /*1eb0*/  @!P3 BRA `(.L_x_12213) ;  /* 0x000000000014b947 */ /* 0x000fea0003800000 */
[----:B-----5:R-:W-:-:S04]  /*1ec0*/  PRMT R73, R68, 0x7632, R73 ;  /* 0x0000763244497816 */ /* 0x020fc80000000049 */
[----:B------:R-:W-:-:S05]  /*1ed0*/  SHF.L.U32 R73, R73, 0x10, RZ ;  /* 0x0000001049497819 */ /* 0x000fca00000006ff */
[----:B0-----:R-:W-:-:S04]  /*1ee0*/  FMUL.FTZ R104, R73, UR7 ;  /* 0x0000000749687c20 */ /* 0x001fc80008410000 */
[----:B------:R-:W-:-:S04]  /*1ef0*/  FMUL.FTZ R73, R129, R104 ;  /* 0x0000006881497220 */ /* 0x000fc80000410000 */
[----:B------:R-:W-:-:S07]  /*1f00*/  @P2 FADD.FTZ R73, R53, R73 ;  /* 0x0000004935492221 */ /* 0x000fce0000010000 */
.L_x_12213:
[----:B------:R-:W-:Y:S05]  /*1f10*/  BSYNC B1 ;  /* 0x0000000000017941 */ /* 0x000fea0003800000 */
.L_x_12212:
[----:B------:R-:W-:Y:S04]  /*1f20*/  BSSY B1, `(.L_x_12214) ;  /* 0x0000006000017945 */ /* 0x000fe80003800000 */
[----:B------:R-:W-:Y:S05]  /*1f30*/  @!P3 BRA `(.L_x_12215) ;  /* 0x000000000010b947 */ /* 0x000fea0003800000 */
[----:B-----5:R-:W-:-:S05]  /*1f40*/  SHF.L.U32 R74, R69, 0x10, RZ ;  /* 0x00000010454a7819 */ /* 0x020fca00000006ff */
[----:B------:R-:W-:-:S04]  /*1f50*/  FMUL.FTZ R74, R74, UR7 ;  /* 0x000000074a4a7c20 */ /* 0x000fc80008410000 */
[----:B------:R-:W-:-:S04]  /*1f60*/  FMUL.FTZ R74, R47, R74 ;  /* 0x0000004a2f4a7220 */ /* 0x000fc80000410000 */
[----:B------:R-:W-:-:S07]  /*1f70*/  @P2 FADD.FTZ R74, R54, R74 ;  /* 0x0000004a364a2221 */ /* 0x000fce0000010000 */
.L_x_12215:
[----:B------:R-:W-:Y:S05]  /*1f80*/  BSYNC B1 ;  /* 0x0000000000017941 */ /* 0x000fea0003800000 */
.L_x_12214:
[----:B------:R-:W-:Y:S04]  /*1f90*/  BSSY B1, `(.L_x_12216) ;  /* 0x0000007000017945 */ /* 0x000fe80003800000 */
[----:B------:R-:W-:Y:S05]  /*1fa0*/  @!P3 BRA `(.L_x_12217) ;  /* 0x000000000014b947 */ /* 0x000fea0003800000 */
[----:B-----5:R-:W-:-:S04]  /*1fb0*/  PRMT R75, R69, 0x7632, R75 ;  /* 0x00007632454b7816 */ /* 0x020fc8000000004b */
[----:B------:R-:W-:-:S05]  /*1fc0*/  SHF.L.U32 R75, R75, 0x10, RZ ;  /* 0x000000104b4b7819 */ /* 0x000fca00000006ff */
[----:B------:R-:W-:-:S04]  /*1fd0*/  FMUL.FTZ R75, R75, UR7 ;  /* 0x000000074b4b7c20 */ /* 0x000fc80008410000 */
[----:B------:R-:W-:-:S04]  /*1fe0*/  FMUL.FTZ R75, R130, R75 ;  /* 0x0000004b824b7220 */ /* 0x000fc80000410000 */
[----:B------:R-:W-:-:S07]  /*1ff0*/  @P2 FADD.FTZ R75, R55, R75 ;  /* 0x0000004b374b2221 */ /* 0x000fce0000010000 */
.L_x_12217:
[----:B------:R-:W-:Y:S05]  /*2000*/  BSYNC B1 ;  /* 0x0000000000017941 */ /* 0x000fea0003800000 */
.L_x_12216:
[----:B------:R-:W-:Y:S04]  /*2010*/  BSSY B1, `(.L_x_12218) ;  /* 0x0000006000017945 */ /* 0x000fe80003800000 */
[----:B------:R-:W-:Y:S05]  /*2020*/  @!P3 BRA `(.L_x_12219) ;  /* 0x000000000010b947 */ /* 0x000fea0003800000 */
[----:B-----5:R-:W-:-:S05]  /*2030*/  SHF.L.U32 R76, R70, 0x10, RZ ;  /* 0x00000010464c7819 */ /* 0x020fca00000006ff */
[----:B0-----:R-:W-:-:S04]  /*2040*/  FMUL.FTZ R105, R76, UR7 ;  /* 0x000000074c697c20 */ /* 0x001fc80008410000 */
[----:B------:R-:W-:-:S04]  /*2050*/  FMUL.FTZ R76, R46, R105 ;  /* 0x000000692e4c7220 */ /* 0x000fc80000410000 */
[----:B------:R-:W-:-:S07]  /*2060*/  @P2 FADD.FTZ R76, R60, R76 ;  /* 0x0000004c3c4c2221 */ /* 0x000fce0000010000 */
.L_x_12219:
[----:B------:R-:W-:Y:S05]  /*2070*/  BSYNC B1 ;  /* 0x0000000000017941 */ /* 0x000fea0003800000 */
.L_x_12218:
[----:B------:R-:W-:Y:S04]  /*2080*/  BSSY B1, `(.L_x_12220) ;  /* 0x0000007000017945 */ /* 0x000fe80003800000 */
[----:B------:R-:W-:Y:S05]  /*2090*/  @!P3 BRA `(.L_x_12221) ;  /* 0x000000000014b947 */ /* 0x000fea0003800000 */
[----:B-----5:R-:W-:-:S04]  /*20a0*/  PRMT R77, R70, 0x7632, R77 ;  /* 0x00007632464d7816 */ /* 0x020fc8000000004d */
[----:B------:R-:W-:-:S05]  /*20b0*/  SHF.L.U32 R77, R77, 0x10, RZ ;  /* 0x000000104d4d7819 */ /* 0x000fca00000006ff */
[----:B0-----:R-:W-:-:S04]  /*20c0*/  FMUL.FTZ R104, R77, UR7 ;  /* 0x000000074d687c20 */ /* 0x001fc80008410000 */
[----:B------:R-:W-:-:S04]  /*20d0*/  FMUL.FTZ R77, R131, R104 ;  /* 0x00000068834d7220 */ /* 0x000fc80000410000 */
[----:B------:R-:W-:-:S07]  /*20e0*/  @P2 FADD.FTZ R77, R61, R77 ;  /* 0x0000004d3d4d2221 */ /* 0x000fce0000010000 */
.L_x_12221:
[----:B------:R-:W-:Y:S05]  /*20f0*/  BSYNC B1 ;  /* 0x0000000000017941 */ /* 0x000fea0003800000 */
.L_x_12220:
[----:B------:R-:W-:Y:S04]  /*2100*/  BSSY B1, `(.L_x_12222) ;  /* 0x0000006000017945 */ /* 0x000fe80003800000 */
[----:B------:R-:W-:Y:S05]  /*2110*/  @!P3 BRA `(.L_x_12223) ;  /* 0x000000000010b947 */ /* 0x000fea0003800000 */
[----:B-----5:R-:W-:-:S04]  /*2120*/  IMAD.U32 R78, R71, 0x10000, RZ ;  /* 0x00010000474e7824 */ /* 0x020fc800078e00ff */
[----:B------:R-:W-:-:S04]  /*2130*/  FMUL.FTZ R78, R78, UR7 ;  /* 0x000000074e4e7c20 */ /* 0x000fc80008410000 */
[----:B------:R-:W-:-:S04]  /*2140*/  FMUL.FTZ R78, R45, R78 ;  /* 0x0000004e2d4e7220 */ /* 0x000fc80000410000 */
[----:B------:R-:W-:-:S07]  /*2150*/  @P2 FADD.FTZ R78, R62, R78 ;  /* 0x0000004e3e4e2221 */ /* 0x000fce0000010000 */
.L_x_12223:
[----:B------:R-:W-:Y:S05]  /*2160*/  BSYNC B1 ;  /* 0x0000000000017941 */ /* 0x000fea0003800000 */
.L_x_12222:
[----:B------:R-:W-:Y:S04]  /*2170*/  BSSY B1, `(.L_x_12224) ;  /* 0x0000007000017945 */ /* 0x000fe80003800000 */
[----:B------:R-:W-:Y:S05]  /*2180*/  @!P3 BRA `(.L_x_12225) ;  /* 0x000000000014b947 */ /* 0x000fea0003800000 */
[----:B-----5:R-:W-:-:S04]  /*2190*/  PRMT R79, R71, 0x7632, R79 ;  /* 0x00007632474f7816 */ /* 0x020fc8000000004f */
[----:B------:R-:W-:-:S05]  /*21a0*/  SHF.L.U32 R79, R79, 0x10, RZ ;  /* 0x000000104f4f7819 */ /* 0x000fca00000006ff */
[----:B------:R-:W-:-:S04]  /*21b0*/  FMUL.FTZ R79, R79, UR7 ;  /* 0x000000074f4f7c20 */ /* 0x000fc80008410000 */
[----:B------:R-:W-:-:S04]  /*21c0*/  FMUL.FTZ R79, R132, R79 ;  /* 0x0000004f844f7220 */ /* 0x000fc80000410000 */
[----:B------:R-:W-:-:S07]  /*21d0*/  @P2 FADD.FTZ R79, R63, R79 ;  /* 0x0000004f3f4f2221 */ /* 0x000fce0000010000 */
.L_x_12225:
[----:B------:R-:W-:Y:S05]  /*21e0*/  BSYNC B1 ;  /* 0x0000000000017941 */ /* 0x000fea0003800000 */
.L_x_12224:
[----:B0-----:R-:W0:Y:S01]  /*21f0*/  LDC.64 R104, c[0x0][0x238] ;  /* 0x00008e00ff687b82 */ /* 0x001e220000000a00 */
[----:B------:R-:W-:Y:S01]  /*2200*/  IADD3 R195, R195, 0x80, RZ ;  /* 0x00000080c3c37810 */ /* 0x000fe20007ffe0ff */
[C---:B0-----:R-:W-:Y:S01]  /*2210*/  IMAD.WIDE.U32 R104, R153.reuse, 0x20, R104 ;  /* 0x0000002099687825 */ /* 0x041fe200078e0068 */
[----:B------:R-:W-:-:S04]  /*2220*/  IADD3 R153, R153, 0x80, RZ ;  /* 0x0000008099997810 */ /* 0x000fc80007ffe0ff */
[----:B------:R1:W-:Y:S04]  /*2230*/  STG.E.128 desc[UR4][R104.64], R72 ;  /* 0x0000004868007986 */ /* 0x0003e8000c101d04 */
[----:B------:R1:W-:Y:S02]  /*2240*/  STG.E.128 desc[UR4][R104.64+0x10], R76 ;  /* 0x0000104c68007986 */ /* 0x0003e4000c101d04 */
.L_x_12209:
[----:B------:R-:W-:Y:S05]  /*2250*/  BSYNC B0 ;  /* 0x0000000000007941 */ /* 0x000fea0003800000 */
.L_x_12208:
        /* <DEDUP_REMOVED lines=40> */
[----:B-----5:R-:W-:-:S05]  /*24e0*/  SHF.L.U32 R80, R68, 0x10, RZ ;  /* 0x0000001044507819 */ /* 0x020fca00000006ff */
[----:B0-----:R-:W-:-:S04]  /*24f0*/  FMUL.FTZ R105, R80, UR7 ;  /* 0x0000000750697c20 */ /* 0x001fc80008410000 */
[----:B------:R-:W-:-:S04]  /*2500*/  FMUL.FTZ R80, R44, R105 ;  /* 0x000000692c507220 */ /* 0x000fc80000410000 */
[----:B------:R-:W-:-:S07]  /*2510*/  @P2 FADD.FTZ R80, R52, R80 ;  /* 0x0000005034502221 */ /* 0x000fce0000010000 */
.L_x_12229:
[----:B------:R-:W-:Y:S05]  /*2520*/  BSYNC B1 ;  /* 0x0000000000017941 */ /* 0x000fea0003800000 */
.L_x_12228:
[----:B------:R-:W-:Y:S04]  /*2530*/  BSSY B1, `(.L_x_12230) ;  /* 0x0000007000017945 */ /* 0x000fe80003800000 */
[----:B------:R-:W-:Y:S05]  /*2540*/  @!P3 BRA `(.L_x_12231) ;  /* 0x000000000014b947 */ /* 0x000fea0003800000 */
[----:B-----5:R-:W-:-:S04]  /*2550*/  PRMT R81, R68, 0x7632, R81 ;  /* 0x0000763244517816 */ /* 0x020fc80000000051 */
[----:B------:R-:W-:-:S05]  /*2560*/  SHF.L.U32 R81, R81, 0x10, RZ ;  /* 0x0000001051517819 */ /* 0x000fca00000006ff */
[----:B0-----:R-:W-:-:S04]  /*2570*/  FMUL.FTZ R104, R81, UR7 ;  /* 0x0000000751687c20 */ /* 0x001fc80008410000 */
[----:B------:R-:W-:-:S04]  /*2580*/  FMUL.FTZ R81, R133, R104 ;  /* 0x0000006885517220 */ /* 0x000fc80000410000 */
[----:B------:R-:W-:-:S07]  /*2590*/  @P2 FADD.FTZ R81, R53, R81 ;  /* 0x0000005135512221 */ /* 0x000fce0000010000 */
.L_x_12231:
[----:B------:R-:W-:Y:S05]  /*25a0*/  BSYNC B1 ;  /* 0x0000000000017941 */ /* 0x000fea0003800000 */
.L_x_12230:
[----:B------:R-:W-:Y:S04]  /*25b0*/  BSSY B1, `(.L_x_12232) ;  /* 0x0000006000017945 */ /* 0x000fe80003800000 */
[----:B------:R-:W-:Y:S05]  /*25c0*/  @!P3 BRA `(.L_x_12233) ;  /* 0x000000000010b947 */ /* 0x000fea0003800000 */
[----:B-----5:R-:W-:-:S04]  /*25d0*/  IMAD.U32 R82, R69, 0x10000, RZ ;  /* 0x0001000045527824 */ /* 0x020fc800078e00ff */
[----:B------:R-:W-:-:S04]  /*25e0*/  FMUL.FTZ R82, R82, UR7 ;  /* 0x0000000752527c20 */ /* 0x000fc80008410000 */
[----:B------:R-:W-:-:S04]  /*25f0*/  FMUL.FTZ R82, R43, R82 ;  /* 0x000000522b527220 */ /* 0x000fc80000410000 */
[----:B------:R-:W-:-:S07]  /*2600*/  @P2 FADD.FTZ R82, R54, R82 ;  /* 0x0000005236522221 */ /* 0x000fce0000010000 */
.L_x_12233:
[----:B------:R-:W-:Y:S05]  /*2610*/  BSYNC B1 ;  /* 0x0000000000017941 */ /* 0x000fea0003800000 */
.L_x_12232:
[----:B------:R-:W-:Y:S04]  /*2620*/  BSSY B1, `(.L_x_12234) ;  /* 0x0000007000017945 */ /* 0x000fe80003800000 */
[----:B------:R-:W-:Y:S05]  /*2630*/  @!P3 BRA `(.L_x_12235) ;  /* 0x000000000014b947 */ /* 0x000fea0003800000 */
[----:B-----5:R-:W-:-:S04]  /*2640*/  PRMT R83, R69, 0x7632, R83 ;  /* 0x0000763245537816 */ /* 0x020fc80000000053 */
[----:B------:R-:W-:-:S05]  /*2650*/  SHF.L.U32 R83, R83, 0x10, RZ ;  /* 0x0000001053537819 */ /* 0x000fca00000006ff */
[----:B------:R-:W-:-:S04]  /*2660*/  FMUL.FTZ R83, R83, UR7 ;  /* 0x0000000753537c20 */ /* 0x000fc80008410000 */
[----:B------:R-:W-:-:S04]  /*2670*/  FMUL.FTZ R83, R134, R83 ;  /* 0x0000005386537220 */ /* 0x000fc80000410000 */
[----:B------:R-:W-:-:S07]  /*2680*/  @P2 FADD.FTZ R83, R55, R83 ;  /* 0x0000005337532221 */ /* 0x000fce0000010000 */
.L_x_12235:
[----:B------:R-:W-:Y:S05]  /*2690*/  BSYNC B1 ;  /* 0x0000000000017941 */ /* 0x000fea0003800000 */
.L_x_12234:
[----:B------:R-:W-:Y:S04]  /*26a0*/  BSSY B1, `(.L_x_12236) ;  /* 0x0000006000017945 */ /* 0x000fe80003800000 */
[----:B------:R-:W-:Y:S05]  /*26b0*/  @!P3 BRA `(.L_x_12237) ;  /* 0x000000000010b947 */ /* 0x000fea0003800000 */
[----:B-----5:R-:W-:-:S05]  /*26c0*/  SHF.L.U32 R84, R70, 0x10, RZ ;  /* 0x0000001046547819 */ /* 0x020fca00000006ff */
[----:B0-----:R-:W-:-:S04]  /*26d0*/  FMUL.FTZ R105, R84, UR7 ;  /* 0x0000000754697c20 */ /* 0x001fc80008410000 */
[----:B------:R-:W-:-:S04]  /*26e0*/  FMUL.FTZ R84, R42, R105 ;  /* 0x000000692a547220 */ /* 0x000fc80000410000 */
[----:B------:R-:W-:-:S07]  /*26f0*/  @P2 FADD.FTZ R84, R60, R84 ;  /* 0x000000543c542221 */ /* 0x000fce0000010000 */
.L_x_12237:
[----:B------:R-:W-:Y:S05]  /*2700*/  BSYNC B1 ;  /* 0x0000000000017941 */ /* 0x000fea0003800000 */
.L_x_12236:
[----:B------:R-:W-:Y:S04]  /*2710*/  BSSY B1, `(.L_x_12238) ;  /* 0x0000007000017945 */ /* 0x000fe80003800000 */
[----:B------:R-:W-:Y:S05]  /*2720*/  @!P3 BRA `(.L_x_12239) ;  /* 0x000000000014b947 */ /* 0x000fea0003800000 */
[----:B-----5:R-:W-:-:S04]  /*2730*/  PRMT R85, R70, 0x7632, R85 ;  /* 0x0000763246557816 */ /* 0x020fc80000000055 */
[----:B------:R-:W-:-:S05]  /*2740*/  SHF.L.U32 R85, R85, 0x10, RZ ;  /* 0x0000001055557819 */ /* 0x000fca00000006ff */
[----:B0-----:R-:W-:-:S04]  /*2750*/  FMUL.FTZ R104, R85, UR7 ;  /* 0x0000000755687c20 */ /* 0x001fc80008410000 */
[----:B------:R-:W-:-:S04]  /*2760*/  FMUL.FTZ R85, R135, R104 ;  /* 0x0000006887557220 */ /* 0x000fc80000410000 */
[----:B------:R-:W-:-:S07]  /*2770*/  @P2 FADD.FTZ R85, R61, R85 ;  /* 0x000000553d552221 */ /* 0x000fce0000010000 */
.L_x_12239:
[----:B------:R-:W-:Y:S05]  /*2780*/  BSYNC B1 ;  /* 0x0000000000017941 */ /* 0x000fea0003800000 */
.L_x_12238:
[----:B------:R-:W-:Y:S04]  /*2790*/  BSSY B1, `(.L_x_12240) ;  /* 0x0000006000017945 */ /* 0x000fe80003800000 */
[----:B------:R-:W-:Y:S05]  /*27a0*/  @!P3 BRA `(.L_x_12241) ;  /* 0x000000000010b947 */ /* 0x000fea0003800000 */
[----:B-----5:R-:W-:-:S05]  /*27b0*/  SHF.L.U32 R86, R71, 0x10, RZ ;  /* 0x0000001047567819 */ /* 0x020fca00000006ff */
[----:B------:R-:W-:-:S04]  /*27c0*/  FMUL.FTZ R86, R86, UR7 ;  /* 0x0000000756567c20 */ /* 0x000fc80008410000 */
[----:B------:R-:W-:-:S04]  /*27d0*/  FMUL.FTZ R86, R41, R86 ;  /* 0x0000005629567220 */ /* 0x000fc80000410000 */
[----:B------:R-:W-:-:S07]  /*27e0*/  @P2 FADD.FTZ R86, R62, R86 ;  /* 0x000000563e562221 */ /* 0x000fce0000010000 */
.L_x_12241:
[----:B------:R-:W-:Y:S05]  /*27f0*/  BSYNC B1 ;  /* 0x0000000000017941 */ /* 0x000fea0003800000 */
.L_x_12240:
[----:B------:R-:W-:Y:S04]  /*2800*/  BSSY B1, `(.L_x_12242) ;  /* 0x0000007000017945 */ /* 0x000fe80003800000 */
[----:B------:R-:W-:Y:S05]  /*2810*/  @!P3 BRA `(.L_x_12243) ;  /* 0x000000000014b947 */ /* 0x000fea0003800000 */
[----:B-----5:R-:W-:-:S04]  /*2820*/  PRMT R87, R71, 0x7632, R87 ;  /* 0x0000763247577816 */ /* 0x020fc80000000057 */
[----:B------:R-:W-:-:S05]  /*2830*/  SHF.L.U32 R87, R87, 0x10, RZ ;  /* 0x0000001057577819 */ /* 0x000fca00000006ff */
[----:B------:R-:W-:-:S04]  /*2840*/  FMUL.FTZ R87, R87, UR7 ;  /* 0x0000000757577c20 */ /* 0x000fc80008410000 */
[----:B------:R-:W-:-:S04]  /*2850*/  FMUL.FTZ R87, R136, R87 ;  /* 0x0000005788577220 */ /* 0x000fc80000410000 */
[----:B------:R-:W-:-:S07]  /*2860*/  @P2 FADD.FTZ R87, R63, R87 ;  /* 0x000000573f572221 */ /* 0x000fce0000010000 */
.L_x_12243:
[----:B------:R-:W-:Y:S05]  /*2870*/  BSYNC B1 ;  /* 0x0000000000017941 */ /* 0x000fea0003800000 */
.L_x_12242:
[----:B0-----:R-:W0:Y:S01]  /*2880*/  LDC.64 R104, c[0x0][0x238] ;  /* 0x00008e00ff687b82 */ /* 0x001e220000000a00 */
[----:B------:R-:W-:Y:S02]  /*2890*/  VIADD R195, R195, 0x80 ;  /* 0x00000080c3c37836 */ /* 0x000fe40000000000 */
[C---:B0-----:R-:W-:Y:S01]  /*28a0*/  IMAD.WIDE.U32 R104, R153.reuse, 0x20, R104 ;  /* 0x0000002099687825 */ /* 0x041fe200078e0068 */
[----:B------:R-:W-:-:S04]  /*28b0*/  IADD3 R153, R153, 0x80, RZ ;  /* 0x0000008099997810 */ /* 0x000fc80007ffe0ff */
[----:B------:R2:W-:Y:S04]  /*28c0*/  STG.E.128 desc[UR4][R104.64], R80 ;  /* 0x0000005068007986 */ /* 0x0005e8000c101d04 */
[----:B------:R2:W-:Y:S02]  /*28d0*/  STG.E.128 desc[UR4][R104.64+0x10], R84 ;  /* 0x0000105468007986 */ /* 0x0005e4000c101d04 */
.L_x_12227:
[----:B------:R-:W-:Y:S05]  /*28e0*/  BSYNC B0 ;  /* 0x0000000000007941 */ /* 0x000fea0003800000 */
.L_x_12226:
        /* <DEDUP_REMOVED lines=44> */
.L_x_12247:
[----:B------:R-:W-:Y:S05]  /*2bb0*/  BSYNC B1 ;  /* 0x0000000000017941 */ /* 0x000fea0003800000 */
.L_x_12246:
[----:B------:R-:W-:Y:S04]  /*2bc0*/  BSSY B1, `(.L_x_12248) ;  /* 0x0000007000017945 */ /* 0x000fe80003800000 */
[----:B------:R-:W-:Y:S05]  /*2bd0*/  @!P3 BRA `(.L_x_12249) ;  /* 0x000000000014b947 */ /* 0x000fea0003800000 */
[----:B-----5:R-:W-:-:S04]  /*2be0*/  PRMT R89, R68, 0x7632, R89 ;  /* 0x0000763244597816 */ /* 0x020fc80000000059 */
[----:B------:R-:W-:-:S05]  /*2bf0*/  SHF.L.U32 R89, R89, 0x10, RZ ;  /* 0x0000001059597819 */ /* 0x000fca00000006ff */
[----:B0-----:R-:W-:-:S04]  /*2c00*/  FMUL.FTZ R104, R89, UR7 ;  /* 0x0000000759687c20 */ /* 0x001fc80008410000 */
[----:B------:R-:W-:-:S04]  /*2c10*/  FMUL.FTZ R89, R137, R104 ;  /* 0x0000006889597220 */ /* 0x000fc80000410000 */
[----:B------:R-:W-:-:S07]  /*2c20*/  @P2 FADD.FTZ R89, R53, R89 ;  /* 0x0000005935592221 */ /* 0x000fce0000010000 */
.L_x_12249:
[----:B------:R-:W-:Y:S05]  /*2c30*/  BSYNC B1 ;  /* 0x0000000000017941 */ /* 0x000fea0003800000 */
.L_x_12248:
[----:B------:R-:W-:Y:S04]  /*2c40*/  BSSY B1, `(.L_x_12250) ;  /* 0x0000006000017945 */ /* 0x000fe80003800000 */
[----:B------:R-:W-:Y:S05]  /*2c50*/  @!P3 BRA `(.L_x_12251) ;  /* 0x000000000010b947 */ /* 0x000fea0003800000 */
[----:B-----5:R-:W-:-:S05]  /*2c60*/  SHF.L.U32 R90, R69, 0x10, RZ ;  /* 0x00000010455a7819 */ /* 0x020fca00000006ff */
[----:B------:R-:W-:-:S04]  /*2c70*/  FMUL.FTZ R90, R90, UR7 ;  /* 0x000000075a5a7c20 */ /* 0x000fc80008410000 */
[----:B------:R-:W-:-:S04]  /*2c80*/  FMUL.FTZ R90, R39, R90 ;  /* 0x0000005a275a7220 */ /* 0x000fc80000410000 */
[----:B------:R-:W-:-:S07]  /*2c90*/  @P2 FADD.FTZ R90, R54, R90 ;  /* 0x0000005a365a2221 */ /* 0x000fce0000010000 */
.L_x_12251:
[----:B------:R-:W-:Y:S05]  /*2ca0*/  BSYNC B1 ;  /* 0x0000000000017941 */ /* 0x000fea0003800000 */
.L_x_12250:
[----:B------:R-:W-:Y:S04]  /*2cb0*/  BSSY B1, `(.L_x_12252) ;  /* 0x0000007000017945 */ /* 0x000fe80003800000 */
[----:B------:R-:W-:Y:S05]  /*2cc0*/  @!P3 BRA `(.L_x_12253) ;  /* 0x000000000014b947 */ /* 0x000fea0003800000 */
[----:B-----5:R-:W-:-:S04]  /*2cd0*/  PRMT R91, R69, 0x7632, R91 ;  /* 0x00007632455b7816 */ /* 0x020fc8000000005b */
[----:B------:R-:W-:-:S05]  /*2ce0*/  SHF.L.U32 R91, R91, 0x10, RZ ;  /* 0x000000105b5b7819 */ /* 0x000fca00000006ff */
[----:B------:R-:W-:-:S04]  /*2cf0*/  FMUL.FTZ R91, R91, UR7 ;  /* 0x000000075b5b7c20 */ /* 0x000fc80008410000 */
[----:B------:R-:W-:-:S04]  /*2d00*/  FMUL.FTZ R91, R138, R91 ;  /* 0x0000005b8a5b7220 */ /* 0x000fc80000410000 */
[----:B------:R-:W-:-:S07]  /*2d10*/  @P2 FADD.FTZ R91, R55, R91 ;  /* 0x0000005b375b2221 */ /* 0x000fce0000010000 */
.L_x_12253:
[----:B------:R-:W-:Y:S05]  /*2d20*/  BSYNC B1 ;  /* 0x0000000000017941 */ /* 0x000fea0003800000 */
.L_x_12252:
[----:B------:R-:W-:Y:S04]  /*2d30*/  BSSY B1, `(.L_x_12254) ;  /* 0x0000006000017945 */ /* 0x000fe80003800000 */
[----:B------:R-:W-:Y:S05]  /*2d40*/  @!P3 BRA `(.L_x_12255) ;  /* 0x000000000010b947 */ /* 0x000fea0003800000 */
[----:B-----5:R-:W-:-:S04]  /*2d50*/  IMAD.U32 R92, R70, 0x10000, RZ ;  /* 0x00010000465c7824 */ /* 0x020fc800078e00ff */
[----:B0-----:R-:W-:-:S04]  /*2d60*/  FMUL.FTZ R105, R92, UR7 ;  /* 0x000000075c697c20 */ /* 0x001fc80008410000 */
[----:B------:R-:W-:-:S04]  /*2d70*/  FMUL.FTZ R92, R38, R105 ;  /* 0x00000069265c7220 */ /* 0x000fc80000410000 */
[----:B------:R-:W-:-:S07]  /*2d80*/  @P2 FADD.FTZ R92, R60, R92 ;  /* 0x0000005c3c5c2221 */ /* 0x000fce0000010000 */
.L_x_12255:
[----:B------:R-:W-:Y:S05]  /*2d90*/  BSYNC B1 ;  /* 0x0000000000017941 */ /* 0x000fea0003800000 */
.L_x_12254:
[----:B------:R-:W-:Y:S04]  /*2da0*/  BSSY B1, `(.L_x_12256) ;  /* 0x0000007000017945 */ /* 0x000fe80003800000 */
[----:B------:R-:W-:Y:S05]  /*2db0*/  @!P3 BRA `(.L_x_12257) ;  /* 0x000000000014b947 */ /* 0x000fea0003800000 */
[----:B-----5:R-:W-:-:S04]  /*2dc0*/  PRMT R93, R70, 0x7632, R93 ;  /* 0x00007632465d7816 */ /* 0x020fc8000000005d */
[----:B------:R-:W-:-:S05]  /*2dd0*/  SHF.L.U32 R93, R93, 0x10, RZ ;  /* 0x000000105d5d7819 */ /* 0x000fca00000006ff */
[----:B0-----:R-:W-:-:S04]  /*2de0*/  FMUL.FTZ R104, R93, UR7 ;  /* 0x000000075d687c20 */ /* 0x001fc80008410000 */
[----:B------:R-:W-:-:S04]  /*2df0*/  FMUL.FTZ R93, R139, R104 ;  /* 0x000000688b5d7220 */ /* 0x000fc80000410000 */
[----:B------:R-:W-:-:S07]  /*2e00*/  @P2 FADD.FTZ R93, R61, R93 ;  /* 0x0000005d3d5d2221 */ /* 0x000fce0000010000 */
.L_x_12257:
[----:B------:R-:W-:Y:S05]  /*2e10*/  BSYNC B1 ;  /* 0x0000000000017941 */ /* 0x000fea0003800000 */
.L_x_12256:
[----:B------:R-:W-:Y:S04]  /*2e20*/  BSSY B1, `(.L_x_12258) ;  /* 0x0000006000017945 */ /* 0x000fe80003800000 */
[----:B------:R-:W-:Y:S05]  /*2e30*/  @!P3 BRA `(.L_x_12259) ;  /* 0x000000000010b947 */ /* 0x000fea0003800000 */
[----:B-----5:R-:W-:-:S05]  /*2e40*/  SHF.L.U32 R94, R71, 0x10, RZ ;  /* 0x00000010475e7819 */ /* 0x020fca00000006ff */
[----:B------:R-:W-:-:S04]  /*2e50*/  FMUL.FTZ R94, R94, UR7 ;  /* 0x000000075e5e7c20 */ /* 0x000fc80008410000 */
[----:B------:R-:W-:-:S04]  /*2e60*/  FMUL.FTZ R94, R37, R94 ;  /* 0x0000005e255e7220 */ /* 0x000fc80000410000 */
[----:B------:R-:W-:-:S07]  /*2e70*/  @P2 FADD.FTZ R94, R62, R94 ;  /* 0x0000005e3e5e2221 */ /* 0x000fce0000010000 */
.L_x_12259:
[----:B------:R-:W-:Y:S05]  /*2e80*/  BSYNC B1 ;  /* 0x0000000000017941 */ /* 0x000fea0003800000 */
.L_x_12258:
[----:B------:R-:W-:Y:S04]  /*2e90*/  BSSY B1, `(.L_x_12260) ;  /* 0x0000007000017945 */ /* 0x000fe80003800000 */
[----:B------:R-:W-:Y:S05]  /*2ea0*/  @!P3 BRA `(.L_x_12261) ;  /* 0x000000000014b947 */ /* 0x000fea0003800000 */
[----:B-----5:R-:W-:-:S04]  /*2eb0*/  PRMT R95, R71, 0x7632, R95 ;  /* 0x00007632475f7816 */ /* 0x020fc8000000005f */
[----:B------:R-:W-:-:S05]  /*2ec0*/  SHF.L.U32 R95, R95, 0x10, RZ ;  /* 0x000000105f5f7819 */ /* 0x000fca00000006ff */
[----:B------:R-:W-:-:S04]  /*2ed0*/  FMUL.FTZ R95, R95, UR7 ;  /* 0x000000075f5f7c20 */ /* 0x000fc80008410000 */
[----:B------:R-:W-:-:S04]  /*2ee0*/  FMUL.FTZ R95, R140, R95 ;  /* 0x0000005f8c5f7220 */ /* 0x000fc80000410000 */
[----:B------:R-:W-:-:S07]  /*2ef0*/  @P2 FADD.FTZ R95, R63, R95 ;  /* 0x0000005f3f5f2221 */ /* 0x000fce0000010000 */
.L_x_12261:
[----:B------:R-:W-:Y:S05]  /*2f00*/  BSYNC B1 ;  /* 0x0000000000017941 */ /* 0x000fea0003800000 */
.L_x_12260:
[----:B0-----:R-:W0:Y:S01]  /*2f10*/  LDC.64 R104, c[0x0][0x238] ;  /* 0x00008e00ff687b82 */ /* 0x001e220000000a00 */
[----:B------:R-:W-:Y:S01]  /*2f20*/  IADD3 R195, R195, 0x80, RZ ;  /* 0x00000080c3c37810 */ /* 0x000fe20007ffe0ff */
[C---:B0-----:R-:W-:Y:S01]  /*2f30*/  IMAD.WIDE.U32 R104, R153.reuse, 0x20, R104 ;  /* 0x0000002099687825 */ /* 0x041fe200078e0068 */
[----:B------:R-:W-:-:S04]  /*2f40*/  IADD3 R153, R153, 0x80, RZ ;  /* 0x0000008099997810 */ /* 0x000fc80007ffe0ff */
[----:B------:R3:W-:Y:S04]  /*2f50*/  STG.E.128 desc[UR4][R104.64], R88 ;  /* 0x0000005868007986 */ /* 0x0007e8000c101d04 */
[----:B------:R3:W-:Y:S02]  /*2f60*/  STG.E.128 desc[UR4][R104.64+0x10], R92 ;  /* 0x0000105c68007986 */ /* 0x0007e4000c101d04 */
.L_x_12245:
[----:B------:R-:W-:Y:S05]  /*2f70*/  BSYNC B0 ;  /* 0x0000000000007941 */ /* 0x000fea0003800000 */
.L_x_12244:
[----:B------:R-:W-:Y:S01]  /*2f80*/  ISETP.NE.AND P2, PT, R115, RZ, PT ;  /* 0x000000ff7300720c */ /* 0x000fe20003f45270 */
[----:B------:R-:W-:-:S12]  /*2f90*/  BSSY B0, `(.L_x_12262) ;  /* 0x0000065000007945 */ /* 0x000fd80003800000 */
[----:B------:R-:W-:Y:S05]  /*2fa0*/  @!P2 BRA `(.L_x_12263) ;  /* 0x00000004008ca947 */ /* 0x000fea0003800000 */
[----:B------:R-:W4:Y:S08]  /*2fb0*/  @P1 LDC.64 R96, c[0x0][0x220] ;  /* 0x00008800ff601b82 */ /* 0x000f300000000a00 */
[----:B0123--:R-:W0:Y:S01]  /*2fc0*/  LDC.64 R104, c[0x0][0x230] ;  /* 0x00008c00ff687b82 */ /* 0x00fe220000000a00 */
[----:B----4-:R-:W-:-:S05]  /*2fd0*/  @P1 IMAD.WIDE.U32 R98, R195, 0x10, R96 ;  /* 0x00000010c3621825 */ /* 0x010fca00078e0060 */
[----:B-----5:R1:W5:Y:S01]  /*2fe0*/  @P1 LDG.E.128 R68, desc[UR4][R98.64] ;  /* 0x0000000462441981 */ /* 0x020362000c1e1d00 */
        /* <DEDUP_REMOVED lines=16> */
[----:B-1----:R-:W-:Y:S02]  /*30f0*/  @!P2 FSEL R98, R54, RZ, P3 ;  /* 0x000000ff3662a208 */ /* 0x002fe40001800000 */
        /* <DEDUP_REMOVED lines=18> */
[----:B-----5:R-:W-:-:S04]  /*3220*/  IMAD.U32 R96, R68, 0x10000, RZ ;  /* 0x0001000044607824 */ /* 0x020fc800078e00ff */
[----:B------:R-:W-:-:S04]  /*3230*/  FMUL.FTZ R107, R96, UR7 ;  /* 0x00000007606b7c20 */ /* 0x000fc80008410000 */
[----:B------:R-:W-:-:S04]  /*3240*/  FMUL.FTZ R96, R36, R107 ;  /* 0x0000006b24607220 */ /* 0x000fc80000410000 */
[----:B------:R-:W-:-:S07]  /*3250*/  @P1 FADD.FTZ R96, R52, R96 ;  /* 0x0000006034601221 */ /* 0x000fce0000010000 */
.L_x_12265:
[----:B------:R-:W-:Y:S05]  /*3260*/  BSYNC B1 ;  /* 0x0000000000017941 */ /* 0x000fea0003800000 */
.L_x_12264:
[----:B------:R-:W-:Y:S04]  /*3270*/  BSSY B1, `(.L_x_12266) ;  /* 0x0000007000017945 */ /* 0x000fe80003800000 */
[----:B------:R-:W-:Y:S05]  /*3280*/  @!P2 BRA `(.L_x_12267) ;  /* 0x000000000014a947 */ /* 0x000fea0003800000 */
[----:B-----5:R-:W-:-:S04]  /*3290*/  PRMT R97, R68, 0x7632, R97 ;  /* 0x0000763244617816 */ /* 0x020fc80000000061 */
[----:B------:R-:W-:-:S05]  /*32a0*/  SHF.L.U32 R97, R97, 0x10, RZ ;  /* 0x0000001061617819 */ /* 0x000fca00000006ff */
[----:B------:R-:W-:-:S04]  /*32b0*/  FMUL.FTZ R106, R97, UR7 ;  /* 0x00000007616a7c20 */ /* 0x000fc80008410000 */
[----:B------:R-:W-:-:S04]  /*32c0*/  FMUL.FTZ R97, R141, R106 ;  /* 0x0000006a8d617220 */ /* 0x000fc80000410000 */
[----:B------:R-:W-:-:S07]  /*32d0*/  @P1 FADD.FTZ R97, R53, R97 ;  /* 0x0000006135611221 */ /* 0x000fce0000010000 */
.L_x_12267:
[----:B------:R-:W-:Y:S05]  /*32e0*/  BSYNC B1 ;  /* 0x0000000000017941 */ /* 0x000fea0003800000 */
.L_x_12266:
[----:B------:R-:W-:Y:S04]  /*32f0*/  BSSY B1, `(.L_x_12268) ;  /* 0x0000006000017945 */ /* 0x000fe80003800000 */
[----:B------:R-:W-:Y:S05]  /*3300*/  @!P2 BRA `(.L_x_12269) ;  /* 0x000000000010a947 */ /* 0x000fea0003800000 */
[----:B-----5:R-:W-:-:S05]  /*3310*/  SHF.L.U32 R98, R69, 0x10, RZ ;  /* 0x0000001045627819 */ /* 0x020fca00000006ff */
[----:B------:R-:W-:-:S04]  /*3320*/  FMUL.FTZ R98, R98, UR7 ;  /* 0x0000000762627c20 */ /* 0x000fc80008410000 */
[----:B------:R-:W-:-:S04]  /*3330*/  FMUL.FTZ R98, R35, R98 ;  /* 0x0000006223627220 */ /* 0x000fc80000410000 */
[----:B------:R-:W-:-:S07]  /*3340*/  @P1 FADD.FTZ R98, R54, R98 ;  /* 0x0000006236621221 */ /* 0x000fce0000010000 */
.L_x_12269:
[----:B------:R-:W-:Y:S05]  /*3350*/  BSYNC B1 ;  /* 0x0000000000017941 */ /* 0x000fea0003800000 */
.L_x_12268:
[----:B------:R-:W-:Y:S04]  /*3360*/  BSSY B1, `(.L_x_12270) ;  /* 0x0000007000017945 */ /* 0x000fe80003800000 */
[----:B------:R-:W-:Y:S05]  /*3370*/  @!P2 BRA `(.L_x_12271) ;  /* 0x000000000014a947 */ /* 0x000fea0003800000 */
[----:B-----5:R-:W-:-:S04]  /*3380*/  PRMT R99, R69, 0x7632, R99 ;  /* 0x0000763245637816 */ /* 0x020fc80000000063 */
[----:B------:R-:W-:-:S05]  /*3390*/  SHF.L.U32 R99, R99, 0x10, RZ ;  /* 0x0000001063637819 */ /* 0x000fca00000006ff */
[----:B------:R-:W-:-:S04]  /*33a0*/  FMUL.FTZ R99, R99, UR7 ;  /* 0x0000000763637c20 */ /* 0x000fc80008410000 */
[----:B------:R-:W-:-:S04]  /*33b0*/  FMUL.FTZ R99, R142, R99 ;  /* 0x000000638e637220 */ /* 0x000fc80000410000 */
[----:B------:R-:W-:-:S07]  /*33c0*/  @P1 FADD.FTZ R99, R55, R99 ;  /* 0x0000006337631221 */ /* 0x000fce0000010000 */
.L_x_12271:
[----:B------:R-:W-:Y:S05]  /*33d0*/  BSYNC B1 ;  /* 0x0000000000017941 */ /* 0x000fea0003800000 */
.L_x_12270:
[----:B------:R-:W-:Y:S04]  /*33e0*/  BSSY B1, `(.L_x_12272) ;  /* 0x0000006000017945 */ /* 0x000fe80003800000 */
[----:B------:R-:W-:Y:S05]  /*33f0*/  @!P2 BRA `(.L_x_12273) ;  /* 0x000000000010a947 */ /* 0x000fea0003800000 */
[----:B-----5:R-:W-:-:S05]  /*3400*/  SHF.L.U32 R100, R70, 0x10, RZ ;  /* 0x0000001046647819 */ /* 0x020fca00000006ff */
[----:B------:R-:W-:-:S04]  /*3410*/  FMUL.FTZ R107, R100, UR7 ;  /* 0x00000007646b7c20 */ /* 0x000fc80008410000 */
[----:B------:R-:W-:-:S04]  /*3420*/  FMUL.FTZ R100, R34, R107 ;  /* 0x0000006b22647220 */ /* 0x000fc80000410000 */
[----:B------:R-:W-:-:S07]  /*3430*/  @P1 FADD.FTZ R100, R60, R100 ;  /* 0x000000643c641221 */ /* 0x000fce0000010000 */
.L_x_12273:
[----:B------:R-:W-:Y:S05]  /*3440*/  BSYNC B1 ;  /* 0x0000000000017941 */ /* 0x000fea0003800000 */
.L_x_12272:
[----:B------:R-:W-:Y:S04]  /*3450*/  BSSY B1, `(.L_x_12274) ;  /* 0x0000007000017945 */ /* 0x000fe80003800000 */
[----:B------:R-:W-:Y:S05]  /*3460*/  @!P2 BRA `(.L_x_12275) ;  /* 0x000000000014a947 */ /* 0x000fea0003800000 */
[----:B-----5:R-:W-:-:S04]  /*3470*/  PRMT R101, R70, 0x7632, R101 ;  /* 0x0000763246657816 */ /* 0x020fc80000000065 */
[----:B------:R-:W-:-:S05]  /*3480*/  SHF.L.U32 R101, R101, 0x10, RZ ;  /* 0x0000001065657819 */ /* 0x000fca00000006ff */
[----:B------:R-:W-:-:S04]  /*3490*/  FMUL.FTZ R106, R101, UR7 ;  /* 0x00000007656a7c20 */ /* 0x000fc80008410000 */
[----:B------:R-:W-:-:S04]  /*34a0*/  FMUL.FTZ R101, R143, R106 ;  /* 0x0000006a8f657220 */ /* 0x000fc80000410000 */
[----:B------:R-:W-:-:S07]  /*34b0*/  @P1 FADD.FTZ R101, R61, R101 ;  /* 0x000000653d651221 */ /* 0x000fce0000010000 */
.L_x_12275:
[----:B------:R-:W-:Y:S05]  /*34c0*/  BSYNC B1 ;  /* 0x0000000000017941 */ /* 0x000fea0003800000 */
.L_x_12274:
[----:B------:R-:W-:Y:S04]  /*34d0*/  BSSY B1, `(.L_x_12276) ;  /* 0x0000006000017945 */ /* 0x000fe80003800000 */
[----:B------:R-:W-:Y:S05]  /*34e0*/  @!P2 BRA `(.L_x_12277) ;  /* 0x000000000010a947 */ /* 0x000fea0003800000 */
[----:B-----5:R-:W-:-:S04]  /*34f0*/  IMAD.U32 R102, R71, 0x10000, RZ ;  /* 0x0001000047667824 */ /* 0x020fc800078e00ff */
[----:B------:R-:W-:-:S04]  /*3500*/  FMUL.FTZ R107, R102, UR7 ;  /* 0x00000007666b7c20 */ /* 0x000fc80008410000 */
[----:B------:R-:W-:-:S04]  /*3510*/  FMUL.FTZ R102, R32, R107 ;  /* 0x0000006b20667220 */ /* 0x000fc80000410000 */
[----:B------:R-:W-:-:S07]  /*3520*/  @P1 FADD.FTZ R102, R62, R102 ;  /* 0x000000663e661221 */ /* 0x000fce0000010000 */
.L_x_12277:
[----:B------:R-:W-:Y:S05]  /*3530*/  BSYNC B1 ;  /* 0x0000000000017941 */ /* 0x000fea0003800000 */
.L_x_12276:
[----:B------:R-:W-:Y:S04]  /*3540*/  BSSY B1, `(.L_x_12278) ;  /* 0x0000007000017945 */ /* 0x000fe80003800000 */
[----:B------:R-:W-:Y:S05]  /*3550*/  @!P2 BRA `(.L_x_12279) ;  /* 0x000000000014a947 */ /* 0x000fea0003800000 */
[----:B-----5:R-:W-:-:S04]  /*3560*/  PRMT R103, R71, 0x7632, R103 ;  /* 0x0000763247677816 */ /* 0x020fc80000000067 */
[----:B------:R-:W-:-:S05]  /*3570*/  SHF.L.U32 R103, R103, 0x10, RZ ;  /* 0x0000001067677819 */ /* 0x000fca00000006ff */
[----:B------:R-:W-:-:S04]  /*3580*/  FMUL.FTZ R103, R103, UR7 ;  /* 0x0000000767677c20 */ /* 0x000fc80008410000 */
[----:B------:R-:W-:-:S04]  /*3590*/  FMUL.FTZ R103, R144, R103 ;  /* 0x0000006790677220 */ /* 0x000fc80000410000 */
[----:B------:R-:W-:-:S07]  /*35a0*/  @P1 FADD.FTZ R103, R63, R103 ;  /* 0x000000673f671221 */ /* 0x000fce0000010000 */
.L_x_12279:
[----:B------:R-:W-:Y:S05]  /*35b0*/  BSYNC B1 ;  /* 0x0000000000017941 */ /* 0x000fea0003800000 */
.L_x_12278:
[----:B------:R4:W-:Y:S04]  /*35c0*/  STG.E.128 desc[UR4][R104.64], R96 ;  /* 0x0000006068007986 */ /* 0x0009e8000c101d04 */
[----:B------:R4:W-:Y:S02]  /*35d0*/  STG.E.128 desc[UR4][R104.64+0x10], R100 ;  /* 0x0000106468007986 */ /* 0x0009e4000c101d04 */
.L_x_12263:
[----:B------:R-:W-:Y:S05]  /*35e0*/  BSYNC B0 ;  /* 0x0000000000007941 */ /* 0x000fea0003800000 */
.L_x_12262:
        /* <DEDUP_REMOVED lines=154> */
.L_x_12302:
        /* <DEDUP_REMOVED lines=15> */
[----:B0-----:R-:W-:Y:S01]  /*4080*/  IMAD.MOV.U32 R193, RZ, RZ, RZ ;  /* 0x000000ffffc17224 */ /* 0x001fe200078e00ff */
[----:B------:R-:W-:Y:S02]  /*4090*/  @!P1 MOV R107, 0x400 ;  /* 0x00000400006b9802 */ /* 0x000fe40000000f00 */
[----:B------:R-:W-:Y:S01]  /*40a0*/  @!P1 IADD3 R106, R106, R153, RZ ;  /* 0x000000996a6a9210 */ /* 0x000fe20007ffe0ff */
[----:B------:R-:W-:Y:S01]  /*40b0*/  BSSY B0, `(.L_x_12281) ;  /* 0x00000f1000007945 */ /* 0x000fe20003800000 */
[----:B------:R-:W-:Y:S02]  /*40c0*/  @!P1 MOV R193, R188 ;  /* 0x000000bc00c19202 */ /* 0x000fe40000000f00 */
[----:B------:R-:W-:-:S05]  /*40d0*/  ISETP.NE.AND P5, PT, R189, RZ, PT ;  /* 0x000000ffbd00720c */ /* 0x000fca0003fa5270 */
[----:B------:R-:W0:Y:S01]  /*40e0*/  @!P2 LDC.64 R104, c[0x0][0x250] ;  /* 0x00009400ff68ab82 */ /* 0x000e220000000a00 */
[----:B-1----:R-:W-:-:S07]  /*40f0*/  @!P1 LEA R107, R152, R107, 0x18 ;  /* 0x0000006b986b9211 */ /* 0x002fce00078ec0ff */
[----:B------:R-:W1:Y:S01]  /*4100*/  @!P2 LDC.64 R152, c[0x0][0x258] ;  /* 0x00009600ff98ab82 */ /* 0x000e620000000a00 */
[----:B------:R-:W-:Y:S02]  /*4110*/  @!P1 LEA R194, R106, R107, 0x3 ;  /* 0x0000006b6ac29211 */ /* 0x000fe400078e18ff */
[----:B------:R-:W-:Y:S02]  /*4120*/  CS2R R106, SRZ ;  /* 0x00000000006a7805 */ /* 0x000fe4000001ff00 */
[----:B0-----:R-:W-:-:S04]  /*4130*/  @!P2 LEA R104, P3, R124, R104, 0x2 ;  /* 0x000000687c68a211 */ /* 0x001fc800078610ff */
[----:B------:R-:W0:Y:S01]  /*4140*/  @!P1 LDS.64 R106, [R194] ;  /* 0x00000000c26a9984 */ /* 0x000e220000000a00 */
[C---:B------:R-:W-:Y:S02]  /*4150*/  @!P2 LEA.HI.X R105, R124.reuse, R105, R192, 0x2, P3 ;  /* 0x000000697c69a211 */ /* 0x040fe400018f14c0 */
[----:B-1----:R-:W-:-:S04]  /*4160*/  @!P2 LEA R152, P1, R124, R152, 0x2 ;  /* 0x000000987c98a211 */ /* 0x002fc800078210ff */
[----:B------:R-:W-:Y:S02]  /*4170*/  @!P2 LEA.HI.X R153, R124, R153, R192, 0x2, P1 ;  /* 0x000000997c99a211 */ /* 0x000fe400008f14c0 */
[----:B------:R-:W1:Y:S01]  /*4180*/  SHFL.DOWN PT, R192, R193, 0x2, 0x1f ;  /* 0x08401f00c1c07f89 */ /* 0x000e6200000e0000 */
[----:B-----5:R-:W-:-:S03]  /*4190*/  ISETP.GE.AND P1, PT, R190, 0x1, PT ;  /* 0x00000001be00780c */ /* 0x020fc60003f26270 */
[----:B0-----:R-:W0:Y:S04]  /*41a0*/  SHFL.DOWN PT, R195, R106, 0x2, 0x1f ;  /* 0x08401f006ac37f89 */ /* 0x001e2800000e0000 */
[----:B------:R-:W2:Y:S01]  /*41b0*/  SHFL.DOWN PT, R196, R107, 0x2, 0x1f ;  /* 0x08401f006bc47f89 */ /* 0x000ea200000e0000 */
[----:B-1----:R-:W-:Y:S02]  /*41c0*/  IADD3 R197, R192, R193, RZ ;  /* 0x000000c1c0c57210 */ /* 0x002fe40007ffe0ff */
[----:B------:R-:W-:Y:S02]  /*41d0*/  I2FP.F32.S32 R200, R192 ;  /* 0x000000c000c87245 */ /* 0x000fe40000201400 */
[----:B------:R-:W-:Y:S01]  /*41e0*/  I2FP.F32.S32 R198, R197 ;  /* 0x000000c500c67245 */ /* 0x000fe20000201400 */
[----:B------:R-:W1:Y:S01]  /*41f0*/  SHFL.DOWN PT, R202, R197, 0x1, 0x1f ;  /* 0x08201f00c5ca7f89 */ /* 0x000e6200000e0000 */
[----:B------:R-:W-:-:S02]  /*4200*/  I2FP.F32.S32 R192, R193 ;  /* 0x000000c100c07245 */ /* 0x000fc40000201400 */
[----:B------:R-:W3:Y:S01]  /*4210*/  MUFU.RCP R199, R198 ;  /* 0x000000c600c77308 */ /* 0x000ee20000001000 */
[C---:B0-----:R-:W-:Y:S01]  /*4220*/  FMUL.FTZ R201, R195.reuse, R200 ;  /* 0x000000c8c3c97220 */ /* 0x041fe20000410000 */
[----:B------:R-:W-:-:S03]  /*4230*/  FADD.FTZ R195, -R195, R106 ;  /* 0x0000006ac3c37221 */ /* 0x000fc60000010100 */
[----:B------:R-:W-:Y:S01]  /*4240*/  FFMA.FTZ R194, R192, R106, R201 ;  /* 0x0000006ac0c27223 */ /* 0x000fe200000100c9 */
[----:B------:R-:W-:Y:S01]  /*4250*/  FMUL.FTZ R195, R195, R195 ;  /* 0x000000c3c3c37220 */ /* 0x000fe20000410000 */
[----:B--2---:R-:W-:Y:S02]  /*4260*/  FADD.FTZ R196, R196, R107 ;  /* 0x0000006bc4c47221 */ /* 0x004fe40000010000 */
[----:B---3--:R-:W-:Y:S01]  /*4270*/  FMUL.FTZ R193, R199, R194 ;  /* 0x000000c2c7c17220 */ /* 0x008fe20000410000 */
[----:B------:R-:W-:Y:S01]  /*4280*/  FMUL.FTZ R195, R195, R192 ;  /* 0x000000c0c3c37220 */ /* 0x000fe20000410000 */
[-C--:B-1----:R-:W-:Y:S01]  /*4290*/  IADD3 R197, R197, R202.reuse, RZ ;  /* 0x000000cac5c57210 */ /* 0x082fe20007ffe0ff */
[----:B------:R-:W0:Y:S01]  /*42a0*/  LDC R194, c[0x0][0x2d8] ;  /* 0x0000b600ffc27b82 */ /* 0x000e220000000800 */
[----:B------:R-:W-:Y:S01]  /*42b0*/  I2FP.F32.S32 R202, R202 ;  /* 0x000000ca00ca7245 */ /* 0x000fe20000201400 */
[----:B------:R-:W1:Y:S01]  /*42c0*/  SHFL.DOWN PT, R106, R193, 0x1, 0x1f ;  /* 0x08201f00c16a7f89 */ /* 0x000e6200000e0000 */
[----:B------:R-:W-:Y:S01]  /*42d0*/  FMUL.FTZ R195, R195, R200 ;  /* 0x000000c8c3c37220 */ /* 0x000fe20000410000 */
[----:B------:R-:W-:-:S03]  /*42e0*/  I2FP.F32.S32 R197, R197 ;  /* 0x000000c500c57245 */ /* 0x000fc60000201400 */
[----:B------:R-:W-:-:S03]  /*42f0*/  FFMA.FTZ R195, R199, R195, R196 ;  /* 0x000000c3c7c37223 */ /* 0x000fc600000100c4 */
[----:B------:R-:W2:Y:S02]  /*4300*/  MUFU.RCP R197, R197 ;  /* 0x000000c500c57308 */ /* 0x000ea40000001000 */
[----:B------:R-:W3:Y:S01]  /*4310*/  SHFL.DOWN PT, R192, R195, 0x1, 0x1f ;  /* 0x08201f00c3c07f89 */ /* 0x000ee200000e0000 */
[----:B-1----:R-:W-:Y:S01]  /*4320*/  FADD.FTZ R107, R193, -R106 ;  /* 0x8000006ac16b7221 */ /* 0x002fe20000010000 */
[----:B------:R-:W-:-:S03]  /*4330*/  FMUL.FTZ R199, R106, R202 ;  /* 0x000000ca6ac77220 */ /* 0x000fc60000410000 */
[----:B------:R-:W-:Y:S01]  /*4340*/  FMUL.FTZ R107, R107, R107 ;  /* 0x0000006b6b6b7220 */ /* 0x000fe20000410000 */
[----:B------:R-:W-:-:S03]  /*4350*/  FFMA.FTZ R106, R198, R193, R199 ;  /* 0x000000c1c66a7223 */ /* 0x000fc600000100c7 */
[----:B------:R-:W-:Y:S01]  /*4360*/  FMUL.FTZ R107, R198, R107 ;  /* 0x0000006bc66b7220 */ /* 0x000fe20000410000 */
[----:B--2---:R-:W-:Y:S01]  /*4370*/  FMUL.FTZ R106, R197, R106 ;  /* 0x0000006ac56a7220 */ /* 0x004fe20000410000 */
[----:B---3--:R-:W-:Y:S02]  /*4380*/  FADD.FTZ R192, R195, R192 ;  /* 0x000000c0c3c07221 */ /* 0x008fe40000010000 */
        /* <DEDUP_REMOVED lines=53> */
.L_x_12284:
[----:B------:R-:W-:Y:S05]  /*46e0*/  BSYNC B1 ;  /* 0x0000000000017941 */ /* 0x000fea0003800000 */
.L_x_12283:
        /* <DEDUP_REMOVED lines=35> */
.L_x_12286:
[----:B------:R-:W-:Y:S05]  /*4920*/  BSYNC B1 ;  /* 0x0000000000017941 */ /* 0x000fea0003800000 */
.L_x_12285:
        /* <DEDUP_REMOVED lines=35> */
.L_x_12288:
[----:B------:R-:W-:Y:S05]  /*4b60*/  BSYNC B1 ;  /* 0x0000000000017941 */ /* 0x000fea0003800000 */
.L_x_12287:
        /* <DEDUP_REMOVED lines=35> */
.L_x_12290:
[----:B------:R-:W-:Y:S05]  /*4da0*/  BSYNC B1 ;  /* 0x0000000000017941 */ /* 0x000fea0003800000 */
.L_x_12289:
        /* <DEDUP_REMOVED lines=33> */
.L_x_12282:
[----:B------:R-:W-:Y:S05]  /*4fc0*/  BSYNC B0 ;  /* 0x0000000000007941 */ /* 0x000fea0003800000 */
.L_x_12281:
[----:B------:R-:W-:Y:S02]  /*4fd0*/  IADD3 R124, R124, UR8, RZ ;  /* 0x000000087c7c7c10 */ /* 0x000fe4000fffe0ff */
[----:B01234-:R-:W-:Y:S02]  /*4fe0*/  SEL R152, RZ, 0x1, P4 ;  /* 0x00000001ff987807 */ /* 0x01ffe40002000000 */
[----:B------:R-:W-:-:S13]  /*4ff0*/  ISETP.GE.AND P1, PT, R124, UR9, PT ;  /* 0x000000097c007c0c */ /* 0x000fda000bf26270 */
[----:B------:R-:W-:Y:S05]  /*5000*/  @!P1 BRA `(.L_x_12291) ;  /* 0xffffffc400049947 */ /* 0x000fea000383ffff */
[----:B------:R-:W-:Y:S05]  /*5010*/  EXIT ;  /* 0x000000000000794d */ /* 0x000fea0003800000 */
.L_x_12280:
[----:B------:R-:W-:Y:S01]  /*5020*/  HFMA2.MMA R200, -RZ, RZ, 0, 1.847743988037109375e-06 ;  /* 0x0000001fffc87435 */ /* 0x000fe200000001ff */
[----:B------:R-:W-:Y:S01]  /*5030*/  MOV R198, R105 ;  /* 0x0000006900c67202 */ /* 0x000fe20000000f00 */
[----:B------:R-:W-:Y:S01]  /*5040*/  IMAD.MOV.U32 R199, RZ, RZ, 0x1 ;  /* 0x00000001ffc77424 */ /* 0x000fe200078e00ff */
[----:B------:R-:W-:-:S08]  /*5050*/  MOV R197, 0xffffffff ;  /* 0xffffffff00c57802 */ /* 0x000fd00000000f00 */
[----:B-----5:R-:W-:Y:S05]  /*5060*/  WARPSYNC.COLLECTIVE R197, `(.L_x_12292) ;  /* 0x00000000c5087348 */ /* 0x020fea0003c00000 */
[----:B------:R0:W1:Y:S02]  /*5070*/  SHFL.BFLY P6, R195, R198, R199, R200 ;  /* 0x0c0000c7c6c37389 */ /* 0x00006400000c00c8 */
[----:B01---5:R-:W-:Y:S01]  /*5080*/  ENDCOLLECTIVE ;  /* 0x000000000000791b */ /* 0x023fe20003800000 */
.L_x_12292:
[----:B------:R-:W-:Y:S01]  /*5090*/  HFMA2.MMA R199, -RZ, RZ, 0, 1.1920928955078125e-07 ;  /* 0x00000002ffc77435 */ /* 0x000fe200000001ff */
[----:B------:R-:W-:-:S05]  /*50a0*/  MOV R104, R195 ;  /* 0x000000c300687202 */ /* 0x000fca0000000f00 */
[----:B------:R-:W-:-:S05]  /*50b0*/  FADD.FTZ R152, R105, R104 ;  /* 0x0000006869987221 */ /* 0x000fca0000010000 */
[----:B------:R-:W-:-:S07]  /*50c0*/  MOV R198, R152 ;  /* 0x0000009800c67202 */ /* 0x000fce0000000f00 */
[----:B------:R-:W-:Y:S05]  /*50d0*/  WARPSYNC.COLLECTIVE R197, `(.L_x_12293) ;  /* 0x00000000c5087348 */ /* 0x000fea0003c00000 */
[----:B------:R0:W1:Y:S02]  /*50e0*/  SHFL.BFLY P6, R195, R198, R199, R200 ;  /* 0x0c0000c7c6c37389 */ /* 0x00006400000c00c8 */
[----:B01----:R-:W-:Y:S01]  /*50f0*/  ENDCOLLECTIVE ;  /* 0x000000000000791b */ /* 0x003fe20003800000 */
.L_x_12293:
[----:B------:R-:W-:Y:S01]  /*5100*/  HFMA2.MMA R199, -RZ, RZ, 0, 2.384185791015625e-07 ;  /* 0x00000004ffc77435 */ /* 0x000fe200000001ff */
[----:B------:R-:W-:-:S04]  /*5110*/  IMAD.MOV.U32 R153, RZ, RZ, R195 ;  /* 0x000000ffff997224 */ /* 0x000fc800078e00c3 */
[----:B------:R-:W-:-:S05]  /*5120*/  FADD.FTZ R153, R152, R153 ;  /* 0x0000009998997221 */ /* 0x000fca0000010000 */
[----:B------:R-:W-:-:S07]  /*5130*/  MOV R198, R153 ;  /* 0x0000009900c67202 */ /* 0x000fce0000000f00 */
[----:B------:R-:W-:Y:S05]  /*5140*/  WARPSYNC.COLLECTIVE R197, `(.L_x_12294) ;  /* 0x00000000c5087348 */ /* 0x000fea0003c00000 */
[----:B------:R0:W1:Y:S02]  /*5150*/  SHFL.BFLY P6, R195, R198, R199, R200 ;  /* 0x0c0000c7c6c37389 */ /* 0x00006400000c00c8 */
[----:B01----:R-:W-:Y:S01]  /*5160*/  ENDCOLLECTIVE ;  /* 0x000000000000791b */ /* 0x003fe20003800000 */
.L_x_12294:
[----:B------:R-:W-:Y:S01]  /*5170*/  HFMA2.MMA R199, -RZ, RZ, 0, 4.76837158203125e-07 ;  /* 0x00000008ffc77435 */ /* 0x000fe200000001ff */
[----:B------:R-:W-:-:S05]  /*5180*/  MOV R104, R195 ;  /* 0x000000c300687202 */ /* 0x000fca0000000f00 */
[----:B------:R-:W-:-:S05]  /*5190*/  FADD.FTZ R193, R153, R104 ;  /* 0x0000006899c17221 */ /* 0x000fca0000010000 */
[----:B------:R-:W-:-:S07]  /*51a0*/  MOV R198, R193 ;  /* 0x000000c100c67202 */ /* 0x000fce0000000f00 */
[----:B------:R-:W-:Y:S05]  /*51b0*/  WARPSYNC.COLLECTIVE R197, `(.L_x_12295) ;  /* 0x00000000c5087348 */ /* 0x000fea0003c00000 */
[----:B------:R0:W1:Y:S02]  /*51c0*/  SHFL.BFLY P6, R195, R198, R199, R200 ;  /* 0x0c0000c7c6c37389 */ /* 0x00006400000c00c8 */
[----:B01----:R-:W-:Y:S01]  /*51d0*/  ENDCOLLECTIVE ;  /* 0x000000000000791b */ /* 0x003fe20003800000 */
.L_x_12295:
[----:B------:R-:W-:Y:S01]  /*51e0*/  HFMA2.MMA R199, -RZ, RZ, 0, 9.5367431640625e-07 ;  /* 0x00000010ffc77435 */ /* 0x000fe200000001ff */
[----:B------:R-:W-:-:S04]  /*51f0*/  IMAD.MOV.U32 R104, RZ, RZ, R195 ;  /* 0x000000ffff687224 */ /* 0x000fc800078e00c3 */
[----:B------:R-:W-:-:S05]  /*5200*/  FADD.FTZ R194, R193, R104 ;  /* 0x00000068c1c27221 */ /* 0x000fca0000010000 */
[----:B------:R-:W-:-:S07]  /*5210*/  MOV R198, R194 ;  /* 0x000000c200c67202 */ /* 0x000fce0000000f00 */
[----:B------:R-:W-:Y:S05]  /*5220*/  WARPSYNC.COLLECTIVE R197, `(.L_x_12296) ;  /* 0x00000000c5087348 */ /* 0x000fea0003c00000 */
[----:B------:R0:W1:Y:S02]  /*5230*/  SHFL.BFLY P6, R195, R198, R199, R200 ;  /* 0x0c0000c7c6c37389 */ /* 0x00006400000c00c8 */
[----:B01----:R-:W-:Y:S01]  /*5240*/  ENDCOLLECTIVE ;  /* 0x000000000000791b */ /* 0x003fe20003800000 */
.L_x_12296:
        /* <DEDUP_REMOVED lines=88> */
.L_x_12297:
[----:B------:R-:W-:Y:S01]  /*57d0*/  HFMA2.MMA R199, -RZ, RZ, 0, 1.1920928955078125e-07 ;  /* 0x00000002ffc77435 */ /* 0x000fe200000001ff */
[----:B------:R-:W-:-:S05]  /*57e0*/  MOV R152, R195 ;  /* 0x000000c300987202 */ /* 0x000fca0000000f00 */
[----:B------:R-:W-:-:S04]  /*57f0*/  FADD.FTZ R152, R105, R152 ;  /* 0x0000009869987221 */ /* 0x000fc80000010000 */
[----:B------:R-:W-:-:S07]  /*5800*/  IMAD.MOV.U32 R198, RZ, RZ, R152 ;  /* 0x000000ffffc67224 */ /* 0x000fce00078e0098 */
[----:B------:R-:W-:Y:S05]  /*5810*/  WARPSYNC.COLLECTIVE R197, `(.L_x_12298) ;  /* 0x00000000c5087348 */ /* 0x000fea0003c00000 */
[----:B------:R0:W1:Y:S02]  /*5820*/  SHFL.BFLY P6, R195, R198, R199, R200 ;  /* 0x0c0000c7c6c37389 */ /* 0x00006400000c00c8 */
[----:B01----:R-:W-:Y:S01]  /*5830*/  ENDCOLLECTIVE ;  /* 0x000000000000791b */ /* 0x003fe20003800000 */
.L_x_12298:
[----:B------:R-:W-:Y:S01]  /*5840*/  HFMA2.MMA R199, -RZ, RZ, 0, 2.384185791015625e-07 ;  /* 0x00000004ffc77435 */ /* 0x000fe200000001ff */
[----:B------:R-:W-:-:S05]  /*5850*/  MOV R153, R195 ;  /* 0x000000c300997202 */ /* 0x000fca0000000f00 */
[----:B------:R-:W-:-:S05]  /*5860*/  FADD.FTZ R153, R152, R153 ;  /* 0x0000009998997221 */ /* 0x000fca0000010000 */
[----:B------:R-:W-:-:S07]  /*5870*/  MOV R198, R153 ;  /* 0x0000009900c67202 */ /* 0x000fce0000000f00 */
[----:B------:R-:W-:Y:S05]  /*5880*/  WARPSYNC.COLLECTIVE R197, `(.L_x_12299) ;  /* 0x00000000c5087348 */ /* 0x000fea0003c00000 */
[----:B------:R0:W1:Y:S02]  /*5890*/  SHFL.BFLY P6, R195, R198, R199, R200 ;  /* 0x0c0000c7c6c37389 */ /* 0x00006400000c00c8 */
[----:B01----:R-:W-:Y:S01]  /*58a0*/  ENDCOLLECTIVE ;  /* 0x000000000000791b */ /* 0x003fe20003800000 */
.L_x_12299:
[----:B------:R-:W-:Y:S01]  /*58b0*/  HFMA2.MMA R199, -RZ, RZ, 0, 4.76837158203125e-07 ;  /* 0x00000008ffc77435 */ /* 0x000fe200000001ff */
[----:B------:R-:W-:-:S05]  /*58c0*/  MOV R194, R195 ;  /* 0x000000c300c27202 */ /* 0x000fca0000000f00 */
[----:B------:R-:W-:-:S04]  /*58d0*/  FADD.FTZ R194, R153, R194 ;  /* 0x000000c299c27221 */ /* 0x000fc80000010000 */
[----:B------:R-:W-:-:S07]  /*58e0*/  IMAD.MOV.U32 R198, RZ, RZ, R194 ;  /* 0x000000ffffc67224 */ /* 0x000fce00078e00c2 */
[----:B------:R-:W-:Y:S05]  /*58f0*/  WARPSYNC.COLLECTIVE R197, `(.L_x_12300) ;  /* 0x00000000c5087348 */ /* 0x000fea0003c00000 */
[----:B------:R0:W1:Y:S02]  /*5900*/  SHFL.BFLY P6, R195, R198, R199, R200 ;  /* 0x0c0000c7c6c37389 */ /* 0x00006400000c00c8 */
[----:B01----:R-:W-:Y:S01]  /*5910*/  ENDCOLLECTIVE ;  /* 0x000000000000791b */ /* 0x003fe20003800000 */
.L_x_12300:
[----:B------:R-:W-:Y:S01]  /*5920*/  HFMA2.MMA R199, -RZ, RZ, 0, 9.5367431640625e-07 ;  /* 0x00000010ffc77435 */ /* 0x000fe200000001ff */
[----:B------:R-:W-:-:S05]  /*5930*/  MOV R193, R195 ;  /* 0x000000c300c17202 */ /* 0x000fca0000000f00 */
[----:B------:R-:W-:-:S05]  /*5940*/  FADD.FTZ R193, R194, R193 ;  /* 0x000000c1c2c17221 */ /* 0x000fca0000010000 */
[----:B------:R-:W-:-:S07]  /*5950*/  MOV R198, R193 ;  /* 0x000000c100c67202 */ /* 0x000fce0000000f00 */
[----:B------:R-:W-:Y:S05]  /*5960*/  WARPSYNC.COLLECTIVE R197, `(.L_x_12301) ;  /* 0x00000000c5087348 */ /* 0x000fea0003c00000 */
[----:B------:R0:W1:Y:S02]  /*5970*/  SHFL.BFLY P6, R195, R198, R199, R200 ;  /* 0x0c0000c7c6c37389 */ /* 0x00006400000c00c8 */
[----:B01----:R-:W-:Y:S01]  /*5980*/  ENDCOLLECTIVE ;  /* 0x000000000000791b */ /* 0x003fe20003800000 */
.L_x_12301:
[----:B------:R-:W-:Y:S01]  /*5990*/  MOV R196, R195 ;  /* 0x000000c300c47202 */ /* 0x000fe20000000f00 */
[----:B------:R-:W-:Y:S06]  /*59a0*/  BRA `(.L_x_12302) ;  /* 0xffffffe400787947 */ /* 0x000fec000383ffff */
.L_x_12303:
        /* <DEDUP_REMOVED lines=13> */
.L_x_37214:


//--------------------- .text._ZN10layer_norm13ln_fwd_kernelINS_13Kernel_traitsI13__nv_bfloat16S2_fS2_fjLj5120ELj1ELj1ELj4ELj16ENS_18Kernel_traits_baseILj5120ES2_S2_fS2_fjLj128EEEEELb0ELb1ELb1ELb1EEEvNS_9FwdParamsE --------------------------
	.section	.text._ZN10layer_norm13ln_fwd_kernelINS_13Kernel_traitsI13__nv_bfloat16S2_fS2_fjLj5120ELj1ELj1ELj4ELj16ENS_18Kernel_traits_baseILj5120ES2_S2_fS2_fjLj128EEEEELb0ELb1ELb1ELb1EEEvNS_9FwdParamsE,"ax",@progbits
	.align	128
        .global         _ZN10layer_norm13ln_fwd_kernelINS_13Kernel_traitsI13__nv_bfloat16S2_fS2_fjLj5120ELj1ELj1ELj4ELj16ENS_18Kernel_traits_baseILj5120ES2_S2_fS2_fjLj128EEEEELb0ELb1ELb1ELb1EEEvNS_9FwdParamsE
        .type           _ZN10layer_norm13ln_fwd_kernelINS_13Kernel_traitsI13__nv_bfloat16S2_fS2_fjLj5120ELj1ELj1ELj4ELj16ENS_18Kernel_traits_baseILj5120ES2_S2_fS2_fjLj128EEEEELb0ELb1ELb1ELb1EEEvNS_9FwdParamsE,@function
        .size           _ZN10layer_norm13ln_fwd_kernelINS_13Kernel_traitsI13__nv_bfloat16S2_fS2_fjLj5120ELj1ELj1ELj4ELj16ENS_18Kernel_traits_baseILj5120ES2_S2_fS2_fjLj128EEEEELb0ELb1ELb1ELb1EEEvNS_9FwdParamsE,(.L_x_37215 - _ZN10layer_norm13ln_fwd_kernelINS_13Kernel_traitsI13__nv_bfloat16S2_fS2_fjLj5120ELj1ELj1ELj4ELj16ENS_18Kernel_traits_baseILj5120ES2_S2_fS2_fjLj128EEEEELb0ELb1ELb1ELb1EEEvNS_9FwdParamsE)
        .other          _ZN10layer_norm13ln_fwd_kernelINS_13Kernel_traitsI13__nv_bfloat16S2_fS2_fjLj5120ELj1ELj1ELj4ELj16ENS_18Kernel_traits_baseILj5120ES2_S2_fS2_fjLj128EEEEELb0ELb1ELb1ELb1EEEvNS_9FwdParamsE,@"STO_CUDA_ENTRY STV_DEFAULT"
_ZN10layer_norm13ln_fwd_kernelINS_13Kernel_traitsI13__nv_bfloat16S2_fS2_fjLj5120ELj1ELj1ELj4ELj16ENS_18Kernel_traits_baseILj5120ES2_S2_fS2_fjLj128EEEEELb0ELb1ELb1ELb1EEEvNS_9FwdParamsE:
.text._ZN10layer_norm13ln_fwd_kernelINS_13Kernel_traitsI13__nv_bfloat16S2_fS2_fjLj5120ELj1ELj1ELj4ELj16ENS_18Kernel_traits_baseILj5120ES2_S2_fS2_fjLj128EEEEELb0ELb1ELb1ELb1EEEvNS_9FwdParamsE:
        /* <DEDUP_REMOVED lines=51> */
[----:B------:R-:W-:Y:S01]  /*0330*/  SHF.L.U32 R112, R110, 0x10, RZ ;  /* 0x000000106e707819 */ /* 0x000fe200000006ff */
[----:B------:R-:W-:Y:S01]  /*0340*/  ULDC.U8 UR6, c[0x0][0x2a0] ;  /* 0x0000a80000067ab9 */ /* 0x000fe20000000000 */
[C---:B------:R-:W-:Y:S01]  /*0350*/  PRMT R175, R104.reuse, 0x7632, R175 ;  /* 0x0000763268af7816 */ /* 0x040fe200000000af */
[----:B------:R-:W-:Y:S01]  /*0360*/  ULDC UR7, c[0x0][0x29c] ;  /* 0x0000a70000077ab9 */ /* 0x000fe20000000800 */
[----:B------:R-:W-:Y:S01]  /*0370*/  SHF.L.U32 R110, R104, 0x10, RZ ;  /* 0x00000010686e7819 */ /* 0x000fe200000006ff */
[----:B------:R-:W-:Y:S01]  /*0380*/  ULDC.64 UR8, c[0x0][0x210] ;  /* 0x0000840000087ab9 */ /* 0x000fe20000000a00 */
[C---:B------:R-:W-:Y:S02]  /*0390*/  PRMT R165, R102.reuse, 0x7632, R165 ;  /* 0x0000763266a57816 */ /* 0x040fe400000000a5 */
[----:B------:R-:W-:Y:S02]  /*03a0*/  SHF.L.U32 R104, R102, 0x10, RZ ;  /* 0x0000001066687819 */ /* 0x000fe400000006ff */
        /* <DEDUP_REMOVED lines=26> */
[----:B------:R-:W-:Y:S02]  /*0550*/  PRMT R156, R99, 0x7632, R156 ;  /* 0x00007632639c7816 */ /* 0x000fe4000000009c */
[----:B------:R-:W-:Y:S02]  /*0560*/  SHF.R.U32.HI R157, RZ, 0x5, R120 ;  /* 0x00000005ff9d7819 */ /* 0x000fe40000011678 */
        /* <DEDUP_REMOVED lines=25> */
[----:B------:R-:W-:Y:S02]  /*0700*/  LOP3.LUT R157, R157, 0x3, RZ, 0xc0, !PT ;  /* 0x000000039d9d7812 */ /* 0x000fe400078ec0ff */
[----:B------:R-:W-:Y:S01]  /*0710*/  ISETP.NE.AND P4, PT, RZ, UR6, PT ;  /* 0x00000006ff007c0c */ /* 0x000fe2000bf85270 */
[----:B------:R-:W-:Y:S01]  /*0720*/  ULDC UR6, c[0x0][0x290] ;  /* 0x0000a40000067ab9 */ /* 0x000fe20000000800 */
[----:B--2---:R-:W-:-:S02]  /*0730*/  PRMT R152, R94, 0x7632, R152 ;  /* 0x000076325e987816 */ /* 0x004fc40000000098 */
[----:B------:R-:W-:Y:S02]  /*0740*/  SHF.L.U32 R96, R94, 0x10, RZ ;  /* 0x000000105e607819 */ /* 0x000fe400000006ff */
[C---:B---3--:R-:W-:Y:S02]  /*0750*/  PRMT R150, R88.reuse, 0x7632, R150 ;  /* 0x0000763258967816 */ /* 0x048fe40000000096 */
[----:B------:R-:W-:Y:S02]  /*0760*/  SHF.L.U32 R94, R88, 0x10, RZ ;  /* 0x00000010585e7819 */ /* 0x000fe400000006ff */
[C---:B----4-:R-:W-:Y:S02]  /*0770*/  PRMT R142, R86.reuse, 0x7632, R142 ;  /* 0x00007632568e7816 */ /* 0x050fe4000000008e */
        /* <DEDUP_REMOVED lines=11> */
[----:B------:R-:W-:Y:S01]  /*0830*/  HFMA2.MMA R0, -RZ, RZ, 0, 5.9604644775390625e-08 ;  /* 0x00000001ff007435 */ /* 0x000fe200000001ff */
        /* <DEDUP_REMOVED lines=29> */
[----:B------:R-:W-:Y:S02]  /*0a10*/  MOV R85, R8 ;  /* 0x0000000800557202 */ /* 0x000fe40000000f00 */
[----:B------:R-:W-:Y:S02]  /*0a20*/  LOP3.LUT R84, R120, 0x1f, RZ, 0xc0, !PT ;  /* 0x0000001f78547812 */ /* 0x000fe400078ec0ff */
        /* <DEDUP_REMOVED lines=10> */
[----:B------:R-:W-:Y:S02]  /*0ad0*/  IADD3 R155, R86, 0x4, RZ ;  /* 0x00000004569b7810 */ /* 0x000fe40007ffe0ff */
        /* <DEDUP_REMOVED lines=26> */
[----:B------:R-:W-:-:S07]  /*0c80*/  SHF.L.U32 R42, R2, 0x10, RZ ;  /* 0x00000010022a7819 */ /* 0x000fce00000006ff */
.L_x_12387:
[----:B0-----:R-:W0:Y:S08]  /*0c90*/  LDC.64 R78, c[0x0][0x230] ;  /* 0x00008c00ff4e7b82 */ /* 0x001e300000000a00 */
[----:B------:R-:W1:Y:S08]  /*0ca0*/  LDC.64 R28, c[0x0][0x280] ;  /* 0x0000a000ff1c7b82 */ /* 0x000e700000000a00 */
[----:B------:R-:W2:Y:S01]  /*0cb0*/  LDC R174, c[0x0][0x218] ;  /* 0x00008600ffae7b82 */ /* 0x000ea20000000800 */
[----:B0-----:R-:W-:-:S04]  /*0cc0*/  ISETP.NE.U32.AND P0, PT, R78, RZ, PT ;  /* 0x000000ff4e00720c */ /* 0x001fc80003f05070 */
[----:B------:R-:W-:Y:S01]  /*0cd0*/  ISETP.NE.AND.EX P0, PT, R79, RZ, PT, P0 ;  /* 0x000000ff4f00720c */ /* 0x000fe20003f05300 */
[----:B-1----:R-:W-:-:S06]  /*0ce0*/  IMAD.WIDE R28, R85, 0x4, R28 ;  /* 0x00000004551c7825 */ /* 0x002fcc00078e021c */
[----:B------:R-:W3:Y:S01]  /*0cf0*/  LDG.E R28, desc[UR4][R28.64] ;  /* 0x000000041c1c7981 */ /* 0x000ee2000c1e1900 */
[----:B--2---:R-:W-:-:S05]  /*0d00*/  IMAD R32, R85, R174, RZ ;  /* 0x000000ae55207224 */ /* 0x004fca00078e02ff */
[----:B------:R-:W0:Y:S01]  /*0d10*/  @P0 LDC.64 R2, c[0x0][0x230] ;  /* 0x00008c00ff020b82 */ /* 0x000e220000000a00 */
[----:B------:R-:W-:-:S04]  /*0d20*/  SHF.R.S32.HI R33, RZ, 0x1f, R32 ;  /* 0x0000001fff217819 */ /* 0x000fc80000011420 */
[----:B------:R-:W-:-:S04]  /*0d30*/  LEA.HI R32, R33, R32, RZ, 0x3 ;  /* 0x0000002021207211 */ /* 0x000fc800078f18ff */
[----:B------:R-:W-:-:S05]  /*0d40*/  LEA.HI.SX32 R71, R32, R119, 0x1d ;  /* 0x0000007720477211 */ /* 0x000fca00078feaff */
[----:B0-----:R-:W-:Y:S02]  /*0d50*/  @P0 IMAD.WIDE.U32 R36, R71, 0x20, R2 ;  /* 0x0000002047240825 */ /* 0x001fe400078e0002 */
[----:B------:R-:W0:Y:S03]  /*0d60*/  LDC.64 R2, c[0x0][0x288] ;  /* 0x0000a200ff027b82 */ /* 0x000e260000000a00 */
[----:B------:R-:W2:Y:S04]  /*0d70*/  @P0 LDG.E.128 R4, desc[UR4][R36.64] ;  /* 0x0000000424040981 */ /* 0x000ea8000c1e1d00 */
[----:B------:R-:W4:Y:S01]  /*0d80*/  @P0 LDG.E.128 R8, desc[UR4][R36.64+0x10] ;  /* 0x0000100424080981 */ /* 0x000f22000c1e1d00 */
[----:B------:R-:W-:Y:S01]  /*0d90*/  MOV R77, RZ ;  /* 0x000000ff004d7202 */ /* 0x000fe20000000f00 */
[----:B0-----:R-:W-:-:S05]  /*0da0*/  IMAD.WIDE R2, R85, 0x4, R2 ;  /* 0x0000000455027825 */ /* 0x001fca00078e0202 */
[----:B-----5:R0:W5:Y:S02]  /*0db0*/  LDG.E R176, desc[UR4][R2.64] ;  /* 0x0000000402b07981 */ /* 0x020164000c1e1900 */
[----:B0-----:R-:W0:Y:S01]  /*0dc0*/  LDC.64 R2, c[0x0][0x238] ;  /* 0x00008e00ff027b82 */ /* 0x001e220000000a00 */
[----:B------:R-:W-:Y:S01]  /*0dd0*/  IADD3 R55, R71, 0x80, RZ ;  /* 0x0000008047377810 */ /* 0x000fe20007ffe0ff */
[----:B------:R-:W-:Y:S01]  /*0de0*/  BSSY B0, `(.L_x_12304) ;  /* 0x000002b000007945 */ /* 0x000fe20003800000 */
[C---:B---3--:R-:W-:Y:S02]  /*0df0*/  ISETP.GE.AND P5, PT, R28.reuse, 0x1, PT ;  /* 0x000000011c00780c */ /* 0x048fe40003fa6270 */
[----:B------:R-:W-:-:S11]  /*0e00*/  ISETP.GT.AND P6, PT, R28, RZ, PT ;  /* 0x000000ff1c00720c */ /* 0x000fd60003fc4270 */
[----:B------:R-:W-:Y:S01]  /*0e10*/  @P5 IADD3 R29, R28, -0x1, RZ ;  /* 0xffffffff1c1d5810 */ /* 0x000fe20007ffe0ff */
[----:B------:R-:W1:Y:S01]  /*0e20*/  @P5 LDC.64 R32, c[0x0][0x220] ;  /* 0x00008800ff205b82 */ /* 0x000e620000000a00 */
        /* <DEDUP_REMOVED lines=10> */
[----:B------:R-:W3:Y:S01]  /*0ed0*/  @P0 LDC.64 R28, c[0x0][0x230] ;  /* 0x00008c00ff1c0b82 */ /* 0x000ee20000000a00 */
[----:B--2---:R-:W-:Y:S02]  /*0ee0*/  @!P6 FSEL R49, R5, RZ, P1 ;  /* 0x000000ff0531e208 */ /* 0x004fe40000800000 */
[----:B------:R-:W-:-:S02]  /*0ef0*/  @!P6 FSEL R50, R6, RZ, P3 ;  /* 0x000000ff0632e208 */ /* 0x000fc40001800000 */
[C---:B------:R-:W-:Y:S01]  /*0f00*/  @!P6 ISETP.NE.U32.AND P1, PT, R78.reuse, RZ, PT ;  /* 0x000000ff4e00e20c */ /* 0x040fe20003f25070 */
[----:B-1----:R-:W-:Y:S01]  /*0f10*/  @P5 IMAD.WIDE.U32 R32, R77, 0x10, R32 ;  /* 0x000000104d205825 */ /* 0x002fe200078e0020 */
[----:B------:R-:W-:Y:S02]  /*0f20*/  @!P6 ISETP.NE.U32.AND P3, PT, R78, RZ, PT ;  /* 0x000000ff4e00e20c */ /* 0x000fe40003f65070 */
[C---:B------:R-:W-:Y:S02]  /*0f30*/  @!P6 ISETP.NE.AND.EX P1, PT, R79.reuse, RZ, PT, P1 ;  /* 0x000000ff4f00e20c */ /* 0x040fe40003f25310 */
[----:B------:R-:W-:Y:S01]  /*0f40*/  @!P6 ISETP.NE.AND.EX P3, PT, R79, RZ, PT, P3 ;  /* 0x000000ff4f00e20c */ /* 0x000fe20003f65330 */
[----:B------:R0:W5:Y:S01]  /*0f50*/  @P5 LDG.E.128 R12, desc[UR4][R32.64] ;  /* 0x00000004200c5981 */ /* 0x000162000c1e1d00 */
[----:B------:R-:W-:Y:S02]  /*0f60*/  @!P6 FSEL R51, R7, RZ, P2 ;  /* 0x000000ff0733e208 */ /* 0x000fe40001000000 */
[----:B----4-:R-:W-:-:S02]  /*0f70*/  @!P6 FSEL R44, R8, RZ, P1 ;  /* 0x000000ff082ce208 */ /* 0x010fc40000800000 */
[----:B------:R-:W-:Y:S02]  /*0f80*/  @!P6 FSEL R45, R9, RZ, P3 ;  /* 0x000000ff092de208 */ /* 0x000fe40001800000 */
[C---:B------:R-:W-:Y:S02]  /*0f90*/  @!P6 ISETP.NE.U32.AND P2, PT, R78.reuse, RZ, PT ;  /* 0x000000ff4e00e20c */ /* 0x040fe40003f45070 */
[C---:B------:R-:W-:Y:S01]  /*0fa0*/  @!P6 ISETP.NE.U32.AND P1, PT, R78.reuse, RZ, PT ;  /* 0x000000ff4e00e20c */ /* 0x040fe20003f25070 */
[----:B0-----:R-:W-:Y:S01]  /*0fb0*/  IMAD.WIDE.U32 R32, R71, 0x20, R2 ;  /* 0x0000002047207825 */ /* 0x001fe200078e0002 */
[----:B------:R-:W-:Y:S02]  /*0fc0*/  @!P6 ISETP.NE.U32.AND P3, PT, R78, RZ, PT ;  /* 0x000000ff4e00e20c */ /* 0x000fe40003f65070 */
[----:B------:R-:W-:Y:S01]  /*0fd0*/  @!P6 ISETP.NE.AND.EX P2, PT, R79, RZ, PT, P2 ;  /* 0x000000ff4f00e20c */ /* 0x000fe20003f45320 */
[----:B---3--:R-:W-:Y:S01]  /*0fe0*/  @P0 IMAD.WIDE.U32 R36, R55, 0x20, R28 ;  /* 0x0000002037240825 */ /* 0x008fe200078e001c */
        /* <DEDUP_REMOVED lines=8> */
[----:B------:R-:W-:-:S04]  /*1070*/  FMUL.FTZ R48, R98, R29 ;  /* 0x0000001d62307220 */ /* 0x000fc80000410000 */
[----:B------:R-:W-:-:S07]  /*1080*/  @P0 FADD.FTZ R48, R4, R48 ;  /* 0x0000003004300221 */ /* 0x000fce0000010000 */
.L_x_12305:
[----:B------:R-:W-:Y:S05]  /*1090*/  BSYNC B0 ;  /* 0x0000000000007941 */ /* 0x000fea0003800000 */
.L_x_12304:
[----:B------:R-:W-:Y:S04]  /*10a0*/  BSSY B0, `(.L_x_12306) ;  /* 0x0000007000007945 */ /* 0x000fe80003800000 */
[----:B------:R-:W-:Y:S05]  /*10b0*/  @!P6 BRA `(.L_x_12307) ;  /* 0x000000000014e947 */ /* 0x000fea0003800000 */
[----:B-----5:R-:W-:-:S04]  /*10c0*/  PRMT R28, R12, 0x7632, R28 ;  /* 0x000076320c1c7816 */ /* 0x020fc8000000001c */
[----:B------:R-:W-:-:S05]  /*10d0*/  SHF.L.U32 R28, R28, 0x10, RZ ;  /* 0x000000101c1c7819 */ /* 0x000fca00000006ff */
[----:B------:R-:W-:-:S04]  /*10e0*/  FMUL.FTZ R49, R28, UR7 ;  /* 0x000000071c317c20 */ /* 0x000fc80008410000 */
[----:B------:R-:W-:-:S04]  /*10f0*/  FMUL.FTZ R49, R154, R49 ;  /* 0x000000319a317220 */ /* 0x000fc80000410000 */
[----:B------:R-:W-:-:S07]  /*1100*/  @P0 FADD.FTZ R49, R5, R49 ;  /* 0x0000003105310221 */ /* 0x000fce0000010000 */
.L_x_12307:
[----:B------:R-:W-:Y:S05]  /*1110*/  BSYNC B0 ;  /* 0x0000000000007941 */ /* 0x000fea0003800000 */
.L_x_12306:
[----:B------:R-:W-:Y:S04]  /*1120*/  BSSY B0, `(.L_x_12308) ;  /* 0x0000006000007945 */ /* 0x000fe80003800000 */
[----:B------:R-:W-:Y:S05]  /*1130*/  @!P6 BRA `(.L_x_12309) ;  /* 0x000000000010e947 */ /* 0x000fea0003800000 */
[----:B-----5:R-:W-:-:S05]  /*1140*/  SHF.L.U32 R28, R13, 0x10, RZ ;  /* 0x000000100d1c7819 */ /* 0x020fca00000006ff */
[----:B------:R-:W-:-:S04]  /*1150*/  FMUL.FTZ R28, R28, UR7 ;  /* 0x000000071c1c7c20 */ /* 0x000fc80008410000 */
[----:B------:R-:W-:-:S04]  /*1160*/  FMUL.FTZ R50, R97, R28 ;  /* 0x0000001c61327220 */ /* 0x000fc80000410000 */
[----:B------:R-:W-:-:S07]  /*1170*/  @P0 FADD.FTZ R50, R6, R50 ;  /* 0x0000003206320221 */ /* 0x000fce0000010000 */
.L_x_12309:
[----:B------:R-:W-:Y:S05]  /*1180*/  BSYNC B0 ;  /* 0x0000000000007941 */ /* 0x000fea0003800000 */
.L_x_12308:
[----:B------:R-:W-:Y:S04]  /*1190*/  BSSY B0, `(.L_x_12310) ;  /* 0x0000007000007945 */ /* 0x000fe80003800000 */
[----:B------:R-:W-:Y:S05]  /*11a0*/  @!P6 BRA `(.L_x_12311) ;  /* 0x000000000014e947 */ /* 0x000fea0003800000 */
[----:B-----5:R-:W-:-:S04]  /*11b0*/  PRMT R28, R13, 0x7632, R28 ;  /* 0x000076320d1c7816 */ /* 0x020fc8000000001c */
[----:B------:R-:W-:-:S05]  /*11c0*/  SHF.L.U32 R28, R28, 0x10, RZ ;  /* 0x000000101c1c7819 */ /* 0x000fca00000006ff */
[----:B------:R-:W-:-:S04]  /*11d0*/  FMUL.FTZ R28, R28, UR7 ;  /* 0x000000071c1c7c20 */ /* 0x000fc80008410000 */
[----:B------:R-:W-:-:S04]  /*11e0*/  FMUL.FTZ R51, R153, R28 ;  /* 0x0000001c99337220 */ /* 0x000fc80000410000 */
[----:B------:R-:W-:-:S07]  /*11f0*/  @P0 FADD.FTZ R51, R7, R51 ;  /* 0x0000003307330221 */ /* 0x000fce0000010000 */
.L_x_12311:
[----:B------:R-:W-:Y:S05]  /*1200*/  BSYNC B0 ;  /* 0x0000000000007941 */ /* 0x000fea0003800000 */
.L_x_12310:
[----:B------:R-:W-:Y:S04]  /*1210*/  BSSY B0, `(.L_x_12312) ;  /* 0x0000006000007945 */ /* 0x000fe80003800000 */
[----:B------:R-:W-:Y:S05]  /*1220*/  @!P6 BRA `(.L_x_12313) ;  /* 0x000000000010e947 */ /* 0x000fea0003800000 */
[----:B-----5:R-:W-:-:S05]  /*1230*/  SHF.L.U32 R28, R14, 0x10, RZ ;  /* 0x000000100e1c7819 */ /* 0x020fca00000006ff */
[----:B------:R-:W-:-:S04]  /*1240*/  FMUL.FTZ R29, R28, UR7 ;  /* 0x000000071c1d7c20 */ /* 0x000fc80008410000 */
[----:B------:R-:W-:-:S04]  /*1250*/  FMUL.FTZ R44, R96, R29 ;  /* 0x0000001d602c7220 */ /* 0x000fc80000410000 */
[----:B------:R-:W-:-:S07]  /*1260*/  @P0 FADD.FTZ R44, R8, R44 ;  /* 0x0000002c082c0221 */ /* 0x000fce0000010000 */
.L_x_12313:
[----:B------:R-:W-:Y:S05]  /*1270*/  BSYNC B0 ;  /* 0x0000000000007941 */ /* 0x000fea0003800000 */
.L_x_12312:
[----:B------:R-:W-:Y:S04]  /*1280*/  BSSY B0, `(.L_x_12314) ;  /* 0x0000007000007945 */ /* 0x000fe80003800000 */
[----:B------:R-:W-:Y:S05]  /*1290*/  @!P6 BRA `(.L_x_12315) ;  /* 0x000000000014e947 */ /* 0x000fea0003800000 */
[----:B-----5:R-:W-:-:S04]  /*12a0*/  PRMT R28, R14, 0x7632, R28 ;  /* 0x000076320e1c7816 */ /* 0x020fc8000000001c */
[----:B------:R-:W-:-:S05]  /*12b0*/  SHF.L.U32 R28, R28, 0x10, RZ ;  /* 0x000000101c1c7819 */ /* 0x000fca00000006ff */
[----:B------:R-:W-:-:S04]  /*12c0*/  FMUL.FTZ R45, R28, UR7 ;  /* 0x000000071c2d7c20 */ /* 0x000fc80008410000 */
[----:B------:R-:W-:-:S04]  /*12d0*/  FMUL.FTZ R45, R152, R45 ;  /* 0x0000002d982d7220 */ /* 0x000fc80000410000 */
[----:B------:R-:W-:-:S07]  /*12e0*/  @P0 FADD.FTZ R45, R9, R45 ;  /* 0x0000002d092d0221 */ /* 0x000fce0000010000 */
.L_x_12315:
[----:B------:R-:W-:Y:S05]  /*12f0*/  BSYNC B0 ;  /* 0x0000000000007941 */ /* 0x000fea0003800000 */
.L_x_12314:
[----:B------:R-:W-:Y:S04]  /*1300*/  BSSY B0, `(.L_x_12316) ;  /* 0x0000006000007945 */ /* 0x000fe80003800000 */
[----:B------:R-:W-:Y:S05]  /*1310*/  @!P6 BRA `(.L_x_12317) ;  /* 0x000000000010e947 */ /* 0x000fea0003800000 */
[----:B-----5:R-:W-:-:S05]  /*1320*/  SHF.L.U32 R28, R15, 0x10, RZ ;  /* 0x000000100f1c7819 */ /* 0x020fca00000006ff */
[----:B------:R-:W-:-:S04]  /*1330*/  FMUL.FTZ R28, R28, UR7 ;  /* 0x000000071c1c7c20 */ /* 0x000fc80008410000 */
[----:B------:R-:W-:-:S04]  /*1340*/  FMUL.FTZ R46, R95, R28 ;  /* 0x0000001c5f2e7220 */ /* 0x000fc80000410000 */
[----:B------:R-:W-:-:S07]  /*1350*/  @P0 FADD.FTZ R46, R10, R46 ;  /* 0x0000002e0a2e0221 */ /* 0x000fce0000010000 */
.L_x_12317:
[----:B------:R-:W-:Y:S05]  /*1360*/  BSYNC B0 ;  /* 0x0000000000007941 */ /* 0x000fea0003800000 */
.L_x_12316:
[----:B------:R-:W-:Y:S04]  /*1370*/  BSSY B0, `(.L_x_12318) ;  /* 0x0000007000007945 */ /* 0x000fe80003800000 */
[----:B------:R-:W-:Y:S05]  /*1380*/  @!P6 BRA `(.L_x_12319) ;  /* 0x000000000014e947 */ /* 0x000fea0003800000 */
[----:B-----5:R-:W-:-:S04]  /*1390*/  PRMT R28, R15, 0x7632, R28 ;  /* 0x000076320f1c7816 */ /* 0x020fc8000000001c */
[----:B------:R-:W-:-:S05]  /*13a0*/  SHF.L.U32 R28, R28, 0x10, RZ ;  /* 0x000000101c1c7819 */ /* 0x000fca00000006ff */
[----:B------:R-:W-:-:S04]  /*13b0*/  FMUL.FTZ R28, R28, UR7 ;  /* 0x000000071c1c7c20 */ /* 0x000fc80008410000 */
[----:B------:R-:W-:-:S04]  /*13c0*/  FMUL.FTZ R47, R151, R28 ;  /* 0x0000001c972f7220 */ /* 0x000fc80000410000 */
[----:B------:R-:W-:-:S07]  /*13d0*/  @P0 FADD.FTZ R47, R11, R47 ;  /* 0x0000002f0b2f0221 */ /* 0x000fce0000010000 */
.L_x_12319:
[----:B------:R-:W-:Y:S05]  /*13e0*/  BSYNC B0 ;  /* 0x0000000000007941 */ /* 0x000fea0003800000 */
.L_x_12318:
[----:B------:R-:W0:Y:S01]  /*13f0*/  @P5 LDC.64 R28, c[0x0][0x220] ;  /* 0x00008800ff1c5b82 */ /* 0x000e220000000a00 */
[----:B------:R1:W-:Y:S04]  /*1400*/  STG.E.128 desc[UR4][R32.64], R48 ;  /* 0x0000003020007986 */ /* 0x0003e8000c101d04 */
[----:B------:R1:W-:Y:S01]  /*1410*/  STG.E.128 desc[UR4][R32.64+0x10], R44 ;  /* 0x0000102c20007986 */ /* 0x0003e2000c101d04 */
[----:B------:R-:W-:Y:S02]  /*1420*/  @P5 IADD3 R53, R77, 0x80, RZ ;  /* 0x000000804d355810 */ /* 0x000fe40007ffe0ff */
[C---:B------:R-:W-:Y:S01]  /*1430*/  @!P6 ISETP.NE.U32.AND P2, PT, R78.reuse, RZ, PT ;  /* 0x000000ff4e00e20c */ /* 0x040fe20003f45070 */
[----:B------:R-:W2:Y:S01]  /*1440*/  @P0 LDG.E.128 R4, desc[UR4][R36.64] ;  /* 0x0000000424040981 */ /* 0x000ea2000c1e1d00 */
[----:B------:R-:W-:Y:S01]  /*1450*/  @!P6 ISETP.NE.U32.AND P3, PT, R78, RZ, PT ;  /* 0x000000ff4e00e20c */ /* 0x000fe20003f65070 */
[----:B------:R-:W3:Y:S02]  /*1460*/  @P0 LDC.64 R40, c[0x0][0x230] ;  /* 0x00008c00ff280b82 */ /* 0x000ee40000000a00 */
[----:B------:R4:W2:Y:S01]  /*1470*/  @P0 LDG.E.128 R8, desc[UR4][R36.64+0x10] ;  /* 0x0000100424080981 */ /* 0x0008a2000c1e1d00 */
[----:B------:R-:W-:-:S02]  /*1480*/  @!P6 ISETP.NE.AND.EX P2, PT, R79, RZ, PT, P2 ;  /* 0x000000ff4f00e20c */ /* 0x000fc40003f45320 */
[----:B------:R-:W-:Y:S02]  /*1490*/  @!P6 ISETP.NE.AND.EX P3, PT, R79, RZ, PT, P3 ;  /* 0x000000ff4f00e20c */ /* 0x000fe40003f65330 */
[----:B------:R-:W-:-:S04]  /*14a0*/  @!P6 ISETP.NE.U32.AND P1, PT, R78, RZ, PT ;  /* 0x000000ff4e00e20c */ /* 0x000fc80003f25070 */
[----:B------:R-:W-:Y:S01]  /*14b0*/  @!P6 ISETP.NE.AND.EX P1, PT, R79, RZ, PT, P1 ;  /* 0x000000ff4f00e20c */ /* 0x000fe20003f25310 */
[----:B0-----:R-:W-:-:S05]  /*14c0*/  @P5 IMAD.WIDE.U32 R28, R53, 0x10, R28 ;  /* 0x00000010351c5825 */ /* 0x001fca00078e001c */
[----:B-----5:R1:W5:Y:S01]  /*14d0*/  @P5 LDG.E.128 R12, desc[UR4][R28.64] ;  /* 0x000000041c0c5981 */ /* 0x020362000c1e1d00 */
[----:B------:R-:W-:Y:S01]  /*14e0*/  IADD3 R63, R71, 0x100, RZ ;  /* 0x00000100473f7810 */ /* 0x000fe20007ffe0ff */
[----:B------:R-:W-:Y:S01]  /*14f0*/  BSSY B0, `(.L_x_12320) ;  /* 0x000001a000007945 */ /* 0x000fe20003800000 */
[----:B----4-:R-:W-:-:S04]  /*1500*/  IMAD.WIDE.U32 R36, R55, 0x20, R2 ;  /* 0x0000002037247825 */ /* 0x010fc800078e0002 */
[----:B---3--:R-:W-:Y:S01]  /*1510*/  @P0 IMAD.WIDE.U32 R40, R63, 0x20, R40 ;  /* 0x000000203f280825 */ /* 0x008fe200078e0028 */
[----:B--2---:R-:W-:Y:S02]  /*1520*/  @!P6 FSEL R57, R5, RZ, P2 ;  /* 0x000000ff0539e208 */ /* 0x004fe40001000000 */
[----:B------:R-:W-:Y:S02]  /*1530*/  @!P6 FSEL R58, R6, RZ, P3 ;  /* 0x000000ff063ae208 */ /* 0x000fe40001800000 */
[C---:B------:R-:W-:Y:S02]  /*1540*/  @!P6 ISETP.NE.U32.AND P2, PT, R78.reuse, RZ, PT ;  /* 0x000000ff4e00e20c */ /* 0x040fe40003f45070 */
[----:B------:R-:W-:Y:S02]  /*1550*/  @!P6 ISETP.NE.U32.AND P3, PT, R78, RZ, PT ;  /* 0x000000ff4e00e20c */ /* 0x000fe40003f65070 */
[C---:B------:R-:W-:Y:S02]  /*1560*/  @!P6 ISETP.NE.AND.EX P2, PT, R79.reuse, RZ, PT, P2 ;  /* 0x000000ff4f00e20c */ /* 0x040fe40003f45320 */
[----:B------:R-:W-:-:S02]  /*1570*/  @!P6 ISETP.NE.AND.EX P3, PT, R79, RZ, PT, P3 ;  /* 0x000000ff4f00e20c */ /* 0x000fc40003f65330 */
[----:B------:R-:W-:Y:S02]  /*1580*/  @!P6 FSEL R59, R7, RZ, P1 ;  /* 0x000000ff073be208 */ /* 0x000fe40000800000 */
[----:B------:R-:W-:Y:S02]  /*1590*/  @!P6 FSEL R52, R8, RZ, P2 ;  /* 0x000000ff0834e208 */ /* 0x000fe40001000000 */
[----:B------:R-:W-:Y:S02]  /*15a0*/  @!P6 FSEL R53, R9, RZ, P3 ;  /* 0x000000ff0935e208 */ /* 0x000fe40001800000 */
[C---:B------:R-:W-:Y:S02]  /*15b0*/  @!P6 ISETP.NE.U32.AND P1, PT, R78.reuse, RZ, PT ;  /* 0x000000ff4e00e20c */ /* 0x040fe40003f25070 */
[C---:B------:R-:W-:Y:S02]  /*15c0*/  @!P6 ISETP.NE.U32.AND P2, PT, R78.reuse, RZ, PT ;  /* 0x000000ff4e00e20c */ /* 0x040fe40003f45070 */
[----:B------:R-:W-:-:S02]  /*15d0*/  @!P6 ISETP.NE.U32.AND P3, PT, R78, RZ, PT ;  /* 0x000000ff4e00e20c */ /* 0x000fc40003f65070 */
[C---:B------:R-:W-:Y:S02]  /*15e0*/  @!P6 ISETP.NE.AND.EX P1, PT, R79.reuse, RZ, PT, P1 ;  /* 0x000000ff4f00e20c */ /* 0x040fe40003f25310 */
[C---:B------:R-:W-:Y:S02]  /*15f0*/  @!P6 ISETP.NE.AND.EX P2, PT, R79.reuse, RZ, PT, P2 ;  /* 0x000000ff4f00e20c */ /* 0x040fe40003f45320 */
[----:B------:R-:W-:Y:S02]  /*1600*/  @!P6 ISETP.NE.AND.EX P3, PT, R79, RZ, PT, P3 ;  /* 0x000000ff4f00e20c */ /* 0x000fe40003f65330 */
[----:B------:R-:W-:Y:S02]  /*1610*/  @!P6 FSEL R54, R10, RZ, P2 ;  /* 0x000000ff0a36e208 */ /* 0x000fe40001000000 */
[----:B------:R-:W-:Y:S02]  /*1620*/  @!P6 FSEL R55, R11, RZ, P3 ;  /* 0x000000ff0b37e208 */ /* 0x000fe40001800000 */
[----:B------:R-:W-:Y:S01]  /*1630*/  @!P6 FSEL R56, R4, RZ, P1 ;  /* 0x000000ff0438e208 */ /* 0x000fe20000800000 */
[----:B-1----:R-:W-:Y:S06]  /*1640*/  @!P6 BRA `(.L_x_12321) ;  /* 0x000000000010e947 */ /* 0x002fec0003800000 */
[----:B-----5:R-:W-:-:S05]  /*1650*/  SHF.L.U32 R28, R12, 0x10, RZ ;  /* 0x000000100c1c7819 */ /* 0x020fca00000006ff */
[----:B------:R-:W-:-:S04]  /*1660*/  FMUL.FTZ R29, R28, UR7 ;  /* 0x000000071c1d7c20 */ /* 0x000fc80008410000 */
[----:B------:R-:W-:-:S04]  /*1670*/  FMUL.FTZ R56, R94, R29 ;  /* 0x0000001d5e387220 */ /* 0x000fc80000410000 */
[----:B------:R-:W-:-:S07]  /*1680*/  @P0 FADD.FTZ R56, R4, R56 ;  /* 0x0000003804380221 */ /* 0x000fce0000010000 */
.L_x_12321:
[----:B------:R-:W-:Y:S05]  /*1690*/  BSYNC B0 ;  /* 0x0000000000007941 */ /* 0x000fea0003800000 */
.L_x_12320:
[----:B------:R-:W-:Y:S04]  /*16a0*/  BSSY B0, `(.L_x_12322) ;  /* 0x0000007000007945 */ /* 0x000fe80003800000 */
[----:B------:R-:W-:Y:S05]  /*16b0*/  @!P6 BRA `(.L_x_12323) ;  /* 0x000000000014e947 */ /* 0x000fea0003800000 */
[----:B-----5:R-:W-:-:S04]  /*16c0*/  PRMT R28, R12, 0x7632, R28 ;  /* 0x000076320c1c7816 */ /* 0x020fc8000000001c */
[----:B------:R-:W-:-:S05]  /*16d0*/  SHF.L.U32 R28, R28, 0x10, RZ ;  /* 0x000000101c1c7819 */ /* 0x000fca00000006ff */
[----:B------:R-:W-:-:S04]  /*16e0*/  FMUL.FTZ R57, R28, UR7 ;  /* 0x000000071c397c20 */ /* 0x000fc80008410000 */
[----:B------:R-:W-:-:S04]  /*16f0*/  FMUL.FTZ R57, R150, R57 ;  /* 0x0000003996397220 */ /* 0x000fc80000410000 */
[----:B------:R-:W-:-:S07]  /*1700*/  @P0 FADD.FTZ R57, R5, R57 ;  /* 0x0000003905390221 */ /* 0x000fce0000010000 */
.L_x_12323:
[----:B------:R-:W-:Y:S05]  /*1710*/  BSYNC B0 ;  /* 0x0000000000007941 */ /* 0x000fea0003800000 */
.L_x_12322:
[----:B------:R-:W-:Y:S04]  /*1720*/  BSSY B0, `(.L_x_12324) ;  /* 0x0000006000007945 */ /* 0x000fe80003800000 */
[----:B------:R-:W-:Y:S05]  /*1730*/  @!P6 BRA `(.L_x_12325) ;  /* 0x000000000010e947 */ /* 0x000fea0003800000 */
[----:B-----5:R-:W-:-:S05]  /*1740*/  SHF.L.U32 R28, R13, 0x10, RZ ;  /* 0x000000100d1c7819 */ /* 0x020fca00000006ff */
[----:B------:R-:W-:-:S04]  /*1750*/  FMUL.FTZ R28, R28, UR7 ;  /* 0x000000071c1c7c20 */ /* 0x000fc80008410000 */
[----:B------:R-:W-:-:S04]  /*1760*/  FMUL.FTZ R58, R93, R28 ;  /* 0x0000001c5d3a7220 */ /* 0x000fc80000410000 */
[----:B------:R-:W-:-:S07]  /*1770*/  @P0 FADD.FTZ R58, R6, R58 ;  /* 0x0000003a063a0221 */ /* 0x000fce0000010000 */
.L_x_12325:
[----:B------:R-:W-:Y:S05]  /*1780*/  BSYNC B0 ;  /* 0x0000000000007941 */ /* 0x000fea0003800000 */
.L_x_12324:
[----:B------:R-:W-:Y:S04]  /*1790*/  BSSY B0, `(.L_x_12326) ;  /* 0x0000007000007945 */ /* 0x000fe80003800000 */
[----:B------:R-:W-:Y:S05]  /*17a0*/  @!P6 BRA `(.L_x_12327) ;  /* 0x000000000014e947 */ /* 0x000fea0003800000 */
[----:B-----5:R-:W-:-:S04]  /*17b0*/  PRMT R28, R13, 0x7632, R28 ;  /* 0x000076320d1c7816 */ /* 0x020fc8000000001c */
[----:B------:R-:W-:-:S05]  /*17c0*/  SHF.L.U32 R28, R28, 0x10, RZ ;  /* 0x000000101c1c7819 */ /* 0x000fca00000006ff */
[----:B------:R-:W-:-:S04]  /*17d0*/  FMUL.FTZ R28, R28, UR7 ;  /* 0x000000071c1c7c20 */ /* 0x000fc80008410000 */
[----:B------:R-:W-:-:S04]  /*17e0*/  FMUL.FTZ R59, R149, R28 ;  /* 0x0000001c953b7220 */ /* 0x000fc80000410000 */
[----:B------:R-:W-:-:S07]  /*17f0*/  @P0 FADD.FTZ R59, R7, R59 ;  /* 0x0000003b073b0221 */ /* 0x000fce0000010000 */
.L_x_12327:
[----:B------:R-:W-:Y:S05]  /*1800*/  BSYNC B0 ;  /* 0x0000000000007941 */ /* 0x000fea0003800000 */
.L_x_12326:
[----:B------:R-:W-:Y:S04]  /*1810*/  BSSY B0, `(.L_x_12328) ;  /* 0x0000006000007945 */ /* 0x000fe80003800000 */
[----:B------:R-:W-:Y:S05]  /*1820*/  @!P6 BRA `(.L_x_12329) ;  /* 0x000000000010e947 */ /* 0x000fea0003800000 */
[----:B-----5:R-:W-:-:S05]  /*1830*/  SHF.L.U32 R28, R14, 0x10, RZ ;  /* 0x000000100e1c7819 */ /* 0x020fca00000006ff */
[----:B------:R-:W-:-:S04]  /*1840*/  FMUL.FTZ R29, R28, UR7 ;  /* 0x000000071c1d7c20 */ /* 0x000fc80008410000 */
[----:B------:R-:W-:-:S04]  /*1850*/  FMUL.FTZ R52, R92, R29 ;  /* 0x0000001d5c347220 */ /* 0x000fc80000410000 */
[----:B------:R-:W-:-:S07]  /*1860*/  @P0 FADD.FTZ R52, R8, R52 ;  /* 0x0000003408340221 */ /* 0x000fce0000010000 */
.L_x_12329:
[----:B------:R-:W-:Y:S05]  /*1870*/  BSYNC B0 ;  /* 0x0000000000007941 */ /* 0x000fea0003800000 */
.L_x_12328:
[----:B------:R-:W-:Y:S04]  /*1880*/  BSSY B0, `(.L_x_12330) ;  /* 0x0000007000007945 */ /* 0x000fe80003800000 */
[----:B------:R-:W-:Y:S05]  /*1890*/  @!P6 BRA `(.L_x_12331) ;  /* 0x000000000014e947 */ /* 0x000fea0003800000 */
[----:B-----5:R-:W-:-:S04]  /*18a0*/  PRMT R28, R14, 0x7632, R28 ;  /* 0x000076320e1c7816 */ /* 0x020fc8000000001c */
[----:B------:R-:W-:-:S05]  /*18b0*/  SHF.L.U32 R28, R28, 0x10, RZ ;  /* 0x000000101c1c7819 */ /* 0x000fca00000006ff */
[----:B------:R-:W-:-:S04]  /*18c0*/  FMUL.FTZ R53, R28, UR7 ;  /* 0x000000071c357c20 */ /* 0x000fc80008410000 */
[----:B------:R-:W-:-:S04]  /*18d0*/  FMUL.FTZ R53, R148, R53 ;  /* 0x0000003594357220 */ /* 0x000fc80000410000 */
[----:B------:R-:W-:-:S07]  /*18e0*/  @P0 FADD.FTZ R53, R9, R53 ;  /* 0x0000003509350221 */ /* 0x000fce0000010000 */
.L_x_12331:
[----:B------:R-:W-:Y:S05]  /*18f0*/  BSYNC B0 ;  /* 0x0000000000007941 */ /* 0x000fea0003800000 */
.L_x_12330:
[----:B------:R-:W-:Y:S04]  /*1900*/  BSSY B0, `(.L_x_12332) ;  /* 0x0000006000007945 */ /* 0x000fe80003800000 */
[----:B------:R-:W-:Y:S05]  /*1910*/  @!P6 BRA `(.L_x_12333) ;  /* 0x000000000010e947 */ /* 0x000fea0003800000 */
[----:B-----5:R-:W-:-:S05]  /*1920*/  SHF.L.U32 R28, R15, 0x10, RZ ;  /* 0x000000100f1c7819 */ /* 0x020fca00000006ff */
[----:B------:R-:W-:-:S04]  /*1930*/  FMUL.FTZ R28, R28, UR7 ;  /* 0x000000071c1c7c20 */ /* 0x000fc80008410000 */
[----:B------:R-:W-:-:S04]  /*1940*/  FMUL.FTZ R54, R91, R28 ;  /* 0x0000001c5b367220 */ /* 0x000fc80000410000 */
[----:B------:R-:W-:-:S07]  /*1950*/  @P0 FADD.FTZ R54, R10, R54 ;  /* 0x000000360a360221 */ /* 0x000fce0000010000 */
.L_x_12333:
[----:B------:R-:W-:Y:S05]  /*1960*/  BSYNC B0 ;  /* 0x0000000000007941 */ /* 0x000fea0003800000 */
.L_x_12332:
[----:B------:R-:W-:Y:S04]  /*1970*/  BSSY B0, `(.L_x_12334) ;  /* 0x0000007000007945 */ /* 0x000fe80003800000 */
[----:B------:R-:W-:Y:S05]  /*1980*/  @!P6 BRA `(.L_x_12335) ;  /* 0x000000000014e947 */ /* 0x000fea0003800000 */
[----:B-----5:R-:W-:-:S04]  /*1990*/  PRMT R28, R15, 0x7632, R28 ;  /* 0x000076320f1c7816 */ /* 0x020fc8000000001c */
[----:B------:R-:W-:-:S05]  /*19a0*/  SHF.L.U32 R28, R28, 0x10, RZ ;  /* 0x000000101c1c7819 */ /* 0x000fca00000006ff */
[----:B------:R-:W-:-:S04]  /*19b0*/  FMUL.FTZ R28, R28, UR7 ;  /* 0x000000071c1c7c20 */ /* 0x000fc80008410000 */
[----:B------:R-:W-:-:S04]  /*19c0*/  FMUL.FTZ R55, R147, R28 ;  /* 0x0000001c93377220 */ /* 0x000fc80000410000 */
[----:B------:R-:W-:-:S07]  /*19d0*/  @P0 FADD.FTZ R55, R11, R55 ;  /* 0x000000370b370221 */ /* 0x000fce0000010000 */
.L_x_12335:
[----:B------:R-:W-:Y:S05]  /*19e0*/  BSYNC B0 ;  /* 0x0000000000007941 */ /* 0x000fea0003800000 */
.L_x_12334:
[----:B------:R-:W-:Y:S01]  /*19f0*/  STG.E.128 desc[UR4][R36.64], R56 ;  /* 0x0000003824007986 */ /* 0x000fe2000c101d04 */
[----:B------:R-:W0:Y:S03]  /*1a00*/  @P5 LDC.64 R28, c[0x0][0x220] ;  /* 0x00008800ff1c5b82 */ /* 0x000e260000000a00 */
[----:B------:R1:W-:Y:S04]  /*1a10*/  STG.E.128 desc[UR4][R36.64+0x10], R52 ;  /* 0x0000103424007986 */ /* 0x0003e8000c101d04 */
[----:B------:R-:W2:Y:S01]  /*1a20*/  @P0 LDG.E.128 R4, desc[UR4][R40.64] ;  /* 0x0000000428040981 */ /* 0x000ea2000c1e1d00 */
[C---:B------:R-:W-:Y:S01]  /*1a30*/  @!P6 ISETP.NE.U32.AND P2, PT, R78.reuse, RZ, PT ;  /* 0x000000ff4e00e20c */ /* 0x040fe20003f45070 */
[----:B------:R-:W1:Y:S02]  /*1a40*/  @P0 LDC.64 R32, c[0x0][0x230] ;  /* 0x00008c00ff200b82 */ /* 0x000e640000000a00 */
[----:B------:R-:W3:Y:S01]  /*1a50*/  @P0 LDG.E.128 R8, desc[UR4][R40.64+0x10] ;  /* 0x0000100428080981 */ /* 0x000ee2000c1e1d00 */
[----:B------:R-:W-:-:S02]  /*1a60*/  @!P6 ISETP.NE.U32.AND P3, PT, R78, RZ, PT ;  /* 0x000000ff4e00e20c */ /* 0x000fc40003f65070 */
[C---:B------:R-:W-:Y:S02]  /*1a70*/  @!P6 ISETP.NE.AND.EX P2, PT, R79.reuse, RZ, PT, P2 ;  /* 0x000000ff4f00e20c */ /* 0x040fe40003f45320 */
[----:B------:R-:W-:Y:S02]  /*1a80*/  @!P6 ISETP.NE.AND.EX P3, PT, R79, RZ, PT, P3 ;  /* 0x000000ff4f00e20c */ /* 0x000fe40003f65330 */
[----:B------:R-:W-:Y:S02]  /*1a90*/  @!P6 ISETP.NE.U32.AND P1, PT, R78, RZ, PT ;  /* 0x000000ff4e00e20c */ /* 0x000fe40003f25070 */
[----:B------:R-:W-:Y:S02]  /*1aa0*/  @P5 IADD3 R61, R77, 0x100, RZ ;  /* 0x000001004d3d5810 */ /* 0x000fe40007ffe0ff */
[----:B------:R-:W-:-:S03]  /*1ab0*/  @!P6 ISETP.NE.AND.EX P1, PT, R79, RZ, PT, P1 ;  /* 0x000000ff4f00e20c */ /* 0x000fc60003f25310 */
[----:B0-----:R-:W-:Y:S01]  /*1ac0*/  @P5 IMAD.WIDE.U32 R28, R61, 0x10, R28 ;  /* 0x000000103d1c5825 */ /* 0x001fe200078e001c */
[----:B------:R-:W-:Y:S01]  /*1ad0*/  IADD3 R81, R71, 0x180, RZ ;  /* 0x0000018047517810 */ /* 0x000fe20007ffe0ff */
[----:B------:R-:W-:Y:S03]  /*1ae0*/  BSSY B0, `(.L_x_12336) ;  /* 0x000001c000007945 */ /* 0x000fe60003800000 */
[----:B-----5:R0:W5:Y:S01]  /*1af0*/  @P5 LDG.E.128 R12, desc[UR4][R28.64] ;  /* 0x000000041c0c5981 */ /* 0x020162000c1e1d00 */
[----:B-1----:R-:W-:-:S04]  /*1b00*/  @P0 IMAD.WIDE.U32 R36, R81, 0x20, R32 ;  /* 0x0000002051240825 */ /* 0x002fc800078e0020 */
[----:B0-----:R-:W-:Y:S01]  /*1b10*/  IMAD.WIDE.U32 R28, R63, 0x20, R2 ;  /* 0x000000203f1c7825 */ /* 0x001fe200078e0002 */
[----:B--2---:R-:W-:Y:S02]  /*1b20*/  @!P6 FSEL R65, R5, RZ, P2 ;  /* 0x000000ff0541e208 */ /* 0x004fe40001000000 */
[----:B------:R-:W-:Y:S02]  /*1b30*/  @!P6 FSEL R66, R6, RZ, P3 ;  /* 0x000000ff0642e208 */ /* 0x000fe40001800000 */
[C---:B------:R-:W-:Y:S02]  /*1b40*/  @!P6 ISETP.NE.U32.AND P2, PT, R78.reuse, RZ, PT ;  /* 0x000000ff4e00e20c */ /* 0x040fe40003f45070 */
[----:B------:R-:W-:Y:S02]  /*1b50*/  @!P6 ISETP.NE.U32.AND P3, PT, R78, RZ, PT ;  /* 0x000000ff4e00e20c */ /* 0x000fe40003f65070 */
[C---:B------:R-:W-:Y:S02]  /*1b60*/  @!P6 ISETP.NE.AND.EX P2, PT, R79.reuse, RZ, PT, P2 ;  /* 0x000000ff4f00e20c */ /* 0x040fe40003f45320 */
[----:B------:R-:W-:-:S02]  /*1b70*/  @!P6 ISETP.NE.AND.EX P3, PT, R79, RZ, PT, P3 ;  /* 0x000000ff4f00e20c */ /* 0x000fc40003f65330 */
[----:B------:R-:W-:Y:S02]  /*1b80*/  @!P6 FSEL R67, R7, RZ, P1 ;  /* 0x000000ff0743e208 */ /* 0x000fe40000800000 */
[----:B---3--:R-:W-:Y:S02]  /*1b90*/  @!P6 FSEL R60, R8, RZ, P2 ;  /* 0x000000ff083ce208 */ /* 0x008fe40001000000 */
        /* <DEDUP_REMOVED lines=10> */
[----:B------:R-:W-:Y:S06]  /*1c40*/  @!P6 BRA `(.L_x_12337) ;  /* 0x000000000014e947 */ /* 0x000fec0003800000 */
[----:B-----5:R-:W-:Y:S02]  /*1c50*/  SHF.L.U32 R32, R12, 0x10, RZ ;  /* 0x000000100c207819 */ /* 0x020fe400000006ff */
[----:B------:R-:W-:-:S03]  /*1c60*/  SHF.L.U32 R64, R16, 0x10, RZ ;  /* 0x0000001010407819 */ /* 0x000fc600000006ff */
[----:B------:R-:W-:-:S04]  /*1c70*/  FMUL.FTZ R33, R32, UR7 ;  /* 0x0000000720217c20 */ /* 0x000fc80008410000 */
[----:B------:R-:W-:-:S04]  /*1c80*/  FMUL.FTZ R64, R33, R64 ;  /* 0x0000004021407220 */ /* 0x000fc80000410000 */
[----:B------:R-:W-:-:S07]  /*1c90*/  @P0 FADD.FTZ R64, R4, R64 ;  /* 0x0000004004400221 */ /* 0x000fce0000010000 */
.L_x_12337:
[----:B------:R-:W-:Y:S05]  /*1ca0*/  BSYNC B0 ;  /* 0x0000000000007941 */ /* 0x000fea0003800000 */
.L_x_12336:
[----:B------:R-:W-:Y:S04]  /*1cb0*/  BSSY B0, `(.L_x_12338) ;  /* 0x0000009000007945 */ /* 0x000fe80003800000 */
[----:B------:R-:W-:Y:S05]  /*1cc0*/  @!P6 BRA `(.L_x_12339) ;  /* 0x00000000001ce947 */ /* 0x000fea0003800000 */
[----:B-----5:R-:W-:Y:S02]  /*1cd0*/  PRMT R32, R12, 0x7632, R32 ;  /* 0x000076320c207816 */ /* 0x020fe40000000020 */
[----:B------:R-:W-:Y:S02]  /*1ce0*/  PRMT R33, R16, 0x7632, R33 ;  /* 0x0000763210217816 */ /* 0x000fe40000000021 */
[----:B------:R-:W-:Y:S02]  /*1cf0*/  SHF.L.U32 R32, R32, 0x10, RZ ;  /* 0x0000001020207819 */ /* 0x000fe400000006ff */
[----:B------:R-:W-:-:S03]  /*1d00*/  SHF.L.U32 R33, R33, 0x10, RZ ;  /* 0x0000001021217819 */ /* 0x000fc600000006ff */
[----:B------:R-:W-:-:S04]  /*1d10*/  FMUL.FTZ R32, R32, UR7 ;  /* 0x0000000720207c20 */ /* 0x000fc80008410000 */
[----:B------:R-:W-:-:S04]  /*1d20*/  FMUL.FTZ R65, R32, R33 ;  /* 0x0000002120417220 */ /* 0x000fc80000410000 */
[----:B------:R-:W-:-:S07]  /*1d30*/  @P0 FADD.FTZ R65, R5, R65 ;  /* 0x0000004105410221 */ /* 0x000fce0000010000 */
.L_x_12339:
[----:B------:R-:W-:Y:S05]  /*1d40*/  BSYNC B0 ;  /* 0x0000000000007941 */ /* 0x000fea0003800000 */
.L_x_12338:
[----:B------:R-:W-:Y:S04]  /*1d50*/  BSSY B0, `(.L_x_12340) ;  /* 0x0000007000007945 */ /* 0x000fe80003800000 */
[----:B------:R-:W-:Y:S05]  /*1d60*/  @!P6 BRA `(.L_x_12341) ;  /* 0x000000000014e947 */ /* 0x000fea0003800000 */
[----:B-----5:R-:W-:Y:S02]  /*1d70*/  SHF.L.U32 R32, R13, 0x10, RZ ;  /* 0x000000100d207819 */ /* 0x020fe400000006ff */
[----:B------:R-:W-:-:S03]  /*1d80*/  SHF.L.U32 R66, R17, 0x10, RZ ;  /* 0x0000001011427819 */ /* 0x000fc600000006ff */
[----:B------:R-:W-:-:S04]  /*1d90*/  FMUL.FTZ R33, R32, UR7 ;  /* 0x0000000720217c20 */ /* 0x000fc80008410000 */
[----:B------:R-:W-:-:S04]  /*1da0*/  FMUL.FTZ R66, R33, R66 ;  /* 0x0000004221427220 */ /* 0x000fc80000410000 */
[----:B------:R-:W-:-:S07]  /*1db0*/  @P0 FADD.FTZ R66, R6, R66 ;  /* 0x0000004206420221 */ /* 0x000fce0000010000 */
.L_x_12341:
[----:B------:R-:W-:Y:S05]  /*1dc0*/  BSYNC B0 ;  /* 0x0000000000007941 */ /* 0x000fea0003800000 */
.L_x_12340:
        /* <DEDUP_REMOVED lines=9> */
.L_x_12343:
[----:B------:R-:W-:Y:S05]  /*1e60*/  BSYNC B0 ;  /* 0x0000000000007941 */ /* 0x000fea0003800000 */
.L_x_12342:
[----:B------:R-:W-:Y:S04]  /*1e70*/  BSSY B0, `(.L_x_12344) ;  /* 0x0000007000007945 */ /* 0x000fe80003800000 */
[----:B------:R-:W-:Y:S05]  /*1e80*/  @!P6 BRA `(.L_x_12345) ;  /* 0x000000000014e947 */ /* 0x000fea0003800000 */
[----:B-----5:R-:W-:Y:S02]  /*1e90*/  SHF.L.U32 R32, R14, 0x10, RZ ;  /* 0x000000100e207819 */ /* 0x020fe400000006ff */
[----:B------:R-:W-:-:S03]  /*1ea0*/  SHF.L.U32 R60, R18, 0x10, RZ ;  /* 0x00000010123c7819 */ /* 0x000fc600000006ff */
[----:B------:R-:W-:-:S04]  /*1eb0*/  FMUL.FTZ R33, R32, UR7 ;  /* 0x0000000720217c20 */ /* 0x000fc80008410000 */
[----:B------:R-:W-:-:S04]  /*1ec0*/  FMUL.FTZ R60, R33, R60 ;  /* 0x0000003c213c7220 */ /* 0x000fc80000410000 */
[----:B------:R-:W-:-:S07]  /*1ed0*/  @P0 FADD.FTZ R60, R8, R60 ;  /* 0x0000003c083c0221 */ /* 0x000fce0000010000 */
.L_x_12345:
[----:B------:R-:W-:Y:S05]  /*1ee0*/  BSYNC B0 ;  /* 0x0000000000007941 */ /* 0x000fea0003800000 */
.L_x_12344:
        /* <DEDUP_REMOVED lines=9> */
.L_x_12347:
[----:B------:R-:W-:Y:S05]  /*1f80*/  BSYNC B0 ;  /* 0x0000000000007941 */ /* 0x000fea0003800000 */
.L_x_12346:
[----:B------:R-:W-:Y:S04]  /*1f90*/  BSSY B0, `(.L_x_12348) ;  /* 0x0000006000007945 */ /* 0x000fe80003800000 */
[----:B------:R-:W-:Y:S05]  /*1fa0*/  @!P6 BRA `(.L_x_12349) ;  /* 0x000000000010e947 */ /* 0x000fea0003800000 */
[----:B-----5:R-:W-:-:S05]  /*1fb0*/  SHF.L.U32 R32, R15, 0x10, RZ ;  /* 0x000000100f207819 */ /* 0x020fca00000006ff */
[----:B------:R-:W-:-:S04]  /*1fc0*/  FMUL.FTZ R32, R32, UR7 ;  /* 0x0000000720207c20 */ /* 0x000fc80008410000 */
[----:B------:R-:W-:-:S04]  /*1fd0*/  FMUL.FTZ R62, R19, R32 ;  /* 0x00000020133e7220 */ /* 0x000fc80000410000 */
[----:B------:R-:W-:-:S07]  /*1fe0*/  @P0 FADD.FTZ R62, R10, R62 ;  /* 0x0000003e0a3e0221 */ /* 0x000fce0000010000 */
.L_x_12349:
[----:B------:R-:W-:Y:S05]  /*1ff0*/  BSYNC B0 ;  /* 0x0000000000007941 */ /* 0x000fea0003800000 */
.L_x_12348:
[----:B------:R-:W-:Y:S04]  /*2000*/  BSSY B0, `(.L_x_12350) ;  /* 0x0000007000007945 */ /* 0x000fe80003800000 */
[----:B------:R-:W-:Y:S05]  /*2010*/  @!P6 BRA `(.L_x_12351) ;  /* 0x000000000014e947 */ /* 0x000fea0003800000 */
[----:B-----5:R-:W-:-:S04]  /*2020*/  PRMT R32, R15, 0x7632, R32 ;  /* 0x000076320f207816 */ /* 0x020fc80000000020 */
[----:B------:R-:W-:-:S05]  /*2030*/  SHF.L.U32 R32, R32, 0x10, RZ ;  /* 0x0000001020207819 */ /* 0x000fca00000006ff */
[----:B------:R-:W-:-:S04]  /*2040*/  FMUL.FTZ R63, R32, UR7 ;  /* 0x00000007203f7c20 */ /* 0x000fc80008410000 */
[----:B------:R-:W-:-:S04]  /*2050*/  FMUL.FTZ R63, R146, R63 ;  /* 0x0000003f923f7220 */ /* 0x000fc80000410000 */
[----:B------:R-:W-:-:S07]  /*2060*/  @P0 FADD.FTZ R63, R11, R63 ;  /* 0x0000003f0b3f0221 */ /* 0x000fce0000010000 */
.L_x_12351:
[----:B------:R-:W-:Y:S05]  /*2070*/  BSYNC B0 ;  /* 0x0000000000007941 */ /* 0x000fea0003800000 */
.L_x_12350:
[----:B------:R-:W-:Y:S01]  /*2080*/  STG.E.128 desc[UR4][R28.64], R64 ;  /* 0x000000401c007986 */ /* 0x000fe2000c101d04 */
[----:B------:R-:W0:Y:S03]  /*2090*/  @P5 LDC.64 R40, c[0x0][0x220] ;  /* 0x00008800ff285b82 */ /* 0x000e260000000a00 */
[----:B------:R1:W-:Y:S04]  /*20a0*/  STG.E.128 desc[UR4][R28.64+0x10], R60 ;  /* 0x0000103c1c007986 */ /* 0x0003e8000c101d04 */
[----:B------:R-:W2:Y:S04]  /*20b0*/  @P0 LDG.E.128 R4, desc[UR4][R36.64] ;  /* 0x0000000424040981 */ /* 0x000ea8000c1e1d00 */
[----:B------:R-:W3:Y:S01]  /*20c0*/  @P0 LDG.E.128 R8, desc[UR4][R36.64+0x10] ;  /* 0x0000100424080981 */ /* 0x000ee2000c1e1d00 */
[----:B------:R-:W-:-:S02]  /*20d0*/  @P5 IADD3 R33, R77, 0x180, RZ ;  /* 0x000001804d215810 */ /* 0x000fc40007ffe0ff */
[C---:B------:R-:W-:Y:S02]  /*20e0*/  @!P6 ISETP.NE.U32.AND P2, PT, R78.reuse, RZ, PT ;  /* 0x000000ff4e00e20c */ /* 0x040fe40003f45070 */
[C---:B------:R-:W-:Y:S02]  /*20f0*/  @!P6 ISETP.NE.U32.AND P3, PT, R78.reuse, RZ, PT ;  /* 0x000000ff4e00e20c */ /* 0x040fe40003f65070 */
[C---:B------:R-:W-:Y:S02]  /*2100*/  @!P6 ISETP.NE.AND.EX P2, PT, R79.reuse, RZ, PT, P2 ;  /* 0x000000ff4f00e20c */ /* 0x040fe40003f45320 */
[----:B------:R-:W-:Y:S01]  /*2110*/  @!P6 ISETP.NE.AND.EX P3, PT, R79, RZ, PT, P3 ;  /* 0x000000ff4f00e20c */ /* 0x000fe20003f65330 */
[----:B0-----:R-:W-:Y:S02]  /*2120*/  @P5 IMAD.WIDE.U32 R40, R33, 0x10, R40 ;  /* 0x0000001021285825 */ /* 0x001fe400078e0028 */
[----:B------:R-:W0:Y:S01]  /*2130*/  @P0 LDC.64 R32, c[0x0][0x230] ;  /* 0x00008c00ff200b82 */ /* 0x000e220000000a00 */
[----:B------:R-:W-:-:S02]  /*2140*/  @!P6 ISETP.NE.U32.AND P1, PT, R78, RZ, PT ;  /* 0x000000ff4e00e20c */ /* 0x000fc40003f25070 */
[----:B-----5:R4:W5:Y:S01]  /*2150*/  @P5 LDG.E.128 R12, desc[UR4][R40.64] ;  /* 0x00000004280c5981 */ /* 0x020962000c1e1d00 */
[----:B------:R-:W-:Y:S01]  /*2160*/  BSSY B0, `(.L_x_12352) ;  /* 0x000001d000007945 */ /* 0x000fe20003800000 */
[----:B------:R-:W-:Y:S01]  /*2170*/  @!P6 ISETP.NE.AND.EX P1, PT, R79, RZ, PT, P1 ;  /* 0x000000ff4f00e20c */ /* 0x000fe20003f25310 */
[----:B-1----:R-:W-:Y:S01]  /*2180*/  IMAD.WIDE.U32 R28, R81, 0x20, R2 ;  /* 0x00000020511c7825 */ /* 0x002fe200078e0002 */
[----:B----4-:R-:W-:-:S05]  /*2190*/  IADD3 R41, R71, 0x200, RZ ;  /* 0x0000020047297810 */ /* 0x010fca0007ffe0ff */
[----:B0-----:R-:W-:Y:S01]  /*21a0*/  @P0 IMAD.WIDE.U32 R32, R41, 0x20, R32 ;  /* 0x0000002029200825 */ /* 0x001fe200078e0020 */
        /* <DEDUP_REMOVED lines=24> */
.L_x_12353:
[----:B------:R-:W-:Y:S05]  /*2330*/  BSYNC B0 ;  /* 0x0000000000007941 */ /* 0x000fea0003800000 */
.L_x_12352:
        /* <DEDUP_REMOVED lines=9> */
.L_x_12355:
[----:B------:R-:W-:Y:S05]  /*23d0*/  BSYNC B0 ;  /* 0x0000000000007941 */ /* 0x000fea0003800000 */
.L_x_12354:
[----:B------:R-:W-:Y:S04]  /*23e0*/  BSSY B0, `(.L_x_12356) ;  /* 0x0000007000007945 */ /* 0x000fe80003800000 */
[----:B------:R-:W-:Y:S05]  /*23f0*/  @!P6 BRA `(.L_x_12357) ;  /* 0x000000000014e947 */ /* 0x000fea0003800000 */
[----:B-----5:R-:W-:Y:S02]  /*2400*/  SHF.L.U32 R36, R13, 0x10, RZ ;  /* 0x000000100d247819 */ /* 0x020fe400000006ff */
[----:B------:R-:W-:-:S03]  /*2410*/  SHF.L.U32 R74, R21, 0x10, RZ ;  /* 0x00000010154a7819 */ /* 0x000fc600000006ff */
[----:B------:R-:W-:-:S04]  /*2420*/  FMUL.FTZ R37, R36, UR7 ;  /* 0x0000000724257c20 */ /* 0x000fc80008410000 */
[----:B------:R-:W-:-:S04]  /*2430*/  FMUL.FTZ R74, R37, R74 ;  /* 0x0000004a254a7220 */ /* 0x000fc80000410000 */
[----:B------:R-:W-:-:S07]  /*2440*/  @P0 FADD.FTZ R74, R6, R74 ;  /* 0x0000004a064a0221 */ /* 0x000fce0000010000 */
.L_x_12357:
[----:B------:R-:W-:Y:S05]  /*2450*/  BSYNC B0 ;  /* 0x0000000000007941 */ /* 0x000fea0003800000 */
.L_x_12356:
        /* <DEDUP_REMOVED lines=9> */
.L_x_12359:
[----:B------:R-:W-:Y:S05]  /*24f0*/  BSYNC B0 ;  /* 0x0000000000007941 */ /* 0x000fea0003800000 */
.L_x_12358:
[----:B------:R-:W-:Y:S04]  /*2500*/  BSSY B0, `(.L_x_12360) ;  /* 0x0000007000007945 */ /* 0x000fe80003800000 */
[----:B------:R-:W-:Y:S05]  /*2510*/  @!P6 BRA `(.L_x_12361) ;  /* 0x000000000014e947 */ /* 0x000fea0003800000 */
[----:B-----5:R-:W-:Y:S02]  /*2520*/  SHF.L.U32 R36, R14, 0x10, RZ ;  /* 0x000000100e247819 */ /* 0x020fe400000006ff */
[----:B------:R-:W-:-:S03]  /*2530*/  SHF.L.U32 R68, R22, 0x10, RZ ;  /* 0x0000001016447819 */ /* 0x000fc600000006ff */
[----:B------:R-:W-:-:S04]  /*2540*/  FMUL.FTZ R37, R36, UR7 ;  /* 0x0000000724257c20 */ /* 0x000fc80008410000 */
[----:B------:R-:W-:-:S04]  /*2550*/  FMUL.FTZ R68, R37, R68 ;  /* 0x0000004425447220 */ /* 0x000fc80000410000 */
[----:B------:R-:W-:-:S07]  /*2560*/  @P0 FADD.FTZ R68, R8, R68 ;  /* 0x0000004408440221 */ /* 0x000fce0000010000 */
.L_x_12361:
[----:B------:R-:W-:Y:S05]  /*2570*/  BSYNC B0 ;  /* 0x0000000000007941 */ /* 0x000fea0003800000 */
.L_x_12360:
        /* <DEDUP_REMOVED lines=9> */
.L_x_12363:
[----:B------:R-:W-:Y:S05]  /*2610*/  BSYNC B0 ;  /* 0x0000000000007941 */ /* 0x000fea0003800000 */
.L_x_12362:
[----:B------:R-:W-:Y:S04]  /*2620*/  BSSY B0, `(.L_x_12364) ;  /* 0x0000006000007945 */ /* 0x000fe80003800000 */
[----:B------:R-:W-:Y:S05]  /*2630*/  @!P6 BRA `(.L_x_12365) ;  /* 0x000000000010e947 */ /* 0x000fea0003800000 */
[----:B-----5:R-:W-:-:S05]  /*2640*/  SHF.L.U32 R36, R15, 0x10, RZ ;  /* 0x000000100f247819 */ /* 0x020fca00000006ff */
[----:B------:R-:W-:-:S04]  /*2650*/  FMUL.FTZ R36, R36, UR7 ;  /* 0x0000000724247c20 */ /* 0x000fc80008410000 */
[----:B------:R-:W-:-:S04]  /*2660*/  FMUL.FTZ R70, R23, R36 ;  /* 0x0000002417467220 */ /* 0x000fc80000410000 */
[----:B------:R-:W-:-:S07]  /*2670*/  @P0 FADD.FTZ R70, R10, R70 ;  /* 0x000000460a460221 */ /* 0x000fce0000010000 */
.L_x_12365:
[----:B------:R-:W-:Y:S05]  /*2680*/  BSYNC B0 ;  /* 0x0000000000007941 */ /* 0x000fea0003800000 */
.L_x_12364:
[----:B------:R-:W-:Y:S04]  /*2690*/  BSSY B0, `(.L_x_12366) ;  /* 0x0000007000007945 */ /* 0x000fe80003800000 */
[----:B------:R-:W-:Y:S05]  /*26a0*/  @!P6 BRA `(.L_x_12367) ;  /* 0x000000000014e947 */ /* 0x000fea0003800000 */
[----:B-----5:R-:W-:-:S04]  /*26b0*/  PRMT R36, R15, 0x7632, R36 ;  /* 0x000076320f247816 */ /* 0x020fc80000000024 */
[----:B------:R-:W-:-:S05]  /*26c0*/  SHF.L.U32 R36, R36, 0x10, RZ ;  /* 0x0000001024247819 */ /* 0x000fca00000006ff */
[----:B------:R-:W-:-:S04]  /*26d0*/  FMUL.FTZ R36, R36, UR7 ;  /* 0x0000000724247c20 */ /* 0x000fc80008410000 */
[----:B------:R-:W-:-:S04]  /*26e0*/  FMUL.FTZ R71, R145, R36 ;  /* 0x0000002491477220 */ /* 0x000fc80000410000 */
[----:B------:R-:W-:-:S07]  /*26f0*/  @P0 FADD.FTZ R71, R11, R71 ;  /* 0x000000470b470221 */ /* 0x000fce0000010000 */
.L_x_12367:
[----:B------:R-:W-:Y:S05]  /*2700*/  BSYNC B0 ;  /* 0x0000000000007941 */ /* 0x000fea0003800000 */
.L_x_12366:
[----:B------:R0:W-:Y:S01]  /*2710*/  STG.E.128 desc[UR4][R28.64], R72 ;  /* 0x000000481c007986 */ /* 0x0001e2000c101d04 */
[----:B------:R-:W1:Y:S03]  /*2720*/  @P5 LDC.64 R36, c[0x0][0x220] ;  /* 0x00008800ff245b82 */ /* 0x000e660000000a00 */
[----:B------:R0:W-:Y:S04]  /*2730*/  STG.E.128 desc[UR4][R28.64+0x10], R68 ;  /* 0x000010441c007986 */ /* 0x0001e8000c101d04 */
[----:B------:R-:W2:Y:S04]  /*2740*/  @P0 LDG.E.128 R4, desc[UR4][R32.64] ;  /* 0x0000000420040981 */ /* 0x000ea8000c1e1d00 */
[----:B------:R-:W3:Y:S01]  /*2750*/  @P0 LDG.E.128 R8, desc[UR4][R32.64+0x10] ;  /* 0x0000100420080981 */ /* 0x000ee2000c1e1d00 */
[----:B------:R-:W-:-:S02]  /*2760*/  @P5 IADD3 R77, R77, 0x200, RZ ;  /* 0x000002004d4d5810 */ /* 0x000fc40007ffe0ff */
[C---:B------:R-:W-:Y:S02]  /*2770*/  @!P6 ISETP.NE.U32.AND P2, PT, R78.reuse, RZ, PT ;  /* 0x000000ff4e00e20c */ /* 0x040fe40003f45070 */
[C---:B------:R-:W-:Y:S02]  /*2780*/  @!P6 ISETP.NE.U32.AND P1, PT, R78.reuse, RZ, PT ;  /* 0x000000ff4e00e20c */ /* 0x040fe40003f25070 */
[----:B------:R-:W-:Y:S01]  /*2790*/  @!P6 ISETP.NE.U32.AND P3, PT, R78, RZ, PT ;  /* 0x000000ff4e00e20c */ /* 0x000fe20003f65070 */
[----:B-1----:R-:W-:-:S05]  /*27a0*/  @P5 IMAD.WIDE.U32 R36, R77, 0x10, R36 ;  /* 0x000000104d245825 */ /* 0x002fca00078e0024 */
[----:B-----5:R0:W5:Y:S01]  /*27b0*/  @P5 LDG.E.128 R12, desc[UR4][R36.64] ;  /* 0x00000004240c5981 */ /* 0x020162000c1e1d00 */
[----:B------:R-:W-:Y:S01]  /*27c0*/  @!P6 ISETP.NE.U32.AND P5, PT, R78, RZ, PT ;  /* 0x000000ff4e00e20c */ /* 0x000fe20003fa5070 */
[----:B------:R-:W-:Y:S01]  /*27d0*/  BSSY B0, `(.L_x_12368) ;  /* 0x000001a000007945 */ /* 0x000fe20003800000 */
[C---:B------:R-:W-:Y:S02]  /*27e0*/  @!P6 ISETP.NE.AND.EX P2, PT, R79.reuse, RZ, PT, P2 ;  /* 0x000000ff4f00e20c */ /* 0x040fe40003f45320 */
[C---:B------:R-:W-:Y:S02]  /*27f0*/  @!P6 ISETP.NE.AND.EX P1, PT, R79.reuse, RZ, PT, P1 ;  /* 0x000000ff4f00e20c */ /* 0x040fe40003f25310 */
[C---:B------:R-:W-:Y:S02]  /*2800*/  @!P6 ISETP.NE.AND.EX P5, PT, R79.reuse, RZ, PT, P5 ;  /* 0x000000ff4f00e20c */ /* 0x040fe40003fa5350 */
[----:B------:R-:W-:Y:S02]  /*2810*/  @!P6 ISETP.NE.AND.EX P3, PT, R79, RZ, PT, P3 ;  /* 0x000000ff4f00e20c */ /* 0x000fe40003f65330 */
[----:B--2---:R-:W-:-:S02]  /*2820*/  @!P6 FSEL R81, R5, RZ, P2 ;  /* 0x000000ff0551e208 */ /* 0x004fc40001000000 */
[----:B------:R-:W-:Y:S02]  /*2830*/  @!P6 FSEL R82, R6, RZ, P1 ;  /* 0x000000ff0652e208 */ /* 0x000fe40000800000 */
[----:B------:R-:W-:Y:S02]  /*2840*/  @!P6 FSEL R83, R7, RZ, P5 ;  /* 0x000000ff0753e208 */ /* 0x000fe40002800000 */
[----:B---3--:R-:W-:Y:S02]  /*2850*/  @!P6 FSEL R76, R8, RZ, P3 ;  /* 0x000000ff084ce208 */ /* 0x008fe40001800000 */
[C---:B------:R-:W-:Y:S02]  /*2860*/  @!P6 ISETP.NE.U32.AND P2, PT, R78.reuse, RZ, PT ;  /* 0x000000ff4e00e20c */ /* 0x040fe40003f45070 */
[C---:B------:R-:W-:Y:S02]  /*2870*/  @!P6 ISETP.NE.U32.AND P1, PT, R78.reuse, RZ, PT ;  /* 0x000000ff4e00e20c */ /* 0x040fe40003f25070 */
[----:B------:R-:W-:-:S02]  /*2880*/  @!P6 ISETP.NE.U32.AND P5, PT, R78, RZ, PT ;  /* 0x000000ff4e00e20c */ /* 0x000fc40003fa5070 */
[----:B------:R-:W-:Y:S02]  /*2890*/  @!P6 ISETP.NE.U32.AND P3, PT, R78, RZ, PT ;  /* 0x000000ff4e00e20c */ /* 0x000fe40003f65070 */
[C---:B------:R-:W-:Y:S02]  /*28a0*/  @!P6 ISETP.NE.AND.EX P2, PT, R79.reuse, RZ, PT, P2 ;  /* 0x000000ff4f00e20c */ /* 0x040fe40003f45320 */
[C---:B------:R-:W-:Y:S02]  /*28b0*/  @!P6 ISETP.NE.AND.EX P1, PT, R79.reuse, RZ, PT, P1 ;  /* 0x000000ff4f00e20c */ /* 0x040fe40003f25310 */
[C---:B------:R-:W-:Y:S02]  /*28c0*/  @!P6 ISETP.NE.AND.EX P5, PT, R79.reuse, RZ, PT, P5 ;  /* 0x000000ff4f00e20c */ /* 0x040fe40003fa5350 */
[----:B------:R-:W-:Y:S02]  /*28d0*/  @!P6 ISETP.NE.AND.EX P3, PT, R79, RZ, PT, P3 ;  /* 0x000000ff4f00e20c */ /* 0x000fe40003f65330 */
[----:B------:R-:W-:-:S02]  /*28e0*/  @!P6 FSEL R77, R9, RZ, P2 ;  /* 0x000000ff094de208 */ /* 0x000fc40001000000 */
[----:B------:R-:W-:Y:S02]  /*28f0*/  @!P6 FSEL R78, R10, RZ, P1 ;  /* 0x000000ff0a4ee208 */ /* 0x000fe40000800000 */
[----:B------:R-:W-:Y:S02]  /*2900*/  @!P6 FSEL R79, R11, RZ, P5 ;  /* 0x000000ff0b4fe208 */ /* 0x000fe40002800000 */
[----:B------:R-:W-:Y:S01]  /*2910*/  @!P6 FSEL R80, R4, RZ, P3 ;  /* 0x000000ff0450e208 */ /* 0x000fe20001800000 */
[----:B0-----:R-:W-:Y:S06]  /*2920*/  @!P6 BRA `(.L_x_12369) ;  /* 0x000000000010e947 */ /* 0x001fec0003800000 */
[----:B-----5:R-:W-:-:S05]  /*2930*/  SHF.L.U32 R28, R12, 0x10, RZ ;  /* 0x000000100c1c7819 */ /* 0x020fca00000006ff */
[----:B------:R-:W-:-:S04]  /*2940*/  FMUL.FTZ R29, R28, UR7 ;  /* 0x000000071c1d7c20 */ /* 0x000fc80008410000 */
[----:B------:R-:W-:-:S04]  /*2950*/  FMUL.FTZ R80, R90, R29 ;  /* 0x0000001d5a507220 */ /* 0x000fc80000410000 */
[----:B------:R-:W-:-:S07]  /*2960*/  @P0 FADD.FTZ R80, R4, R80 ;  /* 0x0000005004500221 */ /* 0x000fce0000010000 */
.L_x_12369:
[----:B------:R-:W-:Y:S05]  /*2970*/  BSYNC B0 ;  /* 0x0000000000007941 */ /* 0x000fea0003800000 */
.L_x_12368:
[----:B------:R-:W-:Y:S04]  /*2980*/  BSSY B0, `(.L_x_12370) ;  /* 0x0000007000007945 */ /* 0x000fe80003800000 */
[----:B------:R-:W-:Y:S05]  /*2990*/  @!P6 BRA `(.L_x_12371) ;  /* 0x000000000014e947 */ /* 0x000fea0003800000 */
[----:B-----5:R-:W-:-:S04]  /*29a0*/  PRMT R28, R12, 0x7632, R28 ;  /* 0x000076320c1c7816 */ /* 0x020fc8000000001c */
[----:B------:R-:W-:-:S05]  /*29b0*/  SHF.L.U32 R28, R28, 0x10, RZ ;  /* 0x000000101c1c7819 */ /* 0x000fca00000006ff */
[----:B------:R-:W-:-:S04]  /*29c0*/  FMUL.FTZ R81, R28, UR7 ;  /* 0x000000071c517c20 */ /* 0x000fc80008410000 */
[----:B------:R-:W-:-:S04]  /*29d0*/  FMUL.FTZ R81, R144, R81 ;  /* 0x0000005190517220 */ /* 0x000fc80000410000 */
[----:B------:R-:W-:-:S07]  /*29e0*/  @P0 FADD.FTZ R81, R5, R81 ;  /* 0x0000005105510221 */ /* 0x000fce0000010000 */
.L_x_12371:
[----:B------:R-:W-:Y:S05]  /*29f0*/  BSYNC B0 ;  /* 0x0000000000007941 */ /* 0x000fea0003800000 */
.L_x_12370:
[----:B------:R-:W-:Y:S04]  /*2a00*/  BSSY B0, `(.L_x_12372) ;  /* 0x0000006000007945 */ /* 0x000fe80003800000 */
[----:B------:R-:W-:Y:S05]  /*2a10*/  @!P6 BRA `(.L_x_12373) ;  /* 0x000000000010e947 */ /* 0x000fea0003800000 */
[----:B-----5:R-:W-:-:S05]  /*2a20*/  SHF.L.U32 R28, R13, 0x10, RZ ;  /* 0x000000100d1c7819 */ /* 0x020fca00000006ff */
[----:B------:R-:W-:-:S04]  /*2a30*/  FMUL.FTZ R28, R28, UR7 ;  /* 0x000000071c1c7c20 */ /* 0x000fc80008410000 */
[----:B------:R-:W-:-:S04]  /*2a40*/  FMUL.FTZ R82, R89, R28 ;  /* 0x0000001c59527220 */ /* 0x000fc80000410000 */
[----:B------:R-:W-:-:S07]  /*2a50*/  @P0 FADD.FTZ R82, R6, R82 ;  /* 0x0000005206520221 */ /* 0x000fce0000010000 */
.L_x_12373:
[----:B------:R-:W-:Y:S05]  /*2a60*/  BSYNC B0 ;  /* 0x0000000000007941 */ /* 0x000fea0003800000 */
.L_x_12372:
[----:B------:R-:W-:Y:S04]  /*2a70*/  BSSY B0, `(.L_x_12374) ;  /* 0x0000007000007945 */ /* 0x000fe80003800000 */
[----:B------:R-:W-:Y:S05]  /*2a80*/  @!P6 BRA `(.L_x_12375) ;  /* 0x000000000014e947 */ /* 0x000fea0003800000 */
[----:B-----5:R-:W-:-:S04]  /*2a90*/  PRMT R28, R13, 0x7632, R28 ;  /* 0x000076320d1c7816 */ /* 0x020fc8000000001c */
[----:B------:R-:W-:-:S05]  /*2aa0*/  SHF.L.U32 R28, R28, 0x10, RZ ;  /* 0x000000101c1c7819 */ /* 0x000fca00000006ff */
[----:B------:R-:W-:-:S04]  /*2ab0*/  FMUL.FTZ R28, R28, UR7 ;  /* 0x000000071c1c7c20 */ /* 0x000fc80008410000 */
[----:B------:R-:W-:-:S04]  /*2ac0*/  FMUL.FTZ R83, R143, R28 ;  /* 0x0000001c8f537220 */ /* 0x000fc80000410000 */
[----:B------:R-:W-:-:S07]  /*2ad0*/  @P0 FADD.FTZ R83, R7, R83 ;  /* 0x0000005307530221 */ /* 0x000fce0000010000 */
.L_x_12375:
[----:B------:R-:W-:Y:S05]  /*2ae0*/  BSYNC B0 ;  /* 0x0000000000007941 */ /* 0x000fea0003800000 */
.L_x_12374:
[----:B------:R-:W-:Y:S04]  /*2af0*/  BSSY B0, `(.L_x_12376) ;  /* 0x0000006000007945 */ /* 0x000fe80003800000 */
[----:B------:R-:W-:Y:S05]  /*2b00*/  @!P6 BRA `(.L_x_12377) ;  /* 0x000000000010e947 */ /* 0x000fea0003800000 */
[----:B-----5:R-:W-:-:S05]  /*2b10*/  SHF.L.U32 R28, R14, 0x10, RZ ;  /* 0x000000100e1c7819 */ /* 0x020fca00000006ff */
[----:B------:R-:W-:-:S04]  /*2b20*/  FMUL.FTZ R29, R28, UR7 ;  /* 0x000000071c1d7c20 */ /* 0x000fc80008410000 */
[----:B------:R-:W-:-:S04]  /*2b30*/  FMUL.FTZ R76, R88, R29 ;  /* 0x0000001d584c7220 */ /* 0x000fc80000410000 */
[----:B------:R-:W-:-:S07]  /*2b40*/  @P0 FADD.FTZ R76, R8, R76 ;  /* 0x0000004c084c0221 */ /* 0x000fce0000010000 */
.L_x_12377:
[----:B------:R-:W-:Y:S05]  /*2b50*/  BSYNC B0 ;  /* 0x0000000000007941 */ /* 0x000fea0003800000 */
.L_x_12376:
[----:B------:R-:W-:Y:S04]  /*2b60*/  BSSY B0, `(.L_x_12378) ;  /* 0x0000007000007945 */ /* 0x000fe80003800000 */
[----:B------:R-:W-:Y:S05]  /*2b70*/  @!P6 BRA `(.L_x_12379) ;  /* 0x000000000014e947 */ /* 0x000fea0003800000 */
[----:B-----5:R-:W-:-:S04]  /*2b80*/  PRMT R28, R14, 0x7632, R28 ;  /* 0x000076320e1c7816 */ /* 0x020fc8000000001c */
[----:B------:R-:W-:-:S05]  /*2b90*/  SHF.L.U32 R28, R28, 0x10, RZ ;  /* 0x000000101c1c7819 */ /* 0x000fca00000006ff */
[----:B------:R-:W-:-:S04]  /*2ba0*/  FMUL.FTZ R77, R28, UR7 ;  /* 0x000000071c4d7c20 */ /* 0x000fc80008410000 */
[----:B------:R-:W-:-:S04]  /*2bb0*/  FMUL.FTZ R77, R142, R77 ;  /* 0x0000004d8e4d7220 */ /* 0x000fc80000410000 */
[----:B------:R-:W-:-:S07]  /*2bc0*/  @P0 FADD.FTZ R77, R9, R77 ;  /* 0x0000004d094d0221 */ /* 0x000fce0000010000 */
.L_x_12379:
[----:B------:R-:W-:Y:S05]  /*2bd0*/  BSYNC B0 ;  /* 0x0000000000007941 */ /* 0x000fea0003800000 */
.L_x_12378:
[----:B------:R-:W-:Y:S04]  /*2be0*/  BSSY B0, `(.L_x_12380) ;  /* 0x0000006000007945 */ /* 0x000fe80003800000 */
[----:B------:R-:W-:Y:S05]  /*2bf0*/  @!P6 BRA `(.L_x_12381) ;  /* 0x000000000010e947 */ /* 0x000fea0003800000 */
[----:B-----5:R-:W-:-:S05]  /*2c00*/  SHF.L.U32 R28, R15, 0x10, RZ ;  /* 0x000000100f1c7819 */ /* 0x020fca00000006ff */
[----:B------:R-:W-:-:S04]  /*2c10*/  FMUL.FTZ R28, R28, UR7 ;  /* 0x000000071c1c7c20 */ /* 0x000fc80008410000 */
[----:B------:R-:W-:-:S04]  /*2c20*/  FMUL.FTZ R78, R87, R28 ;  /* 0x0000001c574e7220 */ /* 0x000fc80000410000 */
[----:B------:R-:W-:-:S07]  /*2c30*/  @P0 FADD.FTZ R78, R10, R78 ;  /* 0x0000004e0a4e0221 */ /* 0x000fce0000010000 */
.L_x_12381:
[----:B------:R-:W-:Y:S05]  /*2c40*/  BSYNC B0 ;  /* 0x0000000000007941 */ /* 0x000fea0003800000 */
.L_x_12380:
[----:B------:R-:W-:Y:S04]  /*2c50*/  BSSY B0, `(.L_x_12382) ;  /* 0x0000007000007945 */ /* 0x000fe80003800000 */
[----:B------:R-:W-:Y:S05]  /*2c60*/  @!P6 BRA `(.L_x_12383) ;  /* 0x000000000014e947 */ /* 0x000fea0003800000 */
[----:B-----5:R-:W-:-:S04]  /*2c70*/  PRMT R28, R15, 0x7632, R28 ;  /* 0x000076320f1c7816 */ /* 0x020fc8000000001c */
[----:B------:R-:W-:-:S05]  /*2c80*/  SHF.L.U32 R28, R28, 0x10, RZ ;  /* 0x000000101c1c7819 */ /* 0x000fca00000006ff */
[----:B------:R-:W-:-:S04]  /*2c90*/  FMUL.FTZ R28, R28, UR7 ;  /* 0x000000071c1c7c20 */ /* 0x000fc80008410000 */
[----:B------:R-:W-:-:S04]  /*2ca0*/  FMUL.FTZ R79, R141, R28 ;  /* 0x0000001c8d4f7220 */ /* 0x000fc80000410000 */
[----:B------:R-:W-:-:S07]  /*2cb0*/  @P0 FADD.FTZ R79, R11, R79 ;  /* 0x0000004f0b4f0221 */ /* 0x000fce0000010000 */
.L_x_12383:
[----:B------:R-:W-:Y:S05]  /*2cc0*/  BSYNC B0 ;  /* 0x0000000000007941 */ /* 0x000fea0003800000 */
.L_x_12382:
[----:B------:R-:W-:Y:S01]  /*2cd0*/  FADD.FTZ R28, RZ, R48 ;  /* 0x00000030ff1c7221 */ /* 0x000fe20000010000 */
[----:B------:R-:W-:Y:S01]  /*2ce0*/  IMAD.WIDE.U32 R2, R41, 0x20, R2 ;  /* 0x0000002029027825 */ /* 0x000fe200078e0002 */
[----:B------:R-:W-:Y:S01]  /*2cf0*/  LOP3.LUT P0, RZ, R0, 0xff, RZ, 0xc0, !PT ;  /* 0x000000ff00ff7812 */ /* 0x000fe2000780c0ff */
[----:B------:R-:W-:Y:S02]  /*2d00*/  UMOV UR10, 0xffffffff ;  /* 0xffffffff000a7882 */ /* 0x000fe40000000000 */
[----:B------:R-:W-:Y:S01]  /*2d10*/  FADD.FTZ R29, R28, R49 ;  /* 0x000000311c1d7221 */ /* 0x000fe20000010000 */
[----:B------:R-:W-:Y:S01]  /*2d20*/  SHF.R.S32.HI R32, RZ, 0x1f, R85 ;  /* 0x0000001fff207819 */ /* 0x000fe20000011455 */
[----:B------:R0:W-:Y:S02]  /*2d30*/  STG.E.128 desc[UR4][R2.64], R80 ;  /* 0x0000005002007986 */ /* 0x0001e4000c101d04 */
        /* <DEDUP_REMOVED lines=141> */
.L_x_12398:
        /* <DEDUP_REMOVED lines=22> */
[----:B------:R-:W2:Y:S01]  /*3770*/  SHFL.DOWN PT, R29, R0, 0x2, 0x1f ;  /* 0x08401f00001d7f89 */ /* 0x000ea200000e0000 */
[-C--:B-1----:R-:W-:Y:S02]  /*3780*/  I2FP.F32.S32 R28, R0.reuse ;  /* 0x00000000001c7245 */ /* 0x082fe40000201400 */
[----:B--2---:R-:W-:Y:S02]  /*3790*/  IADD3 R37, R29, R0, RZ ;  /* 0x000000001d257210 */ /* 0x004fe40007ffe0ff */
[----:B------:R-:W-:Y:S02]  /*37a0*/  I2FP.F32.S32 R178, R29 ;  /* 0x0000001d00b27245 */ /* 0x000fe40000201400 */
[----:B0-----:R-:W-:Y:S01]  /*37b0*/  I2FP.F32.S32 R40, R37 ;  /* 0x0000002500287245 */ /* 0x001fe20000201400 */
        /* <DEDUP_REMOVED lines=22> */
[C---:B------:R-:W-:Y:S02]  /*3920*/  FFMA.FTZ R0, R40.reuse, R29, R41 ;  /* 0x0000001d28007223 */ /* 0x040fe40000010029 */
[----:B------:R-:W1:Y:S01]  /*3930*/  @!P1 LDC.64 R28, c[0x0][0x258] ;  /* 0x00009600ff1c9b82 */ /* 0x000e620000000a00 */
[----:B------:R-:W-:Y:S01]  /*3940*/  FMUL.FTZ R3, R40, R3 ;  /* 0x0000000328037220 */ /* 0x000fe20000410000 */
[----:B0-----:R-:W-:Y:S01]  /*3950*/  FMUL.FTZ R0, R37, R0 ;  /* 0x0000000025007220 */ /* 0x001fe20000410000 */
[----:B--2---:R-:W-:Y:S02]  /*3960*/  FADD.FTZ R2, R33, R2 ;  /* 0x0000000221027221 */ /* 0x004fe40000010000 */
[----:B------:R-:W-:Y:S02]  /*3970*/  FMUL.FTZ R3, R3, R180 ;  /* 0x000000b403037220 */ /* 0x000fe40000410000 */
[----:B------:R-:W0:Y:S01]  /*3980*/  SHFL.IDX PT, R41, R0, RZ, 0x1f ;  /* 0x00001fff00297589 */ /* 0x000e2200000e0000 */
[----:B------:R-:W2:Y:S01]  /*3990*/  LDC R40, c[0x0][0x2d8] ;  /* 0x0000b600ff287b82 */ /* 0x000ea20000000800 */
[----:B------:R-:W-:-:S06]  /*39a0*/  FFMA.FTZ R37, R37, R3, R2 ;  /* 0x0000000325257223 */ /* 0x000fcc0000010002 */
[----:B------:R-:W2:Y:S01]  /*39b0*/  SHFL.IDX PT, R37, R37, RZ, 0x1f ;  /* 0x00001fff25257589 */ /* 0x000ea200000e0000 */
[----:B------:R-:W3:Y:S01]  /*39c0*/  @!P1 LDC.64 R2, c[0x0][0x250] ;  /* 0x00009400ff029b82 */ /* 0x000ee20000000a00 */
[----:B-1----:R-:W-:-:S04]  /*39d0*/  @!P1 LEA R28, P3, R85, R28, 0x2 ;  /* 0x0000001c551c9211 */ /* 0x002fc800078610ff */
[----:B------:R-:W-:Y:S01]  /*39e0*/  @!P1 LEA.HI.X R29, R85, R29, R32, 0x2, P3 ;  /* 0x0000001d551d9211 */ /* 0x000fe200018f1420 */
[----:B0-----:R-:W-:-:S05]  /*39f0*/  FMUL.FTZ R33, R41, R41 ;  /* 0x0000002929217220 */ /* 0x001fca0000410000 */
[----:B------:R-:W-:Y:S01]  /*3a00*/  FSEL R36, R33, RZ, P4 ;  /* 0x000000ff21247208 */ /* 0x000fe20002000000 */
[----:B--2---:R-:W-:Y:S01]  /*3a10*/  FFMA.FTZ R33, R37, UR6, R40 ;  /* 0x0000000625217c23 */ /* 0x004fe20008010028 */
[----:B---3--:R-:W-:-:S03]  /*3a20*/  @!P1 LEA R2, P2, R85, R2, 0x2 ;  /* 0x0000000255029211 */ /* 0x008fc600078410ff */
        /* <DEDUP_REMOVED lines=8> */
[----:B------:R-:W-:Y:S02]  /*3ab0*/  IADD3 R3, R176, -0x1, RZ ;  /* 0xffffffffb0037810 */ /* 0x000fe40007ffe0ff */
[----:B------:R-:W-:Y:S01]  /*3ac0*/  PRMT R41, R27, 0x7632, R41 ;  /* 0x000076321b297816 */ /* 0x000fe20000000029 */
[C---:B------:R-:W-:Y:S01]  /*3ad0*/  FADD.FTZ R28, -R0.reuse, R51 ;  /* 0x00000033001c7221 */ /* 0x040fe20000010100 */
[C---:B------:R-:W-:Y:S01]  /*3ae0*/  FADD.FTZ R36, -R0.reuse, R45 ;  /* 0x0000002d00247221 */ /* 0x040fe20000010100 */
[C---:B------:R-:W-:Y:S01]  /*3af0*/  FADD.FTZ R48, -R0.reuse, R48 ;  /* 0x0000003000307221 */ /* 0x040fe20000010100 */
[----:B------:R-:W-:Y:S01]  /*3b00*/  FADD.FTZ R176, -R0, R47 ;  /* 0x0000002f00b07221 */ /* 0x000fe20000010100 */
[----:B------:R-:W-:Y:S01]  /*3b10*/  FMUL.FTZ R37, R33, R28 ;  /* 0x0000001c21257220 */ /* 0x000fe20000410000 */
[----:B------:R-:W-:Y:S01]  /*3b20*/  PRMT R28, R25, 0x7632, R28 ;  /* 0x00007632191c7816 */ /* 0x000fe2000000001c */
[----:B------:R-:W-:Y:S01]  /*3b30*/  FMUL.FTZ R47, R33, R36 ;  /* 0x00000024212f7220 */ /* 0x000fe20000410000 */
[----:B------:R-:W-:-:S02]  /*3b40*/  IMAD R174, R3, R174, RZ ;  /* 0x000000ae03ae7224 */ /* 0x000fc400078e02ff */
[----:B------:R-:W-:Y:S01]  /*3b50*/  FADD.FTZ R50, -R0, R50 ;  /* 0x0000003200327221 */ /* 0x000fe20000010100 */
[----:B------:R-:W-:Y:S01]  /*3b60*/  SHF.L.U32 R36, R28, 0x10, RZ ;  /* 0x000000101c247819 */ /* 0x000fe200000006ff */
[C---:B------:R-:W-:Y:S01]  /*3b70*/  FADD.FTZ R44, -R0.reuse, R44 ;  /* 0x0000002c002c7221 */ /* 0x040fe20000010100 */
[----:B------:R-:W-:Y:S01]  /*3b80*/  FADD.FTZ R52, -R0, R52 ;  /* 0x0000003400347221 */ /* 0x000fe20000010100 */
[----:B------:R-:W-:Y:S01]  /*3b90*/  SHF.L.U32 R28, R24, 0x10, RZ ;  /* 0x00000010181c7819 */ /* 0x000fe200000006ff */
[C---:B------:R-:W-:Y:S01]  /*3ba0*/  FADD.FTZ R56, -R0.reuse, R56 ;  /* 0x0000003800387221 */ /* 0x040fe20000010100 */
[C---:B------:R-:W-:Y:S01]  /*3bb0*/  FADD.FTZ R58, -R0.reuse, R58 ;  /* 0x0000003a003a7221 */ /* 0x040fe20000010100 */
[C---:B------:R-:W-:Y:S01]  /*3bc0*/  FADD.FTZ R64, -R0.reuse, R64 ;  /* 0x0000004000407221 */ /* 0x040fe20000010100 */
        /* <DEDUP_REMOVED lines=72> */
[----:B------:R-:W-:Y:S01]  /*4050*/  SHF.R.S32.HI R3, RZ, 0x1f, R174 ;  /* 0x0000001fff037819 */ /* 0x000fe200000114ae */
[----:B------:R-:W-:Y:S01]  /*4060*/  FFMA.FTZ R72, R37, R36, R170 ;  /* 0x0000002425487223 */ /* 0x000fe200000100aa */
[----:B------:R-:W-:Y:S01]  /*4070*/  SHF.L.U32 R33, R25, 0x10, RZ ;  /* 0x0000001019217819 */ /* 0x000fe200000006ff */
[----:B------:R-:W-:Y:S01]  /*4080*/  FFMA.FTZ R75, R51, R41, R168 ;  /* 0x00000029334b7223 */ /* 0x000fe200000100a8 */
[----:B------:R-:W-:Y:S01]  /*4090*/  PRMT R2, R24, 0x7632, R2 ;  /* 0x0000763218027816 */ /* 0x000fe20000000002 */
[----:B------:R-:W0:Y:S01]  /*40a0*/  LDC.64 R40, c[0x0][0x2b8] ;  /* 0x0000ae00ff287b82 */ /* 0x000e220000000a00 */
[----:B------:R-:W-:Y:S01]  /*40b0*/  LEA.HI R174, R3, R174, RZ, 0x3 ;  /* 0x000000ae03ae7211 */ /* 0x000fe200078f18ff */
[----:B------:R-:W-:Y:S01]  /*40c0*/  FFMA.FTZ R45, R32, R33, R117 ;  /* 0x00000021202d7223 */ /* 0x000fe20000010075 */
[----:B------:R-:W-:Y:S01]  /*40d0*/  SHF.L.U32 R3, R35, 0x10, RZ ;  /* 0x0000001023037819 */ /* 0x000fe200000006ff */
[----:B------:R-:W-:Y:S01]  /*40e0*/  FFMA.FTZ R69, R137, R69, R164 ;  /* 0x0000004589457223 */ /* 0x000fe200000100a4 */
[----:B------:R-:W-:Y:S01]  /*40f0*/  SHF.L.U32 R2, R2, 0x10, RZ ;  /* 0x0000001002027819 */ /* 0x000fe200000006ff */
[----:B------:R-:W-:Y:S01]  /*4100*/  FFMA.FTZ R58, R134, R58, R173 ;  /* 0x0000003a863a7223 */ /* 0x000fe200000100ad */
[----:B------:R-:W-:Y:S01]  /*4110*/  F2FP.BF16.F32.PACK_AB R45, R72, R45 ;  /* 0x0000002d482d723e */ /* 0x000fe200000010ff */
[----:B------:R-:W-:Y:S01]  /*4120*/  FFMA.FTZ R76, R76, R3, R107 ;  /* 0x000000034c4c7223 */ /* 0x000fe2000001006b */
[----:B------:R-:W-:Y:S01]  /*4130*/  PRMT R3, R39, 0x7632, R3 ;  /* 0x0000763227037816 */ /* 0x000fe20000000003 */
[----:B------:R-:W-:Y:S01]  /*4140*/  FFMA.FTZ R72, R123, R50, R114 ;  /* 0x000000327b487223 */ /* 0x000fe20000010072 */
[----:B------:R-:W-:Y:S01]  /*4150*/  FFMA.FTZ R51, R29, R2, R172 ;  /* 0x000000021d337223 */ /* 0x000fe200000100ac */
[----:B------:R-:W-:Y:S01]  /*4160*/  FFMA.FTZ R50, R125, R55, R112 ;  /* 0x000000377d327223 */ /* 0x000fe20000010070 */
[----:B------:R-:W-:Y:S01]  /*4170*/  PRMT R28, R31, 0x7632, R28 ;  /* 0x000076321f1c7816 */ /* 0x000fe2000000001c */
[----:B------:R-:W-:Y:S01]  /*4180*/  FFMA.FTZ R52, R127, R52, R110 ;  /* 0x000000347f347223 */ /* 0x000fe2000001006e */
[----:B------:R-:W-:Y:S01]  /*4190*/  SHF.L.U32 R2, R31, 0x10, RZ ;  /* 0x000000101f027819 */ /* 0x000fe200000006ff */
[----:B------:R-:W-:Y:S01]  /*41a0*/  FFMA.FTZ R67, R133, R67, R104 ;  /* 0x0000004385437223 */ /* 0x000fe20000010068 */
[----:B------:R-:W-:Y:S01]  /*41b0*/  PRMT R29, R43, 0x7632, R29 ;  /* 0x000076322b1d7816 */ /* 0x000fe2000000001d */
[----:B------:R-:W-:Y:S01]  /*41c0*/  FFMA.FTZ R68, R126, R68, R165 ;  /* 0x000000447e447223 */ /* 0x000fe200000100a5 */
[----:B------:R-:W-:Y:S01]  /*41d0*/  SHF.L.U32 R3, R3, 0x10, RZ ;  /* 0x0000001003037819 */ /* 0x000fe200000006ff */
[----:B------:R-:W-:Y:S01]  /*41e0*/  FFMA.FTZ R184, R184, R2, R111 ;  /* 0x00000002b8b87223 */ /* 0x000fe2000001006f */
[----:B------:R-:W-:Y:S01]  /*41f0*/  SHF.L.U32 R28, R28, 0x10, RZ ;  /* 0x000000101c1c7819 */ /* 0x000fe200000006ff */
[----:B------:R-:W-:Y:S01]  /*4200*/  FFMA.FTZ R46, R121, R46, R116 ;  /* 0x0000002e792e7223 */ /* 0x000fe20000010074 */
[----:B------:R-:W-:Y:S01]  /*4210*/  F2FP.BF16.F32.PACK_AB R50, R69, R50 ;  /* 0x000000324532723e */ /* 0x000fe200000010ff */
[----:B------:R-:W-:Y:S01]  /*4220*/  FFMA.FTZ R69, R136, R53, R175 ;  /* 0x0000003588457223 */ /* 0x000fe200000100af */
[----:B------:R-:W-:Y:S01]  /*4230*/  SHF.L.U32 R29, R29, 0x10, RZ ;  /* 0x000000101d1d7819 */ /* 0x000fe200000006ff */
[----:B------:R-:W-:Y:S01]  /*4240*/  FFMA.FTZ R81, R81, R3, R158 ;  /* 0x0000000351517223 */ /* 0x000fe2000001009e */
[----:B------:R-:W-:Y:S01]  /*4250*/  PRMT R2, R35, 0x7632, R2 ;  /* 0x0000763223027816 */ /* 0x000fe20000000002 */
[----:B------:R-:W-:Y:S01]  /*4260*/  FFMA.FTZ R53, R30, R57, R109 ;  /* 0x000000391e357223 */ /* 0x000fe2000001006d */
[----:B------:R-:W-:Y:S01]  /*4270*/  LEA.HI.SX32 R3, R174, R119, 0x1d ;  /* 0x00000077ae037211 */ /* 0x000fe200078feaff */
[----:B------:R-:W-:Y:S01]  /*4280*/  FFMA.FTZ R57, R34, R66, R105 ;  /* 0x0000004222397223 */ /* 0x000fe20000010069 */
[----:B------:R-:W-:Y:S01]  /*4290*/  FFMA.FTZ R66, R128, R59, R167 ;  /* 0x0000003b80427223 */ /* 0x000fe200000100a7 */
[----:B------:R-:W-:Y:S01]  /*42a0*/  FFMA.FTZ R77, R73, R28, R162 ;  /* 0x0000001c494d7223 */ /* 0x000fe200000100a2 */
[----:B------:R-:W-:Y:S01]  /*42b0*/  SHF.L.U32 R2, R2, 0x10, RZ ;  /* 0x0000001002027819 */ /* 0x000fe200000006ff */
[----:B------:R-:W-:Y:S01]  /*42c0*/  FFMA.FTZ R83, R83, R29, R156 ;  /* 0x0000001d53537223 */ /* 0x000fe2000001009c */
[----:B------:R-:W-:Y:S01]  /*42d0*/  SHF.L.U32 R28, R39, 0x10, RZ ;  /* 0x00000010271c7819 */ /* 0x000fe200000006ff */
[----:B------:R-:W-:Y:S01]  /*42e0*/  FFMA.FTZ R73, R140, R47, R179 ;  /* 0x0000002f8c497223 */ /* 0x000fe200000100b3 */
[----:B------:R-:W-:Y:S01]  /*42f0*/  SHF.L.U32 R32, R43, 0x10, RZ ;  /* 0x000000102b207819 */ /* 0x000fe200000006ff */
[----:B------:R-:W-:Y:S01]  /*4300*/  FFMA.FTZ R54, R26, R54, R113 ;  /* 0x000000361a367223 */ /* 0x000fe20000010071 */
[C---:B------:R-:W-:Y:S01]  /*4310*/  IADD3 R29, R3.reuse, 0x80, RZ ;  /* 0x00000080031d7810 */ /* 0x040fe20007ffe0ff */
[----:B------:R-:W-:Y:S01]  /*4320*/  FFMA.FTZ R49, R138, R49, R177 ;  /* 0x000000318a317223 */ /* 0x000fe200000100b1 */
[----:B------:R-:W-:Y:S01]  /*4330*/  IADD3 R33, R3, 0x100, RZ ;  /* 0x0000010003217810 */ /* 0x000fe20007ffe0ff */
[----:B------:R-:W-:Y:S01]  /*4340*/  FFMA.FTZ R55, R139, R48, R166 ;  /* 0x000000308b377223 */ /* 0x000fe200000100a6 */
[----:B------:R-:W-:Y:S01]  /*4350*/  IADD3 R37, R3, 0x180, RZ ;  /* 0x0000018003257810 */ /* 0x000fe20007ffe0ff */
[----:B------:R-:W-:Y:S01]  /*4360*/  FFMA.FTZ R79, R79, R2, R160 ;  /* 0x000000024f4f7223 */ /* 0x000fe200000100a0 */
        /* <DEDUP_REMOVED lines=41> */
.L_x_12386:
[----:B------:R-:W-:Y:S05]  /*4600*/  BSYNC B0 ;  /* 0x0000000000007941 */ /* 0x000fea0003800000 */
.L_x_12385:
[----:B------:R-:W-:Y:S02]  /*4610*/  IADD3 R85, R85, UR8, RZ ;  /* 0x0000000855557c10 */ /* 0x000fe4000fffe0ff */
[----:B------:R-:W-:Y:S02]  /*4620*/  SEL R0, RZ, 0x1, P0 ;  /* 0x00000001ff007807 */ /* 0x000fe40000000000 */
[----:B------:R-:W-:-:S13]  /*4630*/  ISETP.GE.AND P1, PT, R85, UR9, PT ;  /* 0x0000000955007c0c */ /* 0x000fda000bf26270 */
[----:B------:R-:W-:Y:S05]  /*4640*/  @!P1 BRA `(.L_x_12387) ;  /* 0xffffffc400909947 */ /* 0x000fea000383ffff */
[----:B------:R-:W-:Y:S05]  /*4650*/  EXIT ;  /* 0x000000000000794d */ /* 0x000fea0003800000 */
.L_x_12384:
[----:B------:R-:W-:Y:S01]  /*4660*/  HFMA2.MMA R180, -RZ, RZ, 0, 5.9604644775390625e-08 ;  /* 0x00000001ffb47435 */ /* 0x000fe200000001ff */
[----:B------:R-:W-:Y:S02]  /*4670*/  MOV R178, R0 ;  /* 0x0000000000b27202 */ /* 0x000fe40000000f00 */
[----:B------:R-:W-:Y:S02]  /*4680*/  MOV R183, 0x1f ;  /* 0x0000001f00b77802 */ /* 0x000fe40000000f00 */
[----:B------:R-:W-:-:S07]  /*4690*/  MOV R41, 0xffffffff ;  /* 0xffffffff00297802 */ /* 0x000fce0000000f00 */
[----:B-----5:R-:W-:Y:S05]  /*46a0*/  WARPSYNC.COLLECTIVE R41, `(.L_x_12388) ;  /* 0x0000000029087348 */ /* 0x020fea0003c00000 */
[----:B------:R0:W1:Y:S02]  /*46b0*/  SHFL.BFLY P1, R37, R178, R180, R183 ;  /* 0x0c0000b4b2257389 */ /* 0x00006400000200b7 */
[----:B01---5:R-:W-:Y:S01]  /*46c0*/  ENDCOLLECTIVE ;  /* 0x000000000000791b */ /* 0x023fe20003800000 */
.L_x_12388:
[----:B------:R-:W-:Y:S01]  /*46d0*/  HFMA2.MMA R180, -RZ, RZ, 0, 1.1920928955078125e-07 ;  /* 0x00000002ffb47435 */ /* 0x000fe200000001ff */
[----:B------:R-:W-:-:S05]  /*46e0*/  MOV R3, R37 ;  /* 0x0000002500037202 */ /* 0x000fca0000000f00 */
[----:B------:R-:W-:-:S05]  /*46f0*/  FADD.FTZ R3, R0, R3 ;  /* 0x0000000300037221 */ /* 0x000fca0000010000 */
[----:B------:R-:W-:-:S07]  /*4700*/  MOV R178, R3 ;  /* 0x0000000300b27202 */ /* 0x000fce0000000f00 */
[----:B------:R-:W-:Y:S05]  /*4710*/  WARPSYNC.COLLECTIVE R41, `(.L_x_12389) ;  /* 0x0000000029087348 */ /* 0x000fea0003c00000 */
[----:B------:R0:W1:Y:S02]  /*4720*/  SHFL.BFLY P1, R37, R178, R180, R183 ;  /* 0x0c0000b4b2257389 */ /* 0x00006400000200b7 */
[----:B01----:R-:W-:Y:S01]  /*4730*/  ENDCOLLECTIVE ;  /* 0x000000000000791b */ /* 0x003fe20003800000 */
.L_x_12389:
[----:B------:R-:W-:Y:S01]  /*4740*/  HFMA2.MMA R180, -RZ, RZ, 0, 2.384185791015625e-07 ;  /* 0x00000004ffb47435 */ /* 0x000fe200000001ff */
[----:B------:R-:W-:-:S05]  /*4750*/  MOV R2, R37 ;  /* 0x0000002500027202 */ /* 0x000fca0000000f00 */
[----:B------:R-:W-:-:S05]  /*4760*/  FADD.FTZ R29, R3, R2 ;  /* 0x00000002031d7221 */ /* 0x000fca0000010000 */
[----:B------:R-:W-:-:S07]  /*4770*/  MOV R178, R29 ;  /* 0x0000001d00b27202 */ /* 0x000fce0000000f00 */
[----:B------:R-:W-:Y:S05]  /*4780*/  WARPSYNC.COLLECTIVE R41, `(.L_x_12390) ;  /* 0x0000000029087348 */ /* 0x000fea0003c00000 */
[----:B------:R0:W1:Y:S02]  /*4790*/  SHFL.BFLY P1, R37, R178, R180, R183 ;  /* 0x0c0000b4b2257389 */ /* 0x00006400000200b7 */
[----:B01----:R-:W-:Y:S01]  /*47a0*/  ENDCOLLECTIVE ;  /* 0x000000000000791b */ /* 0x003fe20003800000 */
.L_x_12390:
[----:B------:R-:W-:Y:S01]  /*47b0*/  HFMA2.MMA R180, -RZ, RZ, 0, 4.76837158203125e-07 ;  /* 0x00000008ffb47435 */ /* 0x000fe200000001ff */
[----:B------:R-:W-:-:S05]  /*47c0*/  MOV R2, R37 ;  /* 0x0000002500027202 */ /* 0x000fca0000000f00 */
[----:B------:R-:W-:-:S05]  /*47d0*/  FADD.FTZ R33, R29, R2 ;  /* 0x000000021d217221 */ /* 0x000fca0000010000 */
[----:B------:R-:W-:-:S07]  /*47e0*/  MOV R178, R33 ;  /* 0x0000002100b27202 */ /* 0x000fce0000000f00 */
[----:B------:R-:W-:Y:S05]  /*47f0*/  WARPSYNC.COLLECTIVE R41, `(.L_x_12391) ;  /* 0x0000000029087348 */ /* 0x000fea0003c00000 */
[----:B------:R0:W1:Y:S02]  /*4800*/  SHFL.BFLY P1, R37, R178, R180, R183 ;  /* 0x0c0000b4b2257389 */ /* 0x00006400000200b7 */
[----:B01----:R-:W-:Y:S01]  /*4810*/  ENDCOLLECTIVE ;  /* 0x000000000000791b */ /* 0x003fe20003800000 */
.L_x_12391:
[----:B------:R-:W-:Y:S01]  /*4820*/  HFMA2.MMA R180, -RZ, RZ, 0, 9.5367431640625e-07 ;  /* 0x00000010ffb47435 */ /* 0x000fe200000001ff */
[----:B------:R-:W-:-:S05]  /*4830*/  MOV R2, R37 ;  /* 0x0000002500027202 */ /* 0x000fca0000000f00 */
[----:B------:R-:W-:-:S05]  /*4840*/  FADD.FTZ R36, R33, R2 ;  /* 0x0000000221247221 */ /* 0x000fca0000010000 */
[----:B------:R-:W-:-:S07]  /*4850*/  MOV R178, R36 ;  /* 0x0000002400b27202 */ /* 0x000fce0000000f00 */
[----:B------:R-:W-:Y:S05]  /*4860*/  WARPSYNC.COLLECTIVE R41, `(.L_x_12392) ;  /* 0x0000000029087348 */ /* 0x000fea0003c00000 */
[----:B------:R0:W1:Y:S02]  /*4870*/  SHFL.BFLY P1, R37, R178, R180, R183 ;  /* 0x0c0000b4b2257389 */ /* 0x00006400000200b7 */
[----:B01----:R-:W-:Y:S01]  /*4880*/  ENDCOLLECTIVE ;  /* 0x000000000000791b */ /* 0x003fe20003800000 */
.L_x_12392:
        /* <DEDUP_REMOVED lines=87> */
.L_x_12393:
[----:B------:R-:W-:Y:S01]  /*4e00*/  HFMA2.MMA R180, -RZ, RZ, 0, 1.1920928955078125e-07 ;  /* 0x00000002ffb47435 */ /* 0x000fe200000001ff */
[----:B------:R-:W-:-:S05]  /*4e10*/  MOV R3, R37 ;  /* 0x0000002500037202 */ /* 0x000fca0000000f00 */
[----:B------:R-:W-:-:S05]  /*4e20*/  FADD.FTZ R3, R0, R3 ;  /* 0x0000000300037221 */ /* 0x000fca0000010000 */
[----:B------:R-:W-:-:S07]  /*4e30*/  MOV R178, R3 ;  /* 0x0000000300b27202 */ /* 0x000fce0000000f00 */
[----:B------:R-:W-:Y:S05]  /*4e40*/  WARPSYNC.COLLECTIVE R41, `(.L_x_12394) ;  /* 0x0000000029087348 */ /* 0x000fea0003c00000 */
[----:B------:R0:W1:Y:S02]  /*4e50*/  SHFL.BFLY P1, R37, R178, R180, R183 ;  /* 0x0c0000b4b2257389 */ /* 0x00006400000200b7 */
[----:B01----:R-:W-:Y:S01]  /*4e60*/  ENDCOLLECTIVE ;  /* 0x000000000000791b */ /* 0x003fe20003800000 */
.L_x_12394:
[----:B------:R-:W-:Y:S01]  /*4e70*/  HFMA2.MMA R180, -RZ, RZ, 0, 2.384185791015625e-07 ;  /* 0x00000004ffb47435 */ /* 0x000fe200000001ff */
[----:B------:R-:W-:-:S05]  /*4e80*/  MOV R36, R37 ;  /* 0x0000002500247202 */ /* 0x000fca0000000f00 */
[----:B------:R-:W-:-:S05]  /*4e90*/  FADD.FTZ R36, R3, R36 ;  /* 0x0000002403247221 */ /* 0x000fca0000010000 */
[----:B------:R-:W-:-:S07]  /*4ea0*/  MOV R178, R36 ;  /* 0x0000002400b27202 */ /* 0x000fce0000000f00 */
[----:B------:R-:W-:Y:S05]  /*4eb0*/  WARPSYNC.COLLECTIVE R41, `(.L_x_12395) ;  /* 0x0000000029087348 */ /* 0x000fea0003c00000 */
[----:B------:R0:W1:Y:S02]  /*4ec0*/  SHFL.BFLY P1, R37, R178, R180, R183 ;  /* 0x0c0000b4b2257389 */ /* 0x00006400000200b7 */
[----:B01----:R-:W-:Y:S01]  /*4ed0*/  ENDCOLLECTIVE ;  /* 0x000000000000791b */ /* 0x003fe20003800000 */
.L_x_12395:
[----:B------:R-:W-:Y:S01]  /*4ee0*/  HFMA2.MMA R180, -RZ, RZ, 0, 4.76837158203125e-07 ;  /* 0x00000008ffb47435 */ /* 0x000fe200000001ff */
[----:B------:R-:W-:-:S05]  /*4ef0*/  MOV R29, R37 ;  /* 0x00000025001d7202 */ /* 0x000fca0000000f00 */
[----:B------:R-:W-:-:S05]  /*4f00*/  FADD.FTZ R29, R36, R29 ;  /* 0x0000001d241d7221 */ /* 0x000fca0000010000 */
[----:B------:R-:W-:-:S07]  /*4f10*/  MOV R178, R29 ;  /* 0x0000001d00b27202 */ /* 0x000fce0000000f00 */
[----:B------:R-:W-:Y:S05]  /*4f20*/  WARPSYNC.COLLECTIVE R41, `(.L_x_12396) ;  /* 0x0000000029087348 */ /* 0x000fea0003c00000 */
[----:B------:R0:W1:Y:S02]  /*4f30*/  SHFL.BFLY P1, R37, R178, R180, R183 ;  /* 0x0c0000b4b2257389 */ /* 0x00006400000200b7 */
[----:B01----:R-:W-:Y:S01]  /*4f40*/  ENDCOLLECTIVE ;  /* 0x000000000000791b */ /* 0x003fe20003800000 */
.L_x_12396:
[----:B------:R-:W-:Y:S01]  /*4f50*/  HFMA2.MMA R180, -RZ, RZ, 0, 9.5367431640625e-07 ;  /* 0x00000010ffb47435 */ /* 0x000fe200000001ff */
[----:B------:R-:W-:-:S05]  /*4f60*/  MOV R40, R37 ;  /* 0x0000002500287202 */ /* 0x000fca0000000f00 */
[----:B------:R-:W-:-:S05]  /*4f70*/  FADD.FTZ R40, R29, R40 ;  /* 0x000000281d287221 */ /* 0x000fca0000010000 */
[----:B------:R-:W-:-:S07]  /*4f80*/  MOV R178, R40 ;  /* 0x0000002800b27202 */ /* 0x000fce0000000f00 */
[----:B------:R-:W-:Y:S05]  /*4f90*/  WARPSYNC.COLLECTIVE R41, `(.L_x_12397) ;  /* 0x0000000029087348 */ /* 0x000fea0003c00000 */
[----:B------:R0:W1:Y:S02]  /*4fa0*/  SHFL.BFLY P1, R37, R178, R180, R183 ;  /* 0x0c0000b4b2257389 */ /* 0x00006400000200b7 */
[----:B01----:R-:W-:Y:S01]  /*4fb0*/  ENDCOLLECTIVE ;  /* 0x000000000000791b */ /* 0x003fe20003800000 */
.L_x_12397:
[----:B------:R-:W-:Y:S01]  /*4fc0*/  MOV R33, R37 ;  /* 0x0000002500217202 */ /* 0x000fe20000000f00 */
[----:B------:R-:W-:Y:S06]  /*4fd0*/  BRA `(.L_x_12398) ;  /* 0xffffffe4008c7947 */ /* 0x000fec000383ffff */
.L_x_12399:
        /* <DEDUP_REMOVED lines=10> */
.L_x_37215:


//--------------------- .text._ZN10layer_norm13ln_fwd_kernelINS_13Kernel_traitsI13__nv_bfloat16S2_fS2_fjLj5120ELj1ELj1ELj4ELj16ENS_18Kernel_traits_baseILj5120ES2_S2_fS2_fjLj128EEEEELb1ELb0ELb0ELb0EEEvNS_9FwdParamsE --------------------------
	.section	.text._ZN10layer_norm13ln_fwd_kernelINS_13Kernel_traitsI13__nv_bfloat16S2_fS2_fjLj5120ELj1ELj1ELj4ELj16ENS_18Kernel_traits_baseILj5120ES2_S2_fS2_fjLj128EEEEELb1ELb0ELb0ELb0EEEvNS_9FwdParamsE,"ax",@progbits
	.align	128
        .global         _ZN10layer_norm13ln_fwd_kernelINS_13Kernel_traitsI13__nv_bfloat16S2_fS2_fjLj5120ELj1ELj1ELj4ELj16ENS_18Kernel_traits_baseILj5120ES2_S2_fS2_fjLj128EEEEELb1ELb0ELb0ELb0EEEvNS_9FwdParamsE
        .type           _ZN10layer_norm13ln_fwd_kernelINS_13Kernel_traitsI13__nv_bfloat16S2_fS2_fjLj5120ELj1ELj1ELj4ELj16ENS_18Kernel_traits_baseILj5120ES2_S2_fS2_fjLj128EEEEELb1ELb0ELb0ELb0EEEvNS_9FwdParamsE,@function
        .size           _ZN10layer_norm13ln_fwd_kernelINS_13Kernel_traitsI13__nv_bfloat16S2_fS2_fjLj5120ELj1ELj1ELj4ELj16ENS_18Kernel_traits_baseILj5120ES2_S2_fS2_fjLj128EEEEELb1ELb0ELb0ELb0EEEvNS_9FwdParamsE,(.L_x_37216 - _ZN10layer_norm13ln_fwd_kernelINS_13Kernel_traitsI13__nv_bfloat16S2_fS2_fjLj5120ELj1ELj1ELj4ELj16ENS_18Kernel_traits_baseILj5120ES2_S2_fS2_fjLj128EEEEELb1ELb0ELb0ELb0EEEvNS_9FwdParamsE)
        .other          _ZN10layer_norm13ln_fwd_kernelINS_13Kernel_traitsI13__nv_bfloat16S2_fS2_fjLj5120ELj1ELj1ELj4ELj16ENS_18Kernel_traits_baseILj5120ES2_S2_fS2_fjLj128EEEEELb1ELb0ELb0ELb0EEEvNS_9FwdParamsE,@"STO_CUDA_ENTRY STV_DEFAULT"
_ZN10layer_norm13ln_fwd_kernelINS_13Kernel_traitsI13__nv_bfloat16S2_fS2_fjLj5120ELj1ELj1ELj4ELj16ENS_18Kernel_traits_baseILj5120ES2_S2_fS2_fjLj128EEEEELb1ELb0ELb0ELb0EEEvNS_9FwdParamsE:
.text._ZN10layer_norm13ln_fwd_kernelINS_13Kernel_traitsI13__nv_bfloat16S2_fS2_fjLj5120ELj1ELj1ELj4ELj16ENS_18Kernel_traits_baseILj5120ES2_S2_fS2_fjLj128EEEEELb1ELb0ELb0ELb0EEEvNS_9FwdParamsE:
        /* <DEDUP_REMOVED lines=20> */
[----:B-1----:R-:W-:Y:S02]  /*0140*/  SHF.R.S32.HI R46, RZ, 0x1f, R11 ;  /* 0x0000001fff2e7819 */ /* 0x002fe4000001140b */
[----:B------:R-:W-:Y:S02]  /*0150*/  LOP3.LUT R83, R13, 0x7f, RZ, 0x3c, !PT ;  /* 0x0000007f0d537812 */ /* 0x000fe400078e3cff */
[----:B------:R-:W-:-:S04]  /*0160*/  LEA.HI R46, R46, R11, RZ, 0x3 ;  /* 0x0000000b2e2e7211 */ /* 0x000fc800078f18ff */
        /* <DEDUP_REMOVED lines=94> */
.L_x_12401:
[----:B------:R-:W-:Y:S05]  /*0750*/  BSYNC B0 ;  /* 0x0000000000007941 */ /* 0x000fea0003800000 */
.L_x_12400:
        /* <DEDUP_REMOVED lines=18> */
.L_x_12403:
[----:B------:R-:W-:Y:S05]  /*0880*/  BSYNC B0 ;  /* 0x0000000000007941 */ /* 0x000fea0003800000 */
.L_x_12402:
        /* <DEDUP_REMOVED lines=18> */
.L_x_12405:
[----:B------:R-:W-:Y:S05]  /*09b0*/  BSYNC B0 ;  /* 0x0000000000007941 */ /* 0x000fea0003800000 */
.L_x_12404:
        /* <DEDUP_REMOVED lines=18> */
.L_x_12407:
[----:B------:R-:W-:Y:S05]  /*0ae0*/  BSYNC B0 ;  /* 0x0000000000007941 */ /* 0x000fea0003800000 */
.L_x_12406:
        /* <DEDUP_REMOVED lines=13> */
.L_x_12409:
[----:B------:R-:W-:Y:S05]  /*0bc0*/  BSYNC B0 ;  /* 0x0000000000007941 */ /* 0x000fea0003800000 */
.L_x_12408:
[----:B------:R-:W-:Y:S01]  /*0bd0*/  ULDC UR8, c[0x0][0x214] ;  /* 0x0000850000087ab9 */ /* 0x000fe20000000800 */
[----:B------:R-:W-:Y:S02]  /*0be0*/  LOP3.LUT R146, R15, UR32, R146, 0x96, !PT ;  /* 0x000000200f927c12 */ /* 0x000fe4000f8e9692 */
[----:B------:R-:W-:-:S13]  /*0bf0*/  ISETP.GE.AND P0, PT, R82, UR8, PT ;  /* 0x0000000852007c0c */ /* 0x000fda000bf06270 */
[----:B------:R-:W-:Y:S05]  /*0c00*/  @P0 EXIT ;  /* 0x000000000000094d */ /* 0x000fea0003800000 */
[----:B------:R-:W-:Y:S01]  /*0c10*/  SHF.R.S32.HI R46, RZ, 0x3, R46 ;  /* 0x00000003ff2e7819 */ /* 0x000fe2000001142e */
[C---:B-----5:R-:W-:Y:S01]  /*0c20*/  IMAD.U32 R92, R28.reuse, 0x10000, RZ ;  /* 0x000100001c5c7824 */ /* 0x060fe200078e00ff */
[----:B------:R-:W-:Y:S01]  /*0c30*/  PRMT R108, R28, 0x7632, R108 ;  /* 0x000076321c6c7816 */ /* 0x000fe2000000006c */
[----:B------:R-:W-:Y:S01]  /*0c40*/  IMAD.U32 R94, R30, 0x10000, RZ ;  /* 0x000100001e5e7824 */ /* 0x000fe200078e00ff */
[----:B------:R-:W-:Y:S01]  /*0c50*/  PRMT R110, R29, 0x7632, R110 ;  /* 0x000076321d6e7816 */ /* 0x000fe2000000006e */
[----:B------:R-:W-:Y:S01]  /*0c60*/  IMAD.U32 R95, R31, 0x10000, RZ ;  /* 0x000100001f5f7824 */ /* 0x000fe200078e00ff */
[----:B------:R-:W-:Y:S01]  /*0c70*/  SHF.L.U32 R93, R29, 0x10, RZ ;  /* 0x000000101d5d7819 */ /* 0x000fe200000006ff */
[----:B------:R-:W-:Y:S01]  /*0c80*/  IMAD R47, R47, -0x326172a9, RZ ;  /* 0xcd9e8d572f2f7824 */ /* 0x000fe200078e02ff */
[----:B------:R-:W-:Y:S01]  /*0c90*/  LOP3.LUT R29, R87, 0x60, RZ, 0xc0, !PT ;  /* 0x00000060571d7812 */ /* 0x000fe200078ec0ff */
[----:B------:R-:W-:Y:S01]  /*0ca0*/  IMAD.HI.U32 R140, R146, -0x326172a9, RZ ;  /* 0xcd9e8d57928c7827 */ /* 0x000fe200078e00ff */
[----:B------:R-:W-:Y:S01]  /*0cb0*/  LOP3.LUT R28, R46, 0x7f, RZ, 0xc0, !PT ;  /* 0x0000007f2e1c7812 */ /* 0x000fe200078ec0ff */
[----:B------:R-:W-:Y:S01]  /*0cc0*/  ULDC.64 UR8, c[0x0][0x270] ;  /* 0x00009c0000087ab9 */ /* 0x000fe20000000a00 */
[----:B------:R-:W-:Y:S01]  /*0cd0*/  SHF.R.U32.HI R46, RZ, 0x2, R46 ;  /* 0x00000002ff2e7819 */ /* 0x000fe2000001162e */
[----:B------:R-:W-:Y:S01]  /*0ce0*/  IMAD.HI.U32 R141, R144, -0x2daee0ad, RZ ;  /* 0xd2511f53908d7827 */ /* 0x000fe200078e00ff */
[----:B------:R-:W-:Y:S01]  /*0cf0*/  VIADDMNMX R29, R28, -R29, RZ, !PT ;  /* 0x8000001d1c1d7246 */ /* 0x000fe200078001ff */
[----:B------:R-:W-:Y:S01]  /*0d00*/  HFMA2.MMA R142, -RZ, RZ, 0, 0 ;  /* 0x00000000ff8e7435 */ /* 0x000fe200000001ff */
[----:B------:R-:W-:Y:S01]  /*0d10*/  LOP3.LUT R46, R46, 0x3fffffe0, RZ, 0xc0, !PT ;  /* 0x3fffffe02e2e7812 */ /* 0x000fe200078ec0ff */
[----:B------:R-:W-:Y:S01]  /*0d20*/  IMAD.U32 R81, R25, 0x10000, RZ ;  /* 0x0001000019517824 */ /* 0x000fe200078e00ff */
[----:B------:R-:W-:Y:S01]  /*0d30*/  VIMNMX R29, R29, 0x20, PT ;  /* 0x000000201d1d7848 */ /* 0x000fe20003fe0100 */
[----:B------:R-:W-:Y:S01]  /*0d40*/  IMAD.U32 R25, R21, 0x10000, RZ ;  /* 0x0001000015197824 */ /* 0x000fe200078e00ff */
[----:B------:R-:W-:Y:S01]  /*0d50*/  PRMT R112, R30, 0x7632, R112 ;  /* 0x000076321e707816 */ /* 0x000fe20000000070 */
[----:B------:R-:W-:Y:S01]  /*0d60*/  IMAD.U32 R15, R10, 0x10000, RZ ;  /* 0x000100000a0f7824 */ /* 0x000fe200078e00ff */
[----:B------:R-:W-:Y:S01]  /*0d70*/  SHF.L.U32 R30, R87, 0x5, RZ ;  /* 0x00000005571e7819 */ /* 0x000fe200000006ff */
[----:B------:R-:W-:Y:S01]  /*0d80*/  IMAD.IADD R29, R29, 0x1, R46 ;  /* 0x000000011d1d7824 */ /* 0x000fe200078e022e */
[----:B------:R-:W-:Y:S01]  /*0d90*/  PRMT R114, R31, 0x7632, R114 ;  /* 0x000076321f727816 */ /* 0x000fe20000000072 */
[----:B------:R-:W-:Y:S01]  /*0da0*/  IMAD.U32 R13, R4, 0x10000, RZ ;  /* 0x00010000040d7824 */ /* 0x000fe200078e00ff */
[----:B------:R-:W-:Y:S01]  /*0db0*/  LOP3.LUT R31, R30, 0x3e0, RZ, 0xc0, !PT ;  /* 0x000003e01e1f7812 */ /* 0x000fe200078ec0ff */
[----:B------:R-:W-:Y:S01]  /*0dc0*/  IMAD.SHL.U32 R29, R29, 0x8, RZ ;  /* 0x000000081d1d7824 */ /* 0x000fe200078e00ff */
[----:B------:R-:W-:Y:S01]  /*0dd0*/  PRMT R138, R4, 0x7632, R138 ;  /* 0x00007632048a7816 */ /* 0x000fe2000000008a */
[----:B------:R-:W-:Y:S01]  /*0de0*/  IMAD.U32 R12, R5, 0x10000, RZ ;  /* 0x00010000050c7824 */ /* 0x000fe200078e00ff */
[----:B------:R-:W-:Y:S01]  /*0df0*/  VIADDMNMX R31, R28, -R31, RZ, !PT ;  /* 0x8000001f1c1f7246 */ /* 0x000fe200078001ff */
[----:B------:R-:W-:Y:S01]  /*0e00*/  IMAD R28, R45, -0x2daee0ad, RZ ;  /* 0xd2511f532d1c7824 */ /* 0x000fe200078e02ff */
[----:B------:R-:W-:Y:S01]  /*0e10*/  I2FP.F32.U32 R29, R29 ;  /* 0x0000001d001d7245 */ /* 0x000fe20000201000 */
[----:B------:R-:W-:Y:S01]  /*0e20*/  IMAD.U32 R10, R7, 0x10000, RZ ;  /* 0x00010000070a7824 */ /* 0x000fe200078e00ff */
[----:B------:R-:W-:Y:S01]  /*0e30*/  VIMNMX R31, R31, 0x20, PT ;  /* 0x000000201f1f7848 */ /* 0x000fe20003fe0100 */
[----:B------:R-:W-:Y:S01]  /*0e40*/  UISETP.NE.U32.AND UP0, UPT, UR8, URZ, UPT ;  /* 0x0000003f0800728c */ /* 0x000fe2000bf05070 */
[----:B------:R0:W1:Y:S01]  /*0e50*/  MUFU.RCP R147, R29 ;  /* 0x0000001d00937308 */ /* 0x0000620000001000 */
        /* <DEDUP_REMOVED lines=21> */
[C---:B------:R-:W-:Y:S01]  /*0fb0*/  IMAD.U32 R99, R34.reuse, 0x10000, RZ ;  /* 0x0001000022637824 */ /* 0x040fe200078e00ff */
[----:B------:R-:W-:Y:S01]  /*0fc0*/  PRMT R113, R34, 0x7632, R113 ;  /* 0x0000763222717816 */ /* 0x000fe20000000071 */
[C---:B------:R-:W-:Y:S01]  /*0fd0*/  IMAD.U32 R104, R35.reuse, 0x10000, RZ ;  /* 0x0001000023687824 */ /* 0x040fe200078e00ff */
        /* <DEDUP_REMOVED lines=41> */
[----:B------:R-:W-:Y:S01]  /*1270*/  IMAD.U32 R138, R138, 0x10000, RZ ;  /* 0x000100008a8a7824 */ /* 0x000fe200078e00ff */
[----:B------:R-:W-:Y:S01]  /*1280*/  LOP3.LUT R141, R141, UR34, R28, 0x96, !PT ;  /* 0x000000228d8d7c12 */ /* 0x000fe2000f8e961c */
        /* <DEDUP_REMOVED lines=30> */
[----:B------:R-:W-:Y:S01]  /*1470*/  IMAD.SHL.U32 R145, R31, 0x8, RZ ;  /* 0x000000081f917824 */ /* 0x000fe200078e00ff */
[----:B------:R-:W-:Y:S01]  /*1480*/  UISETP.NE.AND.EX UP0, UPT, UR9, URZ, UPT, UP0 ;  /* 0x0000003f0900728c */ /* 0x000fe2000bf05300 */
[----:B------:R-:W-:Y:S01]  /*1490*/  ULDC UR35, c[0x0][0x218] ;  /* 0x0000860000237ab9 */ /* 0x000fe20000000800 */
[----:B------:R-:W-:Y:S01]  /*14a0*/  ULDC UR14, c[0x0][0x290] ;  /* 0x0000a400000e7ab9 */ /* 0x000fe20000000800 */
[----:B------:R-:W-:Y:S01]  /*14b0*/  ULDC.64 UR10, c[0x0][0x238] ;  /* 0x00008e00000a7ab9 */ /* 0x000fe20000000a00 */
[----:B------:R-:W-:Y:S01]  /*14c0*/  UISETP.NE.AND UP1, UPT, UR8, URZ, UPT ;  /* 0x0000003f0800728c */ /* 0x000fe2000bf25270 */
[----:B------:R-:W-:Y:S01]  /*14d0*/  ULDC.64 UR12, c[0x0][0x240] ;  /* 0x00009000000c7ab9 */ /* 0x000fe20000000a00 */
[----:B01----:R-:W-:-:S09]  /*14e0*/  ULDC.64 UR16, c[0x0][0x210] ;  /* 0x0000840000107ab9 */ /* 0x003fd20000000a00 */
.L_x_12711:
[----:B------:R-:W-:Y:S01]  /*14f0*/  PLOP3.LUT P0, PT, PT, PT, UP0, 0x80, 0x0 ;  /* 0x000000000000781c */ /* 0x000fe20003f0f008 */
[----:B------:R-:W-:Y:S01]  /*1500*/  @UP0 ULDC.64 UR8, c[0x0][0x270] ;  /* 0x00009c0000080ab9 */ /* 0x000fe20000000a00 */
[----:B------:R-:W-:Y:S02]  /*1510*/  PLOP3.LUT P1, PT, PT, PT, UP0, 0x80, 0x0 ;  /* 0x000000000000781c */ /* 0x000fe40003f2f008 */
[----:B------:R-:W-:Y:S02]  /*1520*/  MOV R151, 0x2 ;  /* 0x0000000200977802 */ /* 0x000fe40000000f00 */
[----:B------:R-:W-:-:S07]  /*1530*/  LOP3.LUT P2, RZ, R0, 0x8, RZ, 0xc0, !PT ;  /* 0x0000000800ff7812 */ /* 0x000fce000784c0ff */
[----:B------:R-:W-:-:S06]  /*1540*/  @P0 IMAD.WIDE R150, R82, R151, UR8 ;  /* 0x0000000852960e25 */ /* 0x000fcc000f8e0297 */
[----:B------:R-:W2:Y:S01]  /*1550*/  @P1 LDG.E.U16 R150, desc[UR4][R150.64] ;  /* 0x0000000496961981 */ /* 0x000ea2000c1e1500 */
[----:B------:R-:W-:Y:S01]  /*1560*/  IMAD R76, R82, UR35, RZ ;  /* 0x00000023524c7c24 */ /* 0x000fe2000f8e02ff */
[----:B------:R-:W-:Y:S01]  /*1570*/  PLOP3.LUT P0, PT, PT, PT, UP0, 0x80, 0x0 ;  /* 0x000000000000781c */ /* 0x000fe20003f0f008 */
[----:B------:R-:W-:Y:S01]  /*1580*/  BSSY B0, `(.L_x_12410) ;  /* 0x00002dc000007945 */ /* 0x000fe20003800000 */
[----:B------:R-:W-:Y:S02]  /*1590*/  LOP3.LUT R148, R87, 0x7f, RZ, 0xc0, !PT ;  /* 0x0000007f57947812 */ /* 0x000fe400078ec0ff */
[----:B------:R-:W-:-:S04]  /*15a0*/  SHF.R.S32.HI R79, RZ, 0x1f, R76 ;  /* 0x0000001fff4f7819 */ /* 0x000fc8000001144c */
[----:B------:R-:W-:Y:S01]  /*15b0*/  LEA.HI R79, R79, R76, RZ, 0x3 ;  /* 0x0000004c4f4f7211 */ /* 0x000fe200078f18ff */
[----:B------:R-:W-:-:S03]  /*15c0*/  IMAD.MOV.U32 R76, RZ, RZ, 0x3f800000 ;  /* 0x3f800000ff4c7424 */ /* 0x000fc600078e00ff */
[----:B------:R-:W-:-:S04]  /*15d0*/  LEA.HI.SX32 R148, R79, R148, 0x1d ;  /* 0x000000944f947211 */ /* 0x000fc800078feaff */
[----:B------:R-:W-:Y:S01]  /*15e0*/  MOV R78, R148 ;  /* 0x00000094004e7202 */ /* 0x000fe20000000f00 */
[----:B--2---:R-:W-:Y:S01]  /*15f0*/  @P0 IMAD.U32 R76, R150, 0x10000, RZ ;  /* 0x00010000964c0824 */ /* 0x004fe200078e00ff */
[----:B------:R-:W-:Y:S06]  /*1600*/  @!P2 BRA `(.L_x_12411) ;  /* 0x0000002c004ca947 */ /* 0x000fec0003800000 */
[----:B------:R-:W0:Y:S08]  /*1610*/  LDC.64 R40, c[0x0][0x220] ;  /* 0x00008800ff287b82 */ /* 0x000e300000000a00 */
[----:B------:R-:W1:Y:S01]  /*1620*/  LDC.64 R36, c[0x0][0x230] ;  /* 0x00008c00ff247b82 */ /* 0x000e620000000a00 */
[----:B0-----:R-:W-:-:S06]  /*1630*/  IMAD.WIDE.U32 R40, R148, 0x10, R40 ;  /* 0x0000001094287825 */ /* 0x001fcc00078e0028 */
[----:B------:R-:W5:Y:S01]  /*1640*/  LDG.E.128 R40, desc[UR4][R40.64] ;  /* 0x0000000428287981 */ /* 0x000f62000c1e1d00 */
[----:B-1----:R-:W-:-:S04]  /*1650*/  ISETP.NE.U32.AND P0, PT, R36, RZ, PT ;  /* 0x000000ff2400720c */ /* 0x002fc80003f05070 */
[----:B------:R-:W-:-:S13]  /*1660*/  ISETP.NE.AND.EX P0, PT, R37, RZ, PT, P0 ;  /* 0x000000ff2500720c */ /* 0x000fda0003f05300 */
[----:B------:R-:W-:-:S04]  /*1670*/  @P0 LEA R38, P1, R148, R36, 0x5 ;  /* 0x0000002494260211 */ /* 0x000fc800078228ff */
[----:B------:R-:W-:-:S05]  /*1680*/  @P0 LEA.HI.X R39, R148, R37, RZ, 0x5, P1 ;  /* 0x0000002594270211 */ /* 0x000fca00008f2cff */
[----:B------:R0:W5:Y:S04]  /*1690*/  @P0 LDG.E.128 R28, desc[UR4][R38.64] ;  /* 0x00000004261c0981 */ /* 0x000168000c1e1d00 */
[----:B------:R0:W5:Y:S01]  /*16a0*/  @P0 LDG.E.128 R32, desc[UR4][R38.64+0x10] ;  /* 0x0000100426200981 */ /* 0x000162000c1e1d00 */
        /* <DEDUP_REMOVED lines=12> */
.L_x_12413:
[----:B------:R-:W-:-:S07]  /*1770*/  IMAD.MOV.U32 R152, RZ, RZ, R146 ;  /* 0x000000ffff987224 */ /* 0x000fce00078e0092 */
.L_x_12414:
[----:B------:R-:W-:Y:S05]  /*1780*/  BSYNC B1 ;  /* 0x0000000000017941 */ /* 0x000fea0003800000 */
.L_x_12412:
        /* <DEDUP_REMOVED lines=16> */
.L_x_12418:
[----:B------:R-:W-:Y:S05]  /*1890*/  BSYNC B2 ;  /* 0x0000000000027941 */ /* 0x000fea0003800000 */
.L_x_12417:
        /* <DEDUP_REMOVED lines=44> */
.L_x_12416:
[----:B------:R-:W-:Y:S05]  /*1b60*/  BSYNC B1 ;  /* 0x0000000000017941 */ /* 0x000fea0003800000 */
.L_x_12415:
[----:B------:R-:W0:Y:S01]  /*1b70*/  LDC R154, c[0x0][0x294] ;  /* 0x0000a500ff9a7b82 */ /* 0x000e220000000800 */
[----:B------:R-:W-:Y:S01]  /*1b80*/  I2FP.F32.U32 R38, R152 ;  /* 0x0000009800267245 */ /* 0x000fe20000201000 */
[----:B------:R-:W-:Y:S01]  /*1b90*/  IMAD.MOV.U32 R155, RZ, RZ, 0x2f800000 ;  /* 0x2f800000ff9b7424 */ /* 0x000fe200078e00ff */
[----:B------:R-:W-:Y:S01]  /*1ba0*/  ISETP.NE.U32.AND P0, PT, R36, RZ, PT ;  /* 0x000000ff2400720c */ /* 0x000fe20003f05070 */
[----:B-----5:R-:W-:Y:S01]  /*1bb0*/  IMAD.U32 R79, R40, 0x10000, RZ ;  /* 0x00010000284f7824 */ /* 0x020fe200078e00ff */
[----:B------:R-:W-:Y:S01]  /*1bc0*/  LOP3.LUT R0, R0, 0xfffffffb, RZ, 0xc0, !PT ;  /* 0xfffffffb00007812 */ /* 0x000fe200078ec0ff */
[----:B------:R-:W-:Y:S01]  /*1bd0*/  FFMA.FTZ R39, R38, R155, 1.1641532182693481445e-10 ;  /* 0x2f00000026277423 */ /* 0x000fe2000001009b */
[----:B------:R-:W-:Y:S01]  /*1be0*/  ISETP.NE.AND.EX P0, PT, R37, RZ, PT, P0 ;  /* 0x000000ff2500720c */ /* 0x000fe20003f05300 */
[----:B------:R-:W1:Y:S01]  /*1bf0*/  LDC R149, c[0x0][0x298] ;  /* 0x0000a600ff957b82 */ /* 0x000e620000000800 */
[----:B------:R-:W-:Y:S01]  /*1c00*/  FMUL.FTZ R36, R79, R76 ;  /* 0x0000004c4f247220 */ /* 0x000fe20000410000 */
[----:B------:R-:W-:Y:S01]  /*1c10*/  BSSY B1, `(.L_x_12419) ;  /* 0x0000013000017945 */ /* 0x000fe20003800000 */
[----:B------:R-:W-:-:S02]  /*1c20*/  PRMT R40, R40, 0x7632, R40 ;  /* 0x0000763228287816 */ /* 0x000fc40000000028 */
[----:B------:R-:W-:Y:S02]  /*1c30*/  IADD3 R79, R78, 0x1, RZ ;  /* 0x000000014e4f7810 */ /* 0x000fe40007ffe0ff */
        /* <DEDUP_REMOVED lines=15> */
.L_x_12420:
[----:B------:R-:W-:-:S07]  /*1d30*/  IMAD.MOV.U32 R37, RZ, RZ, R146 ;  /* 0x000000ffff257224 */ /* 0x000fce00078e0092 */
.L_x_12421:
[----:B------:R-:W-:Y:S05]  /*1d40*/  BSYNC B1 ;  /* 0x0000000000017941 */ /* 0x000fea0003800000 */
.L_x_12419:
        /* <DEDUP_REMOVED lines=16> */
.L_x_12425:
[----:B------:R-:W-:Y:S05]  /*1e50*/  BSYNC B2 ;  /* 0x0000000000027941 */ /* 0x000fea0003800000 */
.L_x_12424:
        /* <DEDUP_REMOVED lines=44> */
.L_x_12423:
[----:B------:R-:W-:Y:S05]  /*2120*/  BSYNC B1 ;  /* 0x0000000000017941 */ /* 0x000fea0003800000 */
.L_x_12422:
[----:B------:R-:W-:Y:S01]  /*2130*/  I2FP.F32.U32 R38, R37 ;  /* 0x0000002500267245 */ /* 0x000fe20000201000 */
[----:B------:R-:W-:Y:S01]  /*2140*/  BSSY B1, `(.L_x_12426) ;  /* 0x0000016000017945 */ /* 0x000fe20003800000 */
[----:B------:R-:W-:Y:S01]  /*2150*/  SHF.L.U32 R39, R40, 0x10, RZ ;  /* 0x0000001028277819 */ /* 0x000fe200000006ff */
[----:B------:R-:W-:Y:S01]  /*2160*/  VIADD R78, R79, 0x1 ;  /* 0x000000014f4e7836 */ /* 0x000fe20000000000 */
[----:B------:R-:W-:Y:S01]  /*2170*/  LOP3.LUT R0, R0, 0xfffffffd, RZ, 0xc0, !PT ;  /* 0xfffffffd00007812 */ /* 0x000fe200078ec0ff */
[----:B------:R-:W-:Y:S02]  /*2180*/  FFMA.FTZ R37, R38, R155, 1.1641532182693481445e-10 ;  /* 0x2f00000026257423 */ /* 0x000fe4000001009b */
[----:B------:R-:W-:-:S03]  /*2190*/  FMUL.FTZ R38, R39, R76 ;  /* 0x0000004c27267220 */ /* 0x000fc60000410000 */
        /* <DEDUP_REMOVED lines=15> */
.L_x_12427:
[----:B------:R-:W-:-:S07]  /*2290*/  IMAD.MOV.U32 R40, RZ, RZ, R146 ;  /* 0x000000ffff287224 */ /* 0x000fce00078e0092 */
.L_x_12428:
[----:B------:R-:W-:Y:S05]  /*22a0*/  BSYNC B1 ;  /* 0x0000000000017941 */ /* 0x000fea0003800000 */
.L_x_12426:
        /* <DEDUP_REMOVED lines=16> */
.L_x_12432:
[----:B------:R-:W-:Y:S05]  /*23b0*/  BSYNC B2 ;  /* 0x0000000000027941 */ /* 0x000fea0003800000 */
.L_x_12431:
        /* <DEDUP_REMOVED lines=44> */
.L_x_12430:
[----:B------:R-:W-:Y:S05]  /*2680*/  BSYNC B1 ;  /* 0x0000000000017941 */ /* 0x000fea0003800000 */
.L_x_12429:
[----:B------:R-:W-:Y:S01]  /*2690*/  I2FP.F32.U32 R38, R40 ;  /* 0x0000002800267245 */ /* 0x000fe20000201000 */
[----:B------:R-:W-:Y:S01]  /*26a0*/  IMAD.U32 R79, R41, 0x10000, RZ ;  /* 0x00010000294f7824 */ /* 0x000fe200078e00ff */
[----:B------:R-:W-:Y:S01]  /*26b0*/  ISETP.NE.AND P2, PT, R78, 0x1, PT ;  /* 0x000000014e00780c */ /* 0x000fe20003f45270 */
[----:B------:R-:W-:Y:S02]  /*26c0*/  BSSY B1, `(.L_x_12433) ;  /* 0x0000013000017945 */ /* 0x000fe40003800000 */
        /* <DEDUP_REMOVED lines=17> */
.L_x_12434:
[----:B------:R-:W-:-:S07]  /*27e0*/  MOV R143, R146 ;  /* 0x00000092008f7202 */ /* 0x000fce0000000f00 */
.L_x_12435:
[----:B------:R-:W-:Y:S05]  /*27f0*/  BSYNC B1 ;  /* 0x0000000000017941 */ /* 0x000fea0003800000 */
.L_x_12433:
        /* <DEDUP_REMOVED lines=16> */
.L_x_12439:
[----:B------:R-:W-:Y:S05]  /*2900*/  BSYNC B2 ;  /* 0x0000000000027941 */ /* 0x000fea0003800000 */
.L_x_12438:
        /* <DEDUP_REMOVED lines=44> */
.L_x_12437:
[----:B------:R-:W-:Y:S05]  /*2bd0*/  BSYNC B1 ;  /* 0x0000000000017941 */ /* 0x000fea0003800000 */
.L_x_12436:
[----:B------:R-:W-:Y:S01]  /*2be0*/  I2FP.F32.U32 R40, R143 ;  /* 0x0000008f00287245 */ /* 0x000fe20000201000 */
[----:B------:R-:W-:Y:S01]  /*2bf0*/  IMAD.U32 R41, R39, 0x10000, RZ ;  /* 0x0001000027297824 */ /* 0x000fe200078e00ff */
[C---:B------:R-:W-:Y:S01]  /*2c00*/  ISETP.NE.AND P3, PT, R79.reuse, 0x1, PT ;  /* 0x000000014f00780c */ /* 0x040fe20003f65270 */
[----:B------:R-:W-:Y:S01]  /*2c10*/  BSSY B1, `(.L_x_12440) ;  /* 0x0000012000017945 */ /* 0x000fe20003800000 */
[----:B------:R-:W-:Y:S01]  /*2c20*/  IADD3 R78, R79, 0x1, RZ ;  /* 0x000000014f4e7810 */ /* 0x000fe20007ffe0ff */
[----:B------:R-:W-:Y:S01]  /*2c30*/  FFMA.FTZ R39, R40, R155, 1.1641532182693481445e-10 ;  /* 0x2f00000028277423 */ /* 0x000fe2000001009b */
[----:B------:R-:W-:-:S04]  /*2c40*/  FMUL.FTZ R40, R41, R76 ;  /* 0x0000004c29287220 */ /* 0x000fc80000410000 */
        /* <DEDUP_REMOVED lines=13> */
.L_x_12441:
[----:B------:R-:W-:-:S07]  /*2d20*/  IMAD.MOV.U32 R143, RZ, RZ, R146 ;  /* 0x000000ffff8f7224 */ /* 0x000fce00078e0092 */
.L_x_12442:
[----:B------:R-:W-:Y:S05]  /*2d30*/  BSYNC B1 ;  /* 0x0000000000017941 */ /* 0x000fea0003800000 */
.L_x_12440:
        /* <DEDUP_REMOVED lines=16> */
.L_x_12446:
[----:B------:R-:W-:Y:S05]  /*2e40*/  BSYNC B2 ;  /* 0x0000000000027941 */ /* 0x000fea0003800000 */
.L_x_12445:
        /* <DEDUP_REMOVED lines=44> */
.L_x_12444:
[----:B------:R-:W-:Y:S05]  /*3110*/  BSYNC B1 ;  /* 0x0000000000017941 */ /* 0x000fea0003800000 */
.L_x_12443:
        /* <DEDUP_REMOVED lines=21> */
.L_x_12448:
[----:B------:R-:W-:-:S07]  /*3270*/  IMAD.MOV.U32 R41, RZ, RZ, R146 ;  /* 0x000000ffff297224 */ /* 0x000fce00078e0092 */
.L_x_12449:
[----:B------:R-:W-:Y:S05]  /*3280*/  BSYNC B1 ;  /* 0x0000000000017941 */ /* 0x000fea0003800000 */
.L_x_12447:
        /* <DEDUP_REMOVED lines=16> */
.L_x_12453:
[----:B------:R-:W-:Y:S05]  /*3390*/  BSYNC B2 ;  /* 0x0000000000027941 */ /* 0x000fea0003800000 */
.L_x_12452:
        /* <DEDUP_REMOVED lines=44> */
.L_x_12451:
[----:B------:R-:W-:Y:S05]  /*3660*/  BSYNC B1 ;  /* 0x0000000000017941 */ /* 0x000fea0003800000 */
.L_x_12450:
        /* <DEDUP_REMOVED lines=20> */
.L_x_12455:
[----:B------:R-:W-:-:S07]  /*37b0*/  MOV R42, R146 ;  /* 0x00000092002a7202 */ /* 0x000fce0000000f00 */
.L_x_12456:
[----:B------:R-:W-:Y:S05]  /*37c0*/  BSYNC B1 ;  /* 0x0000000000017941 */ /* 0x000fea0003800000 */
.L_x_12454:
        /* <DEDUP_REMOVED lines=16> */
.L_x_12460:
[----:B------:R-:W-:Y:S05]  /*38d0*/  BSYNC B2 ;  /* 0x0000000000027941 */ /* 0x000fea0003800000 */
.L_x_12459:
        /* <DEDUP_REMOVED lines=44> */
.L_x_12458:
[----:B------:R-:W-:Y:S05]  /*3ba0*/  BSYNC B1 ;  /* 0x0000000000017941 */ /* 0x000fea0003800000 */
.L_x_12457:
[----:B------:R-:W-:Y:S01]  /*3bb0*/  I2FP.F32.U32 R42, R42 ;  /* 0x0000002a002a7245 */ /* 0x000fe20000201000 */
[C---:B------:R-:W-:Y:S01]  /*3bc0*/  IMAD.U32 R143, R43.reuse, 0x10000, RZ ;  /* 0x000100002b8f7824 */ /* 0x040fe200078e00ff */
[----:B------:R-:W-:Y:S01]  /*3bd0*/  ISETP.NE.AND P6, PT, R78, 0x1, PT ;  /* 0x000000014e00780c */ /* 0x000fe20003fc5270 */
[----:B------:R-:W-:Y:S01]  /*3be0*/  BSSY B1, `(.L_x_12461) ;  /* 0x0000013000017945 */ /* 0x000fe20003800000 */
[----:B------:R-:W-:Y:S01]  /*3bf0*/  PRMT R43, R43, 0x7632, R43 ;  /* 0x000076322b2b7816 */ /* 0x000fe2000000002b */
        /* <DEDUP_REMOVED lines=16> */
.L_x_12462:
[----:B------:R-:W-:-:S07]  /*3d00*/  IMAD.MOV.U32 R156, RZ, RZ, R146 ;  /* 0x000000ffff9c7224 */ /* 0x000fce00078e0092 */
.L_x_12463:
[----:B------:R-:W-:Y:S05]  /*3d10*/  BSYNC B1 ;  /* 0x0000000000017941 */ /* 0x000fea0003800000 */
.L_x_12461:
        /* <DEDUP_REMOVED lines=18> */
.L_x_12467:
[----:B------:R-:W-:Y:S05]  /*3e40*/  BSYNC B2 ;  /* 0x0000000000027941 */ /* 0x000fea0003800000 */
.L_x_12466:
        /* <DEDUP_REMOVED lines=40> */
[----:B------:R-:W-:Y:S01]  /*40d0*/  IMAD.WIDE.U32 R78, R78, -0x2daee0ad, RZ ;  /* 0xd2511f534e4e7825 */ /* 0x000fe200078e00ff */
[----:B------:R-:W-:-:S03]  /*40e0*/  MOV R146, R152 ;  /* 0x0000009800927202 */ /* 0x000fc60000000f00 */
[----:B------:R-:W-:Y:S01]  /*40f0*/  IMAD.MOV.U32 R144, RZ, RZ, R78 ;  /* 0x000000ffff907224 */ /* 0x000fe200078e004e */
[----:B------:R-:W-:-:S07]  /*4100*/  LOP3.LUT R141, R79, UR34, R150, 0x96, !PT ;  /* 0x000000224f8d7c12 */ /* 0x000fce000f8e9696 */
.L_x_12465:
[----:B------:R-:W-:Y:S05]  /*4110*/  BSYNC B1 ;  /* 0x0000000000017941 */ /* 0x000fea0003800000 */
.L_x_12464:
[----:B------:R-:W-:Y:S02]  /*4120*/  I2FP.F32.U32 R78, R156 ;  /* 0x0000009c004e7245 */ /* 0x000fe40000201000 */
[----:B------:R-:W-:Y:S02]  /*4130*/  SHF.L.U32 R43, R43, 0x10, RZ ;  /* 0x000000102b2b7819 */ /* 0x000fe400000006ff */
[----:B------:R-:W-:Y:S01]  /*4140*/  SEL R152, RZ, 0x1, P2 ;  /* 0x00000001ff987807 */ /* 0x000fe20001000000 */
[----:B------:R-:W-:Y:S01]  /*4150*/  FFMA.FTZ R155, R78, R155, 1.1641532182693481445e-10 ;  /* 0x2f0000004e9b7423 */ /* 0x000fe2000001009b */
[----:B------:R-:W-:Y:S01]  /*4160*/  SEL R158, RZ, 0x10000, P5 ;  /* 0x00010000ff9e7807 */ /* 0x000fe20002800000 */
[----:B------:R-:W-:Y:S01]  /*4170*/  FMUL.FTZ R78, R43, R76 ;  /* 0x0000004c2b4e7220 */ /* 0x000fe20000410000 */
[----:B------:R-:W-:Y:S01]  /*4180*/  LOP3.LUT P5, RZ, R0, 0x2, RZ, 0xc0, !PT ;  /* 0x0000000200ff7812 */ /* 0x000fe200078ac0ff */
[----:B------:R-:W-:Y:S01]  /*4190*/  IMAD.WIDE.U32 R152, R152, 0x1000000, RZ ;  /* 0x0100000098987825 */ /* 0x000fe200078e00ff */
[----:B------:R-:W-:-:S03]  /*41a0*/  FSETP.GTU.FTZ.AND P2, PT, R155, R154, PT ;  /* 0x0000009a9b00720b */ /* 0x000fc60003f5c000 */
[----:B------:R-:W-:Y:S01]  /*41b0*/  FMUL.FTZ R78, R78, R149 ;  /* 0x000000954e4e7220 */ /* 0x000fe20000410000 */
[----:B------:R-:W-:Y:S02]  /*41c0*/  SEL R151, RZ, 0x100, P4 ;  /* 0x00000100ff977807 */ /* 0x000fe40002000000 */
[----:B------:R-:W-:Y:S02]  /*41d0*/  SEL R149, RZ, 0x1000000, P2 ;  /* 0x01000000ff957807 */ /* 0x000fe40001000000 */
[----:B------:R-:W-:Y:S02]  /*41e0*/  FSEL R43, R78, RZ, !P2 ;  /* 0x000000ff4e2b7208 */ /* 0x000fe40005000000 */
[----:B------:R-:W-:Y:S02]  /*41f0*/  SEL R79, RZ, 0x1, P3 ;  /* 0x00000001ff4f7807 */ /* 0x000fe40001800000 */
[----:B------:R-:W-:Y:S01]  /*4200*/  SEL R150, RZ, 0x1, P1 ;  /* 0x00000001ff967807 */ /* 0x000fe20000800000 */
[----:B------:R-:W-:Y:S01]  /*4210*/  @P0 FADD.FTZ R43, R35, R43 ;  /* 0x0000002b232b0221 */ /* 0x000fe20000010000 */
[----:B------:R-:W-:-:S02]  /*4220*/  SEL R78, RZ, 0x1, P5 ;  /* 0x00000001ff4e7807 */ /* 0x000fc40002800000 */
[----:B------:R-:W-:Y:S01]  /*4230*/  LOP3.LUT R149, R151, R149, R158, 0xfe, !PT ;  /* 0x0000009597957212 */ /* 0x000fe200078efe9e */
[----:B------:R-:W-:Y:S01]  /*4240*/  IMAD.WIDE.U32 R150, R150, 0x10000, RZ ;  /* 0x0001000096967825 */ /* 0x000fe200078e00ff */
[----:B------:R-:W-:Y:S02]  /*4250*/  LOP3.LUT P6, RZ, R0, 0x4, RZ, 0xc0, !PT ;  /* 0x0000000400ff7812 */ /* 0x000fe400078cc0ff */
[----:B------:R-:W-:Y:S01]  /*4260*/  LOP3.LUT R153, R153, R149, R79, 0xfe, !PT ;  /* 0x0000009599997212 */ /* 0x000fe200078efe4f */
[----:B------:R-:W-:Y:S01]  /*4270*/  IMAD.WIDE.U32 R78, R78, 0x100, RZ ;  /* 0x000001004e4e7825 */ /* 0x000fe200078e00ff */
[----:B------:R-:W-:Y:S02]  /*4280*/  LEA R154, P1, R148, UR10, 0x5 ;  /* 0x0000000a949a7c11 */ /* 0x000fe4000f8228ff */
[----:B------:R-:W-:Y:S01]  /*4290*/  LOP3.LUT R152, R78, R152, R150, 0xfe, !PT ;  /* 0x000000984e987212 */ /* 0x000fe200078efe96 */
[----:B------:R-:W-:Y:S01]  /*42a0*/  VIADD R78, R148, 0x80 ;  /* 0x00000080944e7836 */ /* 0x000fe20000000000 */
[----:B------:R-:W-:-:S02]  /*42b0*/  LOP3.LUT R153, R79, R153, R151, 0xfe, !PT ;  /* 0x000000994f997212 */ /* 0x000fc400078efe97 */
[----:B------:R-:W-:Y:S02]  /*42c0*/  SEL R79, RZ, 0x1, P6 ;  /* 0x00000001ff4f7807 */ /* 0x000fe40003000000 */
[C---:B------:R-:W-:Y:S02]  /*42d0*/  LEA R150, P0, R148.reuse, UR12, 0x3 ;  /* 0x0000000c94967c11 */ /* 0x040fe4000f8018ff */
[----:B------:R-:W-:Y:S02]  /*42e0*/  LEA.HI.X R155, R148, UR11, RZ, 0x5, P1 ;  /* 0x0000000b949b7c11 */ /* 0x000fe400088f2cff */
[----:B------:R-:W-:Y:S02]  /*42f0*/  LOP3.LUT R152, R152, R79, RZ, 0xfc, !PT ;  /* 0x0000004f98987212 */ /* 0x000fe400078efcff */
[----:B------:R-:W-:Y:S01]  /*4300*/  LEA.HI.X R151, R148, UR13, RZ, 0x3, P0 ;  /* 0x0000000d94977c11 */ /* 0x000fe200080f1cff */
[----:B------:R0:W-:Y:S04]  /*4310*/  STG.E.128 desc[UR4][R154.64], R36 ;  /* 0x000000249a007986 */ /* 0x0001e8000c101d04 */
[----:B------:R0:W-:Y:S04]  /*4320*/  STG.E.128 desc[UR4][R154.64+0x10], R40 ;  /* 0x000010289a007986 */ /* 0x0001e8000c101d04 */
[----:B------:R0:W-:Y:S02]  /*4330*/  STG.E.64 desc[UR4][R150.64], R152 ;  /* 0x0000009896007986 */ /* 0x0001e4000c101b04 */
.L_x_12411:
[----:B------:R-:W-:Y:S05]  /*4340*/  BSYNC B0 ;  /* 0x0000000000007941 */ /* 0x000fea0003800000 */
.L_x_12410:
[----:B------:R-:W-:Y:S01]  /*4350*/  LOP3.LUT P0, RZ, R0, 0x80, RZ, 0xc0, !PT ;  /* 0x0000008000ff7812 */ /* 0x000fe2000780c0ff */
[----:B------:R-:W-:-:S12]  /*4360*/  BSSY B0, `(.L_x_12468) ;  /* 0x00002d5000007945 */ /* 0x000fd80003800000 */
[----:B------:R-:W-:Y:S05]  /*4370*/  @!P0 BRA `(.L_x_12469) ;  /* 0x0000002c004c8947 */ /* 0x000fea0003800000 */
[----:B------:R-:W1:Y:S08]  /*4380*/  LDC.64 R48, c[0x0][0x220] ;  /* 0x00008800ff307b82 */ /* 0x000e700000000a00 */
[----:B------:R-:W2:Y:S01]  /*4390*/  LDC.64 R44, c[0x0][0x230] ;  /* 0x00008c00ff2c7b82 */ /* 0x000ea20000000a00 */
[----:B-1----:R-:W-:-:S06]  /*43a0*/  IMAD.WIDE.U32 R48, R78, 0x10, R48 ;  /* 0x000000104e307825 */ /* 0x002fcc00078e0030 */
[----:B------:R-:W5:Y:S01]  /*43b0*/  LDG.E.128 R48, desc[UR4][R48.64] ;  /* 0x0000000430307981 */ /* 0x000f62000c1e1d00 */
[----:B--2---:R-:W-:-:S04]  /*43c0*/  ISETP.NE.U32.AND P0, PT, R44, RZ, PT ;  /* 0x000000ff2c00720c */ /* 0x004fc80003f05070 */
[----:B------:R-:W-:-:S13]  /*43d0*/  ISETP.NE.AND.EX P0, PT, R45, RZ, PT, P0 ;  /* 0x000000ff2d00720c */ /* 0x000fda0003f05300 */
[----:B------:R-:W-:-:S04]  /*43e0*/  @P0 LEA R46, P1, R78, R44, 0x5 ;  /* 0x0000002c4e2e0211 */ /* 0x000fc800078228ff */
[----:B------:R-:W-:-:S05]  /*43f0*/  @P0 LEA.HI.X R47, R78, R45, RZ, 0x5, P1 ;  /* 0x0000002d4e2f0211 */ /* 0x000fca00008f2cff */
[----:B------:R1:W5:Y:S04]  /*4400*/  @P0 LDG.E.128 R28, desc[UR4][R46.64] ;  /* 0x000000042e1c0981 */ /* 0x000368000c1e1d00 */
[----:B------:R1:W5:Y:S01]  /*4410*/  @P0 LDG.E.128 R32, desc[UR4][R46.64+0x10] ;  /* 0x000010042e200981 */ /* 0x000362000c1e1d00 */
[C---:B------:R-:W-:Y:S01]  /*4420*/  ISETP.NE.AND P0, PT, R143.reuse, 0x1, PT ;  /* 0x000000018f00780c */ /* 0x040fe20003f05270 */
[----:B------:R-:W-:Y:S01]  /*4430*/  BSSY B1, `(.L_x_12470) ;  /* 0x000000c000017945 */ /* 0x000fe20003800000 */
[----:B0-----:R-:W-:-:S11]  /*4440*/  VIADD R150, R143, 0x1 ;  /* 0x000000018f967836 */ /* 0x001fd60000000000 */
        /* <DEDUP_REMOVED lines=9> */
.L_x_12471:
[----:B------:R-:W-:-:S07]  /*44e0*/  MOV R154, R146 ;  /* 0x00000092009a7202 */ /* 0x000fce0000000f00 */
.L_x_12472:
[----:B------:R-:W-:Y:S05]  /*44f0*/  BSYNC B1 ;  /* 0x0000000000017941 */ /* 0x000fea0003800000 */
.L_x_12470:
        /* <DEDUP_REMOVED lines=16> */
.L_x_12476:
[----:B------:R-:W-:Y:S05]  /*4600*/  BSYNC B2 ;  /* 0x0000000000027941 */ /* 0x000fea0003800000 */
.L_x_12475:
        /* <DEDUP_REMOVED lines=44> */
.L_x_12474:
[----:B------:R-:W-:Y:S05]  /*48d0*/  BSYNC B1 ;  /* 0x0000000000017941 */ /* 0x000fea0003800000 */
.L_x_12473:
[----:B------:R-:W0:Y:S01]  /*48e0*/  LDC R149, c[0x0][0x294] ;  /* 0x0000a500ff957b82 */ /* 0x000e220000000800 */
[----:B------:R-:W-:Y:S01]  /*48f0*/  I2FP.F32.U32 R47, R154 ;  /* 0x0000009a002f7245 */ /* 0x000fe20000201000 */
[----:B------:R-:W-:Y:S01]  /*4900*/  IMAD.MOV.U32 R154, RZ, RZ, 0x2f800000 ;  /* 0x2f800000ff9a7424 */ /* 0x000fe200078e00ff */
[----:B------:R-:W-:Y:S01]  /*4910*/  ISETP.NE.U32.AND P0, PT, R44, RZ, PT ;  /* 0x000000ff2c00720c */ /* 0x000fe20003f05070 */
[----:B------:R-:W-:Y:S01]  /*4920*/  BSSY B1, `(.L_x_12477) ;  /* 0x0000019000017945 */ /* 0x000fe20003800000 */
[----:B-----5:R-:W-:Y:S01]  /*4930*/  SHF.L.U32 R143, R48, 0x10, RZ ;  /* 0x00000010308f7819 */ /* 0x020fe200000006ff */
[----:B------:R-:W-:Y:S01]  /*4940*/  FFMA.FTZ R44, R47, R154, 1.1641532182693481445e-10 ;  /* 0x2f0000002f2c7423 */ /* 0x000fe2000001009a */
[----:B------:R-:W-:Y:S01]  /*4950*/  LOP3.LUT R0, R0, 0xfffffffb, RZ, 0xc0, !PT ;  /* 0xfffffffb00007812 */ /* 0x000fe200078ec0ff */
[----:B------:R-:W1:Y:S01]  /*4960*/  LDC R79, c[0x0][0x298] ;  /* 0x0000a600ff4f7b82 */ /* 0x000e620000000800 */
[----:B------:R-:W-:Y:S01]  /*4970*/  ISETP.NE.AND.EX P0, PT, R45, RZ, PT, P0 ;  /* 0x000000ff2d00720c */ /* 0x000fe20003f05300 */
        /* <DEDUP_REMOVED lines=18> */
.L_x_12478:
[----:B------:R-:W-:-:S07]  /*4aa0*/  IMAD.MOV.U32 R45, RZ, RZ, R146 ;  /* 0x000000ffff2d7224 */ /* 0x000fce00078e0092 */
.L_x_12479:
[----:B------:R-:W-:Y:S05]  /*4ab0*/  BSYNC B1 ;  /* 0x0000000000017941 */ /* 0x000fea0003800000 */
.L_x_12477:
        /* <DEDUP_REMOVED lines=16> */
.L_x_12483:
[----:B------:R-:W-:Y:S05]  /*4bc0*/  BSYNC B2 ;  /* 0x0000000000027941 */ /* 0x000fea0003800000 */
.L_x_12482:
        /* <DEDUP_REMOVED lines=44> */
.L_x_12481:
[----:B------:R-:W-:Y:S05]  /*4e90*/  BSYNC B1 ;  /* 0x0000000000017941 */ /* 0x000fea0003800000 */
.L_x_12480:
        /* <DEDUP_REMOVED lines=22> */
.L_x_12485:
[----:B------:R-:W-:-:S07]  /*5000*/  MOV R48, R146 ;  /* 0x0000009200307202 */ /* 0x000fce0000000f00 */
.L_x_12486:
[----:B------:R-:W-:Y:S05]  /*5010*/  BSYNC B1 ;  /* 0x0000000000017941 */ /* 0x000fea0003800000 */
.L_x_12484:
        /* <DEDUP_REMOVED lines=16> */
.L_x_12490:
[----:B------:R-:W-:Y:S05]  /*5120*/  BSYNC B2 ;  /* 0x0000000000027941 */ /* 0x000fea0003800000 */
.L_x_12489:
        /* <DEDUP_REMOVED lines=44> */
.L_x_12488:
[----:B------:R-:W-:Y:S05]  /*53f0*/  BSYNC B1 ;  /* 0x0000000000017941 */ /* 0x000fea0003800000 */
.L_x_12487:
[----:B------:R-:W-:Y:S01]  /*5400*/  I2FP.F32.U32 R47, R48 ;  /* 0x00000030002f7245 */ /* 0x000fe20000201000 */
[----:B------:R-:W-:Y:S01]  /*5410*/  IMAD.U32 R143, R49, 0x10000, RZ ;  /* 0x00010000318f7824 */ /* 0x000fe200078e00ff */
[C---:B------:R-:W-:Y:S01]  /*5420*/  ISETP.NE.AND P2, PT, R150.reuse, 0x1, PT ;  /* 0x000000019600780c */ /* 0x040fe20003f45270 */
[----:B------:R-:W-:Y:S01]  /*5430*/  BSSY B1, `(.L_x_12491) ;  /* 0x0000013000017945 */ /* 0x000fe20003800000 */
[----:B------:R-:W-:Y:S01]  /*5440*/  IADD3 R151, R150, 0x1, RZ ;  /* 0x0000000196977810 */ /* 0x000fe20007ffe0ff */
[----:B------:R-:W-:Y:S01]  /*5450*/  FFMA.FTZ R46, R47, R154, 1.1641532182693481445e-10 ;  /* 0x2f0000002f2e7423 */ /* 0x000fe2000001009a */
[----:B------:R-:W-:Y:S01]  /*5460*/  FMUL.FTZ R48, R143, R76 ;  /* 0x0000004c8f307220 */ /* 0x000fe20000410000 */
[----:B------:R-:W-:-:S03]  /*5470*/  PRMT R47, R49, 0x7632, R47 ;  /* 0x00007632312f7816 */ /* 0x000fc6000000002f */
        /* <DEDUP_REMOVED lines=13> */
.L_x_12492:
[----:B------:R-:W-:-:S07]  /*5550*/  IMAD.MOV.U32 R143, RZ, RZ, R146 ;  /* 0x000000ffff8f7224 */ /* 0x000fce00078e0092 */
.L_x_12493:
[----:B------:R-:W-:Y:S05]  /*5560*/  BSYNC B1 ;  /* 0x0000000000017941 */ /* 0x000fea0003800000 */
.L_x_12491:
        /* <DEDUP_REMOVED lines=16> */
.L_x_12497:
[----:B------:R-:W-:Y:S05]  /*5670*/  BSYNC B2 ;  /* 0x0000000000027941 */ /* 0x000fea0003800000 */
.L_x_12496:
        /* <DEDUP_REMOVED lines=44> */
.L_x_12495:
[----:B------:R-:W-:Y:S05]  /*5940*/  BSYNC B1 ;  /* 0x0000000000017941 */ /* 0x000fea0003800000 */
.L_x_12494:
[----:B------:R-:W-:Y:S01]  /*5950*/  I2FP.F32.U32 R49, R143 ;  /* 0x0000008f00317245 */ /* 0x000fe20000201000 */
[----:B------:R-:W-:Y:S01]  /*5960*/  BSSY B1, `(.L_x_12498) ;  /* 0x0000014000017945 */ /* 0x000fe20003800000 */
[----:B------:R-:W-:Y:S01]  /*5970*/  SHF.L.U32 R47, R47, 0x10, RZ ;  /* 0x000000102f2f7819 */ /* 0x000fe200000006ff */
[C---:B------:R-:W-:Y:S01]  /*5980*/  VIADD R152, R151.reuse, 0x1 ;  /* 0x0000000197987836 */ /* 0x040fe20000000000 */
[----:B------:R-:W-:Y:S01]  /*5990*/  ISETP.NE.AND P3, PT, R151, 0x1, PT ;  /* 0x000000019700780c */ /* 0x000fe20003f65270 */
[----:B------:R-:W-:Y:S02]  /*59a0*/  FFMA.FTZ R48, R49, R154, 1.1641532182693481445e-10 ;  /* 0x2f00000031307423 */ /* 0x000fe4000001009a */
        /* <DEDUP_REMOVED lines=14> */
.L_x_12499:
[----:B------:R-:W-:-:S07]  /*5a90*/  IMAD.MOV.U32 R143, RZ, RZ, R146 ;  /* 0x000000ffff8f7224 */ /* 0x000fce00078e0092 */
.L_x_12500:
[----:B------:R-:W-:Y:S05]  /*5aa0*/  BSYNC B1 ;  /* 0x0000000000017941 */ /* 0x000fea0003800000 */
.L_x_12498:
        /* <DEDUP_REMOVED lines=16> */
.L_x_12504:
[----:B------:R-:W-:Y:S05]  /*5bb0*/  BSYNC B2 ;  /* 0x0000000000027941 */ /* 0x000fea0003800000 */
.L_x_12503:
        /* <DEDUP_REMOVED lines=44> */
.L_x_12502:
[----:B------:R-:W-:Y:S05]  /*5e80*/  BSYNC B1 ;  /* 0x0000000000017941 */ /* 0x000fea0003800000 */
.L_x_12501:
        /* <DEDUP_REMOVED lines=21> */
.L_x_12506:
[----:B------:R-:W-:-:S07]  /*5fe0*/  MOV R49, R146 ;  /* 0x0000009200317202 */ /* 0x000fce0000000f00 */
.L_x_12507:
[----:B------:R-:W-:Y:S05]  /*5ff0*/  BSYNC B1 ;  /* 0x0000000000017941 */ /* 0x000fea0003800000 */
.L_x_12505:
        /* <DEDUP_REMOVED lines=16> */
.L_x_12511:
[----:B------:R-:W-:Y:S05]  /*6100*/  BSYNC B2 ;  /* 0x0000000000027941 */ /* 0x000fea0003800000 */
.L_x_12510:
        /* <DEDUP_REMOVED lines=40> */
[----:B------:R-:W-:-:S05]  /*6390*/  IMAD.WIDE.U32 R150, R150, -0x2daee0ad, RZ ;  /* 0xd2511f5396967825 */ /* 0x000fca00078e00ff */
[----:B------:R-:W-:Y:S01]  /*63a0*/  LOP3.LUT R141, R151, UR34, R152, 0x96, !PT ;  /* 0x00000022978d7c12 */ /* 0x000fe2000f8e9698 */
[----:B------:R-:W-:Y:S01]  /*63b0*/  IMAD.MOV.U32 R151, RZ, RZ, RZ ;  /* 0x000000ffff977224 */ /* 0x000fe200078e00ff */
[----:B------:R-:W-:-:S07]  /*63c0*/  MOV R144, R150 ;  /* 0x0000009600907202 */ /* 0x000fce0000000f00 */
.L_x_12509:
[----:B------:R-:W-:Y:S05]  /*63d0*/  BSYNC B1 ;  /* 0x0000000000017941 */ /* 0x000fea0003800000 */
.L_x_12508:
        /* <DEDUP_REMOVED lines=20> */
.L_x_12513:
[----:B------:R-:W-:-:S07]  /*6520*/  IMAD.MOV.U32 R50, RZ, RZ, R146 ;  /* 0x000000ffff327224 */ /* 0x000fce00078e0092 */
.L_x_12514:
[----:B------:R-:W-:Y:S05]  /*6530*/  BSYNC B1 ;  /* 0x0000000000017941 */ /* 0x000fea0003800000 */
.L_x_12512:
        /* <DEDUP_REMOVED lines=16> */
.L_x_12518:
[----:B------:R-:W-:Y:S05]  /*6640*/  BSYNC B2 ;  /* 0x0000000000027941 */ /* 0x000fea0003800000 */
.L_x_12517:
        /* <DEDUP_REMOVED lines=42> */
[----:B------:R-:W-:Y:S01]  /*68f0*/  LOP3.LUT R141, R151, UR34, R152, 0x96, !PT ;  /* 0x00000022978d7c12 */ /* 0x000fe2000f8e9698 */
[----:B------:R-:W-:-:S11]  /*6900*/  HFMA2.MMA R152, -RZ, RZ, 0, 0 ;  /* 0x00000000ff987435 */ /* 0x000fd600000001ff */
.L_x_12516:
[----:B------:R-:W-:Y:S05]  /*6910*/  BSYNC B1 ;  /* 0x0000000000017941 */ /* 0x000fea0003800000 */
.L_x_12515:
[----:B------:R-:W-:Y:S01]  /*6920*/  I2FP.F32.U32 R143, R50 ;  /* 0x00000032008f7245 */ /* 0x000fe20000201000 */
[C---:B------:R-:W-:Y:S01]  /*6930*/  IMAD.U32 R151, R51.reuse, 0x10000, RZ ;  /* 0x0001000033977824 */ /* 0x040fe200078e00ff */
[C---:B------:R-:W-:Y:S01]  /*6940*/  ISETP.NE.AND P6, PT, R152.reuse, 0x1, PT ;  /* 0x000000019800780c */ /* 0x040fe20003fc5270 */
        /* <DEDUP_REMOVED lines=18> */
.L_x_12520:
[----:B------:R-:W-:-:S07]  /*6a70*/  MOV R155, R146 ;  /* 0x00000092009b7202 */ /* 0x000fce0000000f00 */
.L_x_12521:
[----:B------:R-:W-:Y:S05]  /*6a80*/  BSYNC B1 ;  /* 0x0000000000017941 */ /* 0x000fea0003800000 */
.L_x_12519:
        /* <DEDUP_REMOVED lines=18> */
.L_x_12525:
[----:B------:R-:W-:Y:S05]  /*6bb0*/  BSYNC B2 ;  /* 0x0000000000027941 */ /* 0x000fea0003800000 */
.L_x_12524:
        /* <DEDUP_REMOVED lines=8> */
[----:B------:R-:W-:Y:S01]  /*6c40*/  IMAD.WIDE.U32 R152, R143, -0x2daee0ad, RZ ;  /* 0xd2511f538f987825 */ /* 0x000fe200078e00ff */
[----:B------:R-:W-:Y:S02]  /*6c50*/  HFMA2.MMA R143, -RZ, RZ, 0, 0 ;  /* 0x00000000ff8f7435 */ /* 0x000fe400000001ff */
        /* <DEDUP_REMOVED lines=34> */
.L_x_12523:
[----:B------:R-:W-:Y:S05]  /*6e80*/  BSYNC B1 ;  /* 0x0000000000017941 */ /* 0x000fea0003800000 */
.L_x_12522:
[----:B------:R-:W-:Y:S01]  /*6e90*/  I2FP.F32.U32 R151, R155 ;  /* 0x0000009b00977245 */ /* 0x000fe20000201000 */
[----:B------:R-:W-:Y:S01]  /*6ea0*/  IMAD.U32 R51, R51, 0x10000, RZ ;  /* 0x0001000033337824 */ /* 0x000fe200078e00ff */
        /* <DEDUP_REMOVED lines=10> */
[----:B------:R-:W-:Y:S01]  /*6f50*/  FSEL R51, R150, RZ, !P2 ;  /* 0x000000ff96337208 */ /* 0x000fe20005000000 */
[----:B------:R-:W-:Y:S01]  /*6f60*/  IMAD.WIDE.U32 R152, R153, 0x10000, RZ ;  /* 0x0001000099987825 */ /* 0x000fe200078e00ff */
[----:B------:R-:W-:Y:S02]  /*6f70*/  SEL R150, RZ, 0x1, P5 ;  /* 0x00000001ff967807 */ /* 0x000fe40002800000 */
[----:B------:R-:W-:Y:S01]  /*6f80*/  SEL R79, RZ, 0x1000000, P2 ;  /* 0x01000000ff4f7807 */ /* 0x000fe20001000000 */
[----:B------:R-:W-:Y:S01]  /*6f90*/  @P0 FADD.FTZ R51, R35, R51 ;  /* 0x0000003323330221 */ /* 0x000fe20000010000 */
[----:B------:R-:W-:Y:S01]  /*6fa0*/  SEL R149, RZ, 0x1, P3 ;  /* 0x00000001ff957807 */ /* 0x000fe20001800000 */
[----:B------:R-:W-:Y:S01]  /*6fb0*/  IMAD.WIDE.U32 R150, R150, 0x100, RZ ;  /* 0x0000010096967825 */ /* 0x000fe200078e00ff */
[----:B------:R-:W-:Y:S02]  /*6fc0*/  LOP3.LUT R79, R156, R79, R157, 0xfe, !PT ;  /* 0x0000004f9c4f7212 */ /* 0x000fe400078efe9d */
[----:B------:R-:W-:-:S02]  /*6fd0*/  LOP3.LUT P6, RZ, R0, 0x4, RZ, 0xc0, !PT ;  /* 0x0000000400ff7812 */ /* 0x000fc400078cc0ff */
[----:B------:R-:W-:Y:S02]  /*6fe0*/  LOP3.LUT R149, R155, R79, R149, 0xfe, !PT ;  /* 0x0000004f9b957212 */ /* 0x000fe400078efe95 */
[----:B------:R-:W-:Y:S02]  /*6ff0*/  LOP3.LUT R79, R150, R154, R152, 0xfe, !PT ;  /* 0x0000009a964f7212 */ /* 0x000fe400078efe98 */
[C---:B------:R-:W-:Y:S02]  /*7000*/  LEA R154, P0, R78.reuse, UR10, 0x5 ;  /* 0x0000000a4e9a7c11 */ /* 0x040fe4000f8028ff */
[----:B------:R-:W-:Y:S02]  /*7010*/  SEL R152, RZ, 0x1, P6 ;  /* 0x00000001ff987807 */ /* 0x000fe40003000000 */
[C---:B------:R-:W-:Y:S02]  /*7020*/  LEA.HI.X R155, R78.reuse, UR11, RZ, 0x5, P0 ;  /* 0x0000000b4e9b7c11 */ /* 0x040fe400080f2cff */
[----:B------:R-:W-:-:S02]  /*7030*/  LEA R150, P0, R78, UR12, 0x3 ;  /* 0x0000000c4e967c11 */ /* 0x000fc4000f8018ff */
[----:B------:R-:W-:Y:S01]  /*7040*/  LOP3.LUT R153, R151, R149, R153, 0xfe, !PT ;  /* 0x0000009597997212 */ /* 0x000fe200078efe99 */
[----:B------:R1:W-:Y:S01]  /*7050*/  STG.E.128 desc[UR4][R154.64], R44 ;  /* 0x0000002c9a007986 */ /* 0x0003e2000c101d04 */
[----:B------:R-:W-:Y:S02]  /*7060*/  LOP3.LUT R152, R79, R152, RZ, 0xfc, !PT ;  /* 0x000000984f987212 */ /* 0x000fe400078efcff */
[C---:B------:R-:W-:Y:S01]  /*7070*/  LEA.HI.X R151, R78.reuse, UR13, RZ, 0x3, P0 ;  /* 0x0000000d4e977c11 */ /* 0x040fe200080f1cff */
[----:B------:R1:W-:Y:S01]  /*7080*/  STG.E.128 desc[UR4][R154.64+0x10], R48 ;  /* 0x000010309a007986 */ /* 0x0003e2000c101d04 */
[----:B------:R-:W-:-:S03]  /*7090*/  IADD3 R78, R78, 0x80, RZ ;  /* 0x000000804e4e7810 */ /* 0x000fc60007ffe0ff */
[----:B------:R1:W-:Y:S04]  /*70a0*/  STG.E.64 desc[UR4][R150.64], R152 ;  /* 0x0000009896007986 */ /* 0x0003e8000c101b04 */
.L_x_12469:
[----:B------:R-:W-:Y:S05]  /*70b0*/  BSYNC B0 ;  /* 0x0000000000007941 */ /* 0x000fea0003800000 */
.L_x_12468:
[----:B------:R-:W-:Y:S01]  /*70c0*/  LOP3.LUT P0, RZ, R0, 0x40, RZ, 0xc0, !PT ;  /* 0x0000004000ff7812 */ /* 0x000fe2000780c0ff */
[----:B------:R-:W-:-:S12]  /*70d0*/  BSSY B0, `(.L_x_12526) ;  /* 0x00002d5000007945 */ /* 0x000fd80003800000 */
[----:B------:R-:W-:Y:S05]  /*70e0*/  @!P0 BRA `(.L_x_12527) ;  /* 0x0000002c004c8947 */ /* 0x000fea0003800000 */
[----:B------:R-:W2:Y:S08]  /*70f0*/  LDC.64 R56, c[0x0][0x220] ;  /* 0x00008800ff387b82 */ /* 0x000eb00000000a00 */
[----:B------:R-:W3:Y:S01]  /*7100*/  LDC.64 R52, c[0x0][0x230] ;  /* 0x00008c00ff347b82 */ /* 0x000ee20000000a00 */
[----:B--2---:R-:W-:-:S06]  /*7110*/  IMAD.WIDE.U32 R56, R78, 0x10, R56 ;  /* 0x000000104e387825 */ /* 0x004fcc00078e0038 */
[----:B------:R-:W5:Y:S01]  /*7120*/  LDG.E.128 R56, desc[UR4][R56.64] ;  /* 0x0000000438387981 */ /* 0x000f62000c1e1d00 */
[----:B---3--:R-:W-:-:S04]  /*7130*/  ISETP.NE.U32.AND P0, PT, R52, RZ, PT ;  /* 0x000000ff3400720c */ /* 0x008fc80003f05070 */
[----:B------:R-:W-:-:S13]  /*7140*/  ISETP.NE.AND.EX P0, PT, R53, RZ, PT, P0 ;  /* 0x000000ff3500720c */ /* 0x000fda0003f05300 */
[----:B------:R-:W-:-:S04]  /*7150*/  @P0 LEA R54, P1, R78, R52, 0x5 ;  /* 0x000000344e360211 */ /* 0x000fc800078228ff */
[----:B------:R-:W-:-:S05]  /*7160*/  @P0 LEA.HI.X R55, R78, R53, RZ, 0x5, P1 ;  /* 0x000000354e370211 */ /* 0x000fca00008f2cff */
[----:B------:R2:W5:Y:S04]  /*7170*/  @P0 LDG.E.128 R28, desc[UR4][R54.64] ;  /* 0x00000004361c0981 */ /* 0x000568000c1e1d00 */
[----:B------:R2:W5:Y:S01]  /*7180*/  @P0 LDG.E.128 R32, desc[UR4][R54.64+0x10] ;  /* 0x0000100436200981 */ /* 0x000562000c1e1d00 */
[C---:B------:R-:W-:Y:S01]  /*7190*/  ISETP.NE.AND P0, PT, R143.reuse, 0x1, PT ;  /* 0x000000018f00780c */ /* 0x040fe20003f05270 */
[----:B------:R-:W-:Y:S01]  /*71a0*/  BSSY B1, `(.L_x_12528) ;  /* 0x000000c000017945 */ /* 0x000fe20003800000 */
[----:B01----:R-:W-:-:S11]  /*71b0*/  VIADD R150, R143, 0x1 ;  /* 0x000000018f967836 */ /* 0x003fd60000000000 */
[----:B--2---:R-:W-:Y:S05]  /*71c0*/  @!P0 BRA `(.L_x_12529) ;  /* 0x0000000000208947 */ /* 0x004fea0003800000 */
        /* <DEDUP_REMOVED lines=8> */
.L_x_12529:
[----:B------:R-:W-:-:S07]  /*7250*/  IMAD.MOV.U32 R154, RZ, RZ, R146 ;  /* 0x000000ffff9a7224 */ /* 0x000fce00078e0092 */
.L_x_12530:
[----:B------:R-:W-:Y:S05]  /*7260*/  BSYNC B1 ;  /* 0x0000000000017941 */ /* 0x000fea0003800000 */
.L_x_12528:
        /* <DEDUP_REMOVED lines=16> */
.L_x_12534:
[----:B------:R-:W-:Y:S05]  /*7370*/  BSYNC B2 ;  /* 0x0000000000027941 */ /* 0x000fea0003800000 */
.L_x_12533:
        /* <DEDUP_REMOVED lines=44> */
.L_x_12532:
[----:B------:R-:W-:Y:S05]  /*7640*/  BSYNC B1 ;  /* 0x0000000000017941 */ /* 0x000fea0003800000 */
.L_x_12531:
[----:B------:R-:W0:Y:S01]  /*7650*/  LDC R149, c[0x0][0x294] ;  /* 0x0000a500ff957b82 */ /* 0x000e220000000800 */
[----:B------:R-:W-:Y:S01]  /*7660*/  I2FP.F32.U32 R55, R154 ;  /* 0x0000009a00377245 */ /* 0x000fe20000201000 */
[----:B------:R-:W-:Y:S01]  /*7670*/  HFMA2.MMA R154, -RZ, RZ, 0.1171875, 0 ;  /* 0x2f800000ff9a7435 */ /* 0x000fe200000001ff */
[----:B------:R-:W-:Y:S01]  /*7680*/  ISETP.NE.U32.AND P0, PT, R52, RZ, PT ;  /* 0x000000ff3400720c */ /* 0x000fe20003f05070 */
[----:B-----5:R-:W-:Y:S01]  /*7690*/  IMAD.U32 R143, R56, 0x10000, RZ ;  /* 0x00010000388f7824 */ /* 0x020fe200078e00ff */
[----:B------:R-:W-:Y:S01]  /*76a0*/  LOP3.LUT R0, R0, 0xfffffffb, RZ, 0xc0, !PT ;  /* 0xfffffffb00007812 */ /* 0x000fe200078ec0ff */
[----:B------:R-:W-:Y:S01]  /*76b0*/  BSSY B1, `(.L_x_12535) ;  /* 0x0000017000017945 */ /* 0x000fe20003800000 */
[----:B------:R-:W-:Y:S01]  /*76c0*/  ISETP.NE.AND.EX P0, PT, R53, RZ, PT, P0 ;  /* 0x000000ff3500720c */ /* 0x000fe20003f05300 */
[----:B------:R-:W1:Y:S01]  /*76d0*/  LDC R79, c[0x0][0x298] ;  /* 0x0000a600ff4f7b82 */ /* 0x000e620000000800 */
[----:B------:R-:W-:Y:S01]  /*76e0*/  FMUL.FTZ R54, R143, R76 ;  /* 0x0000004c8f367220 */ /* 0x000fe20000410000 */
[----:B------:R-:W-:-:S02]  /*76f0*/  PRMT R56, R56, 0x7632, R56 ;  /* 0x0000763238387816 */ /* 0x000fc40000000038 */
[----:B------:R-:W-:Y:S01]  /*7700*/  FFMA.FTZ R52, R55, R154, 1.1641532182693481445e-10 ;  /* 0x2f00000037347423 */ /* 0x000fe2000001009a */
[----:B------:R-:W-:-:S04]  /*7710*/  IADD3 R143, R150, 0x1, RZ ;  /* 0x00000001968f7810 */ /* 0x000fc80007ffe0ff */
        /* <DEDUP_REMOVED lines=15> */
.L_x_12536:
[----:B------:R-:W-:-:S07]  /*7810*/  MOV R53, R146 ;  /* 0x0000009200357202 */ /* 0x000fce0000000f00 */
.L_x_12537:
[----:B------:R-:W-:Y:S05]  /*7820*/  BSYNC B1 ;  /* 0x0000000000017941 */ /* 0x000fea0003800000 */
.L_x_12535:
        /* <DEDUP_REMOVED lines=16> */
.L_x_12541:
[----:B------:R-:W-:Y:S05]  /*7930*/  BSYNC B2 ;  /* 0x0000000000027941 */ /* 0x000fea0003800000 */
.L_x_12540:
        /* <DEDUP_REMOVED lines=44> */
.L_x_12539:
[----:B------:R-:W-:Y:S05]  /*7c00*/  BSYNC B1 ;  /* 0x0000000000017941 */ /* 0x000fea0003800000 */
.L_x_12538:
[----:B------:R-:W-:Y:S01]  /*7c10*/  I2FP.F32.U32 R53, R53 ;  /* 0x0000003500357245 */ /* 0x000fe20000201000 */
[----:B------:R-:W-:Y:S01]  /*7c20*/  IMAD.U32 R55, R56, 0x10000, RZ ;  /* 0x0001000038377824 */ /* 0x000fe200078e00ff */
[----:B------:R-:W-:Y:S01]  /*7c30*/  LOP3.LUT R0, R0, 0xfffffffd, RZ, 0xc0, !PT ;  /* 0xfffffffd00007812 */ /* 0x000fe200078ec0ff */
[----:B------:R-:W-:Y:S01]  /*7c40*/  BSSY B1, `(.L_x_12542) ;  /* 0x0000014000017945 */ /* 0x000fe20003800000 */
[----:B------:R-:W-:Y:S01]  /*7c50*/  IADD3 R150, R143, 0x1, RZ ;  /* 0x000000018f967810 */ /* 0x000fe20007ffe0ff */
        /* <DEDUP_REMOVED lines=17> */
.L_x_12543:
[----:B------:R-:W-:-:S07]  /*7d70*/  MOV R56, R146 ;  /* 0x0000009200387202 */ /* 0x000fce0000000f00 */
.L_x_12544:
[----:B------:R-:W-:Y:S05]  /*7d80*/  BSYNC B1 ;  /* 0x0000000000017941 */ /* 0x000fea0003800000 */
.L_x_12542:
        /* <DEDUP_REMOVED lines=16> */
.L_x_12548:
[----:B------:R-:W-:Y:S05]  /*7e90*/  BSYNC B2 ;  /* 0x0000000000027941 */ /* 0x000fea0003800000 */
.L_x_12547:
        /* <DEDUP_REMOVED lines=44> */
.L_x_12546:
[----:B------:R-:W-:Y:S05]  /*8160*/  BSYNC B1 ;  /* 0x0000000000017941 */ /* 0x000fea0003800000 */
.L_x_12545:
        /* <DEDUP_REMOVED lines=21> */
.L_x_12550:
[----:B------:R-:W-:-:S07]  /*82c0*/  MOV R143, R146 ;  /* 0x00000092008f7202 */ /* 0x000fce0000000f00 */
.L_x_12551:
[----:B------:R-:W-:Y:S05]  /*82d0*/  BSYNC B1 ;  /* 0x0000000000017941 */ /* 0x000fea0003800000 */
.L_x_12549:
        /* <DEDUP_REMOVED lines=16> */
.L_x_12555:
[----:B------:R-:W-:Y:S05]  /*83e0*/  BSYNC B2 ;  /* 0x0000000000027941 */ /* 0x000fea0003800000 */
.L_x_12554:
        /* <DEDUP_REMOVED lines=41> */
[----:B------:R-:W-:Y:S01]  /*8680*/  MOV R146, R152 ;  /* 0x0000009800927202 */ /* 0x000fe20000000f00 */
[----:B------:R-:W-:Y:S01]  /*8690*/  IMAD.MOV.U32 R144, RZ, RZ, R56 ;  /* 0x000000ffff907224 */ /* 0x000fe200078e0038 */
[----:B------:R-:W-:-:S07]  /*86a0*/  LOP3.LUT R141, R57, UR34, R150, 0x96, !PT ;  /* 0x00000022398d7c12 */ /* 0x000fce000f8e9696 */
.L_x_12553:
[----:B------:R-:W-:Y:S05]  /*86b0*/  BSYNC B1 ;  /* 0x0000000000017941 */ /* 0x000fea0003800000 */
.L_x_12552:
        /* <DEDUP_REMOVED lines=20> */
.L_x_12557:
[----:B------:R-:W-:-:S07]  /*8800*/  MOV R143, R146 ;  /* 0x00000092008f7202 */ /* 0x000fce0000000f00 */
.L_x_12558:
[----:B------:R-:W-:Y:S05]  /*8810*/  BSYNC B1 ;  /* 0x0000000000017941 */ /* 0x000fea0003800000 */
.L_x_12556:
        /* <DEDUP_REMOVED lines=16> */
.L_x_12562:
[----:B------:R-:W-:Y:S05]  /*8920*/  BSYNC B2 ;  /* 0x0000000000027941 */ /* 0x000fea0003800000 */
.L_x_12561:
        /* <DEDUP_REMOVED lines=44> */
.L_x_12560:
[----:B------:R-:W-:Y:S05]  /*8bf0*/  BSYNC B1 ;  /* 0x0000000000017941 */ /* 0x000fea0003800000 */
.L_x_12559:
[----:B------:R-:W-:Y:S01]  /*8c00*/  I2FP.F32.U32 R57, R143 ;  /* 0x0000008f00397245 */ /* 0x000fe20000201000 */
[----:B------:R-:W-:Y:S01]  /*8c10*/  IMAD.U32 R143, R58, 0x10000, RZ ;  /* 0x000100003a8f7824 */ /* 0x000fe200078e00ff */
        /* <DEDUP_REMOVED lines=19> */
.L_x_12564:
[----:B------:R-:W-:-:S07]  /*8d50*/  MOV R57, R146 ;  /* 0x0000009200397202 */ /* 0x000fce0000000f00 */
.L_x_12565:
[----:B------:R-:W-:Y:S05]  /*8d60*/  BSYNC B1 ;  /* 0x0000000000017941 */ /* 0x000fea0003800000 */
.L_x_12563:
        /* <DEDUP_REMOVED lines=16> */
.L_x_12569:
[----:B------:R-:W-:Y:S05]  /*8e70*/  BSYNC B2 ;  /* 0x0000000000027941 */ /* 0x000fea0003800000 */
.L_x_12568:
        /* <DEDUP_REMOVED lines=44> */
.L_x_12567:
[----:B------:R-:W-:Y:S05]  /*9140*/  BSYNC B1 ;  /* 0x0000000000017941 */ /* 0x000fea0003800000 */
.L_x_12566:
        /* <DEDUP_REMOVED lines=20> */
.L_x_12571:
[----:B------:R-:W-:-:S07]  /*9290*/  MOV R58, R146 ;  /* 0x00000092003a7202 */ /* 0x000fce0000000f00 */
.L_x_12572:
[----:B------:R-:W-:Y:S05]  /*92a0*/  BSYNC B1 ;  /* 0x0000000000017941 */ /* 0x000fea0003800000 */
.L_x_12570:
        /* <DEDUP_REMOVED lines=16> */
.L_x_12576:
[----:B------:R-:W-:Y:S05]  /*93b0*/  BSYNC B2 ;  /* 0x0000000000027941 */ /* 0x000fea0003800000 */
.L_x_12575:
        /* <DEDUP_REMOVED lines=44> */
.L_x_12574:
[----:B------:R-:W-:Y:S05]  /*9680*/  BSYNC B1 ;  /* 0x0000000000017941 */ /* 0x000fea0003800000 */
.L_x_12573:
        /* <DEDUP_REMOVED lines=21> */
.L_x_12578:
[----:B------:R-:W-:-:S07]  /*97e0*/  MOV R155, R146 ;  /* 0x00000092009b7202 */ /* 0x000fce0000000f00 */
.L_x_12579:
[----:B------:R-:W-:Y:S05]  /*97f0*/  BSYNC B1 ;  /* 0x0000000000017941 */ /* 0x000fea0003800000 */
.L_x_12577:
        /* <DEDUP_REMOVED lines=18> */
.L_x_12583:
[----:B------:R-:W-:Y:S05]  /*9920*/  BSYNC B2 ;  /* 0x0000000000027941 */ /* 0x000fea0003800000 */
.L_x_12582:
        /* <DEDUP_REMOVED lines=44> */
.L_x_12581:
[----:B------:R-:W-:Y:S05]  /*9bf0*/  BSYNC B1 ;  /* 0x0000000000017941 */ /* 0x000fea0003800000 */
.L_x_12580:
        /* <DEDUP_REMOVED lines=34> */
.L_x_12527:
[----:B------:R-:W-:Y:S05]  /*9e20*/  BSYNC B0 ;  /* 0x0000000000007941 */ /* 0x000fea0003800000 */
.L_x_12526:
[----:B------:R-:W-:Y:S01]  /*9e30*/  LOP3.LUT P0, RZ, R0, 0x20, RZ, 0xc0, !PT ;  /* 0x0000002000ff7812 */ /* 0x000fe2000780c0ff */
[----:B------:R-:W-:-:S12]  /*9e40*/  BSSY B0, `(.L_x_12584) ;  /* 0x00002d5000007945 */ /* 0x000fd80003800000 */
[----:B------:R-:W-:Y:S05]  /*9e50*/  @!P0 BRA `(.L_x_12585) ;  /* 0x0000002c004c8947 */ /* 0x000fea0003800000 */
[----:B------:R-:W3:Y:S08]  /*9e60*/  LDC.64 R64, c[0x0][0x220] ;  /* 0x00008800ff407b82 */ /* 0x000ef00000000a00 */
[----:B------:R-:W4:Y:S01]  /*9e70*/  LDC.64 R60, c[0x0][0x230] ;  /* 0x00008c00ff3c7b82 */ /* 0x000f220000000a00 */
[----:B---3--:R-:W-:-:S06]  /*9e80*/  IMAD.WIDE.U32 R64, R78, 0x10, R64 ;  /* 0x000000104e407825 */ /* 0x008fcc00078e0040 */
[----:B------:R-:W5:Y:S01]  /*9e90*/  LDG.E.128 R64, desc[UR4][R64.64] ;  /* 0x0000000440407981 */ /* 0x000f62000c1e1d00 */
[----:B----4-:R-:W-:-:S04]  /*9ea0*/  ISETP.NE.U32.AND P0, PT, R60, RZ, PT ;  /* 0x000000ff3c00720c */ /* 0x010fc80003f05070 */
[----:B------:R-:W-:-:S13]  /*9eb0*/  ISETP.NE.AND.EX P0, PT, R61, RZ, PT, P0 ;  /* 0x000000ff3d00720c */ /* 0x000fda0003f05300 */
[----:B------:R-:W-:-:S04]  /*9ec0*/  @P0 LEA R62, P1, R78, R60, 0x5 ;  /* 0x0000003c4e3e0211 */ /* 0x000fc800078228ff */
[----:B------:R-:W-:-:S05]  /*9ed0*/  @P0 LEA.HI.X R63, R78, R61, RZ, 0x5, P1 ;  /* 0x0000003d4e3f0211 */ /* 0x000fca00008f2cff */
[----:B------:R3:W5:Y:S04]  /*9ee0*/  @P0 LDG.E.128 R28, desc[UR4][R62.64] ;  /* 0x000000043e1c0981 */ /* 0x000768000c1e1d00 */
[----:B------:R3:W5:Y:S01]  /*9ef0*/  @P0 LDG.E.128 R32, desc[UR4][R62.64+0x10] ;  /* 0x000010043e200981 */ /* 0x000762000c1e1d00 */
[C---:B------:R-:W-:Y:S01]  /*9f00*/  ISETP.NE.AND P0, PT, R143.reuse, 0x1, PT ;  /* 0x000000018f00780c */ /* 0x040fe20003f05270 */
[----:B------:R-:W-:Y:S01]  /*9f10*/  BSSY B1, `(.L_x_12586) ;  /* 0x000000c000017945 */ /* 0x000fe20003800000 */
[----:B012---:R-:W-:-:S11]  /*9f20*/  VIADD R150, R143, 0x1 ;  /* 0x000000018f967836 */ /* 0x007fd60000000000 */
[----:B---3--:R-:W-:Y:S05]  /*9f30*/  @!P0 BRA `(.L_x_12587) ;  /* 0x0000000000208947 */ /* 0x008fea0003800000 */
        /* <DEDUP_REMOVED lines=8> */
.L_x_12587:
[----:B------:R-:W-:-:S07]  /*9fc0*/  IMAD.MOV.U32 R154, RZ, RZ, R146 ;  /* 0x000000ffff9a7224 */ /* 0x000fce00078e0092 */
.L_x_12588:
[----:B------:R-:W-:Y:S05]  /*9fd0*/  BSYNC B1 ;  /* 0x0000000000017941 */ /* 0x000fea0003800000 */
.L_x_12586:
        /* <DEDUP_REMOVED lines=16> */
.L_x_12592:
[----:B------:R-:W-:Y:S05]  /*a0e0*/  BSYNC B2 ;  /* 0x0000000000027941 */ /* 0x000fea0003800000 */
.L_x_12591:
        /* <DEDUP_REMOVED lines=44> */
.L_x_12590:
[----:B------:R-:W-:Y:S05]  /*a3b0*/  BSYNC B1 ;  /* 0x0000000000017941 */ /* 0x000fea0003800000 */
.L_x_12589:
        /* <DEDUP_REMOVED lines=28> */
.L_x_12594:
[----:B------:R-:W-:-:S07]  /*a580*/  MOV R61, R146 ;  /* 0x00000092003d7202 */ /* 0x000fce0000000f00 */
.L_x_12595:
[----:B------:R-:W-:Y:S05]  /*a590*/  BSYNC B1 ;  /* 0x0000000000017941 */ /* 0x000fea0003800000 */
.L_x_12593:
        /* <DEDUP_REMOVED lines=16> */
.L_x_12599:
[----:B------:R-:W-:Y:S05]  /*a6a0*/  BSYNC B2 ;  /* 0x0000000000027941 */ /* 0x000fea0003800000 */
.L_x_12598:
        /* <DEDUP_REMOVED lines=44> */
.L_x_12597:
[----:B------:R-:W-:Y:S05]  /*a970*/  BSYNC B1 ;  /* 0x0000000000017941 */ /* 0x000fea0003800000 */
.L_x_12596:
        /* <DEDUP_REMOVED lines=22> */
.L_x_12601:
[----:B------:R-:W-:-:S07]  /*aae0*/  MOV R64, R146 ;  /* 0x0000009200407202 */ /* 0x000fce0000000f00 */
.L_x_12602:
[----:B------:R-:W-:Y:S05]  /*aaf0*/  BSYNC B1 ;  /* 0x0000000000017941 */ /* 0x000fea0003800000 */
.L_x_12600:
        /* <DEDUP_REMOVED lines=16> */
.L_x_12606:
[----:B------:R-:W-:Y:S05]  /*ac00*/  BSYNC B2 ;  /* 0x0000000000027941 */ /* 0x000fea0003800000 */
.L_x_12605:
        /* <DEDUP_REMOVED lines=44> */
.L_x_12604:
[----:B------:R-:W-:Y:S05]  /*aed0*/  BSYNC B1 ;  /* 0x0000000000017941 */ /* 0x000fea0003800000 */
.L_x_12603:
        /* <DEDUP_REMOVED lines=21> */
.L_x_12608:
[----:B------:R-:W-:-:S07]  /*b030*/  MOV R143, R146 ;  /* 0x00000092008f7202 */ /* 0x000fce0000000f00 */
.L_x_12609:
[----:B------:R-:W-:Y:S05]  /*b040*/  BSYNC B1 ;  /* 0x0000000000017941 */ /* 0x000fea0003800000 */
.L_x_12607:
        /* <DEDUP_REMOVED lines=16> */
.L_x_12613:
[----:B------:R-:W-:Y:S05]  /*b150*/  BSYNC B2 ;  /* 0x0000000000027941 */ /* 0x000fea0003800000 */
.L_x_12612:
        /* <DEDUP_REMOVED lines=44> */
.L_x_12611:
[----:B------:R-:W-:Y:S05]  /*b420*/  BSYNC B1 ;  /* 0x0000000000017941 */ /* 0x000fea0003800000 */
.L_x_12610:
        /* <DEDUP_REMOVED lines=20> */
.L_x_12615:
[----:B------:R-:W-:-:S07]  /*b570*/  MOV R143, R146 ;  /* 0x00000092008f7202 */ /* 0x000fce0000000f00 */
.L_x_12616:
[----:B------:R-:W-:Y:S05]  /*b580*/  BSYNC B1 ;  /* 0x0000000000017941 */ /* 0x000fea0003800000 */
.L_x_12614:
        /* <DEDUP_REMOVED lines=16> */
.L_x_12620:
[----:B------:R-:W-:Y:S05]  /*b690*/  BSYNC B2 ;  /* 0x0000000000027941 */ /* 0x000fea0003800000 */
.L_x_12619:
        /* <DEDUP_REMOVED lines=44> */
.L_x_12618:
[----:B------:R-:W-:Y:S05]  /*b960*/  BSYNC B1 ;  /* 0x0000000000017941 */ /* 0x000fea0003800000 */
.L_x_12617:
        /* <DEDUP_REMOVED lines=21> */
.L_x_12622:
[----:B------:R-:W-:-:S07]  /*bac0*/  MOV R65, R146 ;  /* 0x0000009200417202 */ /* 0x000fce0000000f00 */
.L_x_12623:
[----:B------:R-:W-:Y:S05]  /*bad0*/  BSYNC B1 ;  /* 0x0000000000017941 */ /* 0x000fea0003800000 */
.L_x_12621:
        /* <DEDUP_REMOVED lines=16> */
.L_x_12627:
[----:B------:R-:W-:Y:S05]  /*bbe0*/  BSYNC B2 ;  /* 0x0000000000027941 */ /* 0x000fea0003800000 */
.L_x_12626:
        /* <DEDUP_REMOVED lines=44> */
.L_x_12625:
[----:B------:R-:W-:Y:S05]  /*beb0*/  BSYNC B1 ;  /* 0x0000000000017941 */ /* 0x000fea0003800000 */
.L_x_12624:
        /* <DEDUP_REMOVED lines=20> */
.L_x_12629:
[----:B------:R-:W-:-:S07]  /*c000*/  MOV R66, R146 ;  /* 0x0000009200427202 */ /* 0x000fce0000000f00 */
.L_x_12630:
[----:B------:R-:W-:Y:S05]  /*c010*/  BSYNC B1 ;  /* 0x0000000000017941 */ /* 0x000fea0003800000 */
.L_x_12628:
        /* <DEDUP_REMOVED lines=16> */
.L_x_12634:
[----:B------:R-:W-:Y:S05]  /*c120*/  BSYNC B2 ;  /* 0x0000000000027941 */ /* 0x000fea0003800000 */
.L_x_12633:
        /* <DEDUP_REMOVED lines=44> */
.L_x_12632:
[----:B------:R-:W-:Y:S05]  /*c3f0*/  BSYNC B1 ;  /* 0x0000000000017941 */ /* 0x000fea0003800000 */
.L_x_12631:
        /* <DEDUP_REMOVED lines=21> */
.L_x_12636:
[----:B------:R-:W-:-:S07]  /*c550*/  MOV R155, R146 ;  /* 0x00000092009b7202 */ /* 0x000fce0000000f00 */
.L_x_12637:
[----:B------:R-:W-:Y:S05]  /*c560*/  BSYNC B1 ;  /* 0x0000000000017941 */ /* 0x000fea0003800000 */
.L_x_12635:
        /* <DEDUP_REMOVED lines=18> */
.L_x_12641:
[----:B------:R-:W-:Y:S05]  /*c690*/  BSYNC B2 ;  /* 0x0000000000027941 */ /* 0x000fea0003800000 */
.L_x_12640:
        /* <DEDUP_REMOVED lines=44> */
.L_x_12639:
[----:B------:R-:W-:Y:S05]  /*c960*/  BSYNC B1 ;  /* 0x0000000000017941 */ /* 0x000fea0003800000 */
.L_x_12638:
        /* <DEDUP_REMOVED lines=34> */
.L_x_12585:
[----:B------:R-:W-:Y:S05]  /*cb90*/  BSYNC B0 ;  /* 0x0000000000007941 */ /* 0x000fea0003800000 */
.L_x_12584:
[----:B------:R-:W-:Y:S01]  /*cba0*/  LOP3.LUT P0, RZ, R0, 0x10, RZ, 0xc0, !PT ;  /* 0x0000001000ff7812 */ /* 0x000fe2000780c0ff */
[----:B------:R-:W-:-:S12]  /*cbb0*/  BSSY B0, `(.L_x_12642) ;  /* 0x00002d4000007945 */ /* 0x000fd80003800000 */
[----:B------:R-:W-:Y:S05]  /*cbc0*/  @!P0 BRA `(.L_x_12643) ;  /* 0x0000002c00488947 */ /* 0x000fea0003800000 */
[----:B------:R-:W4:Y:S08]  /*cbd0*/  LDC.64 R72, c[0x0][0x220] ;  /* 0x00008800ff487b82 */ /* 0x000f300000000a00 */
[----:B------:R-:W0:Y:S01]  /*cbe0*/  LDC.64 R68, c[0x0][0x230] ;  /* 0x00008c00ff447b82 */ /* 0x000e220000000a00 */
[----:B----4-:R-:W-:-:S06]  /*cbf0*/  IMAD.WIDE.U32 R72, R78, 0x10, R72 ;  /* 0x000000104e487825 */ /* 0x010fcc00078e0048 */
[----:B------:R-:W5:Y:S01]  /*cc00*/  LDG.E.128 R72, desc[UR4][R72.64] ;  /* 0x0000000448487981 */ /* 0x000f62000c1e1d00 */
[----:B0-----:R-:W-:-:S04]  /*cc10*/  ISETP.NE.U32.AND P0, PT, R68, RZ, PT ;  /* 0x000000ff4400720c */ /* 0x001fc80003f05070 */
[----:B------:R-:W-:-:S13]  /*cc20*/  ISETP.NE.AND.EX P0, PT, R69, RZ, PT, P0 ;  /* 0x000000ff4500720c */ /* 0x000fda0003f05300 */
[----:B------:R-:W-:-:S04]  /*cc30*/  @P0 LEA R70, P1, R78, R68, 0x5 ;  /* 0x000000444e460211 */ /* 0x000fc800078228ff */
[----:B------:R-:W-:-:S05]  /*cc40*/  @P0 LEA.HI.X R71, R78, R69, RZ, 0x5, P1 ;  /* 0x000000454e470211 */ /* 0x000fca00008f2cff */
[----:B------:R0:W5:Y:S04]  /*cc50*/  @P0 LDG.E.128 R28, desc[UR4][R70.64] ;  /* 0x00000004461c0981 */ /* 0x000168000c1e1d00 */
[----:B------:R0:W5:Y:S01]  /*cc60*/  @P0 LDG.E.128 R32, desc[UR4][R70.64+0x10] ;  /* 0x0000100446200981 */ /* 0x000162000c1e1d00 */
[C---:B------:R-:W-:Y:S01]  /*cc70*/  ISETP.NE.AND P0, PT, R143.reuse, 0x1, PT ;  /* 0x000000018f00780c */ /* 0x040fe20003f05270 */
[----:B------:R-:W-:Y:S01]  /*cc80*/  BSSY B1, `(.L_x_12644) ;  /* 0x000000c000017945 */ /* 0x000fe20003800000 */
[----:B-123--:R-:W-:-:S11]  /*cc90*/  VIADD R150, R143, 0x1 ;  /* 0x000000018f967836 */ /* 0x00efd60000000000 */
        /* <DEDUP_REMOVED lines=9> */
.L_x_12645:
[----:B------:R-:W-:-:S07]  /*cd30*/  IMAD.MOV.U32 R154, RZ, RZ, R146 ;  /* 0x000000ffff9a7224 */ /* 0x000fce00078e0092 */
.L_x_12646:
[----:B------:R-:W-:Y:S05]  /*cd40*/  BSYNC B1 ;  /* 0x0000000000017941 */ /* 0x000fea0003800000 */
.L_x_12644:
        /* <DEDUP_REMOVED lines=16> */
.L_x_12650:
[----:B------:R-:W-:Y:S05]  /*ce50*/  BSYNC B2 ;  /* 0x0000000000027941 */ /* 0x000fea0003800000 */
.L_x_12649:
        /* <DEDUP_REMOVED lines=44> */
.L_x_12648:
[----:B------:R-:W-:Y:S05]  /*d120*/  BSYNC B1 ;  /* 0x0000000000017941 */ /* 0x000fea0003800000 */
.L_x_12647:
        /* <DEDUP_REMOVED lines=28> */
.L_x_12652:
[----:B------:R-:W-:-:S07]  /*d2f0*/  MOV R69, R146 ;  /* 0x0000009200457202 */ /* 0x000fce0000000f00 */
.L_x_12653:
[----:B------:R-:W-:Y:S05]  /*d300*/  BSYNC B1 ;  /* 0x0000000000017941 */ /* 0x000fea0003800000 */
.L_x_12651:
        /* <DEDUP_REMOVED lines=16> */
.L_x_12657:
[----:B------:R-:W-:Y:S05]  /*d410*/  BSYNC B2 ;  /* 0x0000000000027941 */ /* 0x000fea0003800000 */
.L_x_12656:
        /* <DEDUP_REMOVED lines=44> */
.L_x_12655:
[----:B------:R-:W-:Y:S05]  /*d6e0*/  BSYNC B1 ;  /* 0x0000000000017941 */ /* 0x000fea0003800000 */
.L_x_12654:
        /* <DEDUP_REMOVED lines=22> */
.L_x_12659:
[----:B------:R-:W-:-:S07]  /*d850*/  MOV R72, R146 ;  /* 0x0000009200487202 */ /* 0x000fce0000000f00 */
.L_x_12660:
[----:B------:R-:W-:Y:S05]  /*d860*/  BSYNC B1 ;  /* 0x0000000000017941 */ /* 0x000fea0003800000 */
.L_x_12658:
        /* <DEDUP_REMOVED lines=16> */
.L_x_12664:
[----:B------:R-:W-:Y:S05]  /*d970*/  BSYNC B2 ;  /* 0x0000000000027941 */ /* 0x000fea0003800000 */
.L_x_12663:
        /* <DEDUP_REMOVED lines=44> */
.L_x_12662:
[----:B------:R-:W-:Y:S05]  /*dc40*/  BSYNC B1 ;  /* 0x0000000000017941 */ /* 0x000fea0003800000 */
.L_x_12661:
[----:B------:R-:W-:Y:S01]  /*dc50*/  I2FP.F32.U32 R71, R72 ;  /* 0x0000004800477245 */ /* 0x000fe20000201000 */
[----:B------:R-:W-:Y:S01]  /*dc60*/  IMAD.U32 R143, R73, 0x10000, RZ ;  /* 0x00010000498f7824 */ /* 0x000fe200078e00ff */
[C---:B------:R-:W-:Y:S01]  /*dc70*/  ISETP.NE.AND P2, PT, R150.reuse, 0x1, PT ;  /* 0x000000019600780c */ /* 0x040fe20003f45270 */
[----:B------:R-:W-:Y:S02]  /*dc80*/  BSSY B1, `(.L_x_12665) ;  /* 0x0000013000017945 */ /* 0x000fe40003800000 */
        /* <DEDUP_REMOVED lines=17> */
.L_x_12666:
[----:B------:R-:W-:-:S07]  /*dda0*/  MOV R71, R146 ;  /* 0x0000009200477202 */ /* 0x000fce0000000f00 */
.L_x_12667:
[----:B------:R-:W-:Y:S05]  /*ddb0*/  BSYNC B1 ;  /* 0x0000000000017941 */ /* 0x000fea0003800000 */
.L_x_12665:
        /* <DEDUP_REMOVED lines=16> */
.L_x_12671:
[----:B------:R-:W-:Y:S05]  /*dec0*/  BSYNC B2 ;  /* 0x0000000000027941 */ /* 0x000fea0003800000 */
.L_x_12670:
        /* <DEDUP_REMOVED lines=44> */
.L_x_12669:
[----:B------:R-:W-:Y:S05]  /*e190*/  BSYNC B1 ;  /* 0x0000000000017941 */ /* 0x000fea0003800000 */
.L_x_12668:
        /* <DEDUP_REMOVED lines=20> */
.L_x_12673:
[----:B------:R-:W-:-:S07]  /*e2e0*/  MOV R143, R146 ;  /* 0x00000092008f7202 */ /* 0x000fce0000000f00 */
.L_x_12674:
[----:B------:R-:W-:Y:S05]  /*e2f0*/  BSYNC B1 ;  /* 0x0000000000017941 */ /* 0x000fea0003800000 */
.L_x_12672:
        /* <DEDUP_REMOVED lines=16> */
.L_x_12678:
[----:B------:R-:W-:Y:S05]  /*e400*/  BSYNC B2 ;  /* 0x0000000000027941 */ /* 0x000fea0003800000 */
.L_x_12677:
        /* <DEDUP_REMOVED lines=44> */
.L_x_12676:
[----:B------:R-:W-:Y:S05]  /*e6d0*/  BSYNC B1 ;  /* 0x0000000000017941 */ /* 0x000fea0003800000 */
.L_x_12675:
        /* <DEDUP_REMOVED lines=21> */
.L_x_12680:
[----:B------:R-:W-:-:S07]  /*e830*/  MOV R73, R146 ;  /* 0x0000009200497202 */ /* 0x000fce0000000f00 */
.L_x_12681:
[----:B------:R-:W-:Y:S05]  /*e840*/  BSYNC B1 ;  /* 0x0000000000017941 */ /* 0x000fea0003800000 */
.L_x_12679:
        /* <DEDUP_REMOVED lines=16> */
.L_x_12685:
[----:B------:R-:W-:Y:S05]  /*e950*/  BSYNC B2 ;  /* 0x0000000000027941 */ /* 0x000fea0003800000 */
.L_x_12684:
        /* <DEDUP_REMOVED lines=44> */
.L_x_12683:
[----:B------:R-:W-:Y:S05]  /*ec20*/  BSYNC B1 ;  /* 0x0000000000017941 */ /* 0x000fea0003800000 */
.L_x_12682:
        /* <DEDUP_REMOVED lines=20> */
.L_x_12687:
[----:B------:R-:W-:-:S07]  /*ed70*/  MOV R74, R146 ;  /* 0x00000092004a7202 */ /* 0x000fce0000000f00 */
.L_x_12688:
[----:B------:R-:W-:Y:S05]  /*ed80*/  BSYNC B1 ;  /* 0x0000000000017941 */ /* 0x000fea0003800000 */
.L_x_12686:
        /* <DEDUP_REMOVED lines=16> */
.L_x_12692:
[----:B------:R-:W-:Y:S05]  /*ee90*/  BSYNC B2 ;  /* 0x0000000000027941 */ /* 0x000fea0003800000 */
.L_x_12691:
        /* <DEDUP_REMOVED lines=36> */
[----:B------:R-:W-:-:S03]  /*f0e0*/  HFMA2.MMA R153, -RZ, RZ, 0, 0 ;  /* 0x00000000ff997435 */ /* 0x000fc600000001ff */
[----:B------:R-:W-:Y:S01]  /*f0f0*/  IMAD.WIDE.U32 R156, R156, -0x326172a9, RZ ;  /* 0xcd9e8d579c9c7825 */ /* 0x000fe200078e00ff */
[----:B------:R-:W-:-:S04]  /*f100*/  LOP3.LUT R150, R141, UR31, R150, 0x96, !PT ;  /* 0x0000001f8d967c12 */ /* 0x000fc8000f8e9696 */
[----:B------:R-:W-:Y:S01]  /*f110*/  LOP3.LUT R140, R157, UR33, R140, 0x96, !PT ;  /* 0x000000219d8c7c12 */ /* 0x000fe2000f8e968c */
[----:B------:R-:W-:Y:S01]  /*f120*/  IMAD.WIDE.U32 R150, R150, -0x2daee0ad, RZ ;  /* 0xd2511f5396967825 */ /* 0x000fe200078e00ff */
[----:B------:R-:W-:-:S03]  /*f130*/  MOV R146, R156 ;  /* 0x0000009c00927202 */ /* 0x000fc60000000f00 */
[----:B------:R-:W-:Y:S01]  /*f140*/  IMAD.MOV.U32 R144, RZ, RZ, R150 ;  /* 0x000000ffff907224 */ /* 0x000fe200078e0096 */
[----:B------:R-:W-:-:S07]  /*f150*/  LOP3.LUT R141, R151, UR34, R152, 0x96, !PT ;  /* 0x00000022978d7c12 */ /* 0x000fce000f8e9698 */
.L_x_12690:
[----:B------:R-:W-:Y:S05]  /*f160*/  BSYNC B1 ;  /* 0x0000000000017941 */ /* 0x000fea0003800000 */
.L_x_12689:
        /* <DEDUP_REMOVED lines=21> */
.L_x_12694:
[----:B------:R-:W-:-:S07]  /*f2c0*/  MOV R75, R146 ;  /* 0x00000092004b7202 */ /* 0x000fce0000000f00 */
.L_x_12695:
[----:B------:R-:W-:Y:S05]  /*f2d0*/  BSYNC B1 ;  /* 0x0000000000017941 */ /* 0x000fea0003800000 */
.L_x_12693:
        /* <DEDUP_REMOVED lines=18> */
.L_x_12699:
[----:B------:R-:W-:Y:S05]  /*f400*/  BSYNC B2 ;  /* 0x0000000000027941 */ /* 0x000fea0003800000 */
.L_x_12698:
        /* <DEDUP_REMOVED lines=44> */
.L_x_12697:
[----:B------:R-:W-:Y:S05]  /*f6d0*/  BSYNC B1 ;  /* 0x0000000000017941 */ /* 0x000fea0003800000 */
.L_x_12696:
        /* <DEDUP_REMOVED lines=14> */
[----:B------:R-:W-:Y:S02]  /*f7c0*/  FSEL R75, R76, RZ, !P2 ;  /* 0x000000ff4c4b7208 */ /* 0x000fe40005000000 */
[----:B------:R-:W-:Y:S01]  /*f7d0*/  LOP3.LUT R76, R153, R149, R156, 0xfe, !PT ;  /* 0x00000095994c7212 */ /* 0x000fe200078efe9c */
[----:B------:R-:W-:Y:S01]  /*f7e0*/  IMAD.WIDE.U32 R152, R152, 0x10000, RZ ;  /* 0x0001000098987825 */ /* 0x000fe200078e00ff */
[----:B------:R-:W-:-:S03]  /*f7f0*/  SEL R79, RZ, 0x1, P3 ;  /* 0x00000001ff4f7807 */ /* 0x000fc60001800000 */
[----:B------:R-:W-:Y:S01]  /*f800*/  @P0 FADD.FTZ R75, R35, R75 ;  /* 0x0000004b234b0221 */ /* 0x000fe20000010000 */
[----:B------:R-:W-:Y:S01]  /*f810*/  LOP3.LUT P6, RZ, R0, 0x4, RZ, 0xc0, !PT ;  /* 0x0000000400ff7812 */ /* 0x000fe200078cc0ff */
[----:B------:R-:W-:Y:S01]  /*f820*/  IMAD.WIDE.U32 R150, R151, 0x100, RZ ;  /* 0x0000010097967825 */ /* 0x000fe200078e00ff */
[----:B------:R-:W-:Y:S02]  /*f830*/  LOP3.LUT R79, R155, R76, R79, 0xfe, !PT ;  /* 0x0000004c9b4f7212 */ /* 0x000fe400078efe4f */
[----:B------:R-:W-:Y:S02]  /*f840*/  SEL R76, RZ, 0x1, P6 ;  /* 0x00000001ff4c7807 */ /* 0x000fe40003000000 */
[----:B------:R-:W-:Y:S02]  /*f850*/  LOP3.LUT R155, R150, R154, R152, 0xfe, !PT ;  /* 0x0000009a969b7212 */ /* 0x000fe400078efe98 */
[C---:B------:R-:W-:Y:S02]  /*f860*/  LEA R154, P1, R78.reuse, UR10, 0x5 ;  /* 0x0000000a4e9a7c11 */ /* 0x040fe4000f8228ff */
[----:B------:R-:W-:-:S02]  /*f870*/  LEA R150, P0, R78, UR12, 0x3 ;  /* 0x0000000c4e967c11 */ /* 0x000fc4000f8018ff */
[----:B------:R-:W-:Y:S02]  /*f880*/  LOP3.LUT R152, R155, R76, RZ, 0xfc, !PT ;  /* 0x0000004c9b987212 */ /* 0x000fe400078efcff */
[----:B------:R-:W-:Y:S02]  /*f890*/  LOP3.LUT R153, R151, R79, R153, 0xfe, !PT ;  /* 0x0000004f97997212 */ /* 0x000fe400078efe99 */
[C---:B------:R-:W-:Y:S02]  /*f8a0*/  LEA.HI.X R155, R78.reuse, UR11, RZ, 0x5, P1 ;  /* 0x0000000b4e9b7c11 */ /* 0x040fe400088f2cff */
[----:B------:R-:W-:-:S03]  /*f8b0*/  LEA.HI.X R151, R78, UR13, RZ, 0x3, P0 ;  /* 0x0000000d4e977c11 */ /* 0x000fc600080f1cff */
[----:B------:R4:W-:Y:S04]  /*f8c0*/  STG.E.128 desc[UR4][R154.64], R68 ;  /* 0x000000449a007986 */ /* 0x0009e8000c101d04 */
[----:B------:R4:W-:Y:S04]  /*f8d0*/  STG.E.128 desc[UR4][R154.64+0x10], R72 ;  /* 0x000010489a007986 */ /* 0x0009e8000c101d04 */
[----:B------:R4:W-:Y:S02]  /*f8e0*/  STG.E.64 desc[UR4][R150.64], R152 ;  /* 0x0000009896007986 */ /* 0x0009e4000c101b04 */
.L_x_12643:
[----:B------:R-:W-:Y:S05]  /*f8f0*/  BSYNC B0 ;  /* 0x0000000000007941 */ /* 0x000fea0003800000 */
.L_x_12642:
[----:B------:R-:W-:Y:S01]  /*f900*/  FADD.FTZ R76, RZ, R36 ;  /* 0x00000024ff4c7221 */ /* 0x000fe20000010000 */
        /* <DEDUP_REMOVED lines=44> */
[----:B01234-:R-:W-:Y:S01]  /*fbd0*/  FADD.FTZ R151, R71, R76 ;  /* 0x0000004c47977221 */ /* 0x01ffe20000010000 */
        /* <DEDUP_REMOVED lines=109> */
.L_x_12722:
        /* <DEDUP_REMOVED lines=18> */
[----:B------:R-:W-:Y:S01]  /*103d0*/  BSSY B0, `(.L_x_12701) ;  /* 0x0000059000007945 */ /* 0x000fe20003800000 */
[----:B------:R-:W1:Y:S01]  /*103e0*/  SHFL.DOWN PT, R154, R151, 0x2, 0x1f ;  /* 0x08401f00979a7f89 */ /* 0x000e6200000e0000 */
[----:B0-----:R-:W-:Y:S02]  /*103f0*/  @!P0 LEA R79, R77, R76, 0x18 ;  /* 0x0000004c4d4f8211 */ /* 0x001fe400078ec0ff */
[----:B------:R-:W-:Y:S02]  /*10400*/  CS2R R76, SRZ ;  /* 0x00000000004c7805 */ /* 0x000fe4000001ff00 */
[----:B------:R-:W-:Y:S01]  /*10410*/  @!P0 LEA R152, R78, R79, 0x3 ;  /* 0x0000004f4e988211 */ /* 0x000fe200078e18ff */
[----:B-1----:R-:W-:Y:S01]  /*10420*/  IMAD.IADD R79, R154, 0x1, R151 ;  /* 0x000000019a4f7824 */ /* 0x002fe200078e0297 */
[----:B------:R-:W-:-:S02]  /*10430*/  I2FP.F32.S32 R158, R154 ;  /* 0x0000009a009e7245 */ /* 0x000fc40000201400 */
[----:B------:R-:W-:Y:S01]  /*10440*/  I2FP.F32.S32 R154, R151 ;  /* 0x00000097009a7245 */ /* 0x000fe20000201400 */
[----:B------:R-:W-:Y:S01]  /*10450*/  @!P0 LDS.64 R76, [R152] ;  /* 0x00000000984c8984 */ /* 0x000fe20000000a00 */
[----:B------:R-:W-:Y:S02]  /*10460*/  I2FP.F32.S32 R78, R79 ;  /* 0x0000004f004e7245 */ /* 0x000fe40000201400 */
[----:B------:R-:W-:Y:S01]  /*10470*/  PLOP3.LUT P0, PT, PT, PT, UP1, 0x40, 0x0 ;  /* 0x000000000000781c */ /* 0x000fe20003f0e818 */
[----:B------:R-:W0:Y:S01]  /*10480*/  SHFL.DOWN PT, R152, R79, 0x1, 0x1f ;  /* 0x08201f004f987f89 */ /* 0x000e2200000e0000 */
[----:B------:R-:W1:Y:S01]  /*10490*/  MUFU.RCP R150, R78 ;  /* 0x0000004e00967308 */ /* 0x000e620000001000 */
[-C--:B0-----:R-:W-:Y:S02]  /*104a0*/  IADD3 R79, R79, R152.reuse, RZ ;  /* 0x000000984f4f7210 */ /* 0x081fe40007ffe0ff */
[----:B------:R-:W-:Y:S02]  /*104b0*/  I2FP.F32.S32 R152, R152 ;  /* 0x0000009800987245 */ /* 0x000fe40000201400 */
[----:B------:R-:W-:-:S06]  /*104c0*/  I2FP.F32.S32 R79, R79 ;  /* 0x0000004f004f7245 */ /* 0x000fcc0000201400 */
[----:B------:R-:W0:Y:S01]  /*104d0*/  MUFU.RCP R79, R79 ;  /* 0x0000004f004f7308 */ /* 0x000e220000001000 */
[----:B------:R-:W2:Y:S04]  /*104e0*/  SHFL.DOWN PT, R153, R76, 0x2, 0x1f ;  /* 0x08401f004c997f89 */ /* 0x000ea800000e0000 */
[----:B------:R-:W3:Y:S01]  /*104f0*/  SHFL.DOWN PT, R156, R77, 0x2, 0x1f ;  /* 0x08401f004d9c7f89 */ /* 0x000ee200000e0000 */
        /* <DEDUP_REMOVED lines=11> */
[----:B-1----:R-:W-:Y:S01]  /*105b0*/  FMUL.FTZ R153, R76, R152 ;  /* 0x000000984c997220 */ /* 0x002fe20000410000 */
[----:B------:R-:W-:-:S03]  /*105c0*/  FADD.FTZ R76, R151, -R76 ;  /* 0x8000004c974c7221 */ /* 0x000fc60000010000 */
[----:B------:R-:W-:Y:S01]  /*105d0*/  FFMA.FTZ R154, R78, R151, R153 ;  /* 0x000000974e9a7223 */ /* 0x000fe20000010099 */
[----:B------:R-:W-:-:S03]  /*105e0*/  FMUL.FTZ R153, R76, R76 ;  /* 0x0000004c4c997220 */ /* 0x000fc60000410000 */
[----:B0-----:R-:W-:Y:S01]  /*105f0*/  FMUL.FTZ R154, R79, R154 ;  /* 0x0000009a4f9a7220 */ /* 0x001fe20000410000 */
[----:B------:R-:W-:Y:S01]  /*10600*/  FMUL.FTZ R153, R78, R153 ;  /* 0x000000994e997220 */ /* 0x000fe20000410000 */
[----:B--2---:R-:W-:Y:S01]  /*10610*/  FADD.FTZ R150, R77, R150 ;  /* 0x000000964d967221 */ /* 0x004fe20000010000 */
[----:B------:R-:W0:Y:S02]  /*10620*/  LDC R78, c[0x0][0x2d8] ;  /* 0x0000b600ff4e7b82 */ /* 0x000e240000000800 */
[----:B------:R-:W1:Y:S01]  /*10630*/  SHFL.IDX PT, R151, R154, RZ, 0x1f ;  /* 0x00001fff9a977589 */ /* 0x000e6200000e0000 */
[----:B------:R-:W-:-:S04]  /*10640*/  FMUL.FTZ R153, R153, R152 ;  /* 0x0000009899997220 */ /* 0x000fc80000410000 */
[----:B------:R-:W-:-:S05]  /*10650*/  FFMA.FTZ R150, R79, R153, R150 ;  /* 0x000000994f967223 */ /* 0x000fca0000010096 */
[----:B------:R-:W0:Y:S01]  /*10660*/  SHFL.IDX PT, R77, R150, RZ, 0x1f ;  /* 0x00001fff964d7589 */ /* 0x000e2200000e0000 */
[----:B-1----:R-:W-:-:S05]  /*10670*/  FMUL.FTZ R76, R151, R151 ;  /* 0x00000097974c7220 */ /* 0x002fca0000410000 */
[----:B------:R-:W-:Y:S02]  /*10680*/  FSEL R156, R76, RZ, !P0 ;  /* 0x000000ff4c9c7208 */ /* 0x000fe40004000000 */
[----:B------:R-:W-:-:S04]  /*10690*/  PLOP3.LUT P0, PT, PT, PT, UP1, 0x40, 0x0 ;  /* 0x000000000000781c */ /* 0x000fc80003f0e818 */
[----:B------:R-:W-:Y:S02]  /*106a0*/  FSEL R152, R151, RZ, P0 ;  /* 0x000000ff97987208 */ /* 0x000fe40000000000 */
[----:B------:R-:W-:Y:S01]  /*106b0*/  LOP3.LUT P0, RZ, R149, 0x1f, R87, 0xf8, !PT ;  /* 0x0000001f95ff7812 */ /* 0x000fe2000780f857 */
[----:B0-----:R-:W-:-:S04]  /*106c0*/  FFMA.FTZ R149, R77, UR14, R78 ;  /* 0x0000000e4d957c23 */ /* 0x001fc8000801004e */
[----:B------:R-:W-:-:S06]  /*106d0*/  FADD.FTZ R149, R149, R156 ;  /* 0x0000009c95957221 */ /* 0x000fcc0000010000 */
[----:B------:R-:W0:Y:S02]  /*106e0*/  MUFU.RSQ R149, R149 ;  /* 0x0000009500957308 */ /* 0x000e240000001400 */
[----:B------:R-:W1:Y:S08]  /*106f0*/  @!P0 LDC.64 R78, c[0x0][0x250] ;  /* 0x00009400ff4e8b82 */ /* 0x000e700000000a00 */
[----:B------:R-:W2:Y:S01]  /*10700*/  @!P0 LDC.64 R76, c[0x0][0x258] ;  /* 0x00009600ff4c8b82 */ /* 0x000ea20000000a00 */
[----:B-1----:R-:W-:-:S05]  /*10710*/  @!P0 IMAD.WIDE R78, R82, 0x4, R78 ;  /* 0x00000004524e8825 */ /* 0x002fca00078e024e */
[----:B------:R1:W-:Y:S01]  /*10720*/  @!P0 STG.E desc[UR4][R78.64], R151 ;  /* 0x000000974e008986 */ /* 0x0003e2000c101904 */
[----:B--2---:R-:W-:-:S05]  /*10730*/  @!P0 IMAD.WIDE R76, R82, 0x4, R76 ;  /* 0x00000004524c8825 */ /* 0x004fca00078e024c */
[----:B0-----:R1:W-:Y:S01]  /*10740*/  @!P0 STG.E desc[UR4][R76.64], R149 ;  /* 0x000000954c008986 */ /* 0x0013e2000c101904 */
[----:B------:R-:W-:Y:S05]  /*10750*/  @!P1 BRA `(.L_x_12702) ;  /* 0x0000000000809947 */ /* 0x000fea0003800000 */
[--C-:B-1----:R-:W-:Y:S01]  /*10760*/  FADD.FTZ R78, R37, -R152.reuse ;  /* 0x80000098254e7221 */ /* 0x102fe20000010000 */
        /* <DEDUP_REMOVED lines=31> */
.L_x_12702:
[----:B------:R-:W-:Y:S05]  /*10960*/  BSYNC B0 ;  /* 0x0000000000007941 */ /* 0x000fea0003800000 */
.L_x_12701:
[----:B------:R-:W-:Y:S01]  /*10970*/  LOP3.LUT P0, RZ, R0, 0x80, RZ, 0xc0, !PT ;  /* 0x0000008000ff7812 */ /* 0x000fe2000780c0ff */
        /* <DEDUP_REMOVED lines=34> */
.L_x_12704:
[----:B------:R-:W-:Y:S05]  /*10ba0*/  BSYNC B0 ;  /* 0x0000000000007941 */ /* 0x000fea0003800000 */
.L_x_12703:
        /* <DEDUP_REMOVED lines=35> */
.L_x_12706:
[----:B------:R-:W-:Y:S05]  /*10de0*/  BSYNC B0 ;  /* 0x0000000000007941 */ /* 0x000fea0003800000 */
.L_x_12705:
[----:B------:R-:W-:Y:S01]  /*10df0*/  LOP3.LUT P0, RZ, R0, 0x20, RZ, 0xc0, !PT ;  /* 0x0000002000ff7812 */ /* 0x000fe2000780c0ff */
[----:B------:R-:W-:-:S12]  /*10e00*/  BSSY B0, `(.L_x_12707) ;  /* 0x0000022000007945 */ /* 0x000fd80003800000 */
[----:B------:R-:W-:Y:S05]  /*10e10*/  @!P0 BRA `(.L_x_12708) ;  /* 0x0000000000808947 */ /* 0x000fea0003800000 */
[--C-:B0123--:R-:W-:Y:S01]  /*10e20*/  FADD.FTZ R78, R61, -R152.reuse ;  /* 0x800000983d4e7221 */ /* 0x10ffe20000010000 */
        /* <DEDUP_REMOVED lines=31> */
.L_x_12708:
[----:B------:R-:W-:Y:S05]  /*11020*/  BSYNC B0 ;  /* 0x0000000000007941 */ /* 0x000fea0003800000 */
.L_x_12707:
        /* <DEDUP_REMOVED lines=25> */
[----:B------:R-:W-:Y:S01]  /*111c0*/  FFMA.FTZ R76, R92, R76, R97 ;  /* 0x0000004c5c4c7223 */ /* 0x000fe20000010061 */
[----:B------:R-:W-:Y:S01]  /*111d0*/  F2FP.BF16.F32.PACK_AB R78, R77, R158 ;  /* 0x0000009e4d4e723e */ /* 0x000fe200000010ff */
[----:B------:R-:W-:Y:S01]  /*111e0*/  FFMA.FTZ R152, R110, R149, R111 ;  /* 0x000000956e987223 */ /* 0x000fe2000001006f */
[----:B------:R-:W-:Y:S01]  /*111f0*/  FFMA.FTZ R77, R93, R154, R96 ;  /* 0x0000009a5d4d7223 */ /* 0x000fe20000010060 */
[----:B------:R-:W-:Y:S01]  /*11200*/  FFMA.FTZ R149, R108, R156, R109 ;  /* 0x0000009c6c957223 */ /* 0x000fe2000001006d */
[----:B0-----:R-:W-:-:S03]  /*11210*/  IMAD.WIDE.U32 R150, R148, 0x10, R150 ;  /* 0x0000001094967825 */ /* 0x001fc600078e0096 */
[----:B------:R-:W-:Y:S02]  /*11220*/  F2FP.BF16.F32.PACK_AB R77, R152, R77 ;  /* 0x0000004d984d723e */ /* 0x000fe400000010ff */
[----:B------:R-:W-:-:S05]  /*11230*/  F2FP.BF16.F32.PACK_AB R76, R149, R76 ;  /* 0x0000004c954c723e */ /* 0x000fca00000010ff */
[----:B------:R0:W-:Y:S02]  /*11240*/  STG.E.128 desc[UR4][R150.64], R76 ;  /* 0x0000004c96007986 */ /* 0x0001e4000c101d04 */
.L_x_12710:
[----:B------:R-:W-:Y:S05]  /*11250*/  BSYNC B0 ;  /* 0x0000000000007941 */ /* 0x000fea0003800000 */
.L_x_12709:
[----:B------:R-:W-:Y:S01]  /*11260*/  VIADD R82, R82, UR16 ;  /* 0x0000001052527c36 */ /* 0x000fe20008000000 */
[----:B01234-:R-:W-:-:S04]  /*11270*/  SEL R77, RZ, 0x1, P3 ;  /* 0x00000001ff4d7807 */ /* 0x01ffc80001800000 */
[----:B------:R-:W-:-:S13]  /*11280*/  ISETP.GE.AND P0, PT, R82, UR17, PT ;  /* 0x0000001152007c0c */ /* 0x000fda000bf06270 */
[----:B------:R-:W-:Y:S05]  /*11290*/  @!P0 BRA `(.L_x_12711) ;  /* 0xffffff0000948947 */ /* 0x000fea000383ffff */
[----:B------:R-:W-:Y:S05]  /*112a0*/  EXIT ;  /* 0x000000000000794d */ /* 0x000fea0003800000 */
.L_x_12700:
[----:B------:R-:W-:Y:S01]  /*112b0*/  HFMA2.MMA R158, -RZ, RZ, 0, 1.847743988037109375e-06 ;  /* 0x0000001fff9e7435 */ /* 0x000fe200000001ff */
[----:B------:R-:W-:Y:S01]  /*112c0*/  MOV R156, R79 ;  /* 0x0000004f009c7202 */ /* 0x000fe20000000f00 */
[----:B------:R-:W-:Y:S02]  /*112d0*/  IMAD.MOV.U32 R157, RZ, RZ, 0x1 ;  /* 0x00000001ff9d7424 */ /* 0x000fe400078e00ff */
[----:B------:R-:W-:-:S07]  /*112e0*/  IMAD.MOV.U32 R155, RZ, RZ, -0x1 ;  /* 0xffffffffff9b7424 */ /* 0x000fce00078e00ff */
[----:B------:R-:W-:Y:S05]  /*112f0*/  WARPSYNC.COLLECTIVE R155, `(.L_x_12712) ;  /* 0x000000009b087348 */ /* 0x000fea0003c00000 */
[----:B------:R0:W1:Y:S02]  /*11300*/  SHFL.BFLY P6, R154, R156, R157, R158 ;  /* 0x0c00009d9c9a7389 */ /* 0x00006400000c009e */
[----:B01----:R-:W-:Y:S01]  /*11310*/  ENDCOLLECTIVE ;  /* 0x000000000000791b */ /* 0x003fe20003800000 */
.L_x_12712:
[----:B------:R-:W-:Y:S01]  /*11320*/  HFMA2.MMA R157, -RZ, RZ, 0, 1.1920928955078125e-07 ;  /* 0x00000002ff9d7435 */ /* 0x000fe200000001ff */
[----:B------:R-:W-:-:S05]  /*11330*/  MOV R76, R154 ;  /* 0x0000009a004c7202 */ /* 0x000fca0000000f00 */
[----:B------:R-:W-:-:S04]  /*11340*/  FADD.FTZ R150, R79, R76 ;  /* 0x0000004c4f967221 */ /* 0x000fc80000010000 */
[----:B------:R-:W-:-:S07]  /*11350*/  IMAD.MOV.U32 R156, RZ, RZ, R150 ;  /* 0x000000ffff9c7224 */ /* 0x000fce00078e0096 */
[----:B------:R-:W-:Y:S05]  /*11360*/  WARPSYNC.COLLECTIVE R155, `(.L_x_12713) ;  /* 0x000000009b087348 */ /* 0x000fea0003c00000 */
[----:B------:R0:W1:Y:S02]  /*11370*/  SHFL.BFLY P6, R154, R156, R157, R158 ;  /* 0x0c00009d9c9a7389 */ /* 0x00006400000c009e */
[----:B01----:R-:W-:Y:S01]  /*11380*/  ENDCOLLECTIVE ;  /* 0x000000000000791b */ /* 0x003fe20003800000 */
.L_x_12713:
[----:B------:R-:W-:Y:S02]  /*11390*/  IMAD.MOV.U32 R157, RZ, RZ, 0x4 ;  /* 0x00000004ff9d7424 */ /* 0x000fe400078e00ff */
[----:B------:R-:W-:-:S04]  /*113a0*/  IMAD.MOV.U32 R77, RZ, RZ, R154 ;  /* 0x000000ffff4d7224 */ /* 0x000fc800078e009a */
[----:B------:R-:W-:-:S05]  /*113b0*/  FADD.FTZ R151, R150, R77 ;  /* 0x0000004d96977221 */ /* 0x000fca0000010000 */
[----:B------:R-:W-:-:S07]  /*113c0*/  MOV R156, R151 ;  /* 0x00000097009c7202 */ /* 0x000fce0000000f00 */
[----:B------:R-:W-:Y:S05]  /*113d0*/  WARPSYNC.COLLECTIVE R155, `(.L_x_12714) ;  /* 0x000000009b087348 */ /* 0x000fea0003c00000 */
[----:B------:R0:W1:Y:S02]  /*113e0*/  SHFL.BFLY P6, R154, R156, R157, R158 ;  /* 0x0c00009d9c9a7389 */ /* 0x00006400000c009e */
[----:B01----:R-:W-:Y:S01]  /*113f0*/  ENDCOLLECTIVE ;  /* 0x000000000000791b */ /* 0x003fe20003800000 */
.L_x_12714:
[----:B------:R-:W-:Y:S01]  /*11400*/  HFMA2.MMA R157, -RZ, RZ, 0, 4.76837158203125e-07 ;  /* 0x00000008ff9d7435 */ /* 0x000fe200000001ff */
[----:B------:R-:W-:-:S05]  /*11410*/  MOV R76, R154 ;  /* 0x0000009a004c7202 */ /* 0x000fca0000000f00 */
[----:B------:R-:W-:-:S04]  /*11420*/  FADD.FTZ R152, R151, R76 ;  /* 0x0000004c97987221 */ /* 0x000fc80000010000 */
[----:B------:R-:W-:-:S07]  /*11430*/  IMAD.MOV.U32 R156, RZ, RZ, R152 ;  /* 0x000000ffff9c7224 */ /* 0x000fce00078e0098 */
[----:B------:R-:W-:Y:S05]  /*11440*/  WARPSYNC.COLLECTIVE R155, `(.L_x_12715) ;  /* 0x000000009b087348 */ /* 0x000fea0003c00000 */
[----:B------:R0:W1:Y:S02]  /*11450*/  SHFL.BFLY P6, R154, R156, R157, R158 ;  /* 0x0c00009d9c9a7389 */ /* 0x00006400000c009e */
[----:B01----:R-:W-:Y:S01]  /*11460*/  ENDCOLLECTIVE ;  /* 0x000000000000791b */ /* 0x003fe20003800000 */
.L_x_12715:
[----:B------:R-:W-:Y:S02]  /*11470*/  IMAD.MOV.U32 R157, RZ, RZ, 0x10 ;  /* 0x00000010ff9d7424 */ /* 0x000fe400078e00ff */
[----:B------:R-:W-:-:S04]  /*11480*/  IMAD.MOV.U32 R77, RZ, RZ, R154 ;  /* 0x000000ffff4d7224 */ /* 0x000fc800078e009a */
[----:B------:R-:W-:-:S05]  /*11490*/  FADD.FTZ R153, R152, R77 ;  /* 0x0000004d98997221 */ /* 0x000fca0000010000 */
[----:B------:R-:W-:-:S07]  /*114a0*/  MOV R156, R153 ;  /* 0x00000099009c7202 */ /* 0x000fce0000000f00 */
[----:B------:R-:W-:Y:S05]  /*114b0*/  WARPSYNC.COLLECTIVE R155, `(.L_x_12716) ;  /* 0x000000009b087348 */ /* 0x000fea0003c00000 */
[----:B------:R0:W1:Y:S02]  /*114c0*/  SHFL.BFLY P6, R154, R156, R157, R158 ;  /* 0x0c00009d9c9a7389 */ /* 0x00006400000c009e */
[----:B01----:R-:W-:Y:S01]  /*114d0*/  ENDCOLLECTIVE ;  /* 0x000000000000791b */ /* 0x003fe20003800000 */
.L_x_12716:
        /* <DEDUP_REMOVED lines=90> */
.L_x_12717:
[----:B------:R-:W-:Y:S02]  /*11a80*/  IMAD.MOV.U32 R157, RZ, RZ, 0x2 ;  /* 0x00000002ff9d7424 */ /* 0x000fe400078e00ff */
[----:B------:R-:W-:-:S04]  /*11a90*/  IMAD.MOV.U32 R150, RZ, RZ, R154 ;  /* 0x000000ffff967224 */ /* 0x000fc800078e009a */
[----:B------:R-:W-:-:S05]  /*11aa0*/  FADD.FTZ R150, R77, R150 ;  /* 0x000000964d967221 */ /* 0x000fca0000010000 */
[----:B------:R-:W-:-:S07]  /*11ab0*/  MOV R156, R150 ;  /* 0x00000096009c7202 */ /* 0x000fce0000000f00 */
[----:B------:R-:W-:Y:S05]  /*11ac0*/  WARPSYNC.COLLECTIVE R155, `(.L_x_12718) ;  /* 0x000000009b087348 */ /* 0x000fea0003c00000 */
[----:B------:R0:W1:Y:S02]  /*11ad0*/  SHFL.BFLY P6, R154, R156, R157, R158 ;  /* 0x0c00009d9c9a7389 */ /* 0x00006400000c009e */
[----:B01----:R-:W-:Y:S01]  /*11ae0*/  ENDCOLLECTIVE ;  /* 0x000000000000791b */ /* 0x003fe20003800000 */
.L_x_12718:
[----:B------:R-:W-:Y:S01]  /*11af0*/  HFMA2.MMA R157, -RZ, RZ, 0, 2.384185791015625e-07 ;  /* 0x00000004ff9d7435 */ /* 0x000fe200000001ff */
[----:B------:R-:W-:-:S05]  /*11b00*/  MOV R79, R154 ;  /* 0x0000009a004f7202 */ /* 0x000fca0000000f00 */
[----:B------:R-:W-:-:S04]  /*11b10*/  FADD.FTZ R79, R150, R79 ;  /* 0x0000004f964f7221 */ /* 0x000fc80000010000 */
[----:B------:R-:W-:-:S07]  /*11b20*/  IMAD.MOV.U32 R156, RZ, RZ, R79 ;  /* 0x000000ffff9c7224 */ /* 0x000fce00078e004f */
[----:B------:R-:W-:Y:S05]  /*11b30*/  WARPSYNC.COLLECTIVE R155, `(.L_x_12719) ;  /* 0x000000009b087348 */ /* 0x000fea0003c00000 */
[----:B------:R0:W1:Y:S02]  /*11b40*/  SHFL.BFLY P6, R154, R156, R157, R158 ;  /* 0x0c00009d9c9a7389 */ /* 0x00006400000c009e */
[----:B01----:R-:W-:Y:S01]  /*11b50*/  ENDCOLLECTIVE ;  /* 0x000000000000791b */ /* 0x003fe20003800000 */
.L_x_12719:
[----:B------:R-:W-:Y:S02]  /*11b60*/  IMAD.MOV.U32 R157, RZ, RZ, 0x8 ;  /* 0x00000008ff9d7424 */ /* 0x000fe400078e00ff */
[----:B------:R-:W-:-:S04]  /*11b70*/  IMAD.MOV.U32 R152, RZ, RZ, R154 ;  /* 0x000000ffff987224 */ /* 0x000fc800078e009a */
[----:B------:R-:W-:-:S05]  /*11b80*/  FADD.FTZ R152, R79, R152 ;  /* 0x000000984f987221 */ /* 0x000fca0000010000 */
[----:B------:R-:W-:-:S07]  /*11b90*/  MOV R156, R152 ;  /* 0x00000098009c7202 */ /* 0x000fce0000000f00 */
[----:B------:R-:W-:Y:S05]  /*11ba0*/  WARPSYNC.COLLECTIVE R155, `(.L_x_12720) ;  /* 0x000000009b087348 */ /* 0x000fea0003c00000 */
[----:B------:R0:W1:Y:S02]  /*11bb0*/  SHFL.BFLY P6, R154, R156, R157, R158 ;  /* 0x0c00009d9c9a7389 */ /* 0x00006400000c009e */
[----:B01----:R-:W-:Y:S01]  /*11bc0*/  ENDCOLLECTIVE ;  /* 0x000000000000791b */ /* 0x003fe20003800000 */
.L_x_12720:
[----:B------:R-:W-:Y:S01]  /*11bd0*/  HFMA2.MMA R157, -RZ, RZ, 0, 9.5367431640625e-07 ;  /* 0x00000010ff9d7435 */ /* 0x000fe200000001ff */
[----:B------:R-:W-:-:S05]  /*11be0*/  MOV R151, R154 ;  /* 0x0000009a00977202 */ /* 0x000fca0000000f00 */
[----:B------:R-:W-:-:S04]  /*11bf0*/  FADD.FTZ R151, R152, R151 ;  /* 0x0000009798977221 */ /* 0x000fc80000010000 */
[----:B------:R-:W-:-:S07]  /*11c00*/  IMAD.MOV.U32 R156, RZ, RZ, R151 ;  /* 0x000000ffff9c7224 */ /* 0x000fce00078e0097 */
[----:B------:R-:W-:Y:S05]  /*11c10*/  WARPSYNC.COLLECTIVE R155, `(.L_x_12721) ;  /* 0x000000009b087348 */ /* 0x000fea0003c00000 */
[----:B------:R0:W1:Y:S02]  /*11c20*/  SHFL.BFLY P6, R154, R156, R157, R158 ;  /* 0x0c00009d9c9a7389 */ /* 0x00006400000c009e */
[----:B01----:R-:W-:Y:S01]  /*11c30*/  ENDCOLLECTIVE ;  /* 0x000000000000791b */ /* 0x003fe20003800000 */
.L_x_12721:
[----:B------:R-:W-:Y:S05]  /*11c40*/  BRA `(.L_x_12722) ;  /* 0xffffffe400987947 */ /* 0x000fea000383ffff */
.L_x_12723:
        /* <DEDUP_REMOVED lines=11> */
.L_x_37216:


//--------------------- .text._ZN10layer_norm13ln_fwd_kernelINS_13Kernel_traitsI13__nv_bfloat16S2_fS2_fjLj5120ELj1ELj1ELj4ELj16ENS_18Kernel_traits_baseILj5120ES2_S2_fS2_fjLj128EEEEELb1ELb0ELb0ELb1EEEvNS_9FwdParamsE --------------------------
	.section	.text._ZN10layer_norm13ln_fwd_kernelINS_13Kernel_traitsI13__nv_bfloat16S2_fS2_fjLj5120ELj1ELj1ELj4ELj16ENS_18Kernel_traits_baseILj5120ES2_S2_fS2_fjLj128EEEEELb1ELb0ELb0ELb1EEEvNS_9FwdParamsE,"ax",@progbits
	.align	128
        .global         _ZN10layer_norm13ln_fwd_kernelINS_13Kernel_traitsI13__nv_bfloat16S2_fS2_fjLj5120ELj1ELj1ELj4ELj16ENS_18Kernel_traits_baseILj5120ES2_S2_fS2_fjLj128EEEEELb1ELb0ELb0ELb1EEEvNS_9FwdParamsE
        .type           _ZN10layer_norm13ln_fwd_kernelINS_13Kernel_traitsI13__nv_bfloat16S2_fS2_fjLj5120ELj1ELj1ELj4ELj16ENS_18Kernel_traits_baseILj5120ES2_S2_fS2_fjLj128EEEEELb1ELb0ELb0ELb1EEEvNS_9FwdParamsE,@function
        .size           _ZN10layer_norm13ln_fwd_kernelINS_13Kernel_traitsI13__nv_bfloat16S2_fS2_fjLj5120ELj1ELj1ELj4ELj16ENS_18Kernel_traits_baseILj5120ES2_S2_fS2_fjLj128EEEEELb1ELb0ELb0ELb1EEEvNS_9FwdParamsE,(.L_x_37217 - _ZN10layer_norm13ln_fwd_kernelINS_13Kernel_traitsI13__nv_bfloat16S2_fS2_fjLj5120ELj1ELj1ELj4ELj16ENS_18Kernel_traits_baseILj5120ES2_S2_fS2_fjLj128EEEEELb1ELb0ELb0ELb1EEEvNS_9FwdParamsE)
        .other          _ZN10layer_norm13ln_fwd_kernelINS_13Kernel_traitsI13__nv_bfloat16S2_fS2_fjLj5120ELj1ELj1ELj4ELj16ENS_18Kernel_traits_baseILj5120ES2_S2_fS2_fjLj128EEEEELb1ELb0ELb0ELb1EEEvNS_9FwdParamsE,@"STO_CUDA_ENTRY STV_DEFAULT"
_ZN10layer_norm13ln_fwd_kernelINS_13Kernel_traitsI13__nv_bfloat16S2_fS2_fjLj5120ELj1ELj1ELj4ELj16ENS_18Kernel_traits_baseILj5120ES2_S2_fS2_fjLj128EEEEELb1ELb0ELb0ELb1EEEvNS_9FwdParamsE:
.text._ZN10layer_norm13ln_fwd_kernelINS_13Kernel_traitsI13__nv_bfloat16S2_fS2_fjLj5120ELj1ELj1ELj4ELj16ENS_18Kernel_traits_baseILj5120ES2_S2_fS2_fjLj128EEEEELb1ELb0ELb0ELb1EEEvNS_9FwdParamsE:
        /* <DEDUP_REMOVED lines=112> */
[C---:B------:R-:W-:Y:S01]  /*0700*/  PRMT R105, R15.reuse, 0x7632, R105 ;  /* 0x000076320f697816 */ /* 0x040fe20000000069 */
[----:B------:R-:W-:Y:S01]  /*0710*/  IMAD.U32 R26, R15, 0x10000, RZ ;  /* 0x000100000f1a7824 */ /* 0x000fe200078e00ff */
[----:B------:R-:W-:Y:S01]  /*0720*/  UIADD3 UR32, UR6, -0x700cb87f, URZ ;  /* 0x8ff3478106207890 */ /* 0x000fe2000fffe03f */
[----:B------:R-:W-:Y:S01]  /*0730*/  IMAD R13, R57, -0x2daee0ad, RZ ;  /* 0xd2511f53390d7824 */ /* 0x000fe200078e02ff */
[----:B------:R-:W-:Y:S01]  /*0740*/  UIADD3 UR33, UR7, -0x695add53, URZ ;  /* 0x96a522ad07217890 */ /* 0x000fe2000fffe03f */
[----:B------:R-:W-:Y:S01]  /*0750*/  IMAD R0, R58, -0x326172a9, RZ ;  /* 0xcd9e8d573a007824 */ /* 0x000fe200078e02ff */
[----:B------:R-:W-:Y:S01]  /*0760*/  PRMT R116, R8, 0x7632, R116 ;  /* 0x0000763208747816 */ /* 0x000fe20000000074 */
[----:B------:R-:W-:Y:S01]  /*0770*/  IMAD.HI.U32 R15, R140, -0x326172a9, RZ ;  /* 0xcd9e8d578c0f7827 */ /* 0x000fe200078e00ff */
[----:B------:R-:W-:Y:S01]  /*0780*/  PRMT R114, R10, 0x7632, R114 ;  /* 0x000076320a727816 */ /* 0x000fe20000000072 */
[----:B------:R-:W-:Y:S01]  /*0790*/  ULDC.64 UR8, c[0x0][0x270] ;  /* 0x00009c0000087ab9 */ /* 0x000fe20000000a00 */
[----:B------:R-:W-:Y:S01]  /*07a0*/  PRMT R112, R12, 0x7632, R112 ;  /* 0x000076320c707816 */ /* 0x000fe20000000070 */
[----:B0-----:R-:W-:Y:S01]  /*07b0*/  IMAD.WIDE.U32 R2, R59, -0x2daee0ad, RZ ;  /* 0xd2511f533b027825 */ /* 0x001fe200078e00ff */
        /* <DEDUP_REMOVED lines=27> */
[----:B------:R-:W-:Y:S01]  /*0970*/  IMAD R140, R140, -0x326172a9, RZ ;  /* 0xcd9e8d578c8c7824 */ /* 0x000fe200078e02ff */
[----:B------:R-:W-:Y:S01]  /*0980*/  PRMT R93, R55, 0x7632, R93 ;  /* 0x00007632375d7816 */ /* 0x000fe2000000005d */
[----:B------:R-:W-:Y:S01]  /*0990*/  IMAD.MOV.U32 R106, RZ, RZ, 0x1 ;  /* 0x00000001ff6a7424 */ /* 0x000fe200078e00ff */
        /* <DEDUP_REMOVED lines=8> */
[----:B------:R-:W-:Y:S01]  /*0a20*/  LOP3.LUT R15, R15, UR32, R0, 0x96, !PT ;  /* 0x000000200f0f7c12 */ /* 0x000fe2000f8e9600 */
[----:B------:R-:W-:Y:S01]  /*0a30*/  IMAD.U32 R104, R104, 0x10000, RZ ;  /* 0x0001000068687824 */ /* 0x000fe200078e00ff */
[----:B------:R-:W-:Y:S01]  /*0a40*/  LOP3.LUT R13, R3, UR33, R13, 0x96, !PT ;  /* 0x00000021030d7c12 */ /* 0x000fe2000f8e960d */
[----:B------:R-:W-:Y:S01]  /*0a50*/  IMAD.U32 R102, R102, 0x10000, RZ ;  /* 0x0001000066667824 */ /* 0x000fe200078e00ff */
[----:B------:R-:W-:Y:S01]  /*0a60*/  MOV R14, R2 ;  /* 0x00000002000e7202 */ /* 0x000fe20000000f00 */
[----:B------:R-:W-:Y:S01]  /*0a70*/  IMAD.U32 R100, R100, 0x10000, RZ ;  /* 0x0001000064647824 */ /* 0x000fe200078e00ff */
[----:B------:R-:W-:Y:S01]  /*0a80*/  SHF.L.U32 R23, R48, 0x10, RZ ;  /* 0x0000001030177819 */ /* 0x000fe200000006ff */
[----:B------:R-:W-:Y:S01]  /*0a90*/  IMAD.U32 R98, R98, 0x10000, RZ ;  /* 0x0001000062627824 */ /* 0x000fe200078e00ff */
[----:B------:R-:W-:Y:S01]  /*0aa0*/  SHF.L.U32 R20, R51, 0x10, RZ ;  /* 0x0000001033147819 */ /* 0x000fe200000006ff */
[----:B------:R-:W-:Y:S01]  /*0ab0*/  IMAD.U32 R96, R96, 0x10000, RZ ;  /* 0x0001000060607824 */ /* 0x000fe200078e00ff */
[----:B------:R-:W-:Y:S01]  /*0ac0*/  SHF.L.U32 R17, R54, 0x10, RZ ;  /* 0x0000001036117819 */ /* 0x000fe200000006ff */
[----:B------:R-:W-:Y:S01]  /*0ad0*/  IMAD.U32 R94, R94, 0x10000, RZ ;  /* 0x000100005e5e7824 */ /* 0x000fe200078e00ff */
[----:B------:R-:W-:Y:S01]  /*0ae0*/  LOP3.LUT R145, R56, 0x3, RZ, 0xc0, !PT ;  /* 0x0000000338917812 */ /* 0x000fe200078ec0ff */
[----:B------:R-:W-:Y:S01]  /*0af0*/  ULDC.U8 UR8, c[0x0][0x2a0] ;  /* 0x0000a80000087ab9 */ /* 0x000fe20000000000 */
[----:B------:R-:W-:Y:S01]  /*0b00*/  SHF.L.U32 R115, R115, 0x10, RZ ;  /* 0x0000001073737819 */ /* 0x000fe200000006ff */
[----:B------:R-:W-:Y:S01]  /*0b10*/  UISETP.NE.AND.EX UP0, UPT, UR9, URZ, UPT, UP0 ;  /* 0x0000003f0900728c */ /* 0x000fe2000bf05300 */
[----:B------:R-:W-:Y:S01]  /*0b20*/  SHF.L.U32 R113, R113, 0x10, RZ ;  /* 0x0000001071717819 */ /* 0x000fe200000006ff */
[----:B------:R-:W-:Y:S01]  /*0b30*/  ULDC UR10, c[0x0][0x218] ;  /* 0x00008600000a7ab9 */ /* 0x000fe20000000800 */
[----:B------:R-:W-:Y:S01]  /*0b40*/  SHF.L.U32 R111, R111, 0x10, RZ ;  /* 0x000000106f6f7819 */ /* 0x000fe200000006ff */
[----:B------:R-:W-:Y:S01]  /*0b50*/  ULDC UR11, c[0x0][0x290] ;  /* 0x0000a400000b7ab9 */ /* 0x000fe20000000800 */
[----:B------:R-:W-:Y:S01]  /*0b60*/  SHF.L.U32 R105, R105, 0x10, RZ ;  /* 0x0000001069697819 */ /* 0x000fe200000006ff */
[----:B------:R-:W-:Y:S01]  /*0b70*/  UISETP.NE.AND UP1, UPT, UR8, URZ, UPT ;  /* 0x0000003f0800728c */ /* 0x000fe2000bf25270 */
        /* <DEDUP_REMOVED lines=8> */
[C---:B--2---:R-:W-:Y:S01]  /*0c00*/  PRMT R137, R4.reuse, 0x7632, R137 ;  /* 0x0000763204897816 */ /* 0x044fe20000000089 */
[----:B------:R-:W-:Y:S01]  /*0c10*/  IMAD.U32 R12, R4, 0x10000, RZ ;  /* 0x00010000040c7824 */ /* 0x000fe200078e00ff */
[C---:B------:R-:W-:Y:S01]  /*0c20*/  PRMT R135, R6.reuse, 0x7632, R135 ;  /* 0x0000763206877816 */ /* 0x040fe20000000087 */
[----:B------:R-:W-:Y:S01]  /*0c30*/  IMAD.U32 R10, R6, 0x10000, RZ ;  /* 0x00010000060a7824 */ /* 0x000fe200078e00ff */
[C---:B---3--:R-:W-:Y:S01]  /*0c40*/  PRMT R133, R44.reuse, 0x7632, R133 ;  /* 0x000076322c857816 */ /* 0x048fe20000000085 */
[----:B------:R-:W-:Y:S01]  /*0c50*/  IMAD.U32 R8, R44, 0x10000, RZ ;  /* 0x000100002c087824 */ /* 0x000fe200078e00ff */
[C---:B------:R-:W-:Y:S01]  /*0c60*/  PRMT R131, R46.reuse, 0x7632, R131 ;  /* 0x000076322e837816 */ /* 0x040fe20000000083 */
[----:B------:R-:W-:Y:S01]  /*0c70*/  IMAD.U32 R6, R46, 0x10000, RZ ;  /* 0x000100002e067824 */ /* 0x000fe200078e00ff */
[C---:B----4-:R-:W-:Y:S01]  /*0c80*/  PRMT R129, R40.reuse, 0x7632, R129 ;  /* 0x0000763228817816 */ /* 0x050fe20000000081 */
[----:B------:R-:W-:Y:S01]  /*0c90*/  IMAD.U32 R4, R40, 0x10000, RZ ;  /* 0x0001000028047824 */ /* 0x000fe200078e00ff */
[C---:B------:R-:W-:Y:S01]  /*0ca0*/  PRMT R127, R42.reuse, 0x7632, R127 ;  /* 0x000076322a7f7816 */ /* 0x040fe2000000007f */
        /* <DEDUP_REMOVED lines=49> */
.L_x_13005:
[----:B0-----:R-:W0:Y:S01]  /*0fc0*/  LDC.64 R36, c[0x0][0x230] ;  /* 0x00008c00ff247b82 */ /* 0x001e220000000a00 */
[----:B------:R-:W-:Y:S01]  /*0fd0*/  IMAD R32, R82, UR10, RZ ;  /* 0x0000000a52207c24 */ /* 0x000fe2000f8e02ff */
[----:B------:R-:W-:Y:S01]  /*0fe0*/  PLOP3.LUT P0, PT, PT, PT, UP0, 0x80, 0x0 ;  /* 0x000000000000781c */ /* 0x000fe20003f0f008 */
[----:B------:R-:W-:Y:S01]  /*0ff0*/  @UP0 ULDC.64 UR8, c[0x0][0x270] ;  /* 0x00009c0000080ab9 */ /* 0x000fe20000000a00 */
[----:B------:R-:W-:Y:S01]  /*1000*/  PLOP3.LUT P2, PT, PT, PT, UP0, 0x80, 0x0 ;  /* 0x000000000000781c */ /* 0x000fe20003f4f008 */
[----:B------:R-:W-:Y:S01]  /*1010*/  IMAD.U32 R40, RZ, RZ, UR8 ;  /* 0x00000008ff287e24 */ /* 0x000fe2000f8e00ff */
[----:B------:R-:W-:Y:S02]  /*1020*/  SHF.R.S32.HI R33, RZ, 0x1f, R32 ;  /* 0x0000001fff217819 */ /* 0x000fe40000011420 */
[----:B------:R-:W1:Y:S01]  /*1030*/  LDC.64 R76, c[0x0][0x220] ;  /* 0x00008800ff4c7b82 */ /* 0x000e620000000a00 */
[----:B------:R-:W-:Y:S02]  /*1040*/  MOV R41, UR9 ;  /* 0x0000000900297c02 */ /* 0x000fe40008000f00 */
[----:B------:R-:W-:-:S02]  /*1050*/  LEA.HI R33, R33, R32, RZ, 0x3 ;  /* 0x0000002021217211 */ /* 0x000fc400078f18ff */
[----:B------:R-:W-:Y:S02]  /*1060*/  LOP3.LUT R144, R84, 0x7f, RZ, 0xc0, !PT ;  /* 0x0000007f54907812 */ /* 0x000fe400078ec0ff */
[----:B------:R-:W-:Y:S02]  /*1070*/  @P0 IMAD.WIDE R40, R82, 0x2, R40 ;  /* 0x0000000252280825 */ /* 0x000fe400078e0228 */
[----:B------:R-:W-:-:S04]  /*1080*/  LEA.HI.SX32 R144, R33, R144, 0x1d ;  /* 0x0000009021907211 */ /* 0x000fc800078feaff */
[----:B------:R-:W2:Y:S01]  /*1090*/  @P2 LDG.E.U16 R40, desc[UR4][R40.64] ;  /* 0x0000000428282981 */ /* 0x000ea2000c1e1500 */
[----:B0-----:R-:W-:-:S04]  /*10a0*/  ISETP.NE.U32.AND P1, PT, R36, RZ, PT ;  /* 0x000000ff2400720c */ /* 0x001fc80003f25070 */
[----:B------:R-:W-:-:S13]  /*10b0*/  ISETP.NE.AND.EX P1, PT, R37, RZ, PT, P1 ;  /* 0x000000ff2500720c */ /* 0x000fda0003f25310 */
[----:B------:R-:W0:Y:S01]  /*10c0*/  @P1 LDC.64 R38, c[0x0][0x230] ;  /* 0x00008c00ff261b82 */ /* 0x000e220000000a00 */
[----:B-1----:R-:W-:-:S06]  /*10d0*/  IMAD.WIDE.U32 R32, R144, 0x10, R76 ;  /* 0x0000001090207825 */ /* 0x002fcc00078e004c */
[----:B------:R-:W5:Y:S01]  /*10e0*/  LDG.E.128 R32, desc[UR4][R32.64] ;  /* 0x0000000420207981 */ /* 0x000f62000c1e1d00 */
[----:B0-----:R-:W-:-:S05]  /*10f0*/  @P1 IMAD.WIDE.U32 R38, R144, 0x20, R38 ;  /* 0x0000002090261825 */ /* 0x001fca00078e0026 */
[----:B------:R0:W5:Y:S04]  /*1100*/  @P1 LDG.E.128 R72, desc[UR4][R38.64] ;  /* 0x0000000426481981 */ /* 0x000168000c1e1d00 */
[----:B------:R0:W5:Y:S01]  /*1110*/  @P1 LDG.E.128 R68, desc[UR4][R38.64+0x10] ;  /* 0x0000100426441981 */ /* 0x000162000c1e1d00 */
[C---:B------:R-:W-:Y:S02]  /*1120*/  ISETP.NE.AND P0, PT, R145.reuse, 0x1, PT ;  /* 0x000000019100780c */ /* 0x040fe40003f05270 */
[----:B------:R-:W-:Y:S01]  /*1130*/  PLOP3.LUT P2, PT, PT, PT, UP0, 0x80, 0x0 ;  /* 0x000000000000781c */ /* 0x000fe20003f4f008 */
[----:B------:R-:W-:Y:S01]  /*1140*/  BSSY B0, `(.L_x_12724) ;  /* 0x000000e000007945 */ /* 0x000fe20003800000 */
[----:B------:R-:W-:Y:S02]  /*1150*/  IMAD.MOV.U32 R148, RZ, RZ, 0x3f800000 ;  /* 0x3f800000ff947424 */ /* 0x000fe400078e00ff */
[----:B------:R-:W-:-:S09]  /*1160*/  VIADD R43, R145, 0x1 ;  /* 0x00000001912b7836 */ /* 0x000fd20000000000 */
[----:B--2---:R-:W-:Y:S01]  /*1170*/  @P2 SHF.L.U32 R148, R40, 0x10, RZ ;  /* 0x0000001028942819 */ /* 0x004fe200000006ff */
        /* <DEDUP_REMOVED lines=9> */
.L_x_12725:
[----:B------:R-:W-:-:S07]  /*1210*/  IMAD.MOV.U32 R44, RZ, RZ, R140 ;  /* 0x000000ffff2c7224 */ /* 0x000fce00078e008c */
.L_x_12726:
[----:B------:R-:W-:Y:S05]  /*1220*/  BSYNC B0 ;  /* 0x0000000000007941 */ /* 0x000fea0003800000 */
.L_x_12724:
        /* <DEDUP_REMOVED lines=16> */
.L_x_12730:
[----:B------:R-:W-:Y:S05]  /*1330*/  BSYNC B1 ;  /* 0x0000000000017941 */ /* 0x000fea0003800000 */
.L_x_12729:
        /* <DEDUP_REMOVED lines=44> */
.L_x_12728:
[----:B------:R-:W-:Y:S05]  /*1600*/  BSYNC B0 ;  /* 0x0000000000007941 */ /* 0x000fea0003800000 */
.L_x_12727:
[----:B------:R-:W0:Y:S01]  /*1610*/  LDC R108, c[0x0][0x294] ;  /* 0x0000a500ff6c7b82 */ /* 0x000e220000000800 */
[----:B------:R-:W-:Y:S01]  /*1620*/  HFMA2.MMA R109, -RZ, RZ, 0.1171875, 0 ;  /* 0x2f800000ff6d7435 */ /* 0x000fe200000001ff */
[----:B------:R-:W-:Y:S01]  /*1630*/  I2FP.F32.U32 R38, R44 ;  /* 0x0000002c00267245 */ /* 0x000fe20000201000 */
[----:B-----5:R-:W-:Y:S01]  /*1640*/  IMAD.U32 R41, R32, 0x10000, RZ ;  /* 0x0001000020297824 */ /* 0x020fe200078e00ff */
[----:B------:R-:W-:Y:S01]  /*1650*/  ISETP.NE.U32.AND P0, PT, R36, RZ, PT ;  /* 0x000000ff2400720c */ /* 0x000fe20003f05070 */
[----:B------:R-:W-:Y:S01]  /*1660*/  BSSY B0, `(.L_x_12731) ;  /* 0x0000018000007945 */ /* 0x000fe20003800000 */
[----:B------:R-:W-:Y:S01]  /*1670*/  ISETP.NE.AND P2, PT, R43, 0x1, PT ;  /* 0x000000012b00780c */ /* 0x000fe20003f45270 */
[----:B------:R-:W-:Y:S01]  /*1680*/  FMUL.FTZ R36, R41, R148 ;  /* 0x0000009429247220 */ /* 0x000fe20000410000 */
[----:B------:R-:W1:Y:S01]  /*1690*/  LDC R107, c[0x0][0x298] ;  /* 0x0000a600ff6b7b82 */ /* 0x000e620000000800 */
[----:B------:R-:W-:Y:S02]  /*16a0*/  ISETP.NE.AND.EX P0, PT, R37, RZ, PT, P0 ;  /* 0x000000ff2500720c */ /* 0x000fe40003f05300 */
[----:B------:R-:W-:Y:S01]  /*16b0*/  FFMA.FTZ R39, R38, R109, 1.1641532182693481445e-10 ;  /* 0x2f00000026277423 */ /* 0x000fe2000001006d */
[----:B------:R-:W-:-:S02]  /*16c0*/  LOP3.LUT R143, R143, 0xfffffff7, RZ, 0xc0, !PT ;  /* 0xfffffff78f8f7812 */ /* 0x000fc400078ec0ff */
[----:B------:R-:W-:Y:S02]  /*16d0*/  PRMT R32, R32, 0x7632, R32 ;  /* 0x0000763220207816 */ /* 0x000fe40000000020 */
[----:B------:R-:W-:Y:S02]  /*16e0*/  IADD3 R38, R43, 0x1, RZ ;  /* 0x000000012b267810 */ /* 0x000fe40007ffe0ff */
[----:B0-----:R-:W-:Y:S01]  /*16f0*/  FSETP.GTU.FTZ.AND P3, PT, R39, R108, PT ;  /* 0x0000006c2700720b */ /* 0x001fe20003f7c000 */
[----:B-1----:R-:W-:-:S05]  /*1700*/  FMUL.FTZ R36, R36, R107 ;  /* 0x0000006b24247220 */ /* 0x002fca0000410000 */
[----:B------:R-:W-:-:S07]  /*1710*/  FSEL R64, R36, RZ, !P3 ;  /* 0x000000ff24407208 */ /* 0x000fce0005800000 */
[----:B------:R-:W-:Y:S01]  /*1720*/  @P3 LOP3.LUT R143, R143, 0x8, RZ, 0xfc, !PT ;  /* 0x000000088f8f3812 */ /* 0x000fe200078efcff */
        /* <DEDUP_REMOVED lines=10> */
.L_x_12732:
[----:B------:R-:W-:-:S07]  /*17d0*/  MOV R42, R140 ;  /* 0x0000008c002a7202 */ /* 0x000fce0000000f00 */
.L_x_12733:
[----:B------:R-:W-:Y:S05]  /*17e0*/  BSYNC B0 ;  /* 0x0000000000007941 */ /* 0x000fea0003800000 */
.L_x_12731:
        /* <DEDUP_REMOVED lines=16> */
.L_x_12737:
[----:B------:R-:W-:Y:S05]  /*18f0*/  BSYNC B1 ;  /* 0x0000000000017941 */ /* 0x000fea0003800000 */
.L_x_12736:
        /* <DEDUP_REMOVED lines=42> */
[----:B------:R-:W-:Y:S01]  /*1ba0*/  LOP3.LUT R13, R37, UR33, R14, 0x96, !PT ;  /* 0x00000021250d7c12 */ /* 0x000fe2000f8e960e */
[----:B------:R-:W-:-:S07]  /*1bb0*/  IMAD.MOV.U32 R14, RZ, RZ, R36 ;  /* 0x000000ffff0e7224 */ /* 0x000fce00078e0024 */
.L_x_12735:
[----:B------:R-:W-:Y:S05]  /*1bc0*/  BSYNC B0 ;  /* 0x0000000000007941 */ /* 0x000fea0003800000 */
.L_x_12734:
[----:B------:R-:W-:Y:S01]  /*1bd0*/  I2FP.F32.U32 R36, R42 ;  /* 0x0000002a00247245 */ /* 0x000fe20000201000 */
[----:B------:R-:W-:Y:S01]  /*1be0*/  IMAD.U32 R39, R32, 0x10000, RZ ;  /* 0x0001000020277824 */ /* 0x000fe200078e00ff */
[----:B------:R-:W-:Y:S01]  /*1bf0*/  ISETP.NE.AND P2, PT, R38, 0x1, PT ;  /* 0x000000012600780c */ /* 0x000fe20003f45270 */
[----:B------:R-:W-:Y:S01]  /*1c00*/  BSSY B0, `(.L_x_12738) ;  /* 0x0000014000007945 */ /* 0x000fe20003800000 */
[----:B------:R-:W-:Y:S01]  /*1c10*/  LOP3.LUT R143, R143, 0xfffffffb, RZ, 0xc0, !PT ;  /* 0xfffffffb8f8f7812 */ /* 0x000fe200078ec0ff */
[----:B------:R-:W-:Y:S01]  /*1c20*/  FFMA.FTZ R37, R36, R109, 1.1641532182693481445e-10 ;  /* 0x2f00000024257423 */ /* 0x000fe2000001006d */
[----:B------:R-:W-:Y:S01]  /*1c30*/  FMUL.FTZ R32, R39, R148 ;  /* 0x0000009427207220 */ /* 0x000fe20000410000 */
[----:B------:R-:W-:-:S03]  /*1c40*/  IADD3 R36, R38, 0x1, RZ ;  /* 0x0000000126247810 */ /* 0x000fc60007ffe0ff */
[----:B------:R-:W-:Y:S01]  /*1c50*/  FSETP.GTU.FTZ.AND P3, PT, R37, R108, PT ;  /* 0x0000006c2500720b */ /* 0x000fe20003f7c000 */
[----:B------:R-:W-:-:S05]  /*1c60*/  FMUL.FTZ R32, R32, R107 ;  /* 0x0000006b20207220 */ /* 0x000fca0000410000 */
[----:B------:R-:W-:-:S05]  /*1c70*/  FSEL R65, R32, RZ, !P3 ;  /* 0x000000ff20417208 */ /* 0x000fca0005800000 */
[----:B------:R-:W-:Y:S02]  /*1c80*/  @P0 FADD.FTZ R65, R73, R65 ;  /* 0x0000004149410221 */ /* 0x000fe40000010000 */
[----:B------:R-:W-:Y:S01]  /*1c90*/  @P3 LOP3.LUT R143, R143, 0x4, RZ, 0xfc, !PT ;  /* 0x000000048f8f3812 */ /* 0x000fe200078efcff */
        /* <DEDUP_REMOVED lines=9> */
.L_x_12739:
[----:B------:R-:W-:-:S07]  /*1d30*/  MOV R32, R140 ;  /* 0x0000008c00207202 */ /* 0x000fce0000000f00 */
.L_x_12740:
[----:B------:R-:W-:Y:S05]  /*1d40*/  BSYNC B0 ;  /* 0x0000000000007941 */ /* 0x000fea0003800000 */
.L_x_12738:
        /* <DEDUP_REMOVED lines=16> */
.L_x_12744:
[----:B------:R-:W-:Y:S05]  /*1e50*/  BSYNC B1 ;  /* 0x0000000000017941 */ /* 0x000fea0003800000 */
.L_x_12743:
        /* <DEDUP_REMOVED lines=42> */
[----:B------:R-:W-:Y:S01]  /*2100*/  IMAD.MOV.U32 R14, RZ, RZ, R36 ;  /* 0x000000ffff0e7224 */ /* 0x000fe200078e0024 */
[----:B------:R-:W-:-:S11]  /*2110*/  HFMA2.MMA R36, -RZ, RZ, 0, 0 ;  /* 0x00000000ff247435 */ /* 0x000fd600000001ff */
.L_x_12742:
[----:B------:R-:W-:Y:S05]  /*2120*/  BSYNC B0 ;  /* 0x0000000000007941 */ /* 0x000fea0003800000 */
.L_x_12741:
[----:B------:R-:W-:Y:S01]  /*2130*/  I2FP.F32.U32 R32, R32 ;  /* 0x0000002000207245 */ /* 0x000fe20000201000 */
[----:B------:R-:W-:Y:S01]  /*2140*/  IMAD.U32 R39, R33, 0x10000, RZ ;  /* 0x0001000021277824 */ /* 0x000fe200078e00ff */
[----:B------:R-:W-:Y:S01]  /*2150*/  ISETP.NE.AND P2, PT, R36, 0x1, PT ;  /* 0x000000012400780c */ /* 0x000fe20003f45270 */
[----:B------:R-:W-:Y:S01]  /*2160*/  BSSY B0, `(.L_x_12745) ;  /* 0x0000015000007945 */ /* 0x000fe20003800000 */
[----:B------:R-:W-:Y:S01]  /*2170*/  LOP3.LUT R143, R143, 0xfffffffd, RZ, 0xc0, !PT ;  /* 0xfffffffd8f8f7812 */ /* 0x000fe200078ec0ff */
[----:B------:R-:W-:Y:S01]  /*2180*/  FFMA.FTZ R37, R32, R109, 1.1641532182693481445e-10 ;  /* 0x2f00000020257423 */ /* 0x000fe2000001006d */
[----:B------:R-:W-:Y:S01]  /*2190*/  FMUL.FTZ R32, R39, R148 ;  /* 0x0000009427207220 */ /* 0x000fe20000410000 */
[----:B------:R-:W-:Y:S02]  /*21a0*/  PRMT R40, R33, 0x7632, R40 ;  /* 0x0000763221287816 */ /* 0x000fe40000000028 */
[----:B------:R-:W-:Y:S01]  /*21b0*/  IADD3 R38, R36, 0x1, RZ ;  /* 0x0000000124267810 */ /* 0x000fe20007ffe0ff */
[----:B------:R-:W-:Y:S01]  /*21c0*/  FMUL.FTZ R32, R32, R107 ;  /* 0x0000006b20207220 */ /* 0x000fe20000410000 */
[----:B------:R-:W-:-:S04]  /*21d0*/  FSETP.GTU.FTZ.AND P3, PT, R37, R108, PT ;  /* 0x0000006c2500720b */ /* 0x000fc80003f7c000 */
[----:B------:R-:W-:-:S05]  /*21e0*/  FSEL R66, R32, RZ, !P3 ;  /* 0x000000ff20427208 */ /* 0x000fca0005800000 */
[----:B------:R-:W-:-:S04]  /*21f0*/  @P0 FADD.FTZ R66, R74, R66 ;  /* 0x000000424a420221 */ /* 0x000fc80000010000 */
        /* <DEDUP_REMOVED lines=10> */
.L_x_12746:
[----:B------:R-:W-:-:S07]  /*22a0*/  MOV R41, R140 ;  /* 0x0000008c00297202 */ /* 0x000fce0000000f00 */
.L_x_12747:
[----:B------:R-:W-:Y:S05]  /*22b0*/  BSYNC B0 ;  /* 0x0000000000007941 */ /* 0x000fea0003800000 */
.L_x_12745:
        /* <DEDUP_REMOVED lines=16> */
.L_x_12751:
[----:B------:R-:W-:Y:S05]  /*23c0*/  BSYNC B1 ;  /* 0x0000000000017941 */ /* 0x000fea0003800000 */
.L_x_12750:
        /* <DEDUP_REMOVED lines=42> */
[----:B------:R-:W-:Y:S01]  /*2670*/  LOP3.LUT R13, R33, UR33, R14, 0x96, !PT ;  /* 0x00000021210d7c12 */ /* 0x000fe2000f8e960e */
[----:B------:R-:W-:-:S07]  /*2680*/  IMAD.MOV.U32 R14, RZ, RZ, R32 ;  /* 0x000000ffff0e7224 */ /* 0x000fce00078e0020 */
.L_x_12749:
[----:B------:R-:W-:Y:S05]  /*2690*/  BSYNC B0 ;  /* 0x0000000000007941 */ /* 0x000fea0003800000 */
.L_x_12748:
        /* <DEDUP_REMOVED lines=20> */
.L_x_12753:
[----:B------:R-:W-:-:S07]  /*27e0*/  MOV R40, R140 ;  /* 0x0000008c00287202 */ /* 0x000fce0000000f00 */
.L_x_12754:
[----:B------:R-:W-:Y:S05]  /*27f0*/  BSYNC B0 ;  /* 0x0000000000007941 */ /* 0x000fea0003800000 */
.L_x_12752:
        /* <DEDUP_REMOVED lines=16> */
.L_x_12758:
[----:B------:R-:W-:Y:S05]  /*2900*/  BSYNC B1 ;  /* 0x0000000000017941 */ /* 0x000fea0003800000 */
.L_x_12757:
        /* <DEDUP_REMOVED lines=44> */
.L_x_12756:
[----:B------:R-:W-:Y:S05]  /*2bd0*/  BSYNC B0 ;  /* 0x0000000000007941 */ /* 0x000fea0003800000 */
.L_x_12755:
        /* <DEDUP_REMOVED lines=21> */
.L_x_12760:
[----:B------:R-:W-:-:S07]  /*2d30*/  MOV R40, R140 ;  /* 0x0000008c00287202 */ /* 0x000fce0000000f00 */
.L_x_12761:
[----:B------:R-:W-:Y:S05]  /*2d40*/  BSYNC B0 ;  /* 0x0000000000007941 */ /* 0x000fea0003800000 */
.L_x_12759:
        /* <DEDUP_REMOVED lines=16> */
.L_x_12765:
[----:B------:R-:W-:Y:S05]  /*2e50*/  BSYNC B1 ;  /* 0x0000000000017941 */ /* 0x000fea0003800000 */
.L_x_12764:
        /* <DEDUP_REMOVED lines=44> */
.L_x_12763:
[----:B------:R-:W-:Y:S05]  /*3120*/  BSYNC B0 ;  /* 0x0000000000007941 */ /* 0x000fea0003800000 */
.L_x_12762:
        /* <DEDUP_REMOVED lines=20> */
.L_x_12767:
[----:B------:R-:W-:-:S07]  /*3270*/  MOV R34, R140 ;  /* 0x0000008c00227202 */ /* 0x000fce0000000f00 */
.L_x_12768:
[----:B------:R-:W-:Y:S05]  /*3280*/  BSYNC B0 ;  /* 0x0000000000007941 */ /* 0x000fea0003800000 */
.L_x_12766:
        /* <DEDUP_REMOVED lines=16> */
.L_x_12772:
[----:B------:R-:W-:Y:S05]  /*3390*/  BSYNC B1 ;  /* 0x0000000000017941 */ /* 0x000fea0003800000 */
.L_x_12771:
        /* <DEDUP_REMOVED lines=44> */
.L_x_12770:
[----:B------:R-:W-:Y:S05]  /*3660*/  BSYNC B0 ;  /* 0x0000000000007941 */ /* 0x000fea0003800000 */
.L_x_12769:
        /* <DEDUP_REMOVED lines=21> */
.L_x_12774:
[----:B------:R-:W-:-:S07]  /*37c0*/  MOV R39, R140 ;  /* 0x0000008c00277202 */ /* 0x000fce0000000f00 */
.L_x_12775:
[----:B------:R-:W-:Y:S05]  /*37d0*/  BSYNC B0 ;  /* 0x0000000000007941 */ /* 0x000fea0003800000 */
.L_x_12773:
        /* <DEDUP_REMOVED lines=18> */
.L_x_12779:
[----:B------:R-:W-:Y:S05]  /*3900*/  BSYNC B1 ;  /* 0x0000000000017941 */ /* 0x000fea0003800000 */
.L_x_12778:
        /* <DEDUP_REMOVED lines=43> */
[----:B------:R-:W-:-:S07]  /*3bc0*/  IMAD.MOV.U32 R14, RZ, RZ, R32 ;  /* 0x000000ffff0e7224 */ /* 0x000fce00078e0020 */
.L_x_12777:
[----:B------:R-:W-:Y:S05]  /*3bd0*/  BSYNC B0 ;  /* 0x0000000000007941 */ /* 0x000fea0003800000 */
.L_x_12776:
[----:B------:R-:W-:Y:S01]  /*3be0*/  I2FP.F32.U32 R32, R39 ;  /* 0x0000002700207245 */ /* 0x000fe20000201000 */
[----:B------:R-:W0:Y:S01]  /*3bf0*/  LDC.64 R154, c[0x0][0x238] ;  /* 0x00008e00ff9a7b82 */ /* 0x000e220000000a00 */
[----:B------:R-:W-:Y:S01]  /*3c00*/  SEL R42, RZ, 0x10000, P5 ;  /* 0x00010000ff2a7807 */ /* 0x000fe20002800000 */
[----:B------:R-:W-:Y:S01]  /*3c10*/  IMAD.U32 R37, R38, 0x10000, RZ ;  /* 0x0001000026257824 */ /* 0x000fe200078e00ff */
[----:B------:R-:W-:Y:S01]  /*3c20*/  SEL R43, RZ, 0x100, P4 ;  /* 0x00000100ff2b7807 */ /* 0x000fe20002000000 */
[----:B------:R-:W-:Y:S01]  /*3c30*/  FFMA.FTZ R35, R32, R109, 1.1641532182693481445e-10 ;  /* 0x2f00000020237423 */ /* 0x000fe2000001006d */
[----:B------:R-:W-:Y:S01]  /*3c40*/  LOP3.LUT P5, RZ, R143, 0x4, RZ, 0xc0, !PT ;  /* 0x000000048fff7812 */ /* 0x000fe200078ac0ff */
[----:B------:R-:W-:Y:S01]  /*3c50*/  FMUL.FTZ R40, R37, R148 ;  /* 0x0000009425287220 */ /* 0x000fe20000410000 */
[----:B------:R-:W-:Y:S01]  /*3c60*/  LOP3.LUT P4, RZ, R143, 0x2, RZ, 0xc0, !PT ;  /* 0x000000028fff7812 */ /* 0x000fe2000788c0ff */
[----:B------:R-:W1:Y:S01]  /*3c70*/  @P1 LDC.64 R32, c[0x0][0x230] ;  /* 0x00008c00ff201b82 */ /* 0x000e620000000a00 */
[----:B------:R-:W-:Y:S01]  /*3c80*/  SEL R38, RZ, 0x1, P2 ;  /* 0x00000001ff267807 */ /* 0x000fe20001000000 */
[----:B------:R-:W-:Y:S01]  /*3c90*/  FMUL.FTZ R40, R40, R107 ;  /* 0x0000006b28287220 */ /* 0x000fe20000410000 */
[----:B------:R-:W-:-:S02]  /*3ca0*/  SEL R36, RZ, 0x1, P4 ;  /* 0x00000001ff247807 */ /* 0x000fc40002000000 */
[----:B------:R-:W-:Y:S01]  /*3cb0*/  SEL R34, RZ, 0x1, P5 ;  /* 0x00000001ff227807 */ /* 0x000fe20002800000 */
[----:B------:R-:W-:Y:S01]  /*3cc0*/  IMAD.WIDE.U32 R38, R38, 0x1000000, RZ ;  /* 0x0100000026267825 */ /* 0x000fe200078e00ff */
[----:B------:R-:W-:Y:S01]  /*3cd0*/  FSETP.GTU.FTZ.AND P2, PT, R35, R108, PT ;  /* 0x0000006c2300720b */ /* 0x000fe20003f5c000 */
[----:B------:R-:W2:Y:S01]  /*3ce0*/  LDC.64 R152, c[0x0][0x240] ;  /* 0x00009000ff987b82 */ /* 0x000ea20000000a00 */
[----:B------:R-:W-:Y:S01]  /*3cf0*/  LOP3.LUT P6, RZ, R143, 0x8, RZ, 0xc0, !PT ;  /* 0x000000088fff7812 */ /* 0x000fe200078cc0ff */
[----:B------:R-:W-:Y:S01]  /*3d00*/  IMAD.WIDE.U32 R36, R36, 0x10000, RZ ;  /* 0x0001000024247825 */ /* 0x000fe200078e00ff */
[----:B------:R-:W-:Y:S02]  /*3d10*/  SEL R41, RZ, 0x1000000, P2 ;  /* 0x01000000ff297807 */ /* 0x000fe40001000000 */
[----:B------:R-:W-:Y:S01]  /*3d20*/  FSEL R63, R40, RZ, !P2 ;  /* 0x000000ff283f7208 */ /* 0x000fe20005000000 */
[----:B------:R-:W-:Y:S01]  /*3d30*/  IMAD.WIDE.U32 R34, R34, 0x100, RZ ;  /* 0x0000010022227825 */ /* 0x000fe200078e00ff */
[----:B------:R-:W-:-:S02]  /*3d40*/  LOP3.LUT R43, R43, R41, R42, 0xfe, !PT ;  /* 0x000000292b2b7212 */ /* 0x000fc400078efe2a */
[----:B------:R-:W-:Y:S01]  /*3d50*/  SEL R41, RZ, 0x1, P6 ;  /* 0x00000001ff297807 */ /* 0x000fe20003000000 */
[----:B------:R-:W-:Y:S01]  /*3d60*/  @P0 FADD.FTZ R63, R71, R63 ;  /* 0x0000003f473f0221 */ /* 0x000fe20000010000 */
[----:B------:R-:W-:Y:S02]  /*3d70*/  LOP3.LUT R36, R34, R38, R36, 0xfe, !PT ;  /* 0x0000002622247212 */ /* 0x000fe400078efe24 */
[----:B------:R-:W-:Y:S02]  /*3d80*/  SEL R38, RZ, 0x1, P3 ;  /* 0x00000001ff267807 */ /* 0x000fe40001800000 */
[----:B------:R-:W-:Y:S02]  /*3d90*/  IADD3 R147, R144, 0x80, RZ ;  /* 0x0000008090937810 */ /* 0x000fe40007ffe0ff */
[----:B------:R-:W-:Y:S02]  /*3da0*/  LOP3.LUT R39, R39, R43, R38, 0xfe, !PT ;  /* 0x0000002b27277212 */ /* 0x000fe400078efe26 */
[----:B------:R-:W-:Y:S01]  /*3db0*/  LOP3.LUT R36, R36, R41, RZ, 0xfc, !PT ;  /* 0x0000002924247212 */ /* 0x000fe200078efcff */
[----:B0-----:R-:W-:Y:S01]  /*3dc0*/  IMAD.WIDE.U32 R40, R144, 0x20, R154 ;  /* 0x0000002090287825 */ /* 0x001fe200078e009a */
[----:B------:R-:W-:-:S03]  /*3dd0*/  LOP3.LUT R37, R35, R39, R37, 0xfe, !PT ;  /* 0x0000002723257212 */ /* 0x000fc600078efe25 */
[C---:B-1----:R-:W-:Y:S01]  /*3de0*/  @P1 IMAD.WIDE.U32 R42, R147.reuse, 0x20, R32 ;  /* 0x00000020932a1825 */ /* 0x042fe200078e0020 */
[----:B------:R0:W-:Y:S03]  /*3df0*/  STG.E.128 desc[UR4][R40.64], R64 ;  /* 0x0000004028007986 */ /* 0x0001e6000c101d04 */
[----:B--2---:R-:W-:Y:S01]  /*3e00*/  IMAD.WIDE.U32 R38, R144, 0x8, R152 ;  /* 0x0000000890267825 */ /* 0x004fe200078e0098 */
[----:B------:R0:W-:Y:S03]  /*3e10*/  STG.E.128 desc[UR4][R40.64+0x10], R60 ;  /* 0x0000103c28007986 */ /* 0x0001e6000c101d04 */
[----:B------:R-:W-:Y:S01]  /*3e20*/  IMAD.WIDE.U32 R32, R147, 0x10, R76 ;  /* 0x0000001093207825 */ /* 0x000fe200078e004c */
[----:B------:R0:W-:Y:S04]  /*3e30*/  STG.E.64 desc[UR4][R38.64], R36 ;  /* 0x0000002426007986 */ /* 0x0001e8000c101b04 */
[----:B------:R0:W5:Y:S04]  /*3e40*/  @P1 LDG.E.128 R72, desc[UR4][R42.64] ;  /* 0x000000042a481981 */ /* 0x000168000c1e1d00 */
        /* <DEDUP_REMOVED lines=14> */
.L_x_12781:
[----:B------:R-:W-:-:S07]  /*3f30*/  IMAD.MOV.U32 R42, RZ, RZ, R140 ;  /* 0x000000ffff2a7224 */ /* 0x000fce00078e008c */
.L_x_12782:
[----:B------:R-:W-:Y:S05]  /*3f40*/  BSYNC B0 ;  /* 0x0000000000007941 */ /* 0x000fea0003800000 */
.L_x_12780:
        /* <DEDUP_REMOVED lines=16> */
.L_x_12786:
[----:B------:R-:W-:Y:S05]  /*4050*/  BSYNC B1 ;  /* 0x0000000000017941 */ /* 0x000fea0003800000 */
.L_x_12785:
        /* <DEDUP_REMOVED lines=44> */
.L_x_12784:
[----:B------:R-:W-:Y:S05]  /*4320*/  BSYNC B0 ;  /* 0x0000000000007941 */ /* 0x000fea0003800000 */
.L_x_12783:
[----:B------:R-:W-:Y:S01]  /*4330*/  I2FP.F32.U32 R36, R42 ;  /* 0x0000002a00247245 */ /* 0x000fe20000201000 */
[----:B------:R-:W-:Y:S01]  /*4340*/  BSSY B0, `(.L_x_12787) ;  /* 0x0000017000007945 */ /* 0x000fe20003800000 */
[----:B-----5:R-:W-:Y:S01]  /*4350*/  SHF.L.U32 R39, R32, 0x10, RZ ;  /* 0x0000001020277819 */ /* 0x020fe200000006ff */
[C---:B------:R-:W-:Y:S01]  /*4360*/  VIADD R38, R44.reuse, 0x1 ;  /* 0x000000012c267836 */ /* 0x040fe20000000000 */
[----:B------:R-:W-:Y:S01]  /*4370*/  ISETP.NE.AND P2, PT, R44, 0x1, PT ;  /* 0x000000012c00780c */ /* 0x000fe20003f45270 */
[----:B------:R-:W-:Y:S01]  /*4380*/  FFMA.FTZ R37, R36, R109, 1.1641532182693481445e-10 ;  /* 0x2f00000024257423 */ /* 0x000fe2000001006d */
[----:B------:R-:W-:Y:S01]  /*4390*/  LOP3.LUT R143, R143, 0xfffffff7, RZ, 0xc0, !PT ;  /* 0xfffffff78f8f7812 */ /* 0x000fe200078ec0ff */
[----:B------:R-:W-:Y:S01]  /*43a0*/  FMUL.FTZ R36, R39, R148 ;  /* 0x0000009427247220 */ /* 0x000fe20000410000 */
[----:B------:R-:W-:Y:S02]  /*43b0*/  PRMT R32, R32, 0x7632, R32 ;  /* 0x0000763220207816 */ /* 0x000fe40000000020 */
[----:B------:R-:W-:Y:S01]  /*43c0*/  FSETP.GTU.FTZ.AND P3, PT, R37, R108, PT ;  /* 0x0000006c2500720b */ /* 0x000fe20003f7c000 */
[----:B------:R-:W-:-:S05]  /*43d0*/  FMUL.FTZ R36, R36, R107 ;  /* 0x0000006b24247220 */ /* 0x000fca0000410000 */
[----:B------:R-:W-:-:S05]  /*43e0*/  FSEL R56, R36, RZ, !P3 ;  /* 0x000000ff24387208 */ /* 0x000fca0005800000 */
[----:B------:R-:W-:Y:S02]  /*43f0*/  @P0 FADD.FTZ R56, R72, R56 ;  /* 0x0000003848380221 */ /* 0x000fe40000010000 */
[----:B------:R-:W-:Y:S01]  /*4400*/  @P3 LOP3.LUT R143, R143, 0x8, RZ, 0xfc, !PT ;  /* 0x000000088f8f3812 */ /* 0x000fe200078efcff */
        /* <DEDUP_REMOVED lines=9> */
.L_x_12788:
[----:B------:R-:W-:-:S07]  /*44a0*/  IMAD.MOV.U32 R42, RZ, RZ, R140 ;  /* 0x000000ffff2a7224 */ /* 0x000fce00078e008c */
.L_x_12789:
[----:B------:R-:W-:Y:S05]  /*44b0*/  BSYNC B0 ;  /* 0x0000000000007941 */ /* 0x000fea0003800000 */
.L_x_12787:
        /* <DEDUP_REMOVED lines=16> */
.L_x_12793:
[----:B------:R-:W-:Y:S05]  /*45c0*/  BSYNC B1 ;  /* 0x0000000000017941 */ /* 0x000fea0003800000 */
.L_x_12792:
        /* <DEDUP_REMOVED lines=44> */
.L_x_12791:
[----:B------:R-:W-:Y:S05]  /*4890*/  BSYNC B0 ;  /* 0x0000000000007941 */ /* 0x000fea0003800000 */
.L_x_12790:
[----:B------:R-:W-:Y:S01]  /*48a0*/  I2FP.F32.U32 R36, R42 ;  /* 0x0000002a00247245 */ /* 0x000fe20000201000 */
[----:B------:R-:W-:Y:S01]  /*48b0*/  BSSY B0, `(.L_x_12794) ;  /* 0x0000016000007945 */ /* 0x000fe20003800000 */
[----:B------:R-:W-:Y:S02]  /*48c0*/  SHF.L.U32 R39, R32, 0x10, RZ ;  /* 0x0000001020277819 */ /* 0x000fe400000006ff */
[----:B------:R-:W-:Y:S01]  /*48d0*/  ISETP.NE.AND P2, PT, R38, 0x1, PT ;  /* 0x000000012600780c */ /* 0x000fe20003f45270 */
[----:B------:R-:W-:Y:S01]  /*48e0*/  FFMA.FTZ R37, R36, R109, 1.1641532182693481445e-10 ;  /* 0x2f00000024257423 */ /* 0x000fe2000001006d */
[----:B------:R-:W-:Y:S01]  /*48f0*/  LOP3.LUT R143, R143, 0xfffffffb, RZ, 0xc0, !PT ;  /* 0xfffffffb8f8f7812 */ /* 0x000fe200078ec0ff */
[----:B------:R-:W-:Y:S01]  /*4900*/  FMUL.FTZ R32, R39, R148 ;  /* 0x0000009427207220 */ /* 0x000fe20000410000 */
[----:B------:R-:W-:Y:S02]  /*4910*/  VIADD R36, R38, 0x1 ;  /* 0x0000000126247836 */ /* 0x000fe40000000000 */
        /* <DEDUP_REMOVED lines=14> */
.L_x_12795:
[----:B------:R-:W-:-:S07]  /*4a00*/  IMAD.MOV.U32 R32, RZ, RZ, R140 ;  /* 0x000000ffff207224 */ /* 0x000fce00078e008c */
.L_x_12796:
[----:B------:R-:W-:Y:S05]  /*4a10*/  BSYNC B0 ;  /* 0x0000000000007941 */ /* 0x000fea0003800000 */
.L_x_12794:
        /* <DEDUP_REMOVED lines=16> */
.L_x_12800:
[----:B------:R-:W-:Y:S05]  /*4b20*/  BSYNC B1 ;  /* 0x0000000000017941 */ /* 0x000fea0003800000 */
.L_x_12799:
        /* <DEDUP_REMOVED lines=42> */
[----:B------:R-:W-:Y:S01]  /*4dd0*/  MOV R14, R36 ;  /* 0x00000024000e7202 */ /* 0x000fe20000000f00 */
[----:B------:R-:W-:-:S07]  /*4de0*/  IMAD.MOV.U32 R36, RZ, RZ, RZ ;  /* 0x000000ffff247224 */ /* 0x000fce00078e00ff */
.L_x_12798:
[----:B------:R-:W-:Y:S05]  /*4df0*/  BSYNC B0 ;  /* 0x0000000000007941 */ /* 0x000fea0003800000 */
.L_x_12797:
[----:B------:R-:W-:Y:S01]  /*4e00*/  I2FP.F32.U32 R32, R32 ;  /* 0x0000002000207245 */ /* 0x000fe20000201000 */
[----:B------:R-:W-:Y:S01]  /*4e10*/  BSSY B0, `(.L_x_12801) ;  /* 0x0000017000007945 */ /* 0x000fe20003800000 */
[----:B------:R-:W-:Y:S01]  /*4e20*/  SHF.L.U32 R39, R33, 0x10, RZ ;  /* 0x0000001021277819 */ /* 0x000fe200000006ff */
        /* <DEDUP_REMOVED lines=20> */
.L_x_12802:
[----:B------:R-:W-:-:S07]  /*4f70*/  IMAD.MOV.U32 R41, RZ, RZ, R140 ;  /* 0x000000ffff297224 */ /* 0x000fce00078e008c */
.L_x_12803:
[----:B------:R-:W-:Y:S05]  /*4f80*/  BSYNC B0 ;  /* 0x0000000000007941 */ /* 0x000fea0003800000 */
.L_x_12801:
        /* <DEDUP_REMOVED lines=16> */
.L_x_12807:
[----:B------:R-:W-:Y:S05]  /*5090*/  BSYNC B1 ;  /* 0x0000000000017941 */ /* 0x000fea0003800000 */
.L_x_12806:
        /* <DEDUP_REMOVED lines=44> */
.L_x_12805:
[----:B------:R-:W-:Y:S05]  /*5360*/  BSYNC B0 ;  /* 0x0000000000007941 */ /* 0x000fea0003800000 */
.L_x_12804:
        /* <DEDUP_REMOVED lines=20> */
.L_x_12809:
[----:B------:R-:W-:-:S07]  /*54b0*/  IMAD.MOV.U32 R40, RZ, RZ, R140 ;  /* 0x000000ffff287224 */ /* 0x000fce00078e008c */
.L_x_12810:
[----:B------:R-:W-:Y:S05]  /*54c0*/  BSYNC B0 ;  /* 0x0000000000007941 */ /* 0x000fea0003800000 */
.L_x_12808:
        /* <DEDUP_REMOVED lines=16> */
.L_x_12814:
[----:B------:R-:W-:Y:S05]  /*55d0*/  BSYNC B1 ;  /* 0x0000000000017941 */ /* 0x000fea0003800000 */
.L_x_12813:
        /* <DEDUP_REMOVED lines=44> */
.L_x_12812:
[----:B------:R-:W-:Y:S05]  /*58a0*/  BSYNC B0 ;  /* 0x0000000000007941 */ /* 0x000fea0003800000 */
.L_x_12811:
        /* <DEDUP_REMOVED lines=21> */
.L_x_12816:
[----:B------:R-:W-:-:S07]  /*5a00*/  IMAD.MOV.U32 R40, RZ, RZ, R140 ;  /* 0x000000ffff287224 */ /* 0x000fce00078e008c */
.L_x_12817:
[----:B------:R-:W-:Y:S05]  /*5a10*/  BSYNC B0 ;  /* 0x0000000000007941 */ /* 0x000fea0003800000 */
.L_x_12815:
        /* <DEDUP_REMOVED lines=16> */
.L_x_12821:
[----:B------:R-:W-:Y:S05]  /*5b20*/  BSYNC B1 ;  /* 0x0000000000017941 */ /* 0x000fea0003800000 */
.L_x_12820:
        /* <DEDUP_REMOVED lines=44> */
.L_x_12819:
[----:B------:R-:W-:Y:S05]  /*5df0*/  BSYNC B0 ;  /* 0x0000000000007941 */ /* 0x000fea0003800000 */
.L_x_12818:
        /* <DEDUP_REMOVED lines=20> */
.L_x_12823:
[----:B------:R-:W-:-:S07]  /*5f40*/  IMAD.MOV.U32 R34, RZ, RZ, R140 ;  /* 0x000000ffff227224 */ /* 0x000fce00078e008c */
.L_x_12824:
[----:B------:R-:W-:Y:S05]  /*5f50*/  BSYNC B0 ;  /* 0x0000000000007941 */ /* 0x000fea0003800000 */
.L_x_12822:
        /* <DEDUP_REMOVED lines=16> */
.L_x_12828:
[----:B------:R-:W-:Y:S05]  /*6060*/  BSYNC B1 ;  /* 0x0000000000017941 */ /* 0x000fea0003800000 */
.L_x_12827:
        /* <DEDUP_REMOVED lines=44> */
.L_x_12826:
[----:B------:R-:W-:Y:S05]  /*6330*/  BSYNC B0 ;  /* 0x0000000000007941 */ /* 0x000fea0003800000 */
.L_x_12825:
[----:B------:R-:W-:Y:S01]  /*6340*/  I2FP.F32.U32 R32, R34 ;  /* 0x0000002200207245 */ /* 0x000fe20000201000 */
[----:B------:R-:W-:Y:S01]  /*6350*/  BSSY B0, `(.L_x_12829) ;  /* 0x0000015000007945 */ /* 0x000fe20003800000 */
[C---:B------:R-:W-:Y:S01]  /*6360*/  SHF.L.U32 R37, R35.reuse, 0x10, RZ ;  /* 0x0000001023257819 */ /* 0x040fe200000006ff */
        /* <DEDUP_REMOVED lines=18> */
.L_x_12830:
[----:B------:R-:W-:-:S07]  /*6490*/  IMAD.MOV.U32 R39, RZ, RZ, R140 ;  /* 0x000000ffff277224 */ /* 0x000fce00078e008c */
.L_x_12831:
[----:B------:R-:W-:Y:S05]  /*64a0*/  BSYNC B0 ;  /* 0x0000000000007941 */ /* 0x000fea0003800000 */
.L_x_12829:
        /* <DEDUP_REMOVED lines=18> */
.L_x_12835:
[----:B------:R-:W-:Y:S05]  /*65d0*/  BSYNC B1 ;  /* 0x0000000000017941 */ /* 0x000fea0003800000 */
.L_x_12834:
        /* <DEDUP_REMOVED lines=44> */
.L_x_12833:
[----:B------:R-:W-:Y:S05]  /*68a0*/  BSYNC B0 ;  /* 0x0000000000007941 */ /* 0x000fea0003800000 */
.L_x_12832:
[----:B------:R-:W-:Y:S01]  /*68b0*/  I2FP.F32.U32 R32, R39 ;  /* 0x0000002700207245 */ /* 0x000fe20000201000 */
[----:B------:R-:W-:Y:S01]  /*68c0*/  VIADD R149, R144, 0x100 ;  /* 0x0000010090957836 */ /* 0x000fe20000000000 */
[----:B------:R-:W-:Y:S02]  /*68d0*/  SHF.L.U32 R35, R38, 0x10, RZ ;  /* 0x0000001026237819 */ /* 0x000fe400000006ff */
[----:B------:R-:W-:Y:S01]  /*68e0*/  SEL R38, RZ, 0x1, P2 ;  /* 0x00000001ff267807 */ /* 0x000fe20001000000 */
[----:B------:R-:W-:Y:S01]  /*68f0*/  FFMA.FTZ R33, R32, R109, 1.1641532182693481445e-10 ;  /* 0x2f00000020217423 */ /* 0x000fe2000001006d */
[----:B------:R-:W-:Y:S01]  /*6900*/  SEL R42, RZ, 0x10000, P5 ;  /* 0x00010000ff2a7807 */ /* 0x000fe20002800000 */
[----:B------:R-:W-:Y:S01]  /*6910*/  FMUL.FTZ R40, R35, R148 ;  /* 0x0000009423287220 */ /* 0x000fe20000410000 */
[----:B------:R-:W-:Y:S01]  /*6920*/  SEL R43, RZ, 0x100, P4 ;  /* 0x00000100ff2b7807 */ /* 0x000fe20002000000 */
[----:B------:R-:W-:Y:S01]  /*6930*/  IMAD.WIDE.U32 R38, R38, 0x1000000, RZ ;  /* 0x0100000026267825 */ /* 0x000fe200078e00ff */
[----:B------:R-:W-:-:S03]  /*6940*/  FSETP.GTU.FTZ.AND P2, PT, R33, R108, PT ;  /* 0x0000006c2100720b */ /* 0x000fc60003f5c000 */
[----:B------:R-:W-:Y:S01]  /*6950*/  FMUL.FTZ R40, R40, R107 ;  /* 0x0000006b28287220 */ /* 0x000fe20000410000 */
[----:B------:R-:W0:Y:S01]  /*6960*/  @P1 LDC.64 R32, c[0x0][0x230] ;  /* 0x00008c00ff201b82 */ /* 0x000e220000000a00 */
[C---:B------:R-:W-:Y:S02]  /*6970*/  LOP3.LUT P5, RZ, R143.reuse, 0x4, RZ, 0xc0, !PT ;  /* 0x000000048fff7812 */ /* 0x040fe400078ac0ff */
[C---:B------:R-:W-:Y:S02]  /*6980*/  LOP3.LUT P4, RZ, R143.reuse, 0x2, RZ, 0xc0, !PT ;  /* 0x000000028fff7812 */ /* 0x040fe4000788c0ff */
[----:B------:R-:W-:Y:S02]  /*6990*/  SEL R34, RZ, 0x1, P5 ;  /* 0x00000001ff227807 */ /* 0x000fe40002800000 */
[----:B------:R-:W-:Y:S02]  /*69a0*/  SEL R36, RZ, 0x1, P4 ;  /* 0x00000001ff247807 */ /* 0x000fe40002000000 */
[----:B------:R-:W-:Y:S01]  /*69b0*/  SEL R41, RZ, 0x1000000, P2 ;  /* 0x01000000ff297807 */ /* 0x000fe20001000000 */
[----:B------:R-:W-:Y:S01]  /*69c0*/  IMAD.WIDE.U32 R34, R34, 0x100, RZ ;  /* 0x0000010022227825 */ /* 0x000fe200078e00ff */
[----:B------:R-:W-:-:S02]  /*69d0*/  LOP3.LUT P6, RZ, R143, 0x8, RZ, 0xc0, !PT ;  /* 0x000000088fff7812 */ /* 0x000fc400078cc0ff */
[----:B------:R-:W-:Y:S01]  /*69e0*/  LOP3.LUT R43, R43, R41, R42, 0xfe, !PT ;  /* 0x000000292b2b7212 */ /* 0x000fe200078efe2a */
[----:B------:R-:W-:Y:S01]  /*69f0*/  IMAD.WIDE.U32 R36, R36, 0x10000, RZ ;  /* 0x0001000024247825 */ /* 0x000fe200078e00ff */
[----:B------:R-:W-:Y:S02]  /*6a00*/  SEL R41, RZ, 0x1, P6 ;  /* 0x00000001ff297807 */ /* 0x000fe40003000000 */
[----:B------:R-:W-:Y:S02]  /*6a10*/  FSEL R55, R40, RZ, !P2 ;  /* 0x000000ff28377208 */ /* 0x000fe40005000000 */
[----:B------:R-:W-:Y:S02]  /*6a20*/  LOP3.LUT R36, R34, R38, R36, 0xfe, !PT ;  /* 0x0000002622247212 */ /* 0x000fe400078efe24 */
[----:B------:R-:W-:Y:S01]  /*6a30*/  SEL R38, RZ, 0x1, P3 ;  /* 0x00000001ff267807 */ /* 0x000fe20001800000 */
[----:B------:R-:W-:Y:S01]  /*6a40*/  @P0 FADD.FTZ R55, R71, R55 ;  /* 0x0000003747370221 */ /* 0x000fe20000010000 */
[----:B------:R-:W-:Y:S01]  /*6a50*/  LOP3.LUT R36, R36, R41, RZ, 0xfc, !PT ;  /* 0x0000002924247212 */ /* 0x000fe200078efcff */
[----:B------:R-:W-:Y:S01]  /*6a60*/  IMAD.WIDE.U32 R40, R147, 0x20, R154 ;  /* 0x0000002093287825 */ /* 0x000fe200078e009a */
[----:B------:R-:W-:-:S03]  /*6a70*/  LOP3.LUT R39, R39, R43, R38, 0xfe, !PT ;  /* 0x0000002b27277212 */ /* 0x000fc600078efe26 */
[----:B0-----:R-:W-:Y:S01]  /*6a80*/  @P1 IMAD.WIDE.U32 R42, R149, 0x20, R32 ;  /* 0x00000020952a1825 */ /* 0x001fe200078e0020 */
[----:B------:R-:W-:Y:S01]  /*6a90*/  LOP3.LUT R37, R35, R39, R37, 0xfe, !PT ;  /* 0x0000002723257212 */ /* 0x000fe200078efe25 */
[----:B------:R0:W-:Y:S02]  /*6aa0*/  STG.E.128 desc[UR4][R40.64], R56 ;  /* 0x0000003828007986 */ /* 0x0001e4000c101d04 */
[----:B------:R-:W-:Y:S02]  /*6ab0*/  IMAD.WIDE.U32 R38, R147, 0x8, R152 ;  /* 0x0000000893267825 */ /* 0x000fe400078e0098 */
[----:B------:R0:W-:Y:S02]  /*6ac0*/  STG.E.128 desc[UR4][R40.64+0x10], R52 ;  /* 0x0000103428007986 */ /* 0x0001e4000c101d04 */
[----:B------:R-:W-:Y:S02]  /*6ad0*/  IMAD.WIDE.U32 R32, R149, 0x10, R76 ;  /* 0x0000001095207825 */ /* 0x000fe400078e004c */
[----:B------:R0:W-:Y:S04]  /*6ae0*/  STG.E.64 desc[UR4][R38.64], R36 ;  /* 0x0000002426007986 */ /* 0x0001e8000c101b04 */
[----:B------:R0:W5:Y:S04]  /*6af0*/  @P1 LDG.E.128 R72, desc[UR4][R42.64] ;  /* 0x000000042a481981 */ /* 0x000168000c1e1d00 */
        /* <DEDUP_REMOVED lines=14> */
.L_x_12837:
[----:B------:R-:W-:-:S07]  /*6be0*/  MOV R42, R140 ;  /* 0x0000008c002a7202 */ /* 0x000fce0000000f00 */
.L_x_12838:
[----:B------:R-:W-:Y:S05]  /*6bf0*/  BSYNC B0 ;  /* 0x0000000000007941 */ /* 0x000fea0003800000 */
.L_x_12836:
        /* <DEDUP_REMOVED lines=16> */
.L_x_12842:
[----:B------:R-:W-:Y:S05]  /*6d00*/  BSYNC B1 ;  /* 0x0000000000017941 */ /* 0x000fea0003800000 */
.L_x_12841:
        /* <DEDUP_REMOVED lines=44> */
.L_x_12840:
[----:B------:R-:W-:Y:S05]  /*6fd0*/  BSYNC B0 ;  /* 0x0000000000007941 */ /* 0x000fea0003800000 */
.L_x_12839:
[----:B------:R-:W-:Y:S01]  /*6fe0*/  I2FP.F32.U32 R36, R42 ;  /* 0x0000002a00247245 */ /* 0x000fe20000201000 */
[----:B-----5:R-:W-:Y:S01]  /*6ff0*/  IMAD.U32 R39, R32, 0x10000, RZ ;  /* 0x0001000020277824 */ /* 0x020fe200078e00ff */
[----:B------:R-:W-:Y:S01]  /*7000*/  ISETP.NE.AND P2, PT, R44, 0x1, PT ;  /* 0x000000012c00780c */ /* 0x000fe20003f45270 */
[----:B------:R-:W-:Y:S01]  /*7010*/  BSSY B0, `(.L_x_12843) ;  /* 0x0000015000007945 */ /* 0x000fe20003800000 */
[----:B------:R-:W-:Y:S01]  /*7020*/  LOP3.LUT R143, R143, 0xfffffff7, RZ, 0xc0, !PT ;  /* 0xfffffff78f8f7812 */ /* 0x000fe200078ec0ff */
[----:B------:R-:W-:Y:S01]  /*7030*/  FFMA.FTZ R37, R36, R109, 1.1641532182693481445e-10 ;  /* 0x2f00000024257423 */ /* 0x000fe2000001006d */
[----:B------:R-:W-:Y:S01]  /*7040*/  FMUL.FTZ R36, R39, R148 ;  /* 0x0000009427247220 */ /* 0x000fe20000410000 */
[----:B------:R-:W-:-:S03]  /*7050*/  PRMT R42, R32, 0x7632, R42 ;  /* 0x00007632202a7816 */ /* 0x000fc6000000002a */
[----:B------:R-:W-:Y:S01]  /*7060*/  FSETP.GTU.FTZ.AND P3, PT, R37, R108, PT ;  /* 0x0000006c2500720b */ /* 0x000fe20003f7c000 */
[----:B------:R-:W-:-:S05]  /*7070*/  FMUL.FTZ R36, R36, R107 ;  /* 0x0000006b24247220 */ /* 0x000fca0000410000 */
[----:B------:R-:W-:Y:S02]  /*7080*/  FSEL R48, R36, RZ, !P3 ;  /* 0x000000ff24307208 */ /* 0x000fe40005800000 */
[----:B------:R-:W-:-:S03]  /*7090*/  IADD3 R36, R44, 0x1, RZ ;  /* 0x000000012c247810 */ /* 0x000fc60007ffe0ff */
        /* <DEDUP_REMOVED lines=11> */
.L_x_12844:
[----:B------:R-:W-:-:S07]  /*7150*/  MOV R32, R140 ;  /* 0x0000008c00207202 */ /* 0x000fce0000000f00 */
.L_x_12845:
[----:B------:R-:W-:Y:S05]  /*7160*/  BSYNC B0 ;  /* 0x0000000000007941 */ /* 0x000fea0003800000 */
.L_x_12843:
        /* <DEDUP_REMOVED lines=16> */
.L_x_12849:
[----:B------:R-:W-:Y:S05]  /*7270*/  BSYNC B1 ;  /* 0x0000000000017941 */ /* 0x000fea0003800000 */
.L_x_12848:
        /* <DEDUP_REMOVED lines=44> */
.L_x_12847:
[----:B------:R-:W-:Y:S05]  /*7540*/  BSYNC B0 ;  /* 0x0000000000007941 */ /* 0x000fea0003800000 */
.L_x_12846:
        /* <DEDUP_REMOVED lines=22> */
.L_x_12851:
[----:B------:R-:W-:-:S07]  /*76b0*/  MOV R32, R140 ;  /* 0x0000008c00207202 */ /* 0x000fce0000000f00 */
.L_x_12852:
[----:B------:R-:W-:Y:S05]  /*76c0*/  BSYNC B0 ;  /* 0x0000000000007941 */ /* 0x000fea0003800000 */
.L_x_12850:
        /* <DEDUP_REMOVED lines=16> */
.L_x_12856:
[----:B------:R-:W-:Y:S05]  /*77d0*/  BSYNC B1 ;  /* 0x0000000000017941 */ /* 0x000fea0003800000 */
.L_x_12855:
        /* <DEDUP_REMOVED lines=44> */
.L_x_12854:
[----:B------:R-:W-:Y:S05]  /*7aa0*/  BSYNC B0 ;  /* 0x0000000000007941 */ /* 0x000fea0003800000 */
.L_x_12853:
        /* <DEDUP_REMOVED lines=23> */
.L_x_12858:
[----:B------:R-:W-:-:S07]  /*7c20*/  MOV R40, R140 ;  /* 0x0000008c00287202 */ /* 0x000fce0000000f00 */
.L_x_12859:
[----:B------:R-:W-:Y:S05]  /*7c30*/  BSYNC B0 ;  /* 0x0000000000007941 */ /* 0x000fea0003800000 */
.L_x_12857:
        /* <DEDUP_REMOVED lines=16> */
.L_x_12863:
[----:B------:R-:W-:Y:S05]  /*7d40*/  BSYNC B1 ;  /* 0x0000000000017941 */ /* 0x000fea0003800000 */
.L_x_12862:
        /* <DEDUP_REMOVED lines=44> */
.L_x_12861:
[----:B------:R-:W-:Y:S05]  /*8010*/  BSYNC B0 ;  /* 0x0000000000007941 */ /* 0x000fea0003800000 */
.L_x_12860:
        /* <DEDUP_REMOVED lines=20> */
.L_x_12865:
[----:B------:R-:W-:-:S07]  /*8160*/  MOV R40, R140 ;  /* 0x0000008c00287202 */ /* 0x000fce0000000f00 */
.L_x_12866:
[----:B------:R-:W-:Y:S05]  /*8170*/  BSYNC B0 ;  /* 0x0000000000007941 */ /* 0x000fea0003800000 */
.L_x_12864:
        /* <DEDUP_REMOVED lines=16> */
.L_x_12870:
[----:B------:R-:W-:Y:S05]  /*8280*/  BSYNC B1 ;  /* 0x0000000000017941 */ /* 0x000fea0003800000 */
.L_x_12869:
        /* <DEDUP_REMOVED lines=44> */
.L_x_12868:
[----:B------:R-:W-:Y:S05]  /*8550*/  BSYNC B0 ;  /* 0x0000000000007941 */ /* 0x000fea0003800000 */
.L_x_12867:
        /* <DEDUP_REMOVED lines=21> */
.L_x_12872:
[----:B------:R-:W-:-:S07]  /*86b0*/  MOV R34, R140 ;  /* 0x0000008c00227202 */ /* 0x000fce0000000f00 */
.L_x_12873:
[----:B------:R-:W-:Y:S05]  /*86c0*/  BSYNC B0 ;  /* 0x0000000000007941 */ /* 0x000fea0003800000 */
.L_x_12871:
        /* <DEDUP_REMOVED lines=16> */
.L_x_12877:
[----:B------:R-:W-:Y:S05]  /*87d0*/  BSYNC B1 ;  /* 0x0000000000017941 */ /* 0x000fea0003800000 */
.L_x_12876:
        /* <DEDUP_REMOVED lines=44> */
.L_x_12875:
[----:B------:R-:W-:Y:S05]  /*8aa0*/  BSYNC B0 ;  /* 0x0000000000007941 */ /* 0x000fea0003800000 */
.L_x_12874:
        /* <DEDUP_REMOVED lines=20> */
.L_x_12879:
[----:B------:R-:W-:-:S07]  /*8bf0*/  MOV R34, R140 ;  /* 0x0000008c00227202 */ /* 0x000fce0000000f00 */
.L_x_12880:
[----:B------:R-:W-:Y:S05]  /*8c00*/  BSYNC B0 ;  /* 0x0000000000007941 */ /* 0x000fea0003800000 */
.L_x_12878:
        /* <DEDUP_REMOVED lines=16> */
.L_x_12884:
[----:B------:R-:W-:Y:S05]  /*8d10*/  BSYNC B1 ;  /* 0x0000000000017941 */ /* 0x000fea0003800000 */
.L_x_12883:
        /* <DEDUP_REMOVED lines=44> */
.L_x_12882:
[----:B------:R-:W-:Y:S05]  /*8fe0*/  BSYNC B0 ;  /* 0x0000000000007941 */ /* 0x000fea0003800000 */
.L_x_12881:
        /* <DEDUP_REMOVED lines=21> */
.L_x_12886:
[----:B------:R-:W-:-:S07]  /*9140*/  MOV R38, R140 ;  /* 0x0000008c00267202 */ /* 0x000fce0000000f00 */
.L_x_12887:
[----:B------:R-:W-:Y:S05]  /*9150*/  BSYNC B0 ;  /* 0x0000000000007941 */ /* 0x000fea0003800000 */
.L_x_12885:
        /* <DEDUP_REMOVED lines=18> */
.L_x_12891:
[----:B------:R-:W-:Y:S05]  /*9280*/  BSYNC B1 ;  /* 0x0000000000017941 */ /* 0x000fea0003800000 */
.L_x_12890:
        /* <DEDUP_REMOVED lines=44> */
.L_x_12889:
[----:B------:R-:W-:Y:S05]  /*9550*/  BSYNC B0 ;  /* 0x0000000000007941 */ /* 0x000fea0003800000 */
.L_x_12888:
[----:B------:R-:W-:Y:S01]  /*9560*/  I2FP.F32.U32 R32, R38 ;  /* 0x0000002600207245 */ /* 0x000fe20000201000 */
[----:B------:R-:W-:Y:S01]  /*9570*/  IMAD.U32 R39, R39, 0x10000, RZ ;  /* 0x0001000027277824 */ /* 0x000fe200078e00ff */
[----:B------:R-:W-:Y:S02]  /*9580*/  SEL R38, RZ, 0x1, P2 ;  /* 0x00000001ff267807 */ /* 0x000fe40001000000 */
        /* <DEDUP_REMOVED lines=8> */
[----:B------:R-:W0:Y:S01]  /*9610*/  @P1 LDC.64 R32, c[0x0][0x230] ;  /* 0x00008c00ff201b82 */ /* 0x000e220000000a00 */
        /* <DEDUP_REMOVED lines=13> */
[----:B------:R-:W-:-:S02]  /*96f0*/  IADD3 R150, R144, 0x180, RZ ;  /* 0x0000018090967810 */ /* 0x000fc40007ffe0ff */
[----:B------:R-:W-:Y:S02]  /*9700*/  LOP3.LUT R39, R39, R43, R38, 0xfe, !PT ;  /* 0x0000002b27277212 */ /* 0x000fe400078efe26 */
[----:B------:R-:W-:Y:S01]  /*9710*/  LOP3.LUT R36, R36, R41, RZ, 0xfc, !PT ;  /* 0x0000002924247212 */ /* 0x000fe200078efcff */
[----:B------:R-:W-:Y:S01]  /*9720*/  IMAD.WIDE.U32 R40, R149, 0x20, R154 ;  /* 0x0000002095287825 */ /* 0x000fe200078e009a */
[----:B------:R-:W-:-:S03]  /*9730*/  LOP3.LUT R37, R35, R39, R37, 0xfe, !PT ;  /* 0x0000002723257212 */ /* 0x000fc600078efe25 */
[C---:B0-----:R-:W-:Y:S01]  /*9740*/  @P1 IMAD.WIDE.U32 R42, R150.reuse, 0x20, R32 ;  /* 0x00000020962a1825 */ /* 0x041fe200078e0020 */
[----:B------:R0:W-:Y:S03]  /*9750*/  STG.E.128 desc[UR4][R40.64], R48 ;  /* 0x0000003028007986 */ /* 0x0001e6000c101d04 */
[----:B------:R-:W-:Y:S01]  /*9760*/  IMAD.WIDE.U32 R38, R149, 0x8, R152 ;  /* 0x0000000895267825 */ /* 0x000fe200078e0098 */
        /* <DEDUP_REMOVED lines=18> */
.L_x_12893:
[----:B------:R-:W-:-:S07]  /*9890*/  IMAD.MOV.U32 R42, RZ, RZ, R140 ;  /* 0x000000ffff2a7224 */ /* 0x000fce00078e008c */
.L_x_12894:
[----:B------:R-:W-:Y:S05]  /*98a0*/  BSYNC B0 ;  /* 0x0000000000007941 */ /* 0x000fea0003800000 */
.L_x_12892:
        /* <DEDUP_REMOVED lines=16> */
.L_x_12898:
[----:B------:R-:W-:Y:S05]  /*99b0*/  BSYNC B1 ;  /* 0x0000000000017941 */ /* 0x000fea0003800000 */
.L_x_12897:
        /* <DEDUP_REMOVED lines=44> */
.L_x_12896:
[----:B------:R-:W-:Y:S05]  /*9c80*/  BSYNC B0 ;  /* 0x0000000000007941 */ /* 0x000fea0003800000 */
.L_x_12895:
[----:B------:R-:W-:Y:S01]  /*9c90*/  I2FP.F32.U32 R36, R42 ;  /* 0x0000002a00247245 */ /* 0x000fe20000201000 */
[----:B------:R-:W-:Y:S01]  /*9ca0*/  BSSY B0, `(.L_x_12899) ;  /* 0x0000017000007945 */ /* 0x000fe20003800000 */
[----:B-----5:R-:W-:Y:S02]  /*9cb0*/  SHF.L.U32 R39, R32, 0x10, RZ ;  /* 0x0000001020277819 */ /* 0x020fe400000006ff */
[----:B------:R-:W-:Y:S01]  /*9cc0*/  ISETP.NE.AND P2, PT, R79, 0x1, PT ;  /* 0x000000014f00780c */ /* 0x000fe20003f45270 */
[----:B------:R-:W-:Y:S01]  /*9cd0*/  FFMA.FTZ R37, R36, R109, 1.1641532182693481445e-10 ;  /* 0x2f00000024257423 */ /* 0x000fe2000001006d */
[----:B------:R-:W-:Y:S01]  /*9ce0*/  LOP3.LUT R143, R143, 0xfffffff7, RZ, 0xc0, !PT ;  /* 0xfffffff78f8f7812 */ /* 0x000fe200078ec0ff */
[----:B------:R-:W-:Y:S01]  /*9cf0*/  FMUL.FTZ R36, R39, R148 ;  /* 0x0000009427247220 */ /* 0x000fe20000410000 */
[----:B------:R-:W-:Y:S02]  /*9d00*/  PRMT R41, R32, 0x7632, R41 ;  /* 0x0000763220297816 */ /* 0x000fe40000000029 */
[----:B------:R-:W-:Y:S01]  /*9d10*/  FSETP.GTU.FTZ.AND P3, PT, R37, R108, PT ;  /* 0x0000006c2500720b */ /* 0x000fe20003f7c000 */
[----:B------:R-:W-:-:S05]  /*9d20*/  FMUL.FTZ R36, R36, R107 ;  /* 0x0000006b24247220 */ /* 0x000fca0000410000 */
[----:B------:R-:W-:Y:S01]  /*9d30*/  FSEL R40, R36, RZ, !P3 ;  /* 0x000000ff24287208 */ /* 0x000fe20005800000 */
[----:B------:R-:W-:-:S04]  /*9d40*/  VIADD R36, R79, 0x1 ;  /* 0x000000014f247836 */ /* 0x000fc80000000000 */
        /* <DEDUP_REMOVED lines=11> */
.L_x_12900:
[----:B------:R-:W-:-:S07]  /*9e00*/  IMAD.MOV.U32 R32, RZ, RZ, R140 ;  /* 0x000000ffff207224 */ /* 0x000fce00078e008c */
.L_x_12901:
[----:B------:R-:W-:Y:S05]  /*9e10*/  BSYNC B0 ;  /* 0x0000000000007941 */ /* 0x000fea0003800000 */
.L_x_12899:
        /* <DEDUP_REMOVED lines=16> */
.L_x_12905:
[----:B------:R-:W-:Y:S05]  /*9f20*/  BSYNC B1 ;  /* 0x0000000000017941 */ /* 0x000fea0003800000 */
.L_x_12904:
        /* <DEDUP_REMOVED lines=44> */
.L_x_12903:
[----:B------:R-:W-:Y:S05]  /*a1f0*/  BSYNC B0 ;  /* 0x0000000000007941 */ /* 0x000fea0003800000 */
.L_x_12902:
[----:B------:R-:W-:Y:S01]  /*a200*/  I2FP.F32.U32 R32, R32 ;  /* 0x0000002000207245 */ /* 0x000fe20000201000 */
[----:B------:R-:W-:Y:S01]  /*a210*/  BSSY B0, `(.L_x_12906) ;  /* 0x0000016000007945 */ /* 0x000fe20003800000 */
[----:B------:R-:W-:Y:S01]  /*a220*/  SHF.L.U32 R41, R41, 0x10, RZ ;  /* 0x0000001029297819 */ /* 0x000fe200000006ff */
[C---:B------:R-:W-:Y:S01]  /*a230*/  VIADD R38, R36.reuse, 0x1 ;  /* 0x0000000124267836 */ /* 0x040fe20000000000 */
[----:B------:R-:W-:Y:S01]  /*a240*/  ISETP.NE.AND P2, PT, R36, 0x1, PT ;  /* 0x000000012400780c */ /* 0x000fe20003f45270 */
[----:B------:R-:W-:Y:S01]  /*a250*/  FFMA.FTZ R37, R32, R109, 1.1641532182693481445e-10 ;  /* 0x2f00000020257423 */ /* 0x000fe2000001006d */
[----:B------:R-:W-:Y:S01]  /*a260*/  LOP3.LUT R143, R143, 0xfffffffb, RZ, 0xc0, !PT ;  /* 0xfffffffb8f8f7812 */ /* 0x000fe200078ec0ff */
[----:B------:R-:W-:-:S03]  /*a270*/  FMUL.FTZ R32, R41, R148 ;  /* 0x0000009429207220 */ /* 0x000fc60000410000 */
        /* <DEDUP_REMOVED lines=14> */
.L_x_12907:
[----:B------:R-:W-:-:S07]  /*a360*/  IMAD.MOV.U32 R32, RZ, RZ, R140 ;  /* 0x000000ffff207224 */ /* 0x000fce00078e008c */
.L_x_12908:
[----:B------:R-:W-:Y:S05]  /*a370*/  BSYNC B0 ;  /* 0x0000000000007941 */ /* 0x000fea0003800000 */
.L_x_12906:
        /* <DEDUP_REMOVED lines=16> */
.L_x_12912:
[----:B------:R-:W-:Y:S05]  /*a480*/  BSYNC B1 ;  /* 0x0000000000017941 */ /* 0x000fea0003800000 */
.L_x_12911:
        /* <DEDUP_REMOVED lines=44> */
.L_x_12910:
[----:B------:R-:W-:Y:S05]  /*a750*/  BSYNC B0 ;  /* 0x0000000000007941 */ /* 0x000fea0003800000 */
.L_x_12909:
        /* <DEDUP_REMOVED lines=23> */
.L_x_12914:
[----:B------:R-:W-:-:S07]  /*a8d0*/  IMAD.MOV.U32 R43, RZ, RZ, R140 ;  /* 0x000000ffff2b7224 */ /* 0x000fce00078e008c */
.L_x_12915:
[----:B------:R-:W-:Y:S05]  /*a8e0*/  BSYNC B0 ;  /* 0x0000000000007941 */ /* 0x000fea0003800000 */
.L_x_12913:
        /* <DEDUP_REMOVED lines=16> */
.L_x_12919:
[----:B------:R-:W-:Y:S05]  /*a9f0*/  BSYNC B1 ;  /* 0x0000000000017941 */ /* 0x000fea0003800000 */
.L_x_12918:
        /* <DEDUP_REMOVED lines=44> */
.L_x_12917:
[----:B------:R-:W-:Y:S05]  /*acc0*/  BSYNC B0 ;  /* 0x0000000000007941 */ /* 0x000fea0003800000 */
.L_x_12916:
        /* <DEDUP_REMOVED lines=20> */
.L_x_12921:
[----:B------:R-:W-:-:S07]  /*ae10*/  IMAD.MOV.U32 R78, RZ, RZ, R140 ;  /* 0x000000ffff4e7224 */ /* 0x000fce00078e008c */
.L_x_12922:
[----:B------:R-:W-:Y:S05]  /*ae20*/  BSYNC B0 ;  /* 0x0000000000007941 */ /* 0x000fea0003800000 */
.L_x_12920:
        /* <DEDUP_REMOVED lines=16> */
.L_x_12926:
[----:B------:R-:W-:Y:S05]  /*af30*/  BSYNC B1 ;  /* 0x0000000000017941 */ /* 0x000fea0003800000 */
.L_x_12925:
        /* <DEDUP_REMOVED lines=44> */
.L_x_12924:
[----:B------:R-:W-:Y:S05]  /*b200*/  BSYNC B0 ;  /* 0x0000000000007941 */ /* 0x000fea0003800000 */
.L_x_12923:
[----:B------:R-:W-:Y:S01]  /*b210*/  I2FP.F32.U32 R32, R78 ;  /* 0x0000004e00207245 */ /* 0x000fe20000201000 */
[----:B------:R-:W-:Y:S01]  /*b220*/  BSSY B0, `(.L_x_12927) ;  /* 0x0000015000007945 */ /* 0x000fe20003800000 */
[----:B------:R-:W-:Y:S01]  /*b230*/  SHF.L.U32 R37, R34, 0x10, RZ ;  /* 0x0000001022257819 */ /* 0x000fe200000006ff */
[C---:B------:R-:W-:Y:S01]  /*b240*/  VIADD R39, R38.reuse, 0x1 ;  /* 0x0000000126277836 */ /* 0x040fe20000000000 */
[----:B------:R-:W-:Y:S01]  /*b250*/  ISETP.NE.AND P4, PT, R38, 0x1, PT ;  /* 0x000000012600780c */ /* 0x000fe20003f85270 */
[----:B------:R-:W-:Y:S02]  /*b260*/  FFMA.FTZ R33, R32, R109, 1.1641532182693481445e-10 ;  /* 0x2f00000020217423 */ /* 0x000fe4000001006d */
[----:B------:R-:W-:Y:S01]  /*b270*/  FMUL.FTZ R32, R37, R148 ;  /* 0x0000009425207220 */ /* 0x000fe20000410000 */
[----:B------:R-:W-:Y:S02]  /*b280*/  PRMT R37, R34, 0x7632, R37 ;  /* 0x0000763222257816 */ /* 0x000fe40000000025 */
        /* <DEDUP_REMOVED lines=13> */
.L_x_12928:
[----:B------:R-:W-:-:S07]  /*b360*/  IMAD.MOV.U32 R34, RZ, RZ, R140 ;  /* 0x000000ffff227224 */ /* 0x000fce00078e008c */
.L_x_12929:
[----:B------:R-:W-:Y:S05]  /*b370*/  BSYNC B0 ;  /* 0x0000000000007941 */ /* 0x000fea0003800000 */
.L_x_12927:
        /* <DEDUP_REMOVED lines=16> */
.L_x_12933:
[----:B------:R-:W-:Y:S05]  /*b480*/  BSYNC B1 ;  /* 0x0000000000017941 */ /* 0x000fea0003800000 */
.L_x_12932:
        /* <DEDUP_REMOVED lines=44> */
.L_x_12931:
[----:B------:R-:W-:Y:S05]  /*b750*/  BSYNC B0 ;  /* 0x0000000000007941 */ /* 0x000fea0003800000 */
.L_x_12930:
        /* <DEDUP_REMOVED lines=20> */
.L_x_12935:
[----:B------:R-:W-:-:S07]  /*b8a0*/  IMAD.MOV.U32 R34, RZ, RZ, R140 ;  /* 0x000000ffff227224 */ /* 0x000fce00078e008c */
.L_x_12936:
[----:B------:R-:W-:Y:S05]  /*b8b0*/  BSYNC B0 ;  /* 0x0000000000007941 */ /* 0x000fea0003800000 */
.L_x_12934:
        /* <DEDUP_REMOVED lines=16> */
.L_x_12940:
[----:B------:R-:W-:Y:S05]  /*b9c0*/  BSYNC B1 ;  /* 0x0000000000017941 */ /* 0x000fea0003800000 */
.L_x_12939:
        /* <DEDUP_REMOVED lines=44> */
.L_x_12938:
[----:B------:R-:W-:Y:S05]  /*bc90*/  BSYNC B0 ;  /* 0x0000000000007941 */ /* 0x000fea0003800000 */
.L_x_12937:
        /* <DEDUP_REMOVED lines=21> */
.L_x_12942:
[----:B------:R-:W-:-:S07]  /*bdf0*/  IMAD.MOV.U32 R146, RZ, RZ, R140 ;  /* 0x000000ffff927224 */ /* 0x000fce00078e008c */
.L_x_12943:
[----:B------:R-:W-:Y:S05]  /*be00*/  BSYNC B0 ;  /* 0x0000000000007941 */ /* 0x000fea0003800000 */
.L_x_12941:
        /* <DEDUP_REMOVED lines=18> */
.L_x_12947:
[----:B------:R-:W-:Y:S05]  /*bf30*/  BSYNC B1 ;  /* 0x0000000000017941 */ /* 0x000fea0003800000 */
.L_x_12946:
        /* <DEDUP_REMOVED lines=44> */
.L_x_12945:
[----:B------:R-:W-:Y:S05]  /*c200*/  BSYNC B0 ;  /* 0x0000000000007941 */ /* 0x000fea0003800000 */
.L_x_12944:
[----:B------:R-:W-:Y:S01]  /*c210*/  I2FP.F32.U32 R32, R146 ;  /* 0x0000009200207245 */ /* 0x000fe20000201000 */
[----:B------:R-:W-:Y:S01]  /*c220*/  VIADD R146, R144, 0x200 ;  /* 0x0000020090927836 */ /* 0x000fe20000000000 */
[----:B------:R-:W-:Y:S01]  /*c230*/  SEL R78, RZ, 0x1, P2 ;  /* 0x00000001ff4e7807 */ /* 0x000fe20001000000 */
[----:B------:R-:W-:Y:S01]  /*c240*/  IMAD.WIDE.U32 R158, R150, 0x20, R154 ;  /* 0x00000020969e7825 */ /* 0x000fe200078e009a */
[----:B------:R-:W-:-:S03]  /*c250*/  SEL R35, RZ, 0x10000, P5 ;  /* 0x00010000ff237807 */ /* 0x000fc60002800000 */
[----:B------:R-:W-:Y:S01]  /*c260*/  FFMA.FTZ R33, R32, R109, 1.1641532182693481445e-10 ;  /* 0x2f00000020217423 */ /* 0x000fe2000001006d */
[----:B------:R-:W-:Y:S01]  /*c270*/  SEL R34, RZ, 0x100, P4 ;  /* 0x00000100ff227807 */ /* 0x000fe20002000000 */
[----:B------:R-:W-:Y:S01]  /*c280*/  IMAD.WIDE.U32 R78, R78, 0x1000000, RZ ;  /* 0x010000004e4e7825 */ /* 0x000fe200078e00ff */
[----:B------:R-:W-:Y:S01]  /*c290*/  LOP3.LUT P5, RZ, R143, 0x4, RZ, 0xc0, !PT ;  /* 0x000000048fff7812 */ /* 0x000fe200078ac0ff */
[----:B------:R-:W-:Y:S01]  /*c2a0*/  STG.E.128 desc[UR4][R158.64], R40 ;  /* 0x000000289e007986 */ /* 0x000fe2000c101d04 */
[----:B------:R-:W-:Y:S01]  /*c2b0*/  FSETP.GTU.FTZ.AND P2, PT, R33, R108, PT ;  /* 0x0000006c2100720b */ /* 0x000fe20003f5c000 */
[----:B------:R-:W-:Y:S01]  /*c2c0*/  IMAD.WIDE.U32 R156, R150, 0x8, R152 ;  /* 0x00000008969c7825 */ /* 0x000fe200078e0098 */
[----:B------:R-:W-:Y:S02]  /*c2d0*/  SEL R33, RZ, 0x1, P3 ;  /* 0x00000001ff217807 */ /* 0x000fe40001800000 */
[----:B------:R-:W-:Y:S01]  /*c2e0*/  SEL R32, RZ, 0x1000000, P2 ;  /* 0x01000000ff207807 */ /* 0x000fe20001000000 */
[----:B------:R-:W-:Y:S01]  /*c2f0*/  IMAD.WIDE.U32 R76, R146, 0x10, R76 ;  /* 0x00000010924c7825 */ /* 0x000fe200078e004c */
[----:B------:R-:W-:-:S02]  /*c300*/  LOP3.LUT P4, RZ, R143, 0x2, RZ, 0xc0, !PT ;  /* 0x000000028fff7812 */ /* 0x000fc4000788c0ff */
[----:B------:R-:W-:Y:S02]  /*c310*/  LOP3.LUT R32, R34, R32, R35, 0xfe, !PT ;  /* 0x0000002022207212 */ /* 0x000fe400078efe23 */
[----:B------:R-:W-:Y:S02]  /*c320*/  SEL R34, RZ, 0x1, P5 ;  /* 0x00000001ff227807 */ /* 0x000fe40002800000 */
[----:B------:R-:W-:Y:S02]  /*c330*/  LOP3.LUT R79, R79, R32, R33, 0xfe, !PT ;  /* 0x000000204f4f7212 */ /* 0x000fe400078efe21 */
[----:B------:R-:W-:Y:S01]  /*c340*/  SEL R32, RZ, 0x1, P4 ;  /* 0x00000001ff207807 */ /* 0x000fe20002000000 */
[----:B------:R-:W-:Y:S01]  /*c350*/  IMAD.WIDE.U32 R34, R34, 0x100, RZ ;  /* 0x0000010022227825 */ /* 0x000fe200078e00ff */
[----:B------:R-:W-:Y:S02]  /*c360*/  SHF.L.U32 R39, R39, 0x10, RZ ;  /* 0x0000001027277819 */ /* 0x000fe400000006ff */
[----:B------:R-:W-:Y:S01]  /*c370*/  LOP3.LUT P6, RZ, R143, 0x8, RZ, 0xc0, !PT ;  /* 0x000000088fff7812 */ /* 0x000fe200078cc0ff */
[----:B------:R-:W-:-:S03]  /*c380*/  IMAD.WIDE.U32 R32, R32, 0x10000, RZ ;  /* 0x0001000020207825 */ /* 0x000fc600078e00ff */
[----:B------:R-:W-:Y:S01]  /*c390*/  LOP3.LUT R78, R34, R78, R32, 0xfe, !PT ;  /* 0x0000004e224e7212 */ /* 0x000fe200078efe20 */
[----:B------:R-:W-:Y:S01]  /*c3a0*/  FMUL.FTZ R32, R39, R148 ;  /* 0x0000009427207220 */ /* 0x000fe20000410000 */
[----:B------:R-:W-:Y:S02]  /*c3b0*/  LOP3.LUT R35, R35, R79, R33, 0xfe, !PT ;  /* 0x0000004f23237212 */ /* 0x000fe400078efe21 */
[----:B------:R-:W-:Y:S01]  /*c3c0*/  SEL R79, RZ, 0x1, P6 ;  /* 0x00000001ff4f7807 */ /* 0x000fe20003000000 */
[----:B------:R-:W-:-:S03]  /*c3d0*/  FMUL.FTZ R32, R32, R107 ;  /* 0x0000006b20207220 */ /* 0x000fc60000410000 */
[----:B------:R-:W-:Y:S02]  /*c3e0*/  LOP3.LUT R34, R78, R79, RZ, 0xfc, !PT ;  /* 0x0000004f4e227212 */ /* 0x000fe400078efcff */
[----:B------:R-:W-:Y:S02]  /*c3f0*/  FSEL R39, R32, RZ, !P2 ;  /* 0x000000ff20277208 */ /* 0x000fe40005000000 */
[----:B------:R-:W0:Y:S03]  /*c400*/  @P1 LDC.64 R32, c[0x0][0x230] ;  /* 0x00008c00ff201b82 */ /* 0x000e260000000a00 */
[----:B------:R-:W-:-:S05]  /*c410*/  @P0 FADD.FTZ R39, R71, R39 ;  /* 0x0000002747270221 */ /* 0x000fca0000010000 */
[----:B------:R1:W-:Y:S04]  /*c420*/  STG.E.128 desc[UR4][R158.64+0x10], R36 ;  /* 0x000010249e007986 */ /* 0x0003e8000c101d04 */
[----:B------:R2:W-:Y:S04]  /*c430*/  STG.E.64 desc[UR4][R156.64], R34 ;  /* 0x000000229c007986 */ /* 0x0005e8000c101b04 */
[----:B------:R-:W5:Y:S01]  /*c440*/  LDG.E.128 R76, desc[UR4][R76.64] ;  /* 0x000000044c4c7981 */ /* 0x000f62000c1e1d00 */
[----:B0-----:R-:W-:-:S05]  /*c450*/  @P1 IMAD.WIDE.U32 R32, R146, 0x20, R32 ;  /* 0x0000002092201825 */ /* 0x001fca00078e0020 */
[----:B------:R2:W5:Y:S04]  /*c460*/  @P1 LDG.E.128 R72, desc[UR4][R32.64] ;  /* 0x0000000420481981 */ /* 0x000568000c1e1d00 */
[----:B------:R2:W5:Y:S01]  /*c470*/  @P1 LDG.E.128 R68, desc[UR4][R32.64+0x10] ;  /* 0x0000100420441981 */ /* 0x000562000c1e1d00 */
[C---:B------:R-:W-:Y:S01]  /*c480*/  ISETP.NE.AND P1, PT, R145.reuse, 0x1, PT ;  /* 0x000000019100780c */ /* 0x040fe20003f25270 */
[----:B------:R-:W-:Y:S01]  /*c490*/  BSSY B0, `(.L_x_12948) ;  /* 0x000000c000007945 */ /* 0x000fe20003800000 */
[----:B-1----:R-:W-:-:S11]  /*c4a0*/  IADD3 R158, R145, 0x1, RZ ;  /* 0x00000001919e7810 */ /* 0x002fd60007ffe0ff */
[----:B--2---:R-:W-:Y:S05]  /*c4b0*/  @!P1 BRA `(.L_x_12949) ;  /* 0x0000000000209947 */ /* 0x004fea0003800000 */
        /* <DEDUP_REMOVED lines=8> */
.L_x_12949:
[----:B------:R-:W-:-:S07]  /*c540*/  MOV R151, R140 ;  /* 0x0000008c00977202 */ /* 0x000fce0000000f00 */
.L_x_12950:
[----:B------:R-:W-:Y:S05]  /*c550*/  BSYNC B0 ;  /* 0x0000000000007941 */ /* 0x000fea0003800000 */
.L_x_12948:
        /* <DEDUP_REMOVED lines=16> */
.L_x_12954:
[----:B------:R-:W-:Y:S05]  /*c660*/  BSYNC B1 ;  /* 0x0000000000017941 */ /* 0x000fea0003800000 */
.L_x_12953:
        /* <DEDUP_REMOVED lines=43> */
[----:B------:R-:W-:-:S07]  /*c920*/  IMAD.MOV.U32 R14, RZ, RZ, R32 ;  /* 0x000000ffff0e7224 */ /* 0x000fce00078e0020 */
.L_x_12952:
[----:B------:R-:W-:Y:S05]  /*c930*/  BSYNC B0 ;  /* 0x0000000000007941 */ /* 0x000fea0003800000 */
.L_x_12951:
[----:B------:R-:W-:Y:S01]  /*c940*/  I2FP.F32.U32 R32, R151 ;  /* 0x0000009700207245 */ /* 0x000fe20000201000 */
[----:B-----5:R-:W-:Y:S01]  /*c950*/  IMAD.U32 R35, R76, 0x10000, RZ ;  /* 0x000100004c237824 */ /* 0x020fe200078e00ff */
        /* <DEDUP_REMOVED lines=21> */
.L_x_12956:
[----:B------:R-:W-:-:S07]  /*cab0*/  MOV R33, R140 ;  /* 0x0000008c00217202 */ /* 0x000fce0000000f00 */
.L_x_12957:
[----:B------:R-:W-:Y:S05]  /*cac0*/  BSYNC B0 ;  /* 0x0000000000007941 */ /* 0x000fea0003800000 */
.L_x_12955:
        /* <DEDUP_REMOVED lines=16> */
.L_x_12961:
[----:B------:R-:W-:Y:S05]  /*cbd0*/  BSYNC B1 ;  /* 0x0000000000017941 */ /* 0x000fea0003800000 */
.L_x_12960:
        /* <DEDUP_REMOVED lines=44> */
.L_x_12959:
[----:B------:R-:W-:Y:S05]  /*cea0*/  BSYNC B0 ;  /* 0x0000000000007941 */ /* 0x000fea0003800000 */
.L_x_12958:
        /* <DEDUP_REMOVED lines=22> */
.L_x_12963:
[----:B------:R-:W-:-:S07]  /*d010*/  MOV R76, R140 ;  /* 0x0000008c004c7202 */ /* 0x000fce0000000f00 */
.L_x_12964:
[----:B------:R-:W-:Y:S05]  /*d020*/  BSYNC B0 ;  /* 0x0000000000007941 */ /* 0x000fea0003800000 */
.L_x_12962:
        /* <DEDUP_REMOVED lines=16> */
.L_x_12968:
[----:B------:R-:W-:Y:S05]  /*d130*/  BSYNC B1 ;  /* 0x0000000000017941 */ /* 0x000fea0003800000 */
.L_x_12967:
        /* <DEDUP_REMOVED lines=44> */
.L_x_12966:
[----:B------:R-:W-:Y:S05]  /*d400*/  BSYNC B0 ;  /* 0x0000000000007941 */ /* 0x000fea0003800000 */
.L_x_12965:
[----:B------:R-:W-:Y:S01]  /*d410*/  I2FP.F32.U32 R34, R76 ;  /* 0x0000004c00227245 */ /* 0x000fe20000201000 */
[----:B------:R-:W-:Y:S01]  /*d420*/  IMAD.U32 R145, R77, 0x10000, RZ ;  /* 0x000100004d917824 */ /* 0x000fe200078e00ff */
[----:B------:R-:W-:Y:S01]  /*d430*/  ISETP.NE.AND P2, PT, R151, 0x1, PT ;  /* 0x000000019700780c */ /* 0x000fe20003f45270 */
        /* <DEDUP_REMOVED lines=18> */
.L_x_12970:
[----:B------:R-:W-:-:S07]  /*d560*/  MOV R35, R140 ;  /* 0x0000008c00237202 */ /* 0x000fce0000000f00 */
.L_x_12971:
[----:B------:R-:W-:Y:S05]  /*d570*/  BSYNC B0 ;  /* 0x0000000000007941 */ /* 0x000fea0003800000 */
.L_x_12969:
        /* <DEDUP_REMOVED lines=16> */
.L_x_12975:
[----:B------:R-:W-:Y:S05]  /*d680*/  BSYNC B1 ;  /* 0x0000000000017941 */ /* 0x000fea0003800000 */
.L_x_12974:
        /* <DEDUP_REMOVED lines=42> */
[----:B------:R-:W-:Y:S01]  /*d930*/  HFMA2.MMA R77, -RZ, RZ, 0, 0 ;  /* 0x00000000ff4d7435 */ /* 0x000fe200000001ff */
[----:B------:R-:W-:-:S10]  /*d940*/  IMAD.MOV.U32 R14, RZ, RZ, R76 ;  /* 0x000000ffff0e7224 */ /* 0x000fd400078e004c */
.L_x_12973:
[----:B------:R-:W-:Y:S05]  /*d950*/  BSYNC B0 ;  /* 0x0000000000007941 */ /* 0x000fea0003800000 */
.L_x_12972:
        /* <DEDUP_REMOVED lines=20> */
.L_x_12977:
[----:B------:R-:W-:-:S07]  /*daa0*/  MOV R145, R140 ;  /* 0x0000008c00917202 */ /* 0x000fce0000000f00 */
.L_x_12978:
[----:B------:R-:W-:Y:S05]  /*dab0*/  BSYNC B0 ;  /* 0x0000000000007941 */ /* 0x000fea0003800000 */
.L_x_12976:
        /* <DEDUP_REMOVED lines=16> */
.L_x_12982:
[----:B------:R-:W-:Y:S05]  /*dbc0*/  BSYNC B1 ;  /* 0x0000000000017941 */ /* 0x000fea0003800000 */
.L_x_12981:
        /* <DEDUP_REMOVED lines=44> */
.L_x_12980:
[----:B------:R-:W-:Y:S05]  /*de90*/  BSYNC B0 ;  /* 0x0000000000007941 */ /* 0x000fea0003800000 */
.L_x_12979:
        /* <DEDUP_REMOVED lines=21> */
.L_x_12984:
[----:B------:R-:W-:-:S07]  /*dff0*/  MOV R77, R140 ;  /* 0x0000008c004d7202 */ /* 0x000fce0000000f00 */
.L_x_12985:
[----:B------:R-:W-:Y:S05]  /*e000*/  BSYNC B0 ;  /* 0x0000000000007941 */ /* 0x000fea0003800000 */
.L_x_12983:
        /* <DEDUP_REMOVED lines=16> */
.L_x_12989:
[----:B------:R-:W-:Y:S05]  /*e110*/  BSYNC B1 ;  /* 0x0000000000017941 */ /* 0x000fea0003800000 */
.L_x_12988:
        /* <DEDUP_REMOVED lines=44> */
.L_x_12987:
[----:B------:R-:W-:Y:S05]  /*e3e0*/  BSYNC B0 ;  /* 0x0000000000007941 */ /* 0x000fea0003800000 */
.L_x_12986:
[----:B------:R-:W-:Y:S01]  /*e3f0*/  I2FP.F32.U32 R156, R77 ;  /* 0x0000004d009c7245 */ /* 0x000fe20000201000 */
[----:B------:R-:W-:Y:S01]  /*e400*/  IMAD.U32 R145, R78, 0x10000, RZ ;  /* 0x000100004e917824 */ /* 0x000fe200078e00ff */
[----:B------:R-:W-:Y:S01]  /*e410*/  ISETP.NE.AND P5, PT, R157, 0x1, PT ;  /* 0x000000019d00780c */ /* 0x000fe20003fa5270 */
[----:B------:R-:W-:Y:S02]  /*e420*/  BSSY B0, `(.L_x_12990) ;  /* 0x0000012000007945 */ /* 0x000fe40003800000 */
        /* <DEDUP_REMOVED lines=16> */
.L_x_12991:
[----:B------:R-:W-:-:S07]  /*e530*/  MOV R78, R140 ;  /* 0x0000008c004e7202 */ /* 0x000fce0000000f00 */
.L_x_12992:
[----:B------:R-:W-:Y:S05]  /*e540*/  BSYNC B0 ;  /* 0x0000000000007941 */ /* 0x000fea0003800000 */
.L_x_12990:
        /* <DEDUP_REMOVED lines=16> */
.L_x_12996:
[----:B------:R-:W-:Y:S05]  /*e650*/  BSYNC B1 ;  /* 0x0000000000017941 */ /* 0x000fea0003800000 */
.L_x_12995:
        /* <DEDUP_REMOVED lines=42> */
[----:B------:R-:W-:Y:S01]  /*e900*/  IMAD.MOV.U32 R14, RZ, RZ, R156 ;  /* 0x000000ffff0e7224 */ /* 0x000fe200078e009c */
[----:B------:R-:W-:-:S11]  /*e910*/  HFMA2.MMA R156, -RZ, RZ, 0, 0 ;  /* 0x00000000ff9c7435 */ /* 0x000fd600000001ff */
.L_x_12994:
[----:B------:R-:W-:Y:S05]  /*e920*/  BSYNC B0 ;  /* 0x0000000000007941 */ /* 0x000fea0003800000 */
.L_x_12993:
[----:B------:R-:W-:Y:S01]  /*e930*/  I2FP.F32.U32 R78, R78 ;  /* 0x0000004e004e7245 */ /* 0x000fe20000201000 */
[C---:B------:R-:W-:Y:S01]  /*e940*/  IMAD.U32 R151, R79.reuse, 0x10000, RZ ;  /* 0x000100004f977824 */ /* 0x040fe200078e00ff */
[----:B------:R-:W-:Y:S01]  /*e950*/  ISETP.NE.AND P6, PT, R156, 0x1, PT ;  /* 0x000000019c00780c */ /* 0x000fe20003fc5270 */
[----:B------:R-:W-:Y:S01]  /*e960*/  BSSY B0, `(.L_x_12997) ;  /* 0x0000013000007945 */ /* 0x000fe20003800000 */
[----:B------:R-:W-:Y:S01]  /*e970*/  PRMT R79, R79, 0x7632, R79 ;  /* 0x000076324f4f7816 */ /* 0x000fe2000000004f */
[----:B------:R-:W-:Y:S01]  /*e980*/  FFMA.FTZ R145, R78, R109, 1.1641532182693481445e-10 ;  /* 0x2f0000004e917423 */ /* 0x000fe2000001006d */
[----:B------:R-:W-:-:S04]  /*e990*/  FMUL.FTZ R78, R151, R148 ;  /* 0x00000094974e7220 */ /* 0x000fc80000410000 */
[----:B------:R-:W-:Y:S01]  /*e9a0*/  FMUL.FTZ R78, R78, R107 ;  /* 0x0000006b4e4e7220 */ /* 0x000fe20000410000 */
[----:B------:R-:W-:Y:S02]  /*e9b0*/  FSETP.GTU.FTZ.AND P5, PT, R145, R108, PT ;  /* 0x0000006c9100720b */ /* 0x000fe40003fbc000 */
[----:B------:R-:W-:Y:S02]  /*e9c0*/  IADD3 R145, R156, 0x1, RZ ;  /* 0x000000019c917810 */ /* 0x000fe40007ffe0ff */
        /* <DEDUP_REMOVED lines=11> */
.L_x_12998:
[----:B------:R-:W-:-:S07]  /*ea80*/  MOV R151, R140 ;  /* 0x0000008c00977202 */ /* 0x000fce0000000f00 */
.L_x_12999:
[----:B------:R-:W-:Y:S05]  /*ea90*/  BSYNC B0 ;  /* 0x0000000000007941 */ /* 0x000fea0003800000 */
.L_x_12997:
        /* <DEDUP_REMOVED lines=18> */
.L_x_13003:
[----:B------:R-:W-:Y:S05]  /*ebc0*/  BSYNC B1 ;  /* 0x0000000000017941 */ /* 0x000fea0003800000 */
.L_x_13002:
        /* <DEDUP_REMOVED lines=44> */
.L_x_13001:
[----:B------:R-:W-:Y:S05]  /*ee90*/  BSYNC B0 ;  /* 0x0000000000007941 */ /* 0x000fea0003800000 */
.L_x_13000:
[----:B------:R-:W-:Y:S01]  /*eea0*/  I2FP.F32.U32 R156, R151 ;  /* 0x00000097009c7245 */ /* 0x000fe20000201000 */
[----:B------:R-:W-:Y:S01]  /*eeb0*/  IMAD.U32 R79, R79, 0x10000, RZ ;  /* 0x000100004f4f7824 */ /* 0x000fe200078e00ff */
[----:B------:R-:W-:Y:S01]  /*eec0*/  SEL R151, RZ, 0x100, P4 ;  /* 0x00000100ff977807 */ /* 0x000fe20002000000 */
[----:B------:R-:W-:Y:S01]  /*eed0*/  IMAD.WIDE.U32 R154, R146, 0x20, R154 ;  /* 0x00000020929a7825 */ /* 0x000fe200078e009a */
[----:B------:R-:W-:-:S03]  /*eee0*/  SEL R158, RZ, 0x10000, P5 ;  /* 0x00010000ff9e7807 */ /* 0x000fc60002800000 */
[----:B------:R-:W-:Y:S01]  /*eef0*/  FFMA.FTZ R109, R156, R109, 1.1641532182693481445e-10 ;  /* 0x2f0000009c6d7423 */ /* 0x000fe2000001006d */
[----:B------:R-:W-:Y:S01]  /*ef00*/  LOP3.LUT P6, RZ, R143, 0x2, RZ, 0xc0, !PT ;  /* 0x000000028fff7812 */ /* 0x000fe200078cc0ff */
[----:B------:R-:W-:Y:S01]  /*ef10*/  FMUL.FTZ R148, R79, R148 ;  /* 0x000000944f947220 */ /* 0x000fe20000410000 */
[----:B------:R-:W-:Y:S01]  /*ef20*/  SEL R156, RZ, 0x1, P1 ;  /* 0x00000001ff9c7807 */ /* 0x000fe20000800000 */
[----:B------:R-:W-:Y:S01]  /*ef30*/  IMAD.WIDE.U32 R152, R146, 0x8, R152 ;  /* 0x0000000892987825 */ /* 0x000fe200078e0098 */
[----:B------:R-:W-:-:S03]  /*ef40*/  FSETP.GTU.FTZ.AND P4, PT, R109, R108, PT ;  /* 0x0000006c6d00720b */ /* 0x000fc60003f9c000 */
[----:B------:R-:W-:Y:S01]  /*ef50*/  FMUL.FTZ R148, R148, R107 ;  /* 0x0000006b94947220 */ /* 0x000fe20000410000 */
[----:B------:R0:W-:Y:S01]  /*ef60*/  STG.E.128 desc[UR4][R154.64], R32 ;  /* 0x000000209a007986 */ /* 0x0001e2000c101d04 */
[----:B------:R-:W-:Y:S01]  /*ef70*/  IMAD.WIDE.U32 R156, R156, 0x10000, RZ ;  /* 0x000100009c9c7825 */ /* 0x000fe200078e00ff */
[----:B------:R-:W-:Y:S01]  /*ef80*/  SEL R108, RZ, 0x1000000, P4 ;  /* 0x01000000ff6c7807 */ /* 0x000fe20002000000 */
[----:B------:R-:W-:Y:S01]  /*ef90*/  UMOV UR8, 0xffffffff ;  /* 0xffffffff00087882 */ /* 0x000fe20000000000 */
[----:B------:R-:W-:Y:S02]  /*efa0*/  FSEL R79, R148, RZ, !P4 ;  /* 0x000000ff944f7208 */ /* 0x000fe40006000000 */
[----:B------:R-:W-:Y:S02]  /*efb0*/  LOP3.LUT R108, R151, R108, R158, 0xfe, !PT ;  /* 0x0000006c976c7212 */ /* 0x000fe400078efe9e */
[----:B------:R-:W-:Y:S01]  /*efc0*/  SEL R158, RZ, 0x1, P2 ;  /* 0x00000001ff9e7807 */ /* 0x000fe20001000000 */
[----:B------:R-:W-:Y:S01]  /*efd0*/  @P0 FADD.FTZ R79, R71, R79 ;  /* 0x0000004f474f0221 */ /* 0x000fe20000010000 */
[----:B------:R-:W-:-:S02]  /*efe0*/  SEL R151, RZ, 0x1, P3 ;  /* 0x00000001ff977807 */ /* 0x000fc40001800000 */
[----:B------:R-:W-:Y:S01]  /*eff0*/  LOP3.LUT P0, RZ, R106, 0xff, RZ, 0xc0, !PT ;  /* 0x000000ff6aff7812 */ /* 0x000fe2000780c0ff */
[----:B------:R-:W-:Y:S01]  /*f000*/  IMAD.WIDE.U32 R158, R158, 0x1000000, RZ ;  /* 0x010000009e9e7825 */ /* 0x000fe200078e00ff */
[----:B------:R0:W-:Y:S01]  /*f010*/  STG.E.128 desc[UR4][R154.64+0x10], R76 ;  /* 0x0000104c9a007986 */ /* 0x0001e2000c101d04 */
[----:B------:R-:W-:-:S03]  /*f020*/  LOP3.LUT P1, RZ, R84, 0x1f, RZ, 0xc0, !PT ;  /* 0x0000001f54ff7812 */ /* 0x000fc6000782c0ff */
[----:B------:R-:W-:Y:S02]  /*f030*/  LOP3.LUT R151, R159, R108, R151, 0xfe, !PT ;  /* 0x0000006c9f977212 */ /* 0x000fe400078efe97 */
[----:B------:R-:W-:Y:S02]  /*f040*/  SEL R108, RZ, 0x1, P6 ;  /* 0x00000001ff6c7807 */ /* 0x000fe40003000000 */
[----:B------:R-:W-:-:S03]  /*f050*/  LOP3.LUT P6, RZ, R143, 0x4, RZ, 0xc0, !PT ;  /* 0x000000048fff7812 */ /* 0x000fc600078cc0ff */
[----:B------:R-:W-:-:S03]  /*f060*/  IMAD.WIDE.U32 R108, R108, 0x100, RZ ;  /* 0x000001006c6c7825 */ /* 0x000fc600078e00ff */
[----:B------:R-:W-:Y:S01]  /*f070*/  LOP3.LUT R158, R108, R158, R156, 0xfe, !PT ;  /* 0x0000009e6c9e7212 */ /* 0x000fe200078efe9c */
[----:B------:R-:W-:Y:S01]  /*f080*/  FADD.FTZ R108, RZ, R64 ;  /* 0x00000040ff6c7221 */ /* 0x000fe20000010000 */
        /* <DEDUP_REMOVED lines=33> */
[----:B------:R-:W-:-:S04]  /*f2a0*/  SEL R107, RZ, 0x1, P6 ;  /* 0x00000001ff6b7807 */ /* 0x000fc80003000000 */
[----:B------:R-:W-:Y:S01]  /*f2b0*/  LOP3.LUT R108, R158, R107, RZ, 0xfc, !PT ;  /* 0x0000006b9e6c7212 */ /* 0x000fe200078efcff */
[----:B------:R-:W-:-:S04]  /*f2c0*/  FADD.FTZ R107, R33, R148 ;  /* 0x00000094216b7221 */ /* 0x000fc80000010000 */
[----:B------:R-:W-:Y:S01]  /*f2d0*/  FADD.FTZ R148, R34, R107 ;  /* 0x0000006b22947221 */ /* 0x000fe20000010000 */
[----:B------:R0:W-:Y:S03]  /*f2e0*/  STG.E.64 desc[UR4][R152.64], R108 ;  /* 0x0000006c98007986 */ /* 0x0001e6000c101b04 */
[----:B------:R-:W-:Y:S01]  /*f2f0*/  FADD.FTZ R107, R35, R148 ;  /* 0x00000094236b7221 */ /* 0x000fe20000010000 */
[----:B------:R-:W-:-:S03]  /*f300*/  SHF.R.U32.HI R148, RZ, 0x5, R84 ;  /* 0x00000005ff947819 */ /* 0x000fc60000011654 */
[----:B------:R-:W-:Y:S01]  /*f310*/  FADD.FTZ R106, R76, R107 ;  /* 0x0000006b4c6a7221 */ /* 0x000fe20000010000 */
[----:B------:R-:W-:-:S03]  /*f320*/  LOP3.LUT R151, R148, 0x7fffffc, RZ, 0xc0, !PT ;  /* 0x07fffffc94977812 */ /* 0x000fc600078ec0ff */
[----:B------:R-:W-:Y:S01]  /*f330*/  FADD.FTZ R107, R77, R106 ;  /* 0x0000006a4d6b7221 */ /* 0x000fe20000010000 */
[----:B------:R-:W-:-:S03]  /*f340*/  @!P0 IADD3 R151, R151, 0x4, RZ ;  /* 0x0000000497978810 */ /* 0x000fc60007ffe0ff */
        /* <DEDUP_REMOVED lines=16> */
[----:B------:R-:W-:Y:S02]  /*f450*/  FADD.FTZ R108, R66, -R106 ;  /* 0x8000006a426c7221 */ /* 0x000fe40000010000 */
[----:B------:R-:W-:-:S04]  /*f460*/  FFMA.FTZ R107, R107, R107, RZ ;  /* 0x0000006b6b6b7223 */ /* 0x000fc800000100ff */
        /* <DEDUP_REMOVED lines=85> */
.L_x_13016:
[----:B------:R-:W2:Y:S01]  /*f9c0*/  @!P1 S2R R108, SR_CgaCtaId ;  /* 0x00000000006c9919 */ /* 0x000ea20000008800 */
[----:B------:R-:W-:Y:S01]  /*f9d0*/  LOP3.LUT R156, R84, 0x1f, RZ, 0xc0, !PT ;  /* 0x0000001f549c7812 */ /* 0x000fe200078ec0ff */
[----:B------:R-:W-:Y:S05]  /*f9e0*/  WARPSYNC.ALL ;  /* 0x0000000000007948 */ /* 0x000fea0003800000 */
[----:B------:R-:W-:Y:S02]  /*f9f0*/  ISETP.GT.U32.AND P2, PT, R156, 0x3, PT ;  /* 0x000000039c00780c */ /* 0x000fe40003f44070 */
[----:B------:R-:W-:Y:S02]  /*fa00*/  LOP3.LUT R148, R148, 0x3, RZ, 0xc0, !PT ;  /* 0x0000000394947812 */ /* 0x000fe400078ec0ff */
[----:B------:R-:W-:-:S09]  /*fa10*/  @!P1 MOV R107, 0x400 ;  /* 0x00000400006b9802 */ /* 0x000fd20000000f00 */
[----:B------:R-:W3:Y:S01]  /*fa20*/  @!P2 S2R R109, SR_CgaCtaId ;  /* 0x00000000006da919 */ /* 0x000ee20000008800 */
[----:B--2---:R-:W-:Y:S01]  /*fa30*/  @!P1 LEA R108, R108, R107, 0x18 ;  /* 0x0000006b6c6c9211 */ /* 0x004fe200078ec0ff */
[C---:B------:R-:W-:Y:S02]  /*fa40*/  @!P1 IMAD.IADD R107, R151.reuse, 0x1, R148 ;  /* 0x00000001976b9824 */ /* 0x040fe400078e0294 */
[----:B------:R-:W-:-:S03]  /*fa50*/  @!P2 IMAD.IADD R151, R151, 0x1, R156 ;  /* 0x000000019797a824 */ /* 0x000fc600078e029c */
[----:B------:R-:W-:Y:S01]  /*fa60*/  @!P1 LEA R152, R107, R108, 0x3 ;  /* 0x0000006c6b989211 */ /* 0x000fe200078e18ff */
[----:B-1----:R-:W-:Y:S01]  /*fa70*/  FADD.FTZ R107, R153, R154 ;  /* 0x0000009a996b7221 */ /* 0x002fe20000010000 */
[----:B------:R-:W-:-:S04]  /*fa80*/  @!P2 MOV R108, 0x400 ;  /* 0x00000400006ca802 */ /* 0x000fc80000000f00 */
[----:B------:R-:W-:Y:S01]  /*fa90*/  @!P1 STS.64 [R152], R106 ;  /* 0x0000006a98009388 */ /* 0x000fe20000000a00 */
[----:B------:R-:W-:Y:S01]  /*faa0*/  BAR.SYNC.DEFER_BLOCKING 0x0 ;  /* 0x0000000000007b1d */ /* 0x000fe20000010000 */
[----:B------:R-:W-:Y:S02]  /*fab0*/  PLOP3.LUT P1, PT, PT, PT, UP1, 0x40, 0x0 ;  /* 0x000000000000781c */ /* 0x000fe40003f2e818 */
[----:B---3--:R-:W-:-:S04]  /*fac0*/  @!P2 LEA R108, R109, R108, 0x18 ;  /* 0x0000006c6d6ca211 */ /* 0x008fc800078ec0ff */
[----:B0-----:R-:W-:Y:S02]  /*fad0*/  @!P2 LEA R153, R151, R108, 0x3 ;  /* 0x0000006c9799a211 */ /* 0x001fe400078e18ff */
[----:B------:R-:W-:Y:S01]  /*fae0*/  CS2R R108, SRZ ;  /* 0x00000000006c7805 */ /* 0x000fe2000001ff00 */
[----:B------:R-:W-:Y:S01]  /*faf0*/  IMAD.MOV.U32 R151, RZ, RZ, RZ ;  /* 0x000000ffff977224 */ /* 0x000fe200078e00ff */
[----:B------:R-:W-:-:S04]  /*fb00*/  @!P2 MOV R151, 0x500 ;  /* 0x000005000097a802 */ /* 0x000fc80000000f00 */
[----:B------:R-:W-:Y:S01]  /*fb10*/  I2FP.F32.S32 R158, R151 ;  /* 0x00000097009e7245 */ /* 0x000fe20000201400 */
[----:B------:R-:W0:Y:S04]  /*fb20*/  SHFL.DOWN PT, R154, R151, 0x2, 0x1f ;  /* 0x08401f00979a7f89 */ /* 0x000e2800000e0000 */
[----:B------:R-:W1:Y:S01]  /*fb30*/  @!P2 LDS.64 R108, [R153] ;  /* 0x00000000996ca984 */ /* 0x000e620000000a00 */
[----:B------:R-:W-:Y:S01]  /*fb40*/  PLOP3.LUT P2, PT, PT, PT, UP1, 0x40, 0x0 ;  /* 0x000000000000781c */ /* 0x000fe20003f4e818 */
[----:B0-----:R-:W-:Y:S01]  /*fb50*/  IMAD.IADD R107, R154, 0x1, R151 ;  /* 0x000000019a6b7824 */ /* 0x001fe200078e0297 */
[----:B------:R-:W-:-:S04]  /*fb60*/  I2FP.F32.S32 R154, R154 ;  /* 0x0000009a009a7245 */ /* 0x000fc80000201400 */
[----:B------:R-:W-:Y:S01]  /*fb70*/  I2FP.F32.S32 R106, R107 ;  /* 0x0000006b006a7245 */ /* 0x000fe20000201400 */
[----:B------:R-:W0:Y:S03]  /*fb80*/  SHFL.DOWN PT, R152, R107, 0x1, 0x1f ;  /* 0x08201f006b987f89 */ /* 0x000e2600000e0000 */
[----:B------:R-:W2:Y:S01]  /*fb90*/  MUFU.RCP R157, R106 ;  /* 0x0000006a009d7308 */ /* 0x000ea20000001000 */
[----:B-1----:R-:W1:Y:S04]  /*fba0*/  SHFL.DOWN PT, R155, R108, 0x2, 0x1f ;  /* 0x08401f006c9b7f89 */ /* 0x002e6800000e0000 */
[----:B------:R-:W3:Y:S01]  /*fbb0*/  SHFL.DOWN PT, R156, R109, 0x2, 0x1f ;  /* 0x08401f006d9c7f89 */ /* 0x000ee200000e0000 */
[----:B0-----:R-:W-:-:S04]  /*fbc0*/  IADD3 R151, R107, R152, RZ ;  /* 0x000000986b977210 */ /* 0x001fc80007ffe0ff */
[----:B------:R-:W-:-:S06]  /*fbd0*/  I2FP.F32.S32 R151, R151 ;  /* 0x0000009700977245 */ /* 0x000fcc0000201400 */
[----:B------:R-:W0:Y:S01]  /*fbe0*/  MUFU.RCP R151, R151 ;  /* 0x0000009700977308 */ /* 0x000e220000001000 */
[C---:B-1----:R-:W-:Y:S01]  /*fbf0*/  FADD.FTZ R153, -R155.reuse, R108 ;  /* 0x0000006c9b997221 */ /* 0x042fe20000010100 */
[----:B------:R-:W-:Y:S01]  /*fc00*/  FMUL.FTZ R155, R155, R154 ;  /* 0x0000009a9b9b7220 */ /* 0x000fe20000410000 */
[----:B---3--:R-:W-:-:S03]  /*fc10*/  FADD.FTZ R156, R156, R109 ;  /* 0x0000006d9c9c7221 */ /* 0x008fc60000010000 */
[----:B------:R-:W-:Y:S01]  /*fc20*/  FFMA.FTZ R108, R158, R108, R155 ;  /* 0x0000006c9e6c7223 */ /* 0x000fe2000001009b */
[----:B------:R-:W-:Y:S01]  /*fc30*/  FMUL.FTZ R153, R153, R153 ;  /* 0x0000009999997220 */ /* 0x000fe20000410000 */
[----:B------:R-:W-:Y:S02]  /*fc40*/  I2FP.F32.S32 R155, R152 ;  /* 0x00000098009b7245 */ /* 0x000fe40000201400 */
[----:B--2---:R-:W-:Y:S01]  /*fc50*/  FMUL.FTZ R109, R157, R108 ;  /* 0x0000006c9d6d7220 */ /* 0x004fe20000410000 */
        /* <DEDUP_REMOVED lines=11> */
[----:B--2---:R-:W-:Y:S02]  /*fd10*/  FADD.FTZ R152, R153, R152 ;  /* 0x0000009899987221 */ /* 0x004fe40000010000 */
[----:B------:R-:W0:Y:S01]  /*fd20*/  LDC R153, c[0x0][0x2d8] ;  /* 0x0000b600ff997b82 */ /* 0x000e220000000800 */
[----:B------:R-:W-:Y:S01]  /*fd30*/  FMUL.FTZ R106, R106, R155 ;  /* 0x0000009b6a6a7220 */ /* 0x000fe20000410000 */
[----:B------:R-:W1:Y:S03]  /*fd40*/  SHFL.IDX PT, R107, R154, RZ, 0x1f ;  /* 0x00001fff9a6b7589 */ /* 0x000e6600000e0000 */
[----:B------:R-:W-:-:S06]  /*fd50*/  FFMA.FTZ R152, R151, R106, R152 ;  /* 0x0000006a97987223 */ /* 0x000fcc0000010098 */
[----:B------:R-:W0:Y:S01]  /*fd60*/  SHFL.IDX PT, R152, R152, RZ, 0x1f ;  /* 0x00001fff98987589 */ /* 0x000e2200000e0000 */
[C---:B-1----:R-:W-:Y:S01]  /*fd70*/  FMUL.FTZ R151, R107.reuse, R107 ;  /* 0x0000006b6b977220 */ /* 0x042fe20000410000 */
[----:B------:R-:W-:Y:S02]  /*fd80*/  FSEL R106, R107, RZ, P1 ;  /* 0x000000ff6b6a7208 */ /* 0x000fe40000800000 */
[----:B------:R-:W-:Y:S02]  /*fd90*/  LOP3.LUT P1, RZ, R148, 0x1f, R84, 0xf8, !PT ;  /* 0x0000001f94ff7812 */ /* 0x000fe4000782f854 */
[----:B------:R-:W-:Y:S01]  /*fda0*/  FSEL R151, R151, RZ, !P2 ;  /* 0x000000ff97977208 */ /* 0x000fe20005000000 */
[--C-:B------:R-:W-:Y:S01]  /*fdb0*/  FADD.FTZ R108, R60, -R106.reuse ;  /* 0x8000006a3c6c7221 */ /* 0x100fe20000010000 */
[--C-:B------:R-:W-:Y:S01]  /*fdc0*/  FADD.FTZ R109, R61, -R106.reuse ;  /* 0x8000006a3d6d7221 */ /* 0x100fe20000010000 */
[--C-:B------:R-:W-:Y:S01]  /*fdd0*/  FADD.FTZ R62, R62, -R106.reuse ;  /* 0x8000006a3e3e7221 */ /* 0x100fe20000010000 */
[----:B0-----:R-:W-:Y:S01]  /*fde0*/  FFMA.FTZ R148, R152, UR11, R153 ;  /* 0x0000000b98947c23 */ /* 0x001fe20008010099 */
[--C-:B------:R-:W-:Y:S01]  /*fdf0*/  FADD.FTZ R63, R63, -R106.reuse ;  /* 0x8000006a3f3f7221 */ /* 0x100fe20000010000 */
[--C-:B------:R-:W-:Y:S01]  /*fe00*/  FADD.FTZ R60, R56, -R106.reuse ;  /* 0x8000006a383c7221 */ /* 0x100fe20000010000 */
[--C-:B------:R-:W-:Y:S01]  /*fe10*/  FADD.FTZ R61, R57, -R106.reuse ;  /* 0x8000006a393d7221 */ /* 0x100fe20000010000 */
[----:B------:R-:W-:Y:S01]  /*fe20*/  FADD.FTZ R153, R148, R151 ;  /* 0x0000009794997221 */ /* 0x000fe20000010000 */
[--C-:B------:R-:W-:Y:S01]  /*fe30*/  FADD.FTZ R66, R66, -R106.reuse ;  /* 0x8000006a42427221 */ /* 0x100fe20000010000 */
[--C-:B------:R-:W-:Y:S01]  /*fe40*/  FADD.FTZ R67, R67, -R106.reuse ;  /* 0x8000006a43437221 */ /* 0x100fe20000010000 */
[----:B------:R-:W0:Y:S01]  /*fe50*/  @!P1 LDC.64 R56, c[0x0][0x250] ;  /* 0x00009400ff389b82 */ /* 0x000e220000000a00 */
[--C-:B------:R-:W-:Y:S01]  /*fe60*/  FADD.FTZ R148, R40, -R106.reuse ;  /* 0x8000006a28947221 */ /* 0x100fe20000010000 */
[--C-:B------:R-:W-:Y:S01]  /*fe70*/  FADD.FTZ R158, R37, -R106.reuse ;  /* 0x8000006a259e7221 */ /* 0x100fe20000010000 */
[----:B------:R-:W1:Y:S01]  /*fe80*/  MUFU.RSQ R153, R153 ;  /* 0x0000009900997308 */ /* 0x000e620000001400 */
[--C-:B------:R-:W-:Y:S01]  /*fe90*/  FADD.FTZ R164, R32, -R106.reuse ;  /* 0x8000006a20a47221 */ /* 0x100fe20000010000 */
[--C-:B------:R-:W-:Y:S01]  /*fea0*/  FADD.FTZ R155, R33, -R106.reuse ;  /* 0x8000006a219b7221 */ /* 0x100fe20000010000 */
[--C-:B------:R-:W-:Y:S01]  /*feb0*/  FADD.FTZ R157, R34, -R106.reuse ;  /* 0x8000006a229d7221 */ /* 0x100fe20000010000 */
[--C-:B------:R-:W-:Y:S01]  /*fec0*/  FADD.FTZ R159, R35, -R106.reuse ;  /* 0x8000006a239f7221 */ /* 0x100fe20000010000 */
[--C-:B------:R-:W-:Y:S01]  /*fed0*/  FADD.FTZ R162, R39, -R106.reuse ;  /* 0x8000006a27a27221 */ /* 0x100fe20000010000 */
[----:B------:R-:W2:Y:S01]  /*fee0*/  @!P1 LDC.64 R34, c[0x0][0x258] ;  /* 0x00009600ff229b82 */ /* 0x000ea20000000a00 */
        /* <DEDUP_REMOVED lines=20> */
[----:B------:R-:W-:Y:S01]  /*10030*/  F2FP.BF16.F32.PACK_AB R39, R40, R37 ;  /* 0x000000252827723e */ /* 0x000fe200000010ff */
[C---:B------:R-:W-:Y:S01]  /*10040*/  FMUL.FTZ R108, R153.reuse, R108 ;  /* 0x0000006c996c7220 */ /* 0x040fe20000410000 */
[----:B------:R-:W-:Y:S01]  /*10050*/  F2FP.BF16.F32.PACK_AB R37, R32, R33 ;  /* 0x000000212025723e */ /* 0x000fe200000010ff */
[----:B------:R-:W-:Y:S01]  /*10060*/  FMUL.FTZ R109, R153, R109 ;  /* 0x0000006d996d7220 */ /* 0x000fe20000410000 */
[----:B------:R-:W1:Y:S01]  /*10070*/  LDC.64 R32, c[0x0][0x2b8] ;  /* 0x0000ae00ff207b82 */ /* 0x000e620000000a00 */
[----:B0-----:R-:W-:-:S04]  /*10080*/  @!P1 IMAD.WIDE R56, R82, 0x4, R56 ;  /* 0x0000000452389825 */ /* 0x001fc800078e0238 */
[----:B------:R-:W-:Y:S01]  /*10090*/  FFMA.FTZ R36, R64, R12, R85 ;  /* 0x0000000c40247223 */ /* 0x000fe20000010055 */
[----:B------:R-:W-:Y:S01]  /*100a0*/  FFMA.FTZ R38, R108, R10, R83 ;  /* 0x0000000a6c267223 */ /* 0x000fe20000010053 */
[----:B------:R-:W-:Y:S01]  /*100b0*/  FFMA.FTZ R109, R109, R135, R114 ;  /* 0x000000876d6d7223 */ /* 0x000fe20000010072 */
[----:B------:R-:W-:Y:S01]  /*100c0*/  FFMA.FTZ R65, R65, R137, R116 ;  /* 0x0000008941417223 */ /* 0x000fe20000010074 */
[----:B------:R-:W-:Y:S01]  /*100d0*/  LEA R40, P2, R144, UR12, 0x4 ;  /* 0x0000000c90287c11 */ /* 0x000fe2000f8420ff */
[----:B------:R0:W-:Y:S01]  /*100e0*/  @!P1 STG.E desc[UR4][R56.64], R107 ;  /* 0x0000006b38009986 */ /* 0x0001e2000c101904 */
[----:B--2---:R-:W-:Y:S01]  /*100f0*/  @!P1 IMAD.WIDE R42, R82, 0x4, R34 ;  /* 0x00000004522a9825 */ /* 0x004fe200078e0222 */
[----:B------:R-:W-:-:S03]  /*10100*/  F2FP.BF16.F32.PACK_AB R38, R109, R38 ;  /* 0x000000266d26723e */ /* 0x000fc600000010ff */
[--C-:B------:R-:W-:Y:S01]  /*10110*/  FADD.FTZ R58, R58, -R106.reuse ;  /* 0x8000006a3a3a7221 */ /* 0x100fe20000010000 */
[----:B------:R-:W-:Y:S01]  /*10120*/  F2FP.BF16.F32.PACK_AB R36, R65, R36 ;  /* 0x000000244124723e */ /* 0x000fe200000010ff */
[--C-:B------:R-:W-:Y:S01]  /*10130*/  FADD.FTZ R52, R52, -R106.reuse ;  /* 0x8000006a34347221 */ /* 0x100fe20000010000 */
[----:B------:R-:W-:Y:S01]  /*10140*/  LEA.HI.X R41, R144, UR13, RZ, 0x4, P2 ;  /* 0x0000000d90297c11 */ /* 0x000fe200090f24ff */
[--C-:B------:R-:W-:Y:S01]  /*10150*/  FADD.FTZ R53, R53, -R106.reuse ;  /* 0x8000006a35357221 */ /* 0x100fe20000010000 */
[--C-:B------:R-:W-:Y:S01]  /*10160*/  FADD.FTZ R55, R55, -R106.reuse ;  /* 0x8000006a37377221 */ /* 0x100fe20000010000 */
[--C-:B------:R-:W-:Y:S01]  /*10170*/  FADD.FTZ R48, R48, -R106.reuse ;  /* 0x8000006a30307221 */ /* 0x100fe20000010000 */
[--C-:B------:R-:W-:Y:S01]  /*10180*/  FADD.FTZ R49, R49, -R106.reuse ;  /* 0x8000006a31317221 */ /* 0x100fe20000010000 */
[--C-:B------:R-:W-:Y:S01]  /*10190*/  FADD.FTZ R50, R50, -R106.reuse ;  /* 0x8000006a32327221 */ /* 0x100fe20000010000 */
[C---:B0-----:R-:W-:Y:S01]  /*101a0*/  FMUL.FTZ R56, R153.reuse, R59 ;  /* 0x0000003b99387220 */ /* 0x041fe20000410000 */
[----:B------:R-:W-:Y:S01]  /*101b0*/  FMUL.FTZ R59, R153, R45 ;  /* 0x0000002d993b7220 */ /* 0x000fe20000410000 */
[--C-:B------:R-:W-:Y:S01]  /*101c0*/  FADD.FTZ R51, R51, -R106.reuse ;  /* 0x8000006a33337221 */ /* 0x100fe20000010000 */
[--C-:B------:R-:W-:Y:S01]  /*101d0*/  FADD.FTZ R44, R44, -R106.reuse ;  /* 0x8000006a2c2c7221 */ /* 0x100fe20000010000 */
[--C-:B------:R-:W-:Y:S01]  /*101e0*/  FADD.FTZ R46, R46, -R106.reuse ;  /* 0x8000006a2e2e7221 */ /* 0x100fe20000010000 */
[--C-:B------:R-:W-:Y:S01]  /*101f0*/  FADD.FTZ R47, R47, -R106.reuse ;  /* 0x8000006a2f2f7221 */ /* 0x100fe20000010000 */
[C---:B------:R-:W-:Y:S01]  /*10200*/  FMUL.FTZ R148, R153.reuse, R148 ;  /* 0x0000009499947220 */ /* 0x040fe20000410000 */
[----:B------:R-:W-:Y:S01]  /*10210*/  FMUL.FTZ R45, R153, R151 ;  /* 0x00000097992d7220 */ /* 0x000fe20000410000 */
[--C-:B------:R-:W-:Y:S01]  /*10220*/  FADD.FTZ R76, R76, -R106.reuse ;  /* 0x8000006a4c4c7221 */ /* 0x100fe20000010000 */
[--C-:B------:R-:W-:Y:S01]  /*10230*/  FADD.FTZ R77, R77, -R106.reuse ;  /* 0x8000006a4d4d7221 */ /* 0x100fe20000010000 */
[--C-:B------:R-:W-:Y:S01]  /*10240*/  FADD.FTZ R78, R78, -R106.reuse ;  /* 0x8000006a4e4e7221 */ /* 0x100fe20000010000 */
[----:B------:R-:W-:Y:S01]  /*10250*/  FADD.FTZ R106, R79, -R106 ;  /* 0x8000006a4f6a7221 */ /* 0x000fe20000010000 */
[C---:B------:R-:W-:Y:S01]  /*10260*/  FMUL.FTZ R63, R153.reuse, R54 ;  /* 0x00000036993f7220 */ /* 0x040fe20000410000 */
[----:B------:R-:W-:Y:S01]  /*10270*/  @!P1 STG.E desc[UR4][R42.64], R153 ;  /* 0x000000992a009986 */ /* 0x000fe2000c101904 */
[C---:B------:R-:W-:Y:S01]  /*10280*/  FMUL.FTZ R60, R153.reuse, R60 ;  /* 0x0000003c993c7220 */ /* 0x040fe20000410000 */
[C---:B------:R-:W-:Y:S01]  /*10290*/  FMUL.FTZ R61, R153.reuse, R61 ;  /* 0x0000003d993d7220 */ /* 0x040fe20000410000 */
        /* <DEDUP_REMOVED lines=27> */
[----:B------:R-:W-:Y:S01]  /*10450*/  FMUL.FTZ R106, R153, R106 ;  /* 0x0000006a996a7220 */ /* 0x000fe20000410000 */
[----:B------:R-:W-:Y:S01]  /*10460*/  FFMA.FTZ R66, R63, R5, R26 ;  /* 0x000000053f427223 */ /* 0x000fe2000001001a */
[----:B-1----:R-:W-:-:S04]  /*10470*/  IMAD.WIDE.U32 R48, R147, 0x10, R32 ;  /* 0x0000001093307825 */ /* 0x002fc800078e0020 */
        /* <DEDUP_REMOVED lines=32> */
[----:B------:R-:W-:Y:S01]  /*10680*/  LEA R52, P1, R146, UR12, 0x4 ;  /* 0x0000000c92347c11 */ /* 0x000fe2000f8220ff */
[----:B------:R-:W-:Y:S01]  /*10690*/  VIADD R82, R82, UR14 ;  /* 0x0000000e52527c36 */ /* 0x000fe20008000000 */
[----:B------:R-:W-:-:S02]  /*106a0*/  F2FP.BF16.F32.PACK_AB R35, R107, R66 ;  /* 0x000000426b23723e */ /* 0x000fc400000010ff */
        /* <DEDUP_REMOVED lines=16> */
[----:B------:R-:W-:Y:S02]  /*107b0*/  LEA.HI.X R53, R146, UR13, RZ, 0x4, P1 ;  /* 0x0000000d92357c11 */ /* 0x000fe400088f24ff */
[----:B------:R-:W-:Y:S02]  /*107c0*/  F2FP.BF16.F32.PACK_AB R44, R155, R44 ;  /* 0x0000002c9b2c723e */ /* 0x000fe400000010ff */
[----:B------:R-:W-:Y:S02]  /*107d0*/  ISETP.GE.AND P1, PT, R82, UR15, PT ;  /* 0x0000000f52007c0c */ /* 0x000fe4000bf26270 */
[----:B------:R-:W-:Y:S01]  /*107e0*/  SEL R106, RZ, 0x1, P0 ;  /* 0x00000001ff6a7807 */ /* 0x000fe20000000000 */
[----:B------:R0:W-:Y:S10]  /*107f0*/  STG.E.128 desc[UR4][R52.64], R44 ;  /* 0x0000002c34007986 */ /* 0x0001f4000c101d04 */
[----:B------:R-:W-:Y:S05]  /*10800*/  @!P1 BRA `(.L_x_13005) ;  /* 0xffffff0400ec9947 */ /* 0x000fea000383ffff */
[----:B------:R-:W-:Y:S05]  /*10810*/  EXIT ;  /* 0x000000000000794d */ /* 0x000fea0003800000 */
.L_x_13004:
[----:B------:R-:W-:Y:S01]  /*10820*/  HFMA2.MMA R158, -RZ, RZ, 0, 1.847743988037109375e-06 ;  /* 0x0000001fff9e7435 */ /* 0x000fe200000001ff */
[----:B------:R-:W-:Y:S01]  /*10830*/  MOV R156, R107 ;  /* 0x0000006b009c7202 */ /* 0x000fe20000000f00 */
[----:B------:R-:W-:Y:S02]  /*10840*/  IMAD.MOV.U32 R157, RZ, RZ, 0x1 ;  /* 0x00000001ff9d7424 */ /* 0x000fe400078e00ff */
[----:B------:R-:W-:-:S07]  /*10850*/  IMAD.MOV.U32 R155, RZ, RZ, -0x1 ;  /* 0xffffffffff9b7424 */ /* 0x000fce00078e00ff */
[----:B------:R-:W-:Y:S05]  /*10860*/  WARPSYNC.COLLECTIVE R155, `(.L_x_13006) ;  /* 0x000000009b087348 */ /* 0x000fea0003c00000 */
[----:B------:R0:W1:Y:S02]  /*10870*/  SHFL.BFLY P2, R154, R156, R157, R158 ;  /* 0x0c00009d9c9a7389 */ /* 0x000064000004009e */
[----:B01----:R-:W-:Y:S01]  /*10880*/  ENDCOLLECTIVE ;  /* 0x000000000000791b */ /* 0x003fe20003800000 */
.L_x_13006:
[----:B------:R-:W-:Y:S01]  /*10890*/  HFMA2.MMA R157, -RZ, RZ, 0, 1.1920928955078125e-07 ;  /* 0x00000002ff9d7435 */ /* 0x000fe200000001ff */
[----:B------:R-:W-:-:S05]  /*108a0*/  MOV R106, R154 ;  /* 0x0000009a006a7202 */ /* 0x000fca0000000f00 */
[----:B------:R-:W-:-:S04]  /*108b0*/  FADD.FTZ R108, R107, R106 ;  /* 0x0000006a6b6c7221 */ /* 0x000fc80000010000 */
[----:B------:R-:W-:-:S07]  /*108c0*/  IMAD.MOV.U32 R156, RZ, RZ, R108 ;  /* 0x000000ffff9c7224 */ /* 0x000fce00078e006c */
[----:B------:R-:W-:Y:S05]  /*108d0*/  WARPSYNC.COLLECTIVE R155, `(.L_x_13007) ;  /* 0x000000009b087348 */ /* 0x000fea0003c00000 */
[----:B------:R0:W1:Y:S02]  /*108e0*/  SHFL.BFLY P2, R154, R156, R157, R158 ;  /* 0x0c00009d9c9a7389 */ /* 0x000064000004009e */
[----:B01----:R-:W-:Y:S01]  /*108f0*/  ENDCOLLECTIVE ;  /* 0x000000000000791b */ /* 0x003fe20003800000 */
.L_x_13007:
[----:B------:R-:W-:Y:S02]  /*10900*/  IMAD.MOV.U32 R157, RZ, RZ, 0x4 ;  /* 0x00000004ff9d7424 */ /* 0x000fe400078e00ff */
[----:B------:R-:W-:-:S04]  /*10910*/  IMAD.MOV.U32 R109, RZ, RZ, R154 ;  /* 0x000000ffff6d7224 */ /* 0x000fc800078e009a */
[----:B------:R-:W-:-:S05]  /*10920*/  FADD.FTZ R109, R108, R109 ;  /* 0x0000006d6c6d7221 */ /* 0x000fca0000010000 */
[----:B------:R-:W-:-:S07]  /*10930*/  MOV R156, R109 ;  /* 0x0000006d009c7202 */ /* 0x000fce0000000f00 */
[----:B------:R-:W-:Y:S05]  /*10940*/  WARPSYNC.COLLECTIVE R155, `(.L_x_13008) ;  /* 0x000000009b087348 */ /* 0x000fea0003c00000 */
[----:B------:R0:W1:Y:S02]  /*10950*/  SHFL.BFLY P2, R154, R156, R157, R158 ;  /* 0x0c00009d9c9a7389 */ /* 0x000064000004009e */
[----:B01----:R-:W-:Y:S01]  /*10960*/  ENDCOLLECTIVE ;  /* 0x000000000000791b */ /* 0x003fe20003800000 */
.L_x_13008:
[----:B------:R-:W-:Y:S01]  /*10970*/  HFMA2.MMA R157, -RZ, RZ, 0, 4.76837158203125e-07 ;  /* 0x00000008ff9d7435 */ /* 0x000fe200000001ff */
[----:B------:R-:W-:-:S05]  /*10980*/  MOV R106, R154 ;  /* 0x0000009a006a7202 */ /* 0x000fca0000000f00 */
[----:B------:R-:W-:-:S04]  /*10990*/  FADD.FTZ R152, R109, R106 ;  /* 0x0000006a6d987221 */ /* 0x000fc80000010000 */
[----:B------:R-:W-:-:S07]  /*109a0*/  IMAD.MOV.U32 R156, RZ, RZ, R152 ;  /* 0x000000ffff9c7224 */ /* 0x000fce00078e0098 */
[----:B------:R-:W-:Y:S05]  /*109b0*/  WARPSYNC.COLLECTIVE R155, `(.L_x_13009) ;  /* 0x000000009b087348 */ /* 0x000fea0003c00000 */
[----:B------:R0:W1:Y:S02]  /*109c0*/  SHFL.BFLY P2, R154, R156, R157, R158 ;  /* 0x0c00009d9c9a7389 */ /* 0x000064000004009e */
[----:B01----:R-:W-:Y:S01]  /*109d0*/  ENDCOLLECTIVE ;  /* 0x000000000000791b */ /* 0x003fe20003800000 */
.L_x_13009:
[----:B------:R-:W-:Y:S02]  /*109e0*/  IMAD.MOV.U32 R157, RZ, RZ, 0x10 ;  /* 0x00000010ff9d7424 */ /* 0x000fe400078e00ff */
[----:B------:R-:W-:-:S04]  /*109f0*/  IMAD.MOV.U32 R153, RZ, RZ, R154 ;  /* 0x000000ffff997224 */ /* 0x000fc800078e009a */
[----:B------:R-:W-:-:S05]  /*10a00*/  FADD.FTZ R153, R152, R153 ;  /* 0x0000009998997221 */ /* 0x000fca0000010000 */
[----:B------:R-:W-:-:S07]  /*10a10*/  MOV R156, R153 ;  /* 0x00000099009c7202 */ /* 0x000fce0000000f00 */
[----:B------:R-:W-:Y:S05]  /*10a20*/  WARPSYNC.COLLECTIVE R155, `(.L_x_13010) ;  /* 0x000000009b087348 */ /* 0x000fea0003c00000 */
[----:B------:R0:W1:Y:S02]  /*10a30*/  SHFL.BFLY P2, R154, R156, R157, R158 ;  /* 0x0c00009d9c9a7389 */ /* 0x000064000004009e */
[----:B01----:R-:W-:Y:S01]  /*10a40*/  ENDCOLLECTIVE ;  /* 0x000000000000791b */ /* 0x003fe20003800000 */
.L_x_13010:
        /* <DEDUP_REMOVED lines=83> */
[----:B------:R-:W-:-:S04]  /*10f80*/  FFMA.FTZ R107, R108, R108, R107 ;  /* 0x0000006c6c6b7223 */ /* 0x000fc8000001006b */
[----:B------:R-:W-:-:S07]  /*10f90*/  IMAD.MOV.U32 R156, RZ, RZ, R107 ;  /* 0x000000ffff9c7224 */ /* 0x000fce00078e006b */
[----:B------:R-:W-:Y:S05]  /*10fa0*/  WARPSYNC.COLLECTIVE R155, `(.L_x_13011) ;  /* 0x000000009b087348 */ /* 0x000fea0003c00000 */
[----:B------:R0:W1:Y:S02]  /*10fb0*/  SHFL.BFLY P2, R154, R156, R157, R158 ;  /* 0x0c00009d9c9a7389 */ /* 0x000064000004009e */
[----:B01----:R-:W-:Y:S01]  /*10fc0*/  ENDCOLLECTIVE ;  /* 0x000000000000791b */ /* 0x003fe20003800000 */
.L_x_13011:
[----:B------:R-:W-:Y:S02]  /*10fd0*/  IMAD.MOV.U32 R157, RZ, RZ, 0x2 ;  /* 0x00000002ff9d7424 */ /* 0x000fe400078e00ff */
[----:B------:R-:W-:-:S04]  /*10fe0*/  IMAD.MOV.U32 R108, RZ, RZ, R154 ;  /* 0x000000ffff6c7224 */ /* 0x000fc800078e009a */
[----:B------:R-:W-:-:S05]  /*10ff0*/  FADD.FTZ R108, R107, R108 ;  /* 0x0000006c6b6c7221 */ /* 0x000fca0000010000 */
[----:B------:R-:W-:-:S07]  /*11000*/  MOV R156, R108 ;  /* 0x0000006c009c7202 */ /* 0x000fce0000000f00 */
[----:B------:R-:W-:Y:S05]  /*11010*/  WARPSYNC.COLLECTIVE R155, `(.L_x_13012) ;  /* 0x000000009b087348 */ /* 0x000fea0003c00000 */
[----:B------:R0:W1:Y:S02]  /*11020*/  SHFL.BFLY P2, R154, R156, R157, R158 ;  /* 0x0c00009d9c9a7389 */ /* 0x000064000004009e */
[----:B01----:R-:W-:Y:S01]  /*11030*/  ENDCOLLECTIVE ;  /* 0x000000000000791b */ /* 0x003fe20003800000 */
.L_x_13012:
[----:B------:R-:W-:Y:S01]  /*11040*/  HFMA2.MMA R157, -RZ, RZ, 0, 2.384185791015625e-07 ;  /* 0x00000004ff9d7435 */ /* 0x000fe200000001ff */
[----:B------:R-:W-:-:S05]  /*11050*/  MOV R109, R154 ;  /* 0x0000009a006d7202 */ /* 0x000fca0000000f00 */
[----:B------:R-:W-:-:S04]  /*11060*/  FADD.FTZ R109, R108, R109 ;  /* 0x0000006d6c6d7221 */ /* 0x000fc80000010000 */
[----:B------:R-:W-:-:S07]  /*11070*/  IMAD.MOV.U32 R156, RZ, RZ, R109 ;  /* 0x000000ffff9c7224 */ /* 0x000fce00078e006d */
[----:B------:R-:W-:Y:S05]  /*11080*/  WARPSYNC.COLLECTIVE R155, `(.L_x_13013) ;  /* 0x000000009b087348 */ /* 0x000fea0003c00000 */
[----:B------:R0:W1:Y:S02]  /*11090*/  SHFL.BFLY P2, R154, R156, R157, R158 ;  /* 0x0c00009d9c9a7389 */ /* 0x000064000004009e */
[----:B01----:R-:W-:Y:S01]  /*110a0*/  ENDCOLLECTIVE ;  /* 0x000000000000791b */ /* 0x003fe20003800000 */
.L_x_13013:
[----:B------:R-:W-:Y:S02]  /*110b0*/  IMAD.MOV.U32 R157, RZ, RZ, 0x8 ;  /* 0x00000008ff9d7424 */ /* 0x000fe400078e00ff */
[----:B------:R-:W-:-:S04]  /*110c0*/  IMAD.MOV.U32 R152, RZ, RZ, R154 ;  /* 0x000000ffff987224 */ /* 0x000fc800078e009a */
[----:B------:R-:W-:-:S05]  /*110d0*/  FADD.FTZ R152, R109, R152 ;  /* 0x000000986d987221 */ /* 0x000fca0000010000 */
[----:B------:R-:W-:-:S07]  /*110e0*/  MOV R156, R152 ;  /* 0x00000098009c7202 */ /* 0x000fce0000000f00 */
[----:B------:R-:W-:Y:S05]  /*110f0*/  WARPSYNC.COLLECTIVE R155, `(.L_x_13014) ;  /* 0x000000009b087348 */ /* 0x000fea0003c00000 */
[----:B------:R0:W1:Y:S02]  /*11100*/  SHFL.BFLY P2, R154, R156, R157, R158 ;  /* 0x0c00009d9c9a7389 */ /* 0x000064000004009e */
[----:B01----:R-:W-:Y:S01]  /*11110*/  ENDCOLLECTIVE ;  /* 0x000000000000791b */ /* 0x003fe20003800000 */
.L_x_13014:
[----:B------:R-:W-:Y:S01]  /*11120*/  HFMA2.MMA R157, -RZ, RZ, 0, 9.5367431640625e-07 ;  /* 0x00000010ff9d7435 */ /* 0x000fe200000001ff */
[----:B------:R-:W-:-:S05]  /*11130*/  MOV R153, R154 ;  /* 0x0000009a00997202 */ /* 0x000fca0000000f00 */
[----:B------:R-:W-:-:S04]  /*11140*/  FADD.FTZ R153, R152, R153 ;  /* 0x0000009998997221 */ /* 0x000fc80000010000 */
[----:B------:R-:W-:-:S07]  /*11150*/  IMAD.MOV.U32 R156, RZ, RZ, R153 ;  /* 0x000000ffff9c7224 */ /* 0x000fce00078e0099 */
[----:B------:R-:W-:Y:S05]  /*11160*/  WARPSYNC.COLLECTIVE R155, `(.L_x_13015) ;  /* 0x000000009b087348 */ /* 0x000fea0003c00000 */
[----:B------:R0:W1:Y:S02]  /*11170*/  SHFL.BFLY P2, R154, R156, R157, R158 ;  /* 0x0c00009d9c9a7389 */ /* 0x000064000004009e */
[----:B01----:R-:W-:Y:S01]  /*11180*/  ENDCOLLECTIVE ;  /* 0x000000000000791b */ /* 0x003fe20003800000 */
.L_x_13015:
[----:B------:R-:W-:Y:S05]  /*11190*/  BRA `(.L_x_13016) ;  /* 0xffffffe800087947 */ /* 0x000fea000383ffff */
.L_x_13017:
        /* <DEDUP_REMOVED lines=14> */
.L_x_37217:


//--------------------- .text._ZN10layer_norm13ln_fwd_kernelINS_13Kernel_traitsI13__nv_bfloat16S2_fS2_fjLj5120ELj1ELj1ELj4ELj16ENS_18Kernel_traits_baseILj5120ES2_S2_fS2_fjLj128EEEEELb1ELb0ELb1ELb0EEEvNS_9FwdParamsE --------------------------
	.section	.text._ZN10layer_norm13ln_fwd_kernelINS_13Kernel_traitsI13__nv_bfloat16S2_fS2_fjLj5120ELj1ELj1ELj4ELj16ENS_18Kernel_traits_baseILj5120ES2_S2_fS2_fjLj128EEEEELb1ELb0ELb1ELb0EEEvNS_9FwdParamsE,"ax",@progbits
	.align	128
        .global         _ZN10layer_norm13ln_fwd_kernelINS_13Kernel_traitsI13__nv_bfloat16S2_fS2_fjLj5120ELj1ELj1ELj4ELj16ENS_18Kernel_traits_baseILj5120ES2_S2_fS2_fjLj128EEEEELb1ELb0ELb1ELb0EEEvNS_9FwdParamsE
        .type           _ZN10layer_norm13ln_fwd_kernelINS_13Kernel_traitsI13__nv_bfloat16S2_fS2_fjLj5120ELj1ELj1ELj4ELj16ENS_18Kernel_traits_baseILj5120ES2_S2_fS2_fjLj128EEEEELb1ELb0ELb1ELb0EEEvNS_9FwdParamsE,@function
        .size           _ZN10layer_norm13ln_fwd_kernelINS_13Kernel_traitsI13__nv_bfloat16S2_fS2_fjLj5120ELj1ELj1ELj4ELj16ENS_18Kernel_traits_baseILj5120ES2_S2_fS2_fjLj128EEEEELb1ELb0ELb1ELb0EEEvNS_9FwdParamsE,(.L_x_37218 - _ZN10layer_norm13ln_fwd_kernelINS_13Kernel_traitsI13__nv_bfloat16S2_fS2_fjLj5120ELj1ELj1ELj4ELj16ENS_18Kernel_traits_baseILj5120ES2_S2_fS2_fjLj128EEEEELb1ELb0ELb1ELb0EEEvNS_9FwdParamsE)
        .other          _ZN10layer_norm13ln_fwd_kernelINS_13Kernel_traitsI13__nv_bfloat16S2_fS2_fjLj5120ELj1ELj1ELj4ELj16ENS_18Kernel_traits_baseILj5120ES2_S2_fS2_fjLj128EEEEELb1ELb0ELb1ELb0EEEvNS_9FwdParamsE,@"STO_CUDA_ENTRY STV_DEFAULT"
_ZN10layer_norm13ln_fwd_kernelINS_13Kernel_traitsI13__nv_bfloat16S2_fS2_fjLj5120ELj1ELj1ELj4ELj16ENS_18Kernel_traits_baseILj5120ES2_S2_fS2_fjLj128EEEEELb1ELb0ELb1ELb0EEEvNS_9FwdParamsE:
.text._ZN10layer_norm13ln_fwd_kernelINS_13Kernel_traitsI13__nv_bfloat16S2_fS2_fjLj5120ELj1ELj1ELj4ELj16ENS_18Kernel_traits_baseILj5120ES2_S2_fS2_fjLj128EEEEELb1ELb0ELb1ELb0EEEvNS_9FwdParamsE:
[----:B------:R-:W-:Y:S08]  /*0000*/  LDC R1, c[0x0][0x28] ;  /* 0x00000a00ff017b82 */ /* 0x000ff00000000800 */
[----:B------:R-:W0:Y:S01]  /*0010*/  LDC R58, c[0x0][0x2e8] ;  /* 0x0000ba00ff3a7b82 */ /* 0x000e220000000800 */
[----:B------:R-:W-:Y:S01]  /*0020*/  ULDC.U8 UR4, c[0x0][0x2f4] ;  /* 0x0000bd0000047ab9 */ /* 0x000fe20000000000 */
[----:B------:R-:W-:Y:S01]  /*0030*/  ULDC.64 UR6, c[0x0][0x208] ;  /* 0x0000820000067ab9 */ /* 0x000fe20000000a00 */
[----:B------:R-:W-:Y:S01]  /*0040*/  ISETP.NE.AND P0, PT, RZ, UR4, PT ;  /* 0x00000004ff007c0c */ /* 0x000fe2000bf05270 */
[----:B------:R-:W-:-:S02]  /*0050*/  ULDC.64 UR4, c[0x0][0x2e0] ;  /* 0x0000b80000047ab9 */ /* 0x000fc40000000a00 */
[----:B------:R-:W-:Y:S02]  /*0060*/  IMAD.U32 R6, RZ, RZ, UR4 ;  /* 0x00000004ff067e24 */ /* 0x000fe4000f8e00ff */
[----:B------:R-:W1:Y:S01]  /*0070*/  LDC R59, c[0x0][0x2ec] ;  /* 0x0000bb00ff3b7b82 */ /* 0x000e620000000800 */
[----:B------:R-:W-:-:S07]  /*0080*/  IMAD.U32 R7, RZ, RZ, UR5 ;  /* 0x00000005ff077e24 */ /* 0x000fce000f8e00ff */
        /* <DEDUP_REMOVED lines=9> */
[----:B------:R-:W-:Y:S01]  /*0120*/  BSSY B0, `(.L_x_13018) ;  /* 0x000005e000007945 */ /* 0x000fe20003800000 */
[----:B--2---:R-:W-:-:S02]  /*0130*/  @P0 R2UR UR4, R2 ;  /* 0x00000000020402ca */ /* 0x004fc400000e0000 */
[----:B------:R-:W-:Y:S01]  /*0140*/  @P0 R2UR UR5, R3 ;  /* 0x00000000030502ca */ /* 0x000fe200000e0000 */
[----:B0-----:R-:W-:-:S04]  /*0150*/  IMAD R2, R9, UR8, R0 ;  /* 0x0000000809027c24 */ /* 0x001fc8000f8e0200 */
        /* <DEDUP_REMOVED lines=36> */
[----:B------:R-:W-:Y:S01]  /*03a0*/  LOP3.LUT R9, R11, UR24, R6, 0x96, !PT ;  /* 0x000000180b097c12 */ /* 0x000fe2000f8e9606 */
[----:B------:R-:W-:-:S03]  /*03b0*/  UIADD3 UR25, UR4, -0x4ab325aa, URZ ;  /* 0xb54cda5604197890 */ /* 0x000fc6000fffe03f */
[----:B------:R-:W-:Y:S01]  /*03c0*/  LOP3.LUT R6, R13, UR23, R8, 0x96, !PT ;  /* 0x000000170d067c12 */ /* 0x000fe2000f8e9608 */
[----:B------:R-:W-:Y:S01]  /*03d0*/  UIADD3 UR26, UR5, 0x646e171e, URZ ;  /* 0x646e171e051a7890 */ /* 0x000fe2000fffe03f */
[----:B------:R-:W-:Y:S01]  /*03e0*/  IMAD.WIDE.U32 R8, R9, -0x326172a9, RZ ;  /* 0xcd9e8d5709087825 */ /* 0x000fe200078e00ff */
[----:B------:R-:W-:-:S03]  /*03f0*/  LOP3.LUT R5, R0, 0x7f, RZ, 0xc0, !PT ;  /* 0x0000007f00057812 */ /* 0x000fc600078ec0ff */
[----:B------:R-:W-:Y:S01]  /*0400*/  IMAD.WIDE.U32 R6, R6, -0x2daee0ad, RZ ;  /* 0xd2511f5306067825 */ /* 0x000fe200078e00ff */
[----:B------:R-:W-:Y:S01]  /*0410*/  LOP3.LUT R11, R9, UR25, R12, 0x96, !PT ;  /* 0x00000019090b7c12 */ /* 0x000fe2000f8e960c */
[----:B------:R-:W-:Y:S01]  /*0420*/  UIADD3 UR28, UR5, 0x1fd5c5a3, URZ ;  /* 0x1fd5c5a3051c7890 */ /* 0x000fe2000fffe03f */
[----:B------:R-:W-:Y:S02]  /*0430*/  MOV R25, R5 ;  /* 0x0000000500197202 */ /* 0x000fe40000000f00 */
[----:B------:R-:W-:Y:S02]  /*0440*/  LOP3.LUT R12, R7, UR26, R10, 0x96, !PT ;  /* 0x0000001a070c7c12 */ /* 0x000fe4000f8e960a */
[----:B-1----:R-:W-:Y:S01]  /*0450*/  SHF.R.S32.HI R7, RZ, 0x1f, R52 ;  /* 0x0000001fff077819 */ /* 0x002fe20000011434 */
[----:B------:R-:W-:-:S03]  /*0460*/  IMAD.WIDE.U32 R10, R11, -0x2daee0ad, RZ ;  /* 0xd2511f530b0a7825 */ /* 0x000fc600078e00ff */
[----:B------:R-:W-:Y:S02]  /*0470*/  LEA.HI R52, R7, R52, RZ, 0x3 ;  /* 0x0000003407347211 */ /* 0x000fe400078f18ff */
[----:B------:R-:W-:Y:S02]  /*0480*/  LOP3.LUT R7, R25, 0x7f, RZ, 0x3c, !PT ;  /* 0x0000007f19077812 */ /* 0x000fe400078e3cff */
[----:B------:R-:W-:Y:S02]  /*0490*/  LOP3.LUT R59, R11, UR28, R6, 0x96, !PT ;  /* 0x0000001c0b3b7c12 */ /* 0x000fe4000f8e9606 */
[----:B------:R-:W-:-:S04]  /*04a0*/  LEA.HI.SX32 R6, R52, R7, 0x1d ;  /* 0x0000000734067211 */ /* 0x000fc800078feaff */
[----:B------:R-:W-:Y:S01]  /*04b0*/  LOP3.LUT P0, RZ, R6, 0xffffff80, RZ, 0xc0, !PT ;  /* 0xffffff8006ff7812 */ /* 0x000fe2000780c0ff */
[----:B------:R-:W-:Y:S01]  /*04c0*/  UIADD3 UR27, UR4, 0x5384540f, URZ ;  /* 0x5384540f041b7890 */ /* 0x000fe2000fffe03f */
[----:B------:R-:W-:Y:S01]  /*04d0*/  IMAD.WIDE.U32 R12, R12, -0x326172a9, RZ ;  /* 0xcd9e8d570c0c7825 */ /* 0x000fe200078e00ff */
[----:B------:R-:W-:-:S03]  /*04e0*/  UIADD3 UR29, UR4, -0xe443238, URZ ;  /* 0xf1bbcdc8041d7890 */ /* 0x000fc6000fffe03f */
[----:B------:R-:W-:Y:S01]  /*04f0*/  IMAD.HI.U32 R7, R59, -0x326172a9, RZ ;  /* 0xcd9e8d573b077827 */ /* 0x000fe200078e00ff */
[----:B------:R-:W-:Y:S01]  /*0500*/  LOP3.LUT R57, R13, UR27, R8, 0x96, !PT ;  /* 0x0000001b0d397c12 */ /* 0x000fe2000f8e9608 */
[----:B------:R-:W-:Y:S01]  /*0510*/  UIADD3 UR30, UR5, -0x24c28bd8, URZ ;  /* 0xdb3d7428051e7890 */ /* 0x000fe2000fffe03f */
[C---:B------:R-:W-:Y:S01]  /*0520*/  ISETP.GE.U32.AND P6, PT, R6.reuse, 0x100, PT ;  /* 0x000001000600780c */ /* 0x040fe20003fc6070 */
[----:B------:R-:W-:Y:S01]  /*0530*/  UIADD3 UR31, UR4, -0x700cb87f, URZ ;  /* 0x8ff34781041f7890 */ /* 0x000fe2000fffe03f */
[C---:B------:R-:W-:Y:S01]  /*0540*/  ISETP.GE.U32.AND P5, PT, R6.reuse, 0x180, PT ;  /* 0x000001800600780c */ /* 0x040fe20003fa6070 */
[----:B------:R-:W-:Y:S01]  /*0550*/  UIADD3 UR32, UR5, -0x695add53, URZ ;  /* 0x96a522ad05207890 */ /* 0x000fe2000fffe03f */
[C---:B------:R-:W-:Y:S02]  /*0560*/  ISETP.GE.U32.AND P4, PT, R6.reuse, 0x200, PT ;  /* 0x000002000600780c */ /* 0x040fe40003f86070 */
[----:B------:R-:W-:Y:S02]  /*0570*/  ISETP.GE.U32.AND P3, PT, R6, 0x280, PT ;  /* 0x000002800600780c */ /* 0x000fe40003f66070 */
[----:B------:R-:W-:-:S02]  /*0580*/  LOP3.LUT R126, R7, UR29, R12, 0x96, !PT ;  /* 0x0000001d077e7c12 */ /* 0x000fc4000f8e960c */
[----:B------:R-:W-:Y:S01]  /*0590*/  LEA.HI R7, R0, UR8, RZ, 0x19 ;  /* 0x0000000800077c11 */ /* 0x000fe2000f8fc8ff */
[----:B------:R-:W-:Y:S01]  /*05a0*/  IMAD.HI.U32 R27, R57, -0x2daee0ad, RZ ;  /* 0xd2511f53391b7827 */ /* 0x000fe200078e00ff */
[----:B------:R-:W-:Y:S02]  /*05b0*/  P2R R164, PR, RZ, 0x40 ;  /* 0x00000040ffa47803 */ /* 0x000fe40000000000 */
        /* <DEDUP_REMOVED lines=10> */
[C---:B------:R-:W-:Y:S02]  /*0660*/  @P1 LEA.HI.X R13, R25.reuse, UR9, RZ, 0x4, P2 ;  /* 0x00000009190d1c11 */ /* 0x040fe400090f24ff */
[----:B------:R-:W2:Y:S04]  /*0670*/  LDG.E.128 R60, desc[UR6][R8.64] ;  /* 0x00000006083c7981 */ /* 0x000ea8000c1e1d00 */
[----:B------:R0:W5:Y:S01]  /*0680*/  @P1 LDG.E.128 R28, desc[UR6][R12.64] ;  /* 0x000000060c1c1981 */ /* 0x000162000c1e1d00 */
[----:B------:R-:W-:Y:S02]  /*0690*/  LOP3.LUT R25, R25, 0x80, RZ, 0xfc, !PT ;  /* 0x0000008019197812 */ /* 0x000fe400078efcff */
[----:B--2---:R-:W-:Y:S02]  /*06a0*/  PRMT R53, R60, 0x7632, R53 ;  /* 0x000076323c357816 */ /* 0x004fe40000000035 */
[----:B------:R-:W-:-:S02]  /*06b0*/  PRMT R108, R61, 0x7632, R108 ;  /* 0x000076323d6c7816 */ /* 0x000fc4000000006c */
[----:B------:R-:W-:Y:S02]  /*06c0*/  PRMT R109, R62, 0x7632, R109 ;  /* 0x000076323e6d7816 */ /* 0x000fe4000000006d */
[----:B------:R-:W-:Y:S02]  /*06d0*/  @!P1 CS2R R28, SRZ ;  /* 0x00000000001c9805 */ /* 0x000fe4000001ff00 */
[----:B------:R-:W-:Y:S02]  /*06e0*/  PRMT R110, R63, 0x7632, R110 ;  /* 0x000076323f6e7816 */ /* 0x000fe4000000006e */
[----:B0-----:R-:W-:-:S07]  /*06f0*/  @!P1 CS2R R30, SRZ ;  /* 0x00000000001e9805 */ /* 0x001fce000001ff00 */
.L_x_13019:
[----:B------:R-:W-:Y:S05]  /*0700*/  BSYNC B0 ;  /* 0x0000000000007941 */ /* 0x000fea0003800000 */
.L_x_13018:
        /* <DEDUP_REMOVED lines=18> */
.L_x_13021:
[----:B------:R-:W-:Y:S05]  /*0830*/  BSYNC B0 ;  /* 0x0000000000007941 */ /* 0x000fea0003800000 */
.L_x_13020:
        /* <DEDUP_REMOVED lines=18> */
.L_x_13023:
[----:B------:R-:W-:Y:S05]  /*0960*/  BSYNC B0 ;  /* 0x0000000000007941 */ /* 0x000fea0003800000 */
.L_x_13022:
        /* <DEDUP_REMOVED lines=18> */
.L_x_13025:
[----:B------:R-:W-:Y:S05]  /*0a90*/  BSYNC B0 ;  /* 0x0000000000007941 */ /* 0x000fea0003800000 */
.L_x_13024:
        /* <DEDUP_REMOVED lines=13> */
.L_x_13027:
[----:B------:R-:W-:Y:S05]  /*0b70*/  BSYNC B0 ;  /* 0x0000000000007941 */ /* 0x000fea0003800000 */
.L_x_13026:
[----:B------:R-:W-:Y:S01]  /*0b80*/  ULDC UR8, c[0x0][0x214] ;  /* 0x0000850000087ab9 */ /* 0x000fe20000000800 */
[----:B------:R-:W-:Y:S02]  /*0b90*/  LOP3.LUT R124, R27, UR30, R10, 0x96, !PT ;  /* 0x0000001e1b7c7c12 */ /* 0x000fe4000f8e960a */
[----:B------:R-:W-:-:S13]  /*0ba0*/  ISETP.GE.AND P1, PT, R7, UR8, PT ;  /* 0x0000000807007c0c */ /* 0x000fda000bf26270 */
[----:B------:R-:W-:Y:S05]  /*0bb0*/  @P1 EXIT ;  /* 0x000000000000194d */ /* 0x000fea0003800000 */
[C---:B-----5:R-:W-:Y:S01]  /*0bc0*/  PRMT R128, R28.reuse, 0x7632, R128 ;  /* 0x000076321c807816 */ /* 0x060fe20000000080 */
[----:B------:R-:W-:Y:S01]  /*0bd0*/  IMAD.U32 R25, R28, 0x10000, RZ ;  /* 0x000100001c197824 */ /* 0x000fe200078e00ff */
[----:B------:R-:W-:Y:S01]  /*0be0*/  PRMT R125, R29, 0x7632, R125 ;  /* 0x000076321d7d7816 */ /* 0x000fe2000000007d */
[----:B------:R-:W-:Y:S01]  /*0bf0*/  IMAD.U32 R28, R33, 0x10000, RZ ;  /* 0x00010000211c7824 */ /* 0x000fe200078e00ff */
[----:B------:R-:W-:Y:S01]  /*0c00*/  SHF.L.U32 R24, R29, 0x10, RZ ;  /* 0x000000101d187819 */ /* 0x000fe200000006ff */
[----:B------:R-:W-:Y:S01]  /*0c10*/  IMAD.U32 R26, R31, 0x10000, RZ ;  /* 0x000100001f1a7824 */ /* 0x000fe200078e00ff */
[----:B------:R-:W-:Y:S01]  /*0c20*/  PRMT R132, R32, 0x7632, R132 ;  /* 0x0000763220847816 */ /* 0x000fe20000000084 */
[----:B------:R-:W-:Y:S01]  /*0c30*/  IMAD.U32 R27, R30, 0x10000, RZ ;  /* 0x000100001e1b7824 */ /* 0x000fe200078e00ff */
[----:B------:R-:W-:Y:S01]  /*0c40*/  SHF.L.U32 R29, R32, 0x10, RZ ;  /* 0x00000010201d7819 */ /* 0x000fe200000006ff */
[----:B------:R-:W-:Y:S01]  /*0c50*/  IMAD.U32 R32, R37, 0x10000, RZ ;  /* 0x0001000025207824 */ /* 0x000fe200078e00ff */
[----:B------:R-:W-:Y:S01]  /*0c60*/  PRMT R129, R33, 0x7632, R129 ;  /* 0x0000763221817816 */ /* 0x000fe20000000081 */
[C---:B------:R-:W-:Y:S01]  /*0c70*/  IMAD.U32 R33, R36.reuse, 0x10000, RZ ;  /* 0x0001000024217824 */ /* 0x040fe200078e00ff */
[----:B------:R-:W-:Y:S01]  /*0c80*/  PRMT R136, R36, 0x7632, R136 ;  /* 0x0000763224887816 */ /* 0x000fe20000000088 */
[----:B------:R-:W-:Y:S01]  /*0c90*/  IMAD R57, R57, -0x2daee0ad, RZ ;  /* 0xd2511f5339397824 */ /* 0x000fe200078e02ff */
[----:B------:R-:W-:Y:S01]  /*0ca0*/  PRMT R133, R37, 0x7632, R133 ;  /* 0x0000763225857816 */ /* 0x000fe20000000085 */
[----:B------:R-:W-:Y:S01]  /*0cb0*/  IMAD.U32 R37, R40, 0x10000, RZ ;  /* 0x0001000028257824 */ /* 0x000fe200078e00ff */
[----:B------:R-:W-:Y:S01]  /*0cc0*/  SHF.R.S32.HI R52, RZ, 0x3, R52 ;  /* 0x00000003ff347819 */ /* 0x000fe20000011434 */
[----:B------:R-:W-:Y:S01]  /*0cd0*/  IMAD R59, R59, -0x326172a9, RZ ;  /* 0xcd9e8d573b3b7824 */ /* 0x000fe200078e02ff */
[----:B------:R-:W-:Y:S01]  /*0ce0*/  PRMT R127, R31, 0x7632, R127 ;  /* 0x000076321f7f7816 */ /* 0x000fe2000000007f */
[----:B------:R-:W-:Y:S01]  /*0cf0*/  IMAD.U32 R31, R34, 0x10000, RZ ;  /* 0x00010000221f7824 */ /* 0x000fe200078e00ff */
[----:B------:R-:W-:Y:S01]  /*0d00*/  PRMT R140, R40, 0x7632, R140 ;  /* 0x00007632288c7816 */ /* 0x000fe2000000008c */
[----:B------:R-:W-:Y:S01]  /*0d10*/  IMAD.HI.U32 R56, R126, -0x2daee0ad, RZ ;  /* 0xd2511f537e387827 */ /* 0x000fe200078e00ff */
[C---:B------:R-:W-:Y:S01]  /*0d20*/  PRMT R137, R41.reuse, 0x7632, R137 ;  /* 0x0000763229897816 */ /* 0x040fe20000000089 */
[----:B------:R-:W-:Y:S01]  /*0d30*/  HFMA2.MMA R169, -RZ, RZ, 0, 5.9604644775390625e-08 ;  /* 0x00000001ffa97435 */ /* 0x000fe200000001ff */
[----:B------:R-:W-:Y:S01]  /*0d40*/  SHF.L.U32 R36, R41, 0x10, RZ ;  /* 0x0000001029247819 */ /* 0x000fe200000006ff */
[----:B------:R-:W-:Y:S01]  /*0d50*/  IMAD.U32 R41, R45, 0x10000, RZ ;  /* 0x000100002d297824 */ /* 0x000fe200078e00ff */
[----:B------:R-:W-:Y:S01]  /*0d60*/  PRMT R134, R34, 0x7632, R134 ;  /* 0x0000763222867816 */ /* 0x000fe20000000086 */
[----:B------:R-:W-:Y:S01]  /*0d70*/  IMAD.U32 R34, R39, 0x10000, RZ ;  /* 0x0001000027227824 */ /* 0x000fe200078e00ff */
[----:B------:R-:W-:Y:S01]  /*0d80*/  PRMT R143, R44, 0x7632, R143 ;  /* 0x000076322c8f7816 */ /* 0x000fe2000000008f */
        /* <DEDUP_REMOVED lines=13> */
[----:B------:R-:W-:Y:S01]  /*0e60*/  LOP3.LUT R49, R0, 0x60, RZ, 0xc0, !PT ;  /* 0x0000006000317812 */ /* 0x000fe200078ec0ff */
[----:B------:R-:W-:Y:S01]  /*0e70*/  IMAD.U32 R12, R12, 0x10000, RZ ;  /* 0x000100000c0c7824 */ /* 0x000fe200078e00ff */
[----:B------:R-:W-:Y:S01]  /*0e80*/  LOP3.LUT R48, R52, 0x7f, RZ, 0xc0, !PT ;  /* 0x0000007f34307812 */ /* 0x000fe200078ec0ff */
        /* <DEDUP_REMOVED lines=11> */
[C---:B------:R-:W-:Y:S01]  /*0f40*/  PRMT R138, R38.reuse, 0x7632, R138 ;  /* 0x00007632268a7816 */ /* 0x040fe2000000008a */
[----:B------:R-:W-:Y:S01]  /*0f50*/  IMAD.U32 R23, R23, 0x10000, RZ ;  /* 0x0001000017177824 */ /* 0x000fe200078e00ff */
[----:B------:R-:W-:Y:S01]  /*0f60*/  SHF.L.U32 R35, R38, 0x10, RZ ;  /* 0x0000001026237819 */ /* 0x000fe200000006ff */
[----:B------:R-:W-:Y:S01]  /*0f70*/  IMAD.U32 R38, R43, 0x10000, RZ ;  /* 0x000100002b267824 */ /* 0x000fe200078e00ff */
[----:B------:R-:W-:Y:S01]  /*0f80*/  VIADDMNMX R49, R48, -R49, RZ, !PT ;  /* 0x8000003130317246 */ /* 0x000fe200078001ff */
[----:B------:R-:W-:Y:S01]  /*0f90*/  IMAD.U32 R109, R109, 0x10000, RZ ;  /* 0x000100006d6d7824 */ /* 0x000fe200078e00ff */
[----:B------:R-:W-:Y:S01]  /*0fa0*/  SHF.R.U32.HI R52, RZ, 0x2, R52 ;  /* 0x00000002ff347819 */ /* 0x000fe20000011634 */
[----:B------:R-:W-:Y:S01]  /*0fb0*/  IMAD.U32 R110, R110, 0x10000, RZ ;  /* 0x000100006e6e7824 */ /* 0x000fe200078e00ff */
        /* <DEDUP_REMOVED lines=8> */
[----:B------:R-:W-:Y:S01]  /*1040*/  PRMT R148, R50, 0x7632, R148 ;  /* 0x0000763232947816 */ /* 0x000fe20000000094 */
[----:B------:R-:W-:Y:S01]  /*1050*/  IMAD.U32 R115, R115, 0x10000, RZ ;  /* 0x0001000073737824 */ /* 0x000fe200078e00ff */
[----:B------:R-:W-:Y:S01]  /*1060*/  PRMT R150, R51, 0x7632, R150 ;  /* 0x0000763233967816 */ /* 0x000fe20000000096 */
[----:B------:R-:W-:Y:S01]  /*1070*/  IMAD.U32 R116, R116, 0x10000, RZ ;  /* 0x0001000074747824 */ /* 0x000fe200078e00ff */
[----:B------:R-:W-:Y:S01]  /*1080*/  LOP3.LUT R51, R52, 0x3fffffe0, RZ, 0xc0, !PT ;  /* 0x3fffffe034337812 */ /* 0x000fe200078ec0ff */
[----:B------:R-:W-:Y:S01]  /*1090*/  IMAD.U32 R118, R118, 0x10000, RZ ;  /* 0x0001000076767824 */ /* 0x000fe200078e00ff */
[----:B------:R-:W-:Y:S01]  /*10a0*/  VIMNMX R50, R49, 0x20, PT ;  /* 0x0000002031327848 */ /* 0x000fe20003fe0100 */
[----:B------:R-:W-:Y:S01]  /*10b0*/  IMAD.U32 R119, R119, 0x10000, RZ ;  /* 0x0001000077777824 */ /* 0x000fe200078e00ff */
[----:B------:R-:W-:Y:S01]  /*10c0*/  VIADDMNMX R55, R48, -R55, RZ, !PT ;  /* 0x8000003730377246 */ /* 0x000fe200078001ff */
[----:B------:R-:W-:Y:S01]  /*10d0*/  IMAD.HI.U32 R48, R124, -0x326172a9, RZ ;  /* 0xcd9e8d577c307827 */ /* 0x000fe200078e00ff */
[----:B------:R-:W-:Y:S01]  /*10e0*/  IADD3 R52, R50, R51, RZ ;  /* 0x0000003332347210 */ /* 0x000fe20007ffe0ff */
[----:B------:R-:W-:Y:S01]  /*10f0*/  ULDC.U8 UR8, c[0x0][0x2a0] ;  /* 0x0000a80000087ab9 */ /* 0x000fe20000000000 */
[----:B------:R-:W-:Y:S01]  /*1100*/  VIMNMX R54, R55, 0x20, PT ;  /* 0x0000002037367848 */ /* 0x000fe20003fe0100 */
[----:B------:R-:W-:Y:S01]  /*1110*/  IMAD.U32 R121, R121, 0x10000, RZ ;  /* 0x0001000079797824 */ /* 0x000fe200078e00ff */
[----:B------:R-:W-:Y:S01]  /*1120*/  SHF.L.U32 R52, R52, 0x3, RZ ;  /* 0x0000000334347819 */ /* 0x000fe200000006ff */
[----:B------:R-:W-:Y:S01]  /*1130*/  IMAD.U32 R122, R122, 0x10000, RZ ;  /* 0x000100007a7a7824 */ /* 0x000fe200078e00ff */
[----:B------:R-:W-:Y:S01]  /*1140*/  SHF.L.U32 R10, R62, 0x10, RZ ;  /* 0x000000103e0a7819 */ /* 0x000fe200000006ff */
[----:B------:R-:W-:Y:S01]  /*1150*/  IMAD.IADD R54, R51, 0x1, R54 ;  /* 0x0000000133367824 */ /* 0x000fe200078e0236 */
[----:B------:R-:W-:Y:S01]  /*1160*/  I2FP.F32.U32 R52, R52 ;  /* 0x0000003400347245 */ /* 0x000fe20000201000 */
[----:B------:R-:W-:Y:S01]  /*1170*/  IMAD.U32 R51, R53, 0x10000, RZ ;  /* 0x0001000035337824 */ /* 0x000fe200078e00ff */
[----:B------:R-:W-:Y:S01]  /*1180*/  SHF.L.U32 R13, R13, 0x10, RZ ;  /* 0x000000100d0d7819 */ /* 0x000fe200000006ff */
[----:B------:R-:W-:Y:S01]  /*1190*/  IMAD R124, R124, -0x326172a9, RZ ;  /* 0xcd9e8d577c7c7824 */ /* 0x000fe200078e02ff */
[----:B------:R0:W1:Y:S01]  /*11a0*/  MUFU.RCP R141, R52 ;  /* 0x00000034008d7308 */ /* 0x0000620000001000 */
[----:B------:R-:W-:Y:S01]  /*11b0*/  SHF.L.U32 R16, R16, 0x10, RZ ;  /* 0x0000001010107819 */ /* 0x000fe200000006ff */
[----:B------:R-:W-:Y:S01]  /*11c0*/  IMAD R126, R126, -0x2daee0ad, RZ ;  /* 0xd2511f537e7e7824 */ /* 0x000fe200078e02ff */
[----:B------:R-:W-:Y:S01]  /*11d0*/  SHF.L.U32 R19, R19, 0x10, RZ ;  /* 0x0000001013137819 */ /* 0x000fe200000006ff */
[----:B------:R-:W-:Y:S01]  /*11e0*/  IMAD.MOV.U32 R123, RZ, RZ, RZ ;  /* 0x000000ffff7b7224 */ /* 0x000fe200078e00ff */
[----:B------:R-:W-:Y:S01]  /*11f0*/  SHF.L.U32 R22, R22, 0x10, RZ ;  /* 0x0000001016167819 */ /* 0x000fe200000006ff */
[----:B------:R-:W-:Y:S01]  /*1200*/  IMAD.U32 R128, R128, 0x10000, RZ ;  /* 0x0001000080807824 */ /* 0x000fe200078e00ff */
        /* <DEDUP_REMOVED lines=33> */
[----:B------:R-:W-:Y:S01]  /*1420*/  ULDC UR12, c[0x0][0x290] ;  /* 0x0000a400000c7ab9 */ /* 0x000fe20000000800 */
[----:B------:R-:W-:Y:S01]  /*1430*/  UISETP.NE.AND UP0, UPT, UR8, URZ, UPT ;  /* 0x0000003f0800728c */ /* 0x000fe2000bf05270 */
[----:B------:R-:W-:Y:S01]  /*1440*/  ULDC.64 UR10, c[0x0][0x298] ;  /* 0x0000a600000a7ab9 */ /* 0x000fe20000000a00 */
[----:B01----:R-:W-:-:S09]  /*1450*/  ULDC.64 UR14, c[0x0][0x210] ;  /* 0x00008400000e7ab9 */ /* 0x003fd20000000a00 */
.L_x_13417:
        /* <DEDUP_REMOVED lines=9> */
[----:B------:R-:W-:Y:S01]  /*14f0*/  IMAD.MOV.U32 R171, RZ, RZ, RZ ;  /* 0x000000ffffab7224 */ /* 0x000fe200078e00ff */
[----:B------:R-:W-:Y:S02]  /*1500*/  SHF.R.S32.HI R172, RZ, 0x1f, R7 ;  /* 0x0000001fffac7819 */ /* 0x000fe40000011407 */
[----:B--2---:R-:W-:-:S13]  /*1510*/  ISETP.GE.AND P1, PT, R174, 0x1, PT ;  /* 0x00000001ae00780c */ /* 0x004fda0003f26270 */
        /* <DEDUP_REMOVED lines=10> */
[----:B------:R-:W0:Y:S08]  /*15c0*/  LDC.64 R104, c[0x0][0x230] ;  /* 0x00008c00ff687b82 */ /* 0x000e300000000a00 */
[----:B------:R-:W1:Y:S01]  /*15d0*/  @P1 LDC.64 R58, c[0x0][0x220] ;  /* 0x00008800ff3a1b82 */ /* 0x000e620000000a00 */
[----:B0-----:R-:W-:-:S04]  /*15e0*/  ISETP.NE.U32.AND P2, PT, R104, RZ, PT ;  /* 0x000000ff6800720c */ /* 0x001fc80003f45070 */
[----:B------:R-:W-:-:S13]  /*15f0*/  ISETP.NE.AND.EX P2, PT, R105, RZ, PT, P2 ;  /* 0x000000ff6900720c */ /* 0x000fda0003f45320 */
[----:B------:R-:W0:Y:S01]  /*1600*/  @P2 LDC.64 R68, c[0x0][0x230] ;  /* 0x00008c00ff442b82 */ /* 0x000e220000000a00 */
[----:B-1----:R-:W-:-:S05]  /*1610*/  @P1 IMAD.WIDE.U32 R58, R171, 0x10, R58 ;  /* 0x00000010ab3a1825 */ /* 0x002fca00078e003a */
[----:B------:R1:W5:Y:S01]  /*1620*/  @P1 LDG.E.128 R60, desc[UR6][R58.64] ;  /* 0x000000063a3c1981 */ /* 0x000362000c1e1d00 */
[----:B0-----:R-:W-:-:S05]  /*1630*/  @P2 IMAD.WIDE.U32 R68, R173, 0x20, R68 ;  /* 0x00000020ad442825 */ /* 0x001fca00078e0044 */
[----:B------:R-:W2:Y:S01]  /*1640*/  @P2 LDG.E.128 R52, desc[UR6][R68.64] ;  /* 0x0000000644342981 */ /* 0x000ea2000c1e1d00 */
[----:B------:R-:W-:-:S03]  /*1650*/  ISETP.GT.AND P3, PT, R174, RZ, PT ;  /* 0x000000ffae00720c */ /* 0x000fc60003f64270 */
[----:B------:R1:W5:Y:S01]  /*1660*/  @P2 LDG.E.128 R64, desc[UR6][R68.64+0x10] ;  /* 0x0000100644402981 */ /* 0x000362000c1e1d00 */
[----:B------:R-:W-:Y:S09]  /*1670*/  BSSY B1, `(.L_x_13030) ;  /* 0x000005c000017945 */ /* 0x000ff20003800000 */
[----:B------:R-:W-:-:S04]  /*1680*/  @!P3 ISETP.NE.U32.AND P4, PT, R104, RZ, PT ;  /* 0x000000ff6800b20c */ /* 0x000fc80003f85070 */
[----:B------:R-:W-:Y:S02]  /*1690*/  @!P3 ISETP.NE.AND.EX P4, PT, R105, RZ, PT, P4 ;  /* 0x000000ff6900b20c */ /* 0x000fe40003f85340 */
[----:B------:R-:W-:Y:S02]  /*16a0*/  @!P3 MOV R70, R50 ;  /* 0x000000320046b202 */ /* 0x000fe40000000f00 */
[----:B--2---:R-:W-:Y:S01]  /*16b0*/  @!P3 FSEL R56, R52, RZ, P4 ;  /* 0x000000ff3438b208 */ /* 0x004fe20002000000 */
[----:B-1----:R-:W-:Y:S08]  /*16c0*/  @!P3 BRA `(.L_x_13031) ;  /* 0x000000040058b947 */ /* 0x002ff00003800000 */
        /* <DEDUP_REMOVED lines=12> */
.L_x_13033:
[----:B------:R-:W-:-:S07]  /*1790*/  IMAD.MOV.U32 R71, RZ, RZ, R124 ;  /* 0x000000ffff477224 */ /* 0x000fce00078e007c */
.L_x_13034:
[----:B------:R-:W-:Y:S05]  /*17a0*/  BSYNC B2 ;  /* 0x0000000000027941 */ /* 0x000fea0003800000 */
.L_x_13032:
        /* <DEDUP_REMOVED lines=16> */
.L_x_13038:
[----:B------:R-:W-:Y:S05]  /*18b0*/  BSYNC B3 ;  /* 0x0000000000037941 */ /* 0x000fea0003800000 */
.L_x_13037:
        /* <DEDUP_REMOVED lines=44> */
.L_x_13036:
[----:B------:R-:W-:Y:S05]  /*1b80*/  BSYNC B2 ;  /* 0x0000000000027941 */ /* 0x000fea0003800000 */
.L_x_13035:
        /* <DEDUP_REMOVED lines=8> */
[----:B------:R-:W-:-:S05]  /*1c10*/  FSEL R56, R56, RZ, !P4 ;  /* 0x000000ff38387208 */ /* 0x000fca0006000000 */
[----:B------:R-:W-:-:S07]  /*1c20*/  @P2 FADD.FTZ R56, R52, R56 ;  /* 0x0000003834382221 */ /* 0x000fce0000010000 */
.L_x_13031:
[----:B------:R-:W-:Y:S05]  /*1c30*/  BSYNC B1 ;  /* 0x0000000000017941 */ /* 0x000fea0003800000 */
.L_x_13030:
[----:B------:R-:W-:Y:S01]  /*1c40*/  @!P3 ISETP.NE.U32.AND P4, PT, R104, RZ, PT ;  /* 0x000000ff6800b20c */ /* 0x000fe20003f85070 */
[----:B------:R-:W-:Y:S01]  /*1c50*/  BSSY B1, `(.L_x_13039) ;  /* 0x000005c000017945 */ /* 0x000fe20003800000 */
[----:B------:R-:W-:Y:S02]  /*1c60*/  @!P3 MOV R50, R70 ;  /* 0x000000460032b202 */ /* 0x000fe40000000f00 */
[----:B------:R-:W-:-:S04]  /*1c70*/  @!P3 ISETP.NE.AND.EX P4, PT, R105, RZ, PT, P4 ;  /* 0x000000ff6900b20c */ /* 0x000fc80003f85340 */
[----:B------:R-:W-:Y:S01]  /*1c80*/  @!P3 FSEL R57, R53, RZ, P4 ;  /* 0x000000ff3539b208 */ /* 0x000fe20002000000 */
[----:B------:R-:W-:Y:S08]  /*1c90*/  @!P3 BRA `(.L_x_13040) ;  /* 0x00000004005cb947 */ /* 0x000ff00003800000 */
        /* <DEDUP_REMOVED lines=12> */
.L_x_13042:
[----:B------:R-:W-:-:S07]  /*1d60*/  IMAD.MOV.U32 R57, RZ, RZ, R124 ;  /* 0x000000ffff397224 */ /* 0x000fce00078e007c */
.L_x_13043:
[----:B------:R-:W-:Y:S05]  /*1d70*/  BSYNC B2 ;  /* 0x0000000000027941 */ /* 0x000fea0003800000 */
.L_x_13041:
        /* <DEDUP_REMOVED lines=16> */
.L_x_13047:
[----:B------:R-:W-:Y:S05]  /*1e80*/  BSYNC B3 ;  /* 0x0000000000037941 */ /* 0x000fea0003800000 */
.L_x_13046:
        /* <DEDUP_REMOVED lines=44> */
.L_x_13045:
[----:B------:R-:W-:Y:S05]  /*2150*/  BSYNC B2 ;  /* 0x0000000000027941 */ /* 0x000fea0003800000 */
.L_x_13044:
        /* <DEDUP_REMOVED lines=9> */
[----:B------:R-:W-:-:S05]  /*21f0*/  FSEL R57, R58, RZ, !P4 ;  /* 0x000000ff3a397208 */ /* 0x000fca0006000000 */
[----:B------:R-:W-:-:S07]  /*2200*/  @P2 FADD.FTZ R57, R53, R57 ;  /* 0x0000003935392221 */ /* 0x000fce0000010000 */
.L_x_13040:
[----:B------:R-:W-:Y:S05]  /*2210*/  BSYNC B1 ;  /* 0x0000000000017941 */ /* 0x000fea0003800000 */
.L_x_13039:
        /* <DEDUP_REMOVED lines=18> */
.L_x_13051:
[----:B------:R-:W-:-:S07]  /*2340*/  IMAD.MOV.U32 R106, RZ, RZ, R124 ;  /* 0x000000ffff6a7224 */ /* 0x000fce00078e007c */
.L_x_13052:
[----:B------:R-:W-:Y:S05]  /*2350*/  BSYNC B2 ;  /* 0x0000000000027941 */ /* 0x000fea0003800000 */
.L_x_13050:
        /* <DEDUP_REMOVED lines=16> */
.L_x_13056:
[----:B------:R-:W-:Y:S05]  /*2460*/  BSYNC B3 ;  /* 0x0000000000037941 */ /* 0x000fea0003800000 */
.L_x_13055:
        /* <DEDUP_REMOVED lines=44> */
.L_x_13054:
[----:B------:R-:W-:Y:S05]  /*2730*/  BSYNC B2 ;  /* 0x0000000000027941 */ /* 0x000fea0003800000 */
.L_x_13053:
        /* <DEDUP_REMOVED lines=10> */
.L_x_13049:
[----:B------:R-:W-:Y:S05]  /*27e0*/  BSYNC B1 ;  /* 0x0000000000017941 */ /* 0x000fea0003800000 */
.L_x_13048:
        /* <DEDUP_REMOVED lines=18> */
.L_x_13060:
[----:B------:R-:W-:-:S07]  /*2910*/  IMAD.MOV.U32 R59, RZ, RZ, R124 ;  /* 0x000000ffff3b7224 */ /* 0x000fce00078e007c */
.L_x_13061:
[----:B------:R-:W-:Y:S05]  /*2920*/  BSYNC B2 ;  /* 0x0000000000027941 */ /* 0x000fea0003800000 */
.L_x_13059:
        /* <DEDUP_REMOVED lines=16> */
.L_x_13065:
[----:B------:R-:W-:Y:S05]  /*2a30*/  BSYNC B3 ;  /* 0x0000000000037941 */ /* 0x000fea0003800000 */
.L_x_13064:
        /* <DEDUP_REMOVED lines=44> */
.L_x_13063:
[----:B------:R-:W-:Y:S05]  /*2d00*/  BSYNC B2 ;  /* 0x0000000000027941 */ /* 0x000fea0003800000 */
.L_x_13062:
        /* <DEDUP_REMOVED lines=11> */
.L_x_13058:
[----:B------:R-:W-:Y:S05]  /*2dc0*/  BSYNC B1 ;  /* 0x0000000000017941 */ /* 0x000fea0003800000 */
.L_x_13057:
[----:B------:R-:W-:Y:S01]  /*2dd0*/  @!P3 ISETP.NE.U32.AND P4, PT, R104, RZ, PT ;  /* 0x000000ff6800b20c */ /* 0x000fe20003f85070 */
[----:B------:R-:W-:Y:S01]  /*2de0*/  BSSY B1, `(.L_x_13066) ;  /* 0x000005b000017945 */ /* 0x000fe20003800000 */
[----:B------:R-:W-:Y:S02]  /*2df0*/  @!P3 MOV R70, R50 ;  /* 0x000000320046b202 */ /* 0x000fe40000000f00 */
[----:B------:R-:W-:-:S04]  /*2e00*/  @!P3 ISETP.NE.AND.EX P4, PT, R105, RZ, PT, P4 ;  /* 0x000000ff6900b20c */ /* 0x000fc80003f85340 */
[----:B-----5:R-:W-:Y:S01]  /*2e10*/  @!P3 FSEL R68, R64, RZ, P4 ;  /* 0x000000ff4044b208 */ /* 0x020fe20002000000 */
        /* <DEDUP_REMOVED lines=13> */
.L_x_13069:
[----:B------:R-:W-:-:S07]  /*2ef0*/  IMAD.MOV.U32 R152, RZ, RZ, R124 ;  /* 0x000000ffff987224 */ /* 0x000fce00078e007c */
.L_x_13070:
[----:B------:R-:W-:Y:S05]  /*2f00*/  BSYNC B2 ;  /* 0x0000000000027941 */ /* 0x000fea0003800000 */
.L_x_13068:
        /* <DEDUP_REMOVED lines=16> */
.L_x_13074:
[----:B------:R-:W-:Y:S05]  /*3010*/  BSYNC B3 ;  /* 0x0000000000037941 */ /* 0x000fea0003800000 */
.L_x_13073:
        /* <DEDUP_REMOVED lines=44> */
.L_x_13072:
[----:B------:R-:W-:Y:S05]  /*32e0*/  BSYNC B2 ;  /* 0x0000000000027941 */ /* 0x000fea0003800000 */
.L_x_13071:
[----:B------:R-:W-:Y:S01]  /*32f0*/  I2FP.F32.U32 R50, R152 ;  /* 0x0000009800327245 */ /* 0x000fe20000201000 */
[----:B------:R-:W-:Y:S02]  /*3300*/  IMAD.MOV.U32 R69, RZ, RZ, 0x2f800000 ;  /* 0x2f800000ff457424 */ /* 0x000fe400078e00ff */
        /* <DEDUP_REMOVED lines=8> */
.L_x_13067:
[----:B------:R-:W-:Y:S05]  /*3390*/  BSYNC B1 ;  /* 0x0000000000017941 */ /* 0x000fea0003800000 */
.L_x_13066:
        /* <DEDUP_REMOVED lines=18> */
.L_x_13078:
[----:B------:R-:W-:-:S07]  /*34c0*/  IMAD.MOV.U32 R69, RZ, RZ, R124 ;  /* 0x000000ffff457224 */ /* 0x000fce00078e007c */
.L_x_13079:
[----:B------:R-:W-:Y:S05]  /*34d0*/  BSYNC B2 ;  /* 0x0000000000027941 */ /* 0x000fea0003800000 */
.L_x_13077:
        /* <DEDUP_REMOVED lines=16> */
.L_x_13083:
[----:B------:R-:W-:Y:S05]  /*35e0*/  BSYNC B3 ;  /* 0x0000000000037941 */ /* 0x000fea0003800000 */
.L_x_13082:
        /* <DEDUP_REMOVED lines=44> */
.L_x_13081:
[----:B------:R-:W-:Y:S05]  /*38b0*/  BSYNC B2 ;  /* 0x0000000000027941 */ /* 0x000fea0003800000 */
.L_x_13080:
[----:B------:R-:W-:Y:S01]  /*38c0*/  PRMT R70, R62, 0x7632, R70 ;  /* 0x000076323e467816 */ /* 0x000fe20000000046 */
        /* <DEDUP_REMOVED lines=10> */
.L_x_13076:
[----:B------:R-:W-:Y:S05]  /*3970*/  BSYNC B1 ;  /* 0x0000000000017941 */ /* 0x000fea0003800000 */
.L_x_13075:
        /* <DEDUP_REMOVED lines=18> */
.L_x_13087:
[----:B------:R-:W-:-:S07]  /*3aa0*/  IMAD.MOV.U32 R154, RZ, RZ, R124 ;  /* 0x000000ffff9a7224 */ /* 0x000fce00078e007c */
.L_x_13088:
[----:B------:R-:W-:Y:S05]  /*3ab0*/  BSYNC B2 ;  /* 0x0000000000027941 */ /* 0x000fea0003800000 */
.L_x_13086:
        /* <DEDUP_REMOVED lines=16> */
.L_x_13092:
[----:B------:R-:W-:Y:S05]  /*3bc0*/  BSYNC B3 ;  /* 0x0000000000037941 */ /* 0x000fea0003800000 */
.L_x_13091:
        /* <DEDUP_REMOVED lines=44> */
.L_x_13090:
[----:B------:R-:W-:Y:S05]  /*3e90*/  BSYNC B2 ;  /* 0x0000000000027941 */ /* 0x000fea0003800000 */
.L_x_13089:
        /* <DEDUP_REMOVED lines=10> */
.L_x_13085:
[----:B------:R-:W-:Y:S05]  /*3f40*/  BSYNC B1 ;  /* 0x0000000000017941 */ /* 0x000fea0003800000 */
.L_x_13084:
        /* <DEDUP_REMOVED lines=18> */
.L_x_13096:
[----:B------:R-:W-:-:S07]  /*4070*/  IMAD.MOV.U32 R71, RZ, RZ, R124 ;  /* 0x000000ffff477224 */ /* 0x000fce00078e007c */
.L_x_13097:
[----:B------:R-:W-:Y:S05]  /*4080*/  BSYNC B2 ;  /* 0x0000000000027941 */ /* 0x000fea0003800000 */
.L_x_13095:
        /* <DEDUP_REMOVED lines=16> */
.L_x_13101:
[----:B------:R-:W-:Y:S05]  /*4190*/  BSYNC B3 ;  /* 0x0000000000037941 */ /* 0x000fea0003800000 */
.L_x_13100:
        /* <DEDUP_REMOVED lines=44> */
.L_x_13099:
[----:B------:R-:W-:Y:S05]  /*4460*/  BSYNC B2 ;  /* 0x0000000000027941 */ /* 0x000fea0003800000 */
.L_x_13098:
        /* <DEDUP_REMOVED lines=11> */
.L_x_13094:
[----:B------:R-:W-:Y:S05]  /*4520*/  BSYNC B1 ;  /* 0x0000000000017941 */ /* 0x000fea0003800000 */
.L_x_13093:
[----:B------:R-:W0:Y:S01]  /*4530*/  LDC.64 R104, c[0x0][0x238] ;  /* 0x00008e00ff687b82 */ /* 0x000e220000000a00 */
[----:B------:R-:W-:Y:S01]  /*4540*/  BSSY B1, `(.L_x_13102) ;  /* 0x0000019000017945 */ /* 0x000fe20003800000 */
[----:B0-----:R-:W-:-:S05]  /*4550*/  IMAD.WIDE.U32 R104, R173, 0x20, R104 ;  /* 0x00000020ad687825 */ /* 0x001fca00078e0068 */
[----:B------:R0:W-:Y:S04]  /*4560*/  STG.E.128 desc[UR6][R104.64], R56 ;  /* 0x0000003868007986 */ /* 0x0001e8000c101d06 */
[----:B------:R0:W-:Y:S01]  /*4570*/  STG.E.128 desc[UR6][R104.64+0x10], R68 ;  /* 0x0000104468007986 */ /* 0x0001e2000c101d06 */
[----:B------:R-:W-:Y:S05]  /*4580*/  @!P1 BRA `(.L_x_13103) ;  /* 0x0000000000509947 */ /* 0x000fea0003800000 */
[----:B------:R-:W-:Y:S01]  /*4590*/  SHF.L.U32 R107, R162, 0x10, RZ ;  /* 0x00000010a26b7819 */ /* 0x000fe200000006ff */
[----:B0-----:R-:W0:Y:S01]  /*45a0*/  LDC.64 R104, c[0x0][0x240] ;  /* 0x00009000ff687b82 */ /* 0x001e220000000a00 */
        /* <DEDUP_REMOVED lines=18> */
.L_x_13103:
[----:B------:R-:W-:Y:S05]  /*46d0*/  BSYNC B1 ;  /* 0x0000000000017941 */ /* 0x000fea0003800000 */
.L_x_13102:
[----:B------:R-:W-:Y:S02]  /*46e0*/  VIADD R173, R173, 0x80 ;  /* 0x00000080adad7836 */ /* 0x000fe40000000000 */
[----:B------:R-:W-:-:S07]  /*46f0*/  VIADD R171, R171, 0x80 ;  /* 0x00000080abab7836 */ /* 0x000fce0000000000 */
.L_x_13029:
[----:B------:R-:W-:Y:S05]  /*4700*/  BSYNC B0 ;  /* 0x0000000000007941 */ /* 0x000fea0003800000 */
.L_x_13028:
[----:B------:R-:W-:Y:S01]  /*4710*/  ISETP.NE.AND P2, PT, R164, RZ, PT ;  /* 0x000000ffa400720c */ /* 0x000fe20003f45270 */
[----:B------:R-:W-:-:S12]  /*4720*/  BSSY B0, `(.L_x_13104) ;  /* 0x0000316000007945 */ /* 0x000fd80003800000 */
[----:B------:R-:W-:Y:S05]  /*4730*/  @!P2 BRA `(.L_x_13105) ;  /* 0x000000300050a947 */ /* 0x000fea0003800000 */
[----:B01----:R-:W0:Y:S08]  /*4740*/  LDC.64 R104, c[0x0][0x230] ;  /* 0x00008c00ff687b82 */ /* 0x003e300000000a00 */
        /* <DEDUP_REMOVED lines=28> */
.L_x_13109:
[----:B------:R-:W-:-:S07]  /*4910*/  IMAD.MOV.U32 R79, RZ, RZ, R124 ;  /* 0x000000ffff4f7224 */ /* 0x000fce00078e007c */
.L_x_13110:
[----:B------:R-:W-:Y:S05]  /*4920*/  BSYNC B2 ;  /* 0x0000000000027941 */ /* 0x000fea0003800000 */
.L_x_13108:
        /* <DEDUP_REMOVED lines=16> */
.L_x_13114:
[----:B------:R-:W-:Y:S05]  /*4a30*/  BSYNC B3 ;  /* 0x0000000000037941 */ /* 0x000fea0003800000 */
.L_x_13113:
        /* <DEDUP_REMOVED lines=44> */
.L_x_13112:
[----:B------:R-:W-:Y:S05]  /*4d00*/  BSYNC B2 ;  /* 0x0000000000027941 */ /* 0x000fea0003800000 */
.L_x_13111:
        /* <DEDUP_REMOVED lines=10> */
.L_x_13107:
[----:B------:R-:W-:Y:S05]  /*4db0*/  BSYNC B1 ;  /* 0x0000000000017941 */ /* 0x000fea0003800000 */
.L_x_13106:
        /* <DEDUP_REMOVED lines=18> */
.L_x_13118:
[----:B------:R-:W-:-:S07]  /*4ee0*/  IMAD.MOV.U32 R73, RZ, RZ, R124 ;  /* 0x000000ffff497224 */ /* 0x000fce00078e007c */
.L_x_13119:
[----:B------:R-:W-:Y:S05]  /*4ef0*/  BSYNC B2 ;  /* 0x0000000000027941 */ /* 0x000fea0003800000 */
.L_x_13117:
        /* <DEDUP_REMOVED lines=16> */
.L_x_13123:
[----:B------:R-:W-:Y:S05]  /*5000*/  BSYNC B3 ;  /* 0x0000000000037941 */ /* 0x000fea0003800000 */
.L_x_13122:
        /* <DEDUP_REMOVED lines=44> */
.L_x_13121:
[----:B------:R-:W-:Y:S05]  /*52d0*/  BSYNC B2 ;  /* 0x0000000000027941 */ /* 0x000fea0003800000 */
.L_x_13120:
        /* <DEDUP_REMOVED lines=11> */
.L_x_13116:
[----:B------:R-:W-:Y:S05]  /*5390*/  BSYNC B1 ;  /* 0x0000000000017941 */ /* 0x000fea0003800000 */
.L_x_13115:
        /* <DEDUP_REMOVED lines=18> */
.L_x_13127:
[----:B------:R-:W-:-:S07]  /*54c0*/  IMAD.MOV.U32 R106, RZ, RZ, R124 ;  /* 0x000000ffff6a7224 */ /* 0x000fce00078e007c */
.L_x_13128:
[----:B------:R-:W-:Y:S05]  /*54d0*/  BSYNC B2 ;  /* 0x0000000000027941 */ /* 0x000fea0003800000 */
.L_x_13126:
        /* <DEDUP_REMOVED lines=16> */
.L_x_13132:
[----:B------:R-:W-:Y:S05]  /*55e0*/  BSYNC B3 ;  /* 0x0000000000037941 */ /* 0x000fea0003800000 */
.L_x_13131:
        /* <DEDUP_REMOVED lines=44> */
.L_x_13130:
[----:B------:R-:W-:Y:S05]  /*58b0*/  BSYNC B2 ;  /* 0x0000000000027941 */ /* 0x000fea0003800000 */
.L_x_13129:
        /* <DEDUP_REMOVED lines=10> */
.L_x_13125:
[----:B------:R-:W-:Y:S05]  /*5960*/  BSYNC B1 ;  /* 0x0000000000017941 */ /* 0x000fea0003800000 */
.L_x_13124:
        /* <DEDUP_REMOVED lines=18> */
.L_x_13136:
[----:B------:R-:W-:-:S07]  /*5a90*/  IMAD.MOV.U32 R75, RZ, RZ, R124 ;  /* 0x000000ffff4b7224 */ /* 0x000fce00078e007c */
.L_x_13137:
[----:B------:R-:W-:Y:S05]  /*5aa0*/  BSYNC B2 ;  /* 0x0000000000027941 */ /* 0x000fea0003800000 */
.L_x_13135:
        /* <DEDUP_REMOVED lines=16> */
.L_x_13141:
[----:B------:R-:W-:Y:S05]  /*5bb0*/  BSYNC B3 ;  /* 0x0000000000037941 */ /* 0x000fea0003800000 */
.L_x_13140:
        /* <DEDUP_REMOVED lines=44> */
.L_x_13139:
[----:B------:R-:W-:Y:S05]  /*5e80*/  BSYNC B2 ;  /* 0x0000000000027941 */ /* 0x000fea0003800000 */
.L_x_13138:
        /* <DEDUP_REMOVED lines=11> */
.L_x_13134:
[----:B------:R-:W-:Y:S05]  /*5f40*/  BSYNC B1 ;  /* 0x0000000000017941 */ /* 0x000fea0003800000 */
.L_x_13133:
        /* <DEDUP_REMOVED lines=18> */
.L_x_13145:
[----:B------:R-:W-:-:S07]  /*6070*/  IMAD.MOV.U32 R152, RZ, RZ, R124 ;  /* 0x000000ffff987224 */ /* 0x000fce00078e007c */
.L_x_13146:
[----:B------:R-:W-:Y:S05]  /*6080*/  BSYNC B2 ;  /* 0x0000000000027941 */ /* 0x000fea0003800000 */
.L_x_13144:
        /* <DEDUP_REMOVED lines=16> */
.L_x_13150:
[----:B------:R-:W-:Y:S05]  /*6190*/  BSYNC B3 ;  /* 0x0000000000037941 */ /* 0x000fea0003800000 */
.L_x_13149:
        /* <DEDUP_REMOVED lines=44> */
.L_x_13148:
[----:B------:R-:W-:Y:S05]  /*6460*/  BSYNC B2 ;  /* 0x0000000000027941 */ /* 0x000fea0003800000 */
.L_x_13147:
        /* <DEDUP_REMOVED lines=10> */
.L_x_13143:
[----:B------:R-:W-:Y:S05]  /*6510*/  BSYNC B1 ;  /* 0x0000000000017941 */ /* 0x000fea0003800000 */
.L_x_13142:
        /* <DEDUP_REMOVED lines=18> */
.L_x_13154:
[----:B------:R-:W-:-:S07]  /*6640*/  IMAD.MOV.U32 R77, RZ, RZ, R124 ;  /* 0x000000ffff4d7224 */ /* 0x000fce00078e007c */
.L_x_13155:
[----:B------:R-:W-:Y:S05]  /*6650*/  BSYNC B2 ;  /* 0x0000000000027941 */ /* 0x000fea0003800000 */
.L_x_13153:
        /* <DEDUP_REMOVED lines=16> */
.L_x_13159:
[----:B------:R-:W-:Y:S05]  /*6760*/  BSYNC B3 ;  /* 0x0000000000037941 */ /* 0x000fea0003800000 */
.L_x_13158:
        /* <DEDUP_REMOVED lines=44> */
.L_x_13157:
[----:B------:R-:W-:Y:S05]  /*6a30*/  BSYNC B2 ;  /* 0x0000000000027941 */ /* 0x000fea0003800000 */
.L_x_13156:
        /* <DEDUP_REMOVED lines=11> */
.L_x_13152:
[----:B------:R-:W-:Y:S05]  /*6af0*/  BSYNC B1 ;  /* 0x0000000000017941 */ /* 0x000fea0003800000 */
.L_x_13151:
        /* <DEDUP_REMOVED lines=18> */
.L_x_13163:
[----:B------:R-:W-:-:S07]  /*6c20*/  IMAD.MOV.U32 R154, RZ, RZ, R124 ;  /* 0x000000ffff9a7224 */ /* 0x000fce00078e007c */
.L_x_13164:
[----:B------:R-:W-:Y:S05]  /*6c30*/  BSYNC B2 ;  /* 0x0000000000027941 */ /* 0x000fea0003800000 */
.L_x_13162:
        /* <DEDUP_REMOVED lines=16> */
.L_x_13168:
[----:B------:R-:W-:Y:S05]  /*6d40*/  BSYNC B3 ;  /* 0x0000000000037941 */ /* 0x000fea0003800000 */
.L_x_13167:
        /* <DEDUP_REMOVED lines=44> */
.L_x_13166:
[----:B------:R-:W-:Y:S05]  /*7010*/  BSYNC B2 ;  /* 0x0000000000027941 */ /* 0x000fea0003800000 */
.L_x_13165:
        /* <DEDUP_REMOVED lines=10> */
.L_x_13161:
[----:B------:R-:W-:Y:S05]  /*70c0*/  BSYNC B1 ;  /* 0x0000000000017941 */ /* 0x000fea0003800000 */
.L_x_13160:
        /* <DEDUP_REMOVED lines=18> */
.L_x_13172:
[----:B------:R-:W-:-:S07]  /*71f0*/  IMAD.MOV.U32 R79, RZ, RZ, R124 ;  /* 0x000000ffff4f7224 */ /* 0x000fce00078e007c */
.L_x_13173:
[----:B------:R-:W-:Y:S05]  /*7200*/  BSYNC B2 ;  /* 0x0000000000027941 */ /* 0x000fea0003800000 */
.L_x_13171:
        /* <DEDUP_REMOVED lines=16> */
.L_x_13177:
[----:B------:R-:W-:Y:S05]  /*7310*/  BSYNC B3 ;  /* 0x0000000000037941 */ /* 0x000fea0003800000 */
.L_x_13176:
        /* <DEDUP_REMOVED lines=44> */
.L_x_13175:
[----:B------:R-:W-:Y:S05]  /*75e0*/  BSYNC B2 ;  /* 0x0000000000027941 */ /* 0x000fea0003800000 */
.L_x_13174:
        /* <DEDUP_REMOVED lines=11> */
.L_x_13170:
[----:B------:R-:W-:Y:S05]  /*76a0*/  BSYNC B1 ;  /* 0x0000000000017941 */ /* 0x000fea0003800000 */
.L_x_13169:
        /* <DEDUP_REMOVED lines=26> */
.L_x_13179:
[----:B------:R-:W-:Y:S05]  /*7850*/  BSYNC B1 ;  /* 0x0000000000017941 */ /* 0x000fea0003800000 */
.L_x_13178:
[----:B------:R-:W-:Y:S02]  /*7860*/  VIADD R173, R173, 0x80 ;  /* 0x00000080adad7836 */ /* 0x000fe40000000000 */
[----:B------:R-:W-:-:S07]  /*7870*/  VIADD R171, R171, 0x80 ;  /* 0x00000080abab7836 */ /* 0x000fce0000000000 */
.L_x_13105:
[----:B------:R-:W-:Y:S05]  /*7880*/  BSYNC B0 ;  /* 0x0000000000007941 */ /* 0x000fea0003800000 */
.L_x_13104:
        /* <DEDUP_REMOVED lines=32> */
.L_x_13185:
[----:B------:R-:W-:-:S07]  /*7a90*/  IMAD.MOV.U32 R87, RZ, RZ, R124 ;  /* 0x000000ffff577224 */ /* 0x000fce00078e007c */
.L_x_13186:
[----:B------:R-:W-:Y:S05]  /*7aa0*/  BSYNC B2 ;  /* 0x0000000000027941 */ /* 0x000fea0003800000 */
.L_x_13184:
        /* <DEDUP_REMOVED lines=16> */
.L_x_13190:
[----:B------:R-:W-:Y:S05]  /*7bb0*/  BSYNC B3 ;  /* 0x0000000000037941 */ /* 0x000fea0003800000 */
.L_x_13189:
        /* <DEDUP_REMOVED lines=44> */
.L_x_13188:
[----:B------:R-:W-:Y:S05]  /*7e80*/  BSYNC B2 ;  /* 0x0000000000027941 */ /* 0x000fea0003800000 */
.L_x_13187:
        /* <DEDUP_REMOVED lines=10> */
.L_x_13183:
[----:B------:R-:W-:Y:S05]  /*7f30*/  BSYNC B1 ;  /* 0x0000000000017941 */ /* 0x000fea0003800000 */
.L_x_13182:
        /* <DEDUP_REMOVED lines=18> */
.L_x_13194:
[----:B------:R-:W-:-:S07]  /*8060*/  IMAD.MOV.U32 R81, RZ, RZ, R124 ;  /* 0x000000ffff517224 */ /* 0x000fce00078e007c */
.L_x_13195:
[----:B------:R-:W-:Y:S05]  /*8070*/  BSYNC B2 ;  /* 0x0000000000027941 */ /* 0x000fea0003800000 */
.L_x_13193:
        /* <DEDUP_REMOVED lines=16> */
.L_x_13199:
[----:B------:R-:W-:Y:S05]  /*8180*/  BSYNC B3 ;  /* 0x0000000000037941 */ /* 0x000fea0003800000 */
.L_x_13198:
        /* <DEDUP_REMOVED lines=44> */
.L_x_13197:
[----:B------:R-:W-:Y:S05]  /*8450*/  BSYNC B2 ;  /* 0x0000000000027941 */ /* 0x000fea0003800000 */
.L_x_13196:
        /* <DEDUP_REMOVED lines=11> */
.L_x_13192:
[----:B------:R-:W-:Y:S05]  /*8510*/  BSYNC B1 ;  /* 0x0000000000017941 */ /* 0x000fea0003800000 */
.L_x_13191:
        /* <DEDUP_REMOVED lines=18> */
.L_x_13203:
[----:B------:R-:W-:-:S07]  /*8640*/  IMAD.MOV.U32 R106, RZ, RZ, R124 ;  /* 0x000000ffff6a7224 */ /* 0x000fce00078e007c */
.L_x_13204:
[----:B------:R-:W-:Y:S05]  /*8650*/  BSYNC B2 ;  /* 0x0000000000027941 */ /* 0x000fea0003800000 */
.L_x_13202:
        /* <DEDUP_REMOVED lines=16> */
.L_x_13208:
[----:B------:R-:W-:Y:S05]  /*8760*/  BSYNC B3 ;  /* 0x0000000000037941 */ /* 0x000fea0003800000 */
.L_x_13207:
        /* <DEDUP_REMOVED lines=44> */
.L_x_13206:
[----:B------:R-:W-:Y:S05]  /*8a30*/  BSYNC B2 ;  /* 0x0000000000027941 */ /* 0x000fea0003800000 */
.L_x_13205:
        /* <DEDUP_REMOVED lines=10> */
.L_x_13201:
[----:B------:R-:W-:Y:S05]  /*8ae0*/  BSYNC B1 ;  /* 0x0000000000017941 */ /* 0x000fea0003800000 */
.L_x_13200:
        /* <DEDUP_REMOVED lines=18> */
.L_x_13212:
[----:B------:R-:W-:-:S07]  /*8c10*/  IMAD.MOV.U32 R83, RZ, RZ, R124 ;  /* 0x000000ffff537224 */ /* 0x000fce00078e007c */
.L_x_13213:
[----:B------:R-:W-:Y:S05]  /*8c20*/  BSYNC B2 ;  /* 0x0000000000027941 */ /* 0x000fea0003800000 */
.L_x_13211:
        /* <DEDUP_REMOVED lines=16> */
.L_x_13217:
[----:B------:R-:W-:Y:S05]  /*8d30*/  BSYNC B3 ;  /* 0x0000000000037941 */ /* 0x000fea0003800000 */
.L_x_13216:
        /* <DEDUP_REMOVED lines=44> */
.L_x_13215:
[----:B------:R-:W-:Y:S05]  /*9000*/  BSYNC B2 ;  /* 0x0000000000027941 */ /* 0x000fea0003800000 */
.L_x_13214:
        /* <DEDUP_REMOVED lines=11> */
.L_x_13210:
[----:B------:R-:W-:Y:S05]  /*90c0*/  BSYNC B1 ;  /* 0x0000000000017941 */ /* 0x000fea0003800000 */
.L_x_13209:
        /* <DEDUP_REMOVED lines=18> */
.L_x_13221:
[----:B------:R-:W-:-:S07]  /*91f0*/  IMAD.MOV.U32 R152, RZ, RZ, R124 ;  /* 0x000000ffff987224 */ /* 0x000fce00078e007c */
.L_x_13222:
[----:B------:R-:W-:Y:S05]  /*9200*/  BSYNC B2 ;  /* 0x0000000000027941 */ /* 0x000fea0003800000 */
.L_x_13220:
        /* <DEDUP_REMOVED lines=16> */
.L_x_13226:
[----:B------:R-:W-:Y:S05]  /*9310*/  BSYNC B3 ;  /* 0x0000000000037941 */ /* 0x000fea0003800000 */
.L_x_13225:
        /* <DEDUP_REMOVED lines=44> */
.L_x_13224:
[----:B------:R-:W-:Y:S05]  /*95e0*/  BSYNC B2 ;  /* 0x0000000000027941 */ /* 0x000fea0003800000 */
.L_x_13223:
        /* <DEDUP_REMOVED lines=10> */
.L_x_13219:
[----:B------:R-:W-:Y:S05]  /*9690*/  BSYNC B1 ;  /* 0x0000000000017941 */ /* 0x000fea0003800000 */
.L_x_13218:
        /* <DEDUP_REMOVED lines=18> */
.L_x_13230:
[----:B------:R-:W-:-:S07]  /*97c0*/  IMAD.MOV.U32 R85, RZ, RZ, R124 ;  /* 0x000000ffff557224 */ /* 0x000fce00078e007c */
.L_x_13231:
[----:B------:R-:W-:Y:S05]  /*97d0*/  BSYNC B2 ;  /* 0x0000000000027941 */ /* 0x000fea0003800000 */
.L_x_13229:
        /* <DEDUP_REMOVED lines=16> */
.L_x_13235:
[----:B------:R-:W-:Y:S05]  /*98e0*/  BSYNC B3 ;  /* 0x0000000000037941 */ /* 0x000fea0003800000 */
.L_x_13234:
        /* <DEDUP_REMOVED lines=44> */
.L_x_13233:
[----:B------:R-:W-:Y:S05]  /*9bb0*/  BSYNC B2 ;  /* 0x0000000000027941 */ /* 0x000fea0003800000 */
.L_x_13232:
        /* <DEDUP_REMOVED lines=11> */
.L_x_13228:
[----:B------:R-:W-:Y:S05]  /*9c70*/  BSYNC B1 ;  /* 0x0000000000017941 */ /* 0x000fea0003800000 */
.L_x_13227:
        /* <DEDUP_REMOVED lines=18> */
.L_x_13239:
[----:B------:R-:W-:-:S07]  /*9da0*/  IMAD.MOV.U32 R154, RZ, RZ, R124 ;  /* 0x000000ffff9a7224 */ /* 0x000fce00078e007c */
.L_x_13240:
[----:B------:R-:W-:Y:S05]  /*9db0*/  BSYNC B2 ;  /* 0x0000000000027941 */ /* 0x000fea0003800000 */
.L_x_13238:
        /* <DEDUP_REMOVED lines=16> */
.L_x_13244:
[----:B------:R-:W-:Y:S05]  /*9ec0*/  BSYNC B3 ;  /* 0x0000000000037941 */ /* 0x000fea0003800000 */
.L_x_13243:
        /* <DEDUP_REMOVED lines=44> */
.L_x_13242:
[----:B------:R-:W-:Y:S05]  /*a190*/  BSYNC B2 ;  /* 0x0000000000027941 */ /* 0x000fea0003800000 */
.L_x_13241:
        /* <DEDUP_REMOVED lines=10> */
.L_x_13237:
[----:B------:R-:W-:Y:S05]  /*a240*/  BSYNC B1 ;  /* 0x0000000000017941 */ /* 0x000fea0003800000 */
.L_x_13236:
        /* <DEDUP_REMOVED lines=18> */
.L_x_13248:
[----:B------:R-:W-:-:S07]  /*a370*/  IMAD.MOV.U32 R87, RZ, RZ, R124 ;  /* 0x000000ffff577224 */ /* 0x000fce00078e007c */
.L_x_13249:
[----:B------:R-:W-:Y:S05]  /*a380*/  BSYNC B2 ;  /* 0x0000000000027941 */ /* 0x000fea0003800000 */
.L_x_13247:
        /* <DEDUP_REMOVED lines=16> */
.L_x_13253:
[----:B------:R-:W-:Y:S05]  /*a490*/  BSYNC B3 ;  /* 0x0000000000037941 */ /* 0x000fea0003800000 */
.L_x_13252:
        /* <DEDUP_REMOVED lines=44> */
.L_x_13251:
[----:B------:R-:W-:Y:S05]  /*a760*/  BSYNC B2 ;  /* 0x0000000000027941 */ /* 0x000fea0003800000 */
.L_x_13250:
        /* <DEDUP_REMOVED lines=11> */
.L_x_13246:
[----:B------:R-:W-:Y:S05]  /*a820*/  BSYNC B1 ;  /* 0x0000000000017941 */ /* 0x000fea0003800000 */
.L_x_13245:
        /* <DEDUP_REMOVED lines=26> */
.L_x_13255:
[----:B------:R-:W-:Y:S05]  /*a9d0*/  BSYNC B1 ;  /* 0x0000000000017941 */ /* 0x000fea0003800000 */
.L_x_13254:
[----:B------:R-:W-:Y:S02]  /*a9e0*/  VIADD R173, R173, 0x80 ;  /* 0x00000080adad7836 */ /* 0x000fe40000000000 */
[----:B------:R-:W-:-:S07]  /*a9f0*/  VIADD R171, R171, 0x80 ;  /* 0x00000080abab7836 */ /* 0x000fce0000000000 */
.L_x_13181:
[----:B------:R-:W-:Y:S05]  /*aa00*/  BSYNC B0 ;  /* 0x0000000000007941 */ /* 0x000fea0003800000 */
.L_x_13180:
        /* <DEDUP_REMOVED lines=32> */
.L_x_13261:
[----:B------:R-:W-:-:S07]  /*ac10*/  IMAD.MOV.U32 R95, RZ, RZ, R124 ;  /* 0x000000ffff5f7224 */ /* 0x000fce00078e007c */
.L_x_13262:
[----:B------:R-:W-:Y:S05]  /*ac20*/  BSYNC B2 ;  /* 0x0000000000027941 */ /* 0x000fea0003800000 */
.L_x_13260:
        /* <DEDUP_REMOVED lines=16> */
.L_x_13266:
[----:B------:R-:W-:Y:S05]  /*ad30*/  BSYNC B3 ;  /* 0x0000000000037941 */ /* 0x000fea0003800000 */
.L_x_13265:
        /* <DEDUP_REMOVED lines=44> */
.L_x_13264:
[----:B------:R-:W-:Y:S05]  /*b000*/  BSYNC B2 ;  /* 0x0000000000027941 */ /* 0x000fea0003800000 */
.L_x_13263:
        /* <DEDUP_REMOVED lines=8> */
[----:B------:R-:W-:-:S05]  /*b090*/  FSEL R88, R88, RZ, !P4 ;  /* 0x000000ff58587208 */ /* 0x000fca0006000000 */
[----:B------:R-:W-:-:S07]  /*b0a0*/  @P2 FADD.FTZ R88, R52, R88 ;  /* 0x0000005834582221 */ /* 0x000fce0000010000 */
.L_x_13259:
[----:B------:R-:W-:Y:S05]  /*b0b0*/  BSYNC B1 ;  /* 0x0000000000017941 */ /* 0x000fea0003800000 */
.L_x_13258:
[----:B------:R-:W-:Y:S01]  /*b0c0*/  @!P3 ISETP.NE.U32.AND P4, PT, R104, RZ, PT ;  /* 0x000000ff6800b20c */ /* 0x000fe20003f85070 */
[----:B------:R-:W-:Y:S01]  /*b0d0*/  BSSY B1, `(.L_x_13267) ;  /* 0x000005c000017945 */ /* 0x000fe20003800000 */
[----:B------:R-:W-:Y:S02]  /*b0e0*/  @!P3 IMAD.MOV.U32 R50, RZ, RZ, R94 ;  /* 0x000000ffff32b224 */ /* 0x000fe400078e005e */
[----:B------:R-:W-:-:S04]  /*b0f0*/  @!P3 ISETP.NE.AND.EX P4, PT, R105, RZ, PT, P4 ;  /* 0x000000ff6900b20c */ /* 0x000fc80003f85340 */
[----:B------:R-:W-:Y:S01]  /*b100*/  @!P3 FSEL R89, R53, RZ, P4 ;  /* 0x000000ff3559b208 */ /* 0x000fe20002000000 */
[----:B------:R-:W-:Y:S08]  /*b110*/  @!P3 BRA `(.L_x_13268) ;  /* 0x00000004005cb947 */ /* 0x000ff00003800000 */
        /* <DEDUP_REMOVED lines=12> */
.L_x_13270:
[----:B------:R-:W-:-:S07]  /*b1e0*/  MOV R89, R124 ;  /* 0x0000007c00597202 */ /* 0x000fce0000000f00 */
.L_x_13271:
[----:B------:R-:W-:Y:S05]  /*b1f0*/  BSYNC B2 ;  /* 0x0000000000027941 */ /* 0x000fea0003800000 */
.L_x_13269:
        /* <DEDUP_REMOVED lines=16> */
.L_x_13275:
[----:B------:R-:W-:Y:S05]  /*b300*/  BSYNC B3 ;  /* 0x0000000000037941 */ /* 0x000fea0003800000 */
.L_x_13274:
        /* <DEDUP_REMOVED lines=44> */
.L_x_13273:
[----:B------:R-:W-:Y:S05]  /*b5d0*/  BSYNC B2 ;  /* 0x0000000000027941 */ /* 0x000fea0003800000 */
.L_x_13272:
        /* <DEDUP_REMOVED lines=9> */
[----:B------:R-:W-:-:S05]  /*b670*/  FSEL R89, R90, RZ, !P4 ;  /* 0x000000ff5a597208 */ /* 0x000fca0006000000 */
[----:B------:R-:W-:-:S07]  /*b680*/  @P2 FADD.FTZ R89, R53, R89 ;  /* 0x0000005935592221 */ /* 0x000fce0000010000 */
.L_x_13268:
[----:B------:R-:W-:Y:S05]  /*b690*/  BSYNC B1 ;  /* 0x0000000000017941 */ /* 0x000fea0003800000 */
.L_x_13267:
        /* <DEDUP_REMOVED lines=18> */
.L_x_13279:
[----:B------:R-:W-:-:S07]  /*b7c0*/  MOV R106, R124 ;  /* 0x0000007c006a7202 */ /* 0x000fce0000000f00 */
.L_x_13280:
[----:B------:R-:W-:Y:S05]  /*b7d0*/  BSYNC B2 ;  /* 0x0000000000027941 */ /* 0x000fea0003800000 */
.L_x_13278:
        /* <DEDUP_REMOVED lines=16> */
.L_x_13284:
[----:B------:R-:W-:Y:S05]  /*b8e0*/  BSYNC B3 ;  /* 0x0000000000037941 */ /* 0x000fea0003800000 */
.L_x_13283:
        /* <DEDUP_REMOVED lines=44> */
.L_x_13282:
[----:B------:R-:W-:Y:S05]  /*bbb0*/  BSYNC B2 ;  /* 0x0000000000027941 */ /* 0x000fea0003800000 */
.L_x_13281:
        /* <DEDUP_REMOVED lines=10> */
.L_x_13277:
[----:B------:R-:W-:Y:S05]  /*bc60*/  BSYNC B1 ;  /* 0x0000000000017941 */ /* 0x000fea0003800000 */
.L_x_13276:
        /* <DEDUP_REMOVED lines=18> */
.L_x_13288:
[----:B------:R-:W-:-:S07]  /*bd90*/  MOV R91, R124 ;  /* 0x0000007c005b7202 */ /* 0x000fce0000000f00 */
.L_x_13289:
[----:B------:R-:W-:Y:S05]  /*bda0*/  BSYNC B2 ;  /* 0x0000000000027941 */ /* 0x000fea0003800000 */
.L_x_13287:
        /* <DEDUP_REMOVED lines=16> */
.L_x_13293:
[----:B------:R-:W-:Y:S05]  /*beb0*/  BSYNC B3 ;  /* 0x0000000000037941 */ /* 0x000fea0003800000 */
.L_x_13292:
        /* <DEDUP_REMOVED lines=44> */
.L_x_13291:
[----:B------:R-:W-:Y:S05]  /*c180*/  BSYNC B2 ;  /* 0x0000000000027941 */ /* 0x000fea0003800000 */
.L_x_13290:
        /* <DEDUP_REMOVED lines=11> */
.L_x_13286:
[----:B------:R-:W-:Y:S05]  /*c240*/  BSYNC B1 ;  /* 0x0000000000017941 */ /* 0x000fea0003800000 */
.L_x_13285:
[----:B------:R-:W-:Y:S01]  /*c250*/  @!P3 ISETP.NE.U32.AND P4, PT, R104, RZ, PT ;  /* 0x000000ff6800b20c */ /* 0x000fe20003f85070 */
[----:B------:R-:W-:Y:S01]  /*c260*/  BSSY B1, `(.L_x_13294) ;  /* 0x000005b000017945 */ /* 0x000fe20003800000 */
[----:B------:R-:W-:Y:S02]  /*c270*/  @!P3 IMAD.MOV.U32 R94, RZ, RZ, R50 ;  /* 0x000000ffff5eb224 */ /* 0x000fe400078e0032 */
[----:B------:R-:W-:-:S04]  /*c280*/  @!P3 ISETP.NE.AND.EX P4, PT, R105, RZ, PT, P4 ;  /* 0x000000ff6900b20c */ /* 0x000fc80003f85340 */
[----:B-----5:R-:W-:Y:S01]  /*c290*/  @!P3 FSEL R92, R64, RZ, P4 ;  /* 0x000000ff405cb208 */ /* 0x020fe20002000000 */
        /* <DEDUP_REMOVED lines=13> */
.L_x_13297:
[----:B------:R-:W-:-:S07]  /*c370*/  MOV R152, R124 ;  /* 0x0000007c00987202 */ /* 0x000fce0000000f00 */
.L_x_13298:
[----:B------:R-:W-:Y:S05]  /*c380*/  BSYNC B2 ;  /* 0x0000000000027941 */ /* 0x000fea0003800000 */
.L_x_13296:
        /* <DEDUP_REMOVED lines=16> */
.L_x_13302:
[----:B------:R-:W-:Y:S05]  /*c490*/  BSYNC B3 ;  /* 0x0000000000037941 */ /* 0x000fea0003800000 */
.L_x_13301:
        /* <DEDUP_REMOVED lines=44> */
.L_x_13300:
[----:B------:R-:W-:Y:S05]  /*c760*/  BSYNC B2 ;  /* 0x0000000000027941 */ /* 0x000fea0003800000 */
.L_x_13299:
[----:B------:R-:W-:Y:S01]  /*c770*/  I2FP.F32.U32 R50, R152 ;  /* 0x0000009800327245 */ /* 0x000fe20000201000 */
[----:B------:R-:W-:Y:S01]  /*c780*/  IMAD.MOV.U32 R93, RZ, RZ, 0x2f800000 ;  /* 0x2f800000ff5d7424 */ /* 0x000fe200078e00ff */
        /* <DEDUP_REMOVED lines=8> */
.L_x_13295:
[----:B------:R-:W-:Y:S05]  /*c810*/  BSYNC B1 ;  /* 0x0000000000017941 */ /* 0x000fea0003800000 */
.L_x_13294:
        /* <DEDUP_REMOVED lines=18> */
.L_x_13306:
[----:B------:R-:W-:-:S07]  /*c940*/  MOV R93, R124 ;  /* 0x0000007c005d7202 */ /* 0x000fce0000000f00 */
.L_x_13307:
[----:B------:R-:W-:Y:S05]  /*c950*/  BSYNC B2 ;  /* 0x0000000000027941 */ /* 0x000fea0003800000 */
.L_x_13305:
        /* <DEDUP_REMOVED lines=16> */
.L_x_13311:
[----:B------:R-:W-:Y:S05]  /*ca60*/  BSYNC B3 ;  /* 0x0000000000037941 */ /* 0x000fea0003800000 */
.L_x_13310:
        /* <DEDUP_REMOVED lines=44> */
.L_x_13309:
[----:B------:R-:W-:Y:S05]  /*cd30*/  BSYNC B2 ;  /* 0x0000000000027941 */ /* 0x000fea0003800000 */
.L_x_13308:
[----:B------:R-:W-:Y:S01]  /*cd40*/  PRMT R94, R62, 0x7632, R94 ;  /* 0x000076323e5e7816 */ /* 0x000fe2000000005e */
        /* <DEDUP_REMOVED lines=10> */
.L_x_13304:
[----:B------:R-:W-:Y:S05]  /*cdf0*/  BSYNC B1 ;  /* 0x0000000000017941 */ /* 0x000fea0003800000 */
.L_x_13303:
        /* <DEDUP_REMOVED lines=18> */
.L_x_13315:
[----:B------:R-:W-:-:S07]  /*cf20*/  MOV R154, R124 ;  /* 0x0000007c009a7202 */ /* 0x000fce0000000f00 */
.L_x_13316:
[----:B------:R-:W-:Y:S05]  /*cf30*/  BSYNC B2 ;  /* 0x0000000000027941 */ /* 0x000fea0003800000 */
.L_x_13314:
        /* <DEDUP_REMOVED lines=16> */
.L_x_13320:
[----:B------:R-:W-:Y:S05]  /*d040*/  BSYNC B3 ;  /* 0x0000000000037941 */ /* 0x000fea0003800000 */
.L_x_13319:
        /* <DEDUP_REMOVED lines=44> */
.L_x_13318:
[----:B------:R-:W-:Y:S05]  /*d310*/  BSYNC B2 ;  /* 0x0000000000027941 */ /* 0x000fea0003800000 */
.L_x_13317:
        /* <DEDUP_REMOVED lines=10> */
.L_x_13313:
[----:B------:R-:W-:Y:S05]  /*d3c0*/  BSYNC B1 ;  /* 0x0000000000017941 */ /* 0x000fea0003800000 */
.L_x_13312:
        /* <DEDUP_REMOVED lines=18> */
.L_x_13324:
[----:B------:R-:W-:-:S07]  /*d4f0*/  MOV R95, R124 ;  /* 0x0000007c005f7202 */ /* 0x000fce0000000f00 */
.L_x_13325:
[----:B------:R-:W-:Y:S05]  /*d500*/  BSYNC B2 ;  /* 0x0000000000027941 */ /* 0x000fea0003800000 */
.L_x_13323:
        /* <DEDUP_REMOVED lines=16> */
.L_x_13329:
[----:B------:R-:W-:Y:S05]  /*d610*/  BSYNC B3 ;  /* 0x0000000000037941 */ /* 0x000fea0003800000 */
.L_x_13328:
        /* <DEDUP_REMOVED lines=44> */
.L_x_13327:
[----:B------:R-:W-:Y:S05]  /*d8e0*/  BSYNC B2 ;  /* 0x0000000000027941 */ /* 0x000fea0003800000 */
.L_x_13326:
        /* <DEDUP_REMOVED lines=11> */
.L_x_13322:
[----:B------:R-:W-:Y:S05]  /*d9a0*/  BSYNC B1 ;  /* 0x0000000000017941 */ /* 0x000fea0003800000 */
.L_x_13321:
[----:B------:R-:W0:Y:S01]  /*d9b0*/  LDC.64 R104, c[0x0][0x238] ;  /* 0x00008e00ff687b82 */ /* 0x000e220000000a00 */
[----:B------:R-:W-:Y:S01]  /*d9c0*/  BSSY B1, `(.L_x_13330) ;  /* 0x0000019000017945 */ /* 0x000fe20003800000 */
[----:B0-----:R-:W-:-:S05]  /*d9d0*/  IMAD.WIDE.U32 R104, R173, 0x20, R104 ;  /* 0x00000020ad687825 */ /* 0x001fca00078e0068 */
[----:B------:R0:W-:Y:S04]  /*d9e0*/  STG.E.128 desc[UR6][R104.64], R88 ;  /* 0x0000005868007986 */ /* 0x0001e8000c101d06 */
[----:B------:R0:W-:Y:S01]  /*d9f0*/  STG.E.128 desc[UR6][R104.64+0x10], R92 ;  /* 0x0000105c68007986 */ /* 0x0001e2000c101d06 */
[----:B------:R-:W-:Y:S05]  /*da00*/  @!P1 BRA `(.L_x_13331) ;  /* 0x0000000000509947 */ /* 0x000fea0003800000 */
[----:B------:R-:W-:Y:S01]  /*da10*/  IMAD.U32 R107, R162, 0x10000, RZ ;  /* 0x00010000a26b7824 */ /* 0x000fe200078e00ff */
[----:B0-----:R-:W0:Y:S01]  /*da20*/  LDC.64 R104, c[0x0][0x240] ;  /* 0x00009000ff687b82 */ /* 0x001e220000000a00 */
[----:B------:R-:W-:Y:S02]  /*da30*/  LOP3.LUT R106, R163, 0xffff, RZ, 0xc0, !PT ;  /* 0x0000ffffa36a7812 */ /* 0x000fe400078ec0ff */
[----:B------:R-:W-:Y:S02]  /*da40*/  PRMT R153, R161, 0x7104, RZ ;  /* 0x00007104a1997816 */ /* 0x000fe400000000ff */
[----:B------:R-:W-:Y:S02]  /*da50*/  LOP3.LUT R107, R107, 0xff0000, RZ, 0xc0, !PT ;  /* 0x00ff00006b6b7812 */ /* 0x000fe400078ec0ff */
[----:B------:R-:W-:Y:S02]  /*da60*/  LOP3.LUT R152, R158, 0xff, RZ, 0xc0, !PT ;  /* 0x000000ff9e987812 */ /* 0x000fe400078ec0ff */
[----:B------:R-:W-:-:S02]  /*da70*/  PRMT R106, R107, 0x4210, R106 ;  /* 0x000042106b6a7816 */ /* 0x000fc4000000006a */
        /* <DEDUP_REMOVED lines=13> */
.L_x_13331:
[----:B------:R-:W-:Y:S05]  /*db50*/  BSYNC B1 ;  /* 0x0000000000017941 */ /* 0x000fea0003800000 */
.L_x_13330:
[----:B------:R-:W-:Y:S01]  /*db60*/  IADD3 R173, R173, 0x80, RZ ;  /* 0x00000080adad7810 */ /* 0x000fe20007ffe0ff */
[----:B------:R-:W-:-:S07]  /*db70*/  VIADD R171, R171, 0x80 ;  /* 0x00000080abab7836 */ /* 0x000fce0000000000 */
.L_x_13257:
[----:B------:R-:W-:Y:S05]  /*db80*/  BSYNC B0 ;  /* 0x0000000000007941 */ /* 0x000fea0003800000 */
.L_x_13256:
        /* <DEDUP_REMOVED lines=32> */
.L_x_13337:
[----:B------:R-:W-:-:S07]  /*dd90*/  IMAD.MOV.U32 R103, RZ, RZ, R124 ;  /* 0x000000ffff677224 */ /* 0x000fce00078e007c */
.L_x_13338:
[----:B------:R-:W-:Y:S05]  /*dda0*/  BSYNC B2 ;  /* 0x0000000000027941 */ /* 0x000fea0003800000 */
.L_x_13336:
        /* <DEDUP_REMOVED lines=16> */
.L_x_13342:
[----:B------:R-:W-:Y:S05]  /*deb0*/  BSYNC B3 ;  /* 0x0000000000037941 */ /* 0x000fea0003800000 */
.L_x_13341:
        /* <DEDUP_REMOVED lines=44> */
.L_x_13340:
[----:B------:R-:W-:Y:S05]  /*e180*/  BSYNC B2 ;  /* 0x0000000000027941 */ /* 0x000fea0003800000 */
.L_x_13339:
        /* <DEDUP_REMOVED lines=8> */
[----:B------:R-:W-:-:S03]  /*e210*/  SEL R156, RZ, 0x1, P4 ;  /* 0x00000001ff9c7807 */ /* 0x000fc60002000000 */
[----:B------:R-:W-:-:S07]  /*e220*/  @P2 FADD.FTZ R96, R52, R96 ;  /* 0x0000006034602221 */ /* 0x000fce0000010000 */
.L_x_13335:
[----:B------:R-:W-:Y:S05]  /*e230*/  BSYNC B1 ;  /* 0x0000000000017941 */ /* 0x000fea0003800000 */
.L_x_13334:
        /* <DEDUP_REMOVED lines=18> */
.L_x_13346:
[----:B------:R-:W-:-:S07]  /*e360*/  IMAD.MOV.U32 R97, RZ, RZ, R124 ;  /* 0x000000ffff617224 */ /* 0x000fce00078e007c */
.L_x_13347:
[----:B------:R-:W-:Y:S05]  /*e370*/  BSYNC B2 ;  /* 0x0000000000027941 */ /* 0x000fea0003800000 */
.L_x_13345:
        /* <DEDUP_REMOVED lines=16> */
.L_x_13351:
[----:B------:R-:W-:Y:S05]  /*e480*/  BSYNC B3 ;  /* 0x0000000000037941 */ /* 0x000fea0003800000 */
.L_x_13350:
        /* <DEDUP_REMOVED lines=44> */
.L_x_13349:
[----:B------:R-:W-:Y:S05]  /*e750*/  BSYNC B2 ;  /* 0x0000000000027941 */ /* 0x000fea0003800000 */
.L_x_13348:
        /* <DEDUP_REMOVED lines=9> */
[----:B------:R-:W-:-:S03]  /*e7f0*/  SEL R157, RZ, 0x1, P4 ;  /* 0x00000001ff9d7807 */ /* 0x000fc60002000000 */
[----:B------:R-:W-:-:S07]  /*e800*/  @P2 FADD.FTZ R97, R53, R97 ;  /* 0x0000006135612221 */ /* 0x000fce0000010000 */
.L_x_13344:
[----:B------:R-:W-:Y:S05]  /*e810*/  BSYNC B1 ;  /* 0x0000000000017941 */ /* 0x000fea0003800000 */
.L_x_13343:
        /* <DEDUP_REMOVED lines=18> */
.L_x_13355:
[----:B------:R-:W-:-:S07]  /*e940*/  IMAD.MOV.U32 R106, RZ, RZ, R124 ;  /* 0x000000ffff6a7224 */ /* 0x000fce00078e007c */
.L_x_13356:
[----:B------:R-:W-:Y:S05]  /*e950*/  BSYNC B2 ;  /* 0x0000000000027941 */ /* 0x000fea0003800000 */
.L_x_13354:
        /* <DEDUP_REMOVED lines=16> */
.L_x_13360:
[----:B------:R-:W-:Y:S05]  /*ea60*/  BSYNC B3 ;  /* 0x0000000000037941 */ /* 0x000fea0003800000 */
.L_x_13359:
        /* <DEDUP_REMOVED lines=44> */
.L_x_13358:
[----:B------:R-:W-:Y:S05]  /*ed30*/  BSYNC B2 ;  /* 0x0000000000027941 */ /* 0x000fea0003800000 */
.L_x_13357:
        /* <DEDUP_REMOVED lines=10> */
.L_x_13353:
[----:B------:R-:W-:Y:S05]  /*ede0*/  BSYNC B1 ;  /* 0x0000000000017941 */ /* 0x000fea0003800000 */
.L_x_13352:
        /* <DEDUP_REMOVED lines=18> */
.L_x_13364:
[----:B------:R-:W-:-:S07]  /*ef10*/  IMAD.MOV.U32 R99, RZ, RZ, R124 ;  /* 0x000000ffff637224 */ /* 0x000fce00078e007c */
.L_x_13365:
[----:B------:R-:W-:Y:S05]  /*ef20*/  BSYNC B2 ;  /* 0x0000000000027941 */ /* 0x000fea0003800000 */
.L_x_13363:
        /* <DEDUP_REMOVED lines=16> */
.L_x_13369:
[----:B------:R-:W-:Y:S05]  /*f030*/  BSYNC B3 ;  /* 0x0000000000037941 */ /* 0x000fea0003800000 */
.L_x_13368:
        /* <DEDUP_REMOVED lines=44> */
.L_x_13367:
[----:B------:R-:W-:Y:S05]  /*f300*/  BSYNC B2 ;  /* 0x0000000000027941 */ /* 0x000fea0003800000 */
.L_x_13366:
        /* <DEDUP_REMOVED lines=11> */
.L_x_13362:
[----:B------:R-:W-:Y:S05]  /*f3c0*/  BSYNC B1 ;  /* 0x0000000000017941 */ /* 0x000fea0003800000 */
.L_x_13361:
        /* <DEDUP_REMOVED lines=18> */
.L_x_13373:
[----:B------:R-:W-:-:S07]  /*f4f0*/  IMAD.MOV.U32 R152, RZ, RZ, R124 ;  /* 0x000000ffff987224 */ /* 0x000fce00078e007c */
.L_x_13374:
[----:B------:R-:W-:Y:S05]  /*f500*/  BSYNC B2 ;  /* 0x0000000000027941 */ /* 0x000fea0003800000 */
.L_x_13372:
        /* <DEDUP_REMOVED lines=16> */
.L_x_13378:
[----:B------:R-:W-:Y:S05]  /*f610*/  BSYNC B3 ;  /* 0x0000000000037941 */ /* 0x000fea0003800000 */
.L_x_13377:
        /* <DEDUP_REMOVED lines=44> */
.L_x_13376:
[----:B------:R-:W-:Y:S05]  /*f8e0*/  BSYNC B2 ;  /* 0x0000000000027941 */ /* 0x000fea0003800000 */
.L_x_13375:
[----:B------:R-:W-:Y:S01]  /*f8f0*/  HFMA2.MMA R101, -RZ, RZ, 0.1171875, 0 ;  /* 0x2f800000ff657435 */ /* 0x000fe200000001ff */
[----:B------:R-:W-:Y:S01]  /*f900*/  I2FP.F32.U32 R50, R152 ;  /* 0x0000009800327245 */ /* 0x000fe20000201000 */
[----:B------:R-:W-:-:S04]  /*f910*/  IMAD.U32 R100, R62, 0x10000, RZ ;  /* 0x000100003e647824 */ /* 0x000fc800078e00ff */
[----:B------:R-:W-:-:S04]  /*f920*/  FMUL.FTZ R100, R100, UR11 ;  /* 0x0000000b64647c20 */ /* 0x000fc80008410000 */
[----:B------:R-:W-:Y:S01]  /*f930*/  FFMA.FTZ R50, R50, R101, 1.1641532182693481445e-10 ;  /* 0x2f00000032327423 */ /* 0x000fe20000010065 */
[----:B------:R-:W-:-:S04]  /*f940*/  FMUL.FTZ R100, R100, UR10 ;  /* 0x0000000a64647c20 */ /* 0x000fc80008410000 */
[----:B------:R-:W-:-:S04]  /*f950*/  FSETP.GTU.FTZ.AND P4, PT, R50, UR9, PT ;  /* 0x0000000932007c0b */ /* 0x000fc8000bf9c000 */
[----:B------:R-:W-:Y:S02]  /*f960*/  FSEL R100, R100, RZ, !P4 ;  /* 0x000000ff64647208 */ /* 0x000fe40006000000 */
[----:B------:R-:W-:-:S03]  /*f970*/  SEL R160, RZ, 0x1, P4 ;  /* 0x00000001ffa07807 */ /* 0x000fc60002000000 */
[----:B------:R-:W-:-:S07]  /*f980*/  @P2 FADD.FTZ R100, R64, R100 ;  /* 0x0000006440642221 */ /* 0x000fce0000010000 */
.L_x_13371:
[----:B------:R-:W-:Y:S05]  /*f990*/  BSYNC B1 ;  /* 0x0000000000017941 */ /* 0x000fea0003800000 */
.L_x_13370:
        /* <DEDUP_REMOVED lines=18> */
.L_x_13382:
[----:B------:R-:W-:-:S07]  /*fac0*/  IMAD.MOV.U32 R101, RZ, RZ, R124 ;  /* 0x000000ffff657224 */ /* 0x000fce00078e007c */
.L_x_13383:
[----:B------:R-:W-:Y:S05]  /*fad0*/  BSYNC B2 ;  /* 0x0000000000027941 */ /* 0x000fea0003800000 */
.L_x_13381:
        /* <DEDUP_REMOVED lines=16> */
.L_x_13387:
[----:B------:R-:W-:Y:S05]  /*fbe0*/  BSYNC B3 ;  /* 0x0000000000037941 */ /* 0x000fea0003800000 */
.L_x_13386:
        /* <DEDUP_REMOVED lines=44> */
.L_x_13385:
[----:B------:R-:W-:Y:S05]  /*feb0*/  BSYNC B2 ;  /* 0x0000000000027941 */ /* 0x000fea0003800000 */
.L_x_13384:
[----:B------:R-:W-:Y:S01]  /*fec0*/  HFMA2.MMA R106, -RZ, RZ, 0.1171875, 0 ;  /* 0x2f800000ff6a7435 */ /* 0x000fe200000001ff */
[----:B------:R-:W-:Y:S02]  /*fed0*/  PRMT R102, R62, 0x7632, R102 ;  /* 0x000076323e667816 */ /* 0x000fe40000000066 */
        /* <DEDUP_REMOVED lines=9> */
.L_x_13380:
[----:B------:R-:W-:Y:S05]  /*ff70*/  BSYNC B1 ;  /* 0x0000000000017941 */ /* 0x000fea0003800000 */
.L_x_13379:
        /* <DEDUP_REMOVED lines=18> */
.L_x_13391:
[----:B------:R-:W-:-:S07]  /*100a0*/  IMAD.MOV.U32 R154, RZ, RZ, R124 ;  /* 0x000000ffff9a7224 */ /* 0x000fce00078e007c */
.L_x_13392:
[----:B------:R-:W-:Y:S05]  /*100b0*/  BSYNC B2 ;  /* 0x0000000000027941 */ /* 0x000fea0003800000 */
.L_x_13390:
        /* <DEDUP_REMOVED lines=16> */
.L_x_13396:
[----:B------:R-:W-:Y:S05]  /*101c0*/  BSYNC B3 ;  /* 0x0000000000037941 */ /* 0x000fea0003800000 */
.L_x_13395:
        /* <DEDUP_REMOVED lines=44> */
.L_x_13394:
[----:B------:R-:W-:Y:S05]  /*10490*/  BSYNC B2 ;  /* 0x0000000000027941 */ /* 0x000fea0003800000 */
.L_x_13393:
        /* <DEDUP_REMOVED lines=10> */
.L_x_13389:
[----:B------:R-:W-:Y:S05]  /*10540*/  BSYNC B1 ;  /* 0x0000000000017941 */ /* 0x000fea0003800000 */
.L_x_13388:
        /* <DEDUP_REMOVED lines=18> */
.L_x_13400:
[----:B------:R-:W-:-:S07]  /*10670*/  IMAD.MOV.U32 R103, RZ, RZ, R124 ;  /* 0x000000ffff677224 */ /* 0x000fce00078e007c */
.L_x_13401:
[----:B------:R-:W-:Y:S05]  /*10680*/  BSYNC B2 ;  /* 0x0000000000027941 */ /* 0x000fea0003800000 */
.L_x_13399:
        /* <DEDUP_REMOVED lines=16> */
.L_x_13405:
[----:B------:R-:W-:Y:S05]  /*10790*/  BSYNC B3 ;  /* 0x0000000000037941 */ /* 0x000fea0003800000 */
.L_x_13404:
        /* <DEDUP_REMOVED lines=44> */
.L_x_13403:
[----:B------:R-:W-:Y:S05]  /*10a60*/  BSYNC B2 ;  /* 0x0000000000027941 */ /* 0x000fea0003800000 */
.L_x_13402:
        /* <DEDUP_REMOVED lines=11> */
.L_x_13398:
[----:B------:R-:W-:Y:S05]  /*10b20*/  BSYNC B1 ;  /* 0x0000000000017941 */ /* 0x000fea0003800000 */
.L_x_13397:
[----:B------:R-:W0:Y:S02]  /*10b30*/  LDC.64 R104, c[0x0][0x238] ;  /* 0x00008e00ff687b82 */ /* 0x000e240000000a00 */
[----:B0-----:R-:W-:-:S05]  /*10b40*/  IMAD.WIDE.U32 R104, R173, 0x20, R104 ;  /* 0x00000020ad687825 */ /* 0x001fca00078e0068 */
[----:B------:R2:W-:Y:S04]  /*10b50*/  STG.E.128 desc[UR6][R104.64], R96 ;  /* 0x0000006068007986 */ /* 0x0005e8000c101d06 */
[----:B------:R2:W-:Y:S01]  /*10b60*/  STG.E.128 desc[UR6][R104.64+0x10], R100 ;  /* 0x0000106468007986 */ /* 0x0005e2000c101d06 */
[----:B------:R-:W-:Y:S05]  /*10b70*/  @!P1 BRA `(.L_x_13333) ;  /* 0x0000000000509947 */ /* 0x000fea0003800000 */
[----:B------:R-:W-:Y:S01]  /*10b80*/  SHF.L.U32 R107, R162, 0x10, RZ ;  /* 0x00000010a26b7819 */ /* 0x000fe200000006ff */
[----:B--2---:R-:W0:Y:S01]  /*10b90*/  LDC.64 R104, c[0x0][0x240] ;  /* 0x00009000ff687b82 */ /* 0x004e220000000a00 */
        /* <DEDUP_REMOVED lines=18> */
.L_x_13333:
[----:B------:R-:W-:Y:S05]  /*10cc0*/  BSYNC B0 ;  /* 0x0000000000007941 */ /* 0x000fea0003800000 */
.L_x_13332:
        /* <DEDUP_REMOVED lines=154> */
.L_x_13428:
        /* <DEDUP_REMOVED lines=14> */
[----:B------:R-:W-:-:S10]  /*11750*/  IMAD.MOV.U32 R154, RZ, RZ, RZ ;  /* 0x000000ffff9a7224 */ /* 0x000fd400078e00ff */
[----:B------:R-:W-:Y:S01]  /*11760*/  @!P1 IADD3 R106, R106, R155, RZ ;  /* 0x0000009b6a6a9210 */ /* 0x000fe20007ffe0ff */
[----:B------:R-:W-:Y:S01]  /*11770*/  @!P1 IMAD.MOV.U32 R154, RZ, RZ, R151 ;  /* 0x000000ffff9a9224 */ /* 0x000fe200078e0097 */
[----:B------:R-:W-:Y:S04]  /*11780*/  BSSY B0, `(.L_x_13407) ;  /* 0x00000f3000007945 */ /* 0x000fe80003800000 */
[----:B------:R-:W1:Y:S01]  /*11790*/  SHFL.DOWN PT, R169, R154, 0x2, 0x1f ;  /* 0x08401f009aa97f89 */ /* 0x000e6200000e0000 */
[----:B0-----:R-:W0:Y:S02]  /*117a0*/  @!P2 LDC.64 R104, c[0x0][0x250] ;  /* 0x00009400ff68ab82 */ /* 0x001e240000000a00 */
[----:B0-----:R-:W-:Y:S02]  /*117b0*/  @!P2 LEA R152, P3, R7, R104, 0x2 ;  /* 0x000000680798a211 */ /* 0x001fe400078610ff */
[----:B------:R-:W-:-:S02]  /*117c0*/  @!P1 MOV R104, 0x400 ;  /* 0x0000040000689802 */ /* 0x000fc40000000f00 */
[----:B------:R-:W-:Y:S02]  /*117d0*/  @!P2 LEA.HI.X R153, R7, R105, R172, 0x2, P3 ;  /* 0x000000690799a211 */ /* 0x000fe400018f14ac */
[----:B------:R-:W0:Y:S02]  /*117e0*/  @!P1 S2R R105, SR_CgaCtaId ;  /* 0x0000000000699919 */ /* 0x000e240000008800 */
[----:B0-----:R-:W-:-:S04]  /*117f0*/  @!P1 LEA R105, R105, R104, 0x18 ;  /* 0x0000006869699211 */ /* 0x001fc800078ec0ff */
[----:B------:R-:W-:Y:S02]  /*11800*/  @!P1 LEA R155, R106, R105, 0x3 ;  /* 0x000000696a9b9211 */ /* 0x000fe400078e18ff */
[----:B------:R-:W-:Y:S01]  /*11810*/  CS2R R104, SRZ ;  /* 0x0000000000687805 */ /* 0x000fe2000001ff00 */
[----:B------:R-:W0:Y:S05]  /*11820*/  @!P2 LDC.64 R106, c[0x0][0x258] ;  /* 0x00009600ff6aab82 */ /* 0x000e2a0000000a00 */
[----:B------:R2:W3:Y:S02]  /*11830*/  @!P1 LDS.64 R104, [R155] ;  /* 0x000000009b689984 */ /* 0x0004e40000000a00 */
[----:B--2---:R-:W-:-:S02]  /*11840*/  I2FP.F32.S32 R155, R154 ;  /* 0x0000009a009b7245 */ /* 0x004fc40000201400 */
[----:B0-----:R-:W-:-:S04]  /*11850*/  @!P2 LEA R106, P1, R7, R106, 0x2 ;  /* 0x0000006a076aa211 */ /* 0x001fc800078210ff */
[----:B------:R-:W-:Y:S02]  /*11860*/  @!P2 LEA.HI.X R107, R7, R107, R172, 0x2, P1 ;  /* 0x0000006b076ba211 */ /* 0x000fe400008f14ac */
[----:B-1----:R-:W-:Y:S02]  /*11870*/  IADD3 R172, R169, R154, RZ ;  /* 0x0000009aa9ac7210 */ /* 0x002fe40007ffe0ff */
[----:B------:R-:W-:Y:S02]  /*11880*/  I2FP.F32.S32 R169, R169 ;  /* 0x000000a900a97245 */ /* 0x000fe40000201400 */
[----:B------:R-:W-:Y:S01]  /*11890*/  I2FP.F32.S32 R173, R172 ;  /* 0x000000ac00ad7245 */ /* 0x000fe20000201400 */
[----:B------:R-:W0:Y:S01]  /*118a0*/  SHFL.DOWN PT, R177, R172, 0x1, 0x1f ;  /* 0x08201f00acb17f89 */ /* 0x000e2200000e0000 */
[----:B------:R-:W-:Y:S02]  /*118b0*/  PLOP3.LUT P1, PT, PT, PT, UP0, 0x40, 0x0 ;  /* 0x000000000000781c */ /* 0x000fe40003f2e808 */
[----:B------:R-:W1:Y:S01]  /*118c0*/  MUFU.RCP R174, R173 ;  /* 0x000000ad00ae7308 */ /* 0x000e620000001000 */
[----:B---3--:R-:W2:Y:S01]  /*118d0*/  SHFL.DOWN PT, R171, R104, 0x2, 0x1f ;  /* 0x08401f0068ab7f89 */ /* 0x008ea200000e0000 */
[----:B0-----:R-:W-:Y:S01]  /*118e0*/  IMAD.IADD R154, R172, 0x1, R177 ;  /* 0x00000001ac9a7824 */ /* 0x001fe200078e02b1 */
[----:B------:R-:W-:-:S04]  /*118f0*/  I2FP.F32.S32 R177, R177 ;  /* 0x000000b100b17245 */ /* 0x000fc80000201400 */
[----:B------:R-:W-:Y:S01]  /*11900*/  I2FP.F32.S32 R178, R154 ;  /* 0x0000009a00b27245 */ /* 0x000fe20000201400 */
[----:B--2---:R-:W-:-:S05]  /*11910*/  FMUL.FTZ R176, R171, R169 ;  /* 0x000000a9abb07220 */ /* 0x004fca0000410000 */
[----:B------:R-:W0:Y:S01]  /*11920*/  MUFU.RCP R178, R178 ;  /* 0x000000b200b27308 */ /* 0x000e220000001000 */
[----:B------:R-:W-:Y:S01]  /*11930*/  FFMA.FTZ R175, R155, R104, R176 ;  /* 0x000000689baf7223 */ /* 0x000fe200000100b0 */
[----:B------:R-:W-:-:S03]  /*11940*/  FADD.FTZ R104, -R171, R104 ;  /* 0x00000068ab687221 */ /* 0x000fc60000010100 */
[----:B-1----:R-:W-:Y:S01]  /*11950*/  FMUL.FTZ R176, R174, R175 ;  /* 0x000000afaeb07220 */ /* 0x002fe20000410000 */
[----:B------:R-:W-:-:S04]  /*11960*/  FMUL.FTZ R104, R104, R104 ;  /* 0x0000006868687220 */ /* 0x000fc80000410000 */
[----:B------:R-:W1:Y:S01]  /*11970*/  SHFL.DOWN PT, R175, R176, 0x1, 0x1f ;  /* 0x08201f00b0af7f89 */ /* 0x000e6200000e0000 */
[----:B------:R-:W-:-:S04]  /*11980*/  FMUL.FTZ R104, R104, R155 ;  /* 0x0000009b68687220 */ /* 0x000fc80000410000 */
[----:B------:R-:W-:Y:S01]  /*11990*/  FMUL.FTZ R104, R104, R169 ;  /* 0x000000a968687220 */ /* 0x000fe20000410000 */
[----:B-1----:R-:W-:Y:S01]  /*119a0*/  FMUL.FTZ R154, R175, R177 ;  /* 0x000000b1af9a7220 */ /* 0x002fe20000410000 */
[----:B------:R-:W-:-:S03]  /*119b0*/  FADD.FTZ R175, R176, -R175 ;  /* 0x800000afb0af7221 */ /* 0x000fc60000010000 */
[----:B------:R-:W-:-:S04]  /*119c0*/  FFMA.FTZ R179, R173, R176, R154 ;  /* 0x000000b0adb37223 */ /* 0x000fc8000001009a */
[----:B0-----:R-:W-:-:S06]  /*119d0*/  FMUL.FTZ R179, R178, R179 ;  /* 0x000000b3b2b37220 */ /* 0x001fcc0000410000 */
[----:B------:R-:W0:Y:S02]  /*119e0*/  SHFL.IDX PT, R179, R179, RZ, 0x1f ;  /* 0x00001fffb3b37589 */ /* 0x000e2400000e0000 */
[----:B0-----:R-:W-:Y:S02]  /*119f0*/  FMUL.FTZ R154, R179, R179 ;  /* 0x000000b3b39a7220 */ /* 0x001fe40000410000 */
[----:B------:R-:W-:Y:S03]  /*11a00*/  @!P2 STG.E desc[UR6][R152.64], R179 ;  /* 0x000000b39800a986 */ /* 0x000fe6000c101906 */
[----:B------:R-:W-:Y:S02]  /*11a10*/  FSEL R172, R154, RZ, !P1 ;  /* 0x000000ff9aac7208 */ /* 0x000fe40004800000 */
[----:B------:R-:W0:Y:S01]  /*11a20*/  SHFL.DOWN PT, R154, R105, 0x2, 0x1f ;  /* 0x08401f00699a7f89 */ /* 0x000e2200000e0000 */
[----:B-----5:R-:W-:Y:S01]  /*11a30*/  ISETP.GE.AND P1, PT, R168, 0x1, PT ;  /* 0x00000001a800780c */ /* 0x020fe20003f26270 */
[----:B0-----:R-:W-:Y:S01]  /*11a40*/  FADD.FTZ R155, R154, R105 ;  /* 0x000000699a9b7221 */ /* 0x001fe20000010000 */
[----:B------:R-:W-:Y:S01]  /*11a50*/  FMUL.FTZ R154, R175, R175 ;  /* 0x000000afaf9a7220 */ /* 0x000fe20000410000 */
[----:B------:R-:W0:Y:S02]  /*11a60*/  LDC R105, c[0x0][0x2d8] ;  /* 0x0000b600ff697b82 */ /* 0x000e240000000800 */
[----:B------:R-:W-:Y:S01]  /*11a70*/  FFMA.FTZ R104, R174, R104, R155 ;  /* 0x00000068ae687223 */ /* 0x000fe2000001009b */
[----:B------:R-:W-:-:S04]  /*11a80*/  FMUL.FTZ R154, R173, R154 ;  /* 0x0000009aad9a7220 */ /* 0x000fc80000410000 */
[----:B------:R-:W1:Y:S01]  /*11a90*/  SHFL.DOWN PT, R155, R104, 0x1, 0x1f ;  /* 0x08201f00689b7f89 */ /* 0x000e6200000e0000 */
[----:B------:R-:W-:Y:S01]  /*11aa0*/  FMUL.FTZ R154, R154, R177 ;  /* 0x000000b19a9a7220 */ /* 0x000fe20000410000 */
[----:B-1----:R-:W-:-:S04]  /*11ab0*/  FADD.FTZ R155, R104, R155 ;  /* 0x0000009b689b7221 */ /* 0x002fc80000010000 */
[----:B------:R-:W-:-:S06]  /*11ac0*/  FFMA.FTZ R154, R178, R154, R155 ;  /* 0x0000009ab29a7223 */ /* 0x000fcc000001009b */
[----:B------:R-:W0:Y:S02]  /*11ad0*/  SHFL.IDX PT, R154, R154, RZ, 0x1f ;  /* 0x00001fff9a9a7589 */ /* 0x000e2400000e0000 */
[----:B0-----:R-:W-:-:S04]  /*11ae0*/  FFMA.FTZ R105, R154, UR12, R105 ;  /* 0x0000000c9a697c23 */ /* 0x001fc80008010069 */
[----:B------:R-:W-:-:S04]  /*11af0*/  FADD.FTZ R105, R105, R172 ;  /* 0x000000ac69697221 */ /* 0x000fc80000010000 */
[----:B------:R-:W0:Y:S02]  /*11b00*/  MUFU.RSQ R155, R105 ;  /* 0x00000069009b7308 */ /* 0x000e240000001400 */
[----:B0-----:R0:W-:Y:S01]  /*11b10*/  @!P2 STG.E desc[UR6][R106.64], R155 ;  /* 0x0000009b6a00a986 */ /* 0x0011e2000c101906 */
[----:B------:R-:W-:Y:S05]  /*11b20*/  @!P1 BRA `(.L_x_13408) ;  /* 0x0000000800e09947 */ /* 0x000fea0003800000 */
[----:B------:R-:W-:Y:S01]  /*11b30*/  IADD3 R5, R168, -0x1, RZ ;  /* 0xffffffffa8057810 */ /* 0x000fe20007ffe0ff */
[----:B------:R-:W-:Y:S01]  /*11b40*/  BSSY B1, `(.L_x_13409) ;  /* 0x0000029000017945 */ /* 0x000fe20003800000 */
[----:B------:R-:W-:-:S03]  /*11b50*/  PLOP3.LUT P1, PT, PT, PT, UP0, 0x40, 0x0 ;  /* 0x000000000000781c */ /* 0x000fc60003f2e808 */
[----:B------:R-:W-:Y:S01]  /*11b60*/  IMAD R170, R5, R170, RZ ;  /* 0x000000aa05aa7224 */ /* 0x000fe200078e02ff */
[----:B------:R-:W-:Y:S02]  /*11b70*/  LOP3.LUT R5, R0, 0x7f, RZ, 0xc0, !PT ;  /* 0x0000007f00057812 */ /* 0x000fe400078ec0ff */
[----:B------:R-:W-:Y:S02]  /*11b80*/  FSEL R154, R179, RZ, P1 ;  /* 0x000000ffb39a7208 */ /* 0x000fe40000800000 */
[----:B------:R-:W-:-:S04]  /*11b90*/  SHF.R.S32.HI R105, RZ, 0x1f, R170 ;  /* 0x0000001fff697819 */ /* 0x000fc800000114aa */
[----:B------:R-:W-:-:S04]  /*11ba0*/  LEA.HI R170, R105, R170, RZ, 0x3 ;  /* 0x000000aa69aa7211 */ /* 0x000fc800078f18ff */
[----:B------:R-:W-:Y:S01]  /*11bb0*/  LEA.HI.SX32 R169, R170, R5, 0x1d ;  /* 0x00000005aaa97211 */ /* 0x000fe200078feaff */
[----:B------:R-:W-:Y:S06]  /*11bc0*/  @!P0 BRA `(.L_x_13410) ;  /* 0x0000000000808947 */ /* 0x000fec0003800000 */
[----:B------:R-:W1:Y:S01]  /*11bd0*/  LDC.64 R152, c[0x0][0x2b8] ;  /* 0x0000ae00ff987b82 */ /* 0x000e620000000a00 */
[--C-:B------:R-:W-:Y:S01]  /*11be0*/  FADD.FTZ R104, R56, -R154.reuse ;  /* 0x8000009a38687221 */ /* 0x100fe20000010000 */
[--C-:B0-----:R-:W-:Y:S01]  /*11bf0*/  FADD.FTZ R106, R57, -R154.reuse ;  /* 0x8000009a396a7221 */ /* 0x101fe20000010000 */
        /* <DEDUP_REMOVED lines=29> */
.L_x_13410:
[----:B------:R-:W-:Y:S05]  /*11dd0*/  BSYNC B1 ;  /* 0x0000000000017941 */ /* 0x000fea0003800000 */
.L_x_13409:
[----:B------:R-:W-:Y:S01]  /*11de0*/  ISETP.NE.AND P1, PT, R164, RZ, PT ;  /* 0x000000ffa400720c */ /* 0x000fe20003f25270 */
[----:B------:R-:W-:-:S12]  /*11df0*/  BSSY B1, `(.L_x_13411) ;  /* 0x0000022000017945 */ /* 0x000fd80003800000 */
[----:B------:R-:W-:Y:S05]  /*11e00*/  @!P1 BRA `(.L_x_13412) ;  /* 0x0000000000809947 */ /* 0x000fea0003800000 */
[----:B-1----:R-:W1:Y:S01]  /*11e10*/  LDC.64 R152, c[0x0][0x2b8] ;  /* 0x0000ae00ff987b82 */ /* 0x002e620000000a00 */
        /* <DEDUP_REMOVED lines=31> */
.L_x_13412:
[----:B------:R-:W-:Y:S05]  /*12010*/  BSYNC B1 ;  /* 0x0000000000017941 */ /* 0x000fea0003800000 */
.L_x_13411:
[----:B------:R-:W-:Y:S01]  /*12020*/  ISETP.NE.AND P1, PT, R165, RZ, PT ;  /* 0x000000ffa500720c */ /* 0x000fe20003f25270 */
[----:B------:R-:W-:-:S12]  /*12030*/  BSSY B1, `(.L_x_13413) ;  /* 0x0000022000017945 */ /* 0x000fd80003800000 */
[----:B------:R-:W-:Y:S05]  /*12040*/  @!P1 BRA `(.L_x_13414) ;  /* 0x0000000000809947 */ /* 0x000fea0003800000 */
[----:B-12---:R-:W1:Y:S01]  /*12050*/  LDC.64 R152, c[0x0][0x2b8] ;  /* 0x0000ae00ff987b82 */ /* 0x006e620000000a00 */
        /* <DEDUP_REMOVED lines=31> */
.L_x_13414:
[----:B------:R-:W-:Y:S05]  /*12250*/  BSYNC B1 ;  /* 0x0000000000017941 */ /* 0x000fea0003800000 */
.L_x_13413:
[----:B------:R-:W-:Y:S01]  /*12260*/  ISETP.NE.AND P1, PT, R166, RZ, PT ;  /* 0x000000ffa600720c */ /* 0x000fe20003f25270 */
[----:B------:R-:W-:-:S12]  /*12270*/  BSSY B1, `(.L_x_13415) ;  /* 0x0000022000017945 */ /* 0x000fd80003800000 */
[----:B------:R-:W-:Y:S05]  /*12280*/  @!P1 BRA `(.L_x_13416) ;  /* 0x0000000000809947 */ /* 0x000fea0003800000 */
[----:B-123--:R-:W1:Y:S01]  /*12290*/  LDC.64 R152, c[0x0][0x2b8] ;  /* 0x0000ae00ff987b82 */ /* 0x00ee620000000a00 */
        /* <DEDUP_REMOVED lines=31> */
.L_x_13416:
[----:B------:R-:W-:Y:S05]  /*12490*/  BSYNC B1 ;  /* 0x0000000000017941 */ /* 0x000fea0003800000 */
.L_x_13415:
[----:B------:R-:W-:-:S13]  /*124a0*/  ISETP.NE.AND P1, PT, R167, RZ, PT ;  /* 0x000000ffa700720c */ /* 0x000fda0003f25270 */
[----:B------:R-:W-:Y:S05]  /*124b0*/  @!P1 BRA `(.L_x_13408) ;  /* 0x00000000007c9947 */ /* 0x000fea0003800000 */
[----:B-1234-:R-:W1:Y:S01]  /*124c0*/  LDC.64 R152, c[0x0][0x2b8] ;  /* 0x0000ae00ff987b82 */ /* 0x01ee620000000a00 */
        /* <DEDUP_REMOVED lines=30> */
.L_x_13408:
[----:B------:R-:W-:Y:S05]  /*126b0*/  BSYNC B0 ;  /* 0x0000000000007941 */ /* 0x000fea0003800000 */
.L_x_13407:
[----:B------:R-:W-:Y:S01]  /*126c0*/  VIADD R7, R7, UR14 ;  /* 0x0000000e07077c36 */ /* 0x000fe20008000000 */
[----:B------:R-:W-:-:S04]  /*126d0*/  SEL R169, RZ, 0x1, P4 ;  /* 0x00000001ffa97807 */ /* 0x000fc80002000000 */
[----:B------:R-:W-:-:S13]  /*126e0*/  ISETP.GE.AND P1, PT, R7, UR15, PT ;  /* 0x0000000f07007c0c */ /* 0x000fda000bf26270 */
[----:B------:R-:W-:Y:S05]  /*126f0*/  @!P1 BRA `(.L_x_13417) ;  /* 0xfffffeec00589947 */ /* 0x000fea000383ffff */
[----:B------:R-:W-:Y:S05]  /*12700*/  EXIT ;  /* 0x000000000000794d */ /* 0x000fea0003800000 */
.L_x_13406:
[----:B------:R-:W-:Y:S01]  /*12710*/  HFMA2.MMA R178, -RZ, RZ, 0, 1.847743988037109375e-06 ;  /* 0x0000001fffb27435 */ /* 0x000fe200000001ff */
[----:B------:R-:W-:Y:S01]  /*12720*/  MOV R176, R105 ;  /* 0x0000006900b07202 */ /* 0x000fe20000000f00 */
[----:B------:R-:W-:Y:S02]  /*12730*/  IMAD.MOV.U32 R171, RZ, RZ, 0x1 ;  /* 0x00000001ffab7424 */ /* 0x000fe400078e00ff */
[----:B------:R-:W-:-:S07]  /*12740*/  IMAD.MOV.U32 R169, RZ, RZ, -0x1 ;  /* 0xffffffffffa97424 */ /* 0x000fce00078e00ff */
[----:B-----5:R-:W-:Y:S05]  /*12750*/  WARPSYNC.COLLECTIVE R169, `(.L_x_13418) ;  /* 0x00000000a9087348 */ /* 0x020fea0003c00000 */
[----:B------:R0:W1:Y:S02]  /*12760*/  SHFL.BFLY P6, R174, R176, R171, R178 ;  /* 0x0c0000abb0ae7389 */ /* 0x00006400000c00b2 */
[----:B01---5:R-:W-:Y:S01]  /*12770*/  ENDCOLLECTIVE ;  /* 0x000000000000791b */ /* 0x023fe20003800000 */
.L_x_13418:
[----:B------:R-:W-:Y:S01]  /*12780*/  HFMA2.MMA R171, -RZ, RZ, 0, 1.1920928955078125e-07 ;  /* 0x00000002ffab7435 */ /* 0x000fe200000001ff */
[----:B------:R-:W-:-:S05]  /*12790*/  MOV R104, R174 ;  /* 0x000000ae00687202 */ /* 0x000fca0000000f00 */
[----:B------:R-:W-:-:S04]  /*127a0*/  FADD.FTZ R152, R105, R104 ;  /* 0x0000006869987221 */ /* 0x000fc80000010000 */
[----:B------:R-:W-:-:S07]  /*127b0*/  IMAD.MOV.U32 R176, RZ, RZ, R152 ;  /* 0x000000ffffb07224 */ /* 0x000fce00078e0098 */
[----:B------:R-:W-:Y:S05]  /*127c0*/  WARPSYNC.COLLECTIVE R169, `(.L_x_13419) ;  /* 0x00000000a9087348 */ /* 0x000fea0003c00000 */
[----:B------:R0:W1:Y:S02]  /*127d0*/  SHFL.BFLY P6, R174, R176, R171, R178 ;  /* 0x0c0000abb0ae7389 */ /* 0x00006400000c00b2 */
[----:B01----:R-:W-:Y:S01]  /*127e0*/  ENDCOLLECTIVE ;  /* 0x000000000000791b */ /* 0x003fe20003800000 */
.L_x_13419:
[----:B------:R-:W-:Y:S02]  /*127f0*/  IMAD.MOV.U32 R171, RZ, RZ, 0x4 ;  /* 0x00000004ffab7424 */ /* 0x000fe400078e00ff */
[----:B------:R-:W-:-:S04]  /*12800*/  IMAD.MOV.U32 R153, RZ, RZ, R174 ;  /* 0x000000ffff997224 */ /* 0x000fc800078e00ae */
[----:B------:R-:W-:-:S05]  /*12810*/  FADD.FTZ R153, R152, R153 ;  /* 0x0000009998997221 */ /* 0x000fca0000010000 */
[----:B------:R-:W-:-:S07]  /*12820*/  MOV R176, R153 ;  /* 0x0000009900b07202 */ /* 0x000fce0000000f00 */
[----:B------:R-:W-:Y:S05]  /*12830*/  WARPSYNC.COLLECTIVE R169, `(.L_x_13420) ;  /* 0x00000000a9087348 */ /* 0x000fea0003c00000 */
[----:B------:R0:W1:Y:S02]  /*12840*/  SHFL.BFLY P6, R174, R176, R171, R178 ;  /* 0x0c0000abb0ae7389 */ /* 0x00006400000c00b2 */
[----:B01----:R-:W-:Y:S01]  /*12850*/  ENDCOLLECTIVE ;  /* 0x000000000000791b */ /* 0x003fe20003800000 */
.L_x_13420:
[----:B------:R-:W-:Y:S01]  /*12860*/  HFMA2.MMA R171, -RZ, RZ, 0, 4.76837158203125e-07 ;  /* 0x00000008ffab7435 */ /* 0x000fe200000001ff */
[----:B------:R-:W-:-:S05]  /*12870*/  MOV R104, R174 ;  /* 0x000000ae00687202 */ /* 0x000fca0000000f00 */
[----:B------:R-:W-:-:S04]  /*12880*/  FADD.FTZ R154, R153, R104 ;  /* 0x00000068999a7221 */ /* 0x000fc80000010000 */
[----:B------:R-:W-:-:S07]  /*12890*/  IMAD.MOV.U32 R176, RZ, RZ, R154 ;  /* 0x000000ffffb07224 */ /* 0x000fce00078e009a */
[----:B------:R-:W-:Y:S05]  /*128a0*/  WARPSYNC.COLLECTIVE R169, `(.L_x_13421) ;  /* 0x00000000a9087348 */ /* 0x000fea0003c00000 */
[----:B------:R0:W1:Y:S02]  /*128b0*/  SHFL.BFLY P6, R174, R176, R171, R178 ;  /* 0x0c0000abb0ae7389 */ /* 0x00006400000c00b2 */
[----:B01----:R-:W-:Y:S01]  /*128c0*/  ENDCOLLECTIVE ;  /* 0x000000000000791b */ /* 0x003fe20003800000 */
.L_x_13421:
[----:B------:R-:W-:Y:S02]  /*128d0*/  IMAD.MOV.U32 R171, RZ, RZ, 0x10 ;  /* 0x00000010ffab7424 */ /* 0x000fe400078e00ff */
[----:B------:R-:W-:-:S04]  /*128e0*/  IMAD.MOV.U32 R155, RZ, RZ, R174 ;  /* 0x000000ffff9b7224 */ /* 0x000fc800078e00ae */
[----:B------:R-:W-:-:S05]  /*128f0*/  FADD.FTZ R155, R154, R155 ;  /* 0x0000009b9a9b7221 */ /* 0x000fca0000010000 */
[----:B------:R-:W-:-:S07]  /*12900*/  MOV R176, R155 ;  /* 0x0000009b00b07202 */ /* 0x000fce0000000f00 */
[----:B------:R-:W-:Y:S05]  /*12910*/  WARPSYNC.COLLECTIVE R169, `(.L_x_13422) ;  /* 0x00000000a9087348 */ /* 0x000fea0003c00000 */
[----:B------:R0:W1:Y:S02]  /*12920*/  SHFL.BFLY P6, R174, R176, R171, R178 ;  /* 0x0c0000abb0ae7389 */ /* 0x00006400000c00b2 */
[----:B01----:R-:W-:Y:S01]  /*12930*/  ENDCOLLECTIVE ;  /* 0x000000000000791b */ /* 0x003fe20003800000 */
.L_x_13422:
        /* <DEDUP_REMOVED lines=89> */
.L_x_13423:
[----:B------:R-:W-:Y:S02]  /*12ed0*/  IMAD.MOV.U32 R171, RZ, RZ, 0x2 ;  /* 0x00000002ffab7424 */ /* 0x000fe400078e00ff */
[----:B------:R-:W-:-:S04]  /*12ee0*/  IMAD.MOV.U32 R152, RZ, RZ, R174 ;  /* 0x000000ffff987224 */ /* 0x000fc800078e00ae */
[----:B------:R-:W-:-:S05]  /*12ef0*/  FADD.FTZ R152, R105, R152 ;  /* 0x0000009869987221 */ /* 0x000fca0000010000 */
[----:B------:R-:W-:-:S07]  /*12f00*/  MOV R176, R152 ;  /* 0x0000009800b07202 */ /* 0x000fce0000000f00 */
[----:B------:R-:W-:Y:S05]  /*12f10*/  WARPSYNC.COLLECTIVE R169, `(.L_x_13424) ;  /* 0x00000000a9087348 */ /* 0x000fea0003c00000 */
[----:B------:R0:W1:Y:S02]  /*12f20*/  SHFL.BFLY P6, R174, R176, R171, R178 ;  /* 0x0c0000abb0ae7389 */ /* 0x00006400000c00b2 */
[----:B01----:R-:W-:Y:S01]  /*12f30*/  ENDCOLLECTIVE ;  /* 0x000000000000791b */ /* 0x003fe20003800000 */
.L_x_13424:
[----:B------:R-:W-:Y:S01]  /*12f40*/  HFMA2.MMA R171, -RZ, RZ, 0, 2.384185791015625e-07 ;  /* 0x00000004ffab7435 */ /* 0x000fe200000001ff */
[----:B------:R-:W-:-:S05]  /*12f50*/  MOV R153, R174 ;  /* 0x000000ae00997202 */ /* 0x000fca0000000f00 */
[----:B------:R-:W-:-:S04]  /*12f60*/  FADD.FTZ R153, R152, R153 ;  /* 0x0000009998997221 */ /* 0x000fc80000010000 */
[----:B------:R-:W-:-:S07]  /*12f70*/  IMAD.MOV.U32 R176, RZ, RZ, R153 ;  /* 0x000000ffffb07224 */ /* 0x000fce00078e0099 */
[----:B------:R-:W-:Y:S05]  /*12f80*/  WARPSYNC.COLLECTIVE R169, `(.L_x_13425) ;  /* 0x00000000a9087348 */ /* 0x000fea0003c00000 */
[----:B------:R0:W1:Y:S02]  /*12f90*/  SHFL.BFLY P6, R174, R176, R171, R178 ;  /* 0x0c0000abb0ae7389 */ /* 0x00006400000c00b2 */
[----:B01----:R-:W-:Y:S01]  /*12fa0*/  ENDCOLLECTIVE ;  /* 0x000000000000791b */ /* 0x003fe20003800000 */
.L_x_13425:
[----:B------:R-:W-:Y:S02]  /*12fb0*/  IMAD.MOV.U32 R171, RZ, RZ, 0x8 ;  /* 0x00000008ffab7424 */ /* 0x000fe400078e00ff */
[----:B------:R-:W-:-:S04]  /*12fc0*/  IMAD.MOV.U32 R154, RZ, RZ, R174 ;  /* 0x000000ffff9a7224 */ /* 0x000fc800078e00ae */
[----:B------:R-:W-:-:S05]  /*12fd0*/  FADD.FTZ R154, R153, R154 ;  /* 0x0000009a999a7221 */ /* 0x000fca0000010000 */
[----:B------:R-:W-:-:S07]  /*12fe0*/  MOV R176, R154 ;  /* 0x0000009a00b07202 */ /* 0x000fce0000000f00 */
[----:B------:R-:W-:Y:S05]  /*12ff0*/  WARPSYNC.COLLECTIVE R169, `(.L_x_13426) ;  /* 0x00000000a9087348 */ /* 0x000fea0003c00000 */
[----:B------:R0:W1:Y:S02]  /*13000*/  SHFL.BFLY P6, R174, R176, R171, R178 ;  /* 0x0c0000abb0ae7389 */ /* 0x00006400000c00b2 */
[----:B01----:R-:W-:Y:S01]  /*13010*/  ENDCOLLECTIVE ;  /* 0x000000000000791b */ /* 0x003fe20003800000 */
.L_x_13426:
[----:B------:R-:W-:Y:S01]  /*13020*/  HFMA2.MMA R171, -RZ, RZ, 0, 9.5367431640625e-07 ;  /* 0x00000010ffab7435 */ /* 0x000fe200000001ff */
[----:B------:R-:W-:-:S05]  /*13030*/  MOV R155, R174 ;  /* 0x000000ae009b7202 */ /* 0x000fca0000000f00 */
[----:B------:R-:W-:-:S04]  /*13040*/  FADD.FTZ R155, R154, R155 ;  /* 0x0000009b9a9b7221 */ /* 0x000fc80000010000 */
[----:B------:R-:W-:-:S07]  /*13050*/  IMAD.MOV.U32 R176, RZ, RZ, R155 ;  /* 0x000000ffffb07224 */ /* 0x000fce00078e009b */
[----:B------:R-:W-:Y:S05]  /*13060*/  WARPSYNC.COLLECTIVE R169, `(.L_x_13427) ;  /* 0x00000000a9087348 */ /* 0x000fea0003c00000 */
[----:B------:R0:W1:Y:S02]  /*13070*/  SHFL.BFLY P6, R174, R176, R171, R178 ;  /* 0x0c0000abb0ae7389 */ /* 0x00006400000c00b2 */
[----:B01----:R-:W-:Y:S01]  /*13080*/  ENDCOLLECTIVE ;  /* 0x000000000000791b */ /* 0x003fe20003800000 */
.L_x_13427:
[----:B------:R-:W-:Y:S05]  /*13090*/  BRA `(.L_x_13428) ;  /* 0xffffffe400747947 */ /* 0x000fea000383ffff */
.L_x_13429:
        /* <DEDUP_REMOVED lines=14> */
.L_x_37218:


//--------------------- .text._ZN10layer_norm13ln_fwd_kernelINS_13Kernel_traitsI13__nv_bfloat16S2_fS2_fjLj5120ELj1ELj1ELj4ELj16ENS_18Kernel_traits_baseILj5120ES2_S2_fS2_fjLj128EEEEELb1ELb0ELb1ELb1EEEvNS_9FwdParamsE --------------------------
	.section	.text._ZN10layer_norm13ln_fwd_kernelINS_13Kernel_traitsI13__nv_bfloat16S2_fS2_fjLj5120ELj1ELj1ELj4ELj16ENS_18Kernel_traits_baseILj5120ES2_S2_fS2_fjLj128EEEEELb1ELb0ELb1ELb1EEEvNS_9FwdParamsE,"ax",@progbits
	.align	128
        .global         _ZN10layer_norm13ln_fwd_kernelINS_13Kernel_traitsI13__nv_bfloat16S2_fS2_fjLj5120ELj1ELj1ELj4ELj16ENS_18Kernel_traits_baseILj5120ES2_S2_fS2_fjLj128EEEEELb1ELb0ELb1ELb1EEEvNS_9FwdParamsE
        .type           _ZN10layer_norm13ln_fwd_kernelINS_13Kernel_traitsI13__nv_bfloat16S2_fS2_fjLj5120ELj1ELj1ELj4ELj16ENS_18Kernel_traits_baseILj5120ES2_S2_fS2_fjLj128EEEEELb1ELb0ELb1ELb1EEEvNS_9FwdParamsE,@function
        .size           _ZN10layer_norm13ln_fwd_kernelINS_13Kernel_traitsI13__nv_bfloat16S2_fS2_fjLj5120ELj1ELj1ELj4ELj16ENS_18Kernel_traits_baseILj5120ES2_S2_fS2_fjLj128EEEEELb1ELb0ELb1ELb1EEEvNS_9FwdParamsE,(.L_x_37219 - _ZN10layer_norm13ln_fwd_kernelINS_13Kernel_traitsI13__nv_bfloat16S2_fS2_fjLj5120ELj1ELj1ELj4ELj16ENS_18Kernel_traits_baseILj5120ES2_S2_fS2_fjLj128EEEEELb1ELb0ELb1ELb1EEEvNS_9FwdParamsE)
        .other          _ZN10layer_norm13ln_fwd_kernelINS_13Kernel_traitsI13__nv_bfloat16S2_fS2_fjLj5120ELj1ELj1ELj4ELj16ENS_18Kernel_traits_baseILj5120ES2_S2_fS2_fjLj128EEEEELb1ELb0ELb1ELb1EEEvNS_9FwdParamsE,@"STO_CUDA_ENTRY STV_DEFAULT"
_ZN10layer_norm13ln_fwd_kernelINS_13Kernel_traitsI13__nv_bfloat16S2_fS2_fjLj5120ELj1ELj1ELj4ELj16ENS_18Kernel_traits_baseILj5120ES2_S2_fS2_fjLj128EEEEELb1ELb0ELb1ELb1EEEvNS_9FwdParamsE:
.text._ZN10layer_norm13ln_fwd_kernelINS_13Kernel_traitsI13__nv_bfloat16S2_fS2_fjLj5120ELj1ELj1ELj4ELj16ENS_18Kernel_traits_baseILj5120ES2_S2_fS2_fjLj128EEEEELb1ELb0ELb1ELb1EEEvNS_9FwdParamsE:
[----:B------:R-:W-:Y:S08]  /*0000*/  LDC R1, c[0x0][0x28] ;  /* 0x00000a00ff017b82 */ /* 0x000ff00000000800 */
[----:B------:R-:W0:Y:S01]  /*0010*/  LDC R44, c[0x0][0x2e8] ;  /* 0x0000ba00ff2c7b82 */ /* 0x000e220000000800 */
[----:B------:R-:W-:Y:S01]  /*0020*/  ULDC.U8 UR4, c[0x0][0x2f4] ;  /* 0x0000bd0000047ab9 */ /* 0x000fe20000000000 */
[----:B------:R-:W-:Y:S01]  /*0030*/  ULDC.64 UR6, c[0x0][0x208] ;  /* 0x0000820000067ab9 */ /* 0x000fe20000000a00 */
[----:B------:R-:W-:Y:S01]  /*0040*/  ISETP.NE.AND P1, PT, RZ, UR4, PT ;  /* 0x00000004ff007c0c */ /* 0x000fe2000bf25270 */
[----:B------:R-:W-:-:S04]  /*0050*/  ULDC.64 UR4, c[0x0][0x2e0] ;  /* 0x0000b80000047ab9 */ /* 0x000fc80000000a00 */
[----:B------:R-:W0:Y:S01]  /*0060*/  LDC R45, c[0x0][0x2ec] ;  /* 0x0000bb00ff2d7b82 */ /* 0x000e220000000800 */
[----:B------:R-:W-:Y:S01]  /*0070*/  IMAD.U32 R2, RZ, RZ, UR4 ;  /* 0x00000004ff027e24 */ /* 0x000fe2000f8e00ff */
[----:B------:R-:W1:Y:S01]  /*0080*/  S2R R0, SR_TID.X ;  /* 0x0000000000007919 */ /* 0x000e620000002100 */
[----:B------:R-:W-:Y:S01]  /*0090*/  IMAD.U32 R3, RZ, RZ, UR5 ;  /* 0x00000005ff037e24 */ /* 0x000fe2000f8e00ff */
[----:B------:R-:W-:-:S04]  /*00a0*/  ULDC.64 UR10, c[0x0][0x2c8] ;  /* 0x0000b200000a7ab9 */ /* 0x000fc80000000a00 */
[----:B------:R-:W2:Y:S01]  /*00b0*/  @P1 LDC R7, c[0x0][0x2f0] ;  /* 0x0000bc00ff071b82 */ /* 0x000ea20000000800 */
[----:B------:R-:W3:Y:S04]  /*00c0*/  @P1 LDG.E.64 R2, desc[UR6][R2.64] ;  /* 0x0000000602021981 */ /* 0x000ee8000c1e1b00 */
[----:B0-----:R-:W2:Y:S03]  /*00d0*/  @P1 LDG.E.64 R4, desc[UR6][R44.64] ;  /* 0x000000062c041981 */ /* 0x001ea6000c1e1b00 */
[----:B------:R-:W0:Y:S08]  /*00e0*/  S2UR UR8, SR_CTAID.X ;  /* 0x00000000000879c3 */ /* 0x000e300000002500 */
[----:B------:R-:W0:Y:S01]  /*00f0*/  LDC R97, c[0x0][RZ] ;  /* 0x00000000ff617b82 */ /* 0x000e220000000800 */
[----:B-1----:R-:W-:-:S04]  /*0100*/  SHF.L.U32 R6, R0, 0x4, RZ ;  /* 0x0000000400067819 */ /* 0x002fc800000006ff */
[----:B------:R-:W-:Y:S02]  /*0110*/  LOP3.LUT R46, R6, 0x7f0, RZ, 0xc0, !PT ;  /* 0x000007f0062e7812 */ /* 0x000fe400078ec0ff */
[----:B------:R-:W-:Y:S02]  /*0120*/  ISETP.NE.U32.AND P0, PT, RZ, UR10, PT ;  /* 0x0000000aff007c0c */ /* 0x000fe4000bf05070 */
[----:B------:R-:W-:Y:S01]  /*0130*/  IADD3 R24, P3, R46, UR10, RZ ;  /* 0x0000000a2e187c10 */ /* 0x000fe2000ff7e0ff */
[----:B0-----:R-:W-:-:S04]  /*0140*/  IMAD R97, R97, UR8, R0 ;  /* 0x0000000861617c24 */ /* 0x001fc8000f8e0200 */
[----:B------:R-:W-:Y:S01]  /*0150*/  IMAD.WIDE.U32 R12, R97, -0x326172a9, RZ ;  /* 0xcd9e8d57610c7825 */ /* 0x000fe200078e00ff */
[----:B------:R-:W-:-:S03]  /*0160*/  ISETP.NE.AND.EX P0, PT, RZ, UR11, PT, P0 ;  /* 0x0000000bff007c0c */ /* 0x000fc6000bf05300 */
[----:B------:R-:W-:-:S10]  /*0170*/  IMAD.X R25, RZ, RZ, UR11, P3 ;  /* 0x0000000bff197e24 */ /* 0x000fd400098e06ff */
[----:B------:R-:W5:Y:S01]  /*0180*/  @P0 LDG.E.128 R8, desc[UR6][R24.64+0x800] ;  /* 0x0008000618080981 */ /* 0x000f62000c1e1d00 */
[----:B---3--:R-:W-:Y:S02]  /*0190*/  @P1 R2UR UR4, R2 ;  /* 0x00000000020412ca */ /* 0x008fe400000e0000 */
[----:B------:R-:W-:Y:S02]  /*01a0*/  @P1 R2UR UR5, R3 ;  /* 0x00000000030512ca */ /* 0x000fe400000e0000 */
[----:B--2---:R-:W-:-:S05]  /*01b0*/  @P1 IADD3 R44, P2, R4, R7, RZ ;  /* 0x00000007042c1210 */ /* 0x004fca0007f5e0ff */
[----:B------:R-:W-:-:S06]  /*01c0*/  @P1 IMAD.X R45, RZ, RZ, R5, P2 ;  /* 0x000000ffff2d1224 */ /* 0x000fcc00010e0605 */
[----:B------:R-:W-:Y:S01]  /*01d0*/  UIADD3 UR10, UR5, -0x4498517b, URZ ;  /* 0xbb67ae85050a7890 */ /* 0x000fe2000fffe03f */
[----:B------:R-:W5:Y:S01]  /*01e0*/  @P0 LDG.E.128 R4, desc[UR6][R24.64] ;  /* 0x0000000618040981 */ /* 0x000f62000c1e1d00 */
        /* <DEDUP_REMOVED lines=9> */
[----:B------:R-:W-:Y:S02]  /*0280*/  UIADD3 UR13, UR4, 0x3c6ef372, URZ ;  /* 0x3c6ef372040d7890 */ /* 0x000fe4000fffe03f */
[----:B------:R-:W-:Y:S01]  /*0290*/  UIADD3 UR16, UR5, 0x76cf5d0a, URZ ;  /* 0x76cf5d0a05107890 */ /* 0x000fe2000fffe03f */
[----:B------:R-:W-:Y:S01]  /*02a0*/  LOP3.LUT R2, R19, UR9, R12, 0x96, !PT ;  /* 0x0000000913027c12 */ /* 0x000fe2000f8e960c */
[----:B------:R-:W-:Y:S01]  /*02b0*/  IMAD.WIDE.U32 R20, R20, -0x326172a9, RZ ;  /* 0xcd9e8d5714147825 */ /* 0x000fe200078e00ff */
[----:B------:R-:W-:Y:S01]  /*02c0*/  UIADD3 UR18, UR5, 0x32370b8f, URZ ;  /* 0x32370b8f05127890 */ /* 0x000fe2000fffe03f */
[----:B------:R-:W5:Y:S01]  /*02d0*/  @P0 LDG.E.128 R12, desc[UR6][R24.64+0x1000] ;  /* 0x00100006180c0981 */ /* 0x000f62000c1e1d00 */
[----:B------:R-:W-:Y:S01]  /*02e0*/  UIADD3 UR17, UR4, -0x255992d5, URZ ;  /* 0xdaa66d2b04117890 */ /* 0x000fe2000fffe03f */
[----:B------:R-:W-:Y:S01]  /*02f0*/  IMAD.WIDE.U32 R2, R2, -0x2daee0ad, RZ ;  /* 0xd2511f5302027825 */ /* 0x000fe200078e00ff */
[----:B------:R-:W-:Y:S01]  /*0300*/  LOP3.LUT R26, R21, UR13, R18, 0x96, !PT ;  /* 0x0000000d151a7c12 */ /* 0x000fe2000f8e9612 */
[----:B------:R-:W-:-:S02]  /*0310*/  UIADD3 UR19, UR4, 0x78dde6e4, URZ ;  /* 0x78dde6e404137890 */ /* 0x000fc4000fffe03f */
[----:B------:R-:W-:Y:S01]  /*0320*/  UIADD3 UR20, UR5, -0x126145ec, URZ ;  /* 0xed9eba1405147890 */ /* 0x000fe2000fffe03f */
[----:B------:R-:W-:Y:S01]  /*0330*/  LOP3.LUT R28, R3, UR16, R16, 0x96, !PT ;  /* 0x00000010031c7c12 */ /* 0x000fe2000f8e9610 */
[----:B------:R-:W-:Y:S01]  /*0340*/  IMAD.WIDE.U32 R26, R26, -0x2daee0ad, RZ ;  /* 0xd2511f531a1a7825 */ /* 0x000fe200078e00ff */
[----:B------:R-:W-:Y:S01]  /*0350*/  UIADD3 UR22, UR5, -0x56f99767, URZ ;  /* 0xa906689905167890 */ /* 0x000fe2000fffe03f */
[----:B------:R-:W5:Y:S01]  /*0360*/  @P0 LDG.E.128 R16, desc[UR6][R24.64+0x1800] ;  /* 0x0018000618100981 */ /* 0x000f62000c1e1d00 */
[----:B------:R-:W-:Y:S01]  /*0370*/  UIADD3 UR21, UR4, 0x1715609d, URZ ;  /* 0x1715609d04157890 */ /* 0x000fe2000fffe03f */
[----:B------:R-:W-:Y:S01]  /*0380*/  IMAD.WIDE.U32 R28, R28, -0x326172a9, RZ ;  /* 0xcd9e8d571c1c7825 */ /* 0x000fe200078e00ff */
[----:B------:R-:W-:Y:S01]  /*0390*/  LOP3.LUT R30, R27, UR18, R2, 0x96, !PT ;  /* 0x000000121b1e7c12 */ /* 0x000fe2000f8e9602 */
[----:B------:R-:W-:Y:S02]  /*03a0*/  UIADD3 UR23, UR4, -0x4ab325aa, URZ ;  /* 0xb54cda5604177890 */ /* 0x000fe4000fffe03f */
[----:B------:R-:W-:Y:S01]  /*03b0*/  UIADD3 UR24, UR5, 0x646e171e, URZ ;  /* 0x646e171e05187890 */ /* 0x000fe2000fffe03f */
[----:B------:R-:W-:Y:S01]  /*03c0*/  LOP3.LUT R2, R29, UR17, R20, 0x96, !PT ;  /* 0x000000111d027c12 */ /* 0x000fe2000f8e9614 */
[----:B------:R-:W-:Y:S01]  /*03d0*/  IMAD.WIDE.U32 R30, R30, -0x326172a9, RZ ;  /* 0xcd9e8d571e1e7825 */ /* 0x000fe200078e00ff */
[----:B------:R0:W5:Y:S01]  /*03e0*/  @P0 LDG.E.128 R20, desc[UR6][R24.64+0x2000] ;  /* 0x0020000618140981 */ /* 0x000162000c1e1d00 */
[----:B------:R-:W-:-:S02]  /*03f0*/  UIADD3 UR26, UR5, 0x1fd5c5a3, URZ ;  /* 0x1fd5c5a3051a7890 */ /* 0x000fc4000fffe03f */
[----:B------:R-:W-:Y:S01]  /*0400*/  IMAD.WIDE.U32 R2, R2, -0x2daee0ad, RZ ;  /* 0xd2511f5302027825 */ /* 0x000fe200078e00ff */
[----:B------:R-:W-:Y:S01]  /*0410*/  LOP3.LUT R27, R31, UR19, R28, 0x96, !PT ;  /* 0x000000131f1b7c12 */ /* 0x000fe2000f8e961c */
[----:B------:R-:W-:-:S03]  /*0420*/  ULDC UR10, c[0x0][0x214] ;  /* 0x00008500000a7ab9 */ /* 0x000fc60000000800 */
[----:B------:R-:W-:Y:S01]  /*0430*/  LOP3.LUT R28, R3, UR20, R26, 0x96, !PT ;  /* 0x00000014031c7c12 */ /* 0x000fe2000f8e961a */
[----:B------:R-:W-:-:S04]  /*0440*/  IMAD.WIDE.U32 R26, R27, -0x2daee0ad, RZ ;  /* 0xd2511f531b1a7825 */ /* 0x000fc800078e00ff */
[----:B------:R-:W-:Y:S01]  /*0450*/  IMAD.WIDE.U32 R28, R28, -0x326172a9, RZ ;  /* 0xcd9e8d571c1c7825 */ /* 0x000fe200078e00ff */
[----:B------:R-:W-:-:S04]  /*0460*/  LOP3.LUT R3, R27, UR22, R2, 0x96, !PT ;  /* 0x000000161b037c12 */ /* 0x000fc8000f8e9602 */
[----:B------:R-:W-:Y:S01]  /*0470*/  LOP3.LUT R2, R29, UR21, R30, 0x96, !PT ;  /* 0x000000151d027c12 */ /* 0x000fe2000f8e961e */
[----:B0-----:R-:W-:-:S04]  /*0480*/  IMAD.WIDE.U32 R24, R3, -0x326172a9, RZ ;  /* 0xcd9e8d5703187825 */ /* 0x001fc800078e00ff */
[----:B------:R-:W-:Y:S01]  /*0490*/  IMAD.WIDE.U32 R2, R2, -0x2daee0ad, RZ ;  /* 0xd2511f5302027825 */ /* 0x000fe200078e00ff */
[----:B------:R-:W-:-:S04]  /*04a0*/  LOP3.LUT R27, R25, UR23, R28, 0x96, !PT ;  /* 0x00000017191b7c12 */ /* 0x000fc8000f8e961c */
        /* <DEDUP_REMOVED lines=10> */
[----:B------:R-:W-:Y:S01]  /*0550*/  IADD3 R46, P2, R46, UR8, RZ ;  /* 0x000000082e2e7c10 */ /* 0x000fe2000ff5e0ff */
        /* <DEDUP_REMOVED lines=13> */
[C---:B------:R-:W-:Y:S01]  /*0630*/  PRMT R105, R4.reuse, 0x7632, R105 ;  /* 0x0000763204697816 */ /* 0x040fe20000000069 */
[----:B------:R-:W-:Y:S01]  /*0640*/  IMAD.U32 R3, R4, 0x10000, RZ ;  /* 0x0001000004037824 */ /* 0x000fe200078e00ff */
[C---:B------:R-:W-:Y:S01]  /*0650*/  PRMT R106, R5.reuse, 0x7632, R106 ;  /* 0x00007632056a7816 */ /* 0x040fe2000000006a */
[----:B------:R-:W-:Y:S01]  /*0660*/  IMAD.U32 R4, R5, 0x10000, RZ ;  /* 0x0001000005047824 */ /* 0x000fe200078e00ff */
[C---:B------:R-:W-:Y:S02]  /*0670*/  PRMT R107, R6.reuse, 0x7632, R107 ;  /* 0x00007632066b7816 */ /* 0x040fe4000000006b */
[----:B------:R-:W-:Y:S02]  /*0680*/  @!P0 CS2R R16, SRZ ;  /* 0x0000000000108805 */ /* 0x000fe4000001ff00 */
[----:B------:R-:W-:Y:S01]  /*0690*/  SHF.L.U32 R5, R6, 0x10, RZ ;  /* 0x0000001006057819 */ /* 0x000fe200000006ff */
[C---:B------:R-:W-:Y:S01]  /*06a0*/  IMAD.U32 R6, R7.reuse, 0x10000, RZ ;  /* 0x0001000007067824 */ /* 0x040fe200078e00ff */
[----:B------:R-:W-:Y:S01]  /*06b0*/  PRMT R108, R7, 0x7632, R108 ;  /* 0x00007632076c7816 */ /* 0x000fe2000000006c */
[C---:B------:R-:W-:Y:S01]  /*06c0*/  IMAD.U32 R7, R8.reuse, 0x10000, RZ ;  /* 0x0001000008077824 */ /* 0x040fe200078e00ff */
[----:B------:R-:W-:-:S02]  /*06d0*/  PRMT R109, R8, 0x7632, R109 ;  /* 0x00007632086d7816 */ /* 0x000fc4000000006d */
[----:B------:R-:W-:Y:S02]  /*06e0*/  @!P0 CS2R R18, SRZ ;  /* 0x0000000000128805 */ /* 0x000fe4000001ff00 */
        /* <DEDUP_REMOVED lines=8> */
[C---:B------:R-:W-:Y:S01]  /*0770*/  PRMT R113, R12.reuse, 0x7632, R113 ;  /* 0x000076320c717816 */ /* 0x040fe20000000071 */
[----:B------:R-:W-:Y:S01]  /*0780*/  UIADD3 UR30, UR5, -0x695add53, URZ ;  /* 0x96a522ad051e7890 */ /* 0x000fe2000fffe03f */
[----:B------:R-:W-:Y:S01]  /*0790*/  SHF.L.U32 R11, R12, 0x10, RZ ;  /* 0x000000100c0b7819 */ /* 0x000fe200000006ff */
[C---:B------:R-:W-:Y:S01]  /*07a0*/  IMAD.U32 R12, R13.reuse, 0x10000, RZ ;  /* 0x000100000d0c7824 */ /* 0x040fe200078e00ff */
[----:B------:R-:W-:Y:S01]  /*07b0*/  PRMT R114, R13, 0x7632, R114 ;  /* 0x000076320d727816 */ /* 0x000fe20000000072 */
[C---:B------:R-:W-:Y:S01]  /*07c0*/  IMAD.U32 R13, R14.reuse, 0x10000, RZ ;  /* 0x000100000e0d7824 */ /* 0x040fe200078e00ff */
[----:B------:R-:W-:Y:S01]  /*07d0*/  PRMT R115, R14, 0x7632, R115 ;  /* 0x000076320e737816 */ /* 0x000fe20000000073 */
[----:B------:R-:W5:Y:S01]  /*07e0*/  LDG.E.128 R40, desc[UR6][R46.64] ;  /* 0x000000062e287981 */ /* 0x000f62000c1e1d00 */
        /* <DEDUP_REMOVED lines=9> */
[----:B------:R-:W-:Y:S01]  /*0880*/  IMAD R45, R45, -0x2daee0ad, RZ ;  /* 0xd2511f532d2d7824 */ /* 0x000fe200078e02ff */
[----:B------:R-:W-:Y:S01]  /*0890*/  SHF.L.U32 R17, R18, 0x10, RZ ;  /* 0x0000001012117819 */ /* 0x000fe200000006ff */
[----:B------:R-:W5:Y:S01]  /*08a0*/  LDG.E.128 R32, desc[UR6][R46.64+0x1000] ;  /* 0x001000062e207981 */ /* 0x000f62000c1e1d00 */
[----:B------:R-:W-:Y:S01]  /*08b0*/  IMAD.WIDE.U32 R98, R98, -0x2daee0ad, RZ ;  /* 0xd2511f5362627825 */ /* 0x000fe200078e00ff */
[C---:B------:R-:W-:Y:S01]  /*08c0*/  PRMT R124, R19.reuse, 0x7632, R124 ;  /* 0x00007632137c7816 */ /* 0x040fe2000000007c */
[----:B------:R-:W-:Y:S01]  /*08d0*/  ULDC.U8 UR8, c[0x0][0x2a0] ;  /* 0x0000a80000087ab9 */ /* 0x000fe20000000000 */
[----:B------:R-:W5:Y:S01]  /*08e0*/  LDG.E.128 R28, desc[UR6][R46.64+0x1800] ;  /* 0x001800062e1c7981 */ /* 0x000f62000c1e1d00 */
[----:B------:R-:W-:Y:S01]  /*08f0*/  IMAD.U32 R18, R19, 0x10000, RZ ;  /* 0x0001000013127824 */ /* 0x000fe200078e00ff */
[----:B------:R-:W-:-:S02]  /*0900*/  PRMT R125, R20, 0x7632, R125 ;  /* 0x00007632147d7816 */ /* 0x000fc4000000007d */
[----:B------:R0:W5:Y:S01]  /*0910*/  LDG.E.128 R24, desc[UR6][R46.64+0x2000] ;  /* 0x002000062e187981 */ /* 0x000162000c1e1d00 */
[----:B------:R-:W-:Y:S01]  /*0920*/  PRMT R126, R21, 0x7632, R126 ;  /* 0x00007632157e7816 */ /* 0x000fe2000000007e */
[----:B------:R-:W-:Y:S01]  /*0930*/  IMAD.U32 R19, R20, 0x10000, RZ ;  /* 0x0001000014137824 */ /* 0x000fe200078e00ff */
[----:B------:R-:W-:Y:S01]  /*0940*/  PRMT R128, R23, 0x7632, R128 ;  /* 0x0000763217807816 */ /* 0x000fe20000000080 */
[----:B------:R-:W-:Y:S01]  /*0950*/  IMAD.MOV.U32 R142, RZ, RZ, 0x1 ;  /* 0x00000001ff8e7424 */ /* 0x000fe200078e00ff */
[C---:B------:R-:W-:Y:S01]  /*0960*/  PRMT R127, R22.reuse, 0x7632, R127 ;  /* 0x00007632167f7816 */ /* 0x040fe2000000007f */
[----:B------:R-:W-:Y:S01]  /*0970*/  IMAD.MOV.U32 R103, RZ, RZ, RZ ;  /* 0x000000ffff677224 */ /* 0x000fe200078e00ff */
[----:B------:R-:W-:Y:S01]  /*0980*/  SHF.L.U32 R20, R21, 0x10, RZ ;  /* 0x0000001015147819 */ /* 0x000fe200000006ff */
[----:B------:R-:W-:Y:S01]  /*0990*/  IMAD.U32 R21, R22, 0x10000, RZ ;  /* 0x0001000016157824 */ /* 0x000fe200078e00ff */
[----:B------:R-:W-:Y:S01]  /*09a0*/  LOP3.LUT R96, R99, UR30, R45, 0x96, !PT ;  /* 0x0000001e63607c12 */ /* 0x000fe2000f8e962d */
[----:B0-----:R-:W-:Y:S01]  /*09b0*/  IMAD R47, R49, -0x326172a9, RZ ;  /* 0xcd9e8d57312f7824 */ /* 0x001fe200078e02ff */
[----:B------:R-:W-:Y:S01]  /*09c0*/  MOV R99, R48 ;  /* 0x0000003000637202 */ /* 0x000fe20000000f00 */
[----:B------:R-:W-:Y:S01]  /*09d0*/  IMAD.HI.U32 R46, R102, -0x326172a9, RZ ;  /* 0xcd9e8d57662e7827 */ /* 0x000fe200078e00ff */
[----:B------:R-:W-:Y:S01]  /*09e0*/  LOP3.LUT R101, R44, 0x3, RZ, 0xc0, !PT ;  /* 0x000000032c657812 */ /* 0x000fe200078ec0ff */
[----:B------:R-:W-:Y:S01]  /*09f0*/  ULDC UR9, c[0x0][0x294] ;  /* 0x0000a50000097ab9 */ /* 0x000fe20000000800 */
[----:B------:R-:W-:Y:S01]  /*0a00*/  LOP3.LUT R104, R0, 0x7f, RZ, 0xc0, !PT ;  /* 0x0000007f00687812 */ /* 0x000fe200078ec0ff */
[----:B------:R-:W-:Y:S01]  /*0a10*/  IMAD.U32 R22, R23, 0x10000, RZ ;  /* 0x0001000017167824 */ /* 0x000fe200078e00ff */
[----:B------:R-:W-:Y:S01]  /*0a20*/  LOP3.LUT R23, R46, UR29, R47, 0x96, !PT ;  /* 0x0000001d2e177c12 */ /* 0x000fe2000f8e962f */
[----:B------:R-:W-:Y:S01]  /*0a30*/  IMAD R102, R102, -0x326172a9, RZ ;  /* 0xcd9e8d5766667824 */ /* 0x000fe200078e02ff */
[----:B------:R-:W-:Y:S01]  /*0a40*/  ISETP.NE.AND P2, PT, RZ, UR8, PT ;  /* 0x00000008ff007c0c */ /* 0x000fe2000bf45270 */
        /* <DEDUP_REMOVED lines=20> */
[----:B------:R-:W-:-:S02]  /*0b90*/  IMAD.U32 R125, R125, 0x10000, RZ ;  /* 0x000100007d7d7824 */ /* 0x000fc400078e00ff */
[----:B------:R-:W-:Y:S02]  /*0ba0*/  IMAD.U32 R126, R126, 0x10000, RZ ;  /* 0x000100007e7e7824 */ /* 0x000fe400078e00ff */
[----:B------:R-:W-:-:S07]  /*0bb0*/  IMAD.U32 R128, R128, 0x10000, RZ ;  /* 0x0001000080807824 */ /* 0x000fce00078e00ff */
.L_x_13803:
[----:B0-----:R-:W0:Y:S08]  /*0bc0*/  LDC.64 R62, c[0x0][0x280] ;  /* 0x0000a000ff3e7b82 */ /* 0x001e300000000a00 */
[----:B------:R-:W1:Y:S08]  /*0bd0*/  LDC.64 R118, c[0x0][0x230] ;  /* 0x00008c00ff767b82 */ /* 0x000e700000000a00 */
[----:B------:R-:W2:Y:S01]  /*0be0*/  LDC R143, c[0x0][0x218] ;  /* 0x00008600ff8f7b82 */ /* 0x000ea20000000800 */
[----:B0-----:R-:W-:-:S07]  /*0bf0*/  IMAD.WIDE R62, R2, 0x4, R62 ;  /* 0x00000004023e7825 */ /* 0x001fce00078e023e */
[----:B------:R-:W0:Y:S01]  /*0c00*/  LDC.64 R56, c[0x0][0x288] ;  /* 0x0000a200ff387b82 */ /* 0x000e220000000a00 */
[----:B------:R3:W4:Y:S01]  /*0c10*/  LDG.E R62, desc[UR6][R62.64] ;  /* 0x000000063e3e7981 */ /* 0x000722000c1e1900 */
[----:B------:R-:W-:Y:S01]  /*0c20*/  HFMA2.MMA R145, -RZ, RZ, 0, 0 ;  /* 0x00000000ff917435 */ /* 0x000fe200000001ff */
[----:B-1----:R-:W-:-:S04]  /*0c30*/  ISETP.NE.U32.AND P0, PT, R118, RZ, PT ;  /* 0x000000ff7600720c */ /* 0x002fc80003f05070 */
[----:B------:R-:W-:Y:S01]  /*0c40*/  ISETP.NE.AND.EX P0, PT, R119, RZ, PT, P0 ;  /* 0x000000ff7700720c */ /* 0x000fe20003f05300 */
[----:B--2---:R-:W-:-:S05]  /*0c50*/  IMAD R64, R2, R143, RZ ;  /* 0x0000008f02407224 */ /* 0x004fca00078e02ff */
[----:B---3--:R-:W-:-:S07]  /*0c60*/  SHF.R.S32.HI R63, RZ, 0x1f, R64 ;  /* 0x0000001fff3f7819 */ /* 0x008fce0000011440 */
[----:B------:R-:W1:Y:S01]  /*0c70*/  @P0 LDC.64 R58, c[0x0][0x230] ;  /* 0x00008c00ff3a0b82 */ /* 0x000e620000000a00 */
[----:B------:R-:W-:Y:S01]  /*0c80*/  LEA.HI R63, R63, R64, RZ, 0x3 ;  /* 0x000000403f3f7211 */ /* 0x000fe200078f18ff */
[----:B0-----:R-:W-:-:S03]  /*0c90*/  IMAD.WIDE R56, R2, 0x4, R56 ;  /* 0x0000000402387825 */ /* 0x001fc600078e0238 */
[----:B------:R-:W-:Y:S01]  /*0ca0*/  LEA.HI.SX32 R147, R63, R104, 0x1d ;  /* 0x000000683f937211 */ /* 0x000fe200078feaff */
[----:B------:R-:W-:Y:S01]  /*0cb0*/  IMAD.U32 R144, RZ, RZ, UR5 ;  /* 0x00000005ff907e24 */ /* 0x000fe2000f8e00ff */
[----:B------:R-:W-:Y:S01]  /*0cc0*/  BSSY B0, `(.L_x_13430) ;  /* 0x000006e000007945 */ /* 0x000fe20003800000 */
[----:B------:R-:W-:Y:S01]  /*0cd0*/  IMAD.U32 R149, RZ, RZ, UR4 ;  /* 0x00000004ff957e24 */ /* 0x000fe2000f8e00ff */
[----:B-----5:R0:W5:Y:S01]  /*0ce0*/  LDG.E R137, desc[UR6][R56.64] ;  /* 0x0000000638897981 */ /* 0x020162000c1e1900 */
[----:B-1----:R-:W-:-:S05]  /*0cf0*/  @P0 IMAD.WIDE.U32 R58, R147, 0x20, R58 ;  /* 0x00000020933a0825 */ /* 0x002fca00078e003a */
[----:B------:R-:W0:Y:S04]  /*0d00*/  @P0 LDG.E.128 R44, desc[UR6][R58.64] ;  /* 0x000000063a2c0981 */ /* 0x000e28000c1e1d00 */
[----:B------:R1:W5:Y:S01]  /*0d10*/  @P0 LDG.E.128 R52, desc[UR6][R58.64+0x10] ;  /* 0x000010063a340981 */ /* 0x000362000c1e1d00 */
[----:B----4-:R-:W-:-:S13]  /*0d20*/  ISETP.GE.AND P3, PT, R62, 0x1, PT ;  /* 0x000000013e00780c */ /* 0x010fda0003f66270 */
[----:B------:R-:W2:Y:S01]  /*0d30*/  @P3 LDC.64 R60, c[0x0][0x220] ;  /* 0x00008800ff3c3b82 */ /* 0x000ea20000000a00 */
[----:B------:R-:W-:Y:S01]  /*0d40*/  @P3 VIADD R66, R62, 0xffffffff ;  /* 0xffffffff3e423836 */ /* 0x000fe20000000000 */
[----:B------:R-:W-:-:S03]  /*0d50*/  @P3 LOP3.LUT R104, R0, 0x7f, RZ, 0xc0, !PT ;  /* 0x0000007f00683812 */ /* 0x000fc600078ec0ff */
[----:B------:R-:W-:-:S05]  /*0d60*/  @P3 IMAD R66, R66, R143, RZ ;  /* 0x0000008f42423224 */ /* 0x000fca00078e02ff */
[----:B------:R-:W-:-:S04]  /*0d70*/  @P3 SHF.R.S32.HI R65, RZ, 0x1f, R66 ;  /* 0x0000001fff413819 */ /* 0x000fc80000011442 */
[----:B------:R-:W-:-:S04]  /*0d80*/  @P3 LEA.HI R65, R65, R66, RZ, 0x3 ;  /* 0x0000004241413211 */ /* 0x000fc800078f18ff */
[----:B------:R-:W-:-:S05]  /*0d90*/  @P3 LEA.HI.SX32 R145, R65, R104, 0x1d ;  /* 0x0000006841913211 */ /* 0x000fca00078feaff */
[----:B--2---:R-:W-:-:S05]  /*0da0*/  @P3 IMAD.WIDE.U32 R60, R145, 0x10, R60 ;  /* 0x00000010913c3825 */ /* 0x004fca00078e003c */
[----:B------:R1:W5:Y:S01]  /*0db0*/  @P3 LDG.E.128 R48, desc[UR6][R60.64] ;  /* 0x000000063c303981 */ /* 0x000362000c1e1d00 */
[----:B------:R-:W-:Y:S01]  /*0dc0*/  ISETP.GT.AND P4, PT, R62, RZ, PT ;  /* 0x000000ff3e00720c */ /* 0x000fe20003f84270 */
[----:B------:R-:W-:Y:S01]  /*0dd0*/  VIADD R149, R149, 0x9e3779b9 ;  /* 0x9e3779b995957836 */ /* 0x000fe20000000000 */
[----:B------:R-:W-:-:S11]  /*0de0*/  IADD3 R144, R144, -0x4498517b, RZ ;  /* 0xbb67ae8590907810 */ /* 0x000fd60007ffe0ff */
[----:B------:R-:W-:-:S04]  /*0df0*/  @!P4 ISETP.NE.U32.AND P1, PT, R118, RZ, PT ;  /* 0x000000ff7600c20c */ /* 0x000fc80003f25070 */
[----:B------:R-:W-:Y:S01]  /*0e00*/  @!P4 ISETP.NE.AND.EX P1, PT, R119, RZ, PT, P1 ;  /* 0x000000ff7700c20c */ /* 0x000fe20003f25310 */
[----:B------:R-:W-:-:S03]  /*0e10*/  @!P4 IMAD.MOV.U32 R62, RZ, RZ, R101 ;  /* 0x000000ffff3ec224 */ /* 0x000fc600078e0065 */
[----:B0-----:R-:W-:Y:S01]  /*0e20*/  @!P4 FSEL R56, R44, RZ, P1 ;  /* 0x000000ff2c38c208 */ /* 0x001fe20000800000 */
[----:B-1----:R-:W-:Y:S08]  /*0e30*/  @!P4 BRA `(.L_x_13431) ;  /* 0x000000040058c947 */ /* 0x002ff00003800000 */
        /* <DEDUP_REMOVED lines=12> */
.L_x_13433:
[----:B------:R-:W-:-:S07]  /*0f00*/  IMAD.MOV.U32 R64, RZ, RZ, R102 ;  /* 0x000000ffff407224 */ /* 0x000fce00078e0066 */
.L_x_13434:
[----:B------:R-:W-:Y:S05]  /*0f10*/  BSYNC B1 ;  /* 0x0000000000017941 */ /* 0x000fea0003800000 */
.L_x_13432:
        /* <DEDUP_REMOVED lines=16> */
.L_x_13438:
[----:B------:R-:W-:Y:S05]  /*1020*/  BSYNC B2 ;  /* 0x0000000000027941 */ /* 0x000fea0003800000 */
.L_x_13437:
[----:B------:R-:W-:Y:S01]  /*1030*/  IMAD.HI.U32 R23, R97, -0x326172a9, RZ ;  /* 0xcd9e8d5761177827 */ /* 0x000fe200078e00ff */
[----:B------:R-:W-:-:S03]  /*1040*/  LOP3.LUT R56, R56, UR5, R103, 0x96, !PT ;  /* 0x0000000538387c12 */ /* 0x000fc6000f8e9667 */
[----:B------:R-:W-:Y:S01]  /*1050*/  IMAD R58, R97, -0x326172a9, RZ ;  /* 0xcd9e8d57613a7824 */ /* 0x000fe200078e02ff */
[----:B------:R-:W-:Y:S01]  /*1060*/  LOP3.LUT R23, R23, UR4, R100, 0x96, !PT ;  /* 0x0000000417177c12 */ /* 0x000fe2000f8e9664 */
[----:B------:R-:W-:-:S04]  /*1070*/  IMAD.WIDE.U32 R56, R56, -0x326172a9, RZ ;  /* 0xcd9e8d5738387825 */ /* 0x000fc800078e00ff */
[----:B------:R-:W-:Y:S01]  /*1080*/  IMAD R59, R99, -0x2daee0ad, RZ ;  /* 0xd2511f53633b7824 */ /* 0x000fe200078e02ff */
[----:B------:R-:W-:Y:S01]  /*1090*/  LOP3.LUT R58, R57, R58, R149, 0x96, !PT ;  /* 0x0000003a393a7212 */ /* 0x000fe200078e9695 */
[----:B------:R-:W-:-:S05]  /*10a0*/  IMAD.WIDE.U32 R60, R23, -0x2daee0ad, RZ ;  /* 0xd2511f53173c7825 */ /* 0x000fca00078e00ff */
[----:B------:R-:W-:Y:S01]  /*10b0*/  LOP3.LUT R62, R61, R59, R144, 0x96, !PT ;  /* 0x0000003b3d3e7212 */ /* 0x000fe200078e9690 */
        /* <DEDUP_REMOVED lines=35> */
.L_x_13436:
[----:B------:R-:W-:Y:S05]  /*12f0*/  BSYNC B1 ;  /* 0x0000000000017941 */ /* 0x000fea0003800000 */
.L_x_13435:
        /* <DEDUP_REMOVED lines=10> */
.L_x_13431:
[----:B------:R-:W-:Y:S05]  /*13a0*/  BSYNC B0 ;  /* 0x0000000000007941 */ /* 0x000fea0003800000 */
.L_x_13430:
        /* <DEDUP_REMOVED lines=18> */
.L_x_13442:
[----:B------:R-:W-:-:S07]  /*14d0*/  IMAD.MOV.U32 R57, RZ, RZ, R102 ;  /* 0x000000ffff397224 */ /* 0x000fce00078e0066 */
.L_x_13443:
[----:B------:R-:W-:Y:S05]  /*14e0*/  BSYNC B1 ;  /* 0x0000000000017941 */ /* 0x000fea0003800000 */
.L_x_13441:
        /* <DEDUP_REMOVED lines=16> */
.L_x_13447:
[----:B------:R-:W-:Y:S05]  /*15f0*/  BSYNC B2 ;  /* 0x0000000000027941 */ /* 0x000fea0003800000 */
.L_x_13446:
[----:B------:R-:W-:Y:S01]  /*1600*/  IMAD.HI.U32 R23, R97, -0x326172a9, RZ ;  /* 0xcd9e8d5761177827 */ /* 0x000fe200078e00ff */
[----:B------:R-:W-:-:S03]  /*1610*/  LOP3.LUT R58, R58, UR5, R103, 0x96, !PT ;  /* 0x000000053a3a7c12 */ /* 0x000fc6000f8e9667 */
[----:B------:R-:W-:Y:S01]  /*1620*/  IMAD R60, R97, -0x326172a9, RZ ;  /* 0xcd9e8d57613c7824 */ /* 0x000fe200078e02ff */
[----:B------:R-:W-:Y:S01]  /*1630*/  LOP3.LUT R23, R23, UR4, R100, 0x96, !PT ;  /* 0x0000000417177c12 */ /* 0x000fe2000f8e9664 */
[----:B------:R-:W-:-:S04]  /*1640*/  IMAD.WIDE.U32 R58, R58, -0x326172a9, RZ ;  /* 0xcd9e8d573a3a7825 */ /* 0x000fc800078e00ff */
[----:B------:R-:W-:Y:S01]  /*1650*/  IMAD R61, R99, -0x2daee0ad, RZ ;  /* 0xd2511f53633d7824 */ /* 0x000fe200078e02ff */
[----:B------:R-:W-:Y:S01]  /*1660*/  LOP3.LUT R60, R59, R60, R149, 0x96, !PT ;  /* 0x0000003c3b3c7212 */ /* 0x000fe200078e9695 */
[----:B------:R-:W-:-:S04]  /*1670*/  IMAD.WIDE.U32 R62, R23, -0x2daee0ad, RZ ;  /* 0xd2511f53173e7825 */ /* 0x000fc800078e00ff */
[----:B------:R-:W-:Y:S01]  /*1680*/  IMAD.WIDE.U32 R64, R60, -0x2daee0ad, RZ ;  /* 0xd2511f533c407825 */ /* 0x000fe200078e00ff */
[----:B------:R-:W-:-:S04]  /*1690*/  LOP3.LUT R61, R63, R61, R144, 0x96, !PT ;  /* 0x0000003d3f3d7212 */ /* 0x000fc800078e9690 */
        /* <DEDUP_REMOVED lines=34> */
.L_x_13445:
[----:B------:R-:W-:Y:S05]  /*18c0*/  BSYNC B1 ;  /* 0x0000000000017941 */ /* 0x000fea0003800000 */
.L_x_13444:
        /* <DEDUP_REMOVED lines=11> */
.L_x_13440:
[----:B------:R-:W-:Y:S05]  /*1980*/  BSYNC B0 ;  /* 0x0000000000007941 */ /* 0x000fea0003800000 */
.L_x_13439:
        /* <DEDUP_REMOVED lines=18> */
.L_x_13451:
[----:B------:R-:W-:-:S07]  /*1ab0*/  IMAD.MOV.U32 R66, RZ, RZ, R102 ;  /* 0x000000ffff427224 */ /* 0x000fce00078e0066 */
.L_x_13452:
[----:B------:R-:W-:Y:S05]  /*1ac0*/  BSYNC B1 ;  /* 0x0000000000017941 */ /* 0x000fea0003800000 */
.L_x_13450:
        /* <DEDUP_REMOVED lines=16> */
.L_x_13456:
[----:B------:R-:W-:Y:S05]  /*1bd0*/  BSYNC B2 ;  /* 0x0000000000027941 */ /* 0x000fea0003800000 */
.L_x_13455:
        /* <DEDUP_REMOVED lines=44> */
.L_x_13454:
[----:B------:R-:W-:Y:S05]  /*1ea0*/  BSYNC B1 ;  /* 0x0000000000017941 */ /* 0x000fea0003800000 */
.L_x_13453:
        /* <DEDUP_REMOVED lines=10> */
.L_x_13449:
[----:B------:R-:W-:Y:S05]  /*1f50*/  BSYNC B0 ;  /* 0x0000000000007941 */ /* 0x000fea0003800000 */
.L_x_13448:
        /* <DEDUP_REMOVED lines=18> */
.L_x_13460:
[----:B------:R-:W-:-:S07]  /*2080*/  IMAD.MOV.U32 R59, RZ, RZ, R102 ;  /* 0x000000ffff3b7224 */ /* 0x000fce00078e0066 */
.L_x_13461:
[----:B------:R-:W-:Y:S05]  /*2090*/  BSYNC B1 ;  /* 0x0000000000017941 */ /* 0x000fea0003800000 */
.L_x_13459:
        /* <DEDUP_REMOVED lines=16> */
.L_x_13465:
[----:B------:R-:W-:Y:S05]  /*21a0*/  BSYNC B2 ;  /* 0x0000000000027941 */ /* 0x000fea0003800000 */
.L_x_13464:
        /* <DEDUP_REMOVED lines=44> */
.L_x_13463:
[----:B------:R-:W-:Y:S05]  /*2470*/  BSYNC B1 ;  /* 0x0000000000017941 */ /* 0x000fea0003800000 */
.L_x_13462:
        /* <DEDUP_REMOVED lines=11> */
.L_x_13458:
[----:B------:R-:W-:Y:S05]  /*2530*/  BSYNC B0 ;  /* 0x0000000000007941 */ /* 0x000fea0003800000 */
.L_x_13457:
        /* <DEDUP_REMOVED lines=18> */
.L_x_13469:
[----:B------:R-:W-:-:S07]  /*2660*/  IMAD.MOV.U32 R68, RZ, RZ, R102 ;  /* 0x000000ffff447224 */ /* 0x000fce00078e0066 */
.L_x_13470:
[----:B------:R-:W-:Y:S05]  /*2670*/  BSYNC B1 ;  /* 0x0000000000017941 */ /* 0x000fea0003800000 */
.L_x_13468:
        /* <DEDUP_REMOVED lines=16> */
.L_x_13474:
[----:B------:R-:W-:Y:S05]  /*2780*/  BSYNC B2 ;  /* 0x0000000000027941 */ /* 0x000fea0003800000 */
.L_x_13473:
        /* <DEDUP_REMOVED lines=44> */
.L_x_13472:
[----:B------:R-:W-:Y:S05]  /*2a50*/  BSYNC B1 ;  /* 0x0000000000017941 */ /* 0x000fea0003800000 */
.L_x_13471:
        /* <DEDUP_REMOVED lines=10> */
.L_x_13467:
[----:B------:R-:W-:Y:S05]  /*2b00*/  BSYNC B0 ;  /* 0x0000000000007941 */ /* 0x000fea0003800000 */
.L_x_13466:
        /* <DEDUP_REMOVED lines=18> */
.L_x_13478:
[----:B------:R-:W-:-:S07]  /*2c30*/  IMAD.MOV.U32 R61, RZ, RZ, R102 ;  /* 0x000000ffff3d7224 */ /* 0x000fce00078e0066 */
.L_x_13479:
[----:B------:R-:W-:Y:S05]  /*2c40*/  BSYNC B1 ;  /* 0x0000000000017941 */ /* 0x000fea0003800000 */
.L_x_13477:
        /* <DEDUP_REMOVED lines=16> */
.L_x_13483:
[----:B------:R-:W-:Y:S05]  /*2d50*/  BSYNC B2 ;  /* 0x0000000000027941 */ /* 0x000fea0003800000 */
.L_x_13482:
        /* <DEDUP_REMOVED lines=44> */
.L_x_13481:
[----:B------:R-:W-:Y:S05]  /*3020*/  BSYNC B1 ;  /* 0x0000000000017941 */ /* 0x000fea0003800000 */
.L_x_13480:
        /* <DEDUP_REMOVED lines=11> */
.L_x_13476:
[----:B------:R-:W-:Y:S05]  /*30e0*/  BSYNC B0 ;  /* 0x0000000000007941 */ /* 0x000fea0003800000 */
.L_x_13475:
        /* <DEDUP_REMOVED lines=18> */
.L_x_13487:
[----:B------:R-:W-:-:S07]  /*3210*/  IMAD.MOV.U32 R70, RZ, RZ, R102 ;  /* 0x000000ffff467224 */ /* 0x000fce00078e0066 */
.L_x_13488:
[----:B------:R-:W-:Y:S05]  /*3220*/  BSYNC B1 ;  /* 0x0000000000017941 */ /* 0x000fea0003800000 */
.L_x_13486:
        /* <DEDUP_REMOVED lines=16> */
.L_x_13492:
[----:B------:R-:W-:Y:S05]  /*3330*/  BSYNC B2 ;  /* 0x0000000000027941 */ /* 0x000fea0003800000 */
.L_x_13491:
        /* <DEDUP_REMOVED lines=44> */
.L_x_13490:
[----:B------:R-:W-:Y:S05]  /*3600*/  BSYNC B1 ;  /* 0x0000000000017941 */ /* 0x000fea0003800000 */
.L_x_13489:
        /* <DEDUP_REMOVED lines=10> */
.L_x_13485:
[----:B------:R-:W-:Y:S05]  /*36b0*/  BSYNC B0 ;  /* 0x0000000000007941 */ /* 0x000fea0003800000 */
.L_x_13484:
        /* <DEDUP_REMOVED lines=18> */
.L_x_13496:
[----:B------:R-:W-:-:S07]  /*37e0*/  IMAD.MOV.U32 R63, RZ, RZ, R102 ;  /* 0x000000ffff3f7224 */ /* 0x000fce00078e0066 */
.L_x_13497:
[----:B------:R-:W-:Y:S05]  /*37f0*/  BSYNC B1 ;  /* 0x0000000000017941 */ /* 0x000fea0003800000 */
.L_x_13495:
        /* <DEDUP_REMOVED lines=16> */
.L_x_13501:
[----:B------:R-:W-:Y:S05]  /*3900*/  BSYNC B2 ;  /* 0x0000000000027941 */ /* 0x000fea0003800000 */
.L_x_13500:
        /* <DEDUP_REMOVED lines=9> */
[----:B------:R-:W-:-:S03]  /*39a0*/  LOP3.LUT R67, R69, R67, R144, 0x96, !PT ;  /* 0x0000004345437212 */ /* 0x000fc600078e9690 */
        /* <DEDUP_REMOVED lines=34> */
.L_x_13499:
[----:B------:R-:W-:Y:S05]  /*3bd0*/  BSYNC B1 ;  /* 0x0000000000017941 */ /* 0x000fea0003800000 */
.L_x_13498:
        /* <DEDUP_REMOVED lines=11> */
.L_x_13494:
[----:B------:R-:W-:Y:S05]  /*3c90*/  BSYNC B0 ;  /* 0x0000000000007941 */ /* 0x000fea0003800000 */
.L_x_13493:
[----:B------:R-:W0:Y:S01]  /*3ca0*/  LDC.64 R120, c[0x0][0x238] ;  /* 0x00008e00ff787b82 */ /* 0x000e220000000a00 */
[----:B------:R-:W-:Y:S01]  /*3cb0*/  VIADD R81, R147, 0x80 ;  /* 0x0000008093517836 */ /* 0x000fe20000000000 */
[----:B------:R-:W-:Y:S01]  /*3cc0*/  BSSY B0, `(.L_x_13502) ;  /* 0x000001d000007945 */ /* 0x000fe20003800000 */
[----:B------:R-:W-:-:S05]  /*3cd0*/  IADD3 R85, R145, 0x80, RZ ;  /* 0x0000008091557810 */ /* 0x000fca0007ffe0ff */
[----:B------:R-:W1:Y:S08]  /*3ce0*/  @P0 LDC.64 R68, c[0x0][0x230] ;  /* 0x00008c00ff440b82 */ /* 0x000e700000000a00 */
[----:B------:R-:W2:Y:S01]  /*3cf0*/  @P3 LDC.64 R64, c[0x0][0x220] ;  /* 0x00008800ff403b82 */ /* 0x000ea20000000a00 */
[----:B0-----:R-:W-:-:S05]  /*3d00*/  IMAD.WIDE.U32 R66, R147, 0x20, R120 ;  /* 0x0000002093427825 */ /* 0x001fca00078e0078 */
[----:B------:R0:W-:Y:S01]  /*3d10*/  STG.E.128 desc[UR6][R66.64], R56 ;  /* 0x0000003842007986 */ /* 0x0001e2000c101d06 */
[----:B-1----:R-:W-:-:S03]  /*3d20*/  @P0 IMAD.WIDE.U32 R68, R81, 0x20, R68 ;  /* 0x0000002051440825 */ /* 0x002fc600078e0044 */
[----:B------:R0:W-:Y:S01]  /*3d30*/  STG.E.128 desc[UR6][R66.64+0x10], R60 ;  /* 0x0000103c42007986 */ /* 0x0001e2000c101d06 */
[----:B------:R-:W-:Y:S05]  /*3d40*/  @!P3 BRA `(.L_x_13503) ;  /* 0x000000000050b947 */ /* 0x000fea0003800000 */
[----:B------:R-:W-:Y:S01]  /*3d50*/  IMAD.U32 R71, R135, 0x10000, RZ ;  /* 0x0001000087477824 */ /* 0x000fe200078e00ff */
[----:B0-----:R-:W0:Y:S01]  /*3d60*/  LDC.64 R66, c[0x0][0x240] ;  /* 0x00009000ff427b82 */ /* 0x001e220000000a00 */
        /* <DEDUP_REMOVED lines=18> */
.L_x_13503:
[----:B------:R-:W-:Y:S05]  /*3e90*/  BSYNC B0 ;  /* 0x0000000000007941 */ /* 0x000fea0003800000 */
.L_x_13502:
[----:B012---:R-:W-:Y:S01]  /*3ea0*/  @P3 IMAD.WIDE.U32 R66, R85, 0x10, R64 ;  /* 0x0000001055423825 */ /* 0x007fe200078e0040 */
[----:B------:R-:W2:Y:S04]  /*3eb0*/  @P0 LDG.E.128 R44, desc[UR6][R68.64] ;  /* 0x00000006442c0981 */ /* 0x000ea8000c1e1d00 */
[----:B------:R0:W5:Y:S04]  /*3ec0*/  @P3 LDG.E.128 R48, desc[UR6][R66.64] ;  /* 0x0000000642303981 */ /* 0x000168000c1e1d00 */
[----:B------:R0:W5:Y:S01]  /*3ed0*/  @P0 LDG.E.128 R52, desc[UR6][R68.64+0x10] ;  /* 0x0000100644340981 */ /* 0x000162000c1e1d00 */
[----:B------:R-:W-:Y:S01]  /*3ee0*/  @!P4 ISETP.NE.U32.AND P1, PT, R118, RZ, PT ;  /* 0x000000ff7600c20c */ /* 0x000fe20003f25070 */
[----:B------:R-:W-:Y:S01]  /*3ef0*/  BSSY B0, `(.L_x_13504) ;  /* 0x000005b000007945 */ /* 0x000fe20003800000 */
[----:B------:R-:W-:-:S02]  /*3f00*/  @!P4 IMAD.MOV.U32 R70, RZ, RZ, R76 ;  /* 0x000000ffff46c224 */ /* 0x000fc400078e004c */
[----:B------:R-:W-:-:S04]  /*3f10*/  @!P4 ISETP.NE.AND.EX P1, PT, R119, RZ, PT, P1 ;  /* 0x000000ff7700c20c */ /* 0x000fc80003f25310 */
[----:B--2---:R-:W-:Y:S01]  /*3f20*/  @!P4 FSEL R64, R44, RZ, P1 ;  /* 0x000000ff2c40c208 */ /* 0x004fe20000800000 */
[----:B0-----:R-:W-:Y:S08]  /*3f30*/  @!P4 BRA `(.L_x_13505) ;  /* 0x000000040058c947 */ /* 0x001ff00003800000 */
        /* <DEDUP_REMOVED lines=12> */
.L_x_13507:
[----:B------:R-:W-:-:S07]  /*4000*/  IMAD.MOV.U32 R72, RZ, RZ, R102 ;  /* 0x000000ffff487224 */ /* 0x000fce00078e0066 */
.L_x_13508:
[----:B------:R-:W-:Y:S05]  /*4010*/  BSYNC B1 ;  /* 0x0000000000017941 */ /* 0x000fea0003800000 */
.L_x_13506:
        /* <DEDUP_REMOVED lines=16> */
.L_x_13512:
[----:B------:R-:W-:Y:S05]  /*4120*/  BSYNC B2 ;  /* 0x0000000000027941 */ /* 0x000fea0003800000 */
.L_x_13511:
        /* <DEDUP_REMOVED lines=44> */
.L_x_13510:
[----:B------:R-:W-:Y:S05]  /*43f0*/  BSYNC B1 ;  /* 0x0000000000017941 */ /* 0x000fea0003800000 */
.L_x_13509:
        /* <DEDUP_REMOVED lines=10> */
.L_x_13505:
[----:B------:R-:W-:Y:S05]  /*44a0*/  BSYNC B0 ;  /* 0x0000000000007941 */ /* 0x000fea0003800000 */
.L_x_13504:
        /* <DEDUP_REMOVED lines=18> */
.L_x_13516:
[----:B------:R-:W-:-:S07]  /*45d0*/  IMAD.MOV.U32 R65, RZ, RZ, R102 ;  /* 0x000000ffff417224 */ /* 0x000fce00078e0066 */
.L_x_13517:
[----:B------:R-:W-:Y:S05]  /*45e0*/  BSYNC B1 ;  /* 0x0000000000017941 */ /* 0x000fea0003800000 */
.L_x_13515:
        /* <DEDUP_REMOVED lines=16> */
.L_x_13521:
[----:B------:R-:W-:Y:S05]  /*46f0*/  BSYNC B2 ;  /* 0x0000000000027941 */ /* 0x000fea0003800000 */
.L_x_13520:
        /* <DEDUP_REMOVED lines=44> */
.L_x_13519:
[----:B------:R-:W-:Y:S05]  /*49c0*/  BSYNC B1 ;  /* 0x0000000000017941 */ /* 0x000fea0003800000 */
.L_x_13518:
        /* <DEDUP_REMOVED lines=11> */
.L_x_13514:
[----:B------:R-:W-:Y:S05]  /*4a80*/  BSYNC B0 ;  /* 0x0000000000007941 */ /* 0x000fea0003800000 */
.L_x_13513:
        /* <DEDUP_REMOVED lines=18> */
.L_x_13525:
[----:B------:R-:W-:-:S07]  /*4bb0*/  IMAD.MOV.U32 R74, RZ, RZ, R102 ;  /* 0x000000ffff4a7224 */ /* 0x000fce00078e0066 */
.L_x_13526:
[----:B------:R-:W-:Y:S05]  /*4bc0*/  BSYNC B1 ;  /* 0x0000000000017941 */ /* 0x000fea0003800000 */
.L_x_13524:
        /* <DEDUP_REMOVED lines=16> */
.L_x_13530:
[----:B------:R-:W-:Y:S05]  /*4cd0*/  BSYNC B2 ;  /* 0x0000000000027941 */ /* 0x000fea0003800000 */
.L_x_13529:
        /* <DEDUP_REMOVED lines=44> */
.L_x_13528:
[----:B------:R-:W-:Y:S05]  /*4fa0*/  BSYNC B1 ;  /* 0x0000000000017941 */ /* 0x000fea0003800000 */
.L_x_13527:
        /* <DEDUP_REMOVED lines=10> */
.L_x_13523:
[----:B------:R-:W-:Y:S05]  /*5050*/  BSYNC B0 ;  /* 0x0000000000007941 */ /* 0x000fea0003800000 */
.L_x_13522:
        /* <DEDUP_REMOVED lines=18> */
.L_x_13534:
[----:B------:R-:W-:-:S07]  /*5180*/  IMAD.MOV.U32 R67, RZ, RZ, R102 ;  /* 0x000000ffff437224 */ /* 0x000fce00078e0066 */
.L_x_13535:
[----:B------:R-:W-:Y:S05]  /*5190*/  BSYNC B1 ;  /* 0x0000000000017941 */ /* 0x000fea0003800000 */
.L_x_13533:
        /* <DEDUP_REMOVED lines=16> */
.L_x_13539:
[----:B------:R-:W-:Y:S05]  /*52a0*/  BSYNC B2 ;  /* 0x0000000000027941 */ /* 0x000fea0003800000 */
.L_x_13538:
        /* <DEDUP_REMOVED lines=44> */
.L_x_13537:
[----:B------:R-:W-:Y:S05]  /*5570*/  BSYNC B1 ;  /* 0x0000000000017941 */ /* 0x000fea0003800000 */
.L_x_13536:
        /* <DEDUP_REMOVED lines=11> */
.L_x_13532:
[----:B------:R-:W-:Y:S05]  /*5630*/  BSYNC B0 ;  /* 0x0000000000007941 */ /* 0x000fea0003800000 */
.L_x_13531:
        /* <DEDUP_REMOVED lines=18> */
.L_x_13543:
[----:B------:R-:W-:-:S07]  /*5760*/  IMAD.MOV.U32 R76, RZ, RZ, R102 ;  /* 0x000000ffff4c7224 */ /* 0x000fce00078e0066 */
.L_x_13544:
[----:B------:R-:W-:Y:S05]  /*5770*/  BSYNC B1 ;  /* 0x0000000000017941 */ /* 0x000fea0003800000 */
.L_x_13542:
        /* <DEDUP_REMOVED lines=16> */
.L_x_13548:
[----:B------:R-:W-:Y:S05]  /*5880*/  BSYNC B2 ;  /* 0x0000000000027941 */ /* 0x000fea0003800000 */
.L_x_13547:
        /* <DEDUP_REMOVED lines=44> */
.L_x_13546:
[----:B------:R-:W-:Y:S05]  /*5b50*/  BSYNC B1 ;  /* 0x0000000000017941 */ /* 0x000fea0003800000 */
.L_x_13545:
        /* <DEDUP_REMOVED lines=10> */
.L_x_13541:
[----:B------:R-:W-:Y:S05]  /*5c00*/  BSYNC B0 ;  /* 0x0000000000007941 */ /* 0x000fea0003800000 */
.L_x_13540:
        /* <DEDUP_REMOVED lines=18> */
.L_x_13552:
[----:B------:R-:W-:-:S07]  /*5d30*/  IMAD.MOV.U32 R69, RZ, RZ, R102 ;  /* 0x000000ffff457224 */ /* 0x000fce00078e0066 */
.L_x_13553:
[----:B------:R-:W-:Y:S05]  /*5d40*/  BSYNC B1 ;  /* 0x0000000000017941 */ /* 0x000fea0003800000 */
.L_x_13551:
        /* <DEDUP_REMOVED lines=16> */
.L_x_13557:
[----:B------:R-:W-:Y:S05]  /*5e50*/  BSYNC B2 ;  /* 0x0000000000027941 */ /* 0x000fea0003800000 */
.L_x_13556:
        /* <DEDUP_REMOVED lines=44> */
.L_x_13555:
[----:B------:R-:W-:Y:S05]  /*6120*/  BSYNC B1 ;  /* 0x0000000000017941 */ /* 0x000fea0003800000 */
.L_x_13554:
        /* <DEDUP_REMOVED lines=11> */
.L_x_13550:
[----:B------:R-:W-:Y:S05]  /*61e0*/  BSYNC B0 ;  /* 0x0000000000007941 */ /* 0x000fea0003800000 */
.L_x_13549:
        /* <DEDUP_REMOVED lines=18> */
.L_x_13561:
[----:B------:R-:W-:-:S07]  /*6310*/  IMAD.MOV.U32 R78, RZ, RZ, R102 ;  /* 0x000000ffff4e7224 */ /* 0x000fce00078e0066 */
.L_x_13562:
[----:B------:R-:W-:Y:S05]  /*6320*/  BSYNC B1 ;  /* 0x0000000000017941 */ /* 0x000fea0003800000 */
.L_x_13560:
        /* <DEDUP_REMOVED lines=16> */
.L_x_13566:
[----:B------:R-:W-:Y:S05]  /*6430*/  BSYNC B2 ;  /* 0x0000000000027941 */ /* 0x000fea0003800000 */
.L_x_13565:
        /* <DEDUP_REMOVED lines=44> */
.L_x_13564:
[----:B------:R-:W-:Y:S05]  /*6700*/  BSYNC B1 ;  /* 0x0000000000017941 */ /* 0x000fea0003800000 */
.L_x_13563:
        /* <DEDUP_REMOVED lines=10> */
.L_x_13559:
[----:B------:R-:W-:Y:S05]  /*67b0*/  BSYNC B0 ;  /* 0x0000000000007941 */ /* 0x000fea0003800000 */
.L_x_13558:
        /* <DEDUP_REMOVED lines=18> */
.L_x_13570:
[----:B------:R-:W-:-:S07]  /*68e0*/  IMAD.MOV.U32 R71, RZ, RZ, R102 ;  /* 0x000000ffff477224 */ /* 0x000fce00078e0066 */
.L_x_13571:
[----:B------:R-:W-:Y:S05]  /*68f0*/  BSYNC B1 ;  /* 0x0000000000017941 */ /* 0x000fea0003800000 */
.L_x_13569:
        /* <DEDUP_REMOVED lines=16> */
.L_x_13575:
[----:B------:R-:W-:Y:S05]  /*6a00*/  BSYNC B2 ;  /* 0x0000000000027941 */ /* 0x000fea0003800000 */
.L_x_13574:
        /* <DEDUP_REMOVED lines=44> */
.L_x_13573:
[----:B------:R-:W-:Y:S05]  /*6cd0*/  BSYNC B1 ;  /* 0x0000000000017941 */ /* 0x000fea0003800000 */
.L_x_13572:
        /* <DEDUP_REMOVED lines=11> */
.L_x_13568:
[----:B------:R-:W-:Y:S05]  /*6d90*/  BSYNC B0 ;  /* 0x0000000000007941 */ /* 0x000fea0003800000 */
.L_x_13567:
[----:B------:R-:W-:Y:S01]  /*6da0*/  IMAD.WIDE.U32 R74, R81, 0x20, R120 ;  /* 0x00000020514a7825 */ /* 0x000fe200078e0078 */
[----:B------:R-:W0:Y:S01]  /*6db0*/  @P0 LDC.64 R82, c[0x0][0x230] ;  /* 0x00008c00ff520b82 */ /* 0x000e220000000a00 */
[----:B------:R-:W-:Y:S01]  /*6dc0*/  BSSY B0, `(.L_x_13576) ;  /* 0x000001c000007945 */ /* 0x000fe20003800000 */
[----:B------:R-:W-:Y:S01]  /*6dd0*/  IADD3 R93, R145, 0x100, RZ ;  /* 0x00000100915d7810 */ /* 0x000fe20007ffe0ff */
[----:B------:R-:W-:Y:S01]  /*6de0*/  VIADD R89, R147, 0x100 ;  /* 0x0000010093597836 */ /* 0x000fe20000000000 */
[----:B------:R1:W-:Y:S04]  /*6df0*/  STG.E.128 desc[UR6][R74.64], R64 ;  /* 0x000000404a007986 */ /* 0x0003e8000c101d06 */
[----:B------:R-:W2:Y:S01]  /*6e00*/  @P3 LDC.64 R72, c[0x0][0x220] ;  /* 0x00008800ff483b82 */ /* 0x000ea20000000a00 */
[----:B------:R1:W-:Y:S01]  /*6e10*/  STG.E.128 desc[UR6][R74.64+0x10], R68 ;  /* 0x000010444a007986 */ /* 0x0003e2000c101d06 */
[----:B0-----:R-:W-:Y:S01]  /*6e20*/  @P0 IMAD.WIDE.U32 R82, R89, 0x20, R82 ;  /* 0x0000002059520825 */ /* 0x001fe200078e0052 */
[----:B-1----:R-:W-:Y:S06]  /*6e30*/  @!P3 BRA `(.L_x_13577) ;  /* 0x000000000050b947 */ /* 0x002fec0003800000 */
        /* <DEDUP_REMOVED lines=20> */
.L_x_13577:
[----:B------:R-:W-:Y:S05]  /*6f80*/  BSYNC B0 ;  /* 0x0000000000007941 */ /* 0x000fea0003800000 */
.L_x_13576:
[----:B0-2---:R-:W-:Y:S01]  /*6f90*/  @P3 IMAD.WIDE.U32 R74, R93, 0x10, R72 ;  /* 0x000000105d4a3825 */ /* 0x005fe200078e0048 */
        /* <DEDUP_REMOVED lines=21> */
.L_x_13581:
[----:B------:R-:W-:-:S07]  /*70f0*/  IMAD.MOV.U32 R80, RZ, RZ, R102 ;  /* 0x000000ffff507224 */ /* 0x000fce00078e0066 */
.L_x_13582:
[----:B------:R-:W-:Y:S05]  /*7100*/  BSYNC B1 ;  /* 0x0000000000017941 */ /* 0x000fea0003800000 */
.L_x_13580:
        /* <DEDUP_REMOVED lines=16> */
.L_x_13586:
[----:B------:R-:W-:Y:S05]  /*7210*/  BSYNC B2 ;  /* 0x0000000000027941 */ /* 0x000fea0003800000 */
.L_x_13585:
        /* <DEDUP_REMOVED lines=44> */
.L_x_13584:
[----:B------:R-:W-:Y:S05]  /*74e0*/  BSYNC B1 ;  /* 0x0000000000017941 */ /* 0x000fea0003800000 */
.L_x_13583:
        /* <DEDUP_REMOVED lines=10> */
.L_x_13579:
[----:B------:R-:W-:Y:S05]  /*7590*/  BSYNC B0 ;  /* 0x0000000000007941 */ /* 0x000fea0003800000 */
.L_x_13578:
        /* <DEDUP_REMOVED lines=18> */
.L_x_13590:
[----:B------:R-:W-:-:S07]  /*76c0*/  MOV R73, R102 ;  /* 0x0000006600497202 */ /* 0x000fce0000000f00 */
.L_x_13591:
[----:B------:R-:W-:Y:S05]  /*76d0*/  BSYNC B1 ;  /* 0x0000000000017941 */ /* 0x000fea0003800000 */
.L_x_13589:
        /* <DEDUP_REMOVED lines=16> */
.L_x_13595:
[----:B------:R-:W-:Y:S05]  /*77e0*/  BSYNC B2 ;  /* 0x0000000000027941 */ /* 0x000fea0003800000 */
.L_x_13594:
        /* <DEDUP_REMOVED lines=44> */
.L_x_13593:
[----:B------:R-:W-:Y:S05]  /*7ab0*/  BSYNC B1 ;  /* 0x0000000000017941 */ /* 0x000fea0003800000 */
.L_x_13592:
        /* <DEDUP_REMOVED lines=11> */
.L_x_13588:
[----:B------:R-:W-:Y:S05]  /*7b70*/  BSYNC B0 ;  /* 0x0000000000007941 */ /* 0x000fea0003800000 */
.L_x_13587:
        /* <DEDUP_REMOVED lines=18> */
.L_x_13599:
[----:B------:R-:W-:-:S07]  /*7ca0*/  MOV R82, R102 ;  /* 0x0000006600527202 */ /* 0x000fce0000000f00 */
.L_x_13600:
[----:B------:R-:W-:Y:S05]  /*7cb0*/  BSYNC B1 ;  /* 0x0000000000017941 */ /* 0x000fea0003800000 */
.L_x_13598:
        /* <DEDUP_REMOVED lines=16> */
.L_x_13604:
[----:B------:R-:W-:Y:S05]  /*7dc0*/  BSYNC B2 ;  /* 0x0000000000027941 */ /* 0x000fea0003800000 */
.L_x_13603:
        /* <DEDUP_REMOVED lines=44> */
.L_x_13602:
[----:B------:R-:W-:Y:S05]  /*8090*/  BSYNC B1 ;  /* 0x0000000000017941 */ /* 0x000fea0003800000 */
.L_x_13601:
        /* <DEDUP_REMOVED lines=10> */
.L_x_13597:
[----:B------:R-:W-:Y:S05]  /*8140*/  BSYNC B0 ;  /* 0x0000000000007941 */ /* 0x000fea0003800000 */
.L_x_13596:
        /* <DEDUP_REMOVED lines=18> */
.L_x_13608:
[----:B------:R-:W-:-:S07]  /*8270*/  MOV R75, R102 ;  /* 0x00000066004b7202 */ /* 0x000fce0000000f00 */
.L_x_13609:
[----:B------:R-:W-:Y:S05]  /*8280*/  BSYNC B1 ;  /* 0x0000000000017941 */ /* 0x000fea0003800000 */
.L_x_13607:
        /* <DEDUP_REMOVED lines=16> */
.L_x_13613:
[----:B------:R-:W-:Y:S05]  /*8390*/  BSYNC B2 ;  /* 0x0000000000027941 */ /* 0x000fea0003800000 */
.L_x_13612:
        /* <DEDUP_REMOVED lines=44> */
.L_x_13611:
[----:B------:R-:W-:Y:S05]  /*8660*/  BSYNC B1 ;  /* 0x0000000000017941 */ /* 0x000fea0003800000 */
.L_x_13610:
        /* <DEDUP_REMOVED lines=11> */
.L_x_13606:
[----:B------:R-:W-:Y:S05]  /*8720*/  BSYNC B0 ;  /* 0x0000000000007941 */ /* 0x000fea0003800000 */
.L_x_13605:
        /* <DEDUP_REMOVED lines=18> */
.L_x_13617:
[----:B------:R-:W-:-:S07]  /*8850*/  MOV R84, R102 ;  /* 0x0000006600547202 */ /* 0x000fce0000000f00 */
.L_x_13618:
[----:B------:R-:W-:Y:S05]  /*8860*/  BSYNC B1 ;  /* 0x0000000000017941 */ /* 0x000fea0003800000 */
.L_x_13616:
        /* <DEDUP_REMOVED lines=16> */
.L_x_13622:
[----:B------:R-:W-:Y:S05]  /*8970*/  BSYNC B2 ;  /* 0x0000000000027941 */ /* 0x000fea0003800000 */
.L_x_13621:
        /* <DEDUP_REMOVED lines=44> */
.L_x_13620:
[----:B------:R-:W-:Y:S05]  /*8c40*/  BSYNC B1 ;  /* 0x0000000000017941 */ /* 0x000fea0003800000 */
.L_x_13619:
        /* <DEDUP_REMOVED lines=10> */
.L_x_13615:
[----:B------:R-:W-:Y:S05]  /*8cf0*/  BSYNC B0 ;  /* 0x0000000000007941 */ /* 0x000fea0003800000 */
.L_x_13614:
        /* <DEDUP_REMOVED lines=18> */
.L_x_13626:
[----:B------:R-:W-:-:S07]  /*8e20*/  MOV R77, R102 ;  /* 0x00000066004d7202 */ /* 0x000fce0000000f00 */
.L_x_13627:
[----:B------:R-:W-:Y:S05]  /*8e30*/  BSYNC B1 ;  /* 0x0000000000017941 */ /* 0x000fea0003800000 */
.L_x_13625:
        /* <DEDUP_REMOVED lines=16> */
.L_x_13631:
[----:B------:R-:W-:Y:S05]  /*8f40*/  BSYNC B2 ;  /* 0x0000000000027941 */ /* 0x000fea0003800000 */
.L_x_13630:
        /* <DEDUP_REMOVED lines=44> */
.L_x_13629:
[----:B------:R-:W-:Y:S05]  /*9210*/  BSYNC B1 ;  /* 0x0000000000017941 */ /* 0x000fea0003800000 */
.L_x_13628:
        /* <DEDUP_REMOVED lines=11> */
.L_x_13624:
[----:B------:R-:W-:Y:S05]  /*92d0*/  BSYNC B0 ;  /* 0x0000000000007941 */ /* 0x000fea0003800000 */
.L_x_13623:
        /* <DEDUP_REMOVED lines=18> */
.L_x_13635:
[----:B------:R-:W-:-:S07]  /*9400*/  MOV R86, R102 ;  /* 0x0000006600567202 */ /* 0x000fce0000000f00 */
.L_x_13636:
[----:B------:R-:W-:Y:S05]  /*9410*/  BSYNC B1 ;  /* 0x0000000000017941 */ /* 0x000fea0003800000 */
.L_x_13634:
        /* <DEDUP_REMOVED lines=16> */
.L_x_13640:
[----:B------:R-:W-:Y:S05]  /*9520*/  BSYNC B2 ;  /* 0x0000000000027941 */ /* 0x000fea0003800000 */
.L_x_13639:
        /* <DEDUP_REMOVED lines=44> */
.L_x_13638:
[----:B------:R-:W-:Y:S05]  /*97f0*/  BSYNC B1 ;  /* 0x0000000000017941 */ /* 0x000fea0003800000 */
.L_x_13637:
        /* <DEDUP_REMOVED lines=10> */
.L_x_13633:
[----:B------:R-:W-:Y:S05]  /*98a0*/  BSYNC B0 ;  /* 0x0000000000007941 */ /* 0x000fea0003800000 */
.L_x_13632:
        /* <DEDUP_REMOVED lines=18> */
.L_x_13644:
[----:B------:R-:W-:-:S07]  /*99d0*/  MOV R79, R102 ;  /* 0x00000066004f7202 */ /* 0x000fce0000000f00 */
.L_x_13645:
[----:B------:R-:W-:Y:S05]  /*99e0*/  BSYNC B1 ;  /* 0x0000000000017941 */ /* 0x000fea0003800000 */
.L_x_13643:
        /* <DEDUP_REMOVED lines=16> */
.L_x_13649:
[----:B------:R-:W-:Y:S05]  /*9af0*/  BSYNC B2 ;  /* 0x0000000000027941 */ /* 0x000fea0003800000 */
.L_x_13648:
[C---:B------:R-:W-:Y:S01]  /*9b00*/  IMAD.HI.U32 R23, R97.reuse, -0x326172a9, RZ ;  /* 0xcd9e8d5761177827 */ /* 0x040fe200078e00ff */
[----:B------:R-:W-:Y:S01]  /*9b10*/  LOP3.LUT R80, R80, UR5, R103, 0x96, !PT ;  /* 0x0000000550507c12 */ /* 0x000fe2000f8e9667 */
[----:B------:R-:W-:Y:S02]  /*9b20*/  HFMA2.MMA R92, -RZ, RZ, 0, 0 ;  /* 0x00000000ff5c7435 */ /* 0x000fe400000001ff */
        /* <DEDUP_REMOVED lines=41> */
.L_x_13647:
[----:B------:R-:W-:Y:S05]  /*9dc0*/  BSYNC B1 ;  /* 0x0000000000017941 */ /* 0x000fea0003800000 */
.L_x_13646:
        /* <DEDUP_REMOVED lines=11> */
.L_x_13642:
[----:B------:R-:W-:Y:S05]  /*9e80*/  BSYNC B0 ;  /* 0x0000000000007941 */ /* 0x000fea0003800000 */
.L_x_13641:
        /* <DEDUP_REMOVED lines=30> */
.L_x_13651:
[----:B------:R-:W-:Y:S05]  /*a070*/  BSYNC B0 ;  /* 0x0000000000007941 */ /* 0x000fea0003800000 */
.L_x_13650:
[----:B0-2---:R-:W-:Y:S01]  /*a080*/  @P3 IMAD.WIDE.U32 R82, R101, 0x10, R80 ;  /* 0x0000001065523825 */ /* 0x005fe200078e0050 */
[----:B------:R-:W2:Y:S04]  /*a090*/  @P0 LDG.E.128 R44, desc[UR6][R90.64] ;  /* 0x000000065a2c0981 */ /* 0x000ea8000c1e1d00 */
[----:B------:R0:W5:Y:S04]  /*a0a0*/  @P3 LDG.E.128 R48, desc[UR6][R82.64] ;  /* 0x0000000652303981 */ /* 0x000168000c1e1d00 */
[----:B------:R0:W5:Y:S01]  /*a0b0*/  @P0 LDG.E.128 R52, desc[UR6][R90.64+0x10] ;  /* 0x000010065a340981 */ /* 0x000162000c1e1d00 */
[----:B------:R-:W-:Y:S01]  /*a0c0*/  @!P4 ISETP.NE.U32.AND P1, PT, R118, RZ, PT ;  /* 0x000000ff7600c20c */ /* 0x000fe20003f25070 */
[----:B------:R-:W-:Y:S01]  /*a0d0*/  BSSY B0, `(.L_x_13652) ;  /* 0x000005b000007945 */ /* 0x000fe20003800000 */
[----:B------:R-:W-:-:S02]  /*a0e0*/  @!P4 MOV R84, R92 ;  /* 0x0000005c0054c202 */ /* 0x000fc40000000f00 */
[----:B------:R-:W-:-:S04]  /*a0f0*/  @!P4 ISETP.NE.AND.EX P1, PT, R119, RZ, PT, P1 ;  /* 0x000000ff7700c20c */ /* 0x000fc80003f25310 */
[----:B--2---:R-:W-:Y:S01]  /*a100*/  @!P4 FSEL R80, R44, RZ, P1 ;  /* 0x000000ff2c50c208 */ /* 0x004fe20000800000 */
[----:B0-----:R-:W-:Y:S08]  /*a110*/  @!P4 BRA `(.L_x_13653) ;  /* 0x000000040058c947 */ /* 0x001ff00003800000 */
        /* <DEDUP_REMOVED lines=12> */
.L_x_13655:
[----:B------:R-:W-:-:S07]  /*a1e0*/  IMAD.MOV.U32 R88, RZ, RZ, R102 ;  /* 0x000000ffff587224 */ /* 0x000fce00078e0066 */
.L_x_13656:
[----:B------:R-:W-:Y:S05]  /*a1f0*/  BSYNC B1 ;  /* 0x0000000000017941 */ /* 0x000fea0003800000 */
.L_x_13654:
        /* <DEDUP_REMOVED lines=16> */
.L_x_13660:
[----:B------:R-:W-:Y:S05]  /*a300*/  BSYNC B2 ;  /* 0x0000000000027941 */ /* 0x000fea0003800000 */
.L_x_13659:
        /* <DEDUP_REMOVED lines=44> */
.L_x_13658:
[----:B------:R-:W-:Y:S05]  /*a5d0*/  BSYNC B1 ;  /* 0x0000000000017941 */ /* 0x000fea0003800000 */
.L_x_13657:
        /* <DEDUP_REMOVED lines=10> */
.L_x_13653:
[----:B------:R-:W-:Y:S05]  /*a680*/  BSYNC B0 ;  /* 0x0000000000007941 */ /* 0x000fea0003800000 */
.L_x_13652:
        /* <DEDUP_REMOVED lines=18> */
.L_x_13664:
[----:B------:R-:W-:-:S07]  /*a7b0*/  IMAD.MOV.U32 R81, RZ, RZ, R102 ;  /* 0x000000ffff517224 */ /* 0x000fce00078e0066 */
.L_x_13665:
[----:B------:R-:W-:Y:S05]  /*a7c0*/  BSYNC B1 ;  /* 0x0000000000017941 */ /* 0x000fea0003800000 */
.L_x_13663:
        /* <DEDUP_REMOVED lines=16> */
.L_x_13669:
[----:B------:R-:W-:Y:S05]  /*a8d0*/  BSYNC B2 ;  /* 0x0000000000027941 */ /* 0x000fea0003800000 */
.L_x_13668:
        /* <DEDUP_REMOVED lines=44> */
.L_x_13667:
[----:B------:R-:W-:Y:S05]  /*aba0*/  BSYNC B1 ;  /* 0x0000000000017941 */ /* 0x000fea0003800000 */
.L_x_13666:
        /* <DEDUP_REMOVED lines=11> */
.L_x_13662:
[----:B------:R-:W-:Y:S05]  /*ac60*/  BSYNC B0 ;  /* 0x0000000000007941 */ /* 0x000fea0003800000 */
.L_x_13661:
        /* <DEDUP_REMOVED lines=18> */
.L_x_13673:
[----:B------:R-:W-:-:S07]  /*ad90*/  IMAD.MOV.U32 R90, RZ, RZ, R102 ;  /* 0x000000ffff5a7224 */ /* 0x000fce00078e0066 */
.L_x_13674:
[----:B------:R-:W-:Y:S05]  /*ada0*/  BSYNC B1 ;  /* 0x0000000000017941 */ /* 0x000fea0003800000 */
.L_x_13672:
        /* <DEDUP_REMOVED lines=16> */
.L_x_13678:
[----:B------:R-:W-:Y:S05]  /*aeb0*/  BSYNC B2 ;  /* 0x0000000000027941 */ /* 0x000fea0003800000 */
.L_x_13677:
        /* <DEDUP_REMOVED lines=44> */
.L_x_13676:
[----:B------:R-:W-:Y:S05]  /*b180*/  BSYNC B1 ;  /* 0x0000000000017941 */ /* 0x000fea0003800000 */
.L_x_13675:
        /* <DEDUP_REMOVED lines=10> */
.L_x_13671:
[----:B------:R-:W-:Y:S05]  /*b230*/  BSYNC B0 ;  /* 0x0000000000007941 */ /* 0x000fea0003800000 */
.L_x_13670:
        /* <DEDUP_REMOVED lines=18> */
.L_x_13682:
[----:B------:R-:W-:-:S07]  /*b360*/  IMAD.MOV.U32 R83, RZ, RZ, R102 ;  /* 0x000000ffff537224 */ /* 0x000fce00078e0066 */
.L_x_13683:
[----:B------:R-:W-:Y:S05]  /*b370*/  BSYNC B1 ;  /* 0x0000000000017941 */ /* 0x000fea0003800000 */
.L_x_13681:
        /* <DEDUP_REMOVED lines=16> */
.L_x_13687:
[----:B------:R-:W-:Y:S05]  /*b480*/  BSYNC B2 ;  /* 0x0000000000027941 */ /* 0x000fea0003800000 */
.L_x_13686:
        /* <DEDUP_REMOVED lines=44> */
.L_x_13685:
[----:B------:R-:W-:Y:S05]  /*b750*/  BSYNC B1 ;  /* 0x0000000000017941 */ /* 0x000fea0003800000 */
.L_x_13684:
        /* <DEDUP_REMOVED lines=11> */
.L_x_13680:
[----:B------:R-:W-:Y:S05]  /*b810*/  BSYNC B0 ;  /* 0x0000000000007941 */ /* 0x000fea0003800000 */
.L_x_13679:
        /* <DEDUP_REMOVED lines=18> */
.L_x_13691:
[----:B------:R-:W-:-:S07]  /*b940*/  IMAD.MOV.U32 R92, RZ, RZ, R102 ;  /* 0x000000ffff5c7224 */ /* 0x000fce00078e0066 */
.L_x_13692:
[----:B------:R-:W-:Y:S05]  /*b950*/  BSYNC B1 ;  /* 0x0000000000017941 */ /* 0x000fea0003800000 */
.L_x_13690:
        /* <DEDUP_REMOVED lines=16> */
.L_x_13696:
[----:B------:R-:W-:Y:S05]  /*ba60*/  BSYNC B2 ;  /* 0x0000000000027941 */ /* 0x000fea0003800000 */
.L_x_13695:
        /* <DEDUP_REMOVED lines=44> */
.L_x_13694:
[----:B------:R-:W-:Y:S05]  /*bd30*/  BSYNC B1 ;  /* 0x0000000000017941 */ /* 0x000fea0003800000 */
.L_x_13693:
        /* <DEDUP_REMOVED lines=10> */
.L_x_13689:
[----:B------:R-:W-:Y:S05]  /*bde0*/  BSYNC B0 ;  /* 0x0000000000007941 */ /* 0x000fea0003800000 */
.L_x_13688:
        /* <DEDUP_REMOVED lines=18> */
.L_x_13700:
[----:B------:R-:W-:-:S07]  /*bf10*/  IMAD.MOV.U32 R85, RZ, RZ, R102 ;  /* 0x000000ffff557224 */ /* 0x000fce00078e0066 */
.L_x_13701:
[----:B------:R-:W-:Y:S05]  /*bf20*/  BSYNC B1 ;  /* 0x0000000000017941 */ /* 0x000fea0003800000 */
.L_x_13699:
        /* <DEDUP_REMOVED lines=16> */
.L_x_13705:
[----:B------:R-:W-:Y:S05]  /*c030*/  BSYNC B2 ;  /* 0x0000000000027941 */ /* 0x000fea0003800000 */
.L_x_13704:
        /* <DEDUP_REMOVED lines=44> */
.L_x_13703:
[----:B------:R-:W-:Y:S05]  /*c300*/  BSYNC B1 ;  /* 0x0000000000017941 */ /* 0x000fea0003800000 */
.L_x_13702:
        /* <DEDUP_REMOVED lines=11> */
.L_x_13698:
[----:B------:R-:W-:Y:S05]  /*c3c0*/  BSYNC B0 ;  /* 0x0000000000007941 */ /* 0x000fea0003800000 */
.L_x_13697:
        /* <DEDUP_REMOVED lines=18> */
.L_x_13709:
[----:B------:R-:W-:-:S07]  /*c4f0*/  IMAD.MOV.U32 R94, RZ, RZ, R102 ;  /* 0x000000ffff5e7224 */ /* 0x000fce00078e0066 */
.L_x_13710:
[----:B------:R-:W-:Y:S05]  /*c500*/  BSYNC B1 ;  /* 0x0000000000017941 */ /* 0x000fea0003800000 */
.L_x_13708:
        /* <DEDUP_REMOVED lines=16> */
.L_x_13714:
[----:B------:R-:W-:Y:S05]  /*c610*/  BSYNC B2 ;  /* 0x0000000000027941 */ /* 0x000fea0003800000 */
.L_x_13713:
        /* <DEDUP_REMOVED lines=44> */
.L_x_13712:
[----:B------:R-:W-:Y:S05]  /*c8e0*/  BSYNC B1 ;  /* 0x0000000000017941 */ /* 0x000fea0003800000 */
.L_x_13711:
        /* <DEDUP_REMOVED lines=10> */
.L_x_13707:
[----:B------:R-:W-:Y:S05]  /*c990*/  BSYNC B0 ;  /* 0x0000000000007941 */ /* 0x000fea0003800000 */
.L_x_13706:
        /* <DEDUP_REMOVED lines=18> */
.L_x_13718:
[----:B------:R-:W-:-:S07]  /*cac0*/  IMAD.MOV.U32 R87, RZ, RZ, R102 ;  /* 0x000000ffff577224 */ /* 0x000fce00078e0066 */
.L_x_13719:
[----:B------:R-:W-:Y:S05]  /*cad0*/  BSYNC B1 ;  /* 0x0000000000017941 */ /* 0x000fea0003800000 */
.L_x_13717:
        /* <DEDUP_REMOVED lines=16> */
.L_x_13723:
[----:B------:R-:W-:Y:S05]  /*cbe0*/  BSYNC B2 ;  /* 0x0000000000027941 */ /* 0x000fea0003800000 */
.L_x_13722:
        /* <DEDUP_REMOVED lines=44> */
.L_x_13721:
[----:B------:R-:W-:Y:S05]  /*ceb0*/  BSYNC B1 ;  /* 0x0000000000017941 */ /* 0x000fea0003800000 */
.L_x_13720:
        /* <DEDUP_REMOVED lines=11> */
.L_x_13716:
[----:B------:R-:W-:Y:S05]  /*cf70*/  BSYNC B0 ;  /* 0x0000000000007941 */ /* 0x000fea0003800000 */
.L_x_13715:
[----:B------:R-:W-:Y:S01]  /*cf80*/  IMAD.WIDE.U32 R90, R139, 0x20, R120 ;  /* 0x000000208b5a7825 */ /* 0x000fe200078e0078 */
[----:B------:R-:W0:Y:S01]  /*cf90*/  @P0 LDC.64 R140, c[0x0][0x230] ;  /* 0x00008c00ff8c0b82 */ /* 0x000e220000000a00 */
[----:B------:R-:W-:Y:S01]  /*cfa0*/  IADD3 R147, R147, 0x200, RZ ;  /* 0x0000020093937810 */ /* 0x000fe20007ffe0ff */
[----:B------:R-:W-:Y:S01]  /*cfb0*/  BSSY B0, `(.L_x_13724) ;  /* 0x000001b000007945 */ /* 0x000fe20003800000 */
[----:B------:R-:W-:Y:S01]  /*cfc0*/  VIADD R145, R145, 0x200 ;  /* 0x0000020091917836 */ /* 0x000fe20000000000 */
[----:B------:R1:W-:Y:S04]  /*cfd0*/  STG.E.128 desc[UR6][R90.64], R80 ;  /* 0x000000505a007986 */ /* 0x0003e8000c101d06 */
[----:B------:R-:W2:Y:S01]  /*cfe0*/  @P3 LDC.64 R88, c[0x0][0x220] ;  /* 0x00008800ff583b82 */ /* 0x000ea20000000a00 */
[----:B------:R1:W-:Y:S01]  /*cff0*/  STG.E.128 desc[UR6][R90.64+0x10], R84 ;  /* 0x000010545a007986 */ /* 0x0003e2000c101d06 */
[----:B0-----:R-:W-:Y:S01]  /*d000*/  @P0 IMAD.WIDE.U32 R140, R147, 0x20, R140 ;  /* 0x00000020938c0825 */ /* 0x001fe200078e008c */
[----:B-1----:R-:W-:Y:S06]  /*d010*/  @!P3 BRA `(.L_x_13725) ;  /* 0x000000000050b947 */ /* 0x002fec0003800000 */
        /* <DEDUP_REMOVED lines=20> */
.L_x_13725:
[----:B------:R-:W-:Y:S05]  /*d160*/  BSYNC B0 ;  /* 0x0000000000007941 */ /* 0x000fea0003800000 */
.L_x_13724:
        /* <DEDUP_REMOVED lines=22> */
.L_x_13729:
[----:B------:R-:W-:-:S07]  /*d2d0*/  MOV R101, R102 ;  /* 0x0000006600657202 */ /* 0x000fce0000000f00 */
.L_x_13730:
[----:B------:R-:W-:Y:S05]  /*d2e0*/  BSYNC B1 ;  /* 0x0000000000017941 */ /* 0x000fea0003800000 */
.L_x_13728:
        /* <DEDUP_REMOVED lines=16> */
.L_x_13734:
[----:B------:R-:W-:Y:S05]  /*d3f0*/  BSYNC B2 ;  /* 0x0000000000027941 */ /* 0x000fea0003800000 */
.L_x_13733:
        /* <DEDUP_REMOVED lines=44> */
.L_x_13732:
[----:B------:R-:W-:Y:S05]  /*d6c0*/  BSYNC B1 ;  /* 0x0000000000017941 */ /* 0x000fea0003800000 */
.L_x_13731:
        /* <DEDUP_REMOVED lines=10> */
.L_x_13727:
[----:B------:R-:W-:Y:S05]  /*d770*/  BSYNC B0 ;  /* 0x0000000000007941 */ /* 0x000fea0003800000 */
.L_x_13726:
        /* <DEDUP_REMOVED lines=18> */
.L_x_13738:
[----:B------:R-:W-:-:S07]  /*d8a0*/  MOV R89, R102 ;  /* 0x0000006600597202 */ /* 0x000fce0000000f00 */
.L_x_13739:
[----:B------:R-:W-:Y:S05]  /*d8b0*/  BSYNC B1 ;  /* 0x0000000000017941 */ /* 0x000fea0003800000 */
.L_x_13737:
        /* <DEDUP_REMOVED lines=16> */
.L_x_13743:
[----:B------:R-:W-:Y:S05]  /*d9c0*/  BSYNC B2 ;  /* 0x0000000000027941 */ /* 0x000fea0003800000 */
.L_x_13742:
        /* <DEDUP_REMOVED lines=44> */
.L_x_13741:
[----:B------:R-:W-:Y:S05]  /*dc90*/  BSYNC B1 ;  /* 0x0000000000017941 */ /* 0x000fea0003800000 */
.L_x_13740:
        /* <DEDUP_REMOVED lines=11> */
.L_x_13736:
[----:B------:R-:W-:Y:S05]  /*dd50*/  BSYNC B0 ;  /* 0x0000000000007941 */ /* 0x000fea0003800000 */
.L_x_13735:
        /* <DEDUP_REMOVED lines=18> */
.L_x_13747:
[----:B------:R-:W-:-:S07]  /*de80*/  MOV R101, R102 ;  /* 0x0000006600657202 */ /* 0x000fce0000000f00 */
.L_x_13748:
[----:B------:R-:W-:Y:S05]  /*de90*/  BSYNC B1 ;  /* 0x0000000000017941 */ /* 0x000fea0003800000 */
.L_x_13746:
        /* <DEDUP_REMOVED lines=16> */
.L_x_13752:
[----:B------:R-:W-:Y:S05]  /*dfa0*/  BSYNC B2 ;  /* 0x0000000000027941 */ /* 0x000fea0003800000 */
.L_x_13751:
        /* <DEDUP_REMOVED lines=44> */
.L_x_13750:
[----:B------:R-:W-:Y:S05]  /*e270*/  BSYNC B1 ;  /* 0x0000000000017941 */ /* 0x000fea0003800000 */
.L_x_13749:
        /* <DEDUP_REMOVED lines=10> */
.L_x_13745:
[----:B------:R-:W-:Y:S05]  /*e320*/  BSYNC B0 ;  /* 0x0000000000007941 */ /* 0x000fea0003800000 */
.L_x_13744:
        /* <DEDUP_REMOVED lines=18> */
.L_x_13756:
[----:B------:R-:W-:-:S07]  /*e450*/  MOV R91, R102 ;  /* 0x00000066005b7202 */ /* 0x000fce0000000f00 */
.L_x_13757:
[----:B------:R-:W-:Y:S05]  /*e460*/  BSYNC B1 ;  /* 0x0000000000017941 */ /* 0x000fea0003800000 */
.L_x_13755:
        /* <DEDUP_REMOVED lines=16> */
.L_x_13761:
[----:B------:R-:W-:Y:S05]  /*e570*/  BSYNC B2 ;  /* 0x0000000000027941 */ /* 0x000fea0003800000 */
.L_x_13760:
        /* <DEDUP_REMOVED lines=44> */
.L_x_13759:
[----:B------:R-:W-:Y:S05]  /*e840*/  BSYNC B1 ;  /* 0x0000000000017941 */ /* 0x000fea0003800000 */
.L_x_13758:
        /* <DEDUP_REMOVED lines=11> */
.L_x_13754:
[----:B------:R-:W-:Y:S05]  /*e900*/  BSYNC B0 ;  /* 0x0000000000007941 */ /* 0x000fea0003800000 */
.L_x_13753:
        /* <DEDUP_REMOVED lines=18> */
.L_x_13765:
[----:B------:R-:W-:-:S07]  /*ea30*/  MOV R101, R102 ;  /* 0x0000006600657202 */ /* 0x000fce0000000f00 */
.L_x_13766:
[----:B------:R-:W-:Y:S05]  /*ea40*/  BSYNC B1 ;  /* 0x0000000000017941 */ /* 0x000fea0003800000 */
.L_x_13764:
        /* <DEDUP_REMOVED lines=16> */
.L_x_13770:
[----:B------:R-:W-:Y:S05]  /*eb50*/  BSYNC B2 ;  /* 0x0000000000027941 */ /* 0x000fea0003800000 */
.L_x_13769:
        /* <DEDUP_REMOVED lines=44> */
.L_x_13768:
[----:B------:R-:W-:Y:S05]  /*ee20*/  BSYNC B1 ;  /* 0x0000000000017941 */ /* 0x000fea0003800000 */
.L_x_13767:
        /* <DEDUP_REMOVED lines=10> */
.L_x_13763:
[----:B------:R-:W-:Y:S05]  /*eed0*/  BSYNC B0 ;  /* 0x0000000000007941 */ /* 0x000fea0003800000 */
.L_x_13762:
        /* <DEDUP_REMOVED lines=18> */
.L_x_13774:
[----:B------:R-:W-:-:S07]  /*f000*/  MOV R93, R102 ;  /* 0x00000066005d7202 */ /* 0x000fce0000000f00 */
.L_x_13775:
[----:B------:R-:W-:Y:S05]  /*f010*/  BSYNC B1 ;  /* 0x0000000000017941 */ /* 0x000fea0003800000 */
.L_x_13773:
        /* <DEDUP_REMOVED lines=16> */
.L_x_13779:
[----:B------:R-:W-:Y:S05]  /*f120*/  BSYNC B2 ;  /* 0x0000000000027941 */ /* 0x000fea0003800000 */
.L_x_13778:
        /* <DEDUP_REMOVED lines=44> */
.L_x_13777:
[----:B------:R-:W-:Y:S05]  /*f3f0*/  BSYNC B1 ;  /* 0x0000000000017941 */ /* 0x000fea0003800000 */
.L_x_13776:
        /* <DEDUP_REMOVED lines=11> */
.L_x_13772:
[----:B------:R-:W-:Y:S05]  /*f4b0*/  BSYNC B0 ;  /* 0x0000000000007941 */ /* 0x000fea0003800000 */
.L_x_13771:
        /* <DEDUP_REMOVED lines=18> */
.L_x_13783:
[----:B------:R-:W-:-:S07]  /*f5e0*/  MOV R101, R102 ;  /* 0x0000006600657202 */ /* 0x000fce0000000f00 */
.L_x_13784:
[----:B------:R-:W-:Y:S05]  /*f5f0*/  BSYNC B1 ;  /* 0x0000000000017941 */ /* 0x000fea0003800000 */
.L_x_13782:
        /* <DEDUP_REMOVED lines=16> */
.L_x_13788:
[----:B------:R-:W-:Y:S05]  /*f700*/  BSYNC B2 ;  /* 0x0000000000027941 */ /* 0x000fea0003800000 */
.L_x_13787:
        /* <DEDUP_REMOVED lines=44> */
.L_x_13786:
[----:B------:R-:W-:Y:S05]  /*f9d0*/  BSYNC B1 ;  /* 0x0000000000017941 */ /* 0x000fea0003800000 */
.L_x_13785:
        /* <DEDUP_REMOVED lines=10> */
.L_x_13781:
[----:B------:R-:W-:Y:S05]  /*fa80*/  BSYNC B0 ;  /* 0x0000000000007941 */ /* 0x000fea0003800000 */
.L_x_13780:
        /* <DEDUP_REMOVED lines=18> */
.L_x_13792:
[----:B------:R-:W-:-:S07]  /*fbb0*/  MOV R95, R102 ;  /* 0x00000066005f7202 */ /* 0x000fce0000000f00 */
.L_x_13793:
[----:B------:R-:W-:Y:S05]  /*fbc0*/  BSYNC B1 ;  /* 0x0000000000017941 */ /* 0x000fea0003800000 */
.L_x_13791:
        /* <DEDUP_REMOVED lines=16> */
.L_x_13797:
[----:B------:R-:W-:Y:S05]  /*fcd0*/  BSYNC B2 ;  /* 0x0000000000027941 */ /* 0x000fea0003800000 */
.L_x_13796:
[C---:B------:R-:W-:Y:S01]  /*fce0*/  IMAD.HI.U32 R23, R97.reuse, -0x326172a9, RZ ;  /* 0xcd9e8d5761177827 */ /* 0x040fe200078e00ff */
[----:B------:R-:W-:Y:S01]  /*fcf0*/  LOP3.LUT R96, R96, UR5, R103, 0x96, !PT ;  /* 0x0000000560607c12 */ /* 0x000fe2000f8e9667 */
[----:B------:R-:W-:Y:S02]  /*fd00*/  UIADD3 UR8, UR4, -0x61c88647, URZ ;  /* 0x9e3779b904087890 */ /* 0x000fe4000fffe03f */
[----:B------:R-:W-:Y:S01]  /*fd10*/  IMAD R101, R97, -0x326172a9, RZ ;  /* 0xcd9e8d5761657824 */ /* 0x000fe200078e02ff */
[----:B------:R-:W-:Y:S01]  /*fd20*/  LOP3.LUT R23, R23, UR4, R100, 0x96, !PT ;  /* 0x0000000417177c12 */ /* 0x000fe2000f8e9664 */
[----:B------:R-:W-:-:S04]  /*fd30*/  IMAD.WIDE.U32 R118, R96, -0x326172a9, RZ ;  /* 0xcd9e8d5760767825 */ /* 0x000fc800078e00ff */
[----:B------:R-:W-:Y:S01]  /*fd40*/  IMAD R139, R99, -0x2daee0ad, RZ ;  /* 0xd2511f53638b7824 */ /* 0x000fe200078e02ff */
[----:B------:R-:W-:Y:S01]  /*fd50*/  LOP3.LUT R101, R119, UR8, R101, 0x96, !PT ;  /* 0x0000000877657c12 */ /* 0x000fe2000f8e9665 */
[----:B------:R-:W-:-:S04]  /*fd60*/  IMAD.WIDE.U32 R140, R23, -0x2daee0ad, RZ ;  /* 0xd2511f53178c7825 */ /* 0x000fc800078e00ff */
[----:B------:R-:W-:Y:S01]  /*fd70*/  IMAD.WIDE.U32 R148, R101, -0x2daee0ad, RZ ;  /* 0xd2511f5365947825 */ /* 0x000fe200078e00ff */
[----:B------:R-:W-:Y:S01]  /*fd80*/  LOP3.LUT R139, R141, R139, R144, 0x96, !PT ;  /* 0x0000008b8d8b7212 */ /* 0x000fe200078e9690 */
        /* <DEDUP_REMOVED lines=34> */
.L_x_13795:
[----:B------:R-:W-:Y:S05]  /*ffb0*/  BSYNC B1 ;  /* 0x0000000000017941 */ /* 0x000fea0003800000 */
.L_x_13794:
        /* <DEDUP_REMOVED lines=11> */
.L_x_13790:
[----:B------:R-:W-:Y:S05]  /*10070*/  BSYNC B0 ;  /* 0x0000000000007941 */ /* 0x000fea0003800000 */
.L_x_13789:
[----:B------:R-:W-:Y:S01]  /*10080*/  FADD.FTZ R118, RZ, R56 ;  /* 0x00000038ff767221 */ /* 0x000fe20000010000 */
[----:B------:R-:W-:Y:S01]  /*10090*/  IMAD.WIDE.U32 R120, R147, 0x20, R120 ;  /* 0x0000002093787825 */ /* 0x000fe200078e0078 */
[----:B------:R-:W-:Y:S01]  /*100a0*/  SHF.R.U32.HI R144, RZ, 0x5, R0 ;  /* 0x00000005ff907819 */ /* 0x000fe20000011600 */
[----:B------:R-:W-:Y:S02]  /*100b0*/  BSSY B0, `(.L_x_13798) ;  /* 0x0000041000007945 */ /* 0x000fe40003800000 */
[----:B------:R-:W-:Y:S01]  /*100c0*/  FADD.FTZ R119, R118, R57 ;  /* 0x0000003976777221 */ /* 0x000fe20000010000 */
[----:B------:R-:W-:Y:S01]  /*100d0*/  LOP3.LUT P0, RZ, R142, 0xff, RZ, 0xc0, !PT ;  /* 0x000000ff8eff7812 */ /* 0x000fe2000780c0ff */
[----:B------:R0:W-:Y:S01]  /*100e0*/  STG.E.128 desc[UR6][R120.64], R88 ;  /* 0x0000005878007986 */ /* 0x0001e2000c101d06 */
[----:B------:R-:W-:Y:S01]  /*100f0*/  LOP3.LUT P1, RZ, R0, 0x1f, RZ, 0xc0, !PT ;  /* 0x0000001f00ff7812 */ /* 0x000fe2000782c0ff */
[----:B------:R-:W-:Y:S01]  /*10100*/  FADD.FTZ R118, R119, R58 ;  /* 0x0000003a77767221 */ /* 0x000fe20000010000 */
[----:B------:R-:W-:Y:S01]  /*10110*/  LOP3.LUT R142, R144, 0x7fffffc, RZ, 0xc0, !PT ;  /* 0x07fffffc908e7812 */ /* 0x000fe200078ec0ff */
        /* <DEDUP_REMOVED lines=37> */
[----:B0-----:R-:W-:Y:S06]  /*10370*/  @!P3 BRA `(.L_x_13799) ;  /* 0x000000000050b947 */ /* 0x001fec0003800000 */
        /* <DEDUP_REMOVED lines=20> */
.L_x_13799:
[----:B------:R-:W-:Y:S05]  /*104c0*/  BSYNC B0 ;  /* 0x0000000000007941 */ /* 0x000fea0003800000 */
.L_x_13798:
[----:B------:R-:W-:Y:S01]  /*104d0*/  UMOV UR8, 0xffffffff ;  /* 0xffffffff00087882 */ /* 0x000fe20000000000 */
[----:B------:R-:W-:Y:S01]  /*104e0*/  @!P0 IADD3 R142, R142, 0x4, RZ ;  /* 0x000000048e8e8810 */ /* 0x000fe20007ffe0ff */
        /* <DEDUP_REMOVED lines=102> */
.L_x_13814:
[----:B------:R-:W2:Y:S01]  /*10b50*/  @!P1 S2R R120, SR_CgaCtaId ;  /* 0x0000000000789919 */ /* 0x000ea20000008800 */
[----:B------:R-:W-:Y:S01]  /*10b60*/  @!P1 MOV R119, 0x400 ;  /* 0x0000040000779802 */ /* 0x000fe20000000f00 */
[----:B------:R-:W-:Y:S05]  /*10b70*/  WARPSYNC.ALL ;  /* 0x0000000000007948 */ /* 0x000fea0003800000 */
[----:B------:R-:W-:Y:S02]  /*10b80*/  LOP3.LUT R121, R144, 0x3, RZ, 0xc0, !PT ;  /* 0x0000000390797812 */ /* 0x000fe400078ec0ff */
[----:B--2---:R-:W-:-:S03]  /*10b90*/  @!P1 LEA R141, R120, R119, 0x18 ;  /* 0x00000077788d9211 */ /* 0x004fc600078ec0ff */
[----:B------:R-:W-:Y:S02]  /*10ba0*/  @!P1 IMAD.IADD R120, R142, 0x1, R121 ;  /* 0x000000018e789824 */ /* 0x000fe400078e0279 */
[----:B-1----:R-:W-:Y:S01]  /*10bb0*/  FADD.FTZ R119, R139, R140 ;  /* 0x0000008c8b777221 */ /* 0x002fe20000010000 */
[----:B0-----:R-:W-:Y:S02]  /*10bc0*/  LOP3.LUT R139, R0, 0x1f, RZ, 0xc0, !PT ;  /* 0x0000001f008b7812 */ /* 0x001fe400078ec0ff */
        /* <DEDUP_REMOVED lines=9> */
[----:B------:R-:W-:-:S05]  /*10c60*/  @!P1 MOV R138, 0x500 ;  /* 0x00000500008a9802 */ /* 0x000fca0000000f00 */
[----:B------:R-:W1:Y:S01]  /*10c70*/  SHFL.DOWN PT, R141, R138, 0x2, 0x1f ;  /* 0x08401f008a8d7f89 */ /* 0x000e6200000e0000 */
[----:B0-----:R-:W-:Y:S02]  /*10c80*/  @!P1 LEA R120, R119, R118, 0x18 ;  /* 0x0000007677789211 */ /* 0x001fe400078ec0ff */
[----:B------:R-:W-:Y:S02]  /*10c90*/  CS2R R118, SRZ ;  /* 0x0000000000767805 */ /* 0x000fe4000001ff00 */
[----:B------:R-:W-:Y:S01]  /*10ca0*/  @!P1 LEA R139, R139, R120, 0x3 ;  /* 0x000000788b8b9211 */ /* 0x000fe200078e18ff */
[----:B-1----:R-:W-:Y:S01]  /*10cb0*/  IMAD.IADD R142, R141, 0x1, R138 ;  /* 0x000000018d8e7824 */ /* 0x002fe200078e028a */
[----:B------:R-:W-:-:S03]  /*10cc0*/  I2FP.F32.S32 R146, R141 ;  /* 0x0000008d00927245 */ /* 0x000fc60000201400 */
[----:B------:R0:W-:Y:S01]  /*10cd0*/  @!P1 LDS.64 R118, [R139] ;  /* 0x000000008b769984 */ /* 0x0001e20000000a00 */
[----:B------:R-:W-:Y:S02]  /*10ce0*/  I2FP.F32.S32 R120, R142 ;  /* 0x0000008e00787245 */ /* 0x000fe40000201400 */
[----:B------:R-:W-:Y:S01]  /*10cf0*/  LOP3.LUT P1, RZ, R121, 0x1f, R0, 0xf8, !PT ;  /* 0x0000001f79ff7812 */ /* 0x000fe2000782f800 */
[----:B------:R-:W1:Y:S01]  /*10d00*/  SHFL.DOWN PT, R147, R142, 0x1, 0x1f ;  /* 0x08201f008e937f89 */ /* 0x000e6200000e0000 */
[----:B------:R-:W2:Y:S01]  /*10d10*/  MUFU.RCP R144, R120 ;  /* 0x0000007800907308 */ /* 0x000ea20000001000 */
[----:B0-----:R-:W-:Y:S02]  /*10d20*/  I2FP.F32.S32 R139, R138 ;  /* 0x0000008a008b7245 */ /* 0x001fe40000201400 */
[-C--:B-1----:R-:W-:Y:S02]  /*10d30*/  IADD3 R142, R142, R147.reuse, RZ ;  /* 0x000000938e8e7210 */ /* 0x082fe40007ffe0ff */
[----:B------:R-:W-:-:S02]  /*10d40*/  I2FP.F32.S32 R147, R147 ;  /* 0x0000009300937245 */ /* 0x000fc40000201400 */
[----:B------:R-:W-:-:S06]  /*10d50*/  I2FP.F32.S32 R142, R142 ;  /* 0x0000008e008e7245 */ /* 0x000fcc0000201400 */
[----:B------:R-:W0:Y:S01]  /*10d60*/  MUFU.RCP R142, R142 ;  /* 0x0000008e008e7308 */ /* 0x000e220000001000 */
[----:B------:R-:W1:Y:S04]  /*10d70*/  SHFL.DOWN PT, R145, R118, 0x2, 0x1f ;  /* 0x08401f0076917f89 */ /* 0x000e6800000e0000 */
[----:B------:R-:W3:Y:S01]  /*10d80*/  SHFL.DOWN PT, R140, R119, 0x2, 0x1f ;  /* 0x08401f00778c7f89 */ /* 0x000ee200000e0000 */
[C---:B-1----:R-:W-:Y:S01]  /*10d90*/  FMUL.FTZ R148, R145.reuse, R146 ;  /* 0x0000009291947220 */ /* 0x042fe20000410000 */
[----:B------:R-:W-:-:S03]  /*10da0*/  FADD.FTZ R145, -R145, R118 ;  /* 0x0000007691917221 */ /* 0x000fc60000010100 */
[----:B------:R-:W-:Y:S01]  /*10db0*/  FFMA.FTZ R141, R139, R118, R148 ;  /* 0x000000768b8d7223 */ /* 0x000fe20000010094 */
[----:B------:R-:W-:Y:S01]  /*10dc0*/  FMUL.FTZ R145, R145, R145 ;  /* 0x0000009191917220 */ /* 0x000fe20000410000 */
[----:B---3--:R-:W-:Y:S02]  /*10dd0*/  FADD.FTZ R119, R140, R119 ;  /* 0x000000778c777221 */ /* 0x008fe40000010000 */
[----:B--2---:R-:W-:Y:S01]  /*10de0*/  FMUL.FTZ R141, R144, R141 ;  /* 0x0000008d908d7220 */ /* 0x004fe20000410000 */
        /* <DEDUP_REMOVED lines=20> */
[----:B--2---:R-:W-:-:S05]  /*10f30*/  FMUL.FTZ R138, R145, R145 ;  /* 0x00000091918a7220 */ /* 0x004fca0000410000 */
[----:B------:R-:W-:Y:S01]  /*10f40*/  FSEL R139, R138, RZ, P2 ;  /* 0x000000ff8a8b7208 */ /* 0x000fe20001000000 */
[----:B-1----:R-:W-:Y:S01]  /*10f50*/  FFMA.FTZ R138, R141, UR12, R140 ;  /* 0x0000000c8d8a7c23 */ /* 0x002fe2000801008c */
[----:B---3--:R-:W-:-:S03]  /*10f60*/  @!P1 LEA R120, P4, R2, R120, 0x2 ;  /* 0x0000007802789211 */ /* 0x008fc600078810ff */
[----:B------:R-:W-:Y:S01]  /*10f70*/  FADD.FTZ R139, R138, R139 ;  /* 0x0000008b8a8b7221 */ /* 0x000fe20000010000 */
[----:B------:R-:W-:-:S04]  /*10f80*/  SHF.R.S32.HI R138, RZ, 0x1f, R2 ;  /* 0x0000001fff8a7819 */ /* 0x000fc80000011402 */
[C-C-:B------:R-:W-:Y:S01]  /*10f90*/  @!P1 LEA.HI.X R119, R2.reuse, R119, R138.reuse, 0x2, P3 ;  /* 0x0000007702779211 */ /* 0x140fe200018f148a */
[----:B------:R-:W0:Y:S01]  /*10fa0*/  MUFU.RSQ R139, R139 ;  /* 0x0000008b008b7308 */ /* 0x000e220000001400 */
[----:B------:R-:W-:-:S03]  /*10fb0*/  @!P1 LEA.HI.X R121, R2, R121, R138, 0x2, P4 ;  /* 0x0000007902799211 */ /* 0x000fc600020f148a */
[----:B------:R1:W-:Y:S04]  /*10fc0*/  @!P1 STG.E desc[UR6][R118.64], R145 ;  /* 0x0000009176009986 */ /* 0x0003e8000c101906 */
[----:B0-----:R1:W-:Y:S01]  /*10fd0*/  @!P1 STG.E desc[UR6][R120.64], R139 ;  /* 0x0000008b78009986 */ /* 0x0013e2000c101906 */
[----:B------:R-:W-:-:S13]  /*10fe0*/  ISETP.GE.AND P1, PT, R137, 0x1, PT ;  /* 0x000000018900780c */ /* 0x000fda0003f26270 */
[----:B-1----:R-:W-:Y:S05]  /*10ff0*/  @!P1 BRA `(.L_x_13802) ;  /* 0x0000000c00789947 */ /* 0x002fea0003800000 */
[----:B------:R-:W-:Y:S01]  /*11000*/  VIADD R118, R137, 0xffffffff ;  /* 0xffffffff89767836 */ /* 0x000fe20000000000 */
[----:B------:R-:W-:-:S03]  /*11010*/  FSEL R104, R145, RZ, !P2 ;  /* 0x000000ff91687208 */ /* 0x000fc60005000000 */
[----:B------:R-:W-:Y:S02]  /*11020*/  IMAD R143, R118, R143, RZ ;  /* 0x0000008f768f7224 */ /* 0x000fe400078e02ff */
[C-C-:B------:R-:W-:Y:S01]  /*11030*/  FADD.FTZ R118, -R104.reuse, R57.reuse ;  /* 0x0000003968767221 */ /* 0x140fe20000010100 */
[----:B------:R-:W-:Y:S01]  /*11040*/  PRMT R57, R43, 0x7632, R57 ;  /* 0x000076322b397816 */ /* 0x000fe20000000039 */
[C---:B------:R-:W-:Y:S01]  /*11050*/  FADD.FTZ R140, -R104.reuse, R63 ;  /* 0x0000003f688c7221 */ /* 0x040fe20000010100 */
[C---:B------:R-:W-:Y:S01]  /*11060*/  FADD.FTZ R66, -R104.reuse, R66 ;  /* 0x0000004268427221 */ /* 0x040fe20000010100 */
[C---:B------:R-:W-:Y:S01]  /*11070*/  FADD.FTZ R62, -R104.reuse, R62 ;  /* 0x0000003e683e7221 */ /* 0x040fe20000010100 */
[C---:B------:R-:W-:Y:S01]  /*11080*/  FADD.FTZ R148, -R104.reuse, R71 ;  /* 0x0000004768947221 */ /* 0x040fe20000010100 */
[C---:B------:R-:W-:Y:S01]  /*11090*/  FADD.FTZ R120, -R104.reuse, R59 ;  /* 0x0000003b68787221 */ /* 0x040fe20000010100 */
[----:B------:R-:W-:Y:S01]  /*110a0*/  FADD.FTZ R142, -R104, R65 ;  /* 0x00000041688e7221 */ /* 0x000fe20000010100 */
[----:B------:R-:W-:-:S02]  /*110b0*/  IMAD.U32 R57, R57, 0x10000, RZ ;  /* 0x0001000039397824 */ /* 0x000fc400078e00ff */
[----:B------:R-:W-:Y:S01]  /*110c0*/  FMUL.FTZ R71, R139, R140 ;  /* 0x0000008c8b477220 */ /* 0x000fe20000410000 */
[----:B------:R-:W-:Y:S01]  /*110d0*/  FADD.FTZ R146, -R104, R69 ;  /* 0x0000004568927221 */ /* 0x000fe20000010100 */
[----:B------:R-:W-:Y:S01]  /*110e0*/  SHF.L.U32 R59, R43, 0x10, RZ ;  /* 0x000000102b3b7819 */ /* 0x000fe200000006ff */
[C---:B------:R-:W-:Y:S01]  /*110f0*/  FMUL.FTZ R65, R139.reuse, R66 ;  /* 0x000000428b417220 */ /* 0x040fe20000410000 */
[----:B------:R-:W-:Y:S01]  /*11100*/  FMUL.FTZ R69, R139, R62 ;  /* 0x0000003e8b457220 */ /* 0x000fe20000410000 */
[----:B------:R-:W-:Y:S01]  /*11110*/  PRMT R66, R42, 0x7632, R66 ;  /* 0x000076322a427816 */ /* 0x000fe20000000042 */
[C---:B------:R-:W-:Y:S01]  /*11120*/  FADD.FTZ R74, -R104.reuse, R74 ;  /* 0x0000004a684a7221 */ /* 0x040fe20000010100 */
[----:B------:R-:W-:Y:S01]  /*11130*/  FFMA.FTZ R62, R71, R57, R108 ;  /* 0x00000039473e7223 */ /* 0x000fe2000001006c */
[C---:B------:R-:W-:Y:S01]  /*11140*/  FADD.FTZ R58, -R104.reuse, R58 ;  /* 0x0000003a683a7221 */ /* 0x040fe20000010100 */
[C---:B------:R-:W-:Y:S01]  /*11150*/  FADD.FTZ R78, -R104.reuse, R78 ;  /* 0x0000004e684e7221 */ /* 0x040fe20000010100 */
[----:B------:R-:W-:Y:S01]  /*11160*/  PRMT R57, R41, 0x7632, R57 ;  /* 0x0000763229397816 */ /* 0x000fe20000000039 */
[C---:B------:R-:W-:Y:S01]  /*11170*/  FADD.FTZ R60, -R104.reuse, R60 ;  /* 0x0000003c683c7221 */ /* 0x040fe20000010100 */
[----:B------:R-:W-:Y:S01]  /*11180*/  FFMA.FTZ R59, R69, R59, R6 ;  /* 0x0000003b453b7223 */ /* 0x000fe20000010006 */
[----:B------:R-:W-:Y:S01]  /*11190*/  FADD.FTZ R154, -R104, R77 ;  /* 0x0000004d689a7221 */ /* 0x000fe20000010100 */
[----:B------:R-:W-:-:S02]  /*111a0*/  IMAD.U32 R69, R66, 0x10000, RZ ;  /* 0x0001000042457824 */ /* 0x000fc400078e00ff */
[C---:B------:R-:W-:Y:S01]  /*111b0*/  FADD.FTZ R138, -R104.reuse, R61 ;  /* 0x0000003d688a7221 */ /* 0x040fe20000010100 */
[----:B------:R-:W-:Y:S01]  /*111c0*/  FADD.FTZ R158, -R104, R81 ;  /* 0x00000051689e7221 */ /* 0x000fe20000010100 */
[----:B------:R-:W-:Y:S01]  /*111d0*/  FMUL.FTZ R77, R139, R74 ;  /* 0x0000004a8b4d7220 */ /* 0x000fe20000410000 */
[----:B------:R-:W-:Y:S01]  /*111e0*/  SHF.L.U32 R66, R41, 0x10, RZ ;  /* 0x0000001029427819 */ /* 0x000fe200000006ff */
[C---:B------:R-:W-:Y:S01]  /*111f0*/  FMUL.FTZ R61, R139.reuse, R58 ;  /* 0x0000003a8b3d7220 */ /* 0x040fe20000410000 */
[C---:B------:R-:W-:Y:S01]  /*11200*/  FMUL.FTZ R81, R139.reuse, R78 ;  /* 0x0000004e8b517220 */ /* 0x040fe20000410000 */
[----:B------:R-:W-:Y:S01]  /*11210*/  SHF.L.U32 R74, R42, 0x10, RZ ;  /* 0x000000102a4a7819 */ /* 0x000fe200000006ff */
[C---:B------:R-:W-:Y:S01]  /*11220*/  FMUL.FTZ R63, R139.reuse, R120 ;  /* 0x000000788b3f7220 */ /* 0x040fe20000410000 */
[----:B------:R-:W-:Y:S01]  /*11230*/  FMUL.FTZ R60, R139, R60 ;  /* 0x0000003c8b3c7220 */ /* 0x000fe20000410000 */
[----:B------:R-:W-:Y:S02]  /*11240*/  IMAD.U32 R78, R57, 0x10000, RZ ;  /* 0x00010000394e7824 */ /* 0x000fe400078e00ff */
[C---:B------:R-:W-:Y:S01]  /*11250*/  FADD.FTZ R56, -R104.reuse, R56 ;  /* 0x0000003868387221 */ /* 0x040fe20000010100 */
[----:B------:R-:W-:Y:S01]  /*11260*/  FADD.FTZ R70, -R104, R70 ;  /* 0x0000004668467221 */ /* 0x000fe20000010100 */
[----:B------:R-:W-:Y:S01]  /*11270*/  FFMA.FTZ R57, R61, R66, R4 ;  /* 0x000000423d397223 */ /* 0x000fe20000010004 */
[----:B------:R-:W-:Y:S01]  /*11280*/  FFMA.FTZ R60, R60, R74, R5 ;  /* 0x0000004a3c3c7223 */ /* 0x000fe20000010005 */
[----:B------:R-:W-:Y:S01]  /*11290*/  PRMT R71, R40, 0x7632, R71 ;  /* 0x0000763228477816 */ /* 0x000fe20000000047 */
[----:B------:R-:W-:Y:S01]  /*112a0*/  FFMA.FTZ R66, R63, R78, R106 ;  /* 0x0000004e3f427223 */ /* 0x000fe2000001006a */
[----:B------:R-:W-:Y:S01]  /*112b0*/  FADD.FTZ R82, -R104, R82 ;  /* 0x0000005268527221 */ /* 0x000fe20000010100 */
[----:B------:R-:W-:Y:S01]  /*112c0*/  SHF.L.U32 R74, R40, 0x10, RZ ;  /* 0x00000010284a7819 */ /* 0x000fe200000006ff */
[C---:B------:R-:W-:Y:S01]  /*112d0*/  FADD.FTZ R150, -R104.reuse, R73 ;  /* 0x0000004968967221 */ /* 0x040fe20000010100 */
[----:B------:R-:W-:Y:S01]  /*112e0*/  PRMT R63, R39, 0x7632, R63 ;  /* 0x00007632273f7816 */ /* 0x000fe2000000003f */
[----:B------:R-:W-:Y:S01]  /*112f0*/  FMUL.FTZ R56, R139, R56 ;  /* 0x000000388b387220 */ /* 0x000fe20000410000 */
[----:B------:R-:W-:Y:S01]  /*11300*/  SHF.L.U32 R78, R39, 0x10, RZ ;  /* 0x00000010274e7819 */ /* 0x000fe200000006ff */
[C---:B------:R-:W-:Y:S01]  /*11310*/  FADD.FTZ R68, -R104.reuse, R68 ;  /* 0x0000004468447221 */ /* 0x040fe20000010100 */
[C---:B------:R-:W-:Y:S01]  /*11320*/  FMUL.FTZ R73, R139.reuse, R70 ;  /* 0x000000468b497220 */ /* 0x040fe20000410000 */
[----:B------:R-:W-:Y:S01]  /*11330*/  FADD.FTZ R162, -R104, R85 ;  /* 0x0000005568a27221 */ /* 0x000fe20000010100 */
[----:B------:R-:W-:Y:S01]  /*11340*/  FMUL.FTZ R85, R139, R82 ;  /* 0x000000528b557220 */ /* 0x000fe20000410000 */
[----:B------:R-:W-:-:S02]  /*11350*/  IMAD.U32 R61, R71, 0x10000, RZ ;  /* 0x00010000473d7824 */ /* 0x000fc400078e00ff */
[----:B------:R-:W-:Y:S01]  /*11360*/  FFMA.FTZ R56, R56, R74, R3 ;  /* 0x0000004a38387223 */ /* 0x000fe20000010003 */
[----:B------:R-:W-:Y:S01]  /*11370*/  IMAD.U32 R82, R63, 0x10000, RZ ;  /* 0x000100003f527824 */ /* 0x000fe200078e00ff */
[----:B------:R-:W-:Y:S01]  /*11380*/  SHF.L.U32 R71, R38, 0x10, RZ ;  /* 0x0000001026477819 */ /* 0x000fe200000006ff */
[----:B------:R-:W-:Y:S01]  /*11390*/  FADD.FTZ R152, -R104, R75 ;  /* 0x0000004b68987221 */ /* 0x000fe20000010100 */
[----:B------:R-:W-:Y:S01]  /*113a0*/  FMUL.FTZ R68, R139, R68 ;  /* 0x000000448b447220 */ /* 0x000fe20000410000 */
[----:B------:R-:W-:Y:S01]  /*113b0*/  SHF.R.S32.HI R74, RZ, 0x1f, R143 ;  /* 0x0000001fff4a7819 */ /* 0x000fe2000001148f */
[----:B------:R-:W-:Y:S01]  /*113c0*/  FFMA.FTZ R63, R73, R78, R10 ;  /* 0x0000004e493f7223 */ /* 0x000fe2000001000a */
[----:B------:R-:W-:Y:S01]  /*113d0*/  FMUL.FTZ R75, R139, R148 ;  /* 0x000000948b4b7220 */ /* 0x000fe20000410000 */
[----:B------:R-:W-:Y:S01]  /*113e0*/  PRMT R73, R38, 0x7632, R73 ;  /* 0x0000763226497816 */ /* 0x000fe20000000049 */
[----:B------:R-:W-:Y:S01]  /*113f0*/  FADD.FTZ R64, -R104, R64 ;  /* 0x0000004068407221 */ /* 0x000fe20000010100 */
[----:B------:R-:W-:Y:S01]  /*11400*/  SHF.L.U32 R78, R37, 0x10, RZ ;  /* 0x00000010254e7819 */ /* 0x000fe200000006ff */
[----:B------:R-:W-:Y:S01]  /*11410*/  FFMA.FTZ R68, R68, R71, R9 ;  /* 0x0000004744447223 */ /* 0x000fe20000010009 */
[----:B------:R-:W-:Y:S01]  /*11420*/  LEA.HI R143, R74, R143, RZ, 0x3 ;  /* 0x0000008f4a8f7211 */ /* 0x000fe200078f18ff */
[----:B------:R-:W-:Y:S01]  /*11430*/  FADD.FTZ R86, -R104, R86 ;  /* 0x0000005668567221 */ /* 0x000fe20000010100 */
[----:B------:R-:W-:Y:S01]  /*11440*/  FFMA.FTZ R74, R75, R82, R112 ;  /* 0x000000524b4a7223 */ /* 0x000fe20000010070 */
[----:B------:R-:W-:Y:S01]  /*11450*/  PRMT R71, R37, 0x7632, R71 ;  /* 0x0000763225477816 */ /* 0x000fe20000000047 */
[----:B------:R-:W-:-:S02]  /*11460*/  IMAD.U32 R82, R73, 0x10000, RZ ;  /* 0x0001000049527824 */ /* 0x000fc400078e00ff */
        /* <DEDUP_REMOVED lines=16> */
[C---:B------:R-:W-:Y:S01]  /*11570*/  PRMT R73, R36.reuse, 0x7632, R73 ;  /* 0x0000763224497816 */ /* 0x040fe20000000049 */
[----:B------:R-:W-:Y:S01]  /*11580*/  FFMA.FTZ R65, R65, R78, R8 ;  /* 0x0000004e41417223 */ /* 0x000fe20000010008 */
[----:B------:R-:W-:Y:S01]  /*11590*/  SHF.L.U32 R75, R36, 0x10, RZ ;  /* 0x00000010244b7819 */ /* 0x000fe200000006ff */
[----:B------:R-:W-:Y:S01]  /*115a0*/  FADD.FTZ R104, -R104, R95 ;  /* 0x0000005f68687221 */ /* 0x000fe20000010100 */
[----:B------:R-:W-:Y:S01]  /*115b0*/  FMUL.FTZ R64, R139, R64 ;  /* 0x000000408b407220 */ /* 0x000fe20000410000 */
[----:B------:R-:W-:Y:S01]  /*115c0*/  PRMT R78, R35, 0x7632, R78 ;  /* 0x00007632234e7816 */ /* 0x000fe2000000004e */
[----:B------:R-:W-:Y:S01]  /*115d0*/  FMUL.FTZ R95, R139, R86 ;  /* 0x000000568b5f7220 */ /* 0x000fe20000410000 */
[----:B------:R-:W-:-:S02]  /*115e0*/  IMAD.U32 R86, R71, 0x10000, RZ ;  /* 0x0001000047567824 */ /* 0x000fc400078e00ff */
[C---:B------:R-:W-:Y:S01]  /*115f0*/  FMUL.FTZ R67, R139.reuse, R144 ;  /* 0x000000908b437220 */ /* 0x040fe20000410000 */
[C---:B------:R-:W-:Y:S01]  /*11600*/  FMUL.FTZ R58, R139.reuse, R89 ;  /* 0x000000598b3a7220 */ /* 0x040fe20000410000 */
[----:B------:R-:W-:Y:S01]  /*11610*/  FFMA.FTZ R71, R146, R82, R111 ;  /* 0x0000005292477223 */ /* 0x000fe2000001006f */
[C---:B------:R-:W-:Y:S01]  /*11620*/  FMUL.FTZ R142, R139.reuse, R142 ;  /* 0x0000008e8b8e7220 */ /* 0x040fe20000410000 */
[----:B------:R-:W-:Y:S01]  /*11630*/  FMUL.FTZ R89, R139, R90 ;  /* 0x0000005a8b597220 */ /* 0x000fe20000410000 */
[----:B------:R-:W-:Y:S02]  /*11640*/  IMAD.U32 R73, R73, 0x10000, RZ ;  /* 0x0001000049497824 */ /* 0x000fe400078e00ff */
[----:B------:R-:W-:Y:S01]  /*11650*/  FFMA.FTZ R64, R64, R75, R7 ;  /* 0x0000004b40407223 */ /* 0x000fe20000010007 */
[----:B------:R-:W-:Y:S01]  /*11660*/  SHF.L.U32 R82, R35, 0x10, RZ ;  /* 0x0000001023527819 */ /* 0x000fe200000006ff */
[----:B------:R-:W-:Y:S01]  /*11670*/  IMAD.U32 R90, R78, 0x10000, RZ ;  /* 0x000100004e5a7824 */ /* 0x000fe200078e00ff */
[C---:B------:R-:W-:Y:S01]  /*11680*/  PRMT R75, R34.reuse, 0x7632, R75 ;  /* 0x00007632224b7816 */ /* 0x040fe2000000004b */
[----:B------:R-:W-:Y:S01]  /*11690*/  FMUL.FTZ R76, R139, R76 ;  /* 0x0000004c8b4c7220 */ /* 0x000fe20000410000 */
[----:B------:R-:W-:Y:S01]  /*116a0*/  SHF.L.U32 R78, R34, 0x10, RZ ;  /* 0x00000010224e7819 */ /* 0x000fe200000006ff */
[----:B------:R-:W-:Y:S01]  /*116b0*/  FFMA.FTZ R86, R67, R86, R110 ;  /* 0x0000005643567223 */ /* 0x000fe2000001006e */
[----:B------:R-:W-:Y:S01]  /*116c0*/  FFMA.FTZ R67, R142, R73, R109 ;  /* 0x000000498e437223 */ /* 0x000fe2000001006d */
[----:B------:R-:W-:Y:S01]  /*116d0*/  FFMA.FTZ R73, R81, R82, R14 ;  /* 0x0000005251497223 */ /* 0x000fe2000001000e */
[----:B------:R-:W-:-:S02]  /*116e0*/  IMAD.U32 R81, R75, 0x10000, RZ ;  /* 0x000100004b517824 */ /* 0x000fc400078e00ff */
[----:B------:R-:W-:Y:S01]  /*116f0*/  FFMA.FTZ R75, R76, R78, R13 ;  /* 0x0000004e4c4b7223 */ /* 0x000fe2000001000d */
[----:B------:R-:W-:Y:S01]  /*11700*/  PRMT R76, R32, 0x7632, R76 ;  /* 0x00007632204c7816 */ /* 0x000fe2000000004c */
[C---:B------:R-:W-:Y:S01]  /*11710*/  FMUL.FTZ R70, R139.reuse, R93 ;  /* 0x0000005d8b467220 */ /* 0x040fe20000410000 */
[----:B------:R-:W-:Y:S01]  /*11720*/  FMUL.FTZ R93, R139, R94 ;  /* 0x0000005e8b5d7220 */ /* 0x000fe20000410000 */
[----:B------:R-:W-:Y:S01]  /*11730*/  SHF.L.U32 R94, R33, 0x10, RZ ;  /* 0x00000010215e7819 */ /* 0x000fe200000006ff */
[C---:B------:R-:W-:Y:S01]  /*11740*/  FMUL.FTZ R150, R139.reuse, R150 ;  /* 0x000000968b967220 */ /* 0x040fe20000410000 */
[----:B------:R-:W-:Y:S02]  /*11750*/  IMAD.U32 R76, R76, 0x10000, RZ ;  /* 0x000100004c4c7824 */ /* 0x000fe400078e00ff */
[C---:B------:R-:W-:Y:S01]  /*11760*/  FMUL.FTZ R72, R139.reuse, R72 ;  /* 0x000000488b487220 */ /* 0x040fe20000410000 */
[----:B------:R-:W-:Y:S01]  /*11770*/  FMUL.FTZ R87, R139, R160 ;  /* 0x000000a08b577220 */ /* 0x000fe20000410000 */
[----:B------:R-:W-:Y:S01]  /*11780*/  FFMA.FTZ R94, R77, R94, R12 ;  /* 0x0000005e4d5e7223 */ /* 0x000fe2000001000c */
[----:B------:R-:W-:Y:S01]  /*11790*/  SHF.L.U32 R77, R32, 0x10, RZ ;  /* 0x00000010204d7819 */ /* 0x000fe200000006ff */
[----:B------:R-:W-:Y:S01]  /*117a0*/  FFMA.FTZ R137, R150, R76, R113 ;  /* 0x0000004c96897223 */ /* 0x000fe20000010071 */
[----:B------:R-:W-:Y:S01]  /*117b0*/  PRMT R76, R29, 0x7632, R76 ;  /* 0x000076321d4c7816 */ /* 0x000fe2000000004c */
[----:B------:R-:W-:Y:S01]  /*117c0*/  FMUL.FTZ R162, R139, R162 ;  /* 0x000000a28ba27220 */ /* 0x000fe20000410000 */
[----:B------:R-:W-:Y:S01]  /*117d0*/  PRMT R78, R33, 0x7632, R78 ;  /* 0x00007632214e7816 */ /* 0x000fe2000000004e */
[----:B------:R-:W-:Y:S01]  /*117e0*/  FFMA.FTZ R72, R72, R77, R11 ;  /* 0x0000004d48487223 */ /* 0x000fe2000001000b */
[----:B------:R-:W-:Y:S01]  /*117f0*/  PRMT R77, R30, 0x7632, R77 ;  /* 0x000076321e4d7816 */ /* 0x000fe2000000004d */
[----:B------:R-:W-:-:S02]  /*11800*/  IMAD.U32 R76, R76, 0x10000, RZ ;  /* 0x000100004c4c7824 */ /* 0x000fc400078e00ff */
[C---:B------:R-:W-:Y:S01]  /*11810*/  FMUL.FTZ R79, R139.reuse, R152 ;  /* 0x000000988b4f7220 */ /* 0x040fe20000410000 */
[----:B------:R-:W-:Y:S02]  /*11820*/  IMAD.U32 R78, R78, 0x10000, RZ ;  /* 0x000100004e4e7824 */ /* 0x000fe400078e00ff */
[----:B------:R-:W-:Y:S01]  /*11830*/  FMUL.FTZ R154, R139, R154 ;  /* 0x0000009a8b9a7220 */ /* 0x000fe20000410000 */
[----:B------:R-:W-:Y:S01]  /*11840*/  FFMA.FTZ R87, R87, R76, R122 ;  /* 0x0000004c57577223 */ /* 0x000fe2000001007a */
[----:B------:R-:W-:Y:S01]  /*11850*/  IMAD.U32 R77, R77, 0x10000, RZ ;  /* 0x000100004d4d7824 */ /* 0x000fe200078e00ff */
[----:B------:R-:W-:Y:S01]  /*11860*/  PRMT R76, R28, 0x7632, R76 ;  /* 0x000076321c4c7816 */ /* 0x000fe2000000004c */
[----:B------:R-:W-:Y:S01]  /*11870*/  FFMA.FTZ R121, R79, R78, R114 ;  /* 0x0000004e4f797223 */ /* 0x000fe20000010072 */
[----:B------:R-:W-:Y:S01]  /*11880*/  PRMT R79, R27, 0x7632, R79 ;  /* 0x000076321b4f7816 */ /* 0x000fe2000000004f */
[----:B------:R-:W-:Y:S01]  /*11890*/  FFMA.FTZ R162, R162, R77, R123 ;  /* 0x0000004da2a27223 */ /* 0x000fe2000001007b */
[----:B------:R-:W-:Y:S01]  /*118a0*/  SHF.L.U32 R141, R76, 0x10, RZ ;  /* 0x000000104c8d7819 */ /* 0x000fe200000006ff */
[C---:B------:R-:W-:Y:S01]  /*118b0*/  FMUL.FTZ R118, R139.reuse, R118 ;  /* 0x000000768b767220 */ /* 0x040fe20000410000 */
[----:B------:R-:W0:Y:S01]  /*118c0*/  LDC.64 R76, c[0x0][0x2b8] ;  /* 0x0000ae00ff4c7b82 */ /* 0x000e220000000a00 */
        /* <DEDUP_REMOVED lines=12> */
[----:B------:R-:W-:Y:S01]  /*11990*/  IMAD.U32 R140, R79, 0x10000, RZ ;  /* 0x000100004f8c7824 */ /* 0x000fe200078e00ff */
[----:B------:R-:W-:Y:S01]  /*119a0*/  PRMT R81, R31, 0x7632, R81 ;  /* 0x000076321f517816 */ /* 0x000fe20000000051 */
[----:B------:R-:W-:Y:S01]  /*119b0*/  IMAD.U32 R78, R78, 0x10000, RZ ;  /* 0x000100004e4e7824 */ /* 0x000fe200078e00ff */
[----:B------:R-:W-:Y:S01]  /*119c0*/  SHF.L.U32 R79, R26, 0x10, RZ ;  /* 0x000000101a4f7819 */ /* 0x000fe200000006ff */
[----:B------:R-:W-:Y:S01]  /*119d0*/  FFMA.FTZ R140, R139, R140, R128 ;  /* 0x0000008c8b8c7223 */ /* 0x000fe20000010080 */
[----:B------:R-:W-:Y:S01]  /*119e0*/  FFMA.FTZ R69, R138, R69, R107 ;  /* 0x000000458a457223 */ /* 0x000fe2000001006b */
[----:B------:R-:W-:Y:S01]  /*119f0*/  FFMA.FTZ R139, R70, R78, R127 ;  /* 0x0000004e468b7223 */ /* 0x000fe2000001007f */
[----:B------:R-:W-:Y:S01]  /*11a00*/  IMAD.U32 R81, R81, 0x10000, RZ ;  /* 0x0001000051517824 */ /* 0x000fe200078e00ff */
[----:B------:R-:W-:Y:S01]  /*11a10*/  PRMT R78, R25, 0x7632, R78 ;  /* 0x00007632194e7816 */ /* 0x000fe2000000004e */
[----:B------:R-:W-:Y:S01]  /*11a20*/  FFMA.FTZ R61, R118, R61, R105 ;  /* 0x0000003d763d7223 */ /* 0x000fe20000010069 */
[----:B------:R-:W-:Y:S01]  /*11a30*/  LOP3.LUT R104, R0, 0x7f, RZ, 0xc0, !PT ;  /* 0x0000007f00687812 */ /* 0x000fe200078ec0ff */
[----:B------:R-:W-:Y:S01]  /*11a40*/  FFMA.FTZ R92, R92, R79, R21 ;  /* 0x0000004f5c5c7223 */ /* 0x000fe20000010015 */
[----:B------:R-:W-:Y:S01]  /*11a50*/  SHF.L.U32 R138, R28, 0x10, RZ ;  /* 0x000000101c8a7819 */ /* 0x000fe200000006ff */
[----:B------:R-:W-:Y:S01]  /*11a60*/  FFMA.FTZ R118, R119, R81, R124 ;  /* 0x0000005177767223 */ /* 0x000fe2000001007c */
[----:B------:R-:W-:Y:S01]  /*11a70*/  PRMT R70, R24, 0x7632, R70 ;  /* 0x0000763218467816 */ /* 0x000fe20000000046 */
[----:B------:R-:W-:Y:S01]  /*11a80*/  IMAD.U32 R142, R78, 0x10000, RZ ;  /* 0x000100004e8e7824 */ /* 0x000fe200078e00ff */
[----:B------:R-:W-:Y:S01]  /*11a90*/  SHF.L.U32 R79, R25, 0x10, RZ ;  /* 0x00000010194f7819 */ /* 0x000fe200000006ff */
[----:B------:R-:W-:Y:S01]  /*11aa0*/  FFMA.FTZ R138, R80, R138, R15 ;  /* 0x0000008a508a7223 */ /* 0x000fe2000001000f */
[----:B------:R-:W-:Y:S01]  /*11ab0*/  LEA.HI.SX32 R143, R143, R104, 0x1d ;  /* 0x000000688f8f7211 */ /* 0x000fe200078feaff */
[----:B------:R-:W-:Y:S01]  /*11ac0*/  FFMA.FTZ R90, R83, R90, R116 ;  /* 0x0000005a535a7223 */ /* 0x000fe20000010074 */
[----:B------:R-:W-:Y:S01]  /*11ad0*/  SHF.L.U32 R82, R31, 0x10, RZ ;  /* 0x000000101f527819 */ /* 0x000fe200000006ff */
[----:B------:R-:W-:Y:S01]  /*11ae0*/  IMAD.U32 R80, R27, 0x10000, RZ ;  /* 0x000100001b507824 */ /* 0x000fe200078e00ff */
[----:B------:R-:W-:Y:S01]  /*11af0*/  SHF.L.U32 R119, R30, 0x10, RZ ;  /* 0x000000101e777819 */ /* 0x000fe200000006ff */
[----:B------:R-:W-:Y:S01]  /*11b00*/  IMAD.U32 R70, R70, 0x10000, RZ ;  /* 0x0001000046467824 */ /* 0x000fe200078e00ff */
[----:B------:R-:W-:Y:S01]  /*11b10*/  SHF.L.U32 R120, R29, 0x10, RZ ;  /* 0x000000101d787819 */ /* 0x000fe200000006ff */
[----:B------:R-:W-:Y:S01]  /*11b20*/  FFMA.FTZ R89, R89, R79, R20 ;  /* 0x0000004f59597223 */ /* 0x000fe20000010014 */
[----:B------:R-:W-:Y:S01]  /*11b30*/  SHF.L.U32 R78, R24, 0x10, RZ ;  /* 0x00000010184e7819 */ /* 0x000fe200000006ff */
[----:B------:R-:W-:Y:S01]  /*11b40*/  FFMA.FTZ R95, R95, R82, R18 ;  /* 0x000000525f5f7223 */ /* 0x000fe20000010012 */
[----:B------:R-:W-:Y:S01]  /*11b50*/  IADD3 R83, R143, 0x80, RZ ;  /* 0x000000808f537810 */ /* 0x000fe20007ffe0ff */
[----:B------:R-:W-:Y:S01]  /*11b60*/  FFMA.FTZ R119, R84, R119, R17 ;  /* 0x0000007754777223 */ /* 0x000fe20000010011 */
[----:B------:R-:W-:Y:S01]  /*11b70*/  FFMA.FTZ R120, R85, R120, R16 ;  /* 0x0000007855787223 */ /* 0x000fe20000010010 */
[----:B------:R-:W-:Y:S01]  /*11b80*/  FFMA.FTZ R141, R158, R141, R117 ;  /* 0x0000008d9e8d7223 */ /* 0x000fe20000010075 */
[----:B------:R-:W-:Y:S01]  /*11b90*/  FFMA.FTZ R142, R91, R142, R126 ;  /* 0x0000008e5b8e7223 */ /* 0x000fe2000001007e */
[C---:B------:R-:W-:Y:S01]  /*11ba0*/  VIADD R81, R143.reuse, 0x100 ;  /* 0x000001008f517836 */ /* 0x040fe20000000000 */
[----:B------:R-:W-:Y:S01]  /*11bb0*/  IADD3 R79, R143, 0x180, RZ ;  /* 0x000001808f4f7810 */ /* 0x000fe20007ffe0ff */
[----:B------:R-:W-:Y:S01]  /*11bc0*/  FFMA.FTZ R93, R93, R80, R22 ;  /* 0x000000505d5d7223 */ /* 0x000fe20000010016 */
[----:B------:R-:W-:Y:S01]  /*11bd0*/  FFMA.FTZ R88, R88, R78, R19 ;  /* 0x0000004e58587223 */ /* 0x000fe20000010013 */
[----:B------:R-:W-:Y:S01]  /*11be0*/  FFMA.FTZ R91, R58, R70, R125 ;  /* 0x000000463a5b7223 */ /* 0x000fe2000001007d */
[C---:B------:R-:W-:Y:S01]  /*11bf0*/  VIADD R145, R143.reuse, 0x200 ;  /* 0x000002008f917836 */ /* 0x040fe20000000000 */
[----:B------:R-:W-:Y:S01]  /*11c00*/  F2FP.BF16.F32.PACK_AB R59, R62, R59 ;  /* 0x0000003b3e3b723e */ /* 0x000fe200000010ff */
[----:B0-----:R-:W-:Y:S01]  /*11c10*/  IMAD.WIDE.U32 R84, R143, 0x10, R76 ;  /* 0x000000108f547825 */ /* 0x001fe200078e004c */
[----:B------:R-:W-:-:S02]  /*11c20*/  F2FP.BF16.F32.PACK_AB R58, R69, R60 ;  /* 0x0000003c453a723e */ /* 0x000fc400000010ff */
[----:B------:R-:W-:Y:S01]  /*11c30*/  F2FP.BF16.F32.PACK_AB R57, R66, R57 ;  /* 0x000000394239723e */ /* 0x000fe200000010ff */
[--C-:B------:R-:W-:Y:S01]  /*11c40*/  IMAD.WIDE.U32 R82, R83, 0x10, R76.reuse ;  /* 0x0000001053527825 */ /* 0x100fe200078e004c */
[----:B------:R-:W-:Y:S02]  /*11c50*/  F2FP.BF16.F32.PACK_AB R56, R61, R56 ;  /* 0x000000383d38723e */ /* 0x000fe400000010ff */
        /* <DEDUP_REMOVED lines=22> */
[----:B------:R-:W-:-:S05]  /*11dc0*/  F2FP.BF16.F32.PACK_AB R72, R91, R88 ;  /* 0x000000585b48723e */ /* 0x000fca00000010ff */
[----:B------:R0:W-:Y:S02]  /*11dd0*/  STG.E.128 desc[UR6][R76.64], R72 ;  /* 0x000000484c007986 */ /* 0x0001e4000c101d06 */
.L_x_13802:
[----:B------:R-:W-:Y:S05]  /*11de0*/  BSYNC B0 ;  /* 0x0000000000007941 */ /* 0x000fea0003800000 */
.L_x_13801:
[----:B------:R-:W-:Y:S02]  /*11df0*/  IADD3 R2, R2, UR14, RZ ;  /* 0x0000000e02027c10 */ /* 0x000fe4000fffe0ff */
[----:B------:R-:W-:Y:S02]  /*11e00*/  SEL R142, RZ, 0x1, P0 ;  /* 0x00000001ff8e7807 */ /* 0x000fe40000000000 */
[----:B------:R-:W-:-:S13]  /*11e10*/  ISETP.GE.AND P1, PT, R2, UR15, PT ;  /* 0x0000000f02007c0c */ /* 0x000fda000bf26270 */
[----:B------:R-:W-:Y:S05]  /*11e20*/  @!P1 BRA `(.L_x_13803) ;  /* 0xfffffeec00649947 */ /* 0x000fea000383ffff */
[----:B------:R-:W-:Y:S05]  /*11e30*/  EXIT ;  /* 0x000000000000794d */ /* 0x000fea0003800000 */
.L_x_13800:
[----:B------:R-:W-:Y:S01]  /*11e40*/  HFMA2.MMA R148, -RZ, RZ, 0, 1.847743988037109375e-06 ;  /* 0x0000001fff947435 */ /* 0x000fe200000001ff */
[----:B------:R-:W-:Y:S02]  /*11e50*/  IMAD.MOV.U32 R145, RZ, RZ, 0x1 ;  /* 0x00000001ff917424 */ /* 0x000fe400078e00ff */
[----:B------:R-:W-:-:S08]  /*11e60*/  IMAD.MOV.U32 R141, RZ, RZ, -0x1 ;  /* 0xffffffffff8d7424 */ /* 0x000fd000078e00ff */
[----:B0-----:R-:W-:Y:S05]  /*11e70*/  WARPSYNC.COLLECTIVE R141, `(.L_x_13804) ;  /* 0x000000008d087348 */ /* 0x001fea0003c00000 */
[----:B------:R1:W2:Y:S02]  /*11e80*/  SHFL.BFLY P3, R140, R146, R145, R148 ;  /* 0x0c000091928c7389 */ /* 0x0002a40000060094 */
[----:B012---:R-:W-:Y:S01]  /*11e90*/  ENDCOLLECTIVE ;  /* 0x000000000000791b */ /* 0x007fe20003800000 */
.L_x_13804:
[----:B------:R-:W-:Y:S01]  /*11ea0*/  HFMA2.MMA R145, -RZ, RZ, 0, 1.1920928955078125e-07 ;  /* 0x00000002ff917435 */ /* 0x000fe200000001ff */
[----:B------:R-:W-:-:S05]  /*11eb0*/  MOV R119, R140 ;  /* 0x0000008c00777202 */ /* 0x000fca0000000f00 */
[----:B------:R-:W-:-:S04]  /*11ec0*/  FADD.FTZ R120, R146, R119 ;  /* 0x0000007792787221 */ /* 0x000fc80000010000 */
[----:B------:R-:W-:-:S07]  /*11ed0*/  IMAD.MOV.U32 R146, RZ, RZ, R120 ;  /* 0x000000ffff927224 */ /* 0x000fce00078e0078 */
[----:B------:R-:W-:Y:S05]  /*11ee0*/  WARPSYNC.COLLECTIVE R141, `(.L_x_13805) ;  /* 0x000000008d087348 */ /* 0x000fea0003c00000 */
[----:B------:R0:W1:Y:S02]  /*11ef0*/  SHFL.BFLY P3, R140, R146, R145, R148 ;  /* 0x0c000091928c7389 */ /* 0x0000640000060094 */
[----:B01----:R-:W-:Y:S01]  /*11f00*/  ENDCOLLECTIVE ;  /* 0x000000000000791b */ /* 0x003fe20003800000 */
.L_x_13805:
[----:B------:R-:W-:Y:S02]  /*11f10*/  IMAD.MOV.U32 R145, RZ, RZ, 0x4 ;  /* 0x00000004ff917424 */ /* 0x000fe400078e00ff */
[----:B------:R-:W-:-:S04]  /*11f20*/  IMAD.MOV.U32 R119, RZ, RZ, R140 ;  /* 0x000000ffff777224 */ /* 0x000fc800078e008c */
[----:B------:R-:W-:-:S05]  /*11f30*/  FADD.FTZ R121, R120, R119 ;  /* 0x0000007778797221 */ /* 0x000fca0000010000 */
[----:B------:R-:W-:-:S07]  /*11f40*/  MOV R146, R121 ;  /* 0x0000007900927202 */ /* 0x000fce0000000f00 */
[----:B------:R-:W-:Y:S05]  /*11f50*/  WARPSYNC.COLLECTIVE R141, `(.L_x_13806) ;  /* 0x000000008d087348 */ /* 0x000fea0003c00000 */
[----:B------:R0:W1:Y:S02]  /*11f60*/  SHFL.BFLY P3, R140, R146, R145, R148 ;  /* 0x0c000091928c7389 */ /* 0x0000640000060094 */
[----:B01----:R-:W-:Y:S01]  /*11f70*/  ENDCOLLECTIVE ;  /* 0x000000000000791b */ /* 0x003fe20003800000 */
.L_x_13806:
[----:B------:R-:W-:Y:S01]  /*11f80*/  HFMA2.MMA R145, -RZ, RZ, 0, 4.76837158203125e-07 ;  /* 0x00000008ff917435 */ /* 0x000fe200000001ff */
[----:B------:R-:W-:-:S05]  /*11f90*/  MOV R118, R140 ;  /* 0x0000008c00767202 */ /* 0x000fca0000000f00 */
[----:B------:R-:W-:-:S04]  /*11fa0*/  FADD.FTZ R138, R121, R118 ;  /* 0x00000076798a7221 */ /* 0x000fc80000010000 */
[----:B------:R-:W-:-:S07]  /*11fb0*/  IMAD.MOV.U32 R146, RZ, RZ, R138 ;  /* 0x000000ffff927224 */ /* 0x000fce00078e008a */
[----:B------:R-:W-:Y:S05]  /*11fc0*/  WARPSYNC.COLLECTIVE R141, `(.L_x_13807) ;  /* 0x000000008d087348 */ /* 0x000fea0003c00000 */
[----:B------:R0:W1:Y:S02]  /*11fd0*/  SHFL.BFLY P3, R140, R146, R145, R148 ;  /* 0x0c000091928c7389 */ /* 0x0000640000060094 */
[----:B01----:R-:W-:Y:S01]  /*11fe0*/  ENDCOLLECTIVE ;  /* 0x000000000000791b */ /* 0x003fe20003800000 */
.L_x_13807:
[----:B------:R-:W-:Y:S02]  /*11ff0*/  IMAD.MOV.U32 R145, RZ, RZ, 0x10 ;  /* 0x00000010ff917424 */ /* 0x000fe400078e00ff */
[----:B------:R-:W-:-:S04]  /*12000*/  IMAD.MOV.U32 R119, RZ, RZ, R140 ;  /* 0x000000ffff777224 */ /* 0x000fc800078e008c */
[----:B------:R-:W-:-:S05]  /*12010*/  FADD.FTZ R139, R138, R119 ;  /* 0x000000778a8b7221 */ /* 0x000fca0000010000 */
[----:B------:R-:W-:-:S07]  /*12020*/  MOV R146, R139 ;  /* 0x0000008b00927202 */ /* 0x000fce0000000f00 */
[----:B------:R-:W-:Y:S05]  /*12030*/  WARPSYNC.COLLECTIVE R141, `(.L_x_13808) ;  /* 0x000000008d087348 */ /* 0x000fea0003c00000 */
[----:B------:R0:W1:Y:S02]  /*12040*/  SHFL.BFLY P3, R140, R146, R145, R148 ;  /* 0x0c000091928c7389 */ /* 0x0000640000060094 */
[----:B01----:R-:W-:Y:S01]  /*12050*/  ENDCOLLECTIVE ;  /* 0x000000000000791b */ /* 0x003fe20003800000 */
.L_x_13808:
        /* <DEDUP_REMOVED lines=88> */
.L_x_13809:
[----:B------:R-:W-:Y:S02]  /*125e0*/  IMAD.MOV.U32 R145, RZ, RZ, 0x2 ;  /* 0x00000002ff917424 */ /* 0x000fe400078e00ff */
[----:B------:R-:W-:-:S04]  /*125f0*/  IMAD.MOV.U32 R120, RZ, RZ, R140 ;  /* 0x000000ffff787224 */ /* 0x000fc800078e008c */
[----:B------:R-:W-:-:S05]  /*12600*/  FADD.FTZ R120, R119, R120 ;  /* 0x0000007877787221 */ /* 0x000fca0000010000 */
[----:B------:R-:W-:-:S07]  /*12610*/  MOV R146, R120 ;  /* 0x0000007800927202 */ /* 0x000fce0000000f00 */
[----:B------:R-:W-:Y:S05]  /*12620*/  WARPSYNC.COLLECTIVE R141, `(.L_x_13810) ;  /* 0x000000008d087348 */ /* 0x000fea0003c00000 */
[----:B------:R0:W1:Y:S02]  /*12630*/  SHFL.BFLY P3, R140, R146, R145, R148 ;  /* 0x0c000091928c7389 */ /* 0x0000640000060094 */
[----:B01----:R-:W-:Y:S01]  /*12640*/  ENDCOLLECTIVE ;  /* 0x000000000000791b */ /* 0x003fe20003800000 */
.L_x_13810:
[----:B------:R-:W-:Y:S01]  /*12650*/  HFMA2.MMA R145, -RZ, RZ, 0, 2.384185791015625e-07 ;  /* 0x00000004ff917435 */ /* 0x000fe200000001ff */
[----:B------:R-:W-:-:S05]  /*12660*/  MOV R121, R140 ;  /* 0x0000008c00797202 */ /* 0x000fca0000000f00 */
[----:B------:R-:W-:-:S04]  /*12670*/  FADD.FTZ R121, R120, R121 ;  /* 0x0000007978797221 */ /* 0x000fc80000010000 */
[----:B------:R-:W-:-:S07]  /*12680*/  IMAD.MOV.U32 R146, RZ, RZ, R121 ;  /* 0x000000ffff927224 */ /* 0x000fce00078e0079 */
[----:B------:R-:W-:Y:S05]  /*12690*/  WARPSYNC.COLLECTIVE R141, `(.L_x_13811) ;  /* 0x000000008d087348 */ /* 0x000fea0003c00000 */
[----:B------:R0:W1:Y:S02]  /*126a0*/  SHFL.BFLY P3, R140, R146, R145, R148 ;  /* 0x0c000091928c7389 */ /* 0x0000640000060094 */
[----:B01----:R-:W-:Y:S01]  /*126b0*/  ENDCOLLECTIVE ;  /* 0x000000000000791b */ /* 0x003fe20003800000 */
.L_x_13811:
[----:B------:R-:W-:Y:S02]  /*126c0*/  IMAD.MOV.U32 R145, RZ, RZ, 0x8 ;  /* 0x00000008ff917424 */ /* 0x000fe400078e00ff */
[----:B------:R-:W-:-:S04]  /*126d0*/  IMAD.MOV.U32 R138, RZ, RZ, R140 ;  /* 0x000000ffff8a7224 */ /* 0x000fc800078e008c */
[----:B------:R-:W-:-:S05]  /*126e0*/  FADD.FTZ R138, R121, R138 ;  /* 0x0000008a798a7221 */ /* 0x000fca0000010000 */
[----:B------:R-:W-:-:S07]  /*126f0*/  MOV R146, R138 ;  /* 0x0000008a00927202 */ /* 0x000fce0000000f00 */
[----:B------:R-:W-:Y:S05]  /*12700*/  WARPSYNC.COLLECTIVE R141, `(.L_x_13812) ;  /* 0x000000008d087348 */ /* 0x000fea0003c00000 */
[----:B------:R0:W1:Y:S02]  /*12710*/  SHFL.BFLY P3, R140, R146, R145, R148 ;  /* 0x0c000091928c7389 */ /* 0x0000640000060094 */
[----:B01----:R-:W-:Y:S01]  /*12720*/  ENDCOLLECTIVE ;  /* 0x000000000000791b */ /* 0x003fe20003800000 */
.L_x_13812:
[----:B------:R-:W-:Y:S01]  /*12730*/  HFMA2.MMA R145, -RZ, RZ, 0, 9.5367431640625e-07 ;  /* 0x00000010ff917435 */ /* 0x000fe200000001ff */
[----:B------:R-:W-:-:S05]  /*12740*/  MOV R139, R140 ;  /* 0x0000008c008b7202 */ /* 0x000fca0000000f00 */
[----:B------:R-:W-:-:S04]  /*12750*/  FADD.FTZ R139, R138, R139 ;  /* 0x0000008b8a8b7221 */ /* 0x000fc80000010000 */
[----:B------:R-:W-:-:S07]  /*12760*/  IMAD.MOV.U32 R146, RZ, RZ, R139 ;  /* 0x000000ffff927224 */ /* 0x000fce00078e008b */
[----:B------:R-:W-:Y:S05]  /*12770*/  WARPSYNC.COLLECTIVE R141, `(.L_x_13813) ;  /* 0x000000008d087348 */ /* 0x000fea0003c00000 */
[----:B------:R0:W1:Y:S02]  /*12780*/  SHFL.BFLY P3, R140, R146, R145, R148 ;  /* 0x0c000091928c7389 */ /* 0x0000640000060094 */
[----:B01----:R-:W-:Y:S01]  /*12790*/  ENDCOLLECTIVE ;  /* 0x000000000000791b */ /* 0x003fe20003800000 */
.L_x_13813:
[----:B------:R-:W-:Y:S05]  /*127a0*/  BRA `(.L_x_13814) ;  /* 0xffffffe000e87947 */ /* 0x000fea000383ffff */
.L_x_13815:
        /* <DEDUP_REMOVED lines=13> */
.L_x_37219:


//--------------------- .text._ZN10layer_norm13ln_fwd_kernelINS_13Kernel_traitsI13__nv_bfloat16S2_fS2_fjLj5120ELj1ELj1ELj4ELj16ENS_18Kernel_traits_baseILj5120ES2_S2_fS2_fjLj128EEEEELb1ELb1ELb0ELb0EEEvNS_9FwdParamsE --------------------------
	.section	.text._ZN10layer_norm13ln_fwd_kernelINS_13Kernel_traitsI13__nv_bfloat16S2_fS2_fjLj5120ELj1ELj1ELj4ELj16ENS_18Kernel_traits_baseILj5120ES2_S2_fS2_fjLj128EEEEELb1ELb1ELb0ELb0EEEvNS_9FwdParamsE,"ax",@progbits
	.align	128
        .global         _ZN10layer_norm13ln_fwd_kernelINS_13Kernel_traitsI13__nv_bfloat16S2_fS2_fjLj5120ELj1ELj1ELj4ELj16ENS_18Kernel_traits_baseILj5120ES2_S2_fS2_fjLj128EEEEELb1ELb1ELb0ELb0EEEvNS_9FwdParamsE
        .type           _ZN10layer_norm13ln_fwd_kernelINS_13Kernel_traitsI13__nv_bfloat16S2_fS2_fjLj5120ELj1ELj1ELj4ELj16ENS_18Kernel_traits_baseILj5120ES2_S2_fS2_fjLj128EEEEELb1ELb1ELb0ELb0EEEvNS_9FwdParamsE,@function
        .size           _ZN10layer_norm13ln_fwd_kernelINS_13Kernel_traitsI13__nv_bfloat16S2_fS2_fjLj5120ELj1ELj1ELj4ELj16ENS_18Kernel_traits_baseILj5120ES2_S2_fS2_fjLj128EEEEELb1ELb1ELb0ELb0EEEvNS_9FwdParamsE,(.L_x_37220 - _ZN10layer_norm13ln_fwd_kernelINS_13Kernel_traitsI13__nv_bfloat16S2_fS2_fjLj5120ELj1ELj1ELj4ELj16ENS_18Kernel_traits_baseILj5120ES2_S2_fS2_fjLj128EEEEELb1ELb1ELb0ELb0EEEvNS_9FwdParamsE)
        .other          _ZN10layer_norm13ln_fwd_kernelINS_13Kernel_traitsI13__nv_bfloat16S2_fS2_fjLj5120ELj1ELj1ELj4ELj16ENS_18Kernel_traits_baseILj5120ES2_S2_fS2_fjLj128EEEEELb1ELb1ELb0ELb0EEEvNS_9FwdParamsE,@"STO_CUDA_ENTRY STV_DEFAULT"
_ZN10layer_norm13ln_fwd_kernelINS_13Kernel_traitsI13__nv_bfloat16S2_fS2_fjLj5120ELj1ELj1ELj4ELj16ENS_18Kernel_traits_baseILj5120ES2_S2_fS2_fjLj128EEEEELb1ELb1ELb0ELb0EEEvNS_9FwdParamsE:
.text._ZN10layer_norm13ln_fwd_kernelINS_13Kernel_traitsI13__nv_bfloat16S2_fS2_fjLj5120ELj1ELj1ELj4ELj16ENS_18Kernel_traits_baseILj5120ES2_S2_fS2_fjLj128EEEEELb1ELb1ELb0ELb0EEEvNS_9FwdParamsE:
        /* <DEDUP_REMOVED lines=31> */
[----:B------:R-:W-:Y:S01]  /*01f0*/  VIADD R47, R209, 0x32370b8f ;  /* 0x32370b8fd12f7836 */ /* 0x000fe20000000000 */
[----:B-1----:R-:W-:Y:S01]  /*0200*/  SHF.R.S32.HI R89, RZ, 0x1f, R10 ;  /* 0x0000001fff597819 */ /* 0x002fe2000001140a */
[----:B------:R-:W-:Y:S01]  /*0210*/  IMAD.WIDE.U32 R2, R105, -0x2daee0ad, RZ ;  /* 0xd2511f5369027825 */ /* 0x000fe200078e00ff */
[----:B------:R-:W-:Y:S02]  /*0220*/  LOP3.LUT R6, R5, R104, R208, 0x96, !PT ;  /* 0x0000006805067212 */ /* 0x000fe400078e96d0 */
[----:B------:R-:W-:Y:S01]  /*0230*/  LEA.HI R89, R89, R10, RZ, 0x3 ;  /* 0x0000000a59597211 */ /* 0x000fe200078f18ff */
[----:B------:R-:W-:Y:S01]  /*0240*/  VIADD R46, R208, 0xdaa66d2b ;  /* 0xdaa66d2bd02e7836 */ /* 0x000fe20000000000 */
[----:B------:R-:W-:Y:S01]  /*0250*/  LOP3.LUT R8, R3, R209, RZ, 0x3c, !PT ;  /* 0x000000d103087212 */ /* 0x000fe200078e3cff */
[----:B------:R-:W-:Y:S01]  /*0260*/  IMAD.WIDE.U32 R6, R6, -0x2daee0ad, RZ ;  /* 0xd2511f5306067825 */ /* 0x000fe200078e00ff */
[----:B------:R-:W-:-:S02]  /*0270*/  LOP3.LUT R10, R11, 0x7f, RZ, 0x3c, !PT ;  /* 0x0000007f0b0a7812 */ /* 0x000fc400078e3cff */
[----:B------:R-:W-:Y:S01]  /*0280*/  IADD3 R48, R209, 0x76cf5d0a, RZ ;  /* 0x76cf5d0ad1307810 */ /* 0x000fe20007ffe0ff */
[----:B------:R-:W-:Y:S01]  /*0290*/  IMAD.WIDE.U32 R8, R8, -0x326172a9, RZ ;  /* 0xcd9e8d5708087825 */ /* 0x000fe200078e00ff */
[----:B------:R-:W-:Y:S02]  /*02a0*/  LOP3.LUT R5, R7, R2, R51, 0x96, !PT ;  /* 0x0000000207057212 */ /* 0x000fe400078e9633 */
[----:B------:R-:W-:Y:S01]  /*02b0*/  LEA.HI.SX32 R41, R89, R10, 0x1d ;  /* 0x0000000a59297211 */ /* 0x000fe200078feaff */
[----:B------:R-:W-:Y:S01]  /*02c0*/  VIADD R44, R209, 0xed9eba14 ;  /* 0xed9eba14d12c7836 */ /* 0x000fe20000000000 */
[----:B------:R-:W-:Y:S01]  /*02d0*/  LOP3.LUT R2, R9, R50, R4, 0x96, !PT ;  /* 0x0000003209027212 */ /* 0x000fe200078e9604 */
[----:B------:R-:W-:Y:S01]  /*02e0*/  IMAD.WIDE.U32 R4, R5, -0x326172a9, RZ ;  /* 0xcd9e8d5705047825 */ /* 0x000fe200078e00ff */
[C---:B------:R-:W-:Y:S02]  /*02f0*/  LOP3.LUT P6, RZ, R41.reuse, 0xffffff80, RZ, 0xc0, !PT ;  /* 0xffffff8029ff7812 */ /* 0x040fe400078cc0ff */
[----:B------:R-:W-:Y:S01]  /*0300*/  ISETP.GE.U32.AND P5, PT, R41, 0x100, PT ;  /* 0x000001002900780c */ /* 0x000fe20003fa6070 */
[----:B------:R-:W-:Y:S01]  /*0310*/  IMAD.WIDE.U32 R2, R2, -0x2daee0ad, RZ ;  /* 0xd2511f5302027825 */ /* 0x000fe200078e00ff */
[----:B------:R-:W-:-:S02]  /*0320*/  LOP3.LUT R7, R5, R8, R49, 0x96, !PT ;  /* 0x0000000805077212 */ /* 0x000fc400078e9631 */
[C---:B------:R-:W-:Y:S01]  /*0330*/  IADD3 R45, R208.reuse, 0x78dde6e4, RZ ;  /* 0x78dde6e4d02d7810 */ /* 0x040fe20007ffe0ff */
[----:B------:R-:W-:Y:S01]  /*0340*/  VIADD R43, R209, 0xa9066899 ;  /* 0xa9066899d12b7836 */ /* 0x000fe20000000000 */
[----:B------:R-:W-:Y:S01]  /*0350*/  LOP3.LUT R3, R3, R6, R48, 0x96, !PT ;  /* 0x0000000603037212 */ /* 0x000fe200078e9630 */
[----:B------:R-:W-:Y:S01]  /*0360*/  IMAD.WIDE.U32 R6, R7, -0x2daee0ad, RZ ;  /* 0xd2511f5307067825 */ /* 0x000fe200078e00ff */
[C---:B------:R-:W-:Y:S02]  /*0370*/  ISETP.GE.U32.AND P4, PT, R41.reuse, 0x180, PT ;  /* 0x000001802900780c */ /* 0x040fe40003f86070 */
[----:B------:R-:W-:Y:S01]  /*0380*/  ISETP.GE.U32.AND P3, PT, R41, 0x200, PT ;  /* 0x000002002900780c */ /* 0x000fe20003f66070 */
[----:B------:R-:W-:Y:S01]  /*0390*/  VIADD R39, R208, 0xb54cda56 ;  /* 0xb54cda56d0277836 */ /* 0x000fe20000000000 */
[----:B------:R-:W-:Y:S01]  /*03a0*/  LOP3.LUT R5, R7, R2, R47, 0x96, !PT ;  /* 0x0000000207057212 */ /* 0x000fe200078e962f */
[----:B------:R-:W-:Y:S01]  /*03b0*/  IMAD.WIDE.U32 R2, R3, -0x326172a9, RZ ;  /* 0xcd9e8d5703027825 */ /* 0x000fe200078e00ff */
[----:B------:R-:W-:-:S02]  /*03c0*/  @P6 LOP3.LUT R0, R0, 0x8, RZ, 0xfc, !PT ;  /* 0x0000000800006812 */ /* 0x000fc400078efcff */
[----:B------:R-:W-:Y:S01]  /*03d0*/  IADD3 R42, R208, 0x1715609d, RZ ;  /* 0x1715609dd02a7810 */ /* 0x000fe20007ffe0ff */
[----:B------:R-:W-:Y:S01]  /*03e0*/  VIADD R40, R209, 0x646e171e ;  /* 0x646e171ed1287836 */ /* 0x000fe20000000000 */
[----:B------:R-:W-:Y:S01]  /*03f0*/  LOP3.LUT R3, R3, R4, R46, 0x96, !PT ;  /* 0x0000000403037212 */ /* 0x000fe200078e962e */
[----:B------:R-:W-:Y:S01]  /*0400*/  IMAD.WIDE.U32 R4, R5, -0x326172a9, RZ ;  /* 0xcd9e8d5705047825 */ /* 0x000fe200078e00ff */
[----:B------:R-:W-:Y:S02]  /*0410*/  LOP3.LUT R0, R0, 0xfffffeff, RZ, 0xc0, !PT ;  /* 0xfffffeff00007812 */ /* 0x000fe400078ec0ff */
[----:B------:R-:W-:Y:S02]  /*0420*/  ISETP.GE.U32.AND P2, PT, R41, 0x280, PT ;  /* 0x000002802900780c */ /* 0x000fe40003f46070 */
[----:B------:R-:W-:Y:S01]  /*0430*/  LOP3.LUT R7, R5, R2, R45, 0x96, !PT ;  /* 0x0000000205077212 */ /* 0x000fe200078e962d */
[----:B------:R-:W-:Y:S01]  /*0440*/  IMAD.WIDE.U32 R2, R3, -0x2daee0ad, RZ ;  /* 0xd2511f5303027825 */ /* 0x000fe200078e00ff */
[----:B------:R-:W-:-:S02]  /*0450*/  @P5 LOP3.LUT R0, R0, 0x100, RZ, 0xfc, !PT ;  /* 0x0000010000005812 */ /* 0x000fc400078efcff */
[----:B------:R-:W-:Y:S02]  /*0460*/  IADD3 R38, R209, 0x1fd5c5a3, RZ ;  /* 0x1fd5c5a3d1267810 */ /* 0x000fe40007ffe0ff */
        /* <DEDUP_REMOVED lines=9> */
[----:B------:R-:W-:-:S03]  /*0500*/  @P3 LOP3.LUT R0, R0, 0x40, RZ, 0xfc, !PT ;  /* 0x0000004000003812 */ /* 0x000fc600078efcff */
[----:B------:R-:W-:Y:S01]  /*0510*/  IMAD.WIDE.U32 R28, R28, -0x2daee0ad, RZ ;  /* 0xd2511f531c1c7825 */ /* 0x000fe200078e00ff */
[----:B------:R-:W-:Y:S02]  /*0520*/  LOP3.LUT R204, R3, R8, R39, 0x96, !PT ;  /* 0x0000000803cc7212 */ /* 0x000fe400078e9627 */
[----:B------:R-:W-:Y:S02]  /*0530*/  LOP3.LUT R0, R0, 0xffffffdf, RZ, 0xc0, !PT ;  /* 0xffffffdf00007812 */ /* 0x000fe400078ec0ff */
[----:B------:R-:W-:Y:S01]  /*0540*/  LOP3.LUT R134, R29, R6, R40, 0x96, !PT ;  /* 0x000000061d867212 */ /* 0x000fe200078e9628 */
[----:B------:R-:W-:Y:S01]  /*0550*/  IMAD.WIDE.U32 R204, R204, -0x2daee0ad, RZ ;  /* 0xd2511f53cccc7825 */ /* 0x000fe200078e00ff */
        /* <DEDUP_REMOVED lines=26> */
.L_x_13817:
[----:B------:R-:W-:Y:S05]  /*0700*/  BSYNC B0 ;  /* 0x0000000000007941 */ /* 0x000fea0003800000 */
.L_x_13816:
        /* <DEDUP_REMOVED lines=26> */
.L_x_13819:
[----:B------:R-:W-:Y:S05]  /*08b0*/  BSYNC B0 ;  /* 0x0000000000007941 */ /* 0x000fea0003800000 */
.L_x_13818:
        /* <DEDUP_REMOVED lines=26> */
.L_x_13821:
[----:B------:R-:W-:Y:S05]  /*0a60*/  BSYNC B0 ;  /* 0x0000000000007941 */ /* 0x000fea0003800000 */
.L_x_13820:
        /* <DEDUP_REMOVED lines=26> */
.L_x_13823:
[----:B------:R-:W-:Y:S05]  /*0c10*/  BSYNC B0 ;  /* 0x0000000000007941 */ /* 0x000fea0003800000 */
.L_x_13822:
        /* <DEDUP_REMOVED lines=25> */
.L_x_13825:
[----:B------:R-:W-:Y:S05]  /*0db0*/  BSYNC B0 ;  /* 0x0000000000007941 */ /* 0x000fea0003800000 */
.L_x_13824:
        /* <DEDUP_REMOVED lines=8> */
[----:B------:R-:W-:-:S05]  /*0e40*/  VIADD R35, R208, 0xf1bbcdc8 ;  /* 0xf1bbcdc8d0237836 */ /* 0x000fca0000000000 */
[----:B------:R-:W-:Y:S01]  /*0e50*/  LOP3.LUT R134, R3, R134, R35, 0x96, !PT ;  /* 0x0000008603867212 */ /* 0x000fe200078e9623 */
[----:B------:R-:W-:Y:S01]  /*0e60*/  IMAD.HI.U32 R3, R90, -0x2daee0ad, RZ ;  /* 0xd2511f535a037827 */ /* 0x000fe200078e00ff */
[----:B------:R-:W-:Y:S06]  /*0e70*/  @P0 EXIT ;  /* 0x000000000000094d */ /* 0x000fec0003800000 */
[----:B------:R-:W-:Y:S01]  /*0e80*/  SHF.R.S32.HI R89, RZ, 0x3, R89 ;  /* 0x00000003ff597819 */ /* 0x000fe20000011459 */
[----:B------:R-:W-:Y:S01]  /*0e90*/  IMAD.U32 R112, R52, 0x10000, RZ ;  /* 0x0001000034707824 */ /* 0x000fe200078e00ff */
[----:B------:R-:W-:Y:S01]  /*0ea0*/  SHF.L.U32 R114, R54, 0x10, RZ ;  /* 0x0000001036727819 */ /* 0x000fe200000006ff */
[----:B------:R-:W-:Y:S01]  /*0eb0*/  IMAD.SHL.U32 R54, R107, 0x20, RZ ;  /* 0x000000206b367824 */ /* 0x000fe200078e00ff */
[----:B------:R-:W-:Y:S01]  /*0ec0*/  LOP3.LUT R52, R89, 0x7f, RZ, 0xc0, !PT ;  /* 0x0000007f59347812 */ /* 0x000fe200078ec0ff */
[----:B------:R-:W-:Y:S01]  /*0ed0*/  IMAD.U32 R113, R53, 0x10000, RZ ;  /* 0x0001000035717824 */ /* 0x000fe200078e00ff */
[----:B------:R-:W-:Y:S01]  /*0ee0*/  LOP3.LUT R53, R107, 0x60, RZ, 0xc0, !PT ;  /* 0x000000606b357812 */ /* 0x000fe200078ec0ff */
[----:B------:R-:W-:Y:S01]  /*0ef0*/  IMAD.U32 R115, R55, 0x10000, RZ ;  /* 0x0001000037737824 */ /* 0x000fe200078e00ff */
[----:B------:R-:W-:Y:S01]  /*0f00*/  LOP3.LUT R55, R54, 0x3e0, RZ, 0xc0, !PT ;  /* 0x000003e036377812 */ /* 0x000fe200078ec0ff */
[----:B------:R-:W-:Y:S01]  /*0f10*/  ULDC.64 UR6, c[0x0][0x270] ;  /* 0x00009c0000067ab9 */ /* 0x000fe20000000a00 */
        /* <DEDUP_REMOVED lines=9> */
[----:B------:R-:W-:Y:S01]  /*0fb0*/  IMAD R54, R90, -0x2daee0ad, RZ ;  /* 0xd2511f535a367824 */ /* 0x000fe200078e02ff */
[----:B------:R-:W-:Y:S01]  /*0fc0*/  VIMNMX R53, R53, 0x20, PT ;  /* 0x0000002035357848 */ /* 0x000fe20003fe0100 */
[----:B------:R-:W-:Y:S01]  /*0fd0*/  IMAD.HI.U32 R199, R134, -0x2daee0ad, RZ ;  /* 0xd2511f5386c77827 */ /* 0x000fe200078e00ff */
[----:B------:R-:W-:Y:S01]  /*0fe0*/  ISETP.NE.AND.EX P0, PT, RZ, UR7, PT, P0 ;  /* 0x00000007ff007c0c */ /* 0x000fe2000bf05300 */
[----:B------:R-:W-:Y:S01]  /*0ff0*/  ULDC UR11, c[0x0][0x218] ;  /* 0x00008600000b7ab9 */ /* 0x000fe20000000800 */
[----:B------:R-:W-:Y:S01]  /*1000*/  LOP3.LUT R0, R0, 0xffffffef, RZ, 0xc0, !PT ;  /* 0xffffffef00007812 */ /* 0x000fe200078ec0ff */
[----:B------:R-:W-:Y:S01]  /*1010*/  IMAD.IADD R53, R53, 0x1, R52 ;  /* 0x0000000135357824 */ /* 0x000fe200078e0234 */
[----:B------:R-:W-:Y:S01]  /*1020*/  LOP3.LUT R204, R3, R204, R34, 0x96, !PT ;  /* 0x000000cc03cc7212 */ /* 0x000fe200078e9622 */
[----:B------:R-:W-:Y:S01]  /*1030*/  IMAD.U32 R33, R24, 0x10000, RZ ;  /* 0x0001000018217824 */ /* 0x000fe200078e00ff */
[----:B------:R-:W-:Y:S01]  /*1040*/  VIMNMX R55, R55, 0x20, PT ;  /* 0x0000002037377848 */ /* 0x000fe20003fe0100 */
[----:B------:R-:W-:Y:S01]  /*1050*/  IMAD.SHL.U32 R53, R53, 0x8, RZ ;  /* 0x0000000835357824 */ /* 0x000fe200078e00ff */
[----:B------:R-:W-:Y:S01]  /*1060*/  SHF.L.U32 R31, R26, 0x10, RZ ;  /* 0x000000101a1f7819 */ /* 0x000fe200000006ff */
[----:B------:R-:W-:Y:S01]  /*1070*/  IMAD.U32 R26, R23, 0x10000, RZ ;  /* 0x00010000171a7824 */ /* 0x000fe200078e00ff */
[----:B------:R-:W-:Y:S01]  /*1080*/  SHF.L.U32 R108, R56, 0x10, RZ ;  /* 0x00000010386c7819 */ /* 0x000fe200000006ff */
[----:B------:R-:W-:Y:S01]  /*1090*/  IMAD R56, R91, -0x326172a9, RZ ;  /* 0xcd9e8d575b387824 */ /* 0x000fe200078e02ff */
[----:B------:R-:W-:Y:S01]  /*10a0*/  I2FP.F32.U32 R53, R53 ;  /* 0x0000003500357245 */ /* 0x000fe20000201000 */
[----:B------:R-:W-:Y:S01]  /*10b0*/  IMAD.HI.U32 R198, R204, -0x326172a9, RZ ;  /* 0xcd9e8d57ccc67827 */ /* 0x000fe200078e00ff */
[----:B------:R-:W-:Y:S01]  /*10c0*/  @P0 LOP3.LUT R0, R0, 0x10, RZ, 0xfc, !PT ;  /* 0x0000001000000812 */ /* 0x000fe200078efcff */
[----:B------:R-:W-:Y:S01]  /*10d0*/  ULDC UR10, c[0x0][0x290] ;  /* 0x0000a400000a7ab9 */ /* 0x000fe20000000800 */
[----:B------:R-:W-:Y:S01]  /*10e0*/  ISETP.NE.AND P0, PT, RZ, UR6, PT ;  /* 0x00000006ff007c0c */ /* 0x000fe2000bf05270 */
[----:B------:R0:W1:Y:S01]  /*10f0*/  MUFU.RCP R205, R53 ;  /* 0x0000003500cd7308 */ /* 0x0000620000001000 */
[----:B-----5:R-:W-:Y:S01]  /*1100*/  PRMT R154, R77, 0x7632, R154 ;  /* 0x000076324d9a7816 */ /* 0x020fe2000000009a */
        /* <DEDUP_REMOVED lines=141> */
[----:B------:R-:W-:Y:S02]  /*19e0*/  IMAD.U32 R136, R136, 0x10000, RZ ;  /* 0x0001000088887824 */ /* 0x000fe400078e00ff */
[----:B------:R-:W-:Y:S02]  /*19f0*/  IMAD R134, R134, -0x2daee0ad, RZ ;  /* 0xd2511f5386867824 */ /* 0x000fe400078e02ff */
[----:B01----:R-:W-:-:S07]  /*1a00*/  IMAD R204, R204, -0x326172a9, RZ ;  /* 0xcd9e8d57cccc7824 */ /* 0x003fce00078e02ff */
.L_x_14127:
[C---:B------:R-:W-:Y:S02]  /*1a10*/  LOP3.LUT P1, RZ, R0.reuse, 0x10, RZ, 0xc0, !PT ;  /* 0x0000001000ff7812 */ /* 0x040fe4000782c0ff */
[----:B------:R-:W-:-:S11]  /*1a20*/  LOP3.LUT P0, RZ, R0, 0x8, RZ, 0xc0, !PT ;  /* 0x0000000800ff7812 */ /* 0x000fd6000780c0ff */
[----:B-1234-:R-:W0:Y:S02]  /*1a30*/  @P1 LDC.64 R100, c[0x0][0x270] ;  /* 0x00009c00ff641b82 */ /* 0x01ee240000000a00 */
        /* <DEDUP_REMOVED lines=12> */
[----:B------:R-:W0:Y:S08]  /*1b00*/  LDC.64 R62, c[0x0][0x220] ;  /* 0x00008800ff3e7b82 */ /* 0x000e300000000a00 */
[----:B------:R-:W1:Y:S01]  /*1b10*/  LDC.64 R60, c[0x0][0x230] ;  /* 0x00008c00ff3c7b82 */ /* 0x000e620000000a00 */
[----:B0-----:R-:W-:-:S05]  /*1b20*/  IMAD.WIDE.U32 R62, R206, 0x10, R62 ;  /* 0x00000010ce3e7825 */ /* 0x001fca00078e003e */
[----:B------:R0:W5:Y:S01]  /*1b30*/  LDG.E.128 R64, desc[UR4][R62.64] ;  /* 0x000000043e407981 */ /* 0x000162000c1e1d00 */
        /* <DEDUP_REMOVED lines=18> */
.L_x_13829:
[----:B------:R-:W-:-:S07]  /*1c60*/  IMAD.MOV.U32 R210, RZ, RZ, R204 ;  /* 0x000000ffffd27224 */ /* 0x000fce00078e00cc */
.L_x_13830:
[----:B------:R-:W-:Y:S05]  /*1c70*/  BSYNC B1 ;  /* 0x0000000000017941 */ /* 0x000fea0003800000 */
.L_x_13828:
        /* <DEDUP_REMOVED lines=16> */
.L_x_13834:
[----:B------:R-:W-:Y:S05]  /*1d80*/  BSYNC B2 ;  /* 0x0000000000027941 */ /* 0x000fea0003800000 */
.L_x_13833:
        /* <DEDUP_REMOVED lines=42> */
[----:B------:R-:W-:Y:S01]  /*2030*/  LOP3.LUT R199, R63, R100, R200, 0x96, !PT ;  /* 0x000000643fc77212 */ /* 0x000fe200078e96c8 */
[----:B------:R-:W-:-:S09]  /*2040*/  IMAD.MOV.U32 R134, RZ, RZ, R62 ;  /* 0x000000ffff867224 */ /* 0x000fd200078e003e */
.L_x_13832:
[----:B------:R-:W-:Y:S05]  /*2050*/  BSYNC B1 ;  /* 0x0000000000017941 */ /* 0x000fea0003800000 */
.L_x_13831:
[----:B------:R-:W0:Y:S01]  /*2060*/  LDC R213, c[0x0][0x294] ;  /* 0x0000a500ffd57b82 */ /* 0x000e220000000800 */
[----:B------:R-:W-:Y:S01]  /*2070*/  I2FP.F32.U32 R62, R210 ;  /* 0x000000d2003e7245 */ /* 0x000fe20000201000 */
[----:B------:R-:W-:Y:S01]  /*2080*/  IMAD.MOV.U32 R217, RZ, RZ, 0x2f800000 ;  /* 0x2f800000ffd97424 */ /* 0x000fe200078e00ff */
[----:B------:R-:W-:Y:S01]  /*2090*/  LOP3.LUT R0, R0, 0xfffffffb, RZ, 0xc0, !PT ;  /* 0xfffffffb00007812 */ /* 0x000fe200078ec0ff */
[----:B-----5:R-:W-:Y:S01]  /*20a0*/  IMAD.U32 R63, R64, 0x10000, RZ ;  /* 0x00010000403f7824 */ /* 0x020fe200078e00ff */
[----:B------:R-:W-:Y:S01]  /*20b0*/  ISETP.NE.U32.AND P0, PT, R60, RZ, PT ;  /* 0x000000ff3c00720c */ /* 0x000fe20003f05070 */
[----:B------:R-:W-:Y:S01]  /*20c0*/  FFMA.FTZ R62, R62, R217, 1.1641532182693481445e-10 ;  /* 0x2f0000003e3e7423 */ /* 0x000fe200000100d9 */
[----:B------:R-:W-:Y:S01]  /*20d0*/  BSSY B1, `(.L_x_13835) ;  /* 0x0000017000017945 */ /* 0x000fe20003800000 */
[----:B------:R-:W1:Y:S01]  /*20e0*/  LDC R212, c[0x0][0x298] ;  /* 0x0000a600ffd47b82 */ /* 0x000e620000000800 */
[----:B------:R-:W-:Y:S01]  /*20f0*/  FMUL.FTZ R63, R63, R216 ;  /* 0x000000d83f3f7220 */ /* 0x000fe20000410000 */
[----:B------:R-:W-:-:S02]  /*2100*/  ISETP.NE.AND.EX P0, PT, R61, RZ, PT, P0 ;  /* 0x000000ff3d00720c */ /* 0x000fc40003f05300 */
[----:B------:R-:W-:Y:S02]  /*2110*/  PRMT R64, R64, 0x7632, R64 ;  /* 0x0000763240407816 */ /* 0x000fe40000000040 */
[----:B0-----:R-:W-:Y:S01]  /*2120*/  FSETP.GTU.FTZ.AND P1, PT, R62, R213, PT ;  /* 0x000000d53e00720b */ /* 0x001fe20003f3c000 */
[----:B-1----:R-:W-:-:S12]  /*2130*/  FMUL.FTZ R63, R63, R212 ;  /* 0x000000d43f3f7220 */ /* 0x002fd80000410000 */
[----:B------:R-:W-:Y:S02]  /*2140*/  @P1 LOP3.LUT R0, R0, 0x4, RZ, 0xfc, !PT ;  /* 0x0000000400001812 */ /* 0x000fe400078efcff */
[----:B------:R-:W-:Y:S02]  /*2150*/  FSEL R60, R63, RZ, !P1 ;  /* 0x000000ff3f3c7208 */ /* 0x000fe40004800000 */
[C---:B------:R-:W-:Y:S02]  /*2160*/  ISETP.NE.AND P1, PT, R102.reuse, 0x1, PT ;  /* 0x000000016600780c */ /* 0x040fe40003f25270 */
[----:B------:R-:W-:Y:S01]  /*2170*/  IADD3 R63, R102, 0x1, RZ ;  /* 0x00000001663f7810 */ /* 0x000fe20007ffe0ff */
        /* <DEDUP_REMOVED lines=11> */
.L_x_13836:
[----:B------:R-:W-:-:S07]  /*2230*/  IMAD.MOV.U32 R61, RZ, RZ, R204 ;  /* 0x000000ffff3d7224 */ /* 0x000fce00078e00cc */
.L_x_13837:
[----:B------:R-:W-:Y:S05]  /*2240*/  BSYNC B1 ;  /* 0x0000000000017941 */ /* 0x000fea0003800000 */
.L_x_13835:
        /* <DEDUP_REMOVED lines=16> */
.L_x_13841:
[----:B------:R-:W-:Y:S05]  /*2350*/  BSYNC B2 ;  /* 0x0000000000027941 */ /* 0x000fea0003800000 */
.L_x_13840:
        /* <DEDUP_REMOVED lines=44> */
.L_x_13839:
[----:B------:R-:W-:Y:S05]  /*2620*/  BSYNC B1 ;  /* 0x0000000000017941 */ /* 0x000fea0003800000 */
.L_x_13838:
        /* <DEDUP_REMOVED lines=23> */
.L_x_13843:
[----:B------:R-:W-:-:S07]  /*27a0*/  IMAD.MOV.U32 R64, RZ, RZ, R204 ;  /* 0x000000ffff407224 */ /* 0x000fce00078e00cc */
.L_x_13844:
[----:B------:R-:W-:Y:S05]  /*27b0*/  BSYNC B1 ;  /* 0x0000000000017941 */ /* 0x000fea0003800000 */
.L_x_13842:
        /* <DEDUP_REMOVED lines=16> */
.L_x_13848:
[----:B------:R-:W-:Y:S05]  /*28c0*/  BSYNC B2 ;  /* 0x0000000000027941 */ /* 0x000fea0003800000 */
.L_x_13847:
        /* <DEDUP_REMOVED lines=44> */
.L_x_13846:
[----:B------:R-:W-:Y:S05]  /*2b90*/  BSYNC B1 ;  /* 0x0000000000017941 */ /* 0x000fea0003800000 */
.L_x_13845:
[----:B------:R-:W-:Y:S01]  /*2ba0*/  I2FP.F32.U32 R62, R64 ;  /* 0x00000040003e7245 */ /* 0x000fe20000201000 */
[----:B------:R-:W-:Y:S01]  /*2bb0*/  IMAD.U32 R63, R65, 0x10000, RZ ;  /* 0x00010000413f7824 */ /* 0x000fe200078e00ff */
[----:B------:R-:W-:Y:S01]  /*2bc0*/  ISETP.NE.AND P2, PT, R100, 0x1, PT ;  /* 0x000000016400780c */ /* 0x000fe20003f45270 */
[----:B------:R-:W-:Y:S02]  /*2bd0*/  BSSY B1, `(.L_x_13849) ;  /* 0x0000014000017945 */ /* 0x000fe40003800000 */
[----:B------:R-:W-:Y:S01]  /*2be0*/  FFMA.FTZ R62, R62, R217, 1.1641532182693481445e-10 ;  /* 0x2f0000003e3e7423 */ /* 0x000fe200000100d9 */
[----:B------:R-:W-:-:S04]  /*2bf0*/  FMUL.FTZ R63, R63, R216 ;  /* 0x000000d83f3f7220 */ /* 0x000fc80000410000 */
[----:B------:R-:W-:Y:S01]  /*2c00*/  FMUL.FTZ R63, R63, R212 ;  /* 0x000000d43f3f7220 */ /* 0x000fe20000410000 */
[----:B------:R-:W-:-:S04]  /*2c10*/  FSETP.GTU.FTZ.AND P1, PT, R62, R213, PT ;  /* 0x000000d53e00720b */ /* 0x000fc80003f3c000 */
[----:B------:R-:W-:-:S05]  /*2c20*/  FSEL R63, R63, RZ, !P1 ;  /* 0x000000ff3f3f7208 */ /* 0x000fca0004800000 */
[----:B------:R-:W-:Y:S01]  /*2c30*/  FMUL.FTZ R62, R32, R63 ;  /* 0x0000003f203e7220 */ /* 0x000fe20000410000 */
[----:B------:R-:W-:Y:S01]  /*2c40*/  PRMT R63, R65, 0x7632, R63 ;  /* 0x00007632413f7816 */ /* 0x000fe2000000003f */
[----:B------:R-:W-:Y:S02]  /*2c50*/  VIADD R65, R100, 0x1 ;  /* 0x0000000164417836 */ /* 0x000fe40000000000 */
        /* <DEDUP_REMOVED lines=10> */
.L_x_13850:
[----:B------:R-:W-:-:S07]  /*2d00*/  MOV R197, R204 ;  /* 0x000000cc00c57202 */ /* 0x000fce0000000f00 */
.L_x_13851:
[----:B------:R-:W-:Y:S05]  /*2d10*/  BSYNC B1 ;  /* 0x0000000000017941 */ /* 0x000fea0003800000 */
.L_x_13849:
        /* <DEDUP_REMOVED lines=16> */
.L_x_13855:
[----:B------:R-:W-:Y:S05]  /*2e20*/  BSYNC B2 ;  /* 0x0000000000027941 */ /* 0x000fea0003800000 */
.L_x_13854:
        /* <DEDUP_REMOVED lines=44> */
.L_x_13853:
[----:B------:R-:W-:Y:S05]  /*30f0*/  BSYNC B1 ;  /* 0x0000000000017941 */ /* 0x000fea0003800000 */
.L_x_13852:
        /* <DEDUP_REMOVED lines=21> */
.L_x_13857:
[----:B------:R-:W-:-:S07]  /*3250*/  IMAD.MOV.U32 R197, RZ, RZ, R204 ;  /* 0x000000ffffc57224 */ /* 0x000fce00078e00cc */
.L_x_13858:
[----:B------:R-:W-:Y:S05]  /*3260*/  BSYNC B1 ;  /* 0x0000000000017941 */ /* 0x000fea0003800000 */
.L_x_13856:
        /* <DEDUP_REMOVED lines=16> */
.L_x_13862:
[----:B------:R-:W-:Y:S05]  /*3370*/  BSYNC B2 ;  /* 0x0000000000027941 */ /* 0x000fea0003800000 */
.L_x_13861:
        /* <DEDUP_REMOVED lines=44> */
.L_x_13860:
[----:B------:R-:W-:Y:S05]  /*3640*/  BSYNC B1 ;  /* 0x0000000000017941 */ /* 0x000fea0003800000 */
.L_x_13859:
        /* <DEDUP_REMOVED lines=22> */
.L_x_13864:
[----:B------:R-:W-:-:S07]  /*37b0*/  IMAD.MOV.U32 R65, RZ, RZ, R204 ;  /* 0x000000ffff417224 */ /* 0x000fce00078e00cc */
.L_x_13865:
[----:B------:R-:W-:Y:S05]  /*37c0*/  BSYNC B1 ;  /* 0x0000000000017941 */ /* 0x000fea0003800000 */
.L_x_13863:
        /* <DEDUP_REMOVED lines=16> */
.L_x_13869:
[----:B------:R-:W-:Y:S05]  /*38d0*/  BSYNC B2 ;  /* 0x0000000000027941 */ /* 0x000fea0003800000 */
.L_x_13868:
        /* <DEDUP_REMOVED lines=44> */
.L_x_13867:
[----:B------:R-:W-:Y:S05]  /*3ba0*/  BSYNC B1 ;  /* 0x0000000000017941 */ /* 0x000fea0003800000 */
.L_x_13866:
[----:B------:R-:W-:Y:S01]  /*3bb0*/  I2FP.F32.U32 R100, R65 ;  /* 0x0000004100647245 */ /* 0x000fe20000201000 */
[----:B------:R-:W-:Y:S01]  /*3bc0*/  IMAD.U32 R65, R66, 0x10000, RZ ;  /* 0x0001000042417824 */ /* 0x000fe200078e00ff */
[----:B------:R-:W-:Y:S01]  /*3bd0*/  ISETP.NE.AND P5, PT, R101, 0x1, PT ;  /* 0x000000016500780c */ /* 0x000fe20003fa5270 */
[----:B------:R-:W-:Y:S02]  /*3be0*/  BSSY B1, `(.L_x_13870) ;  /* 0x0000013000017945 */ /* 0x000fe40003800000 */
[----:B------:R-:W-:Y:S01]  /*3bf0*/  FFMA.FTZ R100, R100, R217, 1.1641532182693481445e-10 ;  /* 0x2f00000064647423 */ /* 0x000fe200000100d9 */
[----:B------:R-:W-:-:S04]  /*3c00*/  FMUL.FTZ R65, R65, R216 ;  /* 0x000000d841417220 */ /* 0x000fc80000410000 */
[----:B------:R-:W-:Y:S01]  /*3c10*/  FMUL.FTZ R65, R65, R212 ;  /* 0x000000d441417220 */ /* 0x000fe20000410000 */
[----:B------:R-:W-:Y:S01]  /*3c20*/  FSETP.GTU.FTZ.AND P4, PT, R100, R213, PT ;  /* 0x000000d56400720b */ /* 0x000fe20003f9c000 */
[----:B------:R-:W-:-:S03]  /*3c30*/  VIADD R100, R101, 0x1 ;  /* 0x0000000165647836 */ /* 0x000fc60000000000 */
        /* <DEDUP_REMOVED lines=12> */
.L_x_13871:
[----:B------:R-:W-:-:S07]  /*3d00*/  MOV R66, R204 ;  /* 0x000000cc00427202 */ /* 0x000fce0000000f00 */
.L_x_13872:
[----:B------:R-:W-:Y:S05]  /*3d10*/  BSYNC B1 ;  /* 0x0000000000017941 */ /* 0x000fea0003800000 */
.L_x_13870:
        /* <DEDUP_REMOVED lines=16> */
.L_x_13876:
[----:B------:R-:W-:Y:S05]  /*3e20*/  BSYNC B2 ;  /* 0x0000000000027941 */ /* 0x000fea0003800000 */
.L_x_13875:
        /* <DEDUP_REMOVED lines=44> */
.L_x_13874:
[----:B------:R-:W-:Y:S05]  /*40f0*/  BSYNC B1 ;  /* 0x0000000000017941 */ /* 0x000fea0003800000 */
.L_x_13873:
        /* <DEDUP_REMOVED lines=22> */
.L_x_13878:
[----:B------:R-:W-:-:S07]  /*4260*/  IMAD.MOV.U32 R218, RZ, RZ, R204 ;  /* 0x000000ffffda7224 */ /* 0x000fce00078e00cc */
.L_x_13879:
[----:B------:R-:W-:Y:S05]  /*4270*/  BSYNC B1 ;  /* 0x0000000000017941 */ /* 0x000fea0003800000 */
.L_x_13877:
        /* <DEDUP_REMOVED lines=18> */
.L_x_13883:
[----:B------:R-:W-:Y:S05]  /*43a0*/  BSYNC B2 ;  /* 0x0000000000027941 */ /* 0x000fea0003800000 */
.L_x_13882:
        /* <DEDUP_REMOVED lines=44> */
.L_x_13881:
[----:B------:R-:W-:Y:S05]  /*4670*/  BSYNC B1 ;  /* 0x0000000000017941 */ /* 0x000fea0003800000 */
.L_x_13880:
[----:B------:R-:W-:Y:S02]  /*4680*/  SEL R210, RZ, 0x1, P1 ;  /* 0x00000001ffd27807 */ /* 0x000fe40000800000 */
[----:B------:R-:W-:Y:S02]  /*4690*/  LEA R214, P1, R206, UR8, 0x5 ;  /* 0x00000008ced67c11 */ /* 0x000fe4000f8228ff */
[----:B------:R-:W-:Y:S01]  /*46a0*/  I2FP.F32.U32 R102, R218 ;  /* 0x000000da00667245 */ /* 0x000fe20000201000 */
[----:B------:R-:W-:Y:S01]  /*46b0*/  IMAD.WIDE.U32 R210, R210, 0x10000, RZ ;  /* 0x00010000d2d27825 */ /* 0x000fe200078e00ff */
[----:B------:R-:W-:Y:S02]  /*46c0*/  SHF.L.U32 R67, R67, 0x10, RZ ;  /* 0x0000001043437819 */ /* 0x000fe400000006ff */
[----:B------:R-:W-:Y:S01]  /*46d0*/  LEA.HI.X R215, R206, UR9, RZ, 0x5, P1 ;  /* 0x00000009ced77c11 */ /* 0x000fe200088f2cff */
[----:B------:R-:W-:Y:S01]  /*46e0*/  FFMA.FTZ R102, R102, R217, 1.1641532182693481445e-10 ;  /* 0x2f00000066667423 */ /* 0x000fe200000100d9 */
[C---:B------:R-:W-:Y:S01]  /*46f0*/  LEA R100, P1, R206.reuse, UR6, 0x3 ;  /* 0x00000006ce647c11 */ /* 0x040fe2000f8218ff */
[----:B------:R-:W-:Y:S01]  /*4700*/  FMUL.FTZ R67, R67, R216 ;  /* 0x000000d843437220 */ /* 0x000fe20000410000 */
[----:B------:R-:W-:Y:S01]  /*4710*/  SEL R225, RZ, 0x10000, P5 ;  /* 0x00010000ffe17807 */ /* 0x000fe20002800000 */
[----:B------:R0:W-:Y:S01]  /*4720*/  STG.E.128 desc[UR4][R214.64], R60 ;  /* 0x0000003cd6007986 */ /* 0x0001e2000c101d04 */
[----:B------:R-:W-:Y:S01]  /*4730*/  LEA.HI.X R101, R206, UR7, RZ, 0x3, P1 ;  /* 0x00000007ce657c11 */ /* 0x000fe200088f1cff */
[----:B------:R-:W-:Y:S01]  /*4740*/  FMUL.FTZ R67, R67, R212 ;  /* 0x000000d443437220 */ /* 0x000fe20000410000 */
[----:B------:R-:W-:-:S02]  /*4750*/  FSETP.GTU.FTZ.AND P1, PT, R102, R213, PT ;  /* 0x000000d56600720b */ /* 0x000fc40003f3c000 */
[----:B------:R-:W-:Y:S02]  /*4760*/  LOP3.LUT P5, RZ, R0, 0x2, RZ, 0xc0, !PT ;  /* 0x0000000200ff7812 */ /* 0x000fe400078ac0ff */
[----:B------:R-:W-:Y:S02]  /*4770*/  SEL R103, RZ, 0x1, P2 ;  /* 0x00000001ff677807 */ /* 0x000fe40001000000 */
[----:B------:R-:W-:Y:S02]  /*4780*/  FSEL R102, R67, RZ, !P1 ;  /* 0x000000ff43667208 */ /* 0x000fe40004800000 */
[----:B------:R-:W-:Y:S01]  /*4790*/  SEL R219, RZ, 0x1, P5 ;  /* 0x00000001ffdb7807 */ /* 0x000fe20002800000 */
[----:B------:R-:W-:Y:S01]  /*47a0*/  IMAD.WIDE.U32 R212, R103, 0x1000000, RZ ;  /* 0x0100000067d47825 */ /* 0x000fe200078e00ff */
[----:B------:R-:W-:-:S03]  /*47b0*/  SEL R220, RZ, 0x100, P4 ;  /* 0x00000100ffdc7807 */ /* 0x000fc60002000000 */
[----:B------:R-:W-:Y:S01]  /*47c0*/  FMUL.FTZ R67, R193, R102 ;  /* 0x00000066c1437220 */ /* 0x000fe20000410000 */
[----:B------:R-:W-:Y:S01]  /*47d0*/  SEL R217, RZ, 0x1000000, P1 ;  /* 0x01000000ffd97807 */ /* 0x000fe20000800000 */
[----:B------:R-:W-:Y:S01]  /*47e0*/  IMAD.WIDE.U32 R102, R219, 0x100, RZ ;  /* 0x00000100db667825 */ /* 0x000fe200078e00ff */
[----:B------:R-:W-:-:S03]  /*47f0*/  LOP3.LUT P6, RZ, R0, 0x4, RZ, 0xc0, !PT ;  /* 0x0000000400ff7812 */ /* 0x000fc600078cc0ff */
[----:B------:R-:W-:Y:S01]  /*4800*/  @P0 FADD.FTZ R67, R59, R67 ;  /* 0x000000433b430221 */ /* 0x000fe20000010000 */
[----:B------:R-:W-:Y:S02]  /*4810*/  SEL R223, RZ, 0x1, P3 ;  /* 0x00000001ffdf7807 */ /* 0x000fe40001800000 */
[----:B------:R-:W-:Y:S02]  /*4820*/  LOP3.LUT R217, R220, R217, R225, 0xfe, !PT ;  /* 0x000000d9dcd97212 */ /* 0x000fe400078efee1 */
[----:B------:R-:W-:Y:S01]  /*4830*/  SEL R221, RZ, 0x1, P6 ;  /* 0x00000001ffdd7807 */ /* 0x000fe20003000000 */
[----:B------:R0:W-:Y:S01]  /*4840*/  STG.E.128 desc[UR4][R214.64+0x10], R64 ;  /* 0x00001040d6007986 */ /* 0x0001e2000c101d04 */
[----:B------:R-:W-:Y:S02]  /*4850*/  LOP3.LUT R102, R102, R212, R210, 0xfe, !PT ;  /* 0x000000d466667212 */ /* 0x000fe400078efed2 */
[----:B------:R-:W-:Y:S01]  /*4860*/  LOP3.LUT R213, R213, R217, R223, 0xfe, !PT ;  /* 0x000000d9d5d57212 */ /* 0x000fe200078efedf */
[----:B------:R-:W-:Y:S01]  /*4870*/  VIADD R217, R206, 0x80 ;  /* 0x00000080ced97836 */ /* 0x000fe20000000000 */
[----:B------:R-:W-:-:S02]  /*4880*/  LOP3.LUT R102, R102, R221, RZ, 0xfc, !PT ;  /* 0x000000dd66667212 */ /* 0x000fc400078efcff */
[----:B------:R-:W-:-:S05]  /*4890*/  LOP3.LUT R103, R103, R213, R211, 0xfe, !PT ;  /* 0x000000d567677212 */ /* 0x000fca00078efed3 */
[----:B------:R0:W-:Y:S02]  /*48a0*/  STG.E.64 desc[UR4][R100.64], R102 ;  /* 0x0000006664007986 */ /* 0x0001e4000c101b04 */
.L_x_13827:
[----:B------:R-:W-:Y:S05]  /*48b0*/  BSYNC B0 ;  /* 0x0000000000007941 */ /* 0x000fea0003800000 */
.L_x_13826:
[----:B------:R-:W-:Y:S01]  /*48c0*/  LOP3.LUT P0, RZ, R0, 0x100, RZ, 0xc0, !PT ;  /* 0x0000010000ff7812 */ /* 0x000fe2000780c0ff */
[----:B------:R-:W-:-:S12]  /*48d0*/  BSSY B0, `(.L_x_13884) ;  /* 0x00002dd000007945 */ /* 0x000fd80003800000 */
[----:B------:R-:W-:Y:S05]  /*48e0*/  @!P0 BRA `(.L_x_13885) ;  /* 0x0000002c006c8947 */ /* 0x000fea0003800000 */
[----:B------:R-:W1:Y:S08]  /*48f0*/  LDC.64 R70, c[0x0][0x220] ;  /* 0x00008800ff467b82 */ /* 0x000e700000000a00 */
[----:B------:R-:W2:Y:S01]  /*4900*/  LDC.64 R68, c[0x0][0x230] ;  /* 0x00008c00ff447b82 */ /* 0x000ea20000000a00 */
[----:B-1----:R-:W-:-:S05]  /*4910*/  IMAD.WIDE.U32 R70, R217, 0x10, R70 ;  /* 0x00000010d9467825 */ /* 0x002fca00078e0046 */
[----:B------:R1:W5:Y:S01]  /*4920*/  LDG.E.128 R72, desc[UR4][R70.64] ;  /* 0x0000000446487981 */ /* 0x000362000c1e1d00 */
[----:B--2---:R-:W-:-:S04]  /*4930*/  ISETP.NE.U32.AND P0, PT, R68, RZ, PT ;  /* 0x000000ff4400720c */ /* 0x004fc80003f05070 */
[----:B------:R-:W-:-:S13]  /*4940*/  ISETP.NE.AND.EX P0, PT, R69, RZ, PT, P0 ;  /* 0x000000ff4500720c */ /* 0x000fda0003f05300 */
[----:B0-----:R-:W-:-:S04]  /*4950*/  @P0 LEA R100, P1, R217, R68, 0x5 ;  /* 0x00000044d9640211 */ /* 0x001fc800078228ff */
[----:B------:R-:W-:-:S05]  /*4960*/  @P0 LEA.HI.X R101, R217, R69, RZ, 0x5, P1 ;  /* 0x00000045d9650211 */ /* 0x000fca00008f2cff */
[----:B------:R1:W5:Y:S04]  /*4970*/  @P0 LDG.E.128 R52, desc[UR4][R100.64] ;  /* 0x0000000464340981 */ /* 0x000368000c1e1d00 */
[----:B------:R1:W5:Y:S01]  /*4980*/  @P0 LDG.E.128 R56, desc[UR4][R100.64+0x10] ;  /* 0x0000100464380981 */ /* 0x000362000c1e1d00 */
        /* <DEDUP_REMOVED lines=12> */
.L_x_13887:
[----:B------:R-:W-:-:S07]  /*4a50*/  MOV R210, R204 ;  /* 0x000000cc00d27202 */ /* 0x000fce0000000f00 */
.L_x_13888:
[----:B------:R-:W-:Y:S05]  /*4a60*/  BSYNC B1 ;  /* 0x0000000000017941 */ /* 0x000fea0003800000 */
.L_x_13886:
        /* <DEDUP_REMOVED lines=16> */
.L_x_13892:
[----:B------:R-:W-:Y:S05]  /*4b70*/  BSYNC B2 ;  /* 0x0000000000027941 */ /* 0x000fea0003800000 */
.L_x_13891:
        /* <DEDUP_REMOVED lines=44> */
.L_x_13890:
[----:B------:R-:W-:Y:S05]  /*4e40*/  BSYNC B1 ;  /* 0x0000000000017941 */ /* 0x000fea0003800000 */
.L_x_13889:
[----:B------:R-:W0:Y:S01]  /*4e50*/  LDC R213, c[0x0][0x294] ;  /* 0x0000a500ffd57b82 */ /* 0x000e220000000800 */
[----:B------:R-:W-:Y:S01]  /*4e60*/  I2FP.F32.U32 R71, R210 ;  /* 0x000000d200477245 */ /* 0x000fe20000201000 */
[----:B------:R-:W-:Y:S01]  /*4e70*/  IMAD.MOV.U32 R218, RZ, RZ, 0x2f800000 ;  /* 0x2f800000ffda7424 */ /* 0x000fe200078e00ff */
[----:B-----5:R-:W-:Y:S01]  /*4e80*/  SHF.L.U32 R101, R72, 0x10, RZ ;  /* 0x0000001048657819 */ /* 0x020fe200000006ff */
[----:B------:R-:W-:Y:S01]  /*4e90*/  BSSY B1, `(.L_x_13893) ;  /* 0x000001a000017945 */ /* 0x000fe20003800000 */
[----:B------:R-:W-:Y:S01]  /*4ea0*/  LOP3.LUT R0, R0, 0xfffffffb, RZ, 0xc0, !PT ;  /* 0xfffffffb00007812 */ /* 0x000fe200078ec0ff */
[----:B------:R-:W-:Y:S01]  /*4eb0*/  FFMA.FTZ R70, R71, R218, 1.1641532182693481445e-10 ;  /* 0x2f00000047467423 */ /* 0x000fe200000100da */
[----:B------:R-:W-:Y:S01]  /*4ec0*/  ISETP.NE.U32.AND P0, PT, R68, RZ, PT ;  /* 0x000000ff4400720c */ /* 0x000fe20003f05070 */
[----:B------:R-:W1:Y:S01]  /*4ed0*/  LDC R212, c[0x0][0x298] ;  /* 0x0000a600ffd47b82 */ /* 0x000e620000000800 */
[----:B------:R-:W-:Y:S01]  /*4ee0*/  FMUL.FTZ R101, R101, R216 ;  /* 0x000000d865657220 */ /* 0x000fe20000410000 */
[----:B------:R-:W-:Y:S01]  /*4ef0*/  PRMT R72, R72, 0x7632, R72 ;  /* 0x0000763248487816 */ /* 0x000fe20000000048 */
[----:B------:R-:W-:Y:S01]  /*4f00*/  VIADD R100, R102, 0x1 ;  /* 0x0000000166647836 */ /* 0x000fe20000000000 */
[----:B------:R-:W-:-:S02]  /*4f10*/  ISETP.NE.AND.EX P0, PT, R69, RZ, PT, P0 ;  /* 0x000000ff4500720c */ /* 0x000fc40003f05300 */
        /* <DEDUP_REMOVED lines=16> */
.L_x_13894:
[----:B------:R-:W-:-:S07]  /*5020*/  IMAD.MOV.U32 R69, RZ, RZ, R204 ;  /* 0x000000ffff457224 */ /* 0x000fce00078e00cc */
.L_x_13895:
[----:B------:R-:W-:Y:S05]  /*5030*/  BSYNC B1 ;  /* 0x0000000000017941 */ /* 0x000fea0003800000 */
.L_x_13893:
        /* <DEDUP_REMOVED lines=16> */
.L_x_13899:
[----:B------:R-:W-:Y:S05]  /*5140*/  BSYNC B2 ;  /* 0x0000000000027941 */ /* 0x000fea0003800000 */
.L_x_13898:
        /* <DEDUP_REMOVED lines=44> */
.L_x_13897:
[----:B------:R-:W-:Y:S05]  /*5410*/  BSYNC B1 ;  /* 0x0000000000017941 */ /* 0x000fea0003800000 */
.L_x_13896:
        /* <DEDUP_REMOVED lines=23> */
.L_x_13901:
[----:B------:R-:W-:-:S07]  /*5590*/  MOV R72, R204 ;  /* 0x000000cc00487202 */ /* 0x000fce0000000f00 */
.L_x_13902:
[----:B------:R-:W-:Y:S05]  /*55a0*/  BSYNC B1 ;  /* 0x0000000000017941 */ /* 0x000fea0003800000 */
.L_x_13900:
        /* <DEDUP_REMOVED lines=16> */
.L_x_13906:
[----:B------:R-:W-:Y:S05]  /*56b0*/  BSYNC B2 ;  /* 0x0000000000027941 */ /* 0x000fea0003800000 */
.L_x_13905:
        /* <DEDUP_REMOVED lines=44> */
.L_x_13904:
[----:B------:R-:W-:Y:S05]  /*5980*/  BSYNC B1 ;  /* 0x0000000000017941 */ /* 0x000fea0003800000 */
.L_x_13903:
        /* <DEDUP_REMOVED lines=22> */
.L_x_13908:
[----:B------:R-:W-:-:S07]  /*5af0*/  MOV R197, R204 ;  /* 0x000000cc00c57202 */ /* 0x000fce0000000f00 */
.L_x_13909:
[----:B------:R-:W-:Y:S05]  /*5b00*/  BSYNC B1 ;  /* 0x0000000000017941 */ /* 0x000fea0003800000 */
.L_x_13907:
        /* <DEDUP_REMOVED lines=16> */
.L_x_13913:
[----:B------:R-:W-:Y:S05]  /*5c10*/  BSYNC B2 ;  /* 0x0000000000027941 */ /* 0x000fea0003800000 */
.L_x_13912:
        /* <DEDUP_REMOVED lines=44> */
.L_x_13911:
[----:B------:R-:W-:Y:S05]  /*5ee0*/  BSYNC B1 ;  /* 0x0000000000017941 */ /* 0x000fea0003800000 */
.L_x_13910:
        /* <DEDUP_REMOVED lines=21> */
.L_x_13915:
[----:B------:R-:W-:-:S07]  /*6040*/  MOV R197, R204 ;  /* 0x000000cc00c57202 */ /* 0x000fce0000000f00 */
.L_x_13916:
[----:B------:R-:W-:Y:S05]  /*6050*/  BSYNC B1 ;  /* 0x0000000000017941 */ /* 0x000fea0003800000 */
.L_x_13914:
        /* <DEDUP_REMOVED lines=16> */
.L_x_13920:
[----:B------:R-:W-:Y:S05]  /*6160*/  BSYNC B2 ;  /* 0x0000000000027941 */ /* 0x000fea0003800000 */
.L_x_13919:
        /* <DEDUP_REMOVED lines=44> */
.L_x_13918:
[----:B------:R-:W-:Y:S05]  /*6430*/  BSYNC B1 ;  /* 0x0000000000017941 */ /* 0x000fea0003800000 */
.L_x_13917:
        /* <DEDUP_REMOVED lines=22> */
.L_x_13922:
[----:B------:R-:W-:-:S07]  /*65a0*/  MOV R73, R204 ;  /* 0x000000cc00497202 */ /* 0x000fce0000000f00 */
.L_x_13923:
[----:B------:R-:W-:Y:S05]  /*65b0*/  BSYNC B1 ;  /* 0x0000000000017941 */ /* 0x000fea0003800000 */
.L_x_13921:
        /* <DEDUP_REMOVED lines=16> */
.L_x_13927:
[----:B------:R-:W-:Y:S05]  /*66c0*/  BSYNC B2 ;  /* 0x0000000000027941 */ /* 0x000fea0003800000 */
.L_x_13926:
        /* <DEDUP_REMOVED lines=44> */
.L_x_13925:
[----:B------:R-:W-:Y:S05]  /*6990*/  BSYNC B1 ;  /* 0x0000000000017941 */ /* 0x000fea0003800000 */
.L_x_13924:
        /* <DEDUP_REMOVED lines=21> */
.L_x_13929:
[----:B------:R-:W-:-:S07]  /*6af0*/  MOV R74, R204 ;  /* 0x000000cc004a7202 */ /* 0x000fce0000000f00 */
.L_x_13930:
[----:B------:R-:W-:Y:S05]  /*6b00*/  BSYNC B1 ;  /* 0x0000000000017941 */ /* 0x000fea0003800000 */
.L_x_13928:
        /* <DEDUP_REMOVED lines=16> */
.L_x_13934:
[----:B------:R-:W-:Y:S05]  /*6c10*/  BSYNC B2 ;  /* 0x0000000000027941 */ /* 0x000fea0003800000 */
.L_x_13933:
        /* <DEDUP_REMOVED lines=44> */
.L_x_13932:
[----:B------:R-:W-:Y:S05]  /*6ee0*/  BSYNC B1 ;  /* 0x0000000000017941 */ /* 0x000fea0003800000 */
.L_x_13931:
        /* <DEDUP_REMOVED lines=22> */
.L_x_13936:
[----:B------:R-:W-:-:S07]  /*7050*/  MOV R219, R204 ;  /* 0x000000cc00db7202 */ /* 0x000fce0000000f00 */
.L_x_13937:
[----:B------:R-:W-:Y:S05]  /*7060*/  BSYNC B1 ;  /* 0x0000000000017941 */ /* 0x000fea0003800000 */
.L_x_13935:
        /* <DEDUP_REMOVED lines=18> */
.L_x_13941:
[----:B------:R-:W-:Y:S05]  /*7190*/  BSYNC B2 ;  /* 0x0000000000027941 */ /* 0x000fea0003800000 */
.L_x_13940:
        /* <DEDUP_REMOVED lines=44> */
.L_x_13939:
[----:B------:R-:W-:Y:S05]  /*7460*/  BSYNC B1 ;  /* 0x0000000000017941 */ /* 0x000fea0003800000 */
.L_x_13938:
[----:B------:R-:W-:Y:S01]  /*7470*/  SEL R211, RZ, 0x1, P1 ;  /* 0x00000001ffd37807 */ /* 0x000fe20000800000 */
[----:B------:R-:W-:Y:S01]  /*7480*/  IMAD.U32 R75, R75, 0x10000, RZ ;  /* 0x000100004b4b7824 */ /* 0x000fe200078e00ff */
[----:B------:R-:W-:Y:S02]  /*7490*/  LEA R214, P1, R217, UR8, 0x5 ;  /* 0x00000008d9d67c11 */ /* 0x000fe4000f8228ff */
[----:B------:R-:W-:Y:S01]  /*74a0*/  I2FP.F32.U32 R103, R219 ;  /* 0x000000db00677245 */ /* 0x000fe20000201000 */
[----:B------:R-:W-:Y:S01]  /*74b0*/  FMUL.FTZ R75, R75, R216 ;  /* 0x000000d84b4b7220 */ /* 0x000fe20000410000 */
[C---:B------:R-:W-:Y:S02]  /*74c0*/  LEA.HI.X R215, R217.reuse, UR9, RZ, 0x5, P1 ;  /* 0x00000009d9d77c11 */ /* 0x040fe400088f2cff */
[----:B------:R-:W-:Y:S01]  /*74d0*/  LEA R100, P1, R217, UR6, 0x3 ;  /* 0x00000006d9647c11 */ /* 0x000fe2000f8218ff */
[----:B------:R-:W-:Y:S01]  /*74e0*/  FFMA.FTZ R218, R103, R218, 1.1641532182693481445e-10 ;  /* 0x2f00000067da7423 */ /* 0x000fe200000100da */
[----:B------:R-:W-:Y:S01]  /*74f0*/  FMUL.FTZ R75, R75, R212 ;  /* 0x000000d44b4b7220 */ /* 0x000fe20000410000 */
[----:B------:R-:W-:Y:S01]  /*7500*/  SEL R225, RZ, 0x10000, P5 ;  /* 0x00010000ffe17807 */ /* 0x000fe20002800000 */
[----:B------:R1:W-:Y:S01]  /*7510*/  STG.E.128 desc[UR4][R214.64], R68 ;  /* 0x00000044d6007986 */ /* 0x0003e2000c101d04 */
[----:B------:R-:W-:-:S02]  /*7520*/  LEA.HI.X R101, R217, UR7, RZ, 0x3, P1 ;  /* 0x00000007d9657c11 */ /* 0x000fc400088f1cff */
[----:B------:R-:W-:Y:S02]  /*7530*/  FSETP.GTU.FTZ.AND P1, PT, R218, R213, PT ;  /* 0x000000d5da00720b */ /* 0x000fe40003f3c000 */
        /* <DEDUP_REMOVED lines=11> */
[----:B------:R-:W-:Y:S01]  /*75f0*/  SEL R223, RZ, 0x1, P3 ;  /* 0x00000001ffdf7807 */ /* 0x000fe20001800000 */
[----:B------:R-:W-:Y:S01]  /*7600*/  IMAD.WIDE.U32 R102, R220, 0x100, RZ ;  /* 0x00000100dc667825 */ /* 0x000fe200078e00ff */
[----:B------:R-:W-:Y:S02]  /*7610*/  LOP3.LUT R218, R222, R218, R225, 0xfe, !PT ;  /* 0x000000dadeda7212 */ /* 0x000fe400078efee1 */
[----:B------:R-:W-:Y:S01]  /*7620*/  SEL R221, RZ, 0x1, P6 ;  /* 0x00000001ffdd7807 */ /* 0x000fe20003000000 */
[----:B------:R1:W-:Y:S01]  /*7630*/  STG.E.128 desc[UR4][R214.64+0x10], R72 ;  /* 0x00001048d6007986 */ /* 0x0003e2000c101d04 */
[----:B------:R-:W-:Y:S02]  /*7640*/  LOP3.LUT R102, R102, R212, R210, 0xfe, !PT ;  /* 0x000000d466667212 */ /* 0x000fe400078efed2 */
[----:B------:R-:W-:Y:S02]  /*7650*/  LOP3.LUT R213, R213, R218, R223, 0xfe, !PT ;  /* 0x000000dad5d57212 */ /* 0x000fe400078efedf */
[----:B------:R-:W-:-:S02]  /*7660*/  LOP3.LUT R102, R102, R221, RZ, 0xfc, !PT ;  /* 0x000000dd66667212 */ /* 0x000fc400078efcff */
[----:B------:R-:W-:Y:S02]  /*7670*/  LOP3.LUT R103, R103, R213, R211, 0xfe, !PT ;  /* 0x000000d567677212 */ /* 0x000fe400078efed3 */
[----:B------:R-:W-:-:S03]  /*7680*/  IADD3 R217, R217, 0x80, RZ ;  /* 0x00000080d9d97810 */ /* 0x000fc60007ffe0ff */
[----:B------:R1:W-:Y:S04]  /*7690*/  STG.E.64 desc[UR4][R100.64], R102 ;  /* 0x0000006664007986 */ /* 0x0003e8000c101b04 */
.L_x_13885:
[----:B------:R-:W-:Y:S05]  /*76a0*/  BSYNC B0 ;  /* 0x0000000000007941 */ /* 0x000fea0003800000 */
.L_x_13884:
        /* <DEDUP_REMOVED lines=25> */
.L_x_13945:
[----:B------:R-:W-:-:S07]  /*7840*/  IMAD.MOV.U32 R210, RZ, RZ, R204 ;  /* 0x000000ffffd27224 */ /* 0x000fce00078e00cc */
.L_x_13946:
[----:B------:R-:W-:Y:S05]  /*7850*/  BSYNC B1 ;  /* 0x0000000000017941 */ /* 0x000fea0003800000 */
.L_x_13944:
        /* <DEDUP_REMOVED lines=16> */
.L_x_13950:
[----:B------:R-:W-:Y:S05]  /*7960*/  BSYNC B2 ;  /* 0x0000000000027941 */ /* 0x000fea0003800000 */
.L_x_13949:
        /* <DEDUP_REMOVED lines=44> */
.L_x_13948:
[----:B------:R-:W-:Y:S05]  /*7c30*/  BSYNC B1 ;  /* 0x0000000000017941 */ /* 0x000fea0003800000 */
.L_x_13947:
[----:B------:R-:W0:Y:S01]  /*7c40*/  LDC R213, c[0x0][0x294] ;  /* 0x0000a500ffd57b82 */ /* 0x000e220000000800 */
[----:B------:R-:W-:Y:S01]  /*7c50*/  HFMA2.MMA R218, -RZ, RZ, 0.1171875, 0 ;  /* 0x2f800000ffda7435 */ /* 0x000fe200000001ff */
[----:B------:R-:W-:Y:S01]  /*7c60*/  I2FP.F32.U32 R79, R210 ;  /* 0x000000d2004f7245 */ /* 0x000fe20000201000 */
[----:B-----5:R-:W-:Y:S01]  /*7c70*/  IMAD.U32 R101, R80, 0x10000, RZ ;  /* 0x0001000050657824 */ /* 0x020fe200078e00ff */
[----:B------:R-:W-:Y:S01]  /*7c80*/  LOP3.LUT R0, R0, 0xfffffffb, RZ, 0xc0, !PT ;  /* 0xfffffffb00007812 */ /* 0x000fe200078ec0ff */
[----:B------:R-:W-:Y:S01]  /*7c90*/  BSSY B1, `(.L_x_13951) ;  /* 0x0000019000017945 */ /* 0x000fe20003800000 */
[----:B------:R-:W-:Y:S01]  /*7ca0*/  ISETP.NE.U32.AND P0, PT, R76, RZ, PT ;  /* 0x000000ff4c00720c */ /* 0x000fe20003f05070 */
[----:B------:R-:W-:Y:S01]  /*7cb0*/  FMUL.FTZ R101, R101, R216 ;  /* 0x000000d865657220 */ /* 0x000fe20000410000 */
[----:B------:R-:W1:Y:S01]  /*7cc0*/  LDC R212, c[0x0][0x298] ;  /* 0x0000a600ffd47b82 */ /* 0x000e620000000800 */
[----:B------:R-:W-:Y:S02]  /*7cd0*/  PRMT R80, R80, 0x7632, R80 ;  /* 0x0000763250507816 */ /* 0x000fe40000000050 */
[----:B------:R-:W-:Y:S01]  /*7ce0*/  FFMA.FTZ R78, R79, R218, 1.1641532182693481445e-10 ;  /* 0x2f0000004f4e7423 */ /* 0x000fe200000100da */
[----:B------:R-:W-:-:S04]  /*7cf0*/  ISETP.NE.AND.EX P0, PT, R77, RZ, PT, P0 ;  /* 0x000000ff4d00720c */ /* 0x000fc80003f05300 */
        /* <DEDUP_REMOVED lines=17> */
.L_x_13952:
[----:B------:R-:W-:-:S07]  /*7e10*/  MOV R77, R204 ;  /* 0x000000cc004d7202 */ /* 0x000fce0000000f00 */
.L_x_13953:
[----:B------:R-:W-:Y:S05]  /*7e20*/  BSYNC B1 ;  /* 0x0000000000017941 */ /* 0x000fea0003800000 */
.L_x_13951:
        /* <DEDUP_REMOVED lines=16> */
.L_x_13957:
[----:B------:R-:W-:Y:S05]  /*7f30*/  BSYNC B2 ;  /* 0x0000000000027941 */ /* 0x000fea0003800000 */
.L_x_13956:
        /* <DEDUP_REMOVED lines=44> */
.L_x_13955:
[----:B------:R-:W-:Y:S05]  /*8200*/  BSYNC B1 ;  /* 0x0000000000017941 */ /* 0x000fea0003800000 */
.L_x_13954:
        /* <DEDUP_REMOVED lines=23> */
.L_x_13959:
[----:B------:R-:W-:-:S07]  /*8380*/  MOV R80, R204 ;  /* 0x000000cc00507202 */ /* 0x000fce0000000f00 */
.L_x_13960:
[----:B------:R-:W-:Y:S05]  /*8390*/  BSYNC B1 ;  /* 0x0000000000017941 */ /* 0x000fea0003800000 */
.L_x_13958:
        /* <DEDUP_REMOVED lines=16> */
.L_x_13964:
[----:B------:R-:W-:Y:S05]  /*84a0*/  BSYNC B2 ;  /* 0x0000000000027941 */ /* 0x000fea0003800000 */
.L_x_13963:
        /* <DEDUP_REMOVED lines=44> */
.L_x_13962:
[----:B------:R-:W-:Y:S05]  /*8770*/  BSYNC B1 ;  /* 0x0000000000017941 */ /* 0x000fea0003800000 */
.L_x_13961:
[----:B------:R-:W-:Y:S01]  /*8780*/  I2FP.F32.U32 R79, R80 ;  /* 0x00000050004f7245 */ /* 0x000fe20000201000 */
[----:B------:R-:W-:Y:S01]  /*8790*/  IMAD.U32 R101, R81, 0x10000, RZ ;  /* 0x0001000051657824 */ /* 0x000fe200078e00ff */
[----:B------:R-:W-:Y:S01]  /*87a0*/  ISETP.NE.AND P2, PT, R100, 0x1, PT ;  /* 0x000000016400780c */ /* 0x000fe20003f45270 */
[----:B------:R-:W-:Y:S02]  /*87b0*/  BSSY B1, `(.L_x_13965) ;  /* 0x0000014000017945 */ /* 0x000fe40003800000 */
[----:B------:R-:W-:Y:S01]  /*87c0*/  FFMA.FTZ R78, R79, R218, 1.1641532182693481445e-10 ;  /* 0x2f0000004f4e7423 */ /* 0x000fe200000100da */
[----:B------:R-:W-:Y:S01]  /*87d0*/  FMUL.FTZ R101, R101, R216 ;  /* 0x000000d865657220 */ /* 0x000fe20000410000 */
[----:B------:R-:W-:-:S03]  /*87e0*/  PRMT R79, R81, 0x7632, R79 ;  /* 0x00007632514f7816 */ /* 0x000fc6000000004f */
[----:B------:R-:W-:Y:S01]  /*87f0*/  FMUL.FTZ R101, R101, R212 ;  /* 0x000000d465657220 */ /* 0x000fe20000410000 */
[----:B------:R-:W-:-:S04]  /*8800*/  FSETP.GTU.FTZ.AND P1, PT, R78, R213, PT ;  /* 0x000000d54e00720b */ /* 0x000fc80003f3c000 */
[----:B------:R-:W-:-:S05]  /*8810*/  FSEL R101, R101, RZ, !P1 ;  /* 0x000000ff65657208 */ /* 0x000fca0004800000 */
[----:B------:R-:W-:Y:S01]  /*8820*/  FMUL.FTZ R78, R24, R101 ;  /* 0x00000065184e7220 */ /* 0x000fe20000410000 */
        /* <DEDUP_REMOVED lines=11> */
.L_x_13966:
[----:B------:R-:W-:-:S07]  /*88e0*/  MOV R197, R204 ;  /* 0x000000cc00c57202 */ /* 0x000fce0000000f00 */
.L_x_13967:
[----:B------:R-:W-:Y:S05]  /*88f0*/  BSYNC B1 ;  /* 0x0000000000017941 */ /* 0x000fea0003800000 */
.L_x_13965:
        /* <DEDUP_REMOVED lines=16> */
.L_x_13971:
[----:B------:R-:W-:Y:S05]  /*8a00*/  BSYNC B2 ;  /* 0x0000000000027941 */ /* 0x000fea0003800000 */
.L_x_13970:
        /* <DEDUP_REMOVED lines=44> */
.L_x_13969:
[----:B------:R-:W-:Y:S05]  /*8cd0*/  BSYNC B1 ;  /* 0x0000000000017941 */ /* 0x000fea0003800000 */
.L_x_13968:
        /* <DEDUP_REMOVED lines=21> */
.L_x_13973:
[----:B------:R-:W-:-:S07]  /*8e30*/  MOV R197, R204 ;  /* 0x000000cc00c57202 */ /* 0x000fce0000000f00 */
.L_x_13974:
[----:B------:R-:W-:Y:S05]  /*8e40*/  BSYNC B1 ;  /* 0x0000000000017941 */ /* 0x000fea0003800000 */
.L_x_13972:
        /* <DEDUP_REMOVED lines=16> */
.L_x_13978:
[----:B------:R-:W-:Y:S05]  /*8f50*/  BSYNC B2 ;  /* 0x0000000000027941 */ /* 0x000fea0003800000 */
.L_x_13977:
        /* <DEDUP_REMOVED lines=44> */
.L_x_13976:
[----:B------:R-:W-:Y:S05]  /*9220*/  BSYNC B1 ;  /* 0x0000000000017941 */ /* 0x000fea0003800000 */
.L_x_13975:
        /* <DEDUP_REMOVED lines=22> */
.L_x_13980:
[----:B------:R-:W-:-:S07]  /*9390*/  MOV R81, R204 ;  /* 0x000000cc00517202 */ /* 0x000fce0000000f00 */
.L_x_13981:
[----:B------:R-:W-:Y:S05]  /*93a0*/  BSYNC B1 ;  /* 0x0000000000017941 */ /* 0x000fea0003800000 */
.L_x_13979:
        /* <DEDUP_REMOVED lines=16> */
.L_x_13985:
[----:B------:R-:W-:Y:S05]  /*94b0*/  BSYNC B2 ;  /* 0x0000000000027941 */ /* 0x000fea0003800000 */
.L_x_13984:
        /* <DEDUP_REMOVED lines=44> */
.L_x_13983:
[----:B------:R-:W-:Y:S05]  /*9780*/  BSYNC B1 ;  /* 0x0000000000017941 */ /* 0x000fea0003800000 */
.L_x_13982:
        /* <DEDUP_REMOVED lines=21> */
.L_x_13987:
[----:B------:R-:W-:-:S07]  /*98e0*/  MOV R82, R204 ;  /* 0x000000cc00527202 */ /* 0x000fce0000000f00 */
.L_x_13988:
[----:B------:R-:W-:Y:S05]  /*98f0*/  BSYNC B1 ;  /* 0x0000000000017941 */ /* 0x000fea0003800000 */
.L_x_13986:
        /* <DEDUP_REMOVED lines=16> */
.L_x_13992:
[----:B------:R-:W-:Y:S05]  /*9a00*/  BSYNC B2 ;  /* 0x0000000000027941 */ /* 0x000fea0003800000 */
.L_x_13991:
        /* <DEDUP_REMOVED lines=44> */
.L_x_13990:
[----:B------:R-:W-:Y:S05]  /*9cd0*/  BSYNC B1 ;  /* 0x0000000000017941 */ /* 0x000fea0003800000 */
.L_x_13989:
        /* <DEDUP_REMOVED lines=22> */
.L_x_13994:
[----:B------:R-:W-:-:S07]  /*9e40*/  MOV R219, R204 ;  /* 0x000000cc00db7202 */ /* 0x000fce0000000f00 */
.L_x_13995:
[----:B------:R-:W-:Y:S05]  /*9e50*/  BSYNC B1 ;  /* 0x0000000000017941 */ /* 0x000fea0003800000 */
.L_x_13993:
        /* <DEDUP_REMOVED lines=18> */
.L_x_13999:
[----:B------:R-:W-:Y:S05]  /*9f80*/  BSYNC B2 ;  /* 0x0000000000027941 */ /* 0x000fea0003800000 */
.L_x_13998:
        /* <DEDUP_REMOVED lines=44> */
.L_x_13997:
[----:B------:R-:W-:Y:S05]  /*a250*/  BSYNC B1 ;  /* 0x0000000000017941 */ /* 0x000fea0003800000 */
.L_x_13996:
        /* <DEDUP_REMOVED lines=35> */
.L_x_13943:
[----:B------:R-:W-:Y:S05]  /*a490*/  BSYNC B0 ;  /* 0x0000000000007941 */ /* 0x000fea0003800000 */
.L_x_13942:
        /* <DEDUP_REMOVED lines=25> */
.L_x_14003:
[----:B------:R-:W-:-:S07]  /*a630*/  IMAD.MOV.U32 R210, RZ, RZ, R204 ;  /* 0x000000ffffd27224 */ /* 0x000fce00078e00cc */
.L_x_14004:
[----:B------:R-:W-:Y:S05]  /*a640*/  BSYNC B1 ;  /* 0x0000000000017941 */ /* 0x000fea0003800000 */
.L_x_14002:
        /* <DEDUP_REMOVED lines=16> */
.L_x_14008:
[----:B------:R-:W-:Y:S05]  /*a750*/  BSYNC B2 ;  /* 0x0000000000027941 */ /* 0x000fea0003800000 */
.L_x_14007:
        /* <DEDUP_REMOVED lines=44> */
.L_x_14006:
[----:B------:R-:W-:Y:S05]  /*aa20*/  BSYNC B1 ;  /* 0x0000000000017941 */ /* 0x000fea0003800000 */
.L_x_14005:
        /* <DEDUP_REMOVED lines=29> */
.L_x_14010:
[----:B------:R-:W-:-:S07]  /*ac00*/  MOV R85, R204 ;  /* 0x000000cc00557202 */ /* 0x000fce0000000f00 */
.L_x_14011:
[----:B------:R-:W-:Y:S05]  /*ac10*/  BSYNC B1 ;  /* 0x0000000000017941 */ /* 0x000fea0003800000 */
.L_x_14009:
        /* <DEDUP_REMOVED lines=16> */
.L_x_14015:
[----:B------:R-:W-:Y:S05]  /*ad20*/  BSYNC B2 ;  /* 0x0000000000027941 */ /* 0x000fea0003800000 */
.L_x_14014:
        /* <DEDUP_REMOVED lines=44> */
.L_x_14013:
[----:B------:R-:W-:Y:S05]  /*aff0*/  BSYNC B1 ;  /* 0x0000000000017941 */ /* 0x000fea0003800000 */
.L_x_14012:
        /* <DEDUP_REMOVED lines=23> */
.L_x_14017:
[----:B------:R-:W-:-:S07]  /*b170*/  MOV R88, R204 ;  /* 0x000000cc00587202 */ /* 0x000fce0000000f00 */
.L_x_14018:
[----:B------:R-:W-:Y:S05]  /*b180*/  BSYNC B1 ;  /* 0x0000000000017941 */ /* 0x000fea0003800000 */
.L_x_14016:
        /* <DEDUP_REMOVED lines=16> */
.L_x_14022:
[----:B------:R-:W-:Y:S05]  /*b290*/  BSYNC B2 ;  /* 0x0000000000027941 */ /* 0x000fea0003800000 */
.L_x_14021:
        /* <DEDUP_REMOVED lines=44> */
.L_x_14020:
[----:B------:R-:W-:Y:S05]  /*b560*/  BSYNC B1 ;  /* 0x0000000000017941 */ /* 0x000fea0003800000 */
.L_x_14019:
        /* <DEDUP_REMOVED lines=22> */
.L_x_14024:
[----:B------:R-:W-:-:S07]  /*b6d0*/  MOV R197, R204 ;  /* 0x000000cc00c57202 */ /* 0x000fce0000000f00 */
.L_x_14025:
[----:B------:R-:W-:Y:S05]  /*b6e0*/  BSYNC B1 ;  /* 0x0000000000017941 */ /* 0x000fea0003800000 */
.L_x_14023:
        /* <DEDUP_REMOVED lines=16> */
.L_x_14029:
[----:B------:R-:W-:Y:S05]  /*b7f0*/  BSYNC B2 ;  /* 0x0000000000027941 */ /* 0x000fea0003800000 */
.L_x_14028:
        /* <DEDUP_REMOVED lines=44> */
.L_x_14027:
[----:B------:R-:W-:Y:S05]  /*bac0*/  BSYNC B1 ;  /* 0x0000000000017941 */ /* 0x000fea0003800000 */
.L_x_14026:
        /* <DEDUP_REMOVED lines=21> */
.L_x_14031:
[----:B------:R-:W-:-:S07]  /*bc20*/  MOV R197, R204 ;  /* 0x000000cc00c57202 */ /* 0x000fce0000000f00 */
.L_x_14032:
[----:B------:R-:W-:Y:S05]  /*bc30*/  BSYNC B1 ;  /* 0x0000000000017941 */ /* 0x000fea0003800000 */
.L_x_14030:
        /* <DEDUP_REMOVED lines=16> */
.L_x_14036:
[----:B------:R-:W-:Y:S05]  /*bd40*/  BSYNC B2 ;  /* 0x0000000000027941 */ /* 0x000fea0003800000 */
.L_x_14035:
        /* <DEDUP_REMOVED lines=44> */
.L_x_14034:
[----:B------:R-:W-:Y:S05]  /*c010*/  BSYNC B1 ;  /* 0x0000000000017941 */ /* 0x000fea0003800000 */
.L_x_14033:
        /* <DEDUP_REMOVED lines=22> */
.L_x_14038:
[----:B------:R-:W-:-:S07]  /*c180*/  MOV R89, R204 ;  /* 0x000000cc00597202 */ /* 0x000fce0000000f00 */
.L_x_14039:
[----:B------:R-:W-:Y:S05]  /*c190*/  BSYNC B1 ;  /* 0x0000000000017941 */ /* 0x000fea0003800000 */
.L_x_14037:
        /* <DEDUP_REMOVED lines=16> */
.L_x_14043:
[----:B------:R-:W-:Y:S05]  /*c2a0*/  BSYNC B2 ;  /* 0x0000000000027941 */ /* 0x000fea0003800000 */
.L_x_14042:
        /* <DEDUP_REMOVED lines=44> */
.L_x_14041:
[----:B------:R-:W-:Y:S05]  /*c570*/  BSYNC B1 ;  /* 0x0000000000017941 */ /* 0x000fea0003800000 */
.L_x_14040:
        /* <DEDUP_REMOVED lines=21> */
.L_x_14045:
[----:B------:R-:W-:-:S07]  /*c6d0*/  MOV R90, R204 ;  /* 0x000000cc005a7202 */ /* 0x000fce0000000f00 */
.L_x_14046:
[----:B------:R-:W-:Y:S05]  /*c6e0*/  BSYNC B1 ;  /* 0x0000000000017941 */ /* 0x000fea0003800000 */
.L_x_14044:
        /* <DEDUP_REMOVED lines=16> */
.L_x_14050:
[----:B------:R-:W-:Y:S05]  /*c7f0*/  BSYNC B2 ;  /* 0x0000000000027941 */ /* 0x000fea0003800000 */
.L_x_14049:
        /* <DEDUP_REMOVED lines=44> */
.L_x_14048:
[----:B------:R-:W-:Y:S05]  /*cac0*/  BSYNC B1 ;  /* 0x0000000000017941 */ /* 0x000fea0003800000 */
.L_x_14047:
        /* <DEDUP_REMOVED lines=22> */
.L_x_14052:
[----:B------:R-:W-:-:S07]  /*cc30*/  MOV R219, R204 ;  /* 0x000000cc00db7202 */ /* 0x000fce0000000f00 */
.L_x_14053:
[----:B------:R-:W-:Y:S05]  /*cc40*/  BSYNC B1 ;  /* 0x0000000000017941 */ /* 0x000fea0003800000 */
.L_x_14051:
        /* <DEDUP_REMOVED lines=18> */
.L_x_14057:
[----:B------:R-:W-:Y:S05]  /*cd70*/  BSYNC B2 ;  /* 0x0000000000027941 */ /* 0x000fea0003800000 */
.L_x_14056:
        /* <DEDUP_REMOVED lines=44> */
.L_x_14055:
[----:B------:R-:W-:Y:S05]  /*d040*/  BSYNC B1 ;  /* 0x0000000000017941 */ /* 0x000fea0003800000 */
.L_x_14054:
        /* <DEDUP_REMOVED lines=35> */
.L_x_14001:
[----:B------:R-:W-:Y:S05]  /*d280*/  BSYNC B0 ;  /* 0x0000000000007941 */ /* 0x000fea0003800000 */
.L_x_14000:
[----:B------:R-:W-:Y:S01]  /*d290*/  LOP3.LUT P0, RZ, R0, 0x20, RZ, 0xc0, !PT ;  /* 0x0000002000ff7812 */ /* 0x000fe2000780c0ff */
[----:B------:R-:W-:-:S12]  /*d2a0*/  BSSY B0, `(.L_x_14058) ;  /* 0x00002dc000007945 */ /* 0x000fd80003800000 */
[----:B------:R-:W-:Y:S05]  /*d2b0*/  @!P0 BRA `(.L_x_14059) ;  /* 0x0000002c00688947 */ /* 0x000fea0003800000 */
[----:B------:R-:W4:Y:S08]  /*d2c0*/  LDC.64 R94, c[0x0][0x220] ;  /* 0x00008800ff5e7b82 */ /* 0x000f300000000a00 */
[----:B------:R-:W0:Y:S01]  /*d2d0*/  LDC.64 R92, c[0x0][0x230] ;  /* 0x00008c00ff5c7b82 */ /* 0x000e220000000a00 */
[----:B----4-:R-:W-:-:S05]  /*d2e0*/  IMAD.WIDE.U32 R94, R217, 0x10, R94 ;  /* 0x00000010d95e7825 */ /* 0x010fca00078e005e */
[----:B------:R4:W5:Y:S01]  /*d2f0*/  LDG.E.128 R96, desc[UR4][R94.64] ;  /* 0x000000045e607981 */ /* 0x000962000c1e1d00 */
[----:B0-----:R-:W-:-:S04]  /*d300*/  ISETP.NE.U32.AND P0, PT, R92, RZ, PT ;  /* 0x000000ff5c00720c */ /* 0x001fc80003f05070 */
[----:B------:R-:W-:-:S13]  /*d310*/  ISETP.NE.AND.EX P0, PT, R93, RZ, PT, P0 ;  /* 0x000000ff5d00720c */ /* 0x000fda0003f05300 */
[----:B-123--:R-:W-:-:S04]  /*d320*/  @P0 LEA R100, P1, R217, R92, 0x5 ;  /* 0x0000005cd9640211 */ /* 0x00efc800078228ff */
[----:B------:R-:W-:-:S05]  /*d330*/  @P0 LEA.HI.X R101, R217, R93, RZ, 0x5, P1 ;  /* 0x0000005dd9650211 */ /* 0x000fca00008f2cff */
[----:B------:R4:W5:Y:S04]  /*d340*/  @P0 LDG.E.128 R52, desc[UR4][R100.64] ;  /* 0x0000000464340981 */ /* 0x000968000c1e1d00 */
[----:B------:R4:W5:Y:S01]  /*d350*/  @P0 LDG.E.128 R56, desc[UR4][R100.64+0x10] ;  /* 0x0000100464380981 */ /* 0x000962000c1e1d00 */
[C---:B------:R-:W-:Y:S01]  /*d360*/  ISETP.NE.AND P0, PT, R197.reuse, 0x1, PT ;  /* 0x00000001c500780c */ /* 0x040fe20003f05270 */
[----:B------:R-:W-:Y:S01]  /*d370*/  BSSY B1, `(.L_x_14060) ;  /* 0x000000c000017945 */ /* 0x000fe20003800000 */
[----:B------:R-:W-:-:S11]  /*d380*/  VIADD R102, R197, 0x1 ;  /* 0x00000001c5667836 */ /* 0x000fd60000000000 */
[----:B----4-:R-:W-:Y:S05]  /*d390*/  @!P0 BRA `(.L_x_14061) ;  /* 0x0000000000208947 */ /* 0x010fea0003800000 */
        /* <DEDUP_REMOVED lines=8> */
.L_x_14061:
[----:B------:R-:W-:-:S07]  /*d420*/  IMAD.MOV.U32 R210, RZ, RZ, R204 ;  /* 0x000000ffffd27224 */ /* 0x000fce00078e00cc */
.L_x_14062:
[----:B------:R-:W-:Y:S05]  /*d430*/  BSYNC B1 ;  /* 0x0000000000017941 */ /* 0x000fea0003800000 */
.L_x_14060:
        /* <DEDUP_REMOVED lines=16> */
.L_x_14066:
[----:B------:R-:W-:Y:S05]  /*d540*/  BSYNC B2 ;  /* 0x0000000000027941 */ /* 0x000fea0003800000 */
.L_x_14065:
        /* <DEDUP_REMOVED lines=44> */
.L_x_14064:
[----:B------:R-:W-:Y:S05]  /*d810*/  BSYNC B1 ;  /* 0x0000000000017941 */ /* 0x000fea0003800000 */
.L_x_14063:
        /* <DEDUP_REMOVED lines=11> */
[----:B------:R-:W-:-:S02]  /*d8d0*/  ISETP.NE.AND.EX P0, PT, R93, RZ, PT, P0 ;  /* 0x000000ff5d00720c */ /* 0x000fc40003f05300 */
        /* <DEDUP_REMOVED lines=17> */
.L_x_14068:
[----:B------:R-:W-:-:S07]  /*d9f0*/  MOV R93, R204 ;  /* 0x000000cc005d7202 */ /* 0x000fce0000000f00 */
.L_x_14069:
[----:B------:R-:W-:Y:S05]  /*da00*/  BSYNC B1 ;  /* 0x0000000000017941 */ /* 0x000fea0003800000 */
.L_x_14067:
        /* <DEDUP_REMOVED lines=16> */
.L_x_14073:
[----:B------:R-:W-:Y:S05]  /*db10*/  BSYNC B2 ;  /* 0x0000000000027941 */ /* 0x000fea0003800000 */
.L_x_14072:
        /* <DEDUP_REMOVED lines=44> */
.L_x_14071:
[----:B------:R-:W-:Y:S05]  /*dde0*/  BSYNC B1 ;  /* 0x0000000000017941 */ /* 0x000fea0003800000 */
.L_x_14070:
        /* <DEDUP_REMOVED lines=23> */
.L_x_14075:
[----:B------:R-:W-:-:S07]  /*df60*/  MOV R96, R204 ;  /* 0x000000cc00607202 */ /* 0x000fce0000000f00 */
.L_x_14076:
[----:B------:R-:W-:Y:S05]  /*df70*/  BSYNC B1 ;  /* 0x0000000000017941 */ /* 0x000fea0003800000 */
.L_x_14074:
        /* <DEDUP_REMOVED lines=16> */
.L_x_14080:
[----:B------:R-:W-:Y:S05]  /*e080*/  BSYNC B2 ;  /* 0x0000000000027941 */ /* 0x000fea0003800000 */
.L_x_14079:
        /* <DEDUP_REMOVED lines=44> */
.L_x_14078:
[----:B------:R-:W-:Y:S05]  /*e350*/  BSYNC B1 ;  /* 0x0000000000017941 */ /* 0x000fea0003800000 */
.L_x_14077:
        /* <DEDUP_REMOVED lines=22> */
.L_x_14082:
[----:B------:R-:W-:-:S07]  /*e4c0*/  MOV R197, R204 ;  /* 0x000000cc00c57202 */ /* 0x000fce0000000f00 */
.L_x_14083:
[----:B------:R-:W-:Y:S05]  /*e4d0*/  BSYNC B1 ;  /* 0x0000000000017941 */ /* 0x000fea0003800000 */
.L_x_14081:
        /* <DEDUP_REMOVED lines=16> */
.L_x_14087:
[----:B------:R-:W-:Y:S05]  /*e5e0*/  BSYNC B2 ;  /* 0x0000000000027941 */ /* 0x000fea0003800000 */
.L_x_14086:
        /* <DEDUP_REMOVED lines=44> */
.L_x_14085:
[----:B------:R-:W-:Y:S05]  /*e8b0*/  BSYNC B1 ;  /* 0x0000000000017941 */ /* 0x000fea0003800000 */
.L_x_14084:
        /* <DEDUP_REMOVED lines=21> */
.L_x_14089:
[----:B------:R-:W-:-:S07]  /*ea10*/  MOV R197, R204 ;  /* 0x000000cc00c57202 */ /* 0x000fce0000000f00 */
.L_x_14090:
[----:B------:R-:W-:Y:S05]  /*ea20*/  BSYNC B1 ;  /* 0x0000000000017941 */ /* 0x000fea0003800000 */
.L_x_14088:
        /* <DEDUP_REMOVED lines=16> */
.L_x_14094:
[----:B------:R-:W-:Y:S05]  /*eb30*/  BSYNC B2 ;  /* 0x0000000000027941 */ /* 0x000fea0003800000 */
.L_x_14093:
        /* <DEDUP_REMOVED lines=44> */
.L_x_14092:
[----:B------:R-:W-:Y:S05]  /*ee00*/  BSYNC B1 ;  /* 0x0000000000017941 */ /* 0x000fea0003800000 */
.L_x_14091:
        /* <DEDUP_REMOVED lines=22> */
.L_x_14096:
[----:B------:R-:W-:-:S07]  /*ef70*/  MOV R97, R204 ;  /* 0x000000cc00617202 */ /* 0x000fce0000000f00 */
.L_x_14097:
[----:B------:R-:W-:Y:S05]  /*ef80*/  BSYNC B1 ;  /* 0x0000000000017941 */ /* 0x000fea0003800000 */
.L_x_14095:
        /* <DEDUP_REMOVED lines=16> */
.L_x_14101:
[----:B------:R-:W-:Y:S05]  /*f090*/  BSYNC B2 ;  /* 0x0000000000027941 */ /* 0x000fea0003800000 */
.L_x_14100:
        /* <DEDUP_REMOVED lines=44> */
.L_x_14099:
[----:B------:R-:W-:Y:S05]  /*f360*/  BSYNC B1 ;  /* 0x0000000000017941 */ /* 0x000fea0003800000 */
.L_x_14098:
        /* <DEDUP_REMOVED lines=21> */
.L_x_14103:
[----:B------:R-:W-:-:S07]  /*f4c0*/  MOV R98, R204 ;  /* 0x000000cc00627202 */ /* 0x000fce0000000f00 */
.L_x_14104:
[----:B------:R-:W-:Y:S05]  /*f4d0*/  BSYNC B1 ;  /* 0x0000000000017941 */ /* 0x000fea0003800000 */
.L_x_14102:
        /* <DEDUP_REMOVED lines=16> */
.L_x_14108:
[----:B------:R-:W-:Y:S05]  /*f5e0*/  BSYNC B2 ;  /* 0x0000000000027941 */ /* 0x000fea0003800000 */
.L_x_14107:
        /* <DEDUP_REMOVED lines=44> */
.L_x_14106:
[----:B------:R-:W-:Y:S05]  /*f8b0*/  BSYNC B1 ;  /* 0x0000000000017941 */ /* 0x000fea0003800000 */
.L_x_14105:
        /* <DEDUP_REMOVED lines=22> */
.L_x_14110:
[----:B------:R-:W-:-:S07]  /*fa20*/  MOV R215, R204 ;  /* 0x000000cc00d77202 */ /* 0x000fce0000000f00 */
.L_x_14111:
[----:B------:R-:W-:Y:S05]  /*fa30*/  BSYNC B1 ;  /* 0x0000000000017941 */ /* 0x000fea0003800000 */
.L_x_14109:
        /* <DEDUP_REMOVED lines=18> */
.L_x_14115:
[----:B------:R-:W-:Y:S05]  /*fb60*/  BSYNC B2 ;  /* 0x0000000000027941 */ /* 0x000fea0003800000 */
.L_x_14114:
        /* <DEDUP_REMOVED lines=44> */
.L_x_14113:
[----:B------:R-:W-:Y:S05]  /*fe30*/  BSYNC B1 ;  /* 0x0000000000017941 */ /* 0x000fea0003800000 */
.L_x_14112:
        /* <DEDUP_REMOVED lines=12> */
[----:B------:R-:W-:Y:S01]  /*ff00*/  FSETP.GTU.FTZ.AND P1, PT, R214, R213, PT ;  /* 0x000000d5d600720b */ /* 0x000fe20003f3c000 */
[----:B------:R-:W-:Y:S01]  /*ff10*/  IMAD.WIDE.U32 R212, R219, 0x10000, RZ ;  /* 0x00010000dbd47825 */ /* 0x000fe200078e00ff */
[----:B------:R-:W-:Y:S02]  /*ff20*/  LOP3.LUT P5, RZ, R0, 0x2, RZ, 0xc0, !PT ;  /* 0x0000000200ff7812 */ /* 0x000fe400078ac0ff */
[----:B------:R-:W-:Y:S02]  /*ff30*/  FSEL R210, R99, RZ, !P1 ;  /* 0x000000ff63d27208 */ /* 0x000fe40004800000 */
[----:B------:R-:W-:Y:S02]  /*ff40*/  SEL R218, RZ, 0x1, P2 ;  /* 0x00000001ffda7807 */ /* 0x000fe40001000000 */
[----:B------:R-:W-:Y:S01]  /*ff50*/  SEL R220, RZ, 0x1, P5 ;  /* 0x00000001ffdc7807 */ /* 0x000fe20002800000 */
[----:B------:R-:W-:Y:S01]  /*ff60*/  FMUL.FTZ R99, R177, R210 ;  /* 0x000000d2b1637220 */ /* 0x000fe20000410000 */
[----:B------:R-:W-:Y:S01]  /*ff70*/  SEL R222, RZ, 0x100, P4 ;  /* 0x00000100ffde7807 */ /* 0x000fe20002000000 */
[----:B------:R-:W-:Y:S01]  /*ff80*/  IMAD.WIDE.U32 R214, R218, 0x1000000, RZ ;  /* 0x01000000dad67825 */ /* 0x000fe200078e00ff */
[----:B------:R-:W-:-:S03]  /*ff90*/  SEL R216, RZ, 0x1000000, P1 ;  /* 0x01000000ffd87807 */ /* 0x000fc60000800000 */
[----:B------:R-:W-:Y:S01]  /*ffa0*/  @P0 FADD.FTZ R99, R59, R99 ;  /* 0x000000633b630221 */ /* 0x000fe20000010000 */
[----:B------:R-:W-:Y:S01]  /*ffb0*/  LOP3.LUT P6, RZ, R0, 0x4, RZ, 0xc0, !PT ;  /* 0x0000000400ff7812 */ /* 0x000fe200078cc0ff */
[----:B------:R-:W-:Y:S01]  /*ffc0*/  IMAD.WIDE.U32 R210, R220, 0x100, RZ ;  /* 0x00000100dcd27825 */ /* 0x000fe200078e00ff */
[----:B------:R-:W-:Y:S02]  /*ffd0*/  SEL R223, RZ, 0x1, P3 ;  /* 0x00000001ffdf7807 */ /* 0x000fe40001800000 */
[----:B------:R-:W-:Y:S01]  /*ffe0*/  LOP3.LUT R216, R222, R216, R225, 0xfe, !PT ;  /* 0x000000d8ded87212 */ /* 0x000fe200078efee1 */
[----:B------:R4:W-:Y:S01]  /*fff0*/  STG.E.128 desc[UR4][R102.64+0x10], R96 ;  /* 0x0000106066007986 */ /* 0x0009e2000c101d04 */
[----:B------:R-:W-:Y:S02]  /*10000*/  SEL R221, RZ, 0x1, P6 ;  /* 0x00000001ffdd7807 */ /* 0x000fe40003000000 */
[----:B------:R-:W-:Y:S02]  /*10010*/  LOP3.LUT R210, R210, R214, R212, 0xfe, !PT ;  /* 0x000000d6d2d27212 */ /* 0x000fe400078efed4 */
[----:B------:R-:W-:-:S02]  /*10020*/  LOP3.LUT R215, R215, R216, R223, 0xfe, !PT ;  /* 0x000000d8d7d77212 */ /* 0x000fc400078efedf */
[----:B------:R-:W-:Y:S02]  /*10030*/  LOP3.LUT R210, R210, R221, RZ, 0xfc, !PT ;  /* 0x000000ddd2d27212 */ /* 0x000fe400078efcff */
[----:B------:R-:W-:-:S05]  /*10040*/  LOP3.LUT R211, R211, R215, R213, 0xfe, !PT ;  /* 0x000000d7d3d37212 */ /* 0x000fca00078efed5 */
[----:B------:R4:W-:Y:S02]  /*10050*/  STG.E.64 desc[UR4][R100.64], R210 ;  /* 0x000000d264007986 */ /* 0x0009e4000c101b04 */
.L_x_14059:
[----:B------:R-:W-:Y:S05]  /*10060*/  BSYNC B0 ;  /* 0x0000000000007941 */ /* 0x000fea0003800000 */
.L_x_14058:
        /* <DEDUP_REMOVED lines=155> */
.L_x_14138:
        /* <DEDUP_REMOVED lines=15> */
[----:B------:R-:W-:-:S02]  /*10b10*/  LOP3.LUT P2, RZ, R0, 0x200, RZ, 0xc0, !PT ;  /* 0x0000020000ff7812 */ /* 0x000fc4000784c0ff */
[----:B------:R-:W-:-:S03]  /*10b20*/  LOP3.LUT P1, RZ, R0, 0x8, RZ, 0xc0, !PT ;  /* 0x0000000800ff7812 */ /* 0x000fc6000782c0ff */
[----:B------:R-:W-:Y:S01]  /*10b30*/  BSSY B0, `(.L_x_14117) ;  /* 0x0000059000007945 */ /* 0x000fe20003800000 */
[----:B0-----:R-:W-:Y:S02]  /*10b40*/  @!P0 LEA R207, R101, R100, 0x18 ;  /* 0x0000006465cf8211 */ /* 0x001fe400078ec0ff */
[----:B------:R-:W-:Y:S02]  /*10b50*/  CS2R R100, SRZ ;  /* 0x0000000000647805 */ /* 0x000fe4000001ff00 */
[----:B------:R-:W-:Y:S01]  /*10b60*/  @!P0 LEA R207, R102, R207, 0x3 ;  /* 0x000000cf66cf8211 */ /* 0x000fe200078e18ff */
[----:B------:R-:W-:Y:S01]  /*10b70*/  IMAD.MOV.U32 R102, RZ, RZ, RZ ;  /* 0x000000ffff667224 */ /* 0x000fe200078e00ff */
[----:B------:R-:W-:-:S03]  /*10b80*/  @!P0 MOV R102, R203 ;  /* 0x000000cb00668202 */ /* 0x000fc60000000f00 */
[----:B------:R-:W-:Y:S01]  /*10b90*/  @!P0 LDS.64 R100, [R207] ;  /* 0x00000000cf648984 */ /* 0x000fe20000000a00 */
[----:B------:R-:W-:-:S03]  /*10ba0*/  LOP3.LUT P0, RZ, R103, 0x1f, R107, 0xf8, !PT ;  /* 0x0000001f67ff7812 */ /* 0x000fc6000780f86b */
[----:B------:R-:W0:Y:S02]  /*10bb0*/  SHFL.DOWN PT, R211, R102, 0x2, 0x1f ;  /* 0x08401f0066d37f89 */ /* 0x000e2400000e0000 */
[----:B0-----:R-:W-:Y:S01]  /*10bc0*/  IMAD.IADD R212, R211, 0x1, R102 ;  /* 0x00000001d3d47824 */ /* 0x001fe200078e0266 */
[----:B------:R-:W-:Y:S02]  /*10bd0*/  I2FP.F32.S32 R216, R211 ;  /* 0x000000d300d87245 */ /* 0x000fe40000201400 */
[----:B------:R-:W-:Y:S02]  /*10be0*/  I2FP.F32.S32 R211, R102 ;  /* 0x0000006600d37245 */ /* 0x000fe40000201400 */
[----:B------:R-:W-:Y:S01]  /*10bf0*/  I2FP.F32.S32 R214, R212 ;  /* 0x000000d400d67245 */ /* 0x000fe20000201400 */
[----:B------:R-:W-:Y:S03]  /*10c00*/  SHFL.DOWN PT, R217, R212, 0x1, 0x1f ;  /* 0x08201f00d4d97f89 */ /* 0x000fe600000e0000 */
[----:B------:R-:W0:Y:S01]  /*10c10*/  MUFU.RCP R215, R214 ;  /* 0x000000d600d77308 */ /* 0x000e220000001000 */
[----:B------:R-:W1:Y:S04]  /*10c20*/  SHFL.DOWN PT, R213, R100, 0x2, 0x1f ;  /* 0x08401f0064d57f89 */ /* 0x000e6800000e0000 */
[----:B------:R-:W2:Y:S01]  /*10c30*/  SHFL.DOWN PT, R210, R101, 0x2, 0x1f ;  /* 0x08401f0065d27f89 */ /* 0x000ea200000e0000 */
[----:B-1----:R-:W-:-:S04]  /*10c40*/  FMUL.FTZ R218, R213, R216 ;  /* 0x000000d8d5da7220 */ /* 0x002fc80000410000 */
[----:B------:R-:W-:Y:S01]  /*10c50*/  FFMA.FTZ R218, R211, R100, R218 ;  /* 0x00000064d3da7223 */ /* 0x000fe200000100da */
[----:B------:R-:W-:Y:S01]  /*10c60*/  FADD.FTZ R100, -R213, R100 ;  /* 0x00000064d5647221 */ /* 0x000fe20000010100 */
[----:B--2---:R-:W-:Y:S01]  /*10c70*/  FADD.FTZ R210, R210, R101 ;  /* 0x00000065d2d27221 */ /* 0x004fe20000010000 */
[-C--:B------:R-:W-:Y:S01]  /*10c80*/  IADD3 R213, R212, R217.reuse, RZ ;  /* 0x000000d9d4d57210 */ /* 0x080fe20007ffe0ff */
[----:B0-----:R-:W-:Y:S01]  /*10c90*/  FMUL.FTZ R207, R215, R218 ;  /* 0x000000dad7cf7220 */ /* 0x001fe20000410000 */
        /* <DEDUP_REMOVED lines=12> */
[----:B------:R-:W-:Y:S01]  /*10d60*/  FMUL.FTZ R207, R102, R102 ;  /* 0x0000006666cf7220 */ /* 0x000fe20000410000 */
[----:B------:R-:W0:Y:S02]  /*10d70*/  LDC R211, c[0x0][0x2d8] ;  /* 0x0000b600ffd37b82 */ /* 0x000e240000000800 */
[----:B-1----:R-:W-:Y:S01]  /*10d80*/  FMUL.FTZ R210, R213, R210 ;  /* 0x000000d2d5d27220 */ /* 0x002fe20000410000 */
[----:B------:R-:W-:-:S04]  /*10d90*/  FMUL.FTZ R207, R214, R207 ;  /* 0x000000cfd6cf7220 */ /* 0x000fc80000410000 */
[----:B------:R-:W-:Y:S01]  /*10da0*/  FMUL.FTZ R207, R207, R217 ;  /* 0x000000d9cfcf7220 */ /* 0x000fe20000410000 */
[----:B--2---:R-:W-:Y:S01]  /*10db0*/  FADD.FTZ R102, R100, R101 ;  /* 0x0000006564667221 */ /* 0x004fe20000010000 */
        /* <DEDUP_REMOVED lines=9> */
[----:B---3--:R-:W-:Y:S01]  /*10e50*/  @!P0 IMAD.WIDE R102, R37, 0x4, R102 ;  /* 0x0000000425668825 */ /* 0x008fe200078e0266 */
[----:B------:R-:W-:-:S03]  /*10e60*/  FSEL R212, R215, RZ, !P2 ;  /* 0x000000ffd7d47208 */ /* 0x000fc60005000000 */
        /* <DEDUP_REMOVED lines=37> */
.L_x_14118:
[----:B------:R-:W-:Y:S05]  /*110c0*/  BSYNC B0 ;  /* 0x0000000000007941 */ /* 0x000fea0003800000 */
.L_x_14117:
        /* <DEDUP_REMOVED lines=35> */
.L_x_14120:
[----:B------:R-:W-:Y:S05]  /*11300*/  BSYNC B0 ;  /* 0x0000000000007941 */ /* 0x000fea0003800000 */
.L_x_14119:
        /* <DEDUP_REMOVED lines=35> */
.L_x_14122:
[----:B------:R-:W-:Y:S05]  /*11540*/  BSYNC B0 ;  /* 0x0000000000007941 */ /* 0x000fea0003800000 */
.L_x_14121:
        /* <DEDUP_REMOVED lines=35> */
.L_x_14124:
[----:B------:R-:W-:Y:S05]  /*11780*/  BSYNC B0 ;  /* 0x0000000000007941 */ /* 0x000fea0003800000 */
.L_x_14123:
        /* <DEDUP_REMOVED lines=34> */
.L_x_14126:
[----:B------:R-:W-:Y:S05]  /*119b0*/  BSYNC B0 ;  /* 0x0000000000007941 */ /* 0x000fea0003800000 */
.L_x_14125:
[----:B------:R-:W-:Y:S01]  /*119c0*/  VIADD R37, R37, UR12 ;  /* 0x0000000c25257c36 */ /* 0x000fe20008000000 */
[----:B0-----:R-:W-:-:S04]  /*119d0*/  SEL R207, RZ, 0x1, P3 ;  /* 0x00000001ffcf7807 */ /* 0x001fc80001800000 */
[----:B------:R-:W-:-:S13]  /*119e0*/  ISETP.GE.AND P0, PT, R37, UR13, PT ;  /* 0x0000000d25007c0c */ /* 0x000fda000bf06270 */
[----:B------:R-:W-:Y:S05]  /*119f0*/  @!P0 BRA `(.L_x_14127) ;  /* 0xffffff0000048947 */ /* 0x000fea000383ffff */
[----:B------:R-:W-:Y:S05]  /*11a00*/  EXIT ;  /* 0x000000000000794d */ /* 0x000fea0003800000 */
.L_x_14116:
[----:B------:R-:W-:Y:S01]  /*11a10*/  HFMA2.MMA R218, -RZ, RZ, 0, 1.847743988037109375e-06 ;  /* 0x0000001fffda7435 */ /* 0x000fe200000001ff */
[----:B------:R-:W-:Y:S01]  /*11a20*/  MOV R216, R101 ;  /* 0x0000006500d87202 */ /* 0x000fe20000000f00 */
[----:B------:R-:W-:Y:S02]  /*11a30*/  IMAD.MOV.U32 R217, RZ, RZ, 0x1 ;  /* 0x00000001ffd97424 */ /* 0x000fe400078e00ff */
[----:B------:R-:W-:-:S07]  /*11a40*/  IMAD.MOV.U32 R215, RZ, RZ, -0x1 ;  /* 0xffffffffffd77424 */ /* 0x000fce00078e00ff */
[----:B------:R-:W-:Y:S05]  /*11a50*/  WARPSYNC.COLLECTIVE R215, `(.L_x_14128) ;  /* 0x00000000d7087348 */ /* 0x000fea0003c00000 */
[----:B------:R0:W1:Y:S02]  /*11a60*/  SHFL.BFLY P6, R213, R216, R217, R218 ;  /* 0x0c0000d9d8d57389 */ /* 0x00006400000c00da */
[----:B01----:R-:W-:Y:S01]  /*11a70*/  ENDCOLLECTIVE ;  /* 0x000000000000791b */ /* 0x003fe20003800000 */
.L_x_14128:
[----:B------:R-:W-:Y:S01]  /*11a80*/  HFMA2.MMA R217, -RZ, RZ, 0, 1.1920928955078125e-07 ;  /* 0x00000002ffd97435 */ /* 0x000fe200000001ff */
[----:B------:R-:W-:-:S05]  /*11a90*/  MOV R100, R213 ;  /* 0x000000d500647202 */ /* 0x000fca0000000f00 */
[----:B------:R-:W-:-:S04]  /*11aa0*/  FADD.FTZ R207, R101, R100 ;  /* 0x0000006465cf7221 */ /* 0x000fc80000010000 */
[----:B------:R-:W-:-:S07]  /*11ab0*/  IMAD.MOV.U32 R216, RZ, RZ, R207 ;  /* 0x000000ffffd87224 */ /* 0x000fce00078e00cf */
[----:B------:R-:W-:Y:S05]  /*11ac0*/  WARPSYNC.COLLECTIVE R215, `(.L_x_14129) ;  /* 0x00000000d7087348 */ /* 0x000fea0003c00000 */
[----:B------:R0:W1:Y:S02]  /*11ad0*/  SHFL.BFLY P6, R213, R216, R217, R218 ;  /* 0x0c0000d9d8d57389 */ /* 0x00006400000c00da */
[----:B01----:R-:W-:Y:S01]  /*11ae0*/  ENDCOLLECTIVE ;  /* 0x000000000000791b */ /* 0x003fe20003800000 */
.L_x_14129:
[----:B------:R-:W-:Y:S02]  /*11af0*/  IMAD.MOV.U32 R217, RZ, RZ, 0x4 ;  /* 0x00000004ffd97424 */ /* 0x000fe400078e00ff */
[----:B------:R-:W-:-:S04]  /*11b00*/  IMAD.MOV.U32 R100, RZ, RZ, R213 ;  /* 0x000000ffff647224 */ /* 0x000fc800078e00d5 */
[----:B------:R-:W-:-:S05]  /*11b10*/  FADD.FTZ R210, R207, R100 ;  /* 0x00000064cfd27221 */ /* 0x000fca0000010000 */
[----:B------:R-:W-:-:S07]  /*11b20*/  MOV R216, R210 ;  /* 0x000000d200d87202 */ /* 0x000fce0000000f00 */
[----:B------:R-:W-:Y:S05]  /*11b30*/  WARPSYNC.COLLECTIVE R215, `(.L_x_14130) ;  /* 0x00000000d7087348 */ /* 0x000fea0003c00000 */
[----:B------:R0:W1:Y:S02]  /*11b40*/  SHFL.BFLY P6, R213, R216, R217, R218 ;  /* 0x0c0000d9d8d57389 */ /* 0x00006400000c00da */
[----:B01----:R-:W-:Y:S01]  /*11b50*/  ENDCOLLECTIVE ;  /* 0x000000000000791b */ /* 0x003fe20003800000 */
.L_x_14130:
[----:B------:R-:W-:Y:S01]  /*11b60*/  HFMA2.MMA R217, -RZ, RZ, 0, 4.76837158203125e-07 ;  /* 0x00000008ffd97435 */ /* 0x000fe200000001ff */
[----:B------:R-:W-:-:S05]  /*11b70*/  MOV R211, R213 ;  /* 0x000000d500d37202 */ /* 0x000fca0000000f00 */
[----:B------:R-:W-:-:S04]  /*11b80*/  FADD.FTZ R211, R210, R211 ;  /* 0x000000d3d2d37221 */ /* 0x000fc80000010000 */
[----:B------:R-:W-:-:S07]  /*11b90*/  IMAD.MOV.U32 R216, RZ, RZ, R211 ;  /* 0x000000ffffd87224 */ /* 0x000fce00078e00d3 */
[----:B------:R-:W-:Y:S05]  /*11ba0*/  WARPSYNC.COLLECTIVE R215, `(.L_x_14131) ;  /* 0x00000000d7087348 */ /* 0x000fea0003c00000 */
[----:B------:R0:W1:Y:S02]  /*11bb0*/  SHFL.BFLY P6, R213, R216, R217, R218 ;  /* 0x0c0000d9d8d57389 */ /* 0x00006400000c00da */
[----:B01----:R-:W-:Y:S01]  /*11bc0*/  ENDCOLLECTIVE ;  /* 0x000000000000791b */ /* 0x003fe20003800000 */
.L_x_14131:
[----:B------:R-:W-:Y:S02]  /*11bd0*/  IMAD.MOV.U32 R217, RZ, RZ, 0x10 ;  /* 0x00000010ffd97424 */ /* 0x000fe400078e00ff */
[----:B------:R-:W-:-:S04]  /*11be0*/  IMAD.MOV.U32 R100, RZ, RZ, R213 ;  /* 0x000000ffff647224 */ /* 0x000fc800078e00d5 */
[----:B------:R-:W-:-:S05]  /*11bf0*/  FADD.FTZ R212, R211, R100 ;  /* 0x00000064d3d47221 */ /* 0x000fca0000010000 */
[----:B------:R-:W-:-:S07]  /*11c00*/  MOV R216, R212 ;  /* 0x000000d400d87202 */ /* 0x000fce0000000f00 */
[----:B------:R-:W-:Y:S05]  /*11c10*/  WARPSYNC.COLLECTIVE R215, `(.L_x_14132) ;  /* 0x00000000d7087348 */ /* 0x000fea0003c00000 */
[----:B------:R0:W1:Y:S02]  /*11c20*/  SHFL.BFLY P6, R213, R216, R217, R218 ;  /* 0x0c0000d9d8d57389 */ /* 0x00006400000c00da */
[----:B01----:R-:W-:Y:S01]  /*11c30*/  ENDCOLLECTIVE ;  /* 0x000000000000791b */ /* 0x003fe20003800000 */
.L_x_14132:
        /* <DEDUP_REMOVED lines=89> */
.L_x_14133:
[----:B------:R-:W-:Y:S01]  /*121d0*/  HFMA2.MMA R217, -RZ, RZ, 0, 1.1920928955078125e-07 ;  /* 0x00000002ffd97435 */ /* 0x000fe200000001ff */
[----:B------:R-:W-:-:S05]  /*121e0*/  MOV R210, R213 ;  /* 0x000000d500d27202 */ /* 0x000fca0000000f00 */
[----:B------:R-:W-:-:S04]  /*121f0*/  FADD.FTZ R210, R101, R210 ;  /* 0x000000d265d27221 */ /* 0x000fc80000010000 */
[----:B------:R-:W-:-:S07]  /*12200*/  IMAD.MOV.U32 R216, RZ, RZ, R210 ;  /* 0x000000ffffd87224 */ /* 0x000fce00078e00d2 */
[----:B------:R-:W-:Y:S05]  /*12210*/  WARPSYNC.COLLECTIVE R215, `(.L_x_14134) ;  /* 0x00000000d7087348 */ /* 0x000fea0003c00000 */
[----:B------:R0:W1:Y:S02]  /*12220*/  SHFL.BFLY P6, R213, R216, R217, R218 ;  /* 0x0c0000d9d8d57389 */ /* 0x00006400000c00da */
[----:B01----:R-:W-:Y:S01]  /*12230*/  ENDCOLLECTIVE ;  /* 0x000000000000791b */ /* 0x003fe20003800000 */
.L_x_14134:
[----:B------:R-:W-:Y:S02]  /*12240*/  IMAD.MOV.U32 R217, RZ, RZ, 0x4 ;  /* 0x00000004ffd97424 */ /* 0x000fe400078e00ff */
[----:B------:R-:W-:-:S04]  /*12250*/  IMAD.MOV.U32 R207, RZ, RZ, R213 ;  /* 0x000000ffffcf7224 */ /* 0x000fc800078e00d5 */
[----:B------:R-:W-:-:S05]  /*12260*/  FADD.FTZ R207, R210, R207 ;  /* 0x000000cfd2cf7221 */ /* 0x000fca0000010000 */
[----:B------:R-:W-:-:S07]  /*12270*/  MOV R216, R207 ;  /* 0x000000cf00d87202 */ /* 0x000fce0000000f00 */
[----:B------:R-:W-:Y:S05]  /*12280*/  WARPSYNC.COLLECTIVE R215, `(.L_x_14135) ;  /* 0x00000000d7087348 */ /* 0x000fea0003c00000 */
[----:B------:R0:W1:Y:S02]  /*12290*/  SHFL.BFLY P6, R213, R216, R217, R218 ;  /* 0x0c0000d9d8d57389 */ /* 0x00006400000c00da */
[----:B01----:R-:W-:Y:S01]  /*122a0*/  ENDCOLLECTIVE ;  /* 0x000000000000791b */ /* 0x003fe20003800000 */
.L_x_14135:
[----:B------:R-:W-:Y:S01]  /*122b0*/  HFMA2.MMA R217, -RZ, RZ, 0, 4.76837158203125e-07 ;  /* 0x00000008ffd97435 */ /* 0x000fe200000001ff */
[----:B------:R-:W-:-:S05]  /*122c0*/  MOV R212, R213 ;  /* 0x000000d500d47202 */ /* 0x000fca0000000f00 */
[----:B------:R-:W-:-:S04]  /*122d0*/  FADD.FTZ R212, R207, R212 ;  /* 0x000000d4cfd47221 */ /* 0x000fc80000010000 */
[----:B------:R-:W-:-:S07]  /*122e0*/  IMAD.MOV.U32 R216, RZ, RZ, R212 ;  /* 0x000000ffffd87224 */ /* 0x000fce00078e00d4 */
[----:B------:R-:W-:Y:S05]  /*122f0*/  WARPSYNC.COLLECTIVE R215, `(.L_x_14136) ;  /* 0x00000000d7087348 */ /* 0x000fea0003c00000 */
[----:B------:R0:W1:Y:S02]  /*12300*/  SHFL.BFLY P6, R213, R216, R217, R218 ;  /* 0x0c0000d9d8d57389 */ /* 0x00006400000c00da */
[----:B01----:R-:W-:Y:S01]  /*12310*/  ENDCOLLECTIVE ;  /* 0x000000000000791b */ /* 0x003fe20003800000 */
.L_x_14136:
[----:B------:R-:W-:Y:S02]  /*12320*/  IMAD.MOV.U32 R217, RZ, RZ, 0x10 ;  /* 0x00000010ffd97424 */ /* 0x000fe400078e00ff */
[----:B------:R-:W-:-:S04]  /*12330*/  IMAD.MOV.U32 R211, RZ, RZ, R213 ;  /* 0x000000ffffd37224 */ /* 0x000fc800078e00d5 */
[----:B------:R-:W-:-:S05]  /*12340*/  FADD.FTZ R211, R212, R211 ;  /* 0x000000d3d4d37221 */ /* 0x000fca0000010000 */
[----:B------:R-:W-:-:S07]  /*12350*/  MOV R216, R211 ;  /* 0x000000d300d87202 */ /* 0x000fce0000000f00 */
[----:B------:R-:W-:Y:S05]  /*12360*/  WARPSYNC.COLLECTIVE R215, `(.L_x_14137) ;  /* 0x00000000d7087348 */ /* 0x000fea0003c00000 */
[----:B------:R0:W1:Y:S02]  /*12370*/  SHFL.BFLY P6, R213, R216, R217, R218 ;  /* 0x0c0000d9d8d57389 */ /* 0x00006400000c00da */
[----:B01----:R-:W-:Y:S01]  /*12380*/  ENDCOLLECTIVE ;  /* 0x000000000000791b */ /* 0x003fe20003800000 */
.L_x_14137:
[----:B------:R-:W-:Y:S01]  /*12390*/  MOV R214, R213 ;  /* 0x000000d500d67202 */ /* 0x000fe20000000f00 */
[----:B------:R-:W-:Y:S06]  /*123a0*/  BRA `(.L_x_14138) ;  /* 0xffffffe4009c7947 */ /* 0x000fec000383ffff */
.L_x_14139:
        /* <DEDUP_REMOVED lines=13> */
.L_x_37220:


//--------------------- .text._ZN10layer_norm13ln_fwd_kernelINS_13Kernel_traitsI13__nv_bfloat16S2_fS2_fjLj5120ELj1ELj1ELj4ELj16ENS_18Kernel_traits_baseILj5120ES2_S2_fS2_fjLj128EEEEELb1ELb1ELb0ELb1EEEvNS_9FwdParamsE --------------------------
	.section	.text._ZN10layer_norm13ln_fwd_kernelINS_13Kernel_traitsI13__nv_bfloat16S2_fS2_fjLj5120ELj1ELj1ELj4ELj16ENS_18Kernel_traits_baseILj5120ES2_S2_fS2_fjLj128EEEEELb1ELb1ELb0ELb1EEEvNS_9FwdParamsE,"ax",@progbits
	.align	128
        .global         _ZN10layer_norm13ln_fwd_kernelINS_13Kernel_traitsI13__nv_bfloat16S2_fS2_fjLj5120ELj1ELj1ELj4ELj16ENS_18Kernel_traits_baseILj5120ES2_S2_fS2_fjLj128EEEEELb1ELb1ELb0ELb1EEEvNS_9FwdParamsE
        .type           _ZN10layer_norm13ln_fwd_kernelINS_13Kernel_traitsI13__nv_bfloat16S2_fS2_fjLj5120ELj1ELj1ELj4ELj16ENS_18Kernel_traits_baseILj5120ES2_S2_fS2_fjLj128EEEEELb1ELb1ELb0ELb1EEEvNS_9FwdParamsE,@function
        .size           _ZN10layer_norm13ln_fwd_kernelINS_13Kernel_traitsI13__nv_bfloat16S2_fS2_fjLj5120ELj1ELj1ELj4ELj16ENS_18Kernel_traits_baseILj5120ES2_S2_fS2_fjLj128EEEEELb1ELb1ELb0ELb1EEEvNS_9FwdParamsE,(.L_x_37221 - _ZN10layer_norm13ln_fwd_kernelINS_13Kernel_traitsI13__nv_bfloat16S2_fS2_fjLj5120ELj1ELj1ELj4ELj16ENS_18Kernel_traits_baseILj5120ES2_S2_fS2_fjLj128EEEEELb1ELb1ELb0ELb1EEEvNS_9FwdParamsE)
        .other          _ZN10layer_norm13ln_fwd_kernelINS_13Kernel_traitsI13__nv_bfloat16S2_fS2_fjLj5120ELj1ELj1ELj4ELj16ENS_18Kernel_traits_baseILj5120ES2_S2_fS2_fjLj128EEEEELb1ELb1ELb0ELb1EEEvNS_9FwdParamsE,@"STO_CUDA_ENTRY STV_DEFAULT"
_ZN10layer_norm13ln_fwd_kernelINS_13Kernel_traitsI13__nv_bfloat16S2_fS2_fjLj5120ELj1ELj1ELj4ELj16ENS_18Kernel_traits_baseILj5120ES2_S2_fS2_fjLj128EEEEELb1ELb1ELb0ELb1EEEvNS_9FwdParamsE:
.text._ZN10layer_norm13ln_fwd_kernelINS_13Kernel_traitsI13__nv_bfloat16S2_fS2_fjLj5120ELj1ELj1ELj4ELj16ENS_18Kernel_traits_baseILj5120ES2_S2_fS2_fjLj128EEEEELb1ELb1ELb0ELb1EEEvNS_9FwdParamsE:
[----:B------:R-:W-:Y:S01]  /*0000*/  LDC R1, c[0x0][0x28] ;  /* 0x00000a00ff017b82 */ /* 0x000fe20000000800 */
[----:B------:R-:W0:Y:S07]  /*0010*/  S2R R0, SR_TID.X ;  /* 0x0000000000007919 */ /* 0x000e2e0000002100 */
[----:B------:R-:W1:Y:S01]  /*0020*/  LDC.64 R24, c[0x0][0x2c8] ;  /* 0x0000b200ff187b82 */ /* 0x000e620000000a00 */
[----:B------:R-:W-:Y:S01]  /*0030*/  ULDC.64 UR6, c[0x0][0x2e0] ;  /* 0x0000b80000067ab9 */ /* 0x000fe20000000a00 */
[----:B------:R-:W-:Y:S01]  /*0040*/  ULDC.U8 UR4, c[0x0][0x2f4] ;  /* 0x0000bd0000047ab9 */ /* 0x000fe20000000000 */
[----:B------:R-:W-:Y:S01]  /*0050*/  MOV R130, UR6 ;  /* 0x0000000600827c02 */ /* 0x000fe20008000f00 */
[----:B------:R-:W-:Y:S01]  /*0060*/  IMAD.U32 R131, RZ, RZ, UR7 ;  /* 0x00000007ff837e24 */ /* 0x000fe2000f8e00ff */
[----:B------:R-:W-:Y:S01]  /*0070*/  ULDC.64 UR6, c[0x0][0x2c8] ;  /* 0x0000b20000067ab9 */ /* 0x000fe20000000a00 */
[----:B------:R-:W-:Y:S01]  /*0080*/  ISETP.NE.AND P1, PT, RZ, UR4, PT ;  /* 0x00000004ff007c0c */ /* 0x000fe2000bf25270 */
[----:B------:R-:W-:Y:S01]  /*0090*/  ULDC.64 UR4, c[0x0][0x208] ;  /* 0x0000820000047ab9 */ /* 0x000fe20000000a00 */
[----:B------:R-:W2:Y:S01]  /*00a0*/  LDC R194, c[0x0][0x2e8] ;  /* 0x0000ba00ffc27b82 */ /* 0x000ea20000000800 */
[----:B------:R-:W-:-:S07]  /*00b0*/  ISETP.NE.U32.AND P0, PT, RZ, UR6, PT ;  /* 0x00000006ff007c0c */ /* 0x000fce000bf05070 */
[----:B------:R-:W2:Y:S01]  /*00c0*/  LDC R195, c[0x0][0x2ec] ;  /* 0x0000bb00ffc37b82 */ /* 0x000ea20000000800 */
[----:B------:R-:W-:Y:S01]  /*00d0*/  ISETP.NE.AND.EX P0, PT, RZ, UR7, PT, P0 ;  /* 0x00000007ff007c0c */ /* 0x000fe2000bf05300 */
[----:B------:R-:W3:Y:S01]  /*00e0*/  S2R R133, SR_CTAID.X ;  /* 0x0000000000857919 */ /* 0x000ee20000002500 */
[----:B------:R-:W-:Y:S01]  /*00f0*/  ULDC UR6, c[0x0][0x214] ;  /* 0x0000850000067ab9 */ /* 0x000fe20000000800 */
[----:B------:R-:W-:Y:S01]  /*0100*/  ULDC.64 UR8, c[0x0][0x278] ;  /* 0x00009e0000087ab9 */ /* 0x000fe20000000a00 */
[----:B------:R-:W5:Y:S01]  /*0110*/  @P1 LDG.E.64 R130, desc[UR4][R130.64] ;  /* 0x0000000482821981 */ /* 0x000f62000c1e1b00 */
        /* <DEDUP_REMOVED lines=9> */
[----:B------:R-:W-:Y:S01]  /*01b0*/  ISETP.GE.AND P2, PT, R138, UR6, PT ;  /* 0x000000068a007c0c */ /* 0x000fe2000bf46270 */
[----:B------:R-:W-:Y:S01]  /*01c0*/  ULDC UR6, c[0x0][0x0] ;  /* 0x0000000000067ab9 */ /* 0x000fe20000000800 */
[----:B------:R-:W-:Y:S01]  /*01d0*/  LEA R26, P3, R113, UR8, 0x4 ;  /* 0x00000008711a7c11 */ /* 0x000fe2000f8620ff */
[----:B------:R-:W-:-:S03]  /*01e0*/  IMAD R133, R133, UR6, R0 ;  /* 0x0000000685857c24 */ /* 0x000fc6000f8e0200 */
[----:B------:R-:W-:-:S07]  /*01f0*/  IADD3.X R27, RZ, UR9, RZ, P3, !PT ;  /* 0x00000009ff1b7c10 */ /* 0x000fce0009ffe4ff */
[----:B0-----:R-:W-:Y:S05]  /*0200*/  @P2 EXIT ;  /* 0x000000000000294d */ /* 0x001fea0003800000 */
[----:B------:R-:W0:Y:S01]  /*0210*/  LDC.64 R24, c[0x0][0x260] ;  /* 0x00009800ff187b82 */ /* 0x000e220000000a00 */
[----:B------:R-:W-:Y:S01]  /*0220*/  IMAD.SHL.U32 R0, R0, 0x10, RZ ;  /* 0x0000001000007824 */ /* 0x000fe200078e00ff */
[----:B------:R-:W5:Y:S06]  /*0230*/  LDG.E.128 R104, desc[UR4][R26.64] ;  /* 0x000000041a687981 */ /* 0x000f6c000c1e1d00 */
[----:B------:R-:W1:Y:S01]  /*0240*/  @P1 LDC R29, c[0x0][0x2f0] ;  /* 0x0000bc00ff1d1b82 */ /* 0x000e620000000800 */
[----:B------:R-:W-:Y:S01]  /*0250*/  LOP3.LUT R0, R0, 0x7f0, RZ, 0xc0, !PT ;  /* 0x000007f000007812 */ /* 0x000fe200078ec0ff */
[----:B------:R-:W5:Y:S02]  /*0260*/  LDG.E.128 R100, desc[UR4][R26.64+0x800] ;  /* 0x000800041a647981 */ /* 0x000f64000c1e1d00 */
[C---:B-----5:R-:W-:Y:S01]  /*0270*/  IADD3 R112, R131.reuse, -0x4498517b, RZ ;  /* 0xbb67ae8583707810 */ /* 0x060fe20007ffe0ff */
[----:B------:R-:W-:Y:S01]  /*0280*/  VIADD R47, R130, 0x9e3779b9 ;  /* 0x9e3779b9822f7836 */ /* 0x000fe20000000000 */
[----:B------:R-:W-:Y:S01]  /*0290*/  IADD3 R68, P2, R0, UR8, RZ ;  /* 0x0000000800447c10 */ /* 0x000fe2000ff5e0ff */
[----:B------:R-:W5:Y:S04]  /*02a0*/  LDG.E.128 R96, desc[UR4][R26.64+0x1000] ;  /* 0x001000041a607981 */ /* 0x000f68000c1e1d00 */
[----:B------:R-:W5:Y:S01]  /*02b0*/  LDG.E.128 R92, desc[UR4][R26.64+0x1800] ;  /* 0x001800041a5c7981 */ /* 0x000f62000c1e1d00 */
[----:B------:R-:W-:Y:S01]  /*02c0*/  IADD3.X R69, RZ, UR9, RZ, P2, !PT ;  /* 0x00000009ff457c10 */ /* 0x000fe200097fe4ff */
[C---:B------:R-:W-:Y:S01]  /*02d0*/  VIADD R45, R131.reuse, 0x76cf5d0a ;  /* 0x76cf5d0a832d7836 */ /* 0x040fe20000000000 */
[C---:B------:R-:W-:Y:S01]  /*02e0*/  IADD3 R46, R130.reuse, 0x3c6ef372, RZ ;  /* 0x3c6ef372822e7810 */ /* 0x040fe20007ffe0ff */
[C---:B------:R-:W-:Y:S01]  /*02f0*/  VIADD R43, R130.reuse, 0xdaa66d2b ;  /* 0xdaa66d2b822b7836 */ /* 0x040fe20000000000 */
[----:B------:R-:W-:Y:S01]  /*0300*/  IADD3 R44, R131, 0x32370b8f, RZ ;  /* 0x32370b8f832c7810 */ /* 0x000fe20007ffe0ff */
[----:B0-----:R-:W-:Y:S01]  /*0310*/  IMAD.WIDE.U32 R24, R113, 0x10, R24 ;  /* 0x0000001071187825 */ /* 0x001fe200078e0018 */
[----:B------:R-:W2:Y:S01]  /*0320*/  LDG.E.128 R68, desc[UR4][R68.64+0x2000] ;  /* 0x0020000444447981 */ /* 0x000ea2000c1e1d00 */
[C---:B------:R-:W-:Y:S01]  /*0330*/  IADD3 R42, R130.reuse, 0x78dde6e4, RZ ;  /* 0x78dde6e4822a7810 */ /* 0x040fe20007ffe0ff */
[----:B------:R-:W-:Y:S01]  /*0340*/  ULDC.64 UR6, c[0x0][0x270] ;  /* 0x00009c0000067ab9 */ /* 0x000fe20000000a00 */
[C---:B------:R-:W-:Y:S01]  /*0350*/  VIADD R41, R131.reuse, 0xed9eba14 ;  /* 0xed9eba1483297836 */ /* 0x040fe20000000000 */
[----:B------:R-:W3:Y:S01]  /*0360*/  LDG.E.128 R64, desc[UR4][R24.64] ;  /* 0x0000000418407981 */ /* 0x000ee2000c1e1d00 */
[C---:B------:R-:W-:Y:S01]  /*0370*/  IADD3 R40, R131.reuse, -0x56f99767, RZ ;  /* 0xa906689983287810 */ /* 0x040fe20007ffe0ff */
[C---:B------:R-:W-:Y:S01]  /*0380*/  VIADD R39, R130.reuse, 0x1715609d ;  /* 0x1715609d82277836 */ /* 0x040fe20000000000 */
[C---:B------:R-:W-:Y:S01]  /*0390*/  IADD3 R38, R130.reuse, -0x4ab325aa, RZ ;  /* 0xb54cda5682267810 */ /* 0x040fe20007ffe0ff */
[----:B------:R-:W4:Y:S01]  /*03a0*/  LDG.E.128 R60, desc[UR4][R24.64+0x800] ;  /* 0x00080004183c7981 */ /* 0x000f22000c1e1d00 */
[C---:B------:R-:W-:Y:S01]  /*03b0*/  VIADD R37, R131.reuse, 0x646e171e ;  /* 0x646e171e83257836 */ /* 0x040fe20000000000 */
[----:B------:R-:W-:Y:S01]  /*03c0*/  IADD3 R36, R131, 0x1fd5c5a3, RZ ;  /* 0x1fd5c5a383247810 */ /* 0x000fe20007ffe0ff */
[----:B------:R-:W-:Y:S01]  /*03d0*/  VIADD R35, R130, 0x5384540f ;  /* 0x5384540f82237836 */ /* 0x000fe20000000000 */
[----:B------:R-:W4:Y:S01]  /*03e0*/  LDG.E.128 R48, desc[UR4][R24.64+0x1000] ;  /* 0x0010000418307981 */ /* 0x000f22000c1e1d00 */
[----:B------:R-:W-:-:S02]  /*03f0*/  @!P0 CS2R R20, SRZ ;  /* 0x0000000000148805 */ /* 0x000fc4000001ff00 */
[----:B------:R-:W-:Y:S02]  /*0400*/  @!P0 CS2R R22, SRZ ;  /* 0x0000000000168805 */ /* 0x000fe4000001ff00 */
[----:B------:R-:W-:Y:S01]  /*0410*/  @!P0 CS2R R16, SRZ ;  /* 0x0000000000108805 */ /* 0x000fe2000001ff00 */
[----:B------:R-:W4:Y:S01]  /*0420*/  LDG.E.128 R52, desc[UR4][R24.64+0x1800] ;  /* 0x0018000418347981 */ /* 0x000f22000c1e1d00 */
[----:B------:R-:W-:Y:S02]  /*0430*/  @!P0 CS2R R18, SRZ ;  /* 0x0000000000128805 */ /* 0x000fe4000001ff00 */
[----:B------:R-:W-:Y:S02]  /*0440*/  @!P0 CS2R R12, SRZ ;  /* 0x00000000000c8805 */ /* 0x000fe4000001ff00 */
[----:B------:R-:W-:Y:S01]  /*0450*/  @!P0 CS2R R14, SRZ ;  /* 0x00000000000e8805 */ /* 0x000fe2000001ff00 */
[----:B------:R0:W4:Y:S01]  /*0460*/  LDG.E.128 R56, desc[UR4][R24.64+0x2000] ;  /* 0x0020000418387981 */ /* 0x000122000c1e1d00 */
[----:B-1----:R-:W-:-:S02]  /*0470*/  @P1 IADD3 R194, P2, R2, R29, RZ ;  /* 0x0000001d02c21210 */ /* 0x002fc40007f5e0ff */
[----:B------:R-:W-:Y:S02]  /*0480*/  @!P0 CS2R R4, SRZ ;  /* 0x0000000000048805 */ /* 0x000fe4000001ff00 */
[----:B------:R-:W-:Y:S02]  /*0490*/  @!P0 CS2R R6, SRZ ;  /* 0x0000000000068805 */ /* 0x000fe4000001ff00 */
[----:B------:R-:W-:Y:S02]  /*04a0*/  @!P0 CS2R R8, SRZ ;  /* 0x0000000000088805 */ /* 0x000fe4000001ff00 */
[----:B------:R-:W-:Y:S01]  /*04b0*/  @!P0 CS2R R10, SRZ ;  /* 0x00000000000a8805 */ /* 0x000fe2000001ff00 */
[----:B------:R-:W-:Y:S01]  /*04c0*/  @P1 IMAD.X R195, RZ, RZ, R3, P2 ;  /* 0x000000ffffc31224 */ /* 0x000fe200010e0603 */
[----:B------:R-:W-:Y:S01]  /*04d0*/  IADD3 R34, R130, -0xe443238, RZ ;  /* 0xf1bbcdc882227810 */ /* 0x000fe20007ffe0ff */
[----:B------:R-:W-:Y:S01]  /*04e0*/  VIADD R32, R131, 0xdb3d7428 ;  /* 0xdb3d742883207836 */ /* 0x000fe20000000000 */
[----:B------:R-:W-:Y:S01]  /*04f0*/  LOP3.LUT R114, R114, 0xffffffef, RZ, 0xc0, !PT ;  /* 0xffffffef72727812 */ /* 0x000fe200078ec0ff */
[----:B------:R-:W-:Y:S01]  /*0500*/  HFMA2.MMA R196, -RZ, RZ, 0, 5.9604644775390625e-08 ;  /* 0x00000001ffc47435 */ /* 0x000fe200000001ff */
[--C-:B------:R-:W-:Y:S01]  /*0510*/  SHF.R.U64 R135, R194, 0x2, R195.reuse ;  /* 0x00000002c2877819 */ /* 0x100fe200000012c3 */
[----:B------:R-:W-:Y:S01]  /*0520*/  IMAD.WIDE.U32 R28, R133, -0x326172a9, RZ ;  /* 0xcd9e8d57851c7825 */ /* 0x000fe200078e00ff */
[----:B------:R-:W-:Y:S01]  /*0530*/  SHF.R.U32.HI R137, RZ, 0x2, R195 ;  /* 0x00000002ff897819 */ /* 0x000fe200000116c3 */
[----:B------:R-:W-:Y:S01]  /*0540*/  ULDC UR8, c[0x0][0x290] ;  /* 0x0000a40000087ab9 */ /* 0x000fe20000000800 */
[----:B------:R-:W-:Y:S01]  /*0550*/  ULDC.64 UR10, c[0x0][0x2b8] ;  /* 0x0000ae00000a7ab9 */ /* 0x000fe20000000a00 */
[----:B------:R-:W-:Y:S01]  /*0560*/  IMAD.WIDE.U32 R2, R135, -0x2daee0ad, RZ ;  /* 0xd2511f5387027825 */ /* 0x000fe200078e00ff */
[----:B0-----:R-:W-:Y:S01]  /*0570*/  LOP3.LUT R24, R29, R137, R130, 0x96, !PT ;  /* 0x000000891d187212 */ /* 0x001fe200078e9682 */
[----:B------:R-:W-:-:S03]  /*0580*/  ULDC.64 UR12, c[0x0][0x210] ;  /* 0x00008400000c7ab9 */ /* 0x000fc60000000a00 */
[----:B------:R-:W-:Y:S01]  /*0590*/  LOP3.LUT R0, R3, R131, RZ, 0x3c, !PT ;  /* 0x0000008303007212 */ /* 0x000fe200078e3cff */
        /* <DEDUP_REMOVED lines=28> */
[----:B------:R-:W-:Y:S01]  /*0760*/  IMAD.HI.U32 R25, R2, -0x326172a9, RZ ;  /* 0xcd9e8d5702197827 */ /* 0x000fe200078e00ff */
[----:B------:R-:W-:Y:S01]  /*0770*/  ISETP.NE.U32.AND P0, PT, RZ, UR6, PT ;  /* 0x00000006ff007c0c */ /* 0x000fe2000bf05070 */
[----:B------:R-:W-:Y:S02]  /*0780*/  ULDC UR6, c[0x0][0x218] ;  /* 0x0000860000067ab9 */ /* 0x000fe40000000800 */
[C---:B------:R-:W-:Y:S01]  /*0790*/  IMAD.HI.U32 R3, R0.reuse, -0x2daee0ad, RZ ;  /* 0xd2511f5300037827 */ /* 0x040fe200078e00ff */
[----:B------:R-:W-:Y:S01]  /*07a0*/  ISETP.NE.AND.EX P0, PT, RZ, UR7, PT, P0 ;  /* 0x00000007ff007c0c */ /* 0x000fe2000bf05300 */
[----:B------:R-:W-:Y:S01]  /*07b0*/  ULDC.U8 UR7, c[0x0][0x2a0] ;  /* 0x0000a80000077ab9 */ /* 0x000fe20000000000 */
[----:B------:R-:W-:Y:S02]  /*07c0*/  LOP3.LUT R118, R25, R26, R34, 0x96, !PT ;  /* 0x0000001a19767212 */ /* 0x000fe400078e9622 */
[----:B------:R-:W-:Y:S01]  /*07d0*/  LOP3.LUT R134, R3, R24, R32, 0x96, !PT ;  /* 0x0000001803867212 */ /* 0x000fe200078e9620 */
[C---:B------:R-:W-:Y:S01]  /*07e0*/  IMAD.U32 R30, R21.reuse, 0x10000, RZ ;  /* 0x00010000151e7824 */ /* 0x040fe200078e00ff */
[----:B------:R-:W-:Y:S01]  /*07f0*/  PRMT R141, R21, 0x7632, R141 ;  /* 0x00007632158d7816 */ /* 0x000fe2000000008d */
        /* <DEDUP_REMOVED lines=8> */
[----:B------:R-:W-:Y:S01]  /*0880*/  IMAD R3, R0, -0x2daee0ad, RZ ;  /* 0xd2511f5300037824 */ /* 0x000fe200078e02ff */
[----:B------:R-:W-:Y:S01]  /*0890*/  PRMT R148, R12, 0x7632, R148 ;  /* 0x000076320c947816 */ /* 0x000fe20000000094 */
[----:B------:R-:W-:Y:S01]  /*08a0*/  VIADD R13, R130, 0x8ff34781 ;  /* 0x8ff34781820d7836 */ /* 0x000fe20000000000 */
[----:B------:R-:W-:Y:S01]  /*08b0*/  SHF.L.U32 R24, R12, 0x10, RZ ;  /* 0x000000100c187819 */ /* 0x000fe200000006ff */
[----:B------:R-:W-:Y:S01]  /*08c0*/  IMAD.WIDE.U32 R118, R118, -0x2daee0ad, RZ ;  /* 0xd2511f5376767825 */ /* 0x000fe200078e00ff */
[----:B------:R-:W-:-:S02]  /*08d0*/  PRMT R145, R17, 0x7632, R145 ;  /* 0x0000763211917816 */ /* 0x000fc40000000091 */
[----:B------:R-:W-:Y:S01]  /*08e0*/  PRMT R147, R19, 0x7632, R147 ;  /* 0x0000763213937816 */ /* 0x000fe20000000093 */
[----:B------:R-:W-:Y:S01]  /*08f0*/  IMAD R9, R2, -0x326172a9, RZ ;  /* 0xcd9e8d5702097824 */ /* 0x000fe200078e02ff */
[----:B------:R-:W-:Y:S01]  /*0900*/  PRMT R157, R5, 0x7632, R157 ;  /* 0x00007632059d7816 */ /* 0x000fe2000000009d */
[----:B------:R-:W-:Y:S01]  /*0910*/  IMAD.HI.U32 R0, R134, -0x326172a9, RZ ;  /* 0xcd9e8d5786007827 */ /* 0x000fe200078e00ff */
[----:B------:R-:W-:Y:S02]  /*0920*/  PRMT R159, R7, 0x7632, R159 ;  /* 0x00007632079f7816 */ /* 0x000fe4000000009f */
[----:B------:R-:W-:Y:S02]  /*0930*/  IADD3 R12, R131, -0x695add53, RZ ;  /* 0x96a522ad830c7810 */ /* 0x000fe40007ffe0ff */
        /* <DEDUP_REMOVED lines=19> */
[----:B------:R-:W-:Y:S01]  /*0a70*/  SHF.L.U32 R14, R10, 0x10, RZ ;  /* 0x000000100a0e7819 */ /* 0x000fe200000006ff */
[----:B------:R-:W-:Y:S01]  /*0a80*/  IMAD.U32 R11, R11, 0x10000, RZ ;  /* 0x000100000b0b7824 */ /* 0x000fe200078e00ff */
[----:B------:R-:W-:Y:S01]  /*0a90*/  SHF.L.U32 R20, R4, 0x10, RZ ;  /* 0x0000001004147819 */ /* 0x000fe200000006ff */
[----:B------:R-:W-:Y:S01]  /*0aa0*/  IMAD.MOV.U32 R139, RZ, RZ, RZ ;  /* 0x000000ffff8b7224 */ /* 0x000fe200078e00ff */
        /* <DEDUP_REMOVED lines=23> */
[----:B------:R-:W-:Y:S02]  /*0c20*/  SHF.L.U32 R156, R156, 0x10, RZ ;  /* 0x000000109c9c7819 */ /* 0x000fe400000006ff */
[----:B------:R-:W-:Y:S02]  /*0c30*/  SHF.L.U32 R158, R158, 0x10, RZ ;  /* 0x000000109e9e7819 */ /* 0x000fe400000006ff */
[----:B------:R-:W-:Y:S02]  /*0c40*/  SHF.L.U32 R164, R164, 0x10, RZ ;  /* 0x00000010a4a47819 */ /* 0x000fe400000006ff */
[----:B------:R-:W-:Y:S02]  /*0c50*/  SHF.L.U32 R166, R166, 0x10, RZ ;  /* 0x00000010a6a67819 */ /* 0x000fe400000006ff */
[----:B--2---:R-:W-:Y:S02]  /*0c60*/  PRMT R189, R69, 0x7632, R189 ;  /* 0x0000763245bd7816 */ /* 0x004fe400000000bd */
[----:B------:R-:W-:-:S02]  /*0c70*/  PRMT R191, R71, 0x7632, R191 ;  /* 0x0000763247bf7816 */ /* 0x000fc400000000bf */
[----:B---3--:R-:W-:Y:S02]  /*0c80*/  PRMT R168, R65, 0x7632, R168 ;  /* 0x0000763241a87816 */ /* 0x008fe400000000a8 */
[----:B------:R-:W-:Y:S02]  /*0c90*/  PRMT R170, R67, 0x7632, R170 ;  /* 0x0000763243aa7816 */ /* 0x000fe400000000aa */
[----:B----4-:R-:W-:Y:S02]  /*0ca0*/  PRMT R172, R61, 0x7632, R172 ;  /* 0x000076323dac7816 */ /* 0x010fe400000000ac */
        /* <DEDUP_REMOVED lines=67> */
.L_x_14421:
[----:B0-----:R-:W0:Y:S01]  /*10e0*/  LDC.64 R52, c[0x0][0x230] ;  /* 0x00008c00ff347b82 */ /* 0x001e220000000a00 */
[----:B------:R-:W-:Y:S01]  /*10f0*/  LOP3.LUT P2, RZ, R114, 0x10, RZ, 0xc0, !PT ;  /* 0x0000001072ff7812 */ /* 0x000fe2000784c0ff */
[----:B------:R-:W-:-:S05]  /*1100*/  IMAD R48, R138, UR6, RZ ;  /* 0x000000068a307c24 */ /* 0x000fca000f8e02ff */
[----:B------:R-:W-:Y:S01]  /*1110*/  SHF.R.S32.HI R49, RZ, 0x1f, R48 ;  /* 0x0000001fff317819 */ /* 0x000fe20000011430 */
[----:B------:R-:W1:Y:S03]  /*1120*/  LDC.64 R108, c[0x0][0x220] ;  /* 0x00008800ff6c7b82 */ /* 0x000e660000000a00 */
[----:B------:R-:W-:-:S04]  /*1130*/  LEA.HI R48, R49, R48, RZ, 0x3 ;  /* 0x0000003031307211 */ /* 0x000fc800078f18ff */
[----:B------:R-:W-:Y:S01]  /*1140*/  LEA.HI.SX32 R197, R48, R113, 0x1d ;  /* 0x0000007130c57211 */ /* 0x000fe200078feaff */
[----:B------:R-:W2:Y:S01]  /*1150*/  @P2 LDC.64 R56, c[0x0][0x270] ;  /* 0x00009c00ff382b82 */ /* 0x000ea20000000a00 */
[----:B0-----:R-:W-:-:S04]  /*1160*/  ISETP.NE.U32.AND P1, PT, R52, RZ, PT ;  /* 0x000000ff3400720c */ /* 0x001fc80003f25070 */
[----:B------:R-:W-:Y:S01]  /*1170*/  ISETP.NE.AND.EX P1, PT, R53, RZ, PT, P1 ;  /* 0x000000ff3500720c */ /* 0x000fe20003f25310 */
[----:B-1----:R-:W-:-:S06]  /*1180*/  IMAD.WIDE.U32 R48, R197, 0x10, R108 ;  /* 0x00000010c5307825 */ /* 0x002fcc00078e006c */
[----:B-----5:R-:W5:Y:S01]  /*1190*/  LDG.E.128 R48, desc[UR4][R48.64] ;  /* 0x0000000430307981 */ /* 0x020f62000c1e1d00 */
[----:B--2---:R-:W-:-:S05]  /*11a0*/  @P2 IMAD.WIDE R56, R138, 0x2, R56 ;  /* 0x000000028a382825 */ /* 0x004fca00078e0238 */
[----:B------:R-:W0:Y:S01]  /*11b0*/  @P1 LDC.64 R54, c[0x0][0x230] ;  /* 0x00008c00ff361b82 */ /* 0x000e220000000a00 */
[----:B------:R-:W2:Y:S01]  /*11c0*/  @P2 LDG.E.U16 R56, desc[UR4][R56.64] ;  /* 0x0000000438382981 */ /* 0x000ea2000c1e1500 */
[----:B0-----:R-:W-:-:S05]  /*11d0*/  @P1 IMAD.WIDE.U32 R54, R197, 0x20, R54 ;  /* 0x00000020c5361825 */ /* 0x001fca00078e0036 */
[----:B------:R0:W5:Y:S04]  /*11e0*/  @P1 LDG.E.128 R88, desc[UR4][R54.64] ;  /* 0x0000000436581981 */ /* 0x000168000c1e1d00 */
[----:B------:R0:W5:Y:S01]  /*11f0*/  @P1 LDG.E.128 R84, desc[UR4][R54.64+0x10] ;  /* 0x0000100436541981 */ /* 0x000162000c1e1d00 */
[C---:B------:R-:W-:Y:S01]  /*1200*/  ISETP.NE.AND P0, PT, R194.reuse, 0x1, PT ;  /* 0x00000001c200780c */ /* 0x040fe20003f05270 */
[----:B------:R-:W-:Y:S01]  /*1210*/  BSSY B0, `(.L_x_14140) ;  /* 0x000000e000007945 */ /* 0x000fe20003800000 */
[----:B------:R-:W-:Y:S02]  /*1220*/  MOV R203, 0x3f800000 ;  /* 0x3f80000000cb7802 */ /* 0x000fe40000000f00 */
[----:B------:R-:W-:Y:S01]  /*1230*/  IADD3 R58, R194, 0x1, RZ ;  /* 0x00000001c23a7810 */ /* 0x000fe20007ffe0ff */
[----:B--2---:R-:W-:-:S08]  /*1240*/  @P2 IMAD.U32 R203, R56, 0x10000, RZ ;  /* 0x0001000038cb2824 */ /* 0x004fd000078e00ff */
        /* <DEDUP_REMOVED lines=9> */
.L_x_14141:
[----:B------:R-:W-:-:S07]  /*12e0*/  MOV R62, R134 ;  /* 0x00000086003e7202 */ /* 0x000fce0000000f00 */
.L_x_14142:
[----:B------:R-:W-:Y:S05]  /*12f0*/  BSYNC B0 ;  /* 0x0000000000007941 */ /* 0x000fea0003800000 */
.L_x_14140:
        /* <DEDUP_REMOVED lines=16> */
.L_x_14146:
[----:B------:R-:W-:Y:S05]  /*1400*/  BSYNC B1 ;  /* 0x0000000000017941 */ /* 0x000fea0003800000 */
.L_x_14145:
        /* <DEDUP_REMOVED lines=44> */
.L_x_14144:
[----:B------:R-:W-:Y:S05]  /*16d0*/  BSYNC B0 ;  /* 0x0000000000007941 */ /* 0x000fea0003800000 */
.L_x_14143:
[----:B------:R-:W0:Y:S01]  /*16e0*/  LDC R200, c[0x0][0x294] ;  /* 0x0000a500ffc87b82 */ /* 0x000e220000000800 */
[----:B------:R-:W-:Y:S01]  /*16f0*/  I2FP.F32.U32 R55, R62 ;  /* 0x0000003e00377245 */ /* 0x000fe20000201000 */
[----:B------:R-:W-:Y:S01]  /*1700*/  IMAD.MOV.U32 R198, RZ, RZ, 0x2f800000 ;  /* 0x2f800000ffc67424 */ /* 0x000fe200078e00ff */
[----:B-----5:R-:W-:Y:S01]  /*1710*/  SHF.L.U32 R54, R48, 0x10, RZ ;  /* 0x0000001030367819 */ /* 0x020fe200000006ff */
[----:B------:R-:W-:Y:S01]  /*1720*/  IMAD.U32 R80, R104, 0x10000, RZ ;  /* 0x0001000068507824 */ /* 0x000fe200078e00ff */
[----:B------:R-:W-:Y:S01]  /*1730*/  LOP3.LUT R114, R114, 0xfffffff7, RZ, 0xc0, !PT ;  /* 0xfffffff772727812 */ /* 0x000fe200078ec0ff */
[----:B------:R-:W-:Y:S01]  /*1740*/  FFMA.FTZ R55, R55, R198, 1.1641532182693481445e-10 ;  /* 0x2f00000037377423 */ /* 0x000fe200000100c6 */
[----:B------:R-:W-:Y:S01]  /*1750*/  ISETP.NE.U32.AND P0, PT, R52, RZ, PT ;  /* 0x000000ff3400720c */ /* 0x000fe20003f05070 */
[----:B------:R-:W1:Y:S01]  /*1760*/  LDC R202, c[0x0][0x298] ;  /* 0x0000a600ffca7b82 */ /* 0x000e620000000800 */
[----:B------:R-:W-:Y:S01]  /*1770*/  FMUL.FTZ R57, R54, R203 ;  /* 0x000000cb36397220 */ /* 0x000fe20000410000 */
[----:B------:R-:W-:Y:S01]  /*1780*/  BSSY B0, `(.L_x_14147) ;  /* 0x0000015000007945 */ /* 0x000fe20003800000 */
[----:B------:R-:W-:-:S02]  /*1790*/  ISETP.NE.AND.EX P0, PT, R53, RZ, PT, P0 ;  /* 0x000000ff3500720c */ /* 0x000fc40003f05300 */
[----:B------:R-:W-:Y:S02]  /*17a0*/  PRMT R48, R48, 0x7632, R48 ;  /* 0x0000763230307816 */ /* 0x000fe40000000030 */
        /* <DEDUP_REMOVED lines=17> */
.L_x_14148:
[----:B------:R-:W-:-:S07]  /*18c0*/  MOV R60, R134 ;  /* 0x00000086003c7202 */ /* 0x000fce0000000f00 */
.L_x_14149:
[----:B------:R-:W-:Y:S05]  /*18d0*/  BSYNC B0 ;  /* 0x0000000000007941 */ /* 0x000fea0003800000 */
.L_x_14147:
        /* <DEDUP_REMOVED lines=16> */
.L_x_14153:
[----:B------:R-:W-:Y:S05]  /*19e0*/  BSYNC B1 ;  /* 0x0000000000017941 */ /* 0x000fea0003800000 */
.L_x_14152:
        /* <DEDUP_REMOVED lines=44> */
.L_x_14151:
[----:B------:R-:W-:Y:S05]  /*1cb0*/  BSYNC B0 ;  /* 0x0000000000007941 */ /* 0x000fea0003800000 */
.L_x_14150:
[----:B------:R-:W-:Y:S01]  /*1cc0*/  I2FP.F32.U32 R53, R60 ;  /* 0x0000003c00357245 */ /* 0x000fe20000201000 */
[----:B------:R-:W-:Y:S01]  /*1cd0*/  IMAD.U32 R48, R48, 0x10000, RZ ;  /* 0x0001000030307824 */ /* 0x000fe200078e00ff */
[----:B------:R-:W-:Y:S01]  /*1ce0*/  LOP3.LUT R114, R114, 0xfffffffb, RZ, 0xc0, !PT ;  /* 0xfffffffb72727812 */ /* 0x000fe200078ec0ff */
[----:B------:R-:W-:Y:S01]  /*1cf0*/  BSSY B0, `(.L_x_14154) ;  /* 0x0000017000007945 */ /* 0x000fe20003800000 */
[----:B------:R-:W-:Y:S02]  /*1d00*/  VIADD R54, R52, 0x1 ;  /* 0x0000000134367836 */ /* 0x000fe40000000000 */
[----:B------:R-:W-:Y:S01]  /*1d10*/  FFMA.FTZ R53, R53, R198, 1.1641532182693481445e-10 ;  /* 0x2f00000035357423 */ /* 0x000fe200000100c6 */
[----:B------:R-:W-:Y:S01]  /*1d20*/  FMUL.FTZ R55, R48, R203 ;  /* 0x000000cb30377220 */ /* 0x000fe20000410000 */
[----:B------:R-:W-:-:S03]  /*1d30*/  PRMT R48, R104, 0x7632, R48 ;  /* 0x0000763268307816 */ /* 0x000fc60000000030 */
[----:B------:R-:W-:Y:S01]  /*1d40*/  FSETP.GTU.FTZ.AND P2, PT, R53, R200, PT ;  /* 0x000000c83500720b */ /* 0x000fe20003f5c000 */
[----:B------:R-:W-:Y:S01]  /*1d50*/  FMUL.FTZ R55, R55, R202 ;  /* 0x000000ca37377220 */ /* 0x000fe20000410000 */
[----:B------:R-:W-:-:S04]  /*1d60*/  SHF.L.U32 R48, R48, 0x10, RZ ;  /* 0x0000001030307819 */ /* 0x000fc800000006ff */
        /* <DEDUP_REMOVED lines=14> */
.L_x_14155:
[----:B------:R-:W-:-:S07]  /*1e50*/  IMAD.MOV.U32 R48, RZ, RZ, R134 ;  /* 0x000000ffff307224 */ /* 0x000fce00078e0086 */
.L_x_14156:
[----:B------:R-:W-:Y:S05]  /*1e60*/  BSYNC B0 ;  /* 0x0000000000007941 */ /* 0x000fea0003800000 */
.L_x_14154:
        /* <DEDUP_REMOVED lines=16> */
.L_x_14160:
[----:B------:R-:W-:Y:S05]  /*1f70*/  BSYNC B1 ;  /* 0x0000000000017941 */ /* 0x000fea0003800000 */
.L_x_14159:
        /* <DEDUP_REMOVED lines=44> */
.L_x_14158:
[----:B------:R-:W-:Y:S05]  /*2240*/  BSYNC B0 ;  /* 0x0000000000007941 */ /* 0x000fea0003800000 */
.L_x_14157:
[----:B------:R-:W-:Y:S01]  /*2250*/  I2FP.F32.U32 R53, R48 ;  /* 0x0000003000357245 */ /* 0x000fe20000201000 */
[----:B------:R-:W-:Y:S01]  /*2260*/  IMAD.U32 R82, R105, 0x10000, RZ ;  /* 0x0001000069527824 */ /* 0x000fe200078e00ff */
        /* <DEDUP_REMOVED lines=23> */
.L_x_14162:
[----:B------:R-:W-:-:S07]  /*23e0*/  MOV R59, R134 ;  /* 0x00000086003b7202 */ /* 0x000fce0000000f00 */
.L_x_14163:
[----:B------:R-:W-:Y:S05]  /*23f0*/  BSYNC B0 ;  /* 0x0000000000007941 */ /* 0x000fea0003800000 */
.L_x_14161:
        /* <DEDUP_REMOVED lines=16> */
.L_x_14167:
[----:B------:R-:W-:Y:S05]  /*2500*/  BSYNC B1 ;  /* 0x0000000000017941 */ /* 0x000fea0003800000 */
.L_x_14166:
        /* <DEDUP_REMOVED lines=44> */
.L_x_14165:
[----:B------:R-:W-:Y:S05]  /*27d0*/  BSYNC B0 ;  /* 0x0000000000007941 */ /* 0x000fea0003800000 */
.L_x_14164:
[----:B------:R-:W-:Y:S01]  /*27e0*/  I2FP.F32.U32 R49, R59 ;  /* 0x0000003b00317245 */ /* 0x000fe20000201000 */
[----:B------:R-:W-:Y:S01]  /*27f0*/  IMAD.U32 R58, R58, 0x10000, RZ ;  /* 0x000100003a3a7824 */ /* 0x000fe200078e00ff */
[----:B------:R-:W-:Y:S01]  /*2800*/  ISETP.NE.AND P3, PT, R52, 0x1, PT ;  /* 0x000000013400780c */ /* 0x000fe20003f65270 */
[----:B------:R-:W-:Y:S01]  /*2810*/  BSSY B0, `(.L_x_14168) ;  /* 0x0000015000007945 */ /* 0x000fe20003800000 */
[----:B------:R-:W-:Y:S01]  /*2820*/  PRMT R48, R105, 0x7632, R48 ;  /* 0x0000763269307816 */ /* 0x000fe20000000030 */
[----:B------:R-:W-:Y:S01]  /*2830*/  FFMA.FTZ R49, R49, R198, 1.1641532182693481445e-10 ;  /* 0x2f00000031317423 */ /* 0x000fe200000100c6 */
[----:B------:R-:W-:Y:S01]  /*2840*/  FMUL.FTZ R53, R58, R203 ;  /* 0x000000cb3a357220 */ /* 0x000fe20000410000 */
[----:B------:R-:W-:Y:S01]  /*2850*/  VIADD R54, R52, 0x1 ;  /* 0x0000000134367836 */ /* 0x000fe20000000000 */
[----:B------:R-:W-:Y:S02]  /*2860*/  SHF.L.U32 R48, R48, 0x10, RZ ;  /* 0x0000001030307819 */ /* 0x000fe400000006ff */
        /* <DEDUP_REMOVED lines=14> */
.L_x_14169:
[----:B------:R-:W-:-:S07]  /*2950*/  IMAD.MOV.U32 R58, RZ, RZ, R134 ;  /* 0x000000ffff3a7224 */ /* 0x000fce00078e0086 */
.L_x_14170:
[----:B------:R-:W-:Y:S05]  /*2960*/  BSYNC B0 ;  /* 0x0000000000007941 */ /* 0x000fea0003800000 */
.L_x_14168:
        /* <DEDUP_REMOVED lines=16> */
.L_x_14174:
[----:B------:R-:W-:Y:S05]  /*2a70*/  BSYNC B1 ;  /* 0x0000000000017941 */ /* 0x000fea0003800000 */
.L_x_14173:
        /* <DEDUP_REMOVED lines=44> */
.L_x_14172:
[----:B------:R-:W-:Y:S05]  /*2d40*/  BSYNC B0 ;  /* 0x0000000000007941 */ /* 0x000fea0003800000 */
.L_x_14171:
[----:B------:R-:W-:Y:S01]  /*2d50*/  I2FP.F32.U32 R49, R58 ;  /* 0x0000003a00317245 */ /* 0x000fe20000201000 */
[----:B------:R-:W-:Y:S01]  /*2d60*/  IMAD.U32 R76, R106, 0x10000, RZ ;  /* 0x000100006a4c7824 */ /* 0x000fe200078e00ff */
        /* <DEDUP_REMOVED lines=21> */
.L_x_14176:
[----:B------:R-:W-:-:S07]  /*2ec0*/  MOV R58, R134 ;  /* 0x00000086003a7202 */ /* 0x000fce0000000f00 */
.L_x_14177:
[----:B------:R-:W-:Y:S05]  /*2ed0*/  BSYNC B0 ;  /* 0x0000000000007941 */ /* 0x000fea0003800000 */
.L_x_14175:
        /* <DEDUP_REMOVED lines=16> */
.L_x_14181:
[----:B------:R-:W-:Y:S05]  /*2fe0*/  BSYNC B1 ;  /* 0x0000000000017941 */ /* 0x000fea0003800000 */
.L_x_14180:
        /* <DEDUP_REMOVED lines=44> */
.L_x_14179:
[----:B------:R-:W-:Y:S05]  /*32b0*/  BSYNC B0 ;  /* 0x0000000000007941 */ /* 0x000fea0003800000 */
.L_x_14178:
        /* <DEDUP_REMOVED lines=23> */
.L_x_14183:
[----:B------:R-:W-:-:S07]  /*3430*/  IMAD.MOV.U32 R50, RZ, RZ, R134 ;  /* 0x000000ffff327224 */ /* 0x000fce00078e0086 */
.L_x_14184:
[----:B------:R-:W-:Y:S05]  /*3440*/  BSYNC B0 ;  /* 0x0000000000007941 */ /* 0x000fea0003800000 */
.L_x_14182:
        /* <DEDUP_REMOVED lines=16> */
.L_x_14188:
[----:B------:R-:W-:Y:S05]  /*3550*/  BSYNC B1 ;  /* 0x0000000000017941 */ /* 0x000fea0003800000 */
.L_x_14187:
        /* <DEDUP_REMOVED lines=44> */
.L_x_14186:
[----:B------:R-:W-:Y:S05]  /*3820*/  BSYNC B0 ;  /* 0x0000000000007941 */ /* 0x000fea0003800000 */
.L_x_14185:
        /* <DEDUP_REMOVED lines=23> */
.L_x_14190:
[----:B------:R-:W-:-:S07]  /*39a0*/  MOV R57, R134 ;  /* 0x0000008600397202 */ /* 0x000fce0000000f00 */
.L_x_14191:
[----:B------:R-:W-:Y:S05]  /*39b0*/  BSYNC B0 ;  /* 0x0000000000007941 */ /* 0x000fea0003800000 */
.L_x_14189:
        /* <DEDUP_REMOVED lines=18> */
.L_x_14195:
[----:B------:R-:W-:Y:S05]  /*3ae0*/  BSYNC B1 ;  /* 0x0000000000017941 */ /* 0x000fea0003800000 */
.L_x_14194:
        /* <DEDUP_REMOVED lines=44> */
.L_x_14193:
[----:B------:R-:W-:Y:S05]  /*3db0*/  BSYNC B0 ;  /* 0x0000000000007941 */ /* 0x000fea0003800000 */
.L_x_14192:
[----:B------:R-:W-:Y:S01]  /*3dc0*/  I2FP.F32.U32 R49, R57 ;  /* 0x0000003900317245 */ /* 0x000fe20000201000 */
[----:B------:R-:W0:Y:S01]  /*3dd0*/  LDC.64 R150, c[0x0][0x238] ;  /* 0x00008e00ff967b82 */ /* 0x000e220000000a00 */
[----:B------:R-:W-:Y:S01]  /*3de0*/  SEL R54, RZ, 0x1, P2 ;  /* 0x00000001ff367807 */ /* 0x000fe20001000000 */
[----:B------:R-:W-:Y:S01]  /*3df0*/  IMAD.U32 R56, R56, 0x10000, RZ ;  /* 0x0001000038387824 */ /* 0x000fe200078e00ff */
[----:B------:R-:W-:Y:S01]  /*3e00*/  SEL R60, RZ, 0x10000, P5 ;  /* 0x00010000ff3c7807 */ /* 0x000fe20002800000 */
[----:B------:R-:W-:Y:S01]  /*3e10*/  FFMA.FTZ R49, R49, R198, 1.1641532182693481445e-10 ;  /* 0x2f00000031317423 */ /* 0x000fe200000100c6 */
[----:B------:R-:W-:Y:S01]  /*3e20*/  SEL R61, RZ, 0x100, P4 ;  /* 0x00000100ff3d7807 */ /* 0x000fe20002000000 */
[----:B------:R-:W-:Y:S01]  /*3e30*/  FMUL.FTZ R57, R56, R203 ;  /* 0x000000cb38397220 */ /* 0x000fe20000410000 */
[----:B------:R-:W-:Y:S01]  /*3e40*/  LOP3.LUT P5, RZ, R114, 0x4, RZ, 0xc0, !PT ;  /* 0x0000000472ff7812 */ /* 0x000fe200078ac0ff */
[----:B------:R-:W1:Y:S01]  /*3e50*/  LDC.64 R152, c[0x0][0x240] ;  /* 0x00009000ff987b82 */ /* 0x000e620000000a00 */
[----:B------:R-:W-:Y:S01]  /*3e60*/  FSETP.GTU.FTZ.AND P2, PT, R49, R200, PT ;  /* 0x000000c83100720b */ /* 0x000fe20003f5c000 */
[----:B------:R-:W-:Y:S01]  /*3e70*/  IMAD.WIDE.U32 R54, R54, 0x1000000, RZ ;  /* 0x0100000036367825 */ /* 0x000fe200078e00ff */
[----:B------:R-:W-:-:S03]  /*3e80*/  LOP3.LUT P4, RZ, R114, 0x2, RZ, 0xc0, !PT ;  /* 0x0000000272ff7812 */ /* 0x000fc6000788c0ff */
[----:B------:R-:W-:Y:S01]  /*3e90*/  FMUL.FTZ R57, R57, R202 ;  /* 0x000000ca39397220 */ /* 0x000fe20000410000 */
[----:B------:R-:W-:Y:S01]  /*3ea0*/  SEL R50, RZ, 0x1, P5 ;  /* 0x00000001ff327807 */ /* 0x000fe20002800000 */
[----:B------:R-:W-:Y:S01]  /*3eb0*/  VIADD R201, R197, 0x80 ;  /* 0x00000080c5c97836 */ /* 0x000fe20000000000 */
[----:B------:R-:W-:Y:S01]  /*3ec0*/  SEL R52, RZ, 0x1, P4 ;  /* 0x00000001ff347807 */ /* 0x000fe20002000000 */
[----:B------:R-:W2:Y:S01]  /*3ed0*/  @P1 LDC.64 R48, c[0x0][0x230] ;  /* 0x00008c00ff301b82 */ /* 0x000ea20000000a00 */
[----:B------:R-:W-:Y:S01]  /*3ee0*/  PRMT R58, R107, 0x7632, R58 ;  /* 0x000076326b3a7816 */ /* 0x000fe2000000003a */
[----:B------:R-:W-:Y:S01]  /*3ef0*/  IMAD.WIDE.U32 R50, R50, 0x100, RZ ;  /* 0x0000010032327825 */ /* 0x000fe200078e00ff */
[----:B------:R-:W-:Y:S02]  /*3f00*/  SEL R56, RZ, 0x1000000, P2 ;  /* 0x01000000ff387807 */ /* 0x000fe40001000000 */
[----:B------:R-:W-:Y:S01]  /*3f10*/  LOP3.LUT P6, RZ, R114, 0x8, RZ, 0xc0, !PT ;  /* 0x0000000872ff7812 */ /* 0x000fe200078cc0ff */
[----:B------:R-:W-:Y:S01]  /*3f20*/  IMAD.WIDE.U32 R52, R52, 0x10000, RZ ;  /* 0x0001000034347825 */ /* 0x000fe200078e00ff */
[----:B------:R-:W-:-:S02]  /*3f30*/  SHF.L.U32 R58, R58, 0x10, RZ ;  /* 0x000000103a3a7819 */ /* 0x000fc400000006ff */
[----:B------:R-:W-:Y:S02]  /*3f40*/  FSEL R57, R57, RZ, !P2 ;  /* 0x000000ff39397208 */ /* 0x000fe40005000000 */
[----:B------:R-:W-:Y:S02]  /*3f50*/  LOP3.LUT R52, R50, R54, R52, 0xfe, !PT ;  /* 0x0000003632347212 */ /* 0x000fe400078efe34 */
[----:B------:R-:W-:Y:S01]  /*3f60*/  LOP3.LUT R61, R61, R56, R60, 0xfe, !PT ;  /* 0x000000383d3d7212 */ /* 0x000fe200078efe3c */
[----:B------:R-:W-:Y:S01]  /*3f70*/  FMUL.FTZ R79, R57, R58 ;  /* 0x0000003a394f7220 */ /* 0x000fe20000410000 */
[----:B------:R-:W-:Y:S01]  /*3f80*/  SEL R54, RZ, 0x1, P3 ;  /* 0x00000001ff367807 */ /* 0x000fe20001800000 */
[----:B0-----:R-:W-:Y:S01]  /*3f90*/  IMAD.WIDE.U32 R56, R197, 0x20, R150 ;  /* 0x00000020c5387825 */ /* 0x001fe200078e0096 */
[----:B------:R-:W-:-:S03]  /*3fa0*/  SEL R59, RZ, 0x1, P6 ;  /* 0x00000001ff3b7807 */ /* 0x000fc60003000000 */
[----:B------:R-:W-:Y:S01]  /*3fb0*/  @P0 FADD.FTZ R79, R87, R79 ;  /* 0x0000004f574f0221 */ /* 0x000fe20000010000 */
[----:B------:R-:W-:Y:S02]  /*3fc0*/  LOP3.LUT R55, R55, R61, R54, 0xfe, !PT ;  /* 0x0000003d37377212 */ /* 0x000fe400078efe36 */
[----:B------:R-:W-:Y:S01]  /*3fd0*/  LOP3.LUT R52, R52, R59, RZ, 0xfc, !PT ;  /* 0x0000003b34347212 */ /* 0x000fe200078efcff */
[----:B------:R0:W-:Y:S01]  /*3fe0*/  STG.E.128 desc[UR4][R56.64], R80 ;  /* 0x0000005038007986 */ /* 0x0001e2000c101d04 */
[----:B------:R-:W-:Y:S01]  /*3ff0*/  LOP3.LUT R53, R51, R55, R53, 0xfe, !PT ;  /* 0x0000003733357212 */ /* 0x000fe200078efe35 */
[----:B--2---:R-:W-:Y:S02]  /*4000*/  @P1 IMAD.WIDE.U32 R58, R201, 0x20, R48 ;  /* 0x00000020c93a1825 */ /* 0x004fe400078e0030 */
[----:B------:R0:W-:Y:S02]  /*4010*/  STG.E.128 desc[UR4][R56.64+0x10], R76 ;  /* 0x0000104c38007986 */ /* 0x0001e4000c101d04 */
[----:B-1----:R-:W-:-:S04]  /*4020*/  IMAD.WIDE.U32 R54, R197, 0x8, R152 ;  /* 0x00000008c5367825 */ /* 0x002fc800078e0098 */
[----:B------:R-:W-:Y:S01]  /*4030*/  IMAD.WIDE.U32 R48, R201, 0x10, R108 ;  /* 0x00000010c9307825 */ /* 0x000fe200078e006c */
        /* <DEDUP_REMOVED lines=16> */
.L_x_14197:
[----:B------:R-:W-:-:S07]  /*4140*/  MOV R61, R134 ;  /* 0x00000086003d7202 */ /* 0x000fce0000000f00 */
.L_x_14198:
[----:B------:R-:W-:Y:S05]  /*4150*/  BSYNC B0 ;  /* 0x0000000000007941 */ /* 0x000fea0003800000 */
.L_x_14196:
        /* <DEDUP_REMOVED lines=16> */
.L_x_14202:
[----:B------:R-:W-:Y:S05]  /*4260*/  BSYNC B1 ;  /* 0x0000000000017941 */ /* 0x000fea0003800000 */
.L_x_14201:
        /* <DEDUP_REMOVED lines=44> */
.L_x_14200:
[----:B------:R-:W-:Y:S05]  /*4530*/  BSYNC B0 ;  /* 0x0000000000007941 */ /* 0x000fea0003800000 */
.L_x_14199:
[----:B------:R-:W-:Y:S01]  /*4540*/  I2FP.F32.U32 R53, R61 ;  /* 0x0000003d00357245 */ /* 0x000fe20000201000 */
[----:B-----5:R-:W-:Y:S01]  /*4550*/  IMAD.U32 R52, R48, 0x10000, RZ ;  /* 0x0001000030347824 */ /* 0x020fe200078e00ff */
[----:B------:R-:W-:Y:S01]  /*4560*/  LOP3.LUT R114, R114, 0xfffffff7, RZ, 0xc0, !PT ;  /* 0xfffffff772727812 */ /* 0x000fe200078ec0ff */
[----:B------:R-:W-:Y:S01]  /*4570*/  BSSY B0, `(.L_x_14203) ;  /* 0x0000017000007945 */ /* 0x000fe20003800000 */
[----:B------:R-:W-:Y:S01]  /*4580*/  SHF.L.U32 R72, R100, 0x10, RZ ;  /* 0x0000001064487819 */ /* 0x000fe200000006ff */
        /* <DEDUP_REMOVED lines=20> */
.L_x_14204:
[----:B------:R-:W-:-:S07]  /*46d0*/  IMAD.MOV.U32 R61, RZ, RZ, R134 ;  /* 0x000000ffff3d7224 */ /* 0x000fce00078e0086 */
.L_x_14205:
[----:B------:R-:W-:Y:S05]  /*46e0*/  BSYNC B0 ;  /* 0x0000000000007941 */ /* 0x000fea0003800000 */
.L_x_14203:
        /* <DEDUP_REMOVED lines=16> */
.L_x_14209:
[----:B------:R-:W-:Y:S05]  /*47f0*/  BSYNC B1 ;  /* 0x0000000000017941 */ /* 0x000fea0003800000 */
.L_x_14208:
        /* <DEDUP_REMOVED lines=44> */
.L_x_14207:
[----:B------:R-:W-:Y:S05]  /*4ac0*/  BSYNC B0 ;  /* 0x0000000000007941 */ /* 0x000fea0003800000 */
.L_x_14206:
[----:B------:R-:W-:Y:S01]  /*4ad0*/  I2FP.F32.U32 R53, R61 ;  /* 0x0000003d00357245 */ /* 0x000fe20000201000 */
[----:B------:R-:W-:Y:S01]  /*4ae0*/  BSSY B0, `(.L_x_14210) ;  /* 0x0000019000007945 */ /* 0x000fe20003800000 */
[----:B------:R-:W-:Y:S02]  /*4af0*/  SHF.L.U32 R48, R48, 0x10, RZ ;  /* 0x0000001030307819 */ /* 0x000fe400000006ff */
[----:B------:R-:W-:Y:S01]  /*4b00*/  LOP3.LUT R114, R114, 0xfffffffb, RZ, 0xc0, !PT ;  /* 0xfffffffb72727812 */ /* 0x000fe200078ec0ff */
[----:B------:R-:W-:Y:S01]  /*4b10*/  FFMA.FTZ R53, R53, R198, 1.1641532182693481445e-10 ;  /* 0x2f00000035357423 */ /* 0x000fe200000100c6 */
[----:B------:R-:W-:Y:S01]  /*4b20*/  IADD3 R54, R52, 0x1, RZ ;  /* 0x0000000134367810 */ /* 0x000fe20007ffe0ff */
[----:B------:R-:W-:Y:S01]  /*4b30*/  FMUL.FTZ R55, R48, R203 ;  /* 0x000000cb30377220 */ /* 0x000fe20000410000 */
[----:B------:R-:W-:Y:S02]  /*4b40*/  PRMT R48, R100, 0x7632, R48 ;  /* 0x0000763264307816 */ /* 0x000fe40000000030 */
[----:B------:R-:W-:Y:S01]  /*4b50*/  FSETP.GTU.FTZ.AND P2, PT, R53, R200, PT ;  /* 0x000000c83500720b */ /* 0x000fe20003f5c000 */
[----:B------:R-:W-:-:S02]  /*4b60*/  FMUL.FTZ R55, R55, R202 ;  /* 0x000000ca37377220 */ /* 0x000fc40000410000 */
[----:B------:R-:W-:-:S03]  /*4b70*/  IMAD.U32 R48, R48, 0x10000, RZ ;  /* 0x0001000030307824 */ /* 0x000fc600078e00ff */
        /* <DEDUP_REMOVED lines=14> */
.L_x_14211:
[----:B------:R-:W-:-:S07]  /*4c60*/  MOV R48, R134 ;  /* 0x0000008600307202 */ /* 0x000fce0000000f00 */
.L_x_14212:
[----:B------:R-:W-:Y:S05]  /*4c70*/  BSYNC B0 ;  /* 0x0000000000007941 */ /* 0x000fea0003800000 */
.L_x_14210:
        /* <DEDUP_REMOVED lines=16> */
.L_x_14216:
[----:B------:R-:W-:Y:S05]  /*4d80*/  BSYNC B1 ;  /* 0x0000000000017941 */ /* 0x000fea0003800000 */
.L_x_14215:
        /* <DEDUP_REMOVED lines=44> */
.L_x_14214:
[----:B------:R-:W-:Y:S05]  /*5050*/  BSYNC B0 ;  /* 0x0000000000007941 */ /* 0x000fea0003800000 */
.L_x_14213:
[----:B------:R-:W-:Y:S01]  /*5060*/  I2FP.F32.U32 R53, R48 ;  /* 0x0000003000357245 */ /* 0x000fe20000201000 */
[----:B------:R-:W-:Y:S01]  /*5070*/  IMAD.U32 R48, R49, 0x10000, RZ ;  /* 0x0001000031307824 */ /* 0x000fe200078e00ff */
        /* <DEDUP_REMOVED lines=23> */
.L_x_14218:
[----:B------:R-:W-:-:S07]  /*51f0*/  IMAD.MOV.U32 R59, RZ, RZ, R134 ;  /* 0x000000ffff3b7224 */ /* 0x000fce00078e0086 */
.L_x_14219:
[----:B------:R-:W-:Y:S05]  /*5200*/  BSYNC B0 ;  /* 0x0000000000007941 */ /* 0x000fea0003800000 */
.L_x_14217:
        /* <DEDUP_REMOVED lines=16> */
.L_x_14223:
[----:B------:R-:W-:Y:S05]  /*5310*/  BSYNC B1 ;  /* 0x0000000000017941 */ /* 0x000fea0003800000 */
.L_x_14222:
        /* <DEDUP_REMOVED lines=44> */
.L_x_14221:
[----:B------:R-:W-:Y:S05]  /*55e0*/  BSYNC B0 ;  /* 0x0000000000007941 */ /* 0x000fea0003800000 */
.L_x_14220:
        /* <DEDUP_REMOVED lines=10> */
[----:B------:R-:W-:-:S04]  /*5690*/  IMAD.U32 R48, R48, 0x10000, RZ ;  /* 0x0001000030307824 */ /* 0x000fc800078e00ff */
        /* <DEDUP_REMOVED lines=12> */
.L_x_14225:
[----:B------:R-:W-:-:S07]  /*5760*/  MOV R58, R134 ;  /* 0x00000086003a7202 */ /* 0x000fce0000000f00 */
.L_x_14226:
[----:B------:R-:W-:Y:S05]  /*5770*/  BSYNC B0 ;  /* 0x0000000000007941 */ /* 0x000fea0003800000 */
.L_x_14224:
        /* <DEDUP_REMOVED lines=16> */
.L_x_14230:
[----:B------:R-:W-:Y:S05]  /*5880*/  BSYNC B1 ;  /* 0x0000000000017941 */ /* 0x000fea0003800000 */
.L_x_14229:
        /* <DEDUP_REMOVED lines=44> */
.L_x_14228:
[----:B------:R-:W-:Y:S05]  /*5b50*/  BSYNC B0 ;  /* 0x0000000000007941 */ /* 0x000fea0003800000 */
.L_x_14227:
[----:B------:R-:W-:Y:S01]  /*5b60*/  I2FP.F32.U32 R49, R58 ;  /* 0x0000003a00317245 */ /* 0x000fe20000201000 */
[----:B------:R-:W-:Y:S01]  /*5b70*/  IMAD.U32 R48, R50, 0x10000, RZ ;  /* 0x0001000032307824 */ /* 0x000fe200078e00ff */
[----:B------:R-:W-:Y:S01]  /*5b80*/  ISETP.NE.AND P4, PT, R54, 0x1, PT ;  /* 0x000000013600780c */ /* 0x000fe20003f85270 */
[----:B------:R-:W-:Y:S01]  /*5b90*/  BSSY B0, `(.L_x_14231) ;  /* 0x0000015000007945 */ /* 0x000fe20003800000 */
[----:B------:R-:W-:Y:S01]  /*5ba0*/  SHF.L.U32 R68, R102, 0x10, RZ ;  /* 0x0000001066447819 */ /* 0x000fe200000006ff */
        /* <DEDUP_REMOVED lines=18> */
.L_x_14232:
[----:B------:R-:W-:-:S07]  /*5cd0*/  IMAD.MOV.U32 R58, RZ, RZ, R134 ;  /* 0x000000ffff3a7224 */ /* 0x000fce00078e0086 */
.L_x_14233:
[----:B------:R-:W-:Y:S05]  /*5ce0*/  BSYNC B0 ;  /* 0x0000000000007941 */ /* 0x000fea0003800000 */
.L_x_14231:
        /* <DEDUP_REMOVED lines=16> */
.L_x_14237:
[----:B------:R-:W-:Y:S05]  /*5df0*/  BSYNC B1 ;  /* 0x0000000000017941 */ /* 0x000fea0003800000 */
.L_x_14236:
        /* <DEDUP_REMOVED lines=44> */
.L_x_14235:
[----:B------:R-:W-:Y:S05]  /*60c0*/  BSYNC B0 ;  /* 0x0000000000007941 */ /* 0x000fea0003800000 */
.L_x_14234:
        /* <DEDUP_REMOVED lines=23> */
.L_x_14239:
[----:B------:R-:W-:-:S07]  /*6240*/  MOV R50, R134 ;  /* 0x0000008600327202 */ /* 0x000fce0000000f00 */
.L_x_14240:
[----:B------:R-:W-:Y:S05]  /*6250*/  BSYNC B0 ;  /* 0x0000000000007941 */ /* 0x000fea0003800000 */
.L_x_14238:
        /* <DEDUP_REMOVED lines=16> */
.L_x_14244:
[----:B------:R-:W-:Y:S05]  /*6360*/  BSYNC B1 ;  /* 0x0000000000017941 */ /* 0x000fea0003800000 */
.L_x_14243:
        /* <DEDUP_REMOVED lines=44> */
.L_x_14242:
[----:B------:R-:W-:Y:S05]  /*6630*/  BSYNC B0 ;  /* 0x0000000000007941 */ /* 0x000fea0003800000 */
.L_x_14241:
        /* <DEDUP_REMOVED lines=23> */
.L_x_14246:
[----:B------:R-:W-:-:S07]  /*67b0*/  IMAD.MOV.U32 R57, RZ, RZ, R134 ;  /* 0x000000ffff397224 */ /* 0x000fce00078e0086 */
.L_x_14247:
[----:B------:R-:W-:Y:S05]  /*67c0*/  BSYNC B0 ;  /* 0x0000000000007941 */ /* 0x000fea0003800000 */
.L_x_14245:
        /* <DEDUP_REMOVED lines=18> */
.L_x_14251:
[----:B------:R-:W-:Y:S05]  /*68f0*/  BSYNC B1 ;  /* 0x0000000000017941 */ /* 0x000fea0003800000 */
.L_x_14250:
        /* <DEDUP_REMOVED lines=44> */
.L_x_14249:
[----:B------:R-:W-:Y:S05]  /*6bc0*/  BSYNC B0 ;  /* 0x0000000000007941 */ /* 0x000fea0003800000 */
.L_x_14248:
[----:B------:R-:W-:Y:S02]  /*6bd0*/  I2FP.F32.U32 R49, R57 ;  /* 0x0000003900317245 */ /* 0x000fe40000201000 */
[----:B------:R-:W-:Y:S02]  /*6be0*/  SEL R54, RZ, 0x1, P2 ;  /* 0x00000001ff367807 */ /* 0x000fe40001000000 */
[----:B------:R-:W-:Y:S01]  /*6bf0*/  SEL R60, RZ, 0x10000, P5 ;  /* 0x00010000ff3c7807 */ /* 0x000fe20002800000 */
[----:B------:R-:W-:Y:S01]  /*6c00*/  FFMA.FTZ R49, R49, R198, 1.1641532182693481445e-10 ;  /* 0x2f00000031317423 */ /* 0x000fe200000100c6 */
[----:B------:R-:W-:Y:S01]  /*6c10*/  SEL R61, RZ, 0x100, P4 ;  /* 0x00000100ff3d7807 */ /* 0x000fe20002000000 */
[----:B------:R-:W-:Y:S01]  /*6c20*/  IMAD.WIDE.U32 R54, R54, 0x1000000, RZ ;  /* 0x0100000036367825 */ /* 0x000fe200078e00ff */
[----:B------:R-:W-:Y:S02]  /*6c30*/  LOP3.LUT P5, RZ, R114, 0x4, RZ, 0xc0, !PT ;  /* 0x0000000472ff7812 */ /* 0x000fe400078ac0ff */
[----:B------:R-:W-:-:S02]  /*6c40*/  FSETP.GTU.FTZ.AND P2, PT, R49, R200, PT ;  /* 0x000000c83100720b */ /* 0x000fc40003f5c000 */
[----:B------:R-:W0:Y:S01]  /*6c50*/  @P1 LDC.64 R48, c[0x0][0x230] ;  /* 0x00008c00ff301b82 */ /* 0x000e220000000a00 */
[----:B------:R-:W-:Y:S02]  /*6c60*/  LOP3.LUT P4, RZ, R114, 0x2, RZ, 0xc0, !PT ;  /* 0x0000000272ff7812 */ /* 0x000fe4000788c0ff */
[----:B------:R-:W-:Y:S02]  /*6c70*/  SHF.L.U32 R56, R56, 0x10, RZ ;  /* 0x0000001038387819 */ /* 0x000fe400000006ff */
[----:B------:R-:W-:Y:S02]  /*6c80*/  SEL R52, RZ, 0x1, P4 ;  /* 0x00000001ff347807 */ /* 0x000fe40002000000 */
[----:B------:R-:W-:Y:S01]  /*6c90*/  SEL R50, RZ, 0x1, P5 ;  /* 0x00000001ff327807 */ /* 0x000fe20002800000 */
[----:B------:R-:W-:Y:S01]  /*6ca0*/  FMUL.FTZ R57, R56, R203 ;  /* 0x000000cb38397220 */ /* 0x000fe20000410000 */
[----:B------:R-:W-:Y:S01]  /*6cb0*/  PRMT R58, R103, 0x7632, R58 ;  /* 0x00007632673a7816 */ /* 0x000fe2000000003a */
[----:B------:R-:W-:Y:S01]  /*6cc0*/  IMAD.WIDE.U32 R52, R52, 0x10000, RZ ;  /* 0x0001000034347825 */ /* 0x000fe200078e00ff */
[----:B------:R-:W-:-:S03]  /*6cd0*/  SEL R56, RZ, 0x1000000, P2 ;  /* 0x01000000ff387807 */ /* 0x000fc60001000000 */
[----:B------:R-:W-:Y:S01]  /*6ce0*/  FMUL.FTZ R57, R57, R202 ;  /* 0x000000ca39397220 */ /* 0x000fe20000410000 */
[----:B------:R-:W-:Y:S01]  /*6cf0*/  LOP3.LUT P6, RZ, R114, 0x8, RZ, 0xc0, !PT ;  /* 0x0000000872ff7812 */ /* 0x000fe200078cc0ff */
[----:B------:R-:W-:Y:S01]  /*6d00*/  IMAD.WIDE.U32 R50, R50, 0x100, RZ ;  /* 0x0000010032327825 */ /* 0x000fe200078e00ff */
[----:B------:R-:W-:Y:S02]  /*6d10*/  LOP3.LUT R61, R61, R56, R60, 0xfe, !PT ;  /* 0x000000383d3d7212 */ /* 0x000fe400078efe3c */
[----:B------:R-:W-:Y:S01]  /*6d20*/  FSEL R57, R57, RZ, !P2 ;  /* 0x000000ff39397208 */ /* 0x000fe20005000000 */
[----:B------:R-:W-:Y:S01]  /*6d30*/  IMAD.U32 R58, R58, 0x10000, RZ ;  /* 0x000100003a3a7824 */ /* 0x000fe200078e00ff */
[----:B------:R-:W-:Y:S02]  /*6d40*/  LOP3.LUT R52, R50, R54, R52, 0xfe, !PT ;  /* 0x0000003632347212 */ /* 0x000fe400078efe34 */
[----:B------:R-:W-:Y:S01]  /*6d50*/  SEL R54, RZ, 0x1, P3 ;  /* 0x00000001ff367807 */ /* 0x000fe20001800000 */
[----:B------:R-:W-:Y:S01]  /*6d60*/  FMUL.FTZ R71, R57, R58 ;  /* 0x0000003a39477220 */ /* 0x000fe20000410000 */
[----:B------:R-:W-:Y:S01]  /*6d70*/  SEL R59, RZ, 0x1, P6 ;  /* 0x00000001ff3b7807 */ /* 0x000fe20003000000 */
[----:B------:R-:W-:Y:S01]  /*6d80*/  IMAD.WIDE.U32 R56, R201, 0x20, R150 ;  /* 0x00000020c9387825 */ /* 0x000fe200078e0096 */
[----:B------:R-:W-:-:S03]  /*6d90*/  IADD3 R205, R197, 0x100, RZ ;  /* 0x00000100c5cd7810 */ /* 0x000fc60007ffe0ff */
[----:B------:R-:W-:Y:S01]  /*6da0*/  @P0 FADD.FTZ R71, R87, R71 ;  /* 0x0000004757470221 */ /* 0x000fe20000010000 */
[----:B------:R-:W-:Y:S02]  /*6db0*/  LOP3.LUT R55, R55, R61, R54, 0xfe, !PT ;  /* 0x0000003d37377212 */ /* 0x000fe400078efe36 */
[----:B------:R-:W-:Y:S01]  /*6dc0*/  LOP3.LUT R52, R52, R59, RZ, 0xfc, !PT ;  /* 0x0000003b34347212 */ /* 0x000fe200078efcff */
[----:B0-----:R-:W-:Y:S01]  /*6dd0*/  @P1 IMAD.WIDE.U32 R58, R205, 0x20, R48 ;  /* 0x00000020cd3a1825 */ /* 0x001fe200078e0030 */
[----:B------:R-:W-:Y:S01]  /*6de0*/  LOP3.LUT R53, R51, R55, R53, 0xfe, !PT ;  /* 0x0000003733357212 */ /* 0x000fe200078efe35 */
[----:B------:R0:W-:Y:S02]  /*6df0*/  STG.E.128 desc[UR4][R56.64], R72 ;  /* 0x0000004838007986 */ /* 0x0001e4000c101d04 */
[----:B------:R-:W-:Y:S02]  /*6e00*/  IMAD.WIDE.U32 R54, R201, 0x8, R152 ;  /* 0x00000008c9367825 */ /* 0x000fe400078e0098 */
[----:B------:R0:W-:Y:S02]  /*6e10*/  STG.E.128 desc[UR4][R56.64+0x10], R68 ;  /* 0x0000104438007986 */ /* 0x0001e4000c101d04 */
[----:B------:R-:W-:-:S02]  /*6e20*/  IMAD.WIDE.U32 R48, R205, 0x10, R108 ;  /* 0x00000010cd307825 */ /* 0x000fc400078e006c */
        /* <DEDUP_REMOVED lines=16> */
.L_x_14253:
[----:B------:R-:W-:-:S07]  /*6f30*/  IMAD.MOV.U32 R61, RZ, RZ, R134 ;  /* 0x000000ffff3d7224 */ /* 0x000fce00078e0086 */
.L_x_14254:
[----:B------:R-:W-:Y:S05]  /*6f40*/  BSYNC B0 ;  /* 0x0000000000007941 */ /* 0x000fea0003800000 */
.L_x_14252:
        /* <DEDUP_REMOVED lines=16> */
.L_x_14258:
[----:B------:R-:W-:Y:S05]  /*7050*/  BSYNC B1 ;  /* 0x0000000000017941 */ /* 0x000fea0003800000 */
.L_x_14257:
        /* <DEDUP_REMOVED lines=44> */
.L_x_14256:
[----:B------:R-:W-:Y:S05]  /*7320*/  BSYNC B0 ;  /* 0x0000000000007941 */ /* 0x000fea0003800000 */
.L_x_14255:
[----:B------:R-:W-:Y:S01]  /*7330*/  I2FP.F32.U32 R53, R61 ;  /* 0x0000003d00357245 */ /* 0x000fe20000201000 */
[----:B------:R-:W-:Y:S01]  /*7340*/  IMAD.U32 R64, R96, 0x10000, RZ ;  /* 0x0001000060407824 */ /* 0x000fe200078e00ff */
[----:B-----5:R-:W-:Y:S01]  /*7350*/  SHF.L.U32 R52, R48, 0x10, RZ ;  /* 0x0000001030347819 */ /* 0x020fe200000006ff */
        /* <DEDUP_REMOVED lines=22> */
.L_x_14260:
[----:B------:R-:W-:-:S07]  /*74c0*/  MOV R61, R134 ;  /* 0x00000086003d7202 */ /* 0x000fce0000000f00 */
.L_x_14261:
[----:B------:R-:W-:Y:S05]  /*74d0*/  BSYNC B0 ;  /* 0x0000000000007941 */ /* 0x000fea0003800000 */
.L_x_14259:
        /* <DEDUP_REMOVED lines=16> */
.L_x_14265:
[----:B------:R-:W-:Y:S05]  /*75e0*/  BSYNC B1 ;  /* 0x0000000000017941 */ /* 0x000fea0003800000 */
.L_x_14264:
        /* <DEDUP_REMOVED lines=44> */
.L_x_14263:
[----:B------:R-:W-:Y:S05]  /*78b0*/  BSYNC B0 ;  /* 0x0000000000007941 */ /* 0x000fea0003800000 */
.L_x_14262:
        /* <DEDUP_REMOVED lines=25> */
.L_x_14267:
[----:B------:R-:W-:-:S07]  /*7a50*/  IMAD.MOV.U32 R48, RZ, RZ, R134 ;  /* 0x000000ffff307224 */ /* 0x000fce00078e0086 */
.L_x_14268:
[----:B------:R-:W-:Y:S05]  /*7a60*/  BSYNC B0 ;  /* 0x0000000000007941 */ /* 0x000fea0003800000 */
.L_x_14266:
        /* <DEDUP_REMOVED lines=16> */
.L_x_14272:
[----:B------:R-:W-:Y:S05]  /*7b70*/  BSYNC B1 ;  /* 0x0000000000017941 */ /* 0x000fea0003800000 */
.L_x_14271:
        /* <DEDUP_REMOVED lines=44> */
.L_x_14270:
[----:B------:R-:W-:Y:S05]  /*7e40*/  BSYNC B0 ;  /* 0x0000000000007941 */ /* 0x000fea0003800000 */
.L_x_14269:
        /* <DEDUP_REMOVED lines=25> */
.L_x_14274:
[----:B------:R-:W-:-:S07]  /*7fe0*/  MOV R59, R134 ;  /* 0x00000086003b7202 */ /* 0x000fce0000000f00 */
.L_x_14275:
[----:B------:R-:W-:Y:S05]  /*7ff0*/  BSYNC B0 ;  /* 0x0000000000007941 */ /* 0x000fea0003800000 */
.L_x_14273:
        /* <DEDUP_REMOVED lines=16> */
.L_x_14279:
[----:B------:R-:W-:Y:S05]  /*8100*/  BSYNC B1 ;  /* 0x0000000000017941 */ /* 0x000fea0003800000 */
.L_x_14278:
        /* <DEDUP_REMOVED lines=44> */
.L_x_14277:
[----:B------:R-:W-:Y:S05]  /*83d0*/  BSYNC B0 ;  /* 0x0000000000007941 */ /* 0x000fea0003800000 */
.L_x_14276:
        /* <DEDUP_REMOVED lines=23> */
.L_x_14281:
[----:B------:R-:W-:-:S07]  /*8550*/  IMAD.MOV.U32 R58, RZ, RZ, R134 ;  /* 0x000000ffff3a7224 */ /* 0x000fce00078e0086 */
.L_x_14282:
[----:B------:R-:W-:Y:S05]  /*8560*/  BSYNC B0 ;  /* 0x0000000000007941 */ /* 0x000fea0003800000 */
.L_x_14280:
        /* <DEDUP_REMOVED lines=16> */
.L_x_14286:
[----:B------:R-:W-:Y:S05]  /*8670*/  BSYNC B1 ;  /* 0x0000000000017941 */ /* 0x000fea0003800000 */
.L_x_14285:
        /* <DEDUP_REMOVED lines=44> */
.L_x_14284:
[----:B------:R-:W-:Y:S05]  /*8940*/  BSYNC B0 ;  /* 0x0000000000007941 */ /* 0x000fea0003800000 */
.L_x_14283:
        /* <DEDUP_REMOVED lines=23> */
.L_x_14288:
[----:B------:R-:W-:-:S07]  /*8ac0*/  MOV R58, R134 ;  /* 0x00000086003a7202 */ /* 0x000fce0000000f00 */
.L_x_14289:
[----:B------:R-:W-:Y:S05]  /*8ad0*/  BSYNC B0 ;  /* 0x0000000000007941 */ /* 0x000fea0003800000 */
.L_x_14287:
        /* <DEDUP_REMOVED lines=16> */
.L_x_14293:
[----:B------:R-:W-:Y:S05]  /*8be0*/  BSYNC B1 ;  /* 0x0000000000017941 */ /* 0x000fea0003800000 */
.L_x_14292:
        /* <DEDUP_REMOVED lines=44> */
.L_x_14291:
[----:B------:R-:W-:Y:S05]  /*8eb0*/  BSYNC B0 ;  /* 0x0000000000007941 */ /* 0x000fea0003800000 */
.L_x_14290:
        /* <DEDUP_REMOVED lines=23> */
.L_x_14295:
[----:B------:R-:W-:-:S07]  /*9030*/  IMAD.MOV.U32 R50, RZ, RZ, R134 ;  /* 0x000000ffff327224 */ /* 0x000fce00078e0086 */
.L_x_14296:
[----:B------:R-:W-:Y:S05]  /*9040*/  BSYNC B0 ;  /* 0x0000000000007941 */ /* 0x000fea0003800000 */
.L_x_14294:
        /* <DEDUP_REMOVED lines=16> */
.L_x_14300:
[----:B------:R-:W-:Y:S05]  /*9150*/  BSYNC B1 ;  /* 0x0000000000017941 */ /* 0x000fea0003800000 */
.L_x_14299:
        /* <DEDUP_REMOVED lines=44> */
.L_x_14298:
[----:B------:R-:W-:Y:S05]  /*9420*/  BSYNC B0 ;  /* 0x0000000000007941 */ /* 0x000fea0003800000 */
.L_x_14297:
        /* <DEDUP_REMOVED lines=23> */
.L_x_14302:
[----:B------:R-:W-:-:S07]  /*95a0*/  MOV R57, R134 ;  /* 0x0000008600397202 */ /* 0x000fce0000000f00 */
.L_x_14303:
[----:B------:R-:W-:Y:S05]  /*95b0*/  BSYNC B0 ;  /* 0x0000000000007941 */ /* 0x000fea0003800000 */
.L_x_14301:
        /* <DEDUP_REMOVED lines=18> */
.L_x_14307:
[----:B------:R-:W-:Y:S05]  /*96e0*/  BSYNC B1 ;  /* 0x0000000000017941 */ /* 0x000fea0003800000 */
.L_x_14306:
        /* <DEDUP_REMOVED lines=44> */
.L_x_14305:
[----:B------:R-:W-:Y:S05]  /*99b0*/  BSYNC B0 ;  /* 0x0000000000007941 */ /* 0x000fea0003800000 */
.L_x_14304:
[----:B------:R-:W-:Y:S01]  /*99c0*/  I2FP.F32.U32 R49, R57 ;  /* 0x0000003900317245 */ /* 0x000fe20000201000 */
[----:B------:R-:W-:Y:S01]  /*99d0*/  IMAD.U32 R56, R56, 0x10000, RZ ;  /* 0x0001000038387824 */ /* 0x000fe200078e00ff */
[----:B------:R-:W-:Y:S01]  /*99e0*/  SEL R54, RZ, 0x1, P2 ;  /* 0x00000001ff367807 */ /* 0x000fe20001000000 */
[----:B------:R-:W-:Y:S01]  /*99f0*/  VIADD R207, R197, 0x180 ;  /* 0x00000180c5cf7836 */ /* 0x000fe20000000000 */
        /* <DEDUP_REMOVED lines=9> */
[----:B------:R-:W-:Y:S02]  /*9a90*/  LOP3.LUT P4, RZ, R114, 0x2, RZ, 0xc0, !PT ;  /* 0x0000000272ff7812 */ /* 0x000fe4000788c0ff */
[----:B------:R-:W-:Y:S02]  /*9aa0*/  SEL R50, RZ, 0x1, P5 ;  /* 0x00000001ff327807 */ /* 0x000fe40002800000 */
[----:B------:R-:W-:Y:S02]  /*9ab0*/  SEL R52, RZ, 0x1, P4 ;  /* 0x00000001ff347807 */ /* 0x000fe40002000000 */
[----:B------:R-:W-:Y:S01]  /*9ac0*/  PRMT R58, R99, 0x7632, R58 ;  /* 0x00007632633a7816 */ /* 0x000fe2000000003a */
[----:B------:R-:W-:Y:S01]  /*9ad0*/  IMAD.WIDE.U32 R50, R50, 0x100, RZ ;  /* 0x0000010032327825 */ /* 0x000fe200078e00ff */
[----:B------:R-:W-:-:S02]  /*9ae0*/  SEL R56, RZ, 0x1000000, P2 ;  /* 0x01000000ff387807 */ /* 0x000fc40001000000 */
[----:B------:R-:W-:Y:S01]  /*9af0*/  LOP3.LUT P6, RZ, R114, 0x8, RZ, 0xc0, !PT ;  /* 0x0000000872ff7812 */ /* 0x000fe200078cc0ff */
[----:B------:R-:W-:Y:S01]  /*9b00*/  IMAD.WIDE.U32 R52, R52, 0x10000, RZ ;  /* 0x0001000034347825 */ /* 0x000fe200078e00ff */
[----:B------:R-:W-:Y:S02]  /*9b10*/  SHF.L.U32 R58, R58, 0x10, RZ ;  /* 0x000000103a3a7819 */ /* 0x000fe400000006ff */
[----:B------:R-:W-:Y:S02]  /*9b20*/  FSEL R57, R57, RZ, !P2 ;  /* 0x000000ff39397208 */ /* 0x000fe40005000000 */
[----:B------:R-:W-:Y:S02]  /*9b30*/  LOP3.LUT R52, R50, R54, R52, 0xfe, !PT ;  /* 0x0000003632347212 */ /* 0x000fe400078efe34 */
[----:B------:R-:W-:Y:S01]  /*9b40*/  LOP3.LUT R111, R111, R56, R110, 0xfe, !PT ;  /* 0x000000386f6f7212 */ /* 0x000fe200078efe6e */
[----:B------:R-:W-:Y:S01]  /*9b50*/  FMUL.FTZ R63, R57, R58 ;  /* 0x0000003a393f7220 */ /* 0x000fe20000410000 */
[----:B------:R-:W-:Y:S01]  /*9b60*/  SEL R54, RZ, 0x1, P3 ;  /* 0x00000001ff367807 */ /* 0x000fe20001800000 */
[----:B------:R-:W-:Y:S01]  /*9b70*/  IMAD.WIDE.U32 R56, R205, 0x20, R150 ;  /* 0x00000020cd387825 */ /* 0x000fe200078e0096 */
[----:B------:R-:W-:-:S03]  /*9b80*/  SEL R59, RZ, 0x1, P6 ;  /* 0x00000001ff3b7807 */ /* 0x000fc60003000000 */
        /* <DEDUP_REMOVED lines=25> */
.L_x_14309:
[----:B------:R-:W-:-:S07]  /*9d20*/  MOV R111, R134 ;  /* 0x00000086006f7202 */ /* 0x000fce0000000f00 */
.L_x_14310:
[----:B------:R-:W-:Y:S05]  /*9d30*/  BSYNC B0 ;  /* 0x0000000000007941 */ /* 0x000fea0003800000 */
.L_x_14308:
        /* <DEDUP_REMOVED lines=16> */
.L_x_14314:
[----:B------:R-:W-:Y:S05]  /*9e40*/  BSYNC B1 ;  /* 0x0000000000017941 */ /* 0x000fea0003800000 */
.L_x_14313:
        /* <DEDUP_REMOVED lines=44> */
.L_x_14312:
[----:B------:R-:W-:Y:S05]  /*a110*/  BSYNC B0 ;  /* 0x0000000000007941 */ /* 0x000fea0003800000 */
.L_x_14311:
        /* <DEDUP_REMOVED lines=25> */
.L_x_14316:
[----:B------:R-:W-:-:S07]  /*a2b0*/  IMAD.MOV.U32 R57, RZ, RZ, R134 ;  /* 0x000000ffff397224 */ /* 0x000fce00078e0086 */
.L_x_14317:
[----:B------:R-:W-:Y:S05]  /*a2c0*/  BSYNC B0 ;  /* 0x0000000000007941 */ /* 0x000fea0003800000 */
.L_x_14315:
        /* <DEDUP_REMOVED lines=16> */
.L_x_14321:
[----:B------:R-:W-:Y:S05]  /*a3d0*/  BSYNC B1 ;  /* 0x0000000000017941 */ /* 0x000fea0003800000 */
.L_x_14320:
        /* <DEDUP_REMOVED lines=44> */
.L_x_14319:
[----:B------:R-:W-:Y:S05]  /*a6a0*/  BSYNC B0 ;  /* 0x0000000000007941 */ /* 0x000fea0003800000 */
.L_x_14318:
        /* <DEDUP_REMOVED lines=25> */
.L_x_14323:
[----:B------:R-:W-:-:S07]  /*a840*/  MOV R48, R134 ;  /* 0x0000008600307202 */ /* 0x000fce0000000f00 */
.L_x_14324:
[----:B------:R-:W-:Y:S05]  /*a850*/  BSYNC B0 ;  /* 0x0000000000007941 */ /* 0x000fea0003800000 */
.L_x_14322:
        /* <DEDUP_REMOVED lines=16> */
.L_x_14328:
[----:B------:R-:W-:Y:S05]  /*a960*/  BSYNC B1 ;  /* 0x0000000000017941 */ /* 0x000fea0003800000 */
.L_x_14327:
        /* <DEDUP_REMOVED lines=44> */
.L_x_14326:
[----:B------:R-:W-:Y:S05]  /*ac30*/  BSYNC B0 ;  /* 0x0000000000007941 */ /* 0x000fea0003800000 */
.L_x_14325:
        /* <DEDUP_REMOVED lines=25> */
.L_x_14330:
[----:B------:R-:W-:-:S07]  /*add0*/  IMAD.MOV.U32 R160, RZ, RZ, R134 ;  /* 0x000000ffffa07224 */ /* 0x000fce00078e0086 */
.L_x_14331:
[----:B------:R-:W-:Y:S05]  /*ade0*/  BSYNC B0 ;  /* 0x0000000000007941 */ /* 0x000fea0003800000 */
.L_x_14329:
        /* <DEDUP_REMOVED lines=16> */
.L_x_14335:
[----:B------:R-:W-:Y:S05]  /*aef0*/  BSYNC B1 ;  /* 0x0000000000017941 */ /* 0x000fea0003800000 */
.L_x_14334:
        /* <DEDUP_REMOVED lines=44> */
.L_x_14333:
[----:B------:R-:W-:Y:S05]  /*b1c0*/  BSYNC B0 ;  /* 0x0000000000007941 */ /* 0x000fea0003800000 */
.L_x_14332:
[----:B------:R-:W-:Y:S01]  /*b1d0*/  I2FP.F32.U32 R49, R160 ;  /* 0x000000a000317245 */ /* 0x000fe20000201000 */
[----:B------:R-:W-:Y:S01]  /*b1e0*/  BSSY B0, `(.L_x_14336) ;  /* 0x0000017000007945 */ /* 0x000fe20003800000 */
[----:B------:R-:W-:Y:S02]  /*b1f0*/  SHF.L.U32 R48, R59, 0x10, RZ ;  /* 0x000000103b307819 */ /* 0x000fe400000006ff */
[C---:B------:R-:W-:Y:S01]  /*b200*/  ISETP.NE.AND P3, PT, R52.reuse, 0x1, PT ;  /* 0x000000013400780c */ /* 0x040fe20003f65270 */
        /* <DEDUP_REMOVED lines=19> */
.L_x_14337:
[----:B------:R-:W-:-:S07]  /*b340*/  MOV R160, R134 ;  /* 0x0000008600a07202 */ /* 0x000fce0000000f00 */
.L_x_14338:
[----:B------:R-:W-:Y:S05]  /*b350*/  BSYNC B0 ;  /* 0x0000000000007941 */ /* 0x000fea0003800000 */
.L_x_14336:
        /* <DEDUP_REMOVED lines=16> */
.L_x_14342:
[----:B------:R-:W-:Y:S05]  /*b460*/  BSYNC B1 ;  /* 0x0000000000017941 */ /* 0x000fea0003800000 */
.L_x_14341:
        /* <DEDUP_REMOVED lines=44> */
.L_x_14340:
[----:B------:R-:W-:Y:S05]  /*b730*/  BSYNC B0 ;  /* 0x0000000000007941 */ /* 0x000fea0003800000 */
.L_x_14339:
        /* <DEDUP_REMOVED lines=23> */
.L_x_14344:
[----:B------:R-:W-:-:S07]  /*b8b0*/  IMAD.MOV.U32 R53, RZ, RZ, R134 ;  /* 0x000000ffff357224 */ /* 0x000fce00078e0086 */
.L_x_14345:
[----:B------:R-:W-:Y:S05]  /*b8c0*/  BSYNC B0 ;  /* 0x0000000000007941 */ /* 0x000fea0003800000 */
.L_x_14343:
        /* <DEDUP_REMOVED lines=16> */
.L_x_14349:
[----:B------:R-:W-:Y:S05]  /*b9d0*/  BSYNC B1 ;  /* 0x0000000000017941 */ /* 0x000fea0003800000 */
.L_x_14348:
        /* <DEDUP_REMOVED lines=44> */
.L_x_14347:
[----:B------:R-:W-:Y:S05]  /*bca0*/  BSYNC B0 ;  /* 0x0000000000007941 */ /* 0x000fea0003800000 */
.L_x_14346:
        /* <DEDUP_REMOVED lines=23> */
.L_x_14351:
[----:B------:R-:W-:-:S07]  /*be20*/  MOV R50, R134 ;  /* 0x0000008600327202 */ /* 0x000fce0000000f00 */
.L_x_14352:
[----:B------:R-:W-:Y:S05]  /*be30*/  BSYNC B0 ;  /* 0x0000000000007941 */ /* 0x000fea0003800000 */
.L_x_14350:
        /* <DEDUP_REMOVED lines=16> */
.L_x_14356:
[----:B------:R-:W-:Y:S05]  /*bf40*/  BSYNC B1 ;  /* 0x0000000000017941 */ /* 0x000fea0003800000 */
.L_x_14355:
        /* <DEDUP_REMOVED lines=44> */
.L_x_14354:
[----:B------:R-:W-:Y:S05]  /*c210*/  BSYNC B0 ;  /* 0x0000000000007941 */ /* 0x000fea0003800000 */
.L_x_14353:
[----:B------:R-:W-:Y:S01]  /*c220*/  I2FP.F32.U32 R49, R50 ;  /* 0x0000003200317245 */ /* 0x000fe20000201000 */
[----:B------:R-:W-:Y:S01]  /*c230*/  IMAD.U32 R48, R51, 0x10000, RZ ;  /* 0x0001000033307824 */ /* 0x000fe200078e00ff */
[----:B------:R-:W-:Y:S01]  /*c240*/  ISETP.NE.AND P6, PT, R110, 0x1, PT ;  /* 0x000000016e00780c */ /* 0x000fe20003fc5270 */
[----:B------:R-:W-:Y:S01]  /*c250*/  BSSY B0, `(.L_x_14357) ;  /* 0x0000015000007945 */ /* 0x000fe20003800000 */
[----:B------:R-:W-:Y:S01]  /*c260*/  SHF.L.U32 R54, R95, 0x10, RZ ;  /* 0x000000105f367819 */ /* 0x000fe200000006ff */
[----:B------:R-:W-:Y:S01]  /*c270*/  FFMA.FTZ R49, R49, R198, 1.1641532182693481445e-10 ;  /* 0x2f00000031317423 */ /* 0x000fe200000100c6 */
[----:B------:R-:W-:Y:S01]  /*c280*/  FMUL.FTZ R55, R48, R203 ;  /* 0x000000cb30377220 */ /* 0x000fe20000410000 */
[----:B------:R-:W-:-:S03]  /*c290*/  VIADD R204, R110, 0x1 ;  /* 0x000000016ecc7836 */ /* 0x000fc60000000000 */
[----:B------:R-:W-:Y:S01]  /*c2a0*/  FMUL.FTZ R55, R55, R202 ;  /* 0x000000ca37377220 */ /* 0x000fe20000410000 */
[----:B------:R-:W-:-:S04]  /*c2b0*/  FSETP.GTU.FTZ.AND P5, PT, R49, R200, PT ;  /* 0x000000c83100720b */ /* 0x000fc80003fbc000 */
[----:B------:R-:W-:-:S05]  /*c2c0*/  FSEL R55, R55, RZ, !P5 ;  /* 0x000000ff37377208 */ /* 0x000fca0006800000 */
[----:B------:R-:W-:Y:S01]  /*c2d0*/  FMUL.FTZ R54, R55, R54 ;  /* 0x0000003637367220 */ /* 0x000fe20000410000 */
[----:B------:R-:W-:-:S03]  /*c2e0*/  PRMT R55, R51, 0x7632, R55 ;  /* 0x0000763233377816 */ /* 0x000fc60000000037 */
        /* <DEDUP_REMOVED lines=10> */
.L_x_14358:
[----:B------:R-:W-:-:S07]  /*c390*/  IMAD.MOV.U32 R162, RZ, RZ, R134 ;  /* 0x000000ffffa27224 */ /* 0x000fce00078e0086 */
.L_x_14359:
[----:B------:R-:W-:Y:S05]  /*c3a0*/  BSYNC B0 ;  /* 0x0000000000007941 */ /* 0x000fea0003800000 */
.L_x_14357:
        /* <DEDUP_REMOVED lines=18> */
.L_x_14363:
[----:B------:R-:W-:Y:S05]  /*c4d0*/  BSYNC B1 ;  /* 0x0000000000017941 */ /* 0x000fea0003800000 */
.L_x_14362:
        /* <DEDUP_REMOVED lines=44> */
.L_x_14361:
[----:B------:R-:W-:Y:S05]  /*c7a0*/  BSYNC B0 ;  /* 0x0000000000007941 */ /* 0x000fea0003800000 */
.L_x_14360:
[----:B------:R-:W-:Y:S02]  /*c7b0*/  I2FP.F32.U32 R49, R162 ;  /* 0x000000a200317245 */ /* 0x000fe40000201000 */
[----:B------:R-:W-:Y:S02]  /*c7c0*/  SEL R194, RZ, 0x10000, P5 ;  /* 0x00010000ffc27807 */ /* 0x000fe40002800000 */
[----:B------:R-:W-:Y:S01]  /*c7d0*/  SEL R193, RZ, 0x100, P4 ;  /* 0x00000100ffc17807 */ /* 0x000fe20002000000 */
[----:B------:R-:W-:Y:S01]  /*c7e0*/  FFMA.FTZ R49, R49, R198, 1.1641532182693481445e-10 ;  /* 0x2f00000031317423 */ /* 0x000fe200000100c6 */
[C---:B------:R-:W-:Y:S02]  /*c7f0*/  LOP3.LUT P5, RZ, R114.reuse, 0x4, RZ, 0xc0, !PT ;  /* 0x0000000472ff7812 */ /* 0x040fe400078ac0ff */
[----:B------:R-:W-:Y:S02]  /*c800*/  LOP3.LUT P4, RZ, R114, 0x2, RZ, 0xc0, !PT ;  /* 0x0000000272ff7812 */ /* 0x000fe4000788c0ff */
[----:B------:R-:W-:-:S02]  /*c810*/  SHF.L.U32 R50, R55, 0x10, RZ ;  /* 0x0000001037327819 */ /* 0x000fc400000006ff */
[----:B------:R-:W-:Y:S02]  /*c820*/  SEL R51, RZ, 0x1, P2 ;  /* 0x00000001ff337807 */ /* 0x000fe40001000000 */
[----:B------:R-:W-:Y:S01]  /*c830*/  SEL R110, RZ, 0x1, P4 ;  /* 0x00000001ff6e7807 */ /* 0x000fe20002000000 */
[----:B------:R-:W-:Y:S01]  /*c840*/  FMUL.FTZ R55, R50, R203 ;  /* 0x000000cb32377220 */ /* 0x000fe20000410000 */
[----:B------:R-:W-:Y:S01]  /*c850*/  SEL R160, RZ, 0x1, P5 ;  /* 0x00000001ffa07807 */ /* 0x000fe20002800000 */
[----:B------:R-:W-:Y:S01]  /*c860*/  IMAD.WIDE.U32 R50, R51, 0x1000000, RZ ;  /* 0x0100000033327825 */ /* 0x000fe200078e00ff */
[----:B------:R-:W-:-:S03]  /*c870*/  FSETP.GTU.FTZ.AND P2, PT, R49, R200, PT ;  /* 0x000000c83100720b */ /* 0x000fc60003f5c000 */
[----:B------:R-:W-:Y:S01]  /*c880*/  FMUL.FTZ R55, R55, R202 ;  /* 0x000000ca37377220 */ /* 0x000fe20000410000 */
[----:B------:R-:W-:Y:S01]  /*c890*/  PRMT R162, R95, 0x7632, R162 ;  /* 0x000076325fa27816 */ /* 0x000fe200000000a2 */
[----:B------:R-:W-:Y:S01]  /*c8a0*/  IMAD.WIDE.U32 R110, R110, 0x10000, RZ ;  /* 0x000100006e6e7825 */ /* 0x000fe200078e00ff */
[----:B------:R-:W-:Y:S01]  /*c8b0*/  LOP3.LUT P6, RZ, R114, 0x8, RZ, 0xc0, !PT ;  /* 0x0000000872ff7812 */ /* 0x000fe200078cc0ff */
[----:B------:R-:W0:Y:S01]  /*c8c0*/  @P1 LDC.64 R48, c[0x0][0x230] ;  /* 0x00008c00ff301b82 */ /* 0x000e220000000a00 */
[----:B------:R-:W-:Y:S01]  /*c8d0*/  SEL R195, RZ, 0x1000000, P2 ;  /* 0x01000000ffc37807 */ /* 0x000fe20001000000 */
[----:B------:R-:W-:Y:S01]  /*c8e0*/  IMAD.WIDE.U32 R160, R160, 0x100, RZ ;  /* 0x00000100a0a07825 */ /* 0x000fe200078e00ff */
[----:B------:R-:W-:Y:S02]  /*c8f0*/  SEL R163, RZ, 0x1, P6 ;  /* 0x00000001ffa37807 */ /* 0x000fe40003000000 */
[----:B------:R-:W-:Y:S01]  /*c900*/  FSEL R55, R55, RZ, !P2 ;  /* 0x000000ff37377208 */ /* 0x000fe20005000000 */
[----:B------:R-:W-:Y:S01]  /*c910*/  IMAD.U32 R192, R162, 0x10000, RZ ;  /* 0x00010000a2c07824 */ /* 0x000fe200078e00ff */
[----:B------:R-:W-:-:S02]  /*c920*/  LOP3.LUT R162, R160, R50, R110, 0xfe, !PT ;  /* 0x00000032a0a27212 */ /* 0x000fc400078efe6e */
[----:B------:R-:W-:Y:S01]  /*c930*/  LOP3.LUT R193, R193, R195, R194, 0xfe, !PT ;  /* 0x000000c3c1c17212 */ /* 0x000fe200078efec2 */
[----:B------:R-:W-:Y:S01]  /*c940*/  FMUL.FTZ R55, R55, R192 ;  /* 0x000000c037377220 */ /* 0x000fe20000410000 */
[----:B------:R-:W-:Y:S02]  /*c950*/  SEL R50, RZ, 0x1, P3 ;  /* 0x00000001ff327807 */ /* 0x000fe40001800000 */
[----:B------:R-:W-:Y:S01]  /*c960*/  LOP3.LUT R162, R162, R163, RZ, 0xfc, !PT ;  /* 0x000000a3a2a27212 */ /* 0x000fe200078efcff */
[----:B------:R-:W-:Y:S01]  /*c970*/  @P0 FADD.FTZ R55, R87, R55 ;  /* 0x0000003757370221 */ /* 0x000fe20000010000 */
[----:B------:R-:W-:Y:S01]  /*c980*/  LOP3.LUT R163, R51, R193, R50, 0xfe, !PT ;  /* 0x000000c133a37212 */ /* 0x000fe200078efe32 */
[----:B------:R-:W-:Y:S01]  /*c990*/  IMAD.WIDE.U32 R50, R207, 0x20, R150 ;  /* 0x00000020cf327825 */ /* 0x000fe200078e0096 */
[----:B------:R-:W-:Y:S02]  /*c9a0*/  IADD3 R199, R197, 0x200, RZ ;  /* 0x00000200c5c77810 */ /* 0x000fe40007ffe0ff */
[----:B------:R-:W-:Y:S01]  /*c9b0*/  LOP3.LUT R163, R161, R163, R111, 0xfe, !PT ;  /* 0x000000a3a1a37212 */ /* 0x000fe200078efe6f */
[----:B------:R-:W-:Y:S01]  /*c9c0*/  IMAD.WIDE.U32 R160, R207, 0x8, R152 ;  /* 0x00000008cfa07825 */ /* 0x000fe200078e0098 */
[----:B------:R1:W-:Y:S03]  /*c9d0*/  STG.E.128 desc[UR4][R50.64], R56 ;  /* 0x0000003832007986 */ /* 0x0003e6000c101d04 */
[C---:B------:R-:W-:Y:S01]  /*c9e0*/  IMAD.WIDE.U32 R108, R199.reuse, 0x10, R108 ;  /* 0x00000010c76c7825 */ /* 0x040fe200078e006c */
[----:B------:R1:W-:Y:S03]  /*c9f0*/  STG.E.128 desc[UR4][R50.64+0x10], R52 ;  /* 0x0000103432007986 */ /* 0x0003e6000c101d04 */
[----:B0-----:R-:W-:Y:S01]  /*ca00*/  @P1 IMAD.WIDE.U32 R48, R199, 0x20, R48 ;  /* 0x00000020c7301825 */ /* 0x001fe200078e0030 */
[----:B------:R1:W-:Y:S04]  /*ca10*/  STG.E.64 desc[UR4][R160.64], R162 ;  /* 0x000000a2a0007986 */ /* 0x0003e8000c101b04 */
[----:B------:R-:W5:Y:S04]  /*ca20*/  LDG.E.128 R108, desc[UR4][R108.64] ;  /* 0x000000046c6c7981 */ /* 0x000f68000c1e1d00 */
        /* <DEDUP_REMOVED lines=14> */
.L_x_14365:
[----:B------:R-:W-:-:S07]  /*cb10*/  IMAD.MOV.U32 R192, RZ, RZ, R134 ;  /* 0x000000ffffc07224 */ /* 0x000fce00078e0086 */
.L_x_14366:
[----:B------:R-:W-:Y:S05]  /*cb20*/  BSYNC B0 ;  /* 0x0000000000007941 */ /* 0x000fea0003800000 */
.L_x_14364:
        /* <DEDUP_REMOVED lines=16> */
.L_x_14370:
[----:B------:R-:W-:Y:S05]  /*cc30*/  BSYNC B1 ;  /* 0x0000000000017941 */ /* 0x000fea0003800000 */
.L_x_14369:
        /* <DEDUP_REMOVED lines=44> */
.L_x_14368:
[----:B------:R-:W-:Y:S05]  /*cf00*/  BSYNC B0 ;  /* 0x0000000000007941 */ /* 0x000fea0003800000 */
.L_x_14367:
[----:B------:R-:W-:Y:S01]  /*cf10*/  I2FP.F32.U32 R49, R192 ;  /* 0x000000c000317245 */ /* 0x000fe20000201000 */
[----:B------:R-:W-:Y:S01]  /*cf20*/  BSSY B0, `(.L_x_14371) ;  /* 0x0000018000007945 */ /* 0x000fe20003800000 */
[----:B-----5:R-:W-:Y:S01]  /*cf30*/  SHF.L.U32 R48, R108, 0x10, RZ ;  /* 0x000000106c307819 */ /* 0x020fe200000006ff */
[----:B------:R-:W-:Y:S01]  /*cf40*/  VIADD R50, R193, 0x1 ;  /* 0x00000001c1327836 */ /* 0x000fe20000000000 */
[----:B------:R-:W-:Y:S01]  /*cf50*/  LOP3.LUT R114, R114, 0xfffffffb, RZ, 0xc0, !PT ;  /* 0xfffffffb72727812 */ /* 0x000fe200078ec0ff */
[----:B------:R-:W-:Y:S01]  /*cf60*/  FFMA.FTZ R49, R49, R198, 1.1641532182693481445e-10 ;  /* 0x2f00000031317423 */ /* 0x000fe200000100c6 */
[----:B------:R-:W-:Y:S01]  /*cf70*/  PRMT R108, R108, 0x7632, R108 ;  /* 0x000076326c6c7816 */ /* 0x000fe2000000006c */
        /* <DEDUP_REMOVED lines=17> */
.L_x_14372:
[----:B------:R-:W-:-:S07]  /*d090*/  IMAD.MOV.U32 R49, RZ, RZ, R134 ;  /* 0x000000ffff317224 */ /* 0x000fce00078e0086 */
.L_x_14373:
[----:B------:R-:W-:Y:S05]  /*d0a0*/  BSYNC B0 ;  /* 0x0000000000007941 */ /* 0x000fea0003800000 */
.L_x_14371:
        /* <DEDUP_REMOVED lines=16> */
.L_x_14377:
[----:B------:R-:W-:Y:S05]  /*d1b0*/  BSYNC B1 ;  /* 0x0000000000017941 */ /* 0x000fea0003800000 */
.L_x_14376:
        /* <DEDUP_REMOVED lines=44> */
.L_x_14375:
[----:B------:R-:W-:Y:S05]  /*d480*/  BSYNC B0 ;  /* 0x0000000000007941 */ /* 0x000fea0003800000 */
.L_x_14374:
        /* <DEDUP_REMOVED lines=23> */
.L_x_14379:
[----:B------:R-:W-:-:S07]  /*d600*/  IMAD.MOV.U32 R108, RZ, RZ, R134 ;  /* 0x000000ffff6c7224 */ /* 0x000fce00078e0086 */
.L_x_14380:
[----:B------:R-:W-:Y:S05]  /*d610*/  BSYNC B0 ;  /* 0x0000000000007941 */ /* 0x000fea0003800000 */
.L_x_14378:
        /* <DEDUP_REMOVED lines=16> */
.L_x_14384:
[----:B------:R-:W-:Y:S05]  /*d720*/  BSYNC B1 ;  /* 0x0000000000017941 */ /* 0x000fea0003800000 */
.L_x_14383:
        /* <DEDUP_REMOVED lines=44> */
.L_x_14382:
[----:B------:R-:W-:Y:S05]  /*d9f0*/  BSYNC B0 ;  /* 0x0000000000007941 */ /* 0x000fea0003800000 */
.L_x_14381:
[----:B------:R-:W-:Y:S01]  /*da00*/  I2FP.F32.U32 R51, R108 ;  /* 0x0000006c00337245 */ /* 0x000fe20000201000 */
[----:B------:R-:W-:Y:S01]  /*da10*/  BSSY B0, `(.L_x_14385) ;  /* 0x0000016000007945 */ /* 0x000fe20003800000 */
[----:B------:R-:W-:Y:S02]  /*da20*/  SHF.L.U32 R50, R109, 0x10, RZ ;  /* 0x000000106d327819 */ /* 0x000fe400000006ff */
[----:B------:R-:W-:Y:S01]  /*da30*/  ISETP.NE.AND P2, PT, R160, 0x1, PT ;  /* 0x00000001a000780c */ /* 0x000fe20003f45270 */
[----:B------:R-:W-:Y:S02]  /*da40*/  FFMA.FTZ R51, R51, R198, 1.1641532182693481445e-10 ;  /* 0x2f00000033337423 */ /* 0x000fe400000100c6 */
[----:B------:R-:W-:-:S03]  /*da50*/  FMUL.FTZ R161, R50, R203 ;  /* 0x000000cb32a17220 */ /* 0x000fc60000410000 */
[----:B------:R-:W-:Y:S01]  /*da60*/  FSETP.GTU.FTZ.AND P1, PT, R51, R200, PT ;  /* 0x000000c83300720b */ /* 0x000fe20003f3c000 */
[----:B------:R-:W-:Y:S01]  /*da70*/  FMUL.FTZ R161, R161, R202 ;  /* 0x000000caa1a17220 */ /* 0x000fe20000410000 */
[----:B------:R-:W-:-:S04]  /*da80*/  PRMT R51, R109, 0x7632, R51 ;  /* 0x000076326d337816 */ /* 0x000fc80000000033 */
[----:B------:R-:W-:Y:S01]  /*da90*/  FSEL R50, R161, RZ, !P1 ;  /* 0x000000ffa1327208 */ /* 0x000fe20004800000 */
[----:B------:R-:W-:-:S04]  /*daa0*/  VIADD R161, R160, 0x1 ;  /* 0x00000001a0a17836 */ /* 0x000fc80000000000 */
        /* <DEDUP_REMOVED lines=11> */
.L_x_14386:
[----:B------:R-:W-:-:S07]  /*db60*/  IMAD.MOV.U32 R194, RZ, RZ, R134 ;  /* 0x000000ffffc27224 */ /* 0x000fce00078e0086 */
.L_x_14387:
[----:B------:R-:W-:Y:S05]  /*db70*/  BSYNC B0 ;  /* 0x0000000000007941 */ /* 0x000fea0003800000 */
.L_x_14385:
        /* <DEDUP_REMOVED lines=16> */
.L_x_14391:
[----:B------:R-:W-:Y:S05]  /*dc80*/  BSYNC B1 ;  /* 0x0000000000017941 */ /* 0x000fea0003800000 */
.L_x_14390:
        /* <DEDUP_REMOVED lines=44> */
.L_x_14389:
[----:B------:R-:W-:Y:S05]  /*df50*/  BSYNC B0 ;  /* 0x0000000000007941 */ /* 0x000fea0003800000 */
.L_x_14388:
        /* <DEDUP_REMOVED lines=21> */
.L_x_14393:
[----:B------:R-:W-:-:S07]  /*e0b0*/  IMAD.MOV.U32 R194, RZ, RZ, R134 ;  /* 0x000000ffffc27224 */ /* 0x000fce00078e0086 */
.L_x_14394:
[----:B------:R-:W-:Y:S05]  /*e0c0*/  BSYNC B0 ;  /* 0x0000000000007941 */ /* 0x000fea0003800000 */
.L_x_14392:
        /* <DEDUP_REMOVED lines=16> */
.L_x_14398:
[----:B------:R-:W-:Y:S05]  /*e1d0*/  BSYNC B1 ;  /* 0x0000000000017941 */ /* 0x000fea0003800000 */
.L_x_14397:
        /* <DEDUP_REMOVED lines=44> */
.L_x_14396:
[----:B------:R-:W-:Y:S05]  /*e4a0*/  BSYNC B0 ;  /* 0x0000000000007941 */ /* 0x000fea0003800000 */
.L_x_14395:
        /* <DEDUP_REMOVED lines=22> */
.L_x_14400:
[----:B------:R-:W-:-:S07]  /*e610*/  IMAD.MOV.U32 R109, RZ, RZ, R134 ;  /* 0x000000ffff6d7224 */ /* 0x000fce00078e0086 */
.L_x_14401:
[----:B------:R-:W-:Y:S05]  /*e620*/  BSYNC B0 ;  /* 0x0000000000007941 */ /* 0x000fea0003800000 */
.L_x_14399:
        /* <DEDUP_REMOVED lines=16> */
.L_x_14405:
[----:B------:R-:W-:Y:S05]  /*e730*/  BSYNC B1 ;  /* 0x0000000000017941 */ /* 0x000fea0003800000 */
.L_x_14404:
        /* <DEDUP_REMOVED lines=44> */
.L_x_14403:
[----:B------:R-:W-:Y:S05]  /*ea00*/  BSYNC B0 ;  /* 0x0000000000007941 */ /* 0x000fea0003800000 */
.L_x_14402:
        /* <DEDUP_REMOVED lines=21> */
.L_x_14407:
[----:B------:R-:W-:-:S07]  /*eb60*/  IMAD.MOV.U32 R110, RZ, RZ, R134 ;  /* 0x000000ffff6e7224 */ /* 0x000fce00078e0086 */
.L_x_14408:
[----:B------:R-:W-:Y:S05]  /*eb70*/  BSYNC B0 ;  /* 0x0000000000007941 */ /* 0x000fea0003800000 */
.L_x_14406:
        /* <DEDUP_REMOVED lines=16> */
.L_x_14412:
[----:B------:R-:W-:Y:S05]  /*ec80*/  BSYNC B1 ;  /* 0x0000000000017941 */ /* 0x000fea0003800000 */
.L_x_14411:
        /* <DEDUP_REMOVED lines=44> */
.L_x_14410:
[----:B------:R-:W-:Y:S05]  /*ef50*/  BSYNC B0 ;  /* 0x0000000000007941 */ /* 0x000fea0003800000 */
.L_x_14409:
        /* <DEDUP_REMOVED lines=22> */
.L_x_14414:
[----:B------:R-:W-:-:S07]  /*f0c0*/  IMAD.MOV.U32 R204, RZ, RZ, R134 ;  /* 0x000000ffffcc7224 */ /* 0x000fce00078e0086 */
.L_x_14415:
[----:B------:R-:W-:Y:S05]  /*f0d0*/  BSYNC B0 ;  /* 0x0000000000007941 */ /* 0x000fea0003800000 */
.L_x_14413:
        /* <DEDUP_REMOVED lines=18> */
.L_x_14419:
[----:B------:R-:W-:Y:S05]  /*f200*/  BSYNC B1 ;  /* 0x0000000000017941 */ /* 0x000fea0003800000 */
.L_x_14418:
        /* <DEDUP_REMOVED lines=44> */
.L_x_14417:
[----:B------:R-:W-:Y:S05]  /*f4d0*/  BSYNC B0 ;  /* 0x0000000000007941 */ /* 0x000fea0003800000 */
.L_x_14416:
[----:B------:R-:W-:Y:S01]  /*f4e0*/  FADD.FTZ R160, RZ, R80 ;  /* 0x00000050ffa07221 */ /* 0x000fe20000010000 */
[----:B------:R-:W-:Y:S01]  /*f4f0*/  SEL R206, RZ, 0x10000, P5 ;  /* 0x00010000ffce7807 */ /* 0x000fe20002800000 */
[----:B------:R-:W0:Y:S01]  /*f500*/  S2R R195, SR_TID.X ;  /* 0x0000000000c37919 */ /* 0x000e220000002100 */
[----:B------:R-:W-:Y:S01]  /*f510*/  LOP3.LUT P5, RZ, R114, 0x2, RZ, 0xc0, !PT ;  /* 0x0000000272ff7812 */ /* 0x000fe200078ac0ff */
[----:B------:R-:W-:Y:S01]  /*f520*/  FADD.FTZ R161, R81, R160 ;  /* 0x000000a051a17221 */ /* 0x000fe20000010000 */
[----:B------:R-:W-:Y:S01]  /*f530*/  SEL R192, RZ, 0x1, P2 ;  /* 0x00000001ffc07807 */ /* 0x000fe20001000000 */
[----:B------:R-:W-:Y:S01]  /*f540*/  IMAD.WIDE.U32 R150, R199, 0x20, R150 ;  /* 0x00000020c7967825 */ /* 0x000fe200078e0096 */
[----:B------:R-:W-:-:S03]  /*f550*/  SEL R211, RZ, 0x100, P4 ;  /* 0x00000100ffd37807 */ /* 0x000fc60002000000 */
[----:B------:R-:W-:Y:S01]  /*f560*/  FADD.FTZ R160, R82, R161 ;  /* 0x000000a152a07221 */ /* 0x000fe20000010000 */
[----:B------:R-:W-:Y:S01]  /*f570*/  LOP3.LUT P6, RZ, R114, 0x4, RZ, 0xc0, !PT ;  /* 0x0000000472ff7812 */ /* 0x000fe200078cc0ff */
[----:B------:R-:W-:Y:S01]  /*f580*/  IMAD.WIDE.U32 R192, R192, 0x1000000, RZ ;  /* 0x01000000c0c07825 */ /* 0x000fe200078e00ff */
[----:B------:R1:W-:Y:S03]  /*f590*/  STG.E.128 desc[UR4][R150.64], R48 ;  /* 0x0000003096007986 */ /* 0x0003e6000c101d04 */
[----:B------:R-:W-:Y:S01]  /*f5a0*/  FADD.FTZ R161, R83, R160 ;  /* 0x000000a053a17221 */ /* 0x000fe20000010000 */
[----:B------:R-:W-:Y:S01]  /*f5b0*/  SEL R209, RZ, 0x1, P6 ;  /* 0x00000001ffd17807 */ /* 0x000fe20003000000 */
[----:B------:R-:W-:Y:S01]  /*f5c0*/  IMAD.WIDE.U32 R152, R199, 0x8, R152 ;  /* 0x00000008c7987825 */ /* 0x000fe200078e0098 */
[----:B------:R-:W-:-:S03]  /*f5d0*/  UMOV UR9, 0xffffffff ;  /* 0xffffffff00097882 */ /* 0x000fc60000000000 */
        /* <DEDUP_REMOVED lines=21> */
[----:B------:R-:W-:Y:S01]  /*f730*/  FADD.FTZ R162, R56, R161 ;  /* 0x000000a138a27221 */ /* 0x000fe20000010000 */
[----:B------:R-:W-:Y:S01]  /*f740*/  I2FP.F32.U32 R161, R204 ;  /* 0x000000cc00a17245 */ /* 0x000fe20000201000 */
[----:B------:R-:W-:Y:S01]  /*f750*/  FMUL.FTZ R203, R160, R203 ;  /* 0x000000cba0cb7220 */ /* 0x000fe20000410000 */
[----:B------:R-:W-:Y:S01]  /*f760*/  SEL R160, RZ, 0x1, P5 ;  /* 0x00000001ffa07807 */ /* 0x000fe20002800000 */
[----:B------:R-:W-:Y:S01]  /*f770*/  FADD.FTZ R111, R57, R162 ;  /* 0x000000a2396f7221 */ /* 0x000fe20000010000 */
[----:B------:R-:W-:Y:S01]  /*f780*/  SEL R162, RZ, 0x1, P1 ;  /* 0x00000001ffa27807 */ /* 0x000fe20000800000 */
[----:B------:R-:W-:Y:S01]  /*f790*/  FFMA.FTZ R161, R161, R198, 1.1641532182693481445e-10 ;  /* 0x2f000000a1a17423 */ /* 0x000fe200000100c6 */
[----:B------:R-:W-:Y:S01]  /*f7a0*/  FMUL.FTZ R203, R203, R202 ;  /* 0x000000cacbcb7220 */ /* 0x000fe20000410000 */
[----:B------:R-:W-:Y:S02]  /*f7b0*/  FADD.FTZ R198, R58, R111 ;  /* 0x0000006f3ac67221 */ /* 0x000fe40000010000 */
[----:B------:R-:W-:Y:S01]  /*f7c0*/  IMAD.WIDE.U32 R162, R162, 0x10000, RZ ;  /* 0x00010000a2a27825 */ /* 0x000fe200078e00ff */
[----:B------:R-:W-:-:S03]  /*f7d0*/  FSETP.GTU.FTZ.AND P1, PT, R161, R200, PT ;  /* 0x000000c8a100720b */ /* 0x000fc60003f3c000 */
[----:B------:R-:W-:Y:S01]  /*f7e0*/  FADD.FTZ R111, R59, R198 ;  /* 0x000000c63b6f7221 */ /* 0x000fe20000010000 */
[----:B------:R-:W-:Y:S01]  /*f7f0*/  IMAD.WIDE.U32 R160, R160, 0x100, RZ ;  /* 0x00000100a0a07825 */ /* 0x000fe200078e00ff */
[----:B------:R-:W-:-:S03]  /*f800*/  SEL R200, RZ, 0x1000000, P1 ;  /* 0x01000000ffc87807 */ /* 0x000fc60000800000 */
[----:B------:R-:W-:Y:S01]  /*f810*/  FADD.FTZ R198, R52, R111 ;  /* 0x0000006f34c67221 */ /* 0x000fe20000010000 */
[----:B------:R-:W-:-:S03]  /*f820*/  LOP3.LUT R160, R160, R192, R162, 0xfe, !PT ;  /* 0x000000c0a0a07212 */ /* 0x000fc600078efea2 */
[----:B------:R-:W-:Y:S01]  /*f830*/  FADD.FTZ R111, R53, R198 ;  /* 0x000000c6356f7221 */ /* 0x000fe20000010000 */
[----:B------:R-:W-:Y:S02]  /*f840*/  FSEL R162, R203, RZ, !P1 ;  /* 0x000000ffcba27208 */ /* 0x000fe40004800000 */
[----:B------:R-:W-:Y:S01]  /*f850*/  LOP3.LUT R211, R211, R200, R206, 0xfe, !PT ;  /* 0x000000c8d3d37212 */ /* 0x000fe200078efece */
[----:B------:R-:W-:Y:S01]  /*f860*/  FADD.FTZ R198, R54, R111 ;  /* 0x0000006f36c67221 */ /* 0x000fe20000010000 */
[----:B------:R-:W-:Y:S01]  /*f870*/  SEL R192, RZ, 0x1, P3 ;  /* 0x00000001ffc07807 */ /* 0x000fe20001800000 */
[----:B------:R-:W-:Y:S01]  /*f880*/  FMUL.FTZ R111, R191, R162 ;  /* 0x000000a2bf6f7220 */ /* 0x000fe20000410000 */
[----:B------:R-:W-:Y:S01]  /*f890*/  LOP3.LUT R160, R160, R209, RZ, 0xfc, !PT ;  /* 0x000000d1a0a07212 */ /* 0x000fe200078efcff */
[----:B------:R-:W-:Y:S01]  /*f8a0*/  FADD.FTZ R203, R55, R198 ;  /* 0x000000c637cb7221 */ /* 0x000fe20000010000 */
[----:B0-----:R-:W-:Y:S01]  /*f8b0*/  LOP3.LUT P1, RZ, R195, 0x1f, RZ, 0xc0, !PT ;  /* 0x0000001fc3ff7812 */ /* 0x001fe2000782c0ff */
[----:B------:R-:W-:Y:S01]  /*f8c0*/  @P0 FADD.FTZ R111, R87, R111 ;  /* 0x0000006f576f0221 */ /* 0x000fe20000010000 */
[----:B------:R-:W-:Y:S01]  /*f8d0*/  LOP3.LUT P0, RZ, R196, 0xff, RZ, 0xc0, !PT ;  /* 0x000000ffc4ff7812 */ /* 0x000fe2000780c0ff */
[----:B------:R-:W-:Y:S01]  /*f8e0*/  FADD.FTZ R162, R48, R203 ;  /* 0x000000cb30a27221 */ /* 0x000fe20000010000 */
[----:B------:R-:W-:-:S02]  /*f8f0*/  LOP3.LUT R203, R193, R211, R192, 0xfe, !PT ;  /* 0x000000d3c1cb7212 */ /* 0x000fc400078efec0 */
[----:B------:R1:W-:Y:S01]  /*f900*/  STG.E.128 desc[UR4][R150.64+0x10], R108 ;  /* 0x0000106c96007986 */ /* 0x0003e2000c101d04 */
[----:B------:R-:W-:Y:S01]  /*f910*/  FADD.FTZ R193, R49, R162 ;  /* 0x000000a231c17221 */ /* 0x000fe20000010000 */
[----:B------:R-:W-:-:S03]  /*f920*/  LOP3.LUT R161, R161, R203, R163, 0xfe, !PT ;  /* 0x000000cba1a17212 */ /* 0x000fc600078efea3 */
        /* <DEDUP_REMOVED lines=111> */
.L_x_14432:
        /* <DEDUP_REMOVED lines=19> */
[----:B------:R-:W-:Y:S01]  /*10150*/  I2FP.F32.S32 R203, R161 ;  /* 0x000000a100cb7245 */ /* 0x000fe20000201400 */
[----:B------:R-:W0:Y:S02]  /*10160*/  SHFL.DOWN PT, R192, R161, 0x2, 0x1f ;  /* 0x08401f00a1c07f89 */ /* 0x000e2400000e0000 */
[----:B------:R-:W-:Y:S01]  /*10170*/  @!P2 IMAD R163, R163, 0x8, R152 ;  /* 0x00000008a3a3a824 */ /* 0x000fe200078e0298 */
[----:B------:R-:W-:-:S06]  /*10180*/  CS2R R152, SRZ ;  /* 0x0000000000987805 */ /* 0x000fcc000001ff00 */
[----:B------:R-:W-:Y:S01]  /*10190*/  @!P2 LDS.64 R152, [R163] ;  /* 0x00000000a398a984 */ /* 0x000fe20000000a00 */
[----:B------:R-:W-:Y:S02]  /*101a0*/  ISETP.NE.AND P2, PT, RZ, UR7, PT ;  /* 0x00000007ff007c0c */ /* 0x000fe4000bf45270 */
[----:B0-----:R-:W-:Y:S02]  /*101b0*/  IADD3 R151, R192, R161, RZ ;  /* 0x000000a1c0977210 */ /* 0x001fe40007ffe0ff */
[----:B------:R-:W-:Y:S02]  /*101c0*/  I2FP.F32.S32 R192, R192 ;  /* 0x000000c000c07245 */ /* 0x000fe40000201400 */
[----:B------:R-:W-:Y:S01]  /*101d0*/  I2FP.F32.S32 R160, R151 ;  /* 0x0000009700a07245 */ /* 0x000fe20000201400 */
[----:B------:R-:W0:Y:S03]  /*101e0*/  SHFL.DOWN PT, R198, R151, 0x1, 0x1f ;  /* 0x08201f0097c67f89 */ /* 0x000e2600000e0000 */
[----:B------:R-:W1:Y:S01]  /*101f0*/  MUFU.RCP R196, R160 ;  /* 0x000000a000c47308 */ /* 0x000e620000001000 */
[----:B0-----:R-:W-:Y:S01]  /*10200*/  IMAD.IADD R161, R151, 0x1, R198 ;  /* 0x0000000197a17824 */ /* 0x001fe200078e02c6 */
[----:B------:R-:W-:Y:S01]  /*10210*/  I2FP.F32.S32 R198, R198 ;  /* 0x000000c600c67245 */ /* 0x000fe20000201400 */
[----:B------:R-:W0:Y:S03]  /*10220*/  SHFL.DOWN PT, R193, R152, 0x2, 0x1f ;  /* 0x08401f0098c17f89 */ /* 0x000e2600000e0000 */
[----:B------:R-:W-:-:S06]  /*10230*/  I2FP.F32.S32 R161, R161 ;  /* 0x000000a100a17245 */ /* 0x000fcc0000201400 */
[----:B------:R-:W2:Y:S01]  /*10240*/  MUFU.RCP R161, R161 ;  /* 0x000000a100a17308 */ /* 0x000ea20000001000 */
[----:B0-----:R-:W-:-:S04]  /*10250*/  FMUL.FTZ R150, R193, R192 ;  /* 0x000000c0c1967220 */ /* 0x001fc80000410000 */
[----:B------:R-:W-:Y:S01]  /*10260*/  FFMA.FTZ R163, R203, R152, R150 ;  /* 0x00000098cba37223 */ /* 0x000fe20000010096 */
[----:B------:R-:W-:Y:S01]  /*10270*/  FADD.FTZ R152, -R193, R152 ;  /* 0x00000098c1987221 */ /* 0x000fe20000010100 */
[----:B------:R-:W0:Y:S02]  /*10280*/  SHFL.DOWN PT, R150, R153, 0x2, 0x1f ;  /* 0x08401f0099967f89 */ /* 0x000e2400000e0000 */
[----:B-1----:R-:W-:Y:S01]  /*10290*/  FMUL.FTZ R163, R196, R163 ;  /* 0x000000a3c4a37220 */ /* 0x002fe20000410000 */
[----:B------:R-:W-:-:S04]  /*102a0*/  FMUL.FTZ R152, R152, R152 ;  /* 0x0000009898987220 */ /* 0x000fc80000410000 */
[----:B------:R-:W1:Y:S01]  /*102b0*/  SHFL.DOWN PT, R200, R163, 0x1, 0x1f ;  /* 0x08201f00a3c87f89 */ /* 0x000e6200000e0000 */
[----:B------:R-:W-:-:S04]  /*102c0*/  FMUL.FTZ R152, R152, R203 ;  /* 0x000000cb98987220 */ /* 0x000fc80000410000 */
[----:B------:R-:W-:Y:S01]  /*102d0*/  FMUL.FTZ R152, R152, R192 ;  /* 0x000000c098987220 */ /* 0x000fe20000410000 */
[----:B0-----:R-:W-:-:S04]  /*102e0*/  FADD.FTZ R151, R150, R153 ;  /* 0x0000009996977221 */ /* 0x001fc80000010000 */
[----:B------:R-:W-:Y:S01]  /*102f0*/  FFMA.FTZ R152, R196, R152, R151 ;  /* 0x00000098c4987223 */ /* 0x000fe20000010097 */
[----:B-1----:R-:W-:-:S04]  /*10300*/  FMUL.FTZ R153, R200, R198 ;  /* 0x000000c6c8997220 */ /* 0x002fc80000410000 */
[----:B------:R-:W-:Y:S01]  /*10310*/  FFMA.FTZ R150, R160, R163, R153 ;  /* 0x000000a3a0967223 */ /* 0x000fe20000010099 */
[----:B------:R-:W-:Y:S01]  /*10320*/  FADD.FTZ R163, R163, -R200 ;  /* 0x800000c8a3a37221 */ /* 0x000fe20000010000 */
[----:B------:R-:W0:Y:S02]  /*10330*/  SHFL.DOWN PT, R153, R152, 0x1, 0x1f ;  /* 0x08201f0098997f89 */ /* 0x000e2400000e0000 */
[----:B--2---:R-:W-:Y:S01]  /*10340*/  FMUL.FTZ R151, R161, R150 ;  /* 0x00000096a1977220 */ /* 0x004fe20000410000 */
[----:B------:R-:W-:-:S04]  /*10350*/  FMUL.FTZ R163, R163, R163 ;  /* 0x000000a3a3a37220 */ /* 0x000fc80000410000 */
[----:B------:R-:W-:Y:S01]  /*10360*/  FMUL.FTZ R163, R160, R163 ;  /* 0x000000a3a0a37220 */ /* 0x000fe20000410000 */
[----:B------:R-:W1:Y:S03]  /*10370*/  SHFL.IDX PT, R151, R151, RZ, 0x1f ;  /* 0x00001fff97977589 */ /* 0x000e6600000e0000 */
[----:B------:R-:W-:Y:S01]  /*10380*/  FMUL.FTZ R163, R163, R198 ;  /* 0x000000c6a3a37220 */ /* 0x000fe20000410000 */
[----:B0-----:R-:W-:Y:S02]  /*10390*/  FADD.FTZ R150, R152, R153 ;  /* 0x0000009998967221 */ /* 0x001fe40000010000 */
[----:B------:R-:W0:Y:S02]  /*103a0*/  LDC R152, c[0x0][0x2d8] ;  /* 0x0000b600ff987b82 */ /* 0x000e240000000800 */
[----:B------:R-:W-:Y:S01]  /*103b0*/  FFMA.FTZ R150, R161, R163, R150 ;  /* 0x000000a3a1967223 */ /* 0x000fe20000010096 */
[----:B-1----:R-:W-:-:S04]  /*103c0*/  FSEL R153, R151, RZ, !P2 ;  /* 0x000000ff97997208 */ /* 0x002fc80005000000 */
[----:B------:R-:W0:Y:S01]  /*103d0*/  SHFL.IDX PT, R161, R150, RZ, 0x1f ;  /* 0x00001fff96a17589 */ /* 0x000e2200000e0000 */
[--C-:B------:R-:W-:Y:S01]  /*103e0*/  FADD.FTZ R216, R79, -R153.reuse ;  /* 0x800000994fd87221 */ /* 0x100fe20000010000 */
[--C-:B------:R-:W-:Y:S01]  /*103f0*/  FADD.FTZ R79, R71, -R153.reuse ;  /* 0x80000099474f7221 */ /* 0x100fe20000010000 */
[----:B------:R-:W-:Y:S01]  /*10400*/  FMUL.FTZ R71, R151, R151 ;  /* 0x0000009797477220 */ /* 0x000fe20000410000 */
[--C-:B------:R-:W-:Y:S01]  /*10410*/  FADD.FTZ R214, R78, -R153.reuse ;  /* 0x800000994ed67221 */ /* 0x100fe20000010000 */
[--C-:B------:R-:W-:Y:S01]  /*10420*/  FADD.FTZ R78, R70, -R153.reuse ;  /* 0x80000099464e7221 */ /* 0x100fe20000010000 */
[--C-:B------:R-:W-:Y:S01]  /*10430*/  FADD.FTZ R208, R83, -R153.reuse ;  /* 0x8000009953d07221 */ /* 0x100fe20000010000 */
[--C-:B------:R-:W-:Y:S01]  /*10440*/  FADD.FTZ R210, R76, -R153.reuse ;  /* 0x800000994cd27221 */ /* 0x100fe20000010000 */
[----:B------:R-:W-:Y:S01]  /*10450*/  FSEL R71, R71, RZ, P2 ;  /* 0x000000ff47477208 */ /* 0x000fe20001000000 */
        /* <DEDUP_REMOVED lines=9> */
[--C-:B------:R-:W-:Y:S01]  /*104f0*/  FADD.FTZ R162, R55, -R153.reuse ;  /* 0x8000009937a27221 */ /* 0x100fe20000010000 */
[--C-:B------:R-:W-:Y:S01]  /*10500*/  FADD.FTZ R198, R51, -R153.reuse ;  /* 0x8000009933c67221 */ /* 0x100fe20000010000 */
[--C-:B------:R-:W-:Y:S01]  /*10510*/  FADD.FTZ R82, R59, -R153.reuse ;  /* 0x800000993b527221 */ /* 0x100fe20000010000 */
[----:B0-----:R-:W-:Y:S01]  /*10520*/  FFMA.FTZ R70, R161, UR8, R152 ;  /* 0x00000008a1467c23 */ /* 0x001fe20008010098 */
[----:B------:R-:W0:Y:S01]  /*10530*/  @!P1 LDC.64 R48, c[0x0][0x258] ;  /* 0x00009600ff309b82 */ /* 0x000e220000000a00 */
[--C-:B------:R-:W-:Y:S01]  /*10540*/  FADD.FTZ R152, R53, -R153.reuse ;  /* 0x8000009935987221 */ /* 0x100fe20000010000 */
[----:B------:R-:W-:Y:S01]  /*10550*/  FADD.FTZ R81, R57, -R153 ;  /* 0x8000009939517221 */ /* 0x000fe20000010000 */
[----:B------:R-:W-:Y:S01]  /*10560*/  FADD.FTZ R70, R70, R71 ;  /* 0x0000004746467221 */ /* 0x000fe20000010000 */
[--C-:B------:R-:W-:Y:S01]  /*10570*/  FADD.FTZ R160, R54, -R153.reuse ;  /* 0x8000009936a07221 */ /* 0x100fe20000010000 */
[--C-:B------:R-:W-:Y:S01]  /*10580*/  FADD.FTZ R150, R52, -R153.reuse ;  /* 0x8000009934967221 */ /* 0x100fe20000010000 */
[--C-:B------:R-:W-:Y:S01]  /*10590*/  FADD.FTZ R72, R72, -R153.reuse ;  /* 0x8000009948487221 */ /* 0x100fe20000010000 */
[----:B------:R2:W3:Y:S01]  /*105a0*/  MUFU.RSQ R83, R70 ;  /* 0x0000004600537308 */ /* 0x0004e20000001400 */
[--C-:B------:R-:W-:Y:S01]  /*105b0*/  FADD.FTZ R80, R56, -R153.reuse ;  /* 0x8000009938507221 */ /* 0x100fe20000010000 */
[----:B------:R-:W-:Y:S01]  /*105c0*/  LEA R56, P2, R197, UR10, 0x4 ;  /* 0x0000000ac5387c11 */ /* 0x000fe2000f8420ff */
[--C-:B------:R-:W-:Y:S01]  /*105d0*/  FADD.FTZ R60, R60, -R153.reuse ;  /* 0x800000993c3c7221 */ /* 0x100fe20000010000 */
[--C-:B------:R-:W-:Y:S01]  /*105e0*/  FADD.FTZ R61, R61, -R153.reuse ;  /* 0x800000993d3d7221 */ /* 0x100fe20000010000 */
[--C-:B------:R-:W-:Y:S01]  /*105f0*/  FADD.FTZ R62, R62, -R153.reuse ;  /* 0x800000993e3e7221 */ /* 0x100fe20000010000 */
[--C-:B------:R-:W-:Y:S01]  /*10600*/  FADD.FTZ R63, R63, -R153.reuse ;  /* 0x800000993f3f7221 */ /* 0x100fe20000010000 */
[----:B------:R-:W-:Y:S01]  /*10610*/  FADD.FTZ R74, R74, -R153 ;  /* 0x800000994a4a7221 */ /* 0x000fe20000010000 */
[----:B-1----:R-:W-:Y:S01]  /*10620*/  @!P1 IMAD.WIDE R68, R138, 0x4, R68 ;  /* 0x000000048a449825 */ /* 0x002fe200078e0244 */
[----:B--2---:R-:W1:Y:S03]  /*10630*/  LDC.64 R70, c[0x0][0x2b8] ;  /* 0x0000ae00ff467b82 */ /* 0x004e660000000a00 */
[--C-:B------:R-:W-:Y:S01]  /*10640*/  FADD.FTZ R75, R75, -R153.reuse ;  /* 0x800000994b4b7221 */ /* 0x100fe20000010000 */
[--C-:B------:R-:W-:Y:S01]  /*10650*/  FADD.FTZ R73, R73, -R153.reuse ;  /* 0x8000009949497221 */ /* 0x100fe20000010000 */
[--C-:B------:R-:W-:Y:S01]  /*10660*/  FADD.FTZ R64, R64, -R153.reuse ;  /* 0x8000009940407221 */ /* 0x100fe20000010000 */
[--C-:B------:R-:W-:Y:S01]  /*10670*/  FADD.FTZ R65, R65, -R153.reuse ;  /* 0x8000009941417221 */ /* 0x100fe20000010000 */
[--C-:B------:R-:W-:Y:S01]  /*10680*/  FADD.FTZ R66, R66, -R153.reuse ;  /* 0x8000009942427221 */ /* 0x100fe20000010000 */
[--C-:B------:R-:W-:Y:S01]  /*10690*/  FADD.FTZ R67, R67, -R153.reuse ;  /* 0x8000009943437221 */ /* 0x100fe20000010000 */
[----:B------:R-:W-:Y:S01]  /*106a0*/  FADD.FTZ R58, R58, -R153 ;  /* 0x800000993a3a7221 */ /* 0x000fe20000010000 */
[C---:B---3--:R-:W-:Y:S01]  /*106b0*/  FMUL.FTZ R214, R83.reuse, R214 ;  /* 0x000000d653d67220 */ /* 0x048fe20000410000 */
        /* <DEDUP_REMOVED lines=16> */
[----:B0-----:R-:W-:Y:S01]  /*107c0*/  @!P1 IMAD.WIDE R48, R138, 0x4, R48 ;  /* 0x000000048a309825 */ /* 0x001fe200078e0230 */
[----:B------:R-:W-:-:S03]  /*107d0*/  F2FP.BF16.F32.PACK_AB R54, R57, R54 ;  /* 0x000000363936723e */ /* 0x000fc600000010ff */
[C---:B------:R-:W-:Y:S01]  /*107e0*/  FMUL.FTZ R59, R83.reuse, R72 ;  /* 0x00000048533b7220 */ /* 0x040fe20000410000 */
[----:B------:R-:W-:Y:S01]  /*107f0*/  F2FP.BF16.F32.PACK_AB R53, R208, R53 ;  /* 0x00000035d035723e */ /* 0x000fe200000010ff */
[----:B------:R-:W-:Y:S01]  /*10800*/  FMUL.FTZ R72, R83, R79 ;  /* 0x0000004f53487220 */ /* 0x000fe20000410000 */
[----:B------:R-:W-:Y:S01]  /*10810*/  F2FP.BF16.F32.PACK_AB R52, R51, R52 ;  /* 0x000000343334723e */ /* 0x000fe200000010ff */
[----:B------:R-:W-:Y:S01]  /*10820*/  FMUL.FTZ R79, R83, R60 ;  /* 0x0000003c534f7220 */ /* 0x000fe20000410000 */
[----:B------:R-:W-:Y:S01]  /*10830*/  LEA.HI.X R57, R197, UR11, RZ, 0x4, P2 ;  /* 0x0000000bc5397c11 */ /* 0x000fe200090f24ff */
[----:B------:R0:W-:Y:S01]  /*10840*/  @!P1 STG.E desc[UR4][R68.64], R151 ;  /* 0x0000009744009986 */ /* 0x0001e2000c101904 */
[C---:B------:R-:W-:Y:S01]  /*10850*/  FMUL.FTZ R61, R83.reuse, R61 ;  /* 0x0000003d533d7220 */ /* 0x040fe20000410000 */
[C---:B------:R-:W-:Y:S01]  /*10860*/  FMUL.FTZ R62, R83.reuse, R62 ;  /* 0x0000003e533e7220 */ /* 0x040fe20000410000 */
[C---:B------:R-:W-:Y:S01]  /*10870*/  FMUL.FTZ R60, R83.reuse, R63 ;  /* 0x0000003f533c7220 */ /* 0x040fe20000410000 */
[--C-:B------:R-:W-:Y:S01]  /*10880*/  FADD.FTZ R50, R50, -R153.reuse ;  /* 0x8000009932327221 */ /* 0x100fe20000010000 */
[----:B------:R-:W-:Y:S01]  /*10890*/  FMUL.FTZ R74, R83, R74 ;  /* 0x0000004a534a7220 */ /* 0x000fe20000410000 */
[--C-:B------:R-:W-:Y:S01]  /*108a0*/  FADD.FTZ R108, R108, -R153.reuse ;  /* 0x800000996c6c7221 */ /* 0x100fe20000010000 */
[--C-:B------:R-:W-:Y:S01]  /*108b0*/  FADD.FTZ R200, R109, -R153.reuse ;  /* 0x800000996dc87221 */ /* 0x100fe20000010000 */
[--C-:B------:R-:W-:Y:S01]  /*108c0*/  FADD.FTZ R110, R110, -R153.reuse ;  /* 0x800000996e6e7221 */ /* 0x100fe20000010000 */
[----:B------:R-:W-:Y:S01]  /*108d0*/  FADD.FTZ R218, R111, -R153 ;  /* 0x800000996fda7221 */ /* 0x000fe20000010000 */
[C---:B------:R-:W-:Y:S01]  /*108e0*/  FMUL.FTZ R51, R83.reuse, R76 ;  /* 0x0000004c53337220 */ /* 0x040fe20000410000 */
[----:B------:R2:W-:Y:S01]  /*108f0*/  @!P1 STG.E desc[UR4][R48.64], R83 ;  /* 0x0000005330009986 */ /* 0x0005e2000c101904 */
[C---:B0-----:R-:W-:Y:S01]  /*10900*/  FMUL.FTZ R68, R83.reuse, R75 ;  /* 0x0000004b53447220 */ /* 0x041fe20000410000 */
        /* <DEDUP_REMOVED lines=18> */
[----:B------:R-:W-:Y:S01]  /*10a30*/  FMUL.FTZ R80, R83, R50 ;  /* 0x0000003253507220 */ /* 0x000fe20000410000 */
[----:B--2---:R-:W-:Y:S01]  /*10a40*/  FFMA.FTZ R49, R74, R116, R27 ;  /* 0x000000744a317223 */ /* 0x004fe2000001001b */
[----:B------:R-:W-:Y:S01]  /*10a50*/  FFMA.FTZ R68, R68, R172, R145 ;  /* 0x000000ac44447223 */ /* 0x000fe20000010091 */
[----:B0-----:R-:W-:Y:S01]  /*10a60*/  FFMA.FTZ R54, R79, R121, R22 ;  /* 0x000000794f367223 */ /* 0x001fe20000010016 */
        /* <DEDUP_REMOVED lines=38> */
[----:B-1----:R-:W-:Y:S01]  /*10cd0*/  IMAD.WIDE.U32 R64, R201, 0x10, R70 ;  /* 0x00000010c9407825 */ /* 0x002fe200078e0046 */
[----:B------:R-:W-:-:S02]  /*10ce0*/  F2FP.BF16.F32.PACK_AB R51, R72, R51 ;  /* 0x000000334833723e */ /* 0x000fc400000010ff */
[----:B------:R-:W-:Y:S01]  /*10cf0*/  F2FP.BF16.F32.PACK_AB R50, R77, R50 ;  /* 0x000000324d32723e */ /* 0x000fe200000010ff */
[--C-:B------:R-:W-:Y:S01]  /*10d00*/  IMAD.WIDE.U32 R66, R205, 0x10, R70.reuse ;  /* 0x00000010cd427825 */ /* 0x100fe200078e0046 */
[----:B------:R-:W-:Y:S02]  /*10d10*/  F2FP.BF16.F32.PACK_AB R48, R73, R48 ;  /* 0x000000304930723e */ /* 0x000fe400000010ff */
[----:B------:R-:W-:Y:S01]  /*10d20*/  F2FP.BF16.F32.PACK_AB R53, R202, R53 ;  /* 0x00000035ca35723e */ /* 0x000fe200000010ff */
[----:B------:R-:W-:Y:S01]  /*10d30*/  IMAD.WIDE.U32 R70, R207, 0x10, R70 ;  /* 0x00000010cf467825 */ /* 0x000fe200078e0046 */
[----:B------:R-:W-:Y:S01]  /*10d40*/  F2FP.BF16.F32.PACK_AB R52, R75, R52 ;  /* 0x000000344b34723e */ /* 0x000fe200000010ff */
[----:B------:R0:W-:Y:S01]  /*10d50*/  STG.E.128 desc[UR4][R64.64], R48 ;  /* 0x0000003040007986 */ /* 0x0001e2000c101d04 */
        /* <DEDUP_REMOVED lines=9> */
[----:B------:R-:W-:Y:S02]  /*10df0*/  LEA.HI.X R69, R199, UR11, RZ, 0x4, P1 ;  /* 0x0000000bc7457c11 */ /* 0x000fe400088f24ff */
[----:B------:R-:W-:-:S02]  /*10e00*/  F2FP.BF16.F32.PACK_AB R60, R153, R60 ;  /* 0x0000003c993c723e */ /* 0x000fc400000010ff */
[----:B------:R-:W-:Y:S02]  /*10e10*/  IADD3 R138, R138, UR12, RZ ;  /* 0x0000000c8a8a7c10 */ /* 0x000fe4000fffe0ff */
[----:B------:R-:W-:Y:S01]  /*10e20*/  SEL R196, RZ, 0x1, P0 ;  /* 0x00000001ffc47807 */ /* 0x000fe20000000000 */
[----:B------:R0:W-:Y:S01]  /*10e30*/  STG.E.128 desc[UR4][R68.64], R60 ;  /* 0x0000003c44007986 */ /* 0x0001e2000c101d04 */
[----:B------:R-:W-:-:S13]  /*10e40*/  ISETP.GE.AND P1, PT, R138, UR13, PT ;  /* 0x0000000d8a007c0c */ /* 0x000fda000bf26270 */
[----:B------:R-:W-:Y:S05]  /*10e50*/  @!P1 BRA `(.L_x_14421) ;  /* 0xffffff0000a09947 */ /* 0x000fea000383ffff */
[----:B------:R-:W-:Y:S05]  /*10e60*/  EXIT ;  /* 0x000000000000794d */ /* 0x000fea0003800000 */
.L_x_14420:
[----:B------:R-:W-:Y:S01]  /*10e70*/  IMAD.MOV.U32 R198, RZ, RZ, R192 ;  /* 0x000000ffffc67224 */ /* 0x000fe200078e00c0 */
[----:B------:R-:W-:Y:S01]  /*10e80*/  MOV R200, 0x1 ;  /* 0x0000000100c87802 */ /* 0x000fe20000000f00 */
[----:B------:R-:W-:Y:S01]  /*10e90*/  IMAD.MOV.U32 R203, RZ, RZ, 0x1f ;  /* 0x0000001fffcb7424 */ /* 0x000fe200078e00ff */
[----:B------:R-:W-:-:S07]  /*10ea0*/  MOV R193, 0xffffffff ;  /* 0xffffffff00c17802 */ /* 0x000fce0000000f00 */
[----:B------:R-:W-:Y:S05]  /*10eb0*/  WARPSYNC.COLLECTIVE R193, `(.L_x_14422) ;  /* 0x00000000c1087348 */ /* 0x000fea0003c00000 */
[----:B------:R0:W1:Y:S02]  /*10ec0*/  SHFL.BFLY P2, R196, R198, R200, R203 ;  /* 0x0c0000c8c6c47389 */ /* 0x00006400000400cb */
[----:B01----:R-:W-:Y:S01]  /*10ed0*/  ENDCOLLECTIVE ;  /* 0x000000000000791b */ /* 0x003fe20003800000 */
.L_x_14422:
[----:B------:R-:W-:Y:S01]  /*10ee0*/  HFMA2.MMA R200, -RZ, RZ, 0, 1.1920928955078125e-07 ;  /* 0x00000002ffc87435 */ /* 0x000fe200000001ff */
[----:B------:R-:W-:-:S05]  /*10ef0*/  MOV R151, R196 ;  /* 0x000000c400977202 */ /* 0x000fca0000000f00 */
[----:B------:R-:W-:-:S04]  /*10f00*/  FADD.FTZ R152, R192, R151 ;  /* 0x00000097c0987221 */ /* 0x000fc80000010000 */
[----:B------:R-:W-:-:S07]  /*10f10*/  IMAD.MOV.U32 R198, RZ, RZ, R152 ;  /* 0x000000ffffc67224 */ /* 0x000fce00078e0098 */
[----:B------:R-:W-:Y:S05]  /*10f20*/  WARPSYNC.COLLECTIVE R193, `(.L_x_14423) ;  /* 0x00000000c1087348 */ /* 0x000fea0003c00000 */
[----:B------:R0:W1:Y:S02]  /*10f30*/  SHFL.BFLY P2, R196, R198, R200, R203 ;  /* 0x0c0000c8c6c47389 */ /* 0x00006400000400cb */
[----:B01----:R-:W-:Y:S01]  /*10f40*/  ENDCOLLECTIVE ;  /* 0x000000000000791b */ /* 0x003fe20003800000 */
.L_x_14423:
[----:B------:R-:W-:Y:S01]  /*10f50*/  HFMA2.MMA R200, -RZ, RZ, 0, 2.384185791015625e-07 ;  /* 0x00000004ffc87435 */ /* 0x000fe200000001ff */
[----:B------:R-:W-:-:S05]  /*10f60*/  MOV R151, R196 ;  /* 0x000000c400977202 */ /* 0x000fca0000000f00 */
[----:B------:R-:W-:-:S04]  /*10f70*/  FADD.FTZ R153, R152, R151 ;  /* 0x0000009798997221 */ /* 0x000fc80000010000 */
[----:B------:R-:W-:-:S07]  /*10f80*/  IMAD.MOV.U32 R198, RZ, RZ, R153 ;  /* 0x000000ffffc67224 */ /* 0x000fce00078e0099 */
[----:B------:R-:W-:Y:S05]  /*10f90*/  WARPSYNC.COLLECTIVE R193, `(.L_x_14424) ;  /* 0x00000000c1087348 */ /* 0x000fea0003c00000 */
[----:B------:R0:W1:Y:S02]  /*10fa0*/  SHFL.BFLY P2, R196, R198, R200, R203 ;  /* 0x0c0000c8c6c47389 */ /* 0x00006400000400cb */
[----:B01----:R-:W-:Y:S01]  /*10fb0*/  ENDCOLLECTIVE ;  /* 0x000000000000791b */ /* 0x003fe20003800000 */
.L_x_14424:
[----:B------:R-:W-:Y:S01]  /*10fc0*/  HFMA2.MMA R200, -RZ, RZ, 0, 4.76837158203125e-07 ;  /* 0x00000008ffc87435 */ /* 0x000fe200000001ff */
[----:B------:R-:W-:-:S05]  /*10fd0*/  MOV R150, R196 ;  /* 0x000000c400967202 */ /* 0x000fca0000000f00 */
[----:B------:R-:W-:-:S04]  /*10fe0*/  FADD.FTZ R160, R153, R150 ;  /* 0x0000009699a07221 */ /* 0x000fc80000010000 */
[----:B------:R-:W-:-:S07]  /*10ff0*/  IMAD.MOV.U32 R198, RZ, RZ, R160 ;  /* 0x000000ffffc67224 */ /* 0x000fce00078e00a0 */
[----:B------:R-:W-:Y:S05]  /*11000*/  WARPSYNC.COLLECTIVE R193, `(.L_x_14425) ;  /* 0x00000000c1087348 */ /* 0x000fea0003c00000 */
[----:B------:R0:W1:Y:S02]  /*11010*/  SHFL.BFLY P2, R196, R198, R200, R203 ;  /* 0x0c0000c8c6c47389 */ /* 0x00006400000400cb */
[----:B01----:R-:W-:Y:S01]  /*11020*/  ENDCOLLECTIVE ;  /* 0x000000000000791b */ /* 0x003fe20003800000 */
.L_x_14425:
[----:B------:R-:W-:Y:S01]  /*11030*/  HFMA2.MMA R200, -RZ, RZ, 0, 9.5367431640625e-07 ;  /* 0x00000010ffc87435 */ /* 0x000fe200000001ff */
[----:B------:R-:W-:-:S05]  /*11040*/  MOV R151, R196 ;  /* 0x000000c400977202 */ /* 0x000fca0000000f00 */
[----:B------:R-:W-:-:S04]  /*11050*/  FADD.FTZ R161, R160, R151 ;  /* 0x00000097a0a17221 */ /* 0x000fc80000010000 */
[----:B------:R-:W-:-:S07]  /*11060*/  IMAD.MOV.U32 R198, RZ, RZ, R161 ;  /* 0x000000ffffc67224 */ /* 0x000fce00078e00a1 */
[----:B------:R-:W-:Y:S05]  /*11070*/  WARPSYNC.COLLECTIVE R193, `(.L_x_14426) ;  /* 0x00000000c1087348 */ /* 0x000fea0003c00000 */
[----:B------:R0:W1:Y:S02]  /*11080*/  SHFL.BFLY P2, R196, R198, R200, R203 ;  /* 0x0c0000c8c6c47389 */ /* 0x00006400000400cb */
[----:B01----:R-:W-:Y:S01]  /*11090*/  ENDCOLLECTIVE ;  /* 0x000000000000791b */ /* 0x003fe20003800000 */
.L_x_14426:
        /* <DEDUP_REMOVED lines=83> */
[----:B------:R-:W-:-:S04]  /*115d0*/  FFMA.FTZ R151, R152, R152, R151 ;  /* 0x0000009898977223 */ /* 0x000fc80000010097 */
[----:B------:R-:W-:-:S07]  /*115e0*/  IMAD.MOV.U32 R198, RZ, RZ, R151 ;  /* 0x000000ffffc67224 */ /* 0x000fce00078e0097 */
[----:B------:R-:W-:Y:S05]  /*115f0*/  WARPSYNC.COLLECTIVE R193, `(.L_x_14427) ;  /* 0x00000000c1087348 */ /* 0x000fea0003c00000 */
[----:B------:R0:W1:Y:S02]  /*11600*/  SHFL.BFLY P2, R196, R198, R200, R203 ;  /* 0x0c0000c8c6c47389 */ /* 0x00006400000400cb */
[----:B01----:R-:W-:Y:S01]  /*11610*/  ENDCOLLECTIVE ;  /* 0x000000000000791b */ /* 0x003fe20003800000 */
.L_x_14427:
[----:B------:R-:W-:Y:S01]  /*11620*/  HFMA2.MMA R200, -RZ, RZ, 0, 1.1920928955078125e-07 ;  /* 0x00000002ffc87435 */ /* 0x000fe200000001ff */
[----:B------:R-:W-:-:S05]  /*11630*/  MOV R152, R196 ;  /* 0x000000c400987202 */ /* 0x000fca0000000f00 */
[----:B------:R-:W-:-:S04]  /*11640*/  FADD.FTZ R152, R151, R152 ;  /* 0x0000009897987221 */ /* 0x000fc80000010000 */
[----:B------:R-:W-:-:S07]  /*11650*/  IMAD.MOV.U32 R198, RZ, RZ, R152 ;  /* 0x000000ffffc67224 */ /* 0x000fce00078e0098 */
[----:B------:R-:W-:Y:S05]  /*11660*/  WARPSYNC.COLLECTIVE R193, `(.L_x_14428) ;  /* 0x00000000c1087348 */ /* 0x000fea0003c00000 */
[----:B------:R0:W1:Y:S02]  /*11670*/  SHFL.BFLY P2, R196, R198, R200, R203 ;  /* 0x0c0000c8c6c47389 */ /* 0x00006400000400cb */
[----:B01----:R-:W-:Y:S01]  /*11680*/  ENDCOLLECTIVE ;  /* 0x000000000000791b */ /* 0x003fe20003800000 */
.L_x_14428:
[----:B------:R-:W-:Y:S01]  /*11690*/  HFMA2.MMA R200, -RZ, RZ, 0, 2.384185791015625e-07 ;  /* 0x00000004ffc87435 */ /* 0x000fe200000001ff */
[----:B------:R-:W-:-:S05]  /*116a0*/  MOV R153, R196 ;  /* 0x000000c400997202 */ /* 0x000fca0000000f00 */
[----:B------:R-:W-:-:S04]  /*116b0*/  FADD.FTZ R153, R152, R153 ;  /* 0x0000009998997221 */ /* 0x000fc80000010000 */
[----:B------:R-:W-:-:S07]  /*116c0*/  IMAD.MOV.U32 R198, RZ, RZ, R153 ;  /* 0x000000ffffc67224 */ /* 0x000fce00078e0099 */
[----:B------:R-:W-:Y:S05]  /*116d0*/  WARPSYNC.COLLECTIVE R193, `(.L_x_14429) ;  /* 0x00000000c1087348 */ /* 0x000fea0003c00000 */
[----:B------:R0:W1:Y:S02]  /*116e0*/  SHFL.BFLY P2, R196, R198, R200, R203 ;  /* 0x0c0000c8c6c47389 */ /* 0x00006400000400cb */
[----:B01----:R-:W-:Y:S01]  /*116f0*/  ENDCOLLECTIVE ;  /* 0x000000000000791b */ /* 0x003fe20003800000 */
.L_x_14429:
[----:B------:R-:W-:Y:S01]  /*11700*/  HFMA2.MMA R200, -RZ, RZ, 0, 4.76837158203125e-07 ;  /* 0x00000008ffc87435 */ /* 0x000fe200000001ff */
[----:B------:R-:W-:-:S05]  /*11710*/  MOV R160, R196 ;  /* 0x000000c400a07202 */ /* 0x000fca0000000f00 */
[----:B------:R-:W-:-:S04]  /*11720*/  FADD.FTZ R160, R153, R160 ;  /* 0x000000a099a07221 */ /* 0x000fc80000010000 */
[----:B------:R-:W-:-:S07]  /*11730*/  IMAD.MOV.U32 R198, RZ, RZ, R160 ;  /* 0x000000ffffc67224 */ /* 0x000fce00078e00a0 */
[----:B------:R-:W-:Y:S05]  /*11740*/  WARPSYNC.COLLECTIVE R193, `(.L_x_14430) ;  /* 0x00000000c1087348 */ /* 0x000fea0003c00000 */
[----:B------:R0:W1:Y:S02]  /*11750*/  SHFL.BFLY P2, R196, R198, R200, R203 ;  /* 0x0c0000c8c6c47389 */ /* 0x00006400000400cb */
[----:B01----:R-:W-:Y:S01]  /*11760*/  ENDCOLLECTIVE ;  /* 0x000000000000791b */ /* 0x003fe20003800000 */
.L_x_14430:
[----:B------:R-:W-:Y:S01]  /*11770*/  HFMA2.MMA R200, -RZ, RZ, 0, 9.5367431640625e-07 ;  /* 0x00000010ffc87435 */ /* 0x000fe200000001ff */
[----:B------:R-:W-:-:S05]  /*11780*/  MOV R161, R196 ;  /* 0x000000c400a17202 */ /* 0x000fca0000000f00 */
[----:B------:R-:W-:-:S04]  /*11790*/  FADD.FTZ R161, R160, R161 ;  /* 0x000000a1a0a17221 */ /* 0x000fc80000010000 */
[----:B------:R-:W-:-:S07]  /*117a0*/  IMAD.MOV.U32 R198, RZ, RZ, R161 ;  /* 0x000000ffffc67224 */ /* 0x000fce00078e00a1 */
[----:B------:R-:W-:Y:S05]  /*117b0*/  WARPSYNC.COLLECTIVE R193, `(.L_x_14431) ;  /* 0x00000000c1087348 */ /* 0x000fea0003c00000 */
[----:B------:R0:W1:Y:S02]  /*117c0*/  SHFL.BFLY P2, R196, R198, R200, R203 ;  /* 0x0c0000c8c6c47389 */ /* 0x00006400000400cb */
[----:B01----:R-:W-:Y:S01]  /*117d0*/  ENDCOLLECTIVE ;  /* 0x000000000000791b */ /* 0x003fe20003800000 */
.L_x_14431:
[----:B------:R-:W-:Y:S01]  /*117e0*/  MOV R192, R196 ;  /* 0x000000c400c07202 */ /* 0x000fe20000000f00 */
[----:B------:R-:W-:Y:S06]  /*117f0*/  BRA `(.L_x_14432) ;  /* 0xffffffe800087947 */ /* 0x000fec000383ffff */
.L_x_14433:
        /* <DEDUP_REMOVED lines=16> */
.L_x_37221:


//--------------------- .text._ZN10layer_norm13ln_fwd_kernelINS_13Kernel_traitsI13__nv_bfloat16S2_fS2_fjLj5120ELj1ELj1ELj4ELj16ENS_18Kernel_traits_baseILj5120ES2_S2_fS2_fjLj128EEEEELb1ELb1ELb1ELb0EEEvNS_9FwdParamsE --------------------------
	.section	.text._ZN10layer_norm13ln_fwd_kernelINS_13Kernel_traitsI13__nv_bfloat16S2_fS2_fjLj5120ELj1ELj1ELj4ELj16ENS_18Kernel_traits_baseILj5120ES2_S2_fS2_fjLj128EEEEELb1ELb1ELb1ELb0EEEvNS_9FwdParamsE,"ax",@progbits
	.align	128
        .global         _ZN10layer_norm13ln_fwd_kernelINS_13Kernel_traitsI13__nv_bfloat16S2_fS2_fjLj5120ELj1ELj1ELj4ELj16ENS_18Kernel_traits_baseILj5120ES2_S2_fS2_fjLj128EEEEELb1ELb1ELb1ELb0EEEvNS_9FwdParamsE
        .type           _ZN10layer_norm13ln_fwd_kernelINS_13Kernel_traitsI13__nv_bfloat16S2_fS2_fjLj5120ELj1ELj1ELj4ELj16ENS_18Kernel_traits_baseILj5120ES2_S2_fS2_fjLj128EEEEELb1ELb1ELb1ELb0EEEvNS_9FwdParamsE,@function
        .size           _ZN10layer_norm13ln_fwd_kernelINS_13Kernel_traitsI13__nv_bfloat16S2_fS2_fjLj5120ELj1ELj1ELj4ELj16ENS_18Kernel_traits_baseILj5120ES2_S2_fS2_fjLj128EEEEELb1ELb1ELb1ELb0EEEvNS_9FwdParamsE,(.L_x_37222 - _ZN10layer_norm13ln_fwd_kernelINS_13Kernel_traitsI13__nv_bfloat16S2_fS2_fjLj5120ELj1ELj1ELj4ELj16ENS_18Kernel_traits_baseILj5120ES2_S2_fS2_fjLj128EEEEELb1ELb1ELb1ELb0EEEvNS_9FwdParamsE)
        .other          _ZN10layer_norm13ln_fwd_kernelINS_13Kernel_traitsI13__nv_bfloat16S2_fS2_fjLj5120ELj1ELj1ELj4ELj16ENS_18Kernel_traits_baseILj5120ES2_S2_fS2_fjLj128EEEEELb1ELb1ELb1ELb0EEEvNS_9FwdParamsE,@"STO_CUDA_ENTRY STV_DEFAULT"
_ZN10layer_norm13ln_fwd_kernelINS_13Kernel_traitsI13__nv_bfloat16S2_fS2_fjLj5120ELj1ELj1ELj4ELj16ENS_18Kernel_traits_baseILj5120ES2_S2_fS2_fjLj128EEEEELb1ELb1ELb1ELb0EEEvNS_9FwdParamsE:
.text._ZN10layer_norm13ln_fwd_kernelINS_13Kernel_traitsI13__nv_bfloat16S2_fS2_fjLj5120ELj1ELj1ELj4ELj16ENS_18Kernel_traits_baseILj5120ES2_S2_fS2_fjLj128EEEEELb1ELb1ELb1ELb0EEEvNS_9FwdParamsE:
        /* <DEDUP_REMOVED lines=20> */
[----:B-1----:R-:W-:Y:S01]  /*0140*/  SHF.R.S32.HI R0, RZ, 0x1f, R11 ;  /* 0x0000001fff007819 */ /* 0x002fe2000001140b */
[----:B------:R-:W-:Y:S01]  /*0150*/  BSSY B0, `(.L_x_14434) ;  /* 0x0000063000007945 */ /* 0x000fe20003800000 */
[----:B------:R-:W-:Y:S02]  /*0160*/  LEA.HI R49, R111, UR8, RZ, 0x19 ;  /* 0x000000086f317c11 */ /* 0x000fe4000f8fc8ff */
[----:B--2---:R-:W-:Y:S02]  /*0170*/  @P0 R2UR UR4, R2 ;  /* 0x00000000020402ca */ /* 0x004fe400000e0000 */
[----:B------:R-:W-:Y:S02]  /*0180*/  @P0 R2UR UR5, R3 ;  /* 0x00000000030502ca */ /* 0x000fe400000e0000 */
[----:B---3--:R-:W-:-:S05]  /*0190*/  @P0 IADD3 R130, P1, R4, R7, RZ ;  /* 0x0000000704820210 */ /* 0x008fca0007f3e0ff */
        /* <DEDUP_REMOVED lines=39> */
[----:B------:R-:W-:Y:S01]  /*0410*/  MOV R7, R51 ;  /* 0x0000003300077202 */ /* 0x000fe20000000f00 */
[----:B------:R-:W-:Y:S02]  /*0420*/  UIADD3 UR25, UR4, -0x4ab325aa, URZ ;  /* 0xb54cda5604197890 */ /* 0x000fe4000fffe03f */
[----:B------:R-:W-:Y:S01]  /*0430*/  IMAD.WIDE.U32 R2, R2, -0x326172a9, RZ ;  /* 0xcd9e8d5702027825 */ /* 0x000fe200078e00ff */
[----:B------:R-:W-:Y:S02]  /*0440*/  LOP3.LUT R178, R73, UR26, R6, 0x96, !PT ;  /* 0x0000001a49b27c12 */ /* 0x000fe4000f8e9606 */
[----:B------:R-:W-:Y:S02]  /*0450*/  LEA.HI R73, R0, R11, RZ, 0x3 ;  /* 0x0000000b00497211 */ /* 0x000fe400078f18ff */
[----:B------:R-:W-:-:S02]  /*0460*/  LOP3.LUT R50, R7, 0x7f, RZ, 0x3c, !PT ;  /* 0x0000007f07327812 */ /* 0x000fc400078e3cff */
[----:B------:R-:W-:Y:S02]  /*0470*/  LOP3.LUT R176, R3, UR25, R8, 0x96, !PT ;  /* 0x0000001903b07c12 */ /* 0x000fe4000f8e9608 */
[----:B------:R-:W-:Y:S01]  /*0480*/  LEA.HI.SX32 R50, R73, R50, 0x1d ;  /* 0x0000003249327211 */ /* 0x000fe200078feaff */
[----:B------:R-:W-:Y:S02]  /*0490*/  UIADD3 UR28, UR5, 0x1fd5c5a3, URZ ;  /* 0x1fd5c5a3051c7890 */ /* 0x000fe4000fffe03f */
        /* <DEDUP_REMOVED lines=15> */
[----:B------:R-:W-:Y:S01]  /*0590*/  P2R R112, PR, RZ, 0x40 ;  /* 0x00000040ff707803 */ /* 0x000fe20000000000 */
[----:B------:R-:W-:Y:S01]  /*05a0*/  IMAD.HI.U32 R45, R74, -0x2daee0ad, RZ ;  /* 0xd2511f534a2d7827 */ /* 0x000fe200078e00ff */
[----:B------:R-:W-:-:S02]  /*05b0*/  P2R R113, PR, RZ, 0x20 ;  /* 0x00000020ff717803 */ /* 0x000fc40000000000 */
[----:B------:R-:W-:Y:S02]  /*05c0*/  P2R R114, PR, RZ, 0x10 ;  /* 0x00000010ff727803 */ /* 0x000fe40000000000 */
[----:B------:R-:W-:Y:S02]  /*05d0*/  LOP3.LUT R178, R3, UR29, R178, 0x96, !PT ;  /* 0x0000001d03b27c12 */ /* 0x000fe4000f8e96b2 */
        /* <DEDUP_REMOVED lines=26> */
.L_x_14435:
[----:B------:R-:W-:Y:S05]  /*0780*/  BSYNC B0 ;  /* 0x0000000000007941 */ /* 0x000fea0003800000 */
.L_x_14434:
        /* <DEDUP_REMOVED lines=26> */
.L_x_14437:
[----:B------:R-:W-:Y:S05]  /*0930*/  BSYNC B0 ;  /* 0x0000000000007941 */ /* 0x000fea0003800000 */
.L_x_14436:
        /* <DEDUP_REMOVED lines=26> */
.L_x_14439:
[----:B------:R-:W-:Y:S05]  /*0ae0*/  BSYNC B0 ;  /* 0x0000000000007941 */ /* 0x000fea0003800000 */
.L_x_14438:
        /* <DEDUP_REMOVED lines=26> */
.L_x_14441:
[----:B------:R-:W-:Y:S05]  /*0c90*/  BSYNC B0 ;  /* 0x0000000000007941 */ /* 0x000fea0003800000 */
.L_x_14440:
        /* <DEDUP_REMOVED lines=25> */
.L_x_14443:
[----:B------:R-:W-:Y:S05]  /*0e30*/  BSYNC B0 ;  /* 0x0000000000007941 */ /* 0x000fea0003800000 */
.L_x_14442:
[----:B------:R-:W-:Y:S01]  /*0e40*/  ULDC UR8, c[0x0][0x214] ;  /* 0x0000850000087ab9 */ /* 0x000fe20000000800 */
[----:B------:R-:W-:Y:S02]  /*0e50*/  LOP3.LUT R176, R45, UR30, R176, 0x96, !PT ;  /* 0x0000001e2db07c12 */ /* 0x000fe4000f8e96b0 */
[----:B------:R-:W-:-:S13]  /*0e60*/  ISETP.GE.AND P1, PT, R49, UR8, PT ;  /* 0x0000000831007c0c */ /* 0x000fda000bf26270 */
[----:B------:R-:W-:Y:S05]  /*0e70*/  @P1 EXIT ;  /* 0x000000000000194d */ /* 0x000fea0003800000 */
[----:B------:R-:W-:Y:S01]  /*0e80*/  SHF.R.S32.HI R73, RZ, 0x3, R73 ;  /* 0x00000003ff497819 */ /* 0x000fe20000011449 */
[C---:B-----5:R-:W-:Y:S01]  /*0e90*/  IMAD.U32 R121, R56.reuse, 0x10000, RZ ;  /* 0x0001000038797824 */ /* 0x060fe200078e00ff */
[----:B------:R-:W-:Y:S01]  /*0ea0*/  PRMT R192, R56, 0x7632, R192 ;  /* 0x0000763238c07816 */ /* 0x000fe200000000c0 */
[----:B------:R-:W-:Y:S01]  /*0eb0*/  IMAD.SHL.U32 R56, R111, 0x20, RZ ;  /* 0x000000206f387824 */ /* 0x000fe200078e00ff */
[C---:B------:R-:W-:Y:S01]  /*0ec0*/  PRMT R196, R52.reuse, 0x7632, R196 ;  /* 0x0000763234c47816 */ /* 0x040fe200000000c4 */
[C---:B------:R-:W-:Y:S01]  /*0ed0*/  IMAD.U32 R124, R53.reuse, 0x10000, RZ ;  /* 0x00010000357c7824 */ /* 0x040fe200078e00ff */
[----:B------:R-:W-:Y:S01]  /*0ee0*/  SHF.L.U32 R125, R52, 0x10, RZ ;  /* 0x00000010347d7819 */ /* 0x000fe200000006ff */
[----:B------:R-:W-:Y:S01]  /*0ef0*/  IMAD.U32 R48, R40, 0x10000, RZ ;  /* 0x0001000028307824 */ /* 0x000fe200078e00ff */
        /* <DEDUP_REMOVED lines=9> */
[----:B------:R-:W-:Y:S01]  /*0f90*/  IMAD.U32 R41, R39, 0x10000, RZ ;  /* 0x0001000027297824 */ /* 0x000fe200078e00ff */
[----:B------:R-:W-:Y:S01]  /*0fa0*/  LOP3.LUT R57, R56, 0x3e0, RZ, 0xc0, !PT ;  /* 0x000003e038397812 */ /* 0x000fe200078ec0ff */
[----:B------:R-:W-:Y:S01]  /*0fb0*/  IMAD.U32 R28, R27, 0x10000, RZ ;  /* 0x000100001b1c7824 */ /* 0x000fe200078e00ff */
[C---:B------:R-:W-:Y:S01]  /*0fc0*/  VIADDMNMX R53, R52.reuse, -R53, RZ, !PT ;  /* 0x8000003534357246 */ /* 0x040fe200078001ff */
[----:B------:R-:W-:Y:S01]  /*0fd0*/  IMAD.U32 R126, R55, 0x10000, RZ ;  /* 0x00010000377e7824 */ /* 0x000fe200078e00ff */
[----:B------:R-:W-:Y:S01]  /*0fe0*/  SHF.R.U32.HI R73, RZ, 0x2, R73 ;  /* 0x00000002ff497819 */ /* 0x000fe20000011649 */
[----:B------:R-:W-:Y:S01]  /*0ff0*/  IMAD.U32 R39, R33, 0x10000, RZ ;  /* 0x0001000021277824 */ /* 0x000fe200078e00ff */
[----:B------:R-:W-:Y:S01]  /*1000*/  VIADDMNMX R57, R52, -R57, RZ, !PT ;  /* 0x8000003934397246 */ /* 0x000fe200078001ff */
[----:B------:R-:W-:Y:S01]  /*1010*/  IMAD.U32 R27, R22, 0x10000, RZ ;  /* 0x00010000161b7824 */ /* 0x000fe200078e00ff */
[----:B------:R-:W-:Y:S01]  /*1020*/  LOP3.LUT R52, R73, 0x3fffffe0, RZ, 0xc0, !PT ;  /* 0x3fffffe049347812 */ /* 0x000fe200078ec0ff */
[----:B------:R-:W-:Y:S01]  /*1030*/  IMAD.HI.U32 R128, R176, -0x326172a9, RZ ;  /* 0xcd9e8d57b0807827 */ /* 0x000fe200078e00ff */
[----:B------:R-:W-:Y:S01]  /*1040*/  VIMNMX R53, R53, 0x20, PT ;  /* 0x0000002035357848 */ /* 0x000fe20003fe0100 */
[----:B------:R-:W-:Y:S01]  /*1050*/  HFMA2.MMA R175, -RZ, RZ, 0, 0 ;  /* 0x00000000ffaf7435 */ /* 0x000fe200000001ff */
[----:B------:R-:W-:Y:S01]  /*1060*/  SHF.L.U32 R46, R42, 0x10, RZ ;  /* 0x000000102a2e7819 */ /* 0x000fe200000006ff */
[----:B------:R-:W-:Y:S01]  /*1070*/  IMAD.U32 R42, R38, 0x10000, RZ ;  /* 0x00010000262a7824 */ /* 0x000fe200078e00ff */
[----:B------:R-:W-:Y:S01]  /*1080*/  VIMNMX R57, R57, 0x20, PT ;  /* 0x0000002039397848 */ /* 0x000fe20003fe0100 */
[----:B------:R-:W-:Y:S01]  /*1090*/  IMAD.IADD R53, R53, 0x1, R52 ;  /* 0x0000000135357824 */ /* 0x000fe200078e0234 */
[----:B------:R-:W-:Y:S01]  /*10a0*/  SHF.L.U32 R40, R32, 0x10, RZ ;  /* 0x0000001020287819 */ /* 0x000fe200000006ff */
[----:B------:R-:W-:Y:S01]  /*10b0*/  IMAD.U32 R38, R34, 0x10000, RZ ;  /* 0x0001000022267824 */ /* 0x000fe200078e00ff */
[----:B------:R-:W-:Y:S01]  /*10c0*/  SHF.L.U32 R34, R30, 0x10, RZ ;  /* 0x000000101e227819 */ /* 0x000fe200000006ff */
[----:B------:R-:W-:Y:S01]  /*10d0*/  IMAD.SHL.U32 R53, R53, 0x8, RZ ;  /* 0x0000000835357824 */ /* 0x000fe200078e00ff */
[----:B------:R-:W-:Y:S01]  /*10e0*/  SHF.L.U32 R43, R37, 0x10, RZ ;  /* 0x00000010252b7819 */ /* 0x000fe200000006ff */
[----:B------:R-:W-:Y:S01]  /*10f0*/  IMAD.U32 R32, R24, 0x10000, RZ ;  /* 0x0001000018207824 */ /* 0x000fe200078e00ff */
[----:B------:R-:W-:Y:S01]  /*1100*/  PRMT R198, R54, 0x7632, R198 ;  /* 0x0000763236c67816 */ /* 0x000fe200000000c6 */
[----:B------:R-:W-:Y:S01]  /*1110*/  IMAD.U32 R30, R26, 0x10000, RZ ;  /* 0x000100001a1e7824 */ /* 0x000fe200078e00ff */
[----:B------:R-:W-:Y:S01]  /*1120*/  I2FP.F32.U32 R53, R53 ;  /* 0x0000003500357245 */ /* 0x000fe20000201000 */
[----:B------:R-:W-:Y:S01]  /*1130*/  IMAD.U32 R26, R21, 0x10000, RZ ;  /* 0x00010000151a7824 */ /* 0x000fe200078e00ff */
[----:B------:R-:W-:Y:S01]  /*1140*/  SHF.L.U32 R127, R54, 0x10, RZ ;  /* 0x00000010367f7819 */ /* 0x000fe200000006ff */
[----:B------:R-:W-:Y:S01]  /*1150*/  IMAD R54, R74, -0x2daee0ad, RZ ;  /* 0xd2511f534a367824 */ /* 0x000fe200078e02ff */
[----:B------:R0:W1:Y:S01]  /*1160*/  MUFU.RCP R189, R53 ;  /* 0x0000003500bd7308 */ /* 0x0000620000001000 */
[----:B------:R-:W-:Y:S01]  /*1170*/  PRMT R197, R55, 0x7632, R197 ;  /* 0x0000763237c57816 */ /* 0x000fe200000000c5 */
[----:B------:R-:W-:Y:S01]  /*1180*/  IMAD R55, R72, -0x326172a9, RZ ;  /* 0xcd9e8d5748377824 */ /* 0x000fe200078e02ff */
[----:B------:R-:W-:Y:S01]  /*1190*/  SHF.L.U32 R37, R35, 0x10, RZ ;  /* 0x0000001023257819 */ /* 0x000fe200000006ff */
[----:B------:R-:W-:Y:S01]  /*11a0*/  IMAD.HI.U32 R129, R178, -0x2daee0ad, RZ ;  /* 0xd2511f53b2817827 */ /* 0x000fe200078e00ff */
[----:B------:R-:W-:Y:S01]  /*11b0*/  SHF.L.U32 R24, R23, 0x10, RZ ;  /* 0x0000001017187819 */ /* 0x000fe200000006ff */
[----:B------:R-:W-:Y:S01]  /*11c0*/  ULDC.U8 UR8, c[0x0][0x2a0] ;  /* 0x0000a80000087ab9 */ /* 0x000fe20000000000 */
        /* <DEDUP_REMOVED lines=100> */
[----:B------:R-:W-:Y:S01]  /*1810*/  ULDC UR12, c[0x0][0x290] ;  /* 0x0000a400000c7ab9 */ /* 0x000fe20000000800 */
[----:B------:R-:W-:Y:S01]  /*1820*/  IMAD R176, R176, -0x326172a9, RZ ;  /* 0xcd9e8d57b0b07824 */ /* 0x000fe200078e02ff */
[----:B------:R-:W-:Y:S01]  /*1830*/  UISETP.NE.AND UP0, UPT, UR8, URZ, UPT ;  /* 0x0000003f0800728c */ /* 0x000fe2000bf05270 */
[----:B------:R-:W-:Y:S01]  /*1840*/  IMAD R178, R178, -0x2daee0ad, RZ ;  /* 0xd2511f53b2b27824 */ /* 0x000fe200078e02ff */
[----:B------:R-:W-:Y:S01]  /*1850*/  ULDC.64 UR10, c[0x0][0x298] ;  /* 0x0000a600000a7ab9 */ /* 0x000fe20000000a00 */
[----:B------:R-:W-:Y:S01]  /*1860*/  IMAD.MOV.U32 R209, RZ, RZ, 0x1 ;  /* 0x00000001ffd17424 */ /* 0x000fe200078e00ff */
        /* <DEDUP_REMOVED lines=9> */
[----:B------:R-:W-:Y:S02]  /*1900*/  IMAD.U32 R192, R192, 0x10000, RZ ;  /* 0x00010000c0c07824 */ /* 0x000fe400078e00ff */
[----:B------:R-:W-:Y:S02]  /*1910*/  IMAD.U32 R194, R194, 0x10000, RZ ;  /* 0x00010000c2c27824 */ /* 0x000fe400078e00ff */
[----:B------:R-:W-:Y:S02]  /*1920*/  IMAD.U32 R193, R193, 0x10000, RZ ;  /* 0x00010000c1c17824 */ /* 0x000fe400078e00ff */
[----:B------:R-:W-:Y:S02]  /*1930*/  IMAD.U32 R195, R195, 0x10000, RZ ;  /* 0x00010000c3c37824 */ /* 0x000fe400078e00ff */
[----:B------:R-:W-:-:S02]  /*1940*/  IMAD.U32 R198, R198, 0x10000, RZ ;  /* 0x00010000c6c67824 */ /* 0x000fc400078e00ff */
[----:B01----:R-:W-:-:S07]  /*1950*/  IMAD.SHL.U32 R199, R57, 0x8, RZ ;  /* 0x0000000839c77824 */ /* 0x003fce00078e00ff */
.L_x_14833:
        /* <DEDUP_REMOVED lines=35> */
[----:B------:R-:W-:Y:S01]  /*1b90*/  @!P3 ISETP.NE.AND.EX P4, PT, R105, RZ, PT, P4 ;  /* 0x000000ff6900b20c */ /* 0x000fe20003f85340 */
[----:B------:R-:W-:-:S03]  /*1ba0*/  @!P3 IMAD.MOV.U32 R70, RZ, RZ, R130 ;  /* 0x000000ffff46b224 */ /* 0x000fc600078e0082 */
        /* <DEDUP_REMOVED lines=14> */
.L_x_14449:
[----:B------:R-:W-:-:S07]  /*1c90*/  MOV R106, R176 ;  /* 0x000000b0006a7202 */ /* 0x000fce0000000f00 */
.L_x_14450:
[----:B------:R-:W-:Y:S05]  /*1ca0*/  BSYNC B2 ;  /* 0x0000000000027941 */ /* 0x000fea0003800000 */
.L_x_14448:
        /* <DEDUP_REMOVED lines=16> */
.L_x_14454:
[----:B------:R-:W-:Y:S05]  /*1db0*/  BSYNC B3 ;  /* 0x0000000000037941 */ /* 0x000fea0003800000 */
.L_x_14453:
        /* <DEDUP_REMOVED lines=44> */
.L_x_14452:
[----:B------:R-:W-:Y:S05]  /*2080*/  BSYNC B2 ;  /* 0x0000000000027941 */ /* 0x000fea0003800000 */
.L_x_14451:
        /* <DEDUP_REMOVED lines=11> */
.L_x_14447:
[----:B------:R-:W-:Y:S05]  /*2140*/  BSYNC B1 ;  /* 0x0000000000017941 */ /* 0x000fea0003800000 */
.L_x_14446:
        /* <DEDUP_REMOVED lines=18> */
.L_x_14458:
[----:B------:R-:W-:-:S07]  /*2270*/  MOV R57, R176 ;  /* 0x000000b000397202 */ /* 0x000fce0000000f00 */
.L_x_14459:
[----:B------:R-:W-:Y:S05]  /*2280*/  BSYNC B2 ;  /* 0x0000000000027941 */ /* 0x000fea0003800000 */
.L_x_14457:
        /* <DEDUP_REMOVED lines=16> */
.L_x_14463:
[----:B------:R-:W-:Y:S05]  /*2390*/  BSYNC B3 ;  /* 0x0000000000037941 */ /* 0x000fea0003800000 */
.L_x_14462:
        /* <DEDUP_REMOVED lines=44> */
.L_x_14461:
[----:B------:R-:W-:Y:S05]  /*2660*/  BSYNC B2 ;  /* 0x0000000000027941 */ /* 0x000fea0003800000 */
.L_x_14460:
        /* <DEDUP_REMOVED lines=12> */
.L_x_14456:
[----:B------:R-:W-:Y:S05]  /*2730*/  BSYNC B1 ;  /* 0x0000000000017941 */ /* 0x000fea0003800000 */
.L_x_14455:
        /* <DEDUP_REMOVED lines=18> */
.L_x_14467:
[----:B------:R-:W-:-:S07]  /*2860*/  MOV R130, R176 ;  /* 0x000000b000827202 */ /* 0x000fce0000000f00 */
.L_x_14468:
[----:B------:R-:W-:Y:S05]  /*2870*/  BSYNC B2 ;  /* 0x0000000000027941 */ /* 0x000fea0003800000 */
.L_x_14466:
        /* <DEDUP_REMOVED lines=16> */
.L_x_14472:
[----:B------:R-:W-:Y:S05]  /*2980*/  BSYNC B3 ;  /* 0x0000000000037941 */ /* 0x000fea0003800000 */
.L_x_14471:
        /* <DEDUP_REMOVED lines=44> */
.L_x_14470:
[----:B------:R-:W-:Y:S05]  /*2c50*/  BSYNC B2 ;  /* 0x0000000000027941 */ /* 0x000fea0003800000 */
.L_x_14469:
        /* <DEDUP_REMOVED lines=11> */
.L_x_14465:
[----:B------:R-:W-:Y:S05]  /*2d10*/  BSYNC B1 ;  /* 0x0000000000017941 */ /* 0x000fea0003800000 */
.L_x_14464:
        /* <DEDUP_REMOVED lines=18> */
.L_x_14476:
[----:B------:R-:W-:-:S07]  /*2e40*/  MOV R59, R176 ;  /* 0x000000b0003b7202 */ /* 0x000fce0000000f00 */
.L_x_14477:
[----:B------:R-:W-:Y:S05]  /*2e50*/  BSYNC B2 ;  /* 0x0000000000027941 */ /* 0x000fea0003800000 */
.L_x_14475:
        /* <DEDUP_REMOVED lines=16> */
.L_x_14481:
[----:B------:R-:W-:Y:S05]  /*2f60*/  BSYNC B3 ;  /* 0x0000000000037941 */ /* 0x000fea0003800000 */
.L_x_14480:
        /* <DEDUP_REMOVED lines=44> */
.L_x_14479:
[----:B------:R-:W-:Y:S05]  /*3230*/  BSYNC B2 ;  /* 0x0000000000027941 */ /* 0x000fea0003800000 */
.L_x_14478:
        /* <DEDUP_REMOVED lines=12> */
.L_x_14474:
[----:B------:R-:W-:Y:S05]  /*3300*/  BSYNC B1 ;  /* 0x0000000000017941 */ /* 0x000fea0003800000 */
.L_x_14473:
        /* <DEDUP_REMOVED lines=18> */
.L_x_14485:
[----:B------:R-:W-:-:S07]  /*3430*/  MOV R130, R176 ;  /* 0x000000b000827202 */ /* 0x000fce0000000f00 */
.L_x_14486:
[----:B------:R-:W-:Y:S05]  /*3440*/  BSYNC B2 ;  /* 0x0000000000027941 */ /* 0x000fea0003800000 */
.L_x_14484:
        /* <DEDUP_REMOVED lines=16> */
.L_x_14490:
[----:B------:R-:W-:Y:S05]  /*3550*/  BSYNC B3 ;  /* 0x0000000000037941 */ /* 0x000fea0003800000 */
.L_x_14489:
        /* <DEDUP_REMOVED lines=44> */
.L_x_14488:
[----:B------:R-:W-:Y:S05]  /*3820*/  BSYNC B2 ;  /* 0x0000000000027941 */ /* 0x000fea0003800000 */
.L_x_14487:
        /* <DEDUP_REMOVED lines=11> */
.L_x_14483:
[----:B------:R-:W-:Y:S05]  /*38e0*/  BSYNC B1 ;  /* 0x0000000000017941 */ /* 0x000fea0003800000 */
.L_x_14482:
        /* <DEDUP_REMOVED lines=18> */
.L_x_14494:
[----:B------:R-:W-:-:S07]  /*3a10*/  MOV R69, R176 ;  /* 0x000000b000457202 */ /* 0x000fce0000000f00 */
.L_x_14495:
[----:B------:R-:W-:Y:S05]  /*3a20*/  BSYNC B2 ;  /* 0x0000000000027941 */ /* 0x000fea0003800000 */
.L_x_14493:
        /* <DEDUP_REMOVED lines=16> */
.L_x_14499:
[----:B------:R-:W-:Y:S05]  /*3b30*/  BSYNC B3 ;  /* 0x0000000000037941 */ /* 0x000fea0003800000 */
.L_x_14498:
        /* <DEDUP_REMOVED lines=44> */
.L_x_14497:
[----:B------:R-:W-:Y:S05]  /*3e00*/  BSYNC B2 ;  /* 0x0000000000027941 */ /* 0x000fea0003800000 */
.L_x_14496:
        /* <DEDUP_REMOVED lines=12> */
.L_x_14492:
[----:B------:R-:W-:Y:S05]  /*3ed0*/  BSYNC B1 ;  /* 0x0000000000017941 */ /* 0x000fea0003800000 */
.L_x_14491:
        /* <DEDUP_REMOVED lines=18> */
.L_x_14503:
[----:B------:R-:W-:-:S07]  /*4000*/  MOV R130, R176 ;  /* 0x000000b000827202 */ /* 0x000fce0000000f00 */
.L_x_14504:
[----:B------:R-:W-:Y:S05]  /*4010*/  BSYNC B2 ;  /* 0x0000000000027941 */ /* 0x000fea0003800000 */
.L_x_14502:
        /* <DEDUP_REMOVED lines=16> */
.L_x_14508:
[----:B------:R-:W-:Y:S05]  /*4120*/  BSYNC B3 ;  /* 0x0000000000037941 */ /* 0x000fea0003800000 */
.L_x_14507:
        /* <DEDUP_REMOVED lines=44> */
.L_x_14506:
[----:B------:R-:W-:Y:S05]  /*43f0*/  BSYNC B2 ;  /* 0x0000000000027941 */ /* 0x000fea0003800000 */
.L_x_14505:
        /* <DEDUP_REMOVED lines=11> */
.L_x_14501:
[----:B------:R-:W-:Y:S05]  /*44b0*/  BSYNC B1 ;  /* 0x0000000000017941 */ /* 0x000fea0003800000 */
.L_x_14500:
        /* <DEDUP_REMOVED lines=18> */
.L_x_14512:
[----:B------:R-:W-:-:S07]  /*45e0*/  MOV R71, R176 ;  /* 0x000000b000477202 */ /* 0x000fce0000000f00 */
.L_x_14513:
[----:B------:R-:W-:Y:S05]  /*45f0*/  BSYNC B2 ;  /* 0x0000000000027941 */ /* 0x000fea0003800000 */
.L_x_14511:
        /* <DEDUP_REMOVED lines=16> */
.L_x_14517:
[----:B------:R-:W-:Y:S05]  /*4700*/  BSYNC B3 ;  /* 0x0000000000037941 */ /* 0x000fea0003800000 */
.L_x_14516:
        /* <DEDUP_REMOVED lines=44> */
.L_x_14515:
[----:B------:R-:W-:Y:S05]  /*49d0*/  BSYNC B2 ;  /* 0x0000000000027941 */ /* 0x000fea0003800000 */
.L_x_14514:
        /* <DEDUP_REMOVED lines=12> */
.L_x_14510:
[----:B------:R-:W-:Y:S05]  /*4aa0*/  BSYNC B1 ;  /* 0x0000000000017941 */ /* 0x000fea0003800000 */
.L_x_14509:
        /* <DEDUP_REMOVED lines=26> */
.L_x_14519:
[----:B------:R-:W-:Y:S05]  /*4c50*/  BSYNC B1 ;  /* 0x0000000000017941 */ /* 0x000fea0003800000 */
.L_x_14518:
[----:B------:R-:W-:Y:S01]  /*4c60*/  VIADD R214, R214, 0x80 ;  /* 0x00000080d6d67836 */ /* 0x000fe20000000000 */
[----:B------:R-:W-:-:S07]  /*4c70*/  IADD3 R211, R211, 0x80, RZ ;  /* 0x00000080d3d37810 */ /* 0x000fce0007ffe0ff */
.L_x_14445:
[----:B------:R-:W-:Y:S05]  /*4c80*/  BSYNC B0 ;  /* 0x0000000000007941 */ /* 0x000fea0003800000 */
.L_x_14444:
        /* <DEDUP_REMOVED lines=32> */
.L_x_14525:
[----:B------:R-:W-:-:S07]  /*4e90*/  MOV R106, R176 ;  /* 0x000000b0006a7202 */ /* 0x000fce0000000f00 */
.L_x_14526:
[----:B------:R-:W-:Y:S05]  /*4ea0*/  BSYNC B2 ;  /* 0x0000000000027941 */ /* 0x000fea0003800000 */
.L_x_14524:
        /* <DEDUP_REMOVED lines=16> */
.L_x_14530:
[----:B------:R-:W-:Y:S05]  /*4fb0*/  BSYNC B3 ;  /* 0x0000000000037941 */ /* 0x000fea0003800000 */
.L_x_14529:
        /* <DEDUP_REMOVED lines=44> */
.L_x_14528:
[----:B------:R-:W-:Y:S05]  /*5280*/  BSYNC B2 ;  /* 0x0000000000027941 */ /* 0x000fea0003800000 */
.L_x_14527:
        /* <DEDUP_REMOVED lines=11> */
.L_x_14523:
[----:B------:R-:W-:Y:S05]  /*5340*/  BSYNC B1 ;  /* 0x0000000000017941 */ /* 0x000fea0003800000 */
.L_x_14522:
        /* <DEDUP_REMOVED lines=18> */
.L_x_14534:
[----:B------:R-:W-:-:S07]  /*5470*/  MOV R73, R176 ;  /* 0x000000b000497202 */ /* 0x000fce0000000f00 */
.L_x_14535:
[----:B------:R-:W-:Y:S05]  /*5480*/  BSYNC B2 ;  /* 0x0000000000027941 */ /* 0x000fea0003800000 */
.L_x_14533:
        /* <DEDUP_REMOVED lines=16> */
.L_x_14539:
[----:B------:R-:W-:Y:S05]  /*5590*/  BSYNC B3 ;  /* 0x0000000000037941 */ /* 0x000fea0003800000 */
.L_x_14538:
        /* <DEDUP_REMOVED lines=44> */
.L_x_14537:
[----:B------:R-:W-:Y:S05]  /*5860*/  BSYNC B2 ;  /* 0x0000000000027941 */ /* 0x000fea0003800000 */
.L_x_14536:
        /* <DEDUP_REMOVED lines=12> */
.L_x_14532:
[----:B------:R-:W-:Y:S05]  /*5930*/  BSYNC B1 ;  /* 0x0000000000017941 */ /* 0x000fea0003800000 */
.L_x_14531:
        /* <DEDUP_REMOVED lines=18> */
.L_x_14543:
[----:B------:R-:W-:-:S07]  /*5a60*/  MOV R130, R176 ;  /* 0x000000b000827202 */ /* 0x000fce0000000f00 */
.L_x_14544:
[----:B------:R-:W-:Y:S05]  /*5a70*/  BSYNC B2 ;  /* 0x0000000000027941 */ /* 0x000fea0003800000 */
.L_x_14542:
        /* <DEDUP_REMOVED lines=16> */
.L_x_14548:
[----:B------:R-:W-:Y:S05]  /*5b80*/  BSYNC B3 ;  /* 0x0000000000037941 */ /* 0x000fea0003800000 */
.L_x_14547:
        /* <DEDUP_REMOVED lines=44> */
.L_x_14546:
[----:B------:R-:W-:Y:S05]  /*5e50*/  BSYNC B2 ;  /* 0x0000000000027941 */ /* 0x000fea0003800000 */
.L_x_14545:
        /* <DEDUP_REMOVED lines=11> */
.L_x_14541:
[----:B------:R-:W-:Y:S05]  /*5f10*/  BSYNC B1 ;  /* 0x0000000000017941 */ /* 0x000fea0003800000 */
.L_x_14540:
        /* <DEDUP_REMOVED lines=18> */
.L_x_14552:
[----:B------:R-:W-:-:S07]  /*6040*/  MOV R75, R176 ;  /* 0x000000b0004b7202 */ /* 0x000fce0000000f00 */
.L_x_14553:
[----:B------:R-:W-:Y:S05]  /*6050*/  BSYNC B2 ;  /* 0x0000000000027941 */ /* 0x000fea0003800000 */
.L_x_14551:
        /* <DEDUP_REMOVED lines=16> */
.L_x_14557:
[----:B------:R-:W-:Y:S05]  /*6160*/  BSYNC B3 ;  /* 0x0000000000037941 */ /* 0x000fea0003800000 */
.L_x_14556:
        /* <DEDUP_REMOVED lines=44> */
.L_x_14555:
[----:B------:R-:W-:Y:S05]  /*6430*/  BSYNC B2 ;  /* 0x0000000000027941 */ /* 0x000fea0003800000 */
.L_x_14554:
        /* <DEDUP_REMOVED lines=12> */
.L_x_14550:
[----:B------:R-:W-:Y:S05]  /*6500*/  BSYNC B1 ;  /* 0x0000000000017941 */ /* 0x000fea0003800000 */
.L_x_14549:
        /* <DEDUP_REMOVED lines=18> */
.L_x_14561:
[----:B------:R-:W-:-:S07]  /*6630*/  MOV R130, R176 ;  /* 0x000000b000827202 */ /* 0x000fce0000000f00 */
.L_x_14562:
[----:B------:R-:W-:Y:S05]  /*6640*/  BSYNC B2 ;  /* 0x0000000000027941 */ /* 0x000fea0003800000 */
.L_x_14560:
        /* <DEDUP_REMOVED lines=16> */
.L_x_14566:
[----:B------:R-:W-:Y:S05]  /*6750*/  BSYNC B3 ;  /* 0x0000000000037941 */ /* 0x000fea0003800000 */
.L_x_14565:
        /* <DEDUP_REMOVED lines=44> */
.L_x_14564:
[----:B------:R-:W-:Y:S05]  /*6a20*/  BSYNC B2 ;  /* 0x0000000000027941 */ /* 0x000fea0003800000 */
.L_x_14563:
        /* <DEDUP_REMOVED lines=11> */
.L_x_14559:
[----:B------:R-:W-:Y:S05]  /*6ae0*/  BSYNC B1 ;  /* 0x0000000000017941 */ /* 0x000fea0003800000 */
.L_x_14558:
        /* <DEDUP_REMOVED lines=18> */
.L_x_14570:
[----:B------:R-:W-:-:S07]  /*6c10*/  MOV R77, R176 ;  /* 0x000000b0004d7202 */ /* 0x000fce0000000f00 */
.L_x_14571:
[----:B------:R-:W-:Y:S05]  /*6c20*/  BSYNC B2 ;  /* 0x0000000000027941 */ /* 0x000fea0003800000 */
.L_x_14569:
        /* <DEDUP_REMOVED lines=16> */
.L_x_14575:
[----:B------:R-:W-:Y:S05]  /*6d30*/  BSYNC B3 ;  /* 0x0000000000037941 */ /* 0x000fea0003800000 */
.L_x_14574:
        /* <DEDUP_REMOVED lines=44> */
.L_x_14573:
[----:B------:R-:W-:Y:S05]  /*7000*/  BSYNC B2 ;  /* 0x0000000000027941 */ /* 0x000fea0003800000 */
.L_x_14572:
        /* <DEDUP_REMOVED lines=12> */
.L_x_14568:
[----:B------:R-:W-:Y:S05]  /*70d0*/  BSYNC B1 ;  /* 0x0000000000017941 */ /* 0x000fea0003800000 */
.L_x_14567:
        /* <DEDUP_REMOVED lines=18> */
.L_x_14579:
[----:B------:R-:W-:-:S07]  /*7200*/  MOV R130, R176 ;  /* 0x000000b000827202 */ /* 0x000fce0000000f00 */
.L_x_14580:
[----:B------:R-:W-:Y:S05]  /*7210*/  BSYNC B2 ;  /* 0x0000000000027941 */ /* 0x000fea0003800000 */
.L_x_14578:
        /* <DEDUP_REMOVED lines=16> */
.L_x_14584:
[----:B------:R-:W-:Y:S05]  /*7320*/  BSYNC B3 ;  /* 0x0000000000037941 */ /* 0x000fea0003800000 */
.L_x_14583:
        /* <DEDUP_REMOVED lines=44> */
.L_x_14582:
[----:B------:R-:W-:Y:S05]  /*75f0*/  BSYNC B2 ;  /* 0x0000000000027941 */ /* 0x000fea0003800000 */
.L_x_14581:
        /* <DEDUP_REMOVED lines=11> */
.L_x_14577:
[----:B------:R-:W-:Y:S05]  /*76b0*/  BSYNC B1 ;  /* 0x0000000000017941 */ /* 0x000fea0003800000 */
.L_x_14576:
        /* <DEDUP_REMOVED lines=18> */
.L_x_14588:
[----:B------:R-:W-:-:S07]  /*77e0*/  MOV R79, R176 ;  /* 0x000000b0004f7202 */ /* 0x000fce0000000f00 */
.L_x_14589:
[----:B------:R-:W-:Y:S05]  /*77f0*/  BSYNC B2 ;  /* 0x0000000000027941 */ /* 0x000fea0003800000 */
.L_x_14587:
        /* <DEDUP_REMOVED lines=16> */
.L_x_14593:
[----:B------:R-:W-:Y:S05]  /*7900*/  BSYNC B3 ;  /* 0x0000000000037941 */ /* 0x000fea0003800000 */
.L_x_14592:
        /* <DEDUP_REMOVED lines=44> */
.L_x_14591:
[----:B------:R-:W-:Y:S05]  /*7bd0*/  BSYNC B2 ;  /* 0x0000000000027941 */ /* 0x000fea0003800000 */
.L_x_14590:
        /* <DEDUP_REMOVED lines=12> */
.L_x_14586:
[----:B------:R-:W-:Y:S05]  /*7ca0*/  BSYNC B1 ;  /* 0x0000000000017941 */ /* 0x000fea0003800000 */
.L_x_14585:
        /* <DEDUP_REMOVED lines=26> */
.L_x_14595:
[----:B------:R-:W-:Y:S05]  /*7e50*/  BSYNC B1 ;  /* 0x0000000000017941 */ /* 0x000fea0003800000 */
.L_x_14594:
[----:B------:R-:W-:Y:S01]  /*7e60*/  VIADD R214, R214, 0x80 ;  /* 0x00000080d6d67836 */ /* 0x000fe20000000000 */
[----:B------:R-:W-:-:S07]  /*7e70*/  IADD3 R211, R211, 0x80, RZ ;  /* 0x00000080d3d37810 */ /* 0x000fce0007ffe0ff */
.L_x_14521:
[----:B------:R-:W-:Y:S05]  /*7e80*/  BSYNC B0 ;  /* 0x0000000000007941 */ /* 0x000fea0003800000 */
.L_x_14520:
        /* <DEDUP_REMOVED lines=32> */
.L_x_14601:
[----:B------:R-:W-:-:S07]  /*8090*/  MOV R106, R176 ;  /* 0x000000b0006a7202 */ /* 0x000fce0000000f00 */
.L_x_14602:
[----:B------:R-:W-:Y:S05]  /*80a0*/  BSYNC B2 ;  /* 0x0000000000027941 */ /* 0x000fea0003800000 */
.L_x_14600:
        /* <DEDUP_REMOVED lines=16> */
.L_x_14606:
[----:B------:R-:W-:Y:S05]  /*81b0*/  BSYNC B3 ;  /* 0x0000000000037941 */ /* 0x000fea0003800000 */
.L_x_14605:
        /* <DEDUP_REMOVED lines=44> */
.L_x_14604:
[----:B------:R-:W-:Y:S05]  /*8480*/  BSYNC B2 ;  /* 0x0000000000027941 */ /* 0x000fea0003800000 */
.L_x_14603:
        /* <DEDUP_REMOVED lines=11> */
.L_x_14599:
[----:B------:R-:W-:Y:S05]  /*8540*/  BSYNC B1 ;  /* 0x0000000000017941 */ /* 0x000fea0003800000 */
.L_x_14598:
        /* <DEDUP_REMOVED lines=18> */
.L_x_14610:
[----:B------:R-:W-:-:S07]  /*8670*/  MOV R81, R176 ;  /* 0x000000b000517202 */ /* 0x000fce0000000f00 */
.L_x_14611:
[----:B------:R-:W-:Y:S05]  /*8680*/  BSYNC B2 ;  /* 0x0000000000027941 */ /* 0x000fea0003800000 */
.L_x_14609:
        /* <DEDUP_REMOVED lines=16> */
.L_x_14615:
[----:B------:R-:W-:Y:S05]  /*8790*/  BSYNC B3 ;  /* 0x0000000000037941 */ /* 0x000fea0003800000 */
.L_x_14614:
        /* <DEDUP_REMOVED lines=44> */
.L_x_14613:
[----:B------:R-:W-:Y:S05]  /*8a60*/  BSYNC B2 ;  /* 0x0000000000027941 */ /* 0x000fea0003800000 */
.L_x_14612:
        /* <DEDUP_REMOVED lines=12> */
.L_x_14608:
[----:B------:R-:W-:Y:S05]  /*8b30*/  BSYNC B1 ;  /* 0x0000000000017941 */ /* 0x000fea0003800000 */
.L_x_14607:
        /* <DEDUP_REMOVED lines=18> */
.L_x_14619:
[----:B------:R-:W-:-:S07]  /*8c60*/  MOV R130, R176 ;  /* 0x000000b000827202 */ /* 0x000fce0000000f00 */
.L_x_14620:
[----:B------:R-:W-:Y:S05]  /*8c70*/  BSYNC B2 ;  /* 0x0000000000027941 */ /* 0x000fea0003800000 */
.L_x_14618:
        /* <DEDUP_REMOVED lines=16> */
.L_x_14624:
[----:B------:R-:W-:Y:S05]  /*8d80*/  BSYNC B3 ;  /* 0x0000000000037941 */ /* 0x000fea0003800000 */
.L_x_14623:
        /* <DEDUP_REMOVED lines=44> */
.L_x_14622:
[----:B------:R-:W-:Y:S05]  /*9050*/  BSYNC B2 ;  /* 0x0000000000027941 */ /* 0x000fea0003800000 */
.L_x_14621:
        /* <DEDUP_REMOVED lines=11> */
.L_x_14617:
[----:B------:R-:W-:Y:S05]  /*9110*/  BSYNC B1 ;  /* 0x0000000000017941 */ /* 0x000fea0003800000 */
.L_x_14616:
        /* <DEDUP_REMOVED lines=18> */
.L_x_14628:
[----:B------:R-:W-:-:S07]  /*9240*/  MOV R83, R176 ;  /* 0x000000b000537202 */ /* 0x000fce0000000f00 */
.L_x_14629:
[----:B------:R-:W-:Y:S05]  /*9250*/  BSYNC B2 ;  /* 0x0000000000027941 */ /* 0x000fea0003800000 */
.L_x_14627:
        /* <DEDUP_REMOVED lines=16> */
.L_x_14633:
[----:B------:R-:W-:Y:S05]  /*9360*/  BSYNC B3 ;  /* 0x0000000000037941 */ /* 0x000fea0003800000 */
.L_x_14632:
        /* <DEDUP_REMOVED lines=44> */
.L_x_14631:
[----:B------:R-:W-:Y:S05]  /*9630*/  BSYNC B2 ;  /* 0x0000000000027941 */ /* 0x000fea0003800000 */
.L_x_14630:
        /* <DEDUP_REMOVED lines=12> */
.L_x_14626:
[----:B------:R-:W-:Y:S05]  /*9700*/  BSYNC B1 ;  /* 0x0000000000017941 */ /* 0x000fea0003800000 */
.L_x_14625:
        /* <DEDUP_REMOVED lines=18> */
.L_x_14637:
[----:B------:R-:W-:-:S07]  /*9830*/  MOV R130, R176 ;  /* 0x000000b000827202 */ /* 0x000fce0000000f00 */
.L_x_14638:
[----:B------:R-:W-:Y:S05]  /*9840*/  BSYNC B2 ;  /* 0x0000000000027941 */ /* 0x000fea0003800000 */
.L_x_14636:
        /* <DEDUP_REMOVED lines=16> */
.L_x_14642:
[----:B------:R-:W-:Y:S05]  /*9950*/  BSYNC B3 ;  /* 0x0000000000037941 */ /* 0x000fea0003800000 */
.L_x_14641:
        /* <DEDUP_REMOVED lines=44> */
.L_x_14640:
[----:B------:R-:W-:Y:S05]  /*9c20*/  BSYNC B2 ;  /* 0x0000000000027941 */ /* 0x000fea0003800000 */
.L_x_14639:
        /* <DEDUP_REMOVED lines=11> */
.L_x_14635:
[----:B------:R-:W-:Y:S05]  /*9ce0*/  BSYNC B1 ;  /* 0x0000000000017941 */ /* 0x000fea0003800000 */
.L_x_14634:
        /* <DEDUP_REMOVED lines=18> */
.L_x_14646:
[----:B------:R-:W-:-:S07]  /*9e10*/  IMAD.MOV.U32 R85, RZ, RZ, R176 ;  /* 0x000000ffff557224 */ /* 0x000fce00078e00b0 */
.L_x_14647:
[----:B------:R-:W-:Y:S05]  /*9e20*/  BSYNC B2 ;  /* 0x0000000000027941 */ /* 0x000fea0003800000 */
.L_x_14645:
        /* <DEDUP_REMOVED lines=16> */
.L_x_14651:
[----:B------:R-:W-:Y:S05]  /*9f30*/  BSYNC B3 ;  /* 0x0000000000037941 */ /* 0x000fea0003800000 */
.L_x_14650:
        /* <DEDUP_REMOVED lines=44> */
.L_x_14649:
[----:B------:R-:W-:Y:S05]  /*a200*/  BSYNC B2 ;  /* 0x0000000000027941 */ /* 0x000fea0003800000 */
.L_x_14648:
        /* <DEDUP_REMOVED lines=10> */
[----:B------:R-:W-:-:S04]  /*a2b0*/  FMUL.FTZ R85, R141, R86 ;  /* 0x000000568d557220 */ /* 0x000fc80000410000 */
[----:B------:R-:W-:-:S07]  /*a2c0*/  @P2 FADD.FTZ R85, R65, R85 ;  /* 0x0000005541552221 */ /* 0x000fce0000010000 */
.L_x_14644:
[----:B------:R-:W-:Y:S05]  /*a2d0*/  BSYNC B1 ;  /* 0x0000000000017941 */ /* 0x000fea0003800000 */
.L_x_14643:
        /* <DEDUP_REMOVED lines=18> */
.L_x_14655:
[----:B------:R-:W-:-:S07]  /*a400*/  IMAD.MOV.U32 R130, RZ, RZ, R176 ;  /* 0x000000ffff827224 */ /* 0x000fce00078e00b0 */
.L_x_14656:
[----:B------:R-:W-:Y:S05]  /*a410*/  BSYNC B2 ;  /* 0x0000000000027941 */ /* 0x000fea0003800000 */
.L_x_14654:
        /* <DEDUP_REMOVED lines=16> */
.L_x_14660:
[----:B------:R-:W-:Y:S05]  /*a520*/  BSYNC B3 ;  /* 0x0000000000037941 */ /* 0x000fea0003800000 */
.L_x_14659:
        /* <DEDUP_REMOVED lines=44> */
.L_x_14658:
[----:B------:R-:W-:Y:S05]  /*a7f0*/  BSYNC B2 ;  /* 0x0000000000027941 */ /* 0x000fea0003800000 */
.L_x_14657:
        /* <DEDUP_REMOVED lines=11> */
.L_x_14653:
[----:B------:R-:W-:Y:S05]  /*a8b0*/  BSYNC B1 ;  /* 0x0000000000017941 */ /* 0x000fea0003800000 */
.L_x_14652:
        /* <DEDUP_REMOVED lines=18> */
.L_x_14664:
[----:B------:R-:W-:-:S07]  /*a9e0*/  IMAD.MOV.U32 R87, RZ, RZ, R176 ;  /* 0x000000ffff577224 */ /* 0x000fce00078e00b0 */
.L_x_14665:
[----:B------:R-:W-:Y:S05]  /*a9f0*/  BSYNC B2 ;  /* 0x0000000000027941 */ /* 0x000fea0003800000 */
.L_x_14663:
        /* <DEDUP_REMOVED lines=16> */
.L_x_14669:
[----:B------:R-:W-:Y:S05]  /*ab00*/  BSYNC B3 ;  /* 0x0000000000037941 */ /* 0x000fea0003800000 */
.L_x_14668:
        /* <DEDUP_REMOVED lines=44> */
.L_x_14667:
[----:B------:R-:W-:Y:S05]  /*add0*/  BSYNC B2 ;  /* 0x0000000000027941 */ /* 0x000fea0003800000 */
.L_x_14666:
        /* <DEDUP_REMOVED lines=12> */
.L_x_14662:
[----:B------:R-:W-:Y:S05]  /*aea0*/  BSYNC B1 ;  /* 0x0000000000017941 */ /* 0x000fea0003800000 */
.L_x_14661:
        /* <DEDUP_REMOVED lines=26> */
.L_x_14671:
[----:B------:R-:W-:Y:S05]  /*b050*/  BSYNC B1 ;  /* 0x0000000000017941 */ /* 0x000fea0003800000 */
.L_x_14670:
[----:B------:R-:W-:Y:S01]  /*b060*/  VIADD R214, R214, 0x80 ;  /* 0x00000080d6d67836 */ /* 0x000fe20000000000 */
[----:B------:R-:W-:-:S07]  /*b070*/  IADD3 R211, R211, 0x80, RZ ;  /* 0x00000080d3d37810 */ /* 0x000fce0007ffe0ff */
.L_x_14597:
[----:B------:R-:W-:Y:S05]  /*b080*/  BSYNC B0 ;  /* 0x0000000000007941 */ /* 0x000fea0003800000 */
.L_x_14596:
        /* <DEDUP_REMOVED lines=32> */
.L_x_14677:
[----:B------:R-:W-:-:S07]  /*b290*/  MOV R106, R176 ;  /* 0x000000b0006a7202 */ /* 0x000fce0000000f00 */
.L_x_14678:
[----:B------:R-:W-:Y:S05]  /*b2a0*/  BSYNC B2 ;  /* 0x0000000000027941 */ /* 0x000fea0003800000 */
.L_x_14676:
        /* <DEDUP_REMOVED lines=16> */
.L_x_14682:
[----:B------:R-:W-:Y:S05]  /*b3b0*/  BSYNC B3 ;  /* 0x0000000000037941 */ /* 0x000fea0003800000 */
.L_x_14681:
        /* <DEDUP_REMOVED lines=44> */
.L_x_14680:
[----:B------:R-:W-:Y:S05]  /*b680*/  BSYNC B2 ;  /* 0x0000000000027941 */ /* 0x000fea0003800000 */
.L_x_14679:
        /* <DEDUP_REMOVED lines=11> */
.L_x_14675:
[----:B------:R-:W-:Y:S05]  /*b740*/  BSYNC B1 ;  /* 0x0000000000017941 */ /* 0x000fea0003800000 */
.L_x_14674:
        /* <DEDUP_REMOVED lines=18> */
.L_x_14686:
[----:B------:R-:W-:-:S07]  /*b870*/  MOV R89, R176 ;  /* 0x000000b000597202 */ /* 0x000fce0000000f00 */
.L_x_14687:
[----:B------:R-:W-:Y:S05]  /*b880*/  BSYNC B2 ;  /* 0x0000000000027941 */ /* 0x000fea0003800000 */
.L_x_14685:
        /* <DEDUP_REMOVED lines=16> */
.L_x_14691:
[----:B------:R-:W-:Y:S05]  /*b990*/  BSYNC B3 ;  /* 0x0000000000037941 */ /* 0x000fea0003800000 */
.L_x_14690:
        /* <DEDUP_REMOVED lines=44> */
.L_x_14689:
[----:B------:R-:W-:Y:S05]  /*bc60*/  BSYNC B2 ;  /* 0x0000000000027941 */ /* 0x000fea0003800000 */
.L_x_14688:
        /* <DEDUP_REMOVED lines=12> */
.L_x_14684:
[----:B------:R-:W-:Y:S05]  /*bd30*/  BSYNC B1 ;  /* 0x0000000000017941 */ /* 0x000fea0003800000 */
.L_x_14683:
        /* <DEDUP_REMOVED lines=18> */
.L_x_14695:
[----:B------:R-:W-:-:S07]  /*be60*/  MOV R130, R176 ;  /* 0x000000b000827202 */ /* 0x000fce0000000f00 */
.L_x_14696:
[----:B------:R-:W-:Y:S05]  /*be70*/  BSYNC B2 ;  /* 0x0000000000027941 */ /* 0x000fea0003800000 */
.L_x_14694:
        /* <DEDUP_REMOVED lines=16> */
.L_x_14700:
[----:B------:R-:W-:Y:S05]  /*bf80*/  BSYNC B3 ;  /* 0x0000000000037941 */ /* 0x000fea0003800000 */
.L_x_14699:
        /* <DEDUP_REMOVED lines=44> */
.L_x_14698:
[----:B------:R-:W-:Y:S05]  /*c250*/  BSYNC B2 ;  /* 0x0000000000027941 */ /* 0x000fea0003800000 */
.L_x_14697:
        /* <DEDUP_REMOVED lines=11> */
.L_x_14693:
[----:B------:R-:W-:Y:S05]  /*c310*/  BSYNC B1 ;  /* 0x0000000000017941 */ /* 0x000fea0003800000 */
.L_x_14692:
        /* <DEDUP_REMOVED lines=18> */
.L_x_14704:
[----:B------:R-:W-:-:S07]  /*c440*/  MOV R91, R176 ;  /* 0x000000b0005b7202 */ /* 0x000fce0000000f00 */
.L_x_14705:
[----:B------:R-:W-:Y:S05]  /*c450*/  BSYNC B2 ;  /* 0x0000000000027941 */ /* 0x000fea0003800000 */
.L_x_14703:
        /* <DEDUP_REMOVED lines=16> */
.L_x_14709:
[----:B------:R-:W-:Y:S05]  /*c560*/  BSYNC B3 ;  /* 0x0000000000037941 */ /* 0x000fea0003800000 */
.L_x_14708:
        /* <DEDUP_REMOVED lines=44> */
.L_x_14707:
[----:B------:R-:W-:Y:S05]  /*c830*/  BSYNC B2 ;  /* 0x0000000000027941 */ /* 0x000fea0003800000 */
.L_x_14706:
        /* <DEDUP_REMOVED lines=12> */
.L_x_14702:
[----:B------:R-:W-:Y:S05]  /*c900*/  BSYNC B1 ;  /* 0x0000000000017941 */ /* 0x000fea0003800000 */
.L_x_14701:
        /* <DEDUP_REMOVED lines=18> */
.L_x_14713:
[----:B------:R-:W-:-:S07]  /*ca30*/  MOV R130, R176 ;  /* 0x000000b000827202 */ /* 0x000fce0000000f00 */
.L_x_14714:
[----:B------:R-:W-:Y:S05]  /*ca40*/  BSYNC B2 ;  /* 0x0000000000027941 */ /* 0x000fea0003800000 */
.L_x_14712:
        /* <DEDUP_REMOVED lines=16> */
.L_x_14718:
[----:B------:R-:W-:Y:S05]  /*cb50*/  BSYNC B3 ;  /* 0x0000000000037941 */ /* 0x000fea0003800000 */
.L_x_14717:
        /* <DEDUP_REMOVED lines=44> */
.L_x_14716:
[----:B------:R-:W-:Y:S05]  /*ce20*/  BSYNC B2 ;  /* 0x0000000000027941 */ /* 0x000fea0003800000 */
.L_x_14715:
        /* <DEDUP_REMOVED lines=11> */
.L_x_14711:
[----:B------:R-:W-:Y:S05]  /*cee0*/  BSYNC B1 ;  /* 0x0000000000017941 */ /* 0x000fea0003800000 */
.L_x_14710:
        /* <DEDUP_REMOVED lines=18> */
.L_x_14722:
[----:B------:R-:W-:-:S07]  /*d010*/  MOV R93, R176 ;  /* 0x000000b0005d7202 */ /* 0x000fce0000000f00 */
.L_x_14723:
[----:B------:R-:W-:Y:S05]  /*d020*/  BSYNC B2 ;  /* 0x0000000000027941 */ /* 0x000fea0003800000 */
.L_x_14721:
        /* <DEDUP_REMOVED lines=16> */
.L_x_14727:
[----:B------:R-:W-:Y:S05]  /*d130*/  BSYNC B3 ;  /* 0x0000000000037941 */ /* 0x000fea0003800000 */
.L_x_14726:
        /* <DEDUP_REMOVED lines=44> */
.L_x_14725:
[----:B------:R-:W-:Y:S05]  /*d400*/  BSYNC B2 ;  /* 0x0000000000027941 */ /* 0x000fea0003800000 */
.L_x_14724:
        /* <DEDUP_REMOVED lines=12> */
.L_x_14720:
[----:B------:R-:W-:Y:S05]  /*d4d0*/  BSYNC B1 ;  /* 0x0000000000017941 */ /* 0x000fea0003800000 */
.L_x_14719:
        /* <DEDUP_REMOVED lines=18> */
.L_x_14731:
[----:B------:R-:W-:-:S07]  /*d600*/  MOV R130, R176 ;  /* 0x000000b000827202 */ /* 0x000fce0000000f00 */
.L_x_14732:
[----:B------:R-:W-:Y:S05]  /*d610*/  BSYNC B2 ;  /* 0x0000000000027941 */ /* 0x000fea0003800000 */
.L_x_14730:
        /* <DEDUP_REMOVED lines=16> */
.L_x_14736:
[----:B------:R-:W-:Y:S05]  /*d720*/  BSYNC B3 ;  /* 0x0000000000037941 */ /* 0x000fea0003800000 */
.L_x_14735:
        /* <DEDUP_REMOVED lines=44> */
.L_x_14734:
[----:B------:R-:W-:Y:S05]  /*d9f0*/  BSYNC B2 ;  /* 0x0000000000027941 */ /* 0x000fea0003800000 */
.L_x_14733:
        /* <DEDUP_REMOVED lines=11> */
.L_x_14729:
[----:B------:R-:W-:Y:S05]  /*dab0*/  BSYNC B1 ;  /* 0x0000000000017941 */ /* 0x000fea0003800000 */
.L_x_14728:
        /* <DEDUP_REMOVED lines=18> */
.L_x_14740:
[----:B------:R-:W-:-:S07]  /*dbe0*/  MOV R95, R176 ;  /* 0x000000b0005f7202 */ /* 0x000fce0000000f00 */
.L_x_14741:
[----:B------:R-:W-:Y:S05]  /*dbf0*/  BSYNC B2 ;  /* 0x0000000000027941 */ /* 0x000fea0003800000 */
.L_x_14739:
        /* <DEDUP_REMOVED lines=16> */
.L_x_14745:
[----:B------:R-:W-:Y:S05]  /*dd00*/  BSYNC B3 ;  /* 0x0000000000037941 */ /* 0x000fea0003800000 */
.L_x_14744:
        /* <DEDUP_REMOVED lines=44> */
.L_x_14743:
[----:B------:R-:W-:Y:S05]  /*dfd0*/  BSYNC B2 ;  /* 0x0000000000027941 */ /* 0x000fea0003800000 */
.L_x_14742:
        /* <DEDUP_REMOVED lines=12> */
.L_x_14738:
[----:B------:R-:W-:Y:S05]  /*e0a0*/  BSYNC B1 ;  /* 0x0000000000017941 */ /* 0x000fea0003800000 */
.L_x_14737:
        /* <DEDUP_REMOVED lines=26> */
.L_x_14747:
[----:B------:R-:W-:Y:S05]  /*e250*/  BSYNC B1 ;  /* 0x0000000000017941 */ /* 0x000fea0003800000 */
.L_x_14746:
[----:B------:R-:W-:Y:S01]  /*e260*/  IADD3 R214, R214, 0x80, RZ ;  /* 0x00000080d6d67810 */ /* 0x000fe20007ffe0ff */
[----:B------:R-:W-:-:S07]  /*e270*/  VIADD R211, R211, 0x80 ;  /* 0x00000080d3d37836 */ /* 0x000fce0000000000 */
.L_x_14673:
[----:B------:R-:W-:Y:S05]  /*e280*/  BSYNC B0 ;  /* 0x0000000000007941 */ /* 0x000fea0003800000 */
.L_x_14672:
        /* <DEDUP_REMOVED lines=32> */
.L_x_14753:
[----:B------:R-:W-:-:S07]  /*e490*/  IMAD.MOV.U32 R106, RZ, RZ, R176 ;  /* 0x000000ffff6a7224 */ /* 0x000fce00078e00b0 */
.L_x_14754:
[----:B------:R-:W-:Y:S05]  /*e4a0*/  BSYNC B2 ;  /* 0x0000000000027941 */ /* 0x000fea0003800000 */
.L_x_14752:
        /* <DEDUP_REMOVED lines=16> */
.L_x_14758:
[----:B------:R-:W-:Y:S05]  /*e5b0*/  BSYNC B3 ;  /* 0x0000000000037941 */ /* 0x000fea0003800000 */
.L_x_14757:
        /* <DEDUP_REMOVED lines=44> */
.L_x_14756:
[----:B------:R-:W-:Y:S05]  /*e880*/  BSYNC B2 ;  /* 0x0000000000027941 */ /* 0x000fea0003800000 */
.L_x_14755:
        /* <DEDUP_REMOVED lines=11> */
.L_x_14751:
[----:B------:R-:W-:Y:S05]  /*e940*/  BSYNC B1 ;  /* 0x0000000000017941 */ /* 0x000fea0003800000 */
.L_x_14750:
        /* <DEDUP_REMOVED lines=18> */
.L_x_14762:
[----:B------:R-:W-:-:S07]  /*ea70*/  IMAD.MOV.U32 R97, RZ, RZ, R176 ;  /* 0x000000ffff617224 */ /* 0x000fce00078e00b0 */
.L_x_14763:
[----:B------:R-:W-:Y:S05]  /*ea80*/  BSYNC B2 ;  /* 0x0000000000027941 */ /* 0x000fea0003800000 */
.L_x_14761:
        /* <DEDUP_REMOVED lines=16> */
.L_x_14767:
[----:B------:R-:W-:Y:S05]  /*eb90*/  BSYNC B3 ;  /* 0x0000000000037941 */ /* 0x000fea0003800000 */
.L_x_14766:
        /* <DEDUP_REMOVED lines=44> */
.L_x_14765:
[----:B------:R-:W-:Y:S05]  /*ee60*/  BSYNC B2 ;  /* 0x0000000000027941 */ /* 0x000fea0003800000 */
.L_x_14764:
        /* <DEDUP_REMOVED lines=12> */
.L_x_14760:
[----:B------:R-:W-:Y:S05]  /*ef30*/  BSYNC B1 ;  /* 0x0000000000017941 */ /* 0x000fea0003800000 */
.L_x_14759:
        /* <DEDUP_REMOVED lines=18> */
.L_x_14771:
[----:B------:R-:W-:-:S07]  /*f060*/  IMAD.MOV.U32 R130, RZ, RZ, R176 ;  /* 0x000000ffff827224 */ /* 0x000fce00078e00b0 */
.L_x_14772:
[----:B------:R-:W-:Y:S05]  /*f070*/  BSYNC B2 ;  /* 0x0000000000027941 */ /* 0x000fea0003800000 */
.L_x_14770:
        /* <DEDUP_REMOVED lines=16> */
.L_x_14776:
[----:B------:R-:W-:Y:S05]  /*f180*/  BSYNC B3 ;  /* 0x0000000000037941 */ /* 0x000fea0003800000 */
.L_x_14775:
        /* <DEDUP_REMOVED lines=44> */
.L_x_14774:
[----:B------:R-:W-:Y:S05]  /*f450*/  BSYNC B2 ;  /* 0x0000000000027941 */ /* 0x000fea0003800000 */
.L_x_14773:
        /* <DEDUP_REMOVED lines=11> */
.L_x_14769:
[----:B------:R-:W-:Y:S05]  /*f510*/  BSYNC B1 ;  /* 0x0000000000017941 */ /* 0x000fea0003800000 */
.L_x_14768:
        /* <DEDUP_REMOVED lines=18> */
.L_x_14780:
[----:B------:R-:W-:-:S07]  /*f640*/  IMAD.MOV.U32 R99, RZ, RZ, R176 ;  /* 0x000000ffff637224 */ /* 0x000fce00078e00b0 */
.L_x_14781:
[----:B------:R-:W-:Y:S05]  /*f650*/  BSYNC B2 ;  /* 0x0000000000027941 */ /* 0x000fea0003800000 */
.L_x_14779:
        /* <DEDUP_REMOVED lines=16> */
.L_x_14785:
[----:B------:R-:W-:Y:S05]  /*f760*/  BSYNC B3 ;  /* 0x0000000000037941 */ /* 0x000fea0003800000 */
.L_x_14784:
        /* <DEDUP_REMOVED lines=44> */
.L_x_14783:
[----:B------:R-:W-:Y:S05]  /*fa30*/  BSYNC B2 ;  /* 0x0000000000027941 */ /* 0x000fea0003800000 */
.L_x_14782:
        /* <DEDUP_REMOVED lines=12> */
.L_x_14778:
[----:B------:R-:W-:Y:S05]  /*fb00*/  BSYNC B1 ;  /* 0x0000000000017941 */ /* 0x000fea0003800000 */
.L_x_14777:
        /* <DEDUP_REMOVED lines=18> */
.L_x_14789:
[----:B------:R-:W-:-:S07]  /*fc30*/  IMAD.MOV.U32 R130, RZ, RZ, R176 ;  /* 0x000000ffff827224 */ /* 0x000fce00078e00b0 */
.L_x_14790:
[----:B------:R-:W-:Y:S05]  /*fc40*/  BSYNC B2 ;  /* 0x0000000000027941 */ /* 0x000fea0003800000 */
.L_x_14788:
        /* <DEDUP_REMOVED lines=16> */
.L_x_14794:
[----:B------:R-:W-:Y:S05]  /*fd50*/  BSYNC B3 ;  /* 0x0000000000037941 */ /* 0x000fea0003800000 */
.L_x_14793:
        /* <DEDUP_REMOVED lines=44> */
.L_x_14792:
[----:B------:R-:W-:Y:S05]  /*10020*/  BSYNC B2 ;  /* 0x0000000000027941 */ /* 0x000fea0003800000 */
.L_x_14791:
        /* <DEDUP_REMOVED lines=11> */
.L_x_14787:
[----:B------:R-:W-:Y:S05]  /*100e0*/  BSYNC B1 ;  /* 0x0000000000017941 */ /* 0x000fea0003800000 */
.L_x_14786:
        /* <DEDUP_REMOVED lines=18> */
.L_x_14798:
[----:B------:R-:W-:-:S07]  /*10210*/  IMAD.MOV.U32 R101, RZ, RZ, R176 ;  /* 0x000000ffff657224 */ /* 0x000fce00078e00b0 */
.L_x_14799:
[----:B------:R-:W-:Y:S05]  /*10220*/  BSYNC B2 ;  /* 0x0000000000027941 */ /* 0x000fea0003800000 */
.L_x_14797:
        /* <DEDUP_REMOVED lines=16> */
.L_x_14803:
[----:B------:R-:W-:Y:S05]  /*10330*/  BSYNC B3 ;  /* 0x0000000000037941 */ /* 0x000fea0003800000 */
.L_x_14802:
        /* <DEDUP_REMOVED lines=44> */
.L_x_14801:
[----:B------:R-:W-:Y:S05]  /*10600*/  BSYNC B2 ;  /* 0x0000000000027941 */ /* 0x000fea0003800000 */
.L_x_14800:
        /* <DEDUP_REMOVED lines=12> */
.L_x_14796:
[----:B------:R-:W-:Y:S05]  /*106d0*/  BSYNC B1 ;  /* 0x0000000000017941 */ /* 0x000fea0003800000 */
.L_x_14795:
        /* <DEDUP_REMOVED lines=18> */
.L_x_14807:
[----:B------:R-:W-:-:S07]  /*10800*/  IMAD.MOV.U32 R130, RZ, RZ, R176 ;  /* 0x000000ffff827224 */ /* 0x000fce00078e00b0 */
.L_x_14808:
[----:B------:R-:W-:Y:S05]  /*10810*/  BSYNC B2 ;  /* 0x0000000000027941 */ /* 0x000fea0003800000 */
.L_x_14806:
        /* <DEDUP_REMOVED lines=16> */
.L_x_14812:
[----:B------:R-:W-:Y:S05]  /*10920*/  BSYNC B3 ;  /* 0x0000000000037941 */ /* 0x000fea0003800000 */
.L_x_14811:
        /* <DEDUP_REMOVED lines=44> */
.L_x_14810:
[----:B------:R-:W-:Y:S05]  /*10bf0*/  BSYNC B2 ;  /* 0x0000000000027941 */ /* 0x000fea0003800000 */
.L_x_14809:
        /* <DEDUP_REMOVED lines=11> */
.L_x_14805:
[----:B------:R-:W-:Y:S05]  /*10cb0*/  BSYNC B1 ;  /* 0x0000000000017941 */ /* 0x000fea0003800000 */
.L_x_14804:
        /* <DEDUP_REMOVED lines=18> */
.L_x_14816:
[----:B------:R-:W-:-:S07]  /*10de0*/  IMAD.MOV.U32 R103, RZ, RZ, R176 ;  /* 0x000000ffff677224 */ /* 0x000fce00078e00b0 */
.L_x_14817:
[----:B------:R-:W-:Y:S05]  /*10df0*/  BSYNC B2 ;  /* 0x0000000000027941 */ /* 0x000fea0003800000 */
.L_x_14815:
        /* <DEDUP_REMOVED lines=16> */
.L_x_14821:
[----:B------:R-:W-:Y:S05]  /*10f00*/  BSYNC B3 ;  /* 0x0000000000037941 */ /* 0x000fea0003800000 */
.L_x_14820:
        /* <DEDUP_REMOVED lines=44> */
.L_x_14819:
[----:B------:R-:W-:Y:S05]  /*111d0*/  BSYNC B2 ;  /* 0x0000000000027941 */ /* 0x000fea0003800000 */
.L_x_14818:
        /* <DEDUP_REMOVED lines=12> */
.L_x_14814:
[----:B------:R-:W-:Y:S05]  /*112a0*/  BSYNC B1 ;  /* 0x0000000000017941 */ /* 0x000fea0003800000 */
.L_x_14813:
        /* <DEDUP_REMOVED lines=25> */
.L_x_14749:
[----:B------:R-:W-:Y:S05]  /*11440*/  BSYNC B0 ;  /* 0x0000000000007941 */ /* 0x000fea0003800000 */
.L_x_14748:
        /* <DEDUP_REMOVED lines=154> */
.L_x_14844:
        /* <DEDUP_REMOVED lines=118> */
.L_x_14826:
[----:B------:R-:W-:Y:S05]  /*12550*/  BSYNC B1 ;  /* 0x0000000000017941 */ /* 0x000fea0003800000 */
.L_x_14825:
        /* <DEDUP_REMOVED lines=35> */
.L_x_14828:
[----:B------:R-:W-:Y:S05]  /*12790*/  BSYNC B1 ;  /* 0x0000000000017941 */ /* 0x000fea0003800000 */
.L_x_14827:
        /* <DEDUP_REMOVED lines=35> */
.L_x_14830:
[----:B------:R-:W-:Y:S05]  /*129d0*/  BSYNC B1 ;  /* 0x0000000000017941 */ /* 0x000fea0003800000 */
.L_x_14829:
        /* <DEDUP_REMOVED lines=35> */
.L_x_14832:
[----:B------:R-:W-:Y:S05]  /*12c10*/  BSYNC B1 ;  /* 0x0000000000017941 */ /* 0x000fea0003800000 */
.L_x_14831:
        /* <DEDUP_REMOVED lines=33> */
.L_x_14824:
[----:B------:R-:W-:Y:S05]  /*12e30*/  BSYNC B0 ;  /* 0x0000000000007941 */ /* 0x000fea0003800000 */
.L_x_14823:
[----:B------:R-:W-:Y:S01]  /*12e40*/  VIADD R49, R49, UR14 ;  /* 0x0000000e31317c36 */ /* 0x000fe20008000000 */
[----:B------:R-:W-:-:S04]  /*12e50*/  SEL R209, RZ, 0x1, P4 ;  /* 0x00000001ffd17807 */ /* 0x000fc80002000000 */
[----:B------:R-:W-:-:S13]  /*12e60*/  ISETP.GE.AND P1, PT, R49, UR15, PT ;  /* 0x0000000f31007c0c */ /* 0x000fda000bf26270 */
[----:B------:R-:W-:Y:S05]  /*12e70*/  @!P1 BRA `(.L_x_14833) ;  /* 0xfffffee800b89947 */ /* 0x000fea000383ffff */
[----:B------:R-:W-:Y:S05]  /*12e80*/  EXIT ;  /* 0x000000000000794d */ /* 0x000fea0003800000 */
.L_x_14822:
[----:B------:R-:W-:Y:S01]  /*12e90*/  HFMA2.MMA R218, -RZ, RZ, 0, 1.847743988037109375e-06 ;  /* 0x0000001fffda7435 */ /* 0x000fe200000001ff */
[----:B------:R-:W-:Y:S01]  /*12ea0*/  MOV R216, R105 ;  /* 0x0000006900d87202 */ /* 0x000fe20000000f00 */
[----:B------:R-:W-:Y:S02]  /*12eb0*/  IMAD.MOV.U32 R211, RZ, RZ, 0x1 ;  /* 0x00000001ffd37424 */ /* 0x000fe400078e00ff */
[----:B------:R-:W-:-:S07]  /*12ec0*/  IMAD.MOV.U32 R209, RZ, RZ, -0x1 ;  /* 0xffffffffffd17424 */ /* 0x000fce00078e00ff */
[----:B-----5:R-:W-:Y:S05]  /*12ed0*/  WARPSYNC.COLLECTIVE R209, `(.L_x_14834) ;  /* 0x00000000d1087348 */ /* 0x020fea0003c00000 */
[----:B------:R0:W1:Y:S02]  /*12ee0*/  SHFL.BFLY P6, R214, R216, R211, R218 ;  /* 0x0c0000d3d8d67389 */ /* 0x00006400000c00da */
[----:B01---5:R-:W-:Y:S01]  /*12ef0*/  ENDCOLLECTIVE ;  /* 0x000000000000791b */ /* 0x023fe20003800000 */
.L_x_14834:
[----:B------:R-:W-:Y:S01]  /*12f00*/  HFMA2.MMA R211, -RZ, RZ, 0, 1.1920928955078125e-07 ;  /* 0x00000002ffd37435 */ /* 0x000fe200000001ff */
[----:B------:R-:W-:-:S05]  /*12f10*/  MOV R104, R214 ;  /* 0x000000d600687202 */ /* 0x000fca0000000f00 */
[----:B------:R-:W-:-:S04]  /*12f20*/  FADD.FTZ R152, R105, R104 ;  /* 0x0000006869987221 */ /* 0x000fc80000010000 */
[----:B------:R-:W-:-:S07]  /*12f30*/  IMAD.MOV.U32 R216, RZ, RZ, R152 ;  /* 0x000000ffffd87224 */ /* 0x000fce00078e0098 */
[----:B------:R-:W-:Y:S05]  /*12f40*/  WARPSYNC.COLLECTIVE R209, `(.L_x_14835) ;  /* 0x00000000d1087348 */ /* 0x000fea0003c00000 */
[----:B------:R0:W1:Y:S02]  /*12f50*/  SHFL.BFLY P6, R214, R216, R211, R218 ;  /* 0x0c0000d3d8d67389 */ /* 0x00006400000c00da */
[----:B01----:R-:W-:Y:S01]  /*12f60*/  ENDCOLLECTIVE ;  /* 0x000000000000791b */ /* 0x003fe20003800000 */
.L_x_14835:
[----:B------:R-:W-:Y:S02]  /*12f70*/  IMAD.MOV.U32 R211, RZ, RZ, 0x4 ;  /* 0x00000004ffd37424 */ /* 0x000fe400078e00ff */
[----:B------:R-:W-:-:S04]  /*12f80*/  IMAD.MOV.U32 R153, RZ, RZ, R214 ;  /* 0x000000ffff997224 */ /* 0x000fc800078e00d6 */
[----:B------:R-:W-:-:S05]  /*12f90*/  FADD.FTZ R153, R152, R153 ;  /* 0x0000009998997221 */ /* 0x000fca0000010000 */
[----:B------:R-:W-:-:S07]  /*12fa0*/  MOV R216, R153 ;  /* 0x0000009900d87202 */ /* 0x000fce0000000f00 */
[----:B------:R-:W-:Y:S05]  /*12fb0*/  WARPSYNC.COLLECTIVE R209, `(.L_x_14836) ;  /* 0x00000000d1087348 */ /* 0x000fea0003c00000 */
[----:B------:R0:W1:Y:S02]  /*12fc0*/  SHFL.BFLY P6, R214, R216, R211, R218 ;  /* 0x0c0000d3d8d67389 */ /* 0x00006400000c00da */
[----:B01----:R-:W-:Y:S01]  /*12fd0*/  ENDCOLLECTIVE ;  /* 0x000000000000791b */ /* 0x003fe20003800000 */
.L_x_14836:
[----:B------:R-:W-:Y:S01]  /*12fe0*/  HFMA2.MMA R211, -RZ, RZ, 0, 4.76837158203125e-07 ;  /* 0x00000008ffd37435 */ /* 0x000fe200000001ff */
[----:B------:R-:W-:-:S05]  /*12ff0*/  MOV R104, R214 ;  /* 0x000000d600687202 */ /* 0x000fca0000000f00 */
[----:B------:R-:W-:-:S04]  /*13000*/  FADD.FTZ R154, R153, R104 ;  /* 0x00000068999a7221 */ /* 0x000fc80000010000 */
[----:B------:R-:W-:-:S07]  /*13010*/  IMAD.MOV.U32 R216, RZ, RZ, R154 ;  /* 0x000000ffffd87224 */ /* 0x000fce00078e009a */
[----:B------:R-:W-:Y:S05]  /*13020*/  WARPSYNC.COLLECTIVE R209, `(.L_x_14837) ;  /* 0x00000000d1087348 */ /* 0x000fea0003c00000 */
[----:B------:R0:W1:Y:S02]  /*13030*/  SHFL.BFLY P6, R214, R216, R211, R218 ;  /* 0x0c0000d3d8d67389 */ /* 0x00006400000c00da */
[----:B01----:R-:W-:Y:S01]  /*13040*/  ENDCOLLECTIVE ;  /* 0x000000000000791b */ /* 0x003fe20003800000 */
.L_x_14837:
[----:B------:R-:W-:Y:S02]  /*13050*/  IMAD.MOV.U32 R211, RZ, RZ, 0x10 ;  /* 0x00000010ffd37424 */ /* 0x000fe400078e00ff */
[----:B------:R-:W-:-:S04]  /*13060*/  IMAD.MOV.U32 R155, RZ, RZ, R214 ;  /* 0x000000ffff9b7224 */ /* 0x000fc800078e00d6 */
[----:B------:R-:W-:-:S05]  /*13070*/  FADD.FTZ R155, R154, R155 ;  /* 0x0000009b9a9b7221 */ /* 0x000fca0000010000 */
[----:B------:R-:W-:-:S07]  /*13080*/  MOV R216, R155 ;  /* 0x0000009b00d87202 */ /* 0x000fce0000000f00 */
[----:B------:R-:W-:Y:S05]  /*13090*/  WARPSYNC.COLLECTIVE R209, `(.L_x_14838) ;  /* 0x00000000d1087348 */ /* 0x000fea0003c00000 */
[----:B------:R0:W1:Y:S02]  /*130a0*/  SHFL.BFLY P6, R214, R216, R211, R218 ;  /* 0x0c0000d3d8d67389 */ /* 0x00006400000c00da */
[----:B01----:R-:W-:Y:S01]  /*130b0*/  ENDCOLLECTIVE ;  /* 0x000000000000791b */ /* 0x003fe20003800000 */
.L_x_14838:
        /* <DEDUP_REMOVED lines=89> */
.L_x_14839:
[----:B------:R-:W-:Y:S02]  /*13650*/  IMAD.MOV.U32 R211, RZ, RZ, 0x2 ;  /* 0x00000002ffd37424 */ /* 0x000fe400078e00ff */
[----:B------:R-:W-:-:S04]  /*13660*/  IMAD.MOV.U32 R152, RZ, RZ, R214 ;  /* 0x000000ffff987224 */ /* 0x000fc800078e00d6 */
[----:B------:R-:W-:-:S05]  /*13670*/  FADD.FTZ R152, R105, R152 ;  /* 0x0000009869987221 */ /* 0x000fca0000010000 */
[----:B------:R-:W-:-:S07]  /*13680*/  MOV R216, R152 ;  /* 0x0000009800d87202 */ /* 0x000fce0000000f00 */
[----:B------:R-:W-:Y:S05]  /*13690*/  WARPSYNC.COLLECTIVE R209, `(.L_x_14840) ;  /* 0x00000000d1087348 */ /* 0x000fea0003c00000 */
[----:B------:R0:W1:Y:S02]  /*136a0*/  SHFL.BFLY P6, R214, R216, R211, R218 ;  /* 0x0c0000d3d8d67389 */ /* 0x00006400000c00da */
[----:B01----:R-:W-:Y:S01]  /*136b0*/  ENDCOLLECTIVE ;  /* 0x000000000000791b */ /* 0x003fe20003800000 */
.L_x_14840:
[----:B------:R-:W-:Y:S01]  /*136c0*/  HFMA2.MMA R211, -RZ, RZ, 0, 2.384185791015625e-07 ;  /* 0x00000004ffd37435 */ /* 0x000fe200000001ff */
[----:B------:R-:W-:-:S05]  /*136d0*/  MOV R153, R214 ;  /* 0x000000d600997202 */ /* 0x000fca0000000f00 */
[----:B------:R-:W-:-:S04]  /*136e0*/  FADD.FTZ R153, R152, R153 ;  /* 0x0000009998997221 */ /* 0x000fc80000010000 */
[----:B------:R-:W-:-:S07]  /*136f0*/  IMAD.MOV.U32 R216, RZ, RZ, R153 ;  /* 0x000000ffffd87224 */ /* 0x000fce00078e0099 */
[----:B------:R-:W-:Y:S05]  /*13700*/  WARPSYNC.COLLECTIVE R209, `(.L_x_14841) ;  /* 0x00000000d1087348 */ /* 0x000fea0003c00000 */
[----:B------:R0:W1:Y:S02]  /*13710*/  SHFL.BFLY P6, R214, R216, R211, R218 ;  /* 0x0c0000d3d8d67389 */ /* 0x00006400000c00da */
[----:B01----:R-:W-:Y:S01]  /*13720*/  ENDCOLLECTIVE ;  /* 0x000000000000791b */ /* 0x003fe20003800000 */
.L_x_14841:
[----:B------:R-:W-:Y:S02]  /*13730*/  IMAD.MOV.U32 R211, RZ, RZ, 0x8 ;  /* 0x00000008ffd37424 */ /* 0x000fe400078e00ff */
[----:B------:R-:W-:-:S04]  /*13740*/  IMAD.MOV.U32 R154, RZ, RZ, R214 ;  /* 0x000000ffff9a7224 */ /* 0x000fc800078e00d6 */
[----:B------:R-:W-:-:S05]  /*13750*/  FADD.FTZ R154, R153, R154 ;  /* 0x0000009a999a7221 */ /* 0x000fca0000010000 */
[----:B------:R-:W-:-:S07]  /*13760*/  MOV R216, R154 ;  /* 0x0000009a00d87202 */ /* 0x000fce0000000f00 */
[----:B------:R-:W-:Y:S05]  /*13770*/  WARPSYNC.COLLECTIVE R209, `(.L_x_14842) ;  /* 0x00000000d1087348 */ /* 0x000fea0003c00000 */
[----:B------:R0:W1:Y:S02]  /*13780*/  SHFL.BFLY P6, R214, R216, R211, R218 ;  /* 0x0c0000d3d8d67389 */ /* 0x00006400000c00da */
[----:B01----:R-:W-:Y:S01]  /*13790*/  ENDCOLLECTIVE ;  /* 0x000000000000791b */ /* 0x003fe20003800000 */
.L_x_14842:
[----:B------:R-:W-:Y:S01]  /*137a0*/  HFMA2.MMA R211, -RZ, RZ, 0, 9.5367431640625e-07 ;  /* 0x00000010ffd37435 */ /* 0x000fe200000001ff */
[----:B------:R-:W-:-:S05]  /*137b0*/  MOV R155, R214 ;  /* 0x000000d6009b7202 */ /* 0x000fca0000000f00 */
[----:B------:R-:W-:-:S04]  /*137c0*/  FADD.FTZ R155, R154, R155 ;  /* 0x0000009b9a9b7221 */ /* 0x000fc80000010000 */
[----:B------:R-:W-:-:S07]  /*137d0*/  IMAD.MOV.U32 R216, RZ, RZ, R155 ;  /* 0x000000ffffd87224 */ /* 0x000fce00078e009b */
[----:B------:R-:W-:Y:S05]  /*137e0*/  WARPSYNC.COLLECTIVE R209, `(.L_x_14843) ;  /* 0x00000000d1087348 */ /* 0x000fea0003c00000 */
[----:B------:R0:W1:Y:S02]  /*137f0*/  SHFL.BFLY P6, R214, R216, R211, R218 ;  /* 0x0c0000d3d8d67389 */ /* 0x00006400000c00da */
[----:B01----:R-:W-:Y:S01]  /*13800*/  ENDCOLLECTIVE ;  /* 0x000000000000791b */ /* 0x003fe20003800000 */
.L_x_14843:
[----:B------:R-:W-:Y:S05]  /*13810*/  BRA `(.L_x_14844) ;  /* 0xffffffe400747947 */ /* 0x000fea000383ffff */
.L_x_14845:
        /* <DEDUP_REMOVED lines=14> */
.L_x_37222:


//--------------------- .text._ZN10layer_norm13ln_fwd_kernelINS_13Kernel_traitsI13__nv_bfloat16S2_fS2_fjLj5120ELj1ELj1ELj4ELj16ENS_18Kernel_traits_baseILj5120ES2_S2_fS2_fjLj128EEEEELb1ELb1ELb1ELb1EEEvNS_9FwdParamsE --------------------------
	.section	.text._ZN10layer_norm13ln_fwd_kernelINS_13Kernel_traitsI13__nv_bfloat16S2_fS2_fjLj5120ELj1ELj1ELj4ELj16ENS_18Kernel_traits_baseILj5120ES2_S2_fS2_fjLj128EEEEELb1ELb1ELb1ELb1EEEvNS_9FwdParamsE,"ax",@progbits
	.align	128
        .global         _ZN10layer_norm13ln_fwd_kernelINS_13Kernel_traitsI13__nv_bfloat16S2_fS2_fjLj5120ELj1ELj1ELj4ELj16ENS_18Kernel_traits_baseILj5120ES2_S2_fS2_fjLj128EEEEELb1ELb1ELb1ELb1EEEvNS_9FwdParamsE
        .type           _ZN10layer_norm13ln_fwd_kernelINS_13Kernel_traitsI13__nv_bfloat16S2_fS2_fjLj5120ELj1ELj1ELj4ELj16ENS_18Kernel_traits_baseILj5120ES2_S2_fS2_fjLj128EEEEELb1ELb1ELb1ELb1EEEvNS_9FwdParamsE,@function
        .size           _ZN10layer_norm13ln_fwd_kernelINS_13Kernel_traitsI13__nv_bfloat16S2_fS2_fjLj5120ELj1ELj1ELj4ELj16ENS_18Kernel_traits_baseILj5120ES2_S2_fS2_fjLj128EEEEELb1ELb1ELb1ELb1EEEvNS_9FwdParamsE,(.L_x_37223 - _ZN10layer_norm13ln_fwd_kernelINS_13Kernel_traitsI13__nv_bfloat16S2_fS2_fjLj5120ELj1ELj1ELj4ELj16ENS_18Kernel_traits_baseILj5120ES2_S2_fS2_fjLj128EEEEELb1ELb1ELb1ELb1EEEvNS_9FwdParamsE)
        .other          _ZN10layer_norm13ln_fwd_kernelINS_13Kernel_traitsI13__nv_bfloat16S2_fS2_fjLj5120ELj1ELj1ELj4ELj16ENS_18Kernel_traits_baseILj5120ES2_S2_fS2_fjLj128EEEEELb1ELb1ELb1ELb1EEEvNS_9FwdParamsE,@"STO_CUDA_ENTRY STV_DEFAULT"
_ZN10layer_norm13ln_fwd_kernelINS_13Kernel_traitsI13__nv_bfloat16S2_fS2_fjLj5120ELj1ELj1ELj4ELj16ENS_18Kernel_traits_baseILj5120ES2_S2_fS2_fjLj128EEEEELb1ELb1ELb1ELb1EEEvNS_9FwdParamsE:
.text._ZN10layer_norm13ln_fwd_kernelINS_13Kernel_traitsI13__nv_bfloat16S2_fS2_fjLj5120ELj1ELj1ELj4ELj16ENS_18Kernel_traits_baseILj5120ES2_S2_fS2_fjLj128EEEEELb1ELb1ELb1ELb1EEEvNS_9FwdParamsE:
        /* <DEDUP_REMOVED lines=17> */
[----:B------:R-:W2:Y:S08]  /*0110*/  S2UR UR8, SR_CTAID.X ;  /* 0x00000000000879c3 */ /* 0x000eb00000002500 */
[----:B------:R-:W2:Y:S02]  /*0120*/  LDC R154, c[0x0][RZ] ;  /* 0x00000000ff9a7b82 */ /* 0x000ea40000000800 */
[----:B--2---:R-:W-:-:S04]  /*0130*/  IMAD R154, R154, UR8, R155 ;  /* 0x000000089a9a7c24 */ /* 0x004fc8000f8e029b */
[----:B------:R-:W-:-:S04]  /*0140*/  IMAD.WIDE.U32 R10, R154, -0x326172a9, RZ ;  /* 0xcd9e8d579a0a7825 */ /* 0x000fc800078e00ff */
[----:B------:R-:W-:Y:S01]  /*0150*/  IMAD.SHL.U32 R0, R155, 0x10, RZ ;  /* 0x000000109b007824 */ /* 0x000fe200078e00ff */
[----:B------:R-:W-:-:S04]  /*0160*/  ISETP.NE.U32.AND P0, PT, RZ, UR10, PT ;  /* 0x0000000aff007c0c */ /* 0x000fc8000bf05070 */
[----:B------:R-:W-:Y:S02]  /*0170*/  LOP3.LUT R0, R0, 0x7f0, RZ, 0xc0, !PT ;  /* 0x000007f000007812 */ /* 0x000fe400078ec0ff */
[----:B------:R-:W-:Y:S02]  /*0180*/  ISETP.NE.AND.EX P0, PT, RZ, UR11, PT, P0 ;  /* 0x0000000bff007c0c */ /* 0x000fe4000bf05300 */
[C---:B------:R-:W-:Y:S01]  /*0190*/  LEA.HI R151, R155.reuse, UR8, RZ, 0x19 ;  /* 0x000000089b977c11 */ /* 0x040fe2000f8fc8ff */
[----:B------:R-:W-:Y:S01]  /*01a0*/  ULDC.64 UR8, c[0x0][0x260] ;  /* 0x0000980000087ab9 */ /* 0x000fe20000000a00 */
[----:B------:R-:W-:Y:S02]  /*01b0*/  LOP3.LUT R155, R155, 0x7f, RZ, 0xc0, !PT ;  /* 0x0000007f9b9b7812 */ /* 0x000fe400078ec0ff */
[----:B----4-:R-:W-:Y:S02]  /*01c0*/  @P1 R2UR UR4, R2 ;  /* 0x00000000020412ca */ /* 0x010fe400000e0000 */
[----:B------:R-:W-:-:S02]  /*01d0*/  @P1 R2UR UR5, R3 ;  /* 0x00000000030512ca */ /* 0x000fc400000e0000 */
        /* <DEDUP_REMOVED lines=41> */
[----:B------:R-:W-:Y:S02]  /*0470*/  IADD3 R2, P1, R0, UR10, RZ ;  /* 0x0000000a00027c10 */ /* 0x000fe4000ff3e0ff */
[----:B------:R-:W-:Y:S02]  /*0480*/  LOP3.LUT R21, R27, UR25, R22, 0x96, !PT ;  /* 0x000000191b157c12 */ /* 0x000fe4000f8e9616 */
[----:B------:R-:W-:Y:S01]  /*0490*/  LOP3.LUT R22, R25, UR26, R20, 0x96, !PT ;  /* 0x0000001a19167c12 */ /* 0x000fe2000f8e9614 */
[----:B------:R-:W-:Y:S01]  /*04a0*/  IMAD.X R3, RZ, RZ, UR11, P1 ;  /* 0x0000000bff037e24 */ /* 0x000fe200088e06ff */
[----:B------:R-:W-:Y:S01]  /*04b0*/  UIADD3 UR27, UR4, 0x5384540f, URZ ;  /* 0x5384540f041b7890 */ /* 0x000fe2000fffe03f */
[----:B------:R-:W-:Y:S01]  /*04c0*/  IMAD.WIDE.U32 R20, R21, -0x2daee0ad, RZ ;  /* 0xd2511f5315147825 */ /* 0x000fe200078e00ff */
[----:B------:R-:W-:Y:S01]  /*04d0*/  UIADD3 UR28, UR5, 0x1fd5c5a3, URZ ;  /* 0x1fd5c5a3051c7890 */ /* 0x000fe2000fffe03f */
[----:B------:R-:W-:Y:S01]  /*04e0*/  ISETP.GE.AND P1, PT, R151, UR12, PT ;  /* 0x0000000c97007c0c */ /* 0x000fe2000bf26270 */
[----:B------:R-:W-:Y:S01]  /*04f0*/  ULDC.64 UR10, c[0x0][0x278] ;  /* 0x00009e00000a7ab9 */ /* 0x000fe20000000a00 */
[----:B------:R-:W-:Y:S01]  /*0500*/  IMAD.WIDE.U32 R22, R22, -0x326172a9, RZ ;  /* 0xcd9e8d5716167825 */ /* 0x000fe200078e00ff */
[----:B------:R-:W5:Y:S02]  /*0510*/  @P0 LDG.E.128 R4, desc[UR6][R2.64] ;  /* 0x0000000602040981 */ /* 0x000f64000c1e1d00 */
[----:B------:R-:W-:-:S02]  /*0520*/  LOP3.LUT R66, R21, UR28, R24, 0x96, !PT ;  /* 0x0000001c15427c12 */ /* 0x000fc4000f8e9618 */
[----:B------:R-:W-:Y:S01]  /*0530*/  LOP3.LUT R147, R23, UR27, R26, 0x96, !PT ;  /* 0x0000001b17937c12 */ /* 0x000fe2000f8e961a */
[----:B------:R-:W5:Y:S01]  /*0540*/  @P0 LDG.E.128 R8, desc[UR6][R2.64+0x800] ;  /* 0x0008000602080981 */ /* 0x000f62000c1e1d00 */
[----:B------:R-:W-:Y:S01]  /*0550*/  LEA R64, P3, R155, UR10, 0x4 ;  /* 0x0000000a9b407c11 */ /* 0x000fe2000f8620ff */
[----:B------:R-:W-:Y:S02]  /*0560*/  UIADD3 UR29, UR4, -0xe443238, URZ ;  /* 0xf1bbcdc8041d7890 */ /* 0x000fe4000fffe03f */
[----:B------:R-:W5:Y:S01]  /*0570*/  @P0 LDG.E.128 R12, desc[UR6][R2.64+0x1000] ;  /* 0x00100006020c0981 */ /* 0x000f62000c1e1d00 */
[----:B------:R-:W-:-:S03]  /*0580*/  UIADD3 UR30, UR5, -0x24c28bd8, URZ ;  /* 0xdb3d7428051e7890 */ /* 0x000fc6000fffe03f */
[----:B------:R-:W5:Y:S01]  /*0590*/  @P0 LDG.E.128 R16, desc[UR6][R2.64+0x1800] ;  /* 0x0018000602100981 */ /* 0x000f62000c1e1d00 */
[----:B------:R-:W-:-:S03]  /*05a0*/  IMAD.HI.U32 R23, R66, -0x326172a9, RZ ;  /* 0xcd9e8d5742177827 */ /* 0x000fc600078e00ff */
[----:B------:R0:W5:Y:S01]  /*05b0*/  @P0 LDG.E.128 R60, desc[UR6][R2.64+0x2000] ;  /* 0x00200006023c0981 */ /* 0x000162000c1e1d00 */
[----:B------:R-:W-:Y:S01]  /*05c0*/  IMAD.HI.U32 R21, R147, -0x2daee0ad, RZ ;  /* 0xd2511f5393157827 */ /* 0x000fe200078e00ff */
[----:B------:R-:W-:-:S03]  /*05d0*/  LOP3.LUT R67, R23, UR29, R22, 0x96, !PT ;  /* 0x0000001d17437c12 */ /* 0x000fc6000f8e9616 */
[----:B------:R-:W-:Y:S01]  /*05e0*/  IMAD.X R65, RZ, RZ, UR11, P3 ;  /* 0x0000000bff417e24 */ /* 0x000fe200098e06ff */
[----:B0-----:R-:W-:-:S04]  /*05f0*/  IADD3 R2, P2, R0, UR8, RZ ;  /* 0x0000000800027c10 */ /* 0x001fc8000ff5e0ff */
[----:B------:R-:W-:Y:S02]  /*0600*/  IADD3.X R3, RZ, UR9, RZ, P2, !PT ;  /* 0x00000009ff037c10 */ /* 0x000fe400097fe4ff */
        /* <DEDUP_REMOVED lines=9> */
[----:B------:R-:W-:Y:S01]  /*06a0*/  @!P0 CS2R R18, SRZ ;  /* 0x0000000000128805 */ /* 0x000fe2000001ff00 */
[----:B------:R-:W5:Y:S01]  /*06b0*/  LDG.E.128 R56, desc[UR6][R2.64] ;  /* 0x0000000602387981 */ /* 0x000f62000c1e1d00 */
[----:B------:R-:W-:Y:S02]  /*06c0*/  @!P0 CS2R R60, SRZ ;  /* 0x00000000003c8805 */ /* 0x000fe4000001ff00 */
[----:B------:R-:W-:Y:S02]  /*06d0*/  PRMT R114, R5, 0x7632, R114 ;  /* 0x0000763205727816 */ /* 0x000fe40000000072 */
[----:B------:R-:W-:Y:S01]  /*06e0*/  @!P0 CS2R R62, SRZ ;  /* 0x00000000003e8805 */ /* 0x000fe2000001ff00 */
[----:B------:R-:W5:Y:S01]  /*06f0*/  LDG.E.128 R52, desc[UR6][R2.64+0x800] ;  /* 0x0008000602347981 */ /* 0x000f62000c1e1d00 */
[----:B------:R-:W-:-:S03]  /*0700*/  PRMT R115, R6, 0x7632, R115 ;  /* 0x0000763206737816 */ /* 0x000fc60000000073 */
[----:B------:R-:W5:Y:S01]  /*0710*/  LDG.E.128 R48, desc[UR6][R2.64+0x1000] ;  /* 0x0010000602307981 */ /* 0x000f62000c1e1d00 */
[----:B------:R-:W-:-:S03]  /*0720*/  PRMT R117, R8, 0x7632, R117 ;  /* 0x0000763208757816 */ /* 0x000fc60000000075 */
[----:B------:R-:W5:Y:S01]  /*0730*/  LDG.E.128 R44, desc[UR6][R2.64+0x1800] ;  /* 0x00180006022c7981 */ /* 0x000f62000c1e1d00 */
[----:B------:R-:W-:-:S03]  /*0740*/  PRMT R118, R9, 0x7632, R118 ;  /* 0x0000763209767816 */ /* 0x000fc60000000076 */
[----:B------:R0:W5:Y:S01]  /*0750*/  LDG.E.128 R40, desc[UR6][R2.64+0x2000] ;  /* 0x0020000602287981 */ /* 0x000162000c1e1d00 */
[----:B------:R-:W-:Y:S01]  /*0760*/  PRMT R120, R11, 0x7632, R120 ;  /* 0x000076320b787816 */ /* 0x000fe20000000078 */
[----:B------:R-:W-:Y:S01]  /*0770*/  UIADD3 UR31, UR4, -0x700cb87f, URZ ;  /* 0x8ff34781041f7890 */ /* 0x000fe2000fffe03f */
[----:B------:R-:W-:Y:S01]  /*0780*/  PRMT R121, R12, 0x7632, R121 ;  /* 0x000076320c797816 */ /* 0x000fe20000000079 */
[----:B------:R-:W5:Y:S01]  /*0790*/  LDG.E.128 R36, desc[UR6][R64.64] ;  /* 0x0000000640247981 */ /* 0x000f62000c1e1d00 */
[----:B------:R-:W-:Y:S01]  /*07a0*/  PRMT R123, R14, 0x7632, R123 ;  /* 0x000076320e7b7816 */ /* 0x000fe2000000007b */
[----:B------:R-:W-:Y:S01]  /*07b0*/  UIADD3 UR32, UR5, -0x695add53, URZ ;  /* 0x96a522ad05207890 */ /* 0x000fe2000fffe03f */
[----:B------:R-:W-:Y:S01]  /*07c0*/  PRMT R124, R15, 0x7632, R124 ;  /* 0x000076320f7c7816 */ /* 0x000fe2000000007c */
[----:B------:R-:W5:Y:S01]  /*07d0*/  LDG.E.128 R32, desc[UR6][R64.64+0x800] ;  /* 0x0008000640207981 */ /* 0x000f62000c1e1d00 */
[----:B------:R-:W-:Y:S01]  /*07e0*/  IMAD R147, R147, -0x2daee0ad, RZ ;  /* 0xd2511f5393937824 */ /* 0x000fe200078e02ff */
[----:B0-----:R-:W-:Y:S01]  /*07f0*/  SHF.L.U32 R3, R6, 0x10, RZ ;  /* 0x0000001006037819 */ /* 0x001fe200000006ff */
[----:B------:R-:W-:Y:S01]  /*0800*/  IMAD.U32 R2, R5, 0x10000, RZ ;  /* 0x0001000005027824 */ /* 0x000fe200078e00ff */
[----:B------:R-:W-:Y:S01]  /*0810*/  SHF.L.U32 R6, R9, 0x10, RZ ;  /* 0x0000001009067819 */ /* 0x000fe200000006ff */
[----:B------:R-:W-:Y:S01]  /*0820*/  IMAD.U32 R5, R8, 0x10000, RZ ;  /* 0x0001000008057824 */ /* 0x000fe200078e00ff */
[----:B------:R-:W-:Y:S01]  /*0830*/  SHF.L.U32 R9, R12, 0x10, RZ ;  /* 0x000000100c097819 */ /* 0x000fe200000006ff */
[----:B------:R-:W-:Y:S01]  /*0840*/  IMAD.U32 R8, R11, 0x10000, RZ ;  /* 0x000100000b087824 */ /* 0x000fe200078e00ff */
[----:B------:R-:W-:Y:S01]  /*0850*/  SHF.L.U32 R12, R15, 0x10, RZ ;  /* 0x000000100f0c7819 */ /* 0x000fe200000006ff */
[----:B------:R-:W-:Y:S01]  /*0860*/  IMAD.U32 R11, R14, 0x10000, RZ ;  /* 0x000100000e0b7824 */ /* 0x000fe200078e00ff */
[C---:B------:R-:W-:Y:S01]  /*0870*/  PRMT R126, R17.reuse, 0x7632, R126 ;  /* 0x00007632117e7816 */ /* 0x040fe2000000007e */
[----:B------:R-:W-:Y:S01]  /*0880*/  IMAD.U32 R14, R17, 0x10000, RZ ;  /* 0x00010000110e7824 */ /* 0x000fe200078e00ff */
[C---:B------:R-:W-:Y:S01]  /*0890*/  PRMT R127, R18.reuse, 0x7632, R127 ;  /* 0x00007632127f7816 */ /* 0x040fe2000000007f */
[----:B------:R-:W5:Y:S01]  /*08a0*/  LDG.E.128 R28, desc[UR6][R64.64+0x1000] ;  /* 0x00100006401c7981 */ /* 0x000f62000c1e1d00 */
[----:B------:R-:W-:Y:S01]  /*08b0*/  SHF.L.U32 R15, R18, 0x10, RZ ;  /* 0x00000010120f7819 */ /* 0x000fe200000006ff */
[C---:B------:R-:W-:Y:S01]  /*08c0*/  IMAD.U32 R0, R4.reuse, 0x10000, RZ ;  /* 0x0001000004007824 */ /* 0x040fe200078e00ff */
[----:B------:R-:W-:Y:S01]  /*08d0*/  PRMT R113, R4, 0x7632, R113 ;  /* 0x0000763204717816 */ /* 0x000fe20000000071 */
[----:B------:R-:W5:Y:S01]  /*08e0*/  LDG.E.128 R24, desc[UR6][R64.64+0x1800] ;  /* 0x0018000640187981 */ /* 0x000f62000c1e1d00 */
[C---:B------:R-:W-:Y:S01]  /*08f0*/  PRMT R133, R60.reuse, 0x7632, R133 ;  /* 0x000076323c857816 */ /* 0x040fe20000000085 */
[----:B------:R-:W-:Y:S01]  /*0900*/  IMAD.U32 R17, R60, 0x10000, RZ ;  /* 0x000100003c117824 */ /* 0x000fe200078e00ff */
[C---:B------:R-:W-:Y:S01]  /*0910*/  PRMT R134, R61.reuse, 0x7632, R134 ;  /* 0x000076323d867816 */ /* 0x040fe20000000086 */
[----:B------:R0:W5:Y:S01]  /*0920*/  LDG.E.128 R20, desc[UR6][R64.64+0x2000] ;  /* 0x0020000640147981 */ /* 0x000162000c1e1d00 */
[----:B------:R-:W-:Y:S01]  /*0930*/  SHF.L.U32 R18, R61, 0x10, RZ ;  /* 0x000000103d127819 */ /* 0x000fe200000006ff */
[C---:B------:R-:W-:Y:S01]  /*0940*/  IMAD.U32 R4, R7.reuse, 0x10000, RZ ;  /* 0x0001000007047824 */ /* 0x040fe200078e00ff */
[----:B------:R-:W-:Y:S01]  /*0950*/  PRMT R116, R7, 0x7632, R116 ;  /* 0x0000763207747816 */ /* 0x000fe20000000074 */
[----:B------:R-:W-:Y:S01]  /*0960*/  IMAD.HI.U32 R146, R150, -0x326172a9, RZ ;  /* 0xcd9e8d5796927827 */ /* 0x000fe200078e00ff */
[----:B------:R-:W-:Y:S01]  /*0970*/  PRMT R136, R63, 0x7632, R136 ;  /* 0x000076323f887816 */ /* 0x000fe20000000088 */
[----:B------:R-:W-:Y:S01]  /*0980*/  ULDC UR8, c[0x0][0x294] ;  /* 0x0000a50000087ab9 */ /* 0x000fe20000000800 */
[----:B------:R-:W-:Y:S01]  /*0990*/  PRMT R119, R10, 0x7632, R119 ;  /* 0x000076320a777816 */ /* 0x000fe20000000077 */
[----:B------:R-:W-:Y:S01]  /*09a0*/  IMAD.WIDE.U32 R60, R67, -0x2daee0ad, RZ ;  /* 0xd2511f53433c7825 */ /* 0x000fe200078e00ff */
[----:B------:R-:W-:Y:S01]  /*09b0*/  PRMT R122, R13, 0x7632, R122 ;  /* 0x000076320d7a7816 */ /* 0x000fe2000000007a */
[----:B------:R-:W-:Y:S01]  /*09c0*/  ULDC.U8 UR9, c[0x0][0x2a0] ;  /* 0x0000a80000097ab9 */ /* 0x000fe20000000000 */
[----:B------:R-:W-:Y:S01]  /*09d0*/  PRMT R125, R16, 0x7632, R125 ;  /* 0x00007632107d7816 */ /* 0x000fe2000000007d */
[----:B0-----:R-:W-:Y:S01]  /*09e0*/  IMAD R65, R66, -0x326172a9, RZ ;  /* 0xcd9e8d5742417824 */ /* 0x001fe200078e02ff */
        /* <DEDUP_REMOVED lines=37> */
[----:B------:R-:W-:-:S07]  /*0c40*/  IMAD.U32 R136, R136, 0x10000, RZ ;  /* 0x0001000088887824 */ /* 0x000fce00078e00ff */
.L_x_15219:
[----:B------:R-:W0:Y:S08]  /*0c50*/  LDC.64 R72, c[0x0][0x280] ;  /* 0x0000a000ff487b82 */ /* 0x000e300000000a00 */
        /* <DEDUP_REMOVED lines=14> */
[----:B------:R-:W-:Y:S02]  /*0d40*/  BSSY B0, `(.L_x_14846) ;  /* 0x000006d000007945 */ /* 0x000fe40003800000 */
[----:B-----5:R0:W5:Y:S02]  /*0d50*/  LDG.E R158, desc[UR6][R158.64] ;  /* 0x000000069e9e7981 */ /* 0x020164000c1e1900 */
[----:B-1----:R-:W-:-:S05]  /*0d60*/  @P0 IMAD.WIDE.U32 R72, R160, 0x20, R72 ;  /* 0x00000020a0480825 */ /* 0x002fca00078e0048 */
[----:B------:R-:W2:Y:S01]  /*0d70*/  @P0 LDG.E.128 R60, desc[UR6][R72.64] ;  /* 0x00000006483c0981 */ /* 0x000ea2000c1e1d00 */
[----:B----4-:R-:W-:-:S03]  /*0d80*/  ISETP.GE.AND P2, PT, R76, 0x1, PT ;  /* 0x000000014c00780c */ /* 0x010fc60003f46270 */
[----:B------:R2:W5:Y:S10]  /*0d90*/  @P0 LDG.E.128 R68, desc[UR6][R72.64+0x10] ;  /* 0x0000100648440981 */ /* 0x000574000c1e1d00 */
[----:B------:R-:W1:Y:S01]  /*0da0*/  @P2 LDC.64 R74, c[0x0][0x220] ;  /* 0x00008800ff4a2b82 */ /* 0x000e620000000a00 */
[----:B------:R-:W-:-:S04]  /*0db0*/  @P2 VIADD R80, R76, 0xffffffff ;  /* 0xffffffff4c502836 */ /* 0x000fc80000000000 */
[----:B------:R-:W-:-:S05]  /*0dc0*/  @P2 IMAD R80, R80, R157, RZ ;  /* 0x0000009d50502224 */ /* 0x000fca00078e02ff */
[----:B------:R-:W-:-:S04]  /*0dd0*/  @P2 SHF.R.S32.HI R77, RZ, 0x1f, R80 ;  /* 0x0000001fff4d2819 */ /* 0x000fc80000011450 */
[----:B------:R-:W-:-:S04]  /*0de0*/  @P2 LEA.HI R80, R77, R80, RZ, 0x3 ;  /* 0x000000504d502211 */ /* 0x000fc800078f18ff */
[----:B------:R-:W-:-:S05]  /*0df0*/  @P2 LEA.HI.SX32 R162, R80, R155, 0x1d ;  /* 0x0000009b50a22211 */ /* 0x000fca00078feaff */
[----:B-1----:R-:W-:-:S05]  /*0e00*/  @P2 IMAD.WIDE.U32 R74, R162, 0x10, R74 ;  /* 0x00000010a24a2825 */ /* 0x002fca00078e004a */
[----:B------:R1:W5:Y:S01]  /*0e10*/  @P2 LDG.E.128 R64, desc[UR6][R74.64] ;  /* 0x000000064a402981 */ /* 0x000362000c1e1d00 */
[----:B------:R-:W-:Y:S02]  /*0e20*/  ISETP.GT.AND P3, PT, R76, RZ, PT ;  /* 0x000000ff4c00720c */ /* 0x000fe40003f64270 */
[----:B0-----:R-:W-:-:S11]  /*0e30*/  SHF.R.S32.HI R159, RZ, 0x1f, R151 ;  /* 0x0000001fff9f7819 */ /* 0x001fd60000011497 */
        /* <DEDUP_REMOVED lines=17> */
.L_x_14849:
[----:B------:R-:W-:-:S07]  /*0f50*/  MOV R80, R150 ;  /* 0x0000009600507202 */ /* 0x000fce0000000f00 */
.L_x_14850:
[----:B------:R-:W-:Y:S05]  /*0f60*/  BSYNC B1 ;  /* 0x0000000000017941 */ /* 0x000fea0003800000 */
.L_x_14848:
        /* <DEDUP_REMOVED lines=16> */
.L_x_14854:
[----:B------:R-:W-:Y:S05]  /*1070*/  BSYNC B2 ;  /* 0x0000000000027941 */ /* 0x000fea0003800000 */
.L_x_14853:
        /* <DEDUP_REMOVED lines=44> */
.L_x_14852:
[----:B------:R-:W-:Y:S05]  /*1340*/  BSYNC B1 ;  /* 0x0000000000017941 */ /* 0x000fea0003800000 */
.L_x_14851:
        /* <DEDUP_REMOVED lines=10> */
[----:B------:R-:W-:-:S04]  /*13f0*/  FMUL.FTZ R72, R73, R72 ;  /* 0x0000004849487220 */ /* 0x000fc80000410000 */
[----:B------:R-:W-:-:S07]  /*1400*/  @P0 FADD.FTZ R72, R60, R72 ;  /* 0x000000483c480221 */ /* 0x000fce0000010000 */
.L_x_14847:
[----:B------:R-:W-:Y:S05]  /*1410*/  BSYNC B0 ;  /* 0x0000000000007941 */ /* 0x000fea0003800000 */
.L_x_14846:
        /* <DEDUP_REMOVED lines=18> */
.L_x_14858:
[----:B------:R-:W-:-:S07]  /*1540*/  IMAD.MOV.U32 R73, RZ, RZ, R150 ;  /* 0x000000ffff497224 */ /* 0x000fce00078e0096 */
.L_x_14859:
[----:B------:R-:W-:Y:S05]  /*1550*/  BSYNC B1 ;  /* 0x0000000000017941 */ /* 0x000fea0003800000 */
.L_x_14857:
        /* <DEDUP_REMOVED lines=16> */
.L_x_14863:
[----:B------:R-:W-:Y:S05]  /*1660*/  BSYNC B2 ;  /* 0x0000000000027941 */ /* 0x000fea0003800000 */
.L_x_14862:
        /* <DEDUP_REMOVED lines=44> */
.L_x_14861:
[----:B------:R-:W-:Y:S05]  /*1930*/  BSYNC B1 ;  /* 0x0000000000017941 */ /* 0x000fea0003800000 */
.L_x_14860:
        /* <DEDUP_REMOVED lines=8> */
[----:B------:R-:W-:Y:S01]  /*19c0*/  FSETP.GTU.FTZ.AND P1, PT, R73, UR8, PT ;  /* 0x0000000849007c0b */ /* 0x000fe2000bf3c000 */
[----:B------:R-:W-:-:S03]  /*19d0*/  IMAD.U32 R73, R76, 0x10000, RZ ;  /* 0x000100004c497824 */ /* 0x000fc600078e00ff */
[----:B------:R-:W-:Y:S02]  /*19e0*/  FSEL R74, R74, RZ, !P1 ;  /* 0x000000ff4a4a7208 */ /* 0x000fe40004800000 */
[----:B------:R-:W-:-:S03]  /*19f0*/  SEL R143, RZ, 0x1, P1 ;  /* 0x00000001ff8f7807 */ /* 0x000fc60000800000 */
[----:B------:R-:W-:-:S04]  /*1a00*/  FMUL.FTZ R73, R74, R73 ;  /* 0x000000494a497220 */ /* 0x000fc80000410000 */
[----:B------:R-:W-:-:S07]  /*1a10*/  @P0 FADD.FTZ R73, R61, R73 ;  /* 0x000000493d490221 */ /* 0x000fce0000010000 */
.L_x_14856:
[----:B------:R-:W-:Y:S05]  /*1a20*/  BSYNC B0 ;  /* 0x0000000000007941 */ /* 0x000fea0003800000 */
.L_x_14855:
        /* <DEDUP_REMOVED lines=18> */
.L_x_14867:
[----:B------:R-:W-:-:S07]  /*1b50*/  IMAD.MOV.U32 R82, RZ, RZ, R150 ;  /* 0x000000ffff527224 */ /* 0x000fce00078e0096 */
.L_x_14868:
[----:B------:R-:W-:Y:S05]  /*1b60*/  BSYNC B1 ;  /* 0x0000000000017941 */ /* 0x000fea0003800000 */
.L_x_14866:
        /* <DEDUP_REMOVED lines=16> */
.L_x_14872:
[----:B------:R-:W-:Y:S05]  /*1c70*/  BSYNC B2 ;  /* 0x0000000000027941 */ /* 0x000fea0003800000 */
.L_x_14871:
        /* <DEDUP_REMOVED lines=44> */
.L_x_14870:
[----:B------:R-:W-:Y:S05]  /*1f40*/  BSYNC B1 ;  /* 0x0000000000017941 */ /* 0x000fea0003800000 */
.L_x_14869:
[----:B------:R-:W-:Y:S01]  /*1f50*/  I2FP.F32.U32 R74, R82 ;  /* 0x00000052004a7245 */ /* 0x000fe20000201000 */
[----:B------:R-:W-:Y:S02]  /*1f60*/  IMAD.MOV.U32 R77, RZ, RZ, 0x2f800000 ;  /* 0x2f800000ff4d7424 */ /* 0x000fe400078e00ff */
[----:B-----5:R-:W-:Y:S02]  /*1f70*/  IMAD.U32 R75, R65, 0x10000, RZ ;  /* 0x00010000414b7824 */ /* 0x020fe400078e00ff */
[----:B------:R-:W-:Y:S02]  /*1f80*/  FFMA.FTZ R74, R74, R77, 1.1641532182693481445e-10 ;  /* 0x2f0000004a4a7423 */ /* 0x000fe4000001004d */
[----:B------:R-:W-:-:S03]  /*1f90*/  FMUL.FTZ R75, R75, UR11 ;  /* 0x0000000b4b4b7c20 */ /* 0x000fc60008410000 */
[----:B------:R-:W-:Y:S01]  /*1fa0*/  FSETP.GTU.FTZ.AND P1, PT, R74, UR8, PT ;  /* 0x000000084a007c0b */ /* 0x000fe2000bf3c000 */
[----:B------:R-:W-:Y:S01]  /*1fb0*/  FMUL.FTZ R75, R75, UR10 ;  /* 0x0000000a4b4b7c20 */ /* 0x000fe20008410000 */
[----:B------:R-:W-:Y:S02]  /*1fc0*/  SHF.L.U32 R74, R37, 0x10, RZ ;  /* 0x00000010254a7819 */ /* 0x000fe400000006ff */
[----:B------:R-:W-:Y:S02]  /*1fd0*/  SEL R142, RZ, 0x1, P1 ;  /* 0x00000001ff8e7807 */ /* 0x000fe40000800000 */
[----:B------:R-:W-:-:S05]  /*1fe0*/  FSEL R75, R75, RZ, !P1 ;  /* 0x000000ff4b4b7208 */ /* 0x000fca0004800000 */
[----:B------:R-:W-:-:S04]  /*1ff0*/  FMUL.FTZ R74, R75, R74 ;  /* 0x0000004a4b4a7220 */ /* 0x000fc80000410000 */
[----:B------:R-:W-:-:S07]  /*2000*/  @P0 FADD.FTZ R74, R62, R74 ;  /* 0x0000004a3e4a0221 */ /* 0x000fce0000010000 */
.L_x_14865:
[----:B------:R-:W-:Y:S05]  /*2010*/  BSYNC B0 ;  /* 0x0000000000007941 */ /* 0x000fea0003800000 */
.L_x_14864:
        /* <DEDUP_REMOVED lines=18> */
.L_x_14876:
[----:B------:R-:W-:-:S07]  /*2140*/  MOV R75, R150 ;  /* 0x00000096004b7202 */ /* 0x000fce0000000f00 */
.L_x_14877:
[----:B------:R-:W-:Y:S05]  /*2150*/  BSYNC B1 ;  /* 0x0000000000017941 */ /* 0x000fea0003800000 */
.L_x_14875:
        /* <DEDUP_REMOVED lines=16> */
.L_x_14881:
[----:B------:R-:W-:Y:S05]  /*2260*/  BSYNC B2 ;  /* 0x0000000000027941 */ /* 0x000fea0003800000 */
.L_x_14880:
        /* <DEDUP_REMOVED lines=44> */
.L_x_14879:
[----:B------:R-:W-:Y:S05]  /*2530*/  BSYNC B1 ;  /* 0x0000000000017941 */ /* 0x000fea0003800000 */
.L_x_14878:
        /* <DEDUP_REMOVED lines=14> */
.L_x_14874:
[----:B------:R-:W-:Y:S05]  /*2620*/  BSYNC B0 ;  /* 0x0000000000007941 */ /* 0x000fea0003800000 */
.L_x_14873:
        /* <DEDUP_REMOVED lines=18> */
.L_x_14885:
[----:B------:R-:W-:-:S07]  /*2750*/  IMAD.MOV.U32 R84, RZ, RZ, R150 ;  /* 0x000000ffff547224 */ /* 0x000fce00078e0096 */
.L_x_14886:
[----:B------:R-:W-:Y:S05]  /*2760*/  BSYNC B1 ;  /* 0x0000000000017941 */ /* 0x000fea0003800000 */
.L_x_14884:
        /* <DEDUP_REMOVED lines=16> */
.L_x_14890:
[----:B------:R-:W-:Y:S05]  /*2870*/  BSYNC B2 ;  /* 0x0000000000027941 */ /* 0x000fea0003800000 */
.L_x_14889:
        /* <DEDUP_REMOVED lines=44> */
.L_x_14888:
[----:B------:R-:W-:Y:S05]  /*2b40*/  BSYNC B1 ;  /* 0x0000000000017941 */ /* 0x000fea0003800000 */
.L_x_14887:
[----:B------:R-:W-:Y:S01]  /*2b50*/  HFMA2.MMA R79, -RZ, RZ, 0.1171875, 0 ;  /* 0x2f800000ff4f7435 */ /* 0x000fe200000001ff */
[----:B------:R-:W-:Y:S01]  /*2b60*/  I2FP.F32.U32 R76, R84 ;  /* 0x00000054004c7245 */ /* 0x000fe20000201000 */
[----:B------:R-:W-:-:S04]  /*2b70*/  IMAD.U32 R77, R66, 0x10000, RZ ;  /* 0x00010000424d7824 */ /* 0x000fc800078e00ff */
[----:B------:R-:W-:-:S04]  /*2b80*/  FMUL.FTZ R77, R77, UR11 ;  /* 0x0000000b4d4d7c20 */ /* 0x000fc80008410000 */
[----:B------:R-:W-:Y:S01]  /*2b90*/  FFMA.FTZ R76, R76, R79, 1.1641532182693481445e-10 ;  /* 0x2f0000004c4c7423 */ /* 0x000fe2000001004f */
[----:B------:R-:W-:-:S04]  /*2ba0*/  FMUL.FTZ R77, R77, UR10 ;  /* 0x0000000a4d4d7c20 */ /* 0x000fc80008410000 */
[----:B------:R-:W-:Y:S01]  /*2bb0*/  FSETP.GTU.FTZ.AND P1, PT, R76, UR8, PT ;  /* 0x000000084c007c0b */ /* 0x000fe2000bf3c000 */
[----:B------:R-:W-:-:S03]  /*2bc0*/  IMAD.U32 R76, R38, 0x10000, RZ ;  /* 0x00010000264c7824 */ /* 0x000fc600078e00ff */
[----:B------:R-:W-:Y:S02]  /*2bd0*/  FSEL R77, R77, RZ, !P1 ;  /* 0x000000ff4d4d7208 */ /* 0x000fe40004800000 */
[----:B------:R-:W-:-:S03]  /*2be0*/  SEL R140, RZ, 0x1, P1 ;  /* 0x00000001ff8c7807 */ /* 0x000fc60000800000 */
[----:B------:R-:W-:-:S04]  /*2bf0*/  FMUL.FTZ R76, R77, R76 ;  /* 0x0000004c4d4c7220 */ /* 0x000fc80000410000 */
[----:B------:R-:W-:-:S07]  /*2c00*/  @P0 FADD.FTZ R76, R68, R76 ;  /* 0x0000004c444c0221 */ /* 0x000fce0000010000 */
.L_x_14883:
[----:B------:R-:W-:Y:S05]  /*2c10*/  BSYNC B0 ;  /* 0x0000000000007941 */ /* 0x000fea0003800000 */
.L_x_14882:
        /* <DEDUP_REMOVED lines=18> */
.L_x_14894:
[----:B------:R-:W-:-:S07]  /*2d40*/  IMAD.MOV.U32 R77, RZ, RZ, R150 ;  /* 0x000000ffff4d7224 */ /* 0x000fce00078e0096 */
.L_x_14895:
[----:B------:R-:W-:Y:S05]  /*2d50*/  BSYNC B1 ;  /* 0x0000000000017941 */ /* 0x000fea0003800000 */
.L_x_14893:
        /* <DEDUP_REMOVED lines=16> */
.L_x_14899:
[----:B------:R-:W-:Y:S05]  /*2e60*/  BSYNC B2 ;  /* 0x0000000000027941 */ /* 0x000fea0003800000 */
.L_x_14898:
        /* <DEDUP_REMOVED lines=44> */
.L_x_14897:
[----:B------:R-:W-:Y:S05]  /*3130*/  BSYNC B1 ;  /* 0x0000000000017941 */ /* 0x000fea0003800000 */
.L_x_14896:
[----:B------:R-:W-:Y:S01]  /*3140*/  PRMT R78, R66, 0x7632, R78 ;  /* 0x00007632424e7816 */ /* 0x000fe2000000004e */
[----:B------:R-:W-:Y:S01]  /*3150*/  IMAD.MOV.U32 R80, RZ, RZ, 0x2f800000 ;  /* 0x2f800000ff507424 */ /* 0x000fe200078e00ff */
[----:B------:R-:W-:-:S03]  /*3160*/  I2FP.F32.U32 R77, R77 ;  /* 0x0000004d004d7245 */ /* 0x000fc60000201000 */
[----:B------:R-:W-:Y:S02]  /*3170*/  IMAD.U32 R78, R78, 0x10000, RZ ;  /* 0x000100004e4e7824 */ /* 0x000fe400078e00ff */
[----:B------:R-:W-:Y:S01]  /*3180*/  FFMA.FTZ R77, R77, R80, 1.1641532182693481445e-10 ;  /* 0x2f0000004d4d7423 */ /* 0x000fe20000010050 */
[----:B------:R-:W-:Y:S01]  /*3190*/  PRMT R80, R38, 0x7632, R80 ;  /* 0x0000763226507816 */ /* 0x000fe20000000050 */
        /* <DEDUP_REMOVED lines=8> */
.L_x_14892:
[----:B------:R-:W-:Y:S05]  /*3220*/  BSYNC B0 ;  /* 0x0000000000007941 */ /* 0x000fea0003800000 */
.L_x_14891:
        /* <DEDUP_REMOVED lines=18> */
.L_x_14903:
[----:B------:R-:W-:-:S07]  /*3350*/  MOV R86, R150 ;  /* 0x0000009600567202 */ /* 0x000fce0000000f00 */
.L_x_14904:
[----:B------:R-:W-:Y:S05]  /*3360*/  BSYNC B1 ;  /* 0x0000000000017941 */ /* 0x000fea0003800000 */
.L_x_14902:
        /* <DEDUP_REMOVED lines=16> */
.L_x_14908:
[----:B------:R-:W-:Y:S05]  /*3470*/  BSYNC B2 ;  /* 0x0000000000027941 */ /* 0x000fea0003800000 */
.L_x_14907:
        /* <DEDUP_REMOVED lines=44> */
.L_x_14906:
[----:B------:R-:W-:Y:S05]  /*3740*/  BSYNC B1 ;  /* 0x0000000000017941 */ /* 0x000fea0003800000 */
.L_x_14905:
[----:B------:R-:W-:Y:S01]  /*3750*/  I2FP.F32.U32 R78, R86 ;  /* 0x00000056004e7245 */ /* 0x000fe20000201000 */
[----:B------:R-:W-:Y:S01]  /*3760*/  IMAD.MOV.U32 R81, RZ, RZ, 0x2f800000 ;  /* 0x2f800000ff517424 */ /* 0x000fe200078e00ff */
[----:B------:R-:W-:-:S03]  /*3770*/  SHF.L.U32 R79, R67, 0x10, RZ ;  /* 0x00000010434f7819 */ /* 0x000fc600000006ff */
        /* <DEDUP_REMOVED lines=9> */
.L_x_14901:
[----:B------:R-:W-:Y:S05]  /*3810*/  BSYNC B0 ;  /* 0x0000000000007941 */ /* 0x000fea0003800000 */
.L_x_14900:
        /* <DEDUP_REMOVED lines=18> */
.L_x_14912:
[----:B------:R-:W-:-:S07]  /*3940*/  IMAD.MOV.U32 R79, RZ, RZ, R150 ;  /* 0x000000ffff4f7224 */ /* 0x000fce00078e0096 */
.L_x_14913:
[----:B------:R-:W-:Y:S05]  /*3950*/  BSYNC B1 ;  /* 0x0000000000017941 */ /* 0x000fea0003800000 */
.L_x_14911:
        /* <DEDUP_REMOVED lines=16> */
.L_x_14917:
[----:B------:R-:W-:Y:S05]  /*3a60*/  BSYNC B2 ;  /* 0x0000000000027941 */ /* 0x000fea0003800000 */
.L_x_14916:
        /* <DEDUP_REMOVED lines=44> */
.L_x_14915:
[----:B------:R-:W-:Y:S05]  /*3d30*/  BSYNC B1 ;  /* 0x0000000000017941 */ /* 0x000fea0003800000 */
.L_x_14914:
[----:B------:R-:W-:Y:S01]  /*3d40*/  HFMA2.MMA R82, -RZ, RZ, 0.1171875, 0 ;  /* 0x2f800000ff527435 */ /* 0x000fe200000001ff */
[----:B------:R-:W-:Y:S02]  /*3d50*/  PRMT R80, R67, 0x7632, R80 ;  /* 0x0000763243507816 */ /* 0x000fe40000000050 */
[----:B------:R-:W-:Y:S02]  /*3d60*/  I2FP.F32.U32 R79, R79 ;  /* 0x0000004f004f7245 */ /* 0x000fe40000201000 */
[----:B------:R-:W-:Y:S01]  /*3d70*/  PRMT R81, R39, 0x7632, R81 ;  /* 0x0000763227517816 */ /* 0x000fe20000000051 */
[----:B------:R-:W-:-:S04]  /*3d80*/  IMAD.U32 R80, R80, 0x10000, RZ ;  /* 0x0001000050507824 */ /* 0x000fc800078e00ff */
[----:B------:R-:W-:Y:S01]  /*3d90*/  FFMA.FTZ R79, R79, R82, 1.1641532182693481445e-10 ;  /* 0x2f0000004f4f7423 */ /* 0x000fe20000010052 */
[----:B------:R-:W-:Y:S01]  /*3da0*/  FMUL.FTZ R80, R80, UR11 ;  /* 0x0000000b50507c20 */ /* 0x000fe20008410000 */
[----:B------:R-:W-:-:S03]  /*3db0*/  IMAD.U32 R81, R81, 0x10000, RZ ;  /* 0x0001000051517824 */ /* 0x000fc600078e00ff */
[----:B------:R-:W-:Y:S01]  /*3dc0*/  FMUL.FTZ R80, R80, UR10 ;  /* 0x0000000a50507c20 */ /* 0x000fe20008410000 */
[----:B------:R-:W-:-:S04]  /*3dd0*/  FSETP.GTU.FTZ.AND P1, PT, R79, UR8, PT ;  /* 0x000000084f007c0b */ /* 0x000fc8000bf3c000 */
[----:B------:R-:W-:Y:S02]  /*3de0*/  FSEL R80, R80, RZ, !P1 ;  /* 0x000000ff50507208 */ /* 0x000fe40004800000 */
[----:B------:R-:W-:-:S03]  /*3df0*/  SEL R139, RZ, 0x1, P1 ;  /* 0x00000001ff8b7807 */ /* 0x000fc60000800000 */
[----:B------:R-:W-:-:S04]  /*3e00*/  FMUL.FTZ R79, R80, R81 ;  /* 0x00000051504f7220 */ /* 0x000fc80000410000 */
[----:B------:R-:W-:-:S07]  /*3e10*/  @P0 FADD.FTZ R79, R71, R79 ;  /* 0x0000004f474f0221 */ /* 0x000fce0000010000 */
.L_x_14910:
[----:B------:R-:W-:Y:S05]  /*3e20*/  BSYNC B0 ;  /* 0x0000000000007941 */ /* 0x000fea0003800000 */
.L_x_14909:
[----:B------:R-:W0:Y:S01]  /*3e30*/  LDC.64 R130, c[0x0][0x238] ;  /* 0x00008e00ff827b82 */ /* 0x000e220000000a00 */
[----:B------:R-:W-:Y:S01]  /*3e40*/  IADD3 R94, R160, 0x80, RZ ;  /* 0x00000080a05e7810 */ /* 0x000fe20007ffe0ff */
[----:B------:R-:W-:Y:S01]  /*3e50*/  BSSY B0, `(.L_x_14918) ;  /* 0x000001d000007945 */ /* 0x000fe20003800000 */
[----:B------:R-:W-:-:S05]  /*3e60*/  VIADD R101, R162, 0x80 ;  /* 0x00000080a2657836 */ /* 0x000fca0000000000 */
        /* <DEDUP_REMOVED lines=27> */
.L_x_14919:
[----:B------:R-:W-:Y:S05]  /*4020*/  BSYNC B0 ;  /* 0x0000000000007941 */ /* 0x000fea0003800000 */
.L_x_14918:
[----:B------:R-:W3:Y:S01]  /*4030*/  @P0 LDG.E.128 R60, desc[UR6][R84.64] ;  /* 0x00000006543c0981 */ /* 0x000ee2000c1e1d00 */
[----:B--2---:R-:W-:-:S03]  /*4040*/  @P2 IMAD.WIDE.U32 R80, R101, 0x10, R80 ;  /* 0x0000001065502825 */ /* 0x004fc600078e0050 */
[----:B------:R-:W5:Y:S01]  /*4050*/  @P0 LDG.E.128 R68, desc[UR6][R84.64+0x10] ;  /* 0x0000100654440981 */ /* 0x000f62000c1e1d00 */
[----:B------:R-:W-:Y:S01]  /*4060*/  @!P3 ISETP.NE.U32.AND P1, PT, R128, RZ, PT ;  /* 0x000000ff8000b20c */ /* 0x000fe20003f25070 */
[----:B------:R-:W-:Y:S01]  /*4070*/  BSSY B0, `(.L_x_14920) ;  /* 0x000005e000007945 */ /* 0x000fe20003800000 */
[----:B01----:R-:W-:Y:S01]  /*4080*/  @!P3 MOV R82, R92 ;  /* 0x0000005c0052b202 */ /* 0x003fe20000000f00 */
[----:B------:R3:W5:Y:S01]  /*4090*/  @P2 LDG.E.128 R64, desc[UR6][R80.64] ;  /* 0x0000000650402981 */ /* 0x000762000c1e1d00 */
[----:B------:R-:W-:-:S04]  /*40a0*/  @!P3 ISETP.NE.AND.EX P1, PT, R129, RZ, PT, P1 ;  /* 0x000000ff8100b20c */ /* 0x000fc80003f25310 */
[----:B---3--:R-:W-:Y:S01]  /*40b0*/  @!P3 FSEL R80, R60, RZ, P1 ;  /* 0x000000ff3c50b208 */ /* 0x008fe20000800000 */
        /* <DEDUP_REMOVED lines=13> */
.L_x_14923:
[----:B------:R-:W-:-:S07]  /*4190*/  IMAD.MOV.U32 R88, RZ, RZ, R150 ;  /* 0x000000ffff587224 */ /* 0x000fce00078e0096 */
.L_x_14924:
[----:B------:R-:W-:Y:S05]  /*41a0*/  BSYNC B1 ;  /* 0x0000000000017941 */ /* 0x000fea0003800000 */
.L_x_14922:
        /* <DEDUP_REMOVED lines=16> */
.L_x_14928:
[----:B------:R-:W-:Y:S05]  /*42b0*/  BSYNC B2 ;  /* 0x0000000000027941 */ /* 0x000fea0003800000 */
.L_x_14927:
        /* <DEDUP_REMOVED lines=44> */
.L_x_14926:
[----:B------:R-:W-:Y:S05]  /*4580*/  BSYNC B1 ;  /* 0x0000000000017941 */ /* 0x000fea0003800000 */
.L_x_14925:
[----:B------:R-:W-:Y:S01]  /*4590*/  I2FP.F32.U32 R80, R88 ;  /* 0x0000005800507245 */ /* 0x000fe20000201000 */
[----:B------:R-:W-:Y:S02]  /*45a0*/  IMAD.MOV.U32 R81, RZ, RZ, 0x2f800000 ;  /* 0x2f800000ff517424 */ /* 0x000fe400078e00ff */
[----:B-----5:R-:W-:Y:S02]  /*45b0*/  IMAD.U32 R83, R64, 0x10000, RZ ;  /* 0x0001000040537824 */ /* 0x020fe400078e00ff */
[----:B------:R-:W-:Y:S01]  /*45c0*/  FFMA.FTZ R80, R80, R81, 1.1641532182693481445e-10 ;  /* 0x2f00000050507423 */ /* 0x000fe20000010051 */
[----:B------:R-:W-:Y:S01]  /*45d0*/  SHF.L.U32 R81, R32, 0x10, RZ ;  /* 0x0000001020517819 */ /* 0x000fe200000006ff */
[----:B------:R-:W-:-:S03]  /*45e0*/  FMUL.FTZ R83, R83, UR11 ;  /* 0x0000000b53537c20 */ /* 0x000fc60008410000 */
[----:B------:R-:W-:Y:S01]  /*45f0*/  FSETP.GTU.FTZ.AND P1, PT, R80, UR8, PT ;  /* 0x0000000850007c0b */ /* 0x000fe2000bf3c000 */
[----:B------:R-:W-:-:S03]  /*4600*/  FMUL.FTZ R83, R83, UR10 ;  /* 0x0000000a53537c20 */ /* 0x000fc60008410000 */
[----:B------:R-:W-:Y:S02]  /*4610*/  SEL R144, RZ, 0x1, P1 ;  /* 0x00000001ff907807 */ /* 0x000fe40000800000 */
[----:B------:R-:W-:-:S05]  /*4620*/  FSEL R80, R83, RZ, !P1 ;  /* 0x000000ff53507208 */ /* 0x000fca0004800000 */
[----:B------:R-:W-:-:S04]  /*4630*/  FMUL.FTZ R80, R80, R81 ;  /* 0x0000005150507220 */ /* 0x000fc80000410000 */
[----:B------:R-:W-:-:S07]  /*4640*/  @P0 FADD.FTZ R80, R60, R80 ;  /* 0x000000503c500221 */ /* 0x000fce0000010000 */
.L_x_14921:
[----:B------:R-:W-:Y:S05]  /*4650*/  BSYNC B0 ;  /* 0x0000000000007941 */ /* 0x000fea0003800000 */
.L_x_14920:
        /* <DEDUP_REMOVED lines=18> */
.L_x_14932:
[----:B------:R-:W-:-:S07]  /*4780*/  MOV R81, R150 ;  /* 0x0000009600517202 */ /* 0x000fce0000000f00 */
.L_x_14933:
[----:B------:R-:W-:Y:S05]  /*4790*/  BSYNC B1 ;  /* 0x0000000000017941 */ /* 0x000fea0003800000 */
.L_x_14931:
        /* <DEDUP_REMOVED lines=16> */
.L_x_14937:
[----:B------:R-:W-:Y:S05]  /*48a0*/  BSYNC B2 ;  /* 0x0000000000027941 */ /* 0x000fea0003800000 */
.L_x_14936:
        /* <DEDUP_REMOVED lines=44> */
.L_x_14935:
[----:B------:R-:W-:Y:S05]  /*4b70*/  BSYNC B1 ;  /* 0x0000000000017941 */ /* 0x000fea0003800000 */
.L_x_14934:
        /* <DEDUP_REMOVED lines=14> */
.L_x_14930:
[----:B------:R-:W-:Y:S05]  /*4c60*/  BSYNC B0 ;  /* 0x0000000000007941 */ /* 0x000fea0003800000 */
.L_x_14929:
        /* <DEDUP_REMOVED lines=18> */
.L_x_14941:
[----:B------:R-:W-:-:S07]  /*4d90*/  IMAD.MOV.U32 R90, RZ, RZ, R150 ;  /* 0x000000ffff5a7224 */ /* 0x000fce00078e0096 */
.L_x_14942:
[----:B------:R-:W-:Y:S05]  /*4da0*/  BSYNC B1 ;  /* 0x0000000000017941 */ /* 0x000fea0003800000 */
.L_x_14940:
        /* <DEDUP_REMOVED lines=16> */
.L_x_14946:
[----:B------:R-:W-:Y:S05]  /*4eb0*/  BSYNC B2 ;  /* 0x0000000000027941 */ /* 0x000fea0003800000 */
.L_x_14945:
        /* <DEDUP_REMOVED lines=44> */
.L_x_14944:
[----:B------:R-:W-:Y:S05]  /*5180*/  BSYNC B1 ;  /* 0x0000000000017941 */ /* 0x000fea0003800000 */
.L_x_14943:
[----:B------:R-:W-:Y:S01]  /*5190*/  HFMA2.MMA R83, -RZ, RZ, 0.1171875, 0 ;  /* 0x2f800000ff537435 */ /* 0x000fe200000001ff */
[----:B------:R-:W-:Y:S01]  /*51a0*/  I2FP.F32.U32 R82, R90 ;  /* 0x0000005a00527245 */ /* 0x000fe20000201000 */
[----:B-----5:R-:W-:-:S04]  /*51b0*/  IMAD.U32 R85, R65, 0x10000, RZ ;  /* 0x0001000041557824 */ /* 0x020fc800078e00ff */
[----:B------:R-:W-:-:S04]  /*51c0*/  FMUL.FTZ R85, R85, UR11 ;  /* 0x0000000b55557c20 */ /* 0x000fc80008410000 */
[----:B------:R-:W-:Y:S01]  /*51d0*/  FFMA.FTZ R82, R82, R83, 1.1641532182693481445e-10 ;  /* 0x2f00000052527423 */ /* 0x000fe20000010053 */
[----:B------:R-:W-:Y:S01]  /*51e0*/  FMUL.FTZ R85, R85, UR10 ;  /* 0x0000000a55557c20 */ /* 0x000fe20008410000 */
[----:B------:R-:W-:-:S03]  /*51f0*/  IMAD.U32 R83, R33, 0x10000, RZ ;  /* 0x0001000021537824 */ /* 0x000fc600078e00ff */
[----:B------:R-:W-:-:S04]  /*5200*/  FSETP.GTU.FTZ.AND P1, PT, R82, UR8, PT ;  /* 0x0000000852007c0b */ /* 0x000fc8000bf3c000 */
[----:B------:R-:W-:Y:S02]  /*5210*/  FSEL R82, R85, RZ, !P1 ;  /* 0x000000ff55527208 */ /* 0x000fe40004800000 */
[----:B------:R-:W-:-:S03]  /*5220*/  SEL R142, RZ, 0x1, P1 ;  /* 0x00000001ff8e7807 */ /* 0x000fc60000800000 */
[----:B------:R-:W-:-:S04]  /*5230*/  FMUL.FTZ R82, R82, R83 ;  /* 0x0000005352527220 */ /* 0x000fc80000410000 */
[----:B------:R-:W-:-:S07]  /*5240*/  @P0 FADD.FTZ R82, R62, R82 ;  /* 0x000000523e520221 */ /* 0x000fce0000010000 */
.L_x_14939:
[----:B------:R-:W-:Y:S05]  /*5250*/  BSYNC B0 ;  /* 0x0000000000007941 */ /* 0x000fea0003800000 */
.L_x_14938:
        /* <DEDUP_REMOVED lines=18> */
.L_x_14950:
[----:B------:R-:W-:-:S07]  /*5380*/  IMAD.MOV.U32 R83, RZ, RZ, R150 ;  /* 0x000000ffff537224 */ /* 0x000fce00078e0096 */
.L_x_14951:
[----:B------:R-:W-:Y:S05]  /*5390*/  BSYNC B1 ;  /* 0x0000000000017941 */ /* 0x000fea0003800000 */
.L_x_14949:
        /* <DEDUP_REMOVED lines=16> */
.L_x_14955:
[----:B------:R-:W-:Y:S05]  /*54a0*/  BSYNC B2 ;  /* 0x0000000000027941 */ /* 0x000fea0003800000 */
.L_x_14954:
        /* <DEDUP_REMOVED lines=44> */
.L_x_14953:
[----:B------:R-:W-:Y:S05]  /*5770*/  BSYNC B1 ;  /* 0x0000000000017941 */ /* 0x000fea0003800000 */
.L_x_14952:
[----:B-----5:R-:W-:Y:S01]  /*5780*/  PRMT R84, R65, 0x7632, R84 ;  /* 0x0000763241547816 */ /* 0x020fe20000000054 */
        /* <DEDUP_REMOVED lines=13> */
.L_x_14948:
[----:B------:R-:W-:Y:S05]  /*5860*/  BSYNC B0 ;  /* 0x0000000000007941 */ /* 0x000fea0003800000 */
.L_x_14947:
        /* <DEDUP_REMOVED lines=18> */
.L_x_14959:
[----:B------:R-:W-:-:S07]  /*5990*/  MOV R92, R150 ;  /* 0x00000096005c7202 */ /* 0x000fce0000000f00 */
.L_x_14960:
[----:B------:R-:W-:Y:S05]  /*59a0*/  BSYNC B1 ;  /* 0x0000000000017941 */ /* 0x000fea0003800000 */
.L_x_14958:
        /* <DEDUP_REMOVED lines=16> */
.L_x_14964:
[----:B------:R-:W-:Y:S05]  /*5ab0*/  BSYNC B2 ;  /* 0x0000000000027941 */ /* 0x000fea0003800000 */
.L_x_14963:
        /* <DEDUP_REMOVED lines=44> */
.L_x_14962:
[----:B------:R-:W-:Y:S05]  /*5d80*/  BSYNC B1 ;  /* 0x0000000000017941 */ /* 0x000fea0003800000 */
.L_x_14961:
[----:B------:R-:W-:Y:S01]  /*5d90*/  HFMA2.MMA R85, -RZ, RZ, 0.1171875, 0 ;  /* 0x2f800000ff557435 */ /* 0x000fe200000001ff */
[----:B------:R-:W-:Y:S01]  /*5da0*/  I2FP.F32.U32 R84, R92 ;  /* 0x0000005c00547245 */ /* 0x000fe20000201000 */
[----:B------:R-:W-:-:S04]  /*5db0*/  IMAD.U32 R87, R66, 0x10000, RZ ;  /* 0x0001000042577824 */ /* 0x000fc800078e00ff */
        /* <DEDUP_REMOVED lines=9> */
.L_x_14957:
[----:B------:R-:W-:Y:S05]  /*5e50*/  BSYNC B0 ;  /* 0x0000000000007941 */ /* 0x000fea0003800000 */
.L_x_14956:
        /* <DEDUP_REMOVED lines=18> */
.L_x_14968:
[----:B------:R-:W-:-:S07]  /*5f80*/  MOV R85, R150 ;  /* 0x0000009600557202 */ /* 0x000fce0000000f00 */
.L_x_14969:
[----:B------:R-:W-:Y:S05]  /*5f90*/  BSYNC B1 ;  /* 0x0000000000017941 */ /* 0x000fea0003800000 */
.L_x_14967:
        /* <DEDUP_REMOVED lines=16> */
.L_x_14973:
[----:B------:R-:W-:Y:S05]  /*60a0*/  BSYNC B2 ;  /* 0x0000000000027941 */ /* 0x000fea0003800000 */
.L_x_14972:
        /* <DEDUP_REMOVED lines=44> */
.L_x_14971:
[----:B------:R-:W-:Y:S05]  /*6370*/  BSYNC B1 ;  /* 0x0000000000017941 */ /* 0x000fea0003800000 */
.L_x_14970:
[----:B------:R-:W-:Y:S01]  /*6380*/  PRMT R86, R66, 0x7632, R86 ;  /* 0x0000763242567816 */ /* 0x000fe20000000056 */
        /* <DEDUP_REMOVED lines=13> */
.L_x_14966:
[----:B------:R-:W-:Y:S05]  /*6460*/  BSYNC B0 ;  /* 0x0000000000007941 */ /* 0x000fea0003800000 */
.L_x_14965:
        /* <DEDUP_REMOVED lines=18> */
.L_x_14977:
[----:B------:R-:W-:-:S07]  /*6590*/  IMAD.MOV.U32 R95, RZ, RZ, R150 ;  /* 0x000000ffff5f7224 */ /* 0x000fce00078e0096 */
.L_x_14978:
[----:B------:R-:W-:Y:S05]  /*65a0*/  BSYNC B1 ;  /* 0x0000000000017941 */ /* 0x000fea0003800000 */
.L_x_14976:
        /* <DEDUP_REMOVED lines=16> */
.L_x_14982:
[----:B------:R-:W-:Y:S05]  /*66b0*/  BSYNC B2 ;  /* 0x0000000000027941 */ /* 0x000fea0003800000 */
.L_x_14981:
        /* <DEDUP_REMOVED lines=44> */
.L_x_14980:
[----:B------:R-:W-:Y:S05]  /*6980*/  BSYNC B1 ;  /* 0x0000000000017941 */ /* 0x000fea0003800000 */
.L_x_14979:
        /* <DEDUP_REMOVED lines=12> */
.L_x_14975:
[----:B------:R-:W-:Y:S05]  /*6a50*/  BSYNC B0 ;  /* 0x0000000000007941 */ /* 0x000fea0003800000 */
.L_x_14974:
        /* <DEDUP_REMOVED lines=18> */
.L_x_14986:
[----:B------:R-:W-:-:S07]  /*6b80*/  MOV R87, R150 ;  /* 0x0000009600577202 */ /* 0x000fce0000000f00 */
.L_x_14987:
[----:B------:R-:W-:Y:S05]  /*6b90*/  BSYNC B1 ;  /* 0x0000000000017941 */ /* 0x000fea0003800000 */
.L_x_14985:
        /* <DEDUP_REMOVED lines=16> */
.L_x_14991:
[----:B------:R-:W-:Y:S05]  /*6ca0*/  BSYNC B2 ;  /* 0x0000000000027941 */ /* 0x000fea0003800000 */
.L_x_14990:
        /* <DEDUP_REMOVED lines=44> */
.L_x_14989:
[----:B------:R-:W-:Y:S05]  /*6f70*/  BSYNC B1 ;  /* 0x0000000000017941 */ /* 0x000fea0003800000 */
.L_x_14988:
[----:B------:R-:W-:Y:S01]  /*6f80*/  PRMT R88, R67, 0x7632, R88 ;  /* 0x0000763243587816 */ /* 0x000fe20000000058 */
        /* <DEDUP_REMOVED lines=8> */
[----:B------:R-:W-:-:S03]  /*7010*/  FMUL.FTZ R88, R88, UR10 ;  /* 0x0000000a58587c20 */ /* 0x000fc60008410000 */
[----:B------:R-:W-:Y:S02]  /*7020*/  SEL R139, RZ, 0x1, P1 ;  /* 0x00000001ff8b7807 */ /* 0x000fe40000800000 */
[----:B------:R-:W-:-:S05]  /*7030*/  FSEL R88, R88, RZ, !P1 ;  /* 0x000000ff58587208 */ /* 0x000fca0004800000 */
[----:B------:R-:W-:-:S04]  /*7040*/  FMUL.FTZ R87, R88, R89 ;  /* 0x0000005958577220 */ /* 0x000fc80000410000 */
[----:B------:R-:W-:-:S07]  /*7050*/  @P0 FADD.FTZ R87, R71, R87 ;  /* 0x0000005747570221 */ /* 0x000fce0000010000 */
.L_x_14984:
[----:B------:R-:W-:Y:S05]  /*7060*/  BSYNC B0 ;  /* 0x0000000000007941 */ /* 0x000fea0003800000 */
.L_x_14983:
        /* <DEDUP_REMOVED lines=10> */
[----:B------:R-:W-:Y:S02]  /*7110*/  SHF.L.U32 R90, R138, 0x10, RZ ;  /* 0x000000108a5a7819 */ /* 0x000fe400000006ff */
[----:B------:R-:W-:Y:S02]  /*7120*/  LOP3.LUT R92, R139, 0xffff, RZ, 0xc0, !PT ;  /* 0x0000ffff8b5c7812 */ /* 0x000fe400078ec0ff */
[----:B------:R-:W-:Y:S02]  /*7130*/  LOP3.LUT R93, R90, 0xff0000, RZ, 0xc0, !PT ;  /* 0x00ff00005a5d7812 */ /* 0x000fe400078ec0ff */
[----:B------:R-:W0:Y:S01]  /*7140*/  LDC.64 R90, c[0x0][0x240] ;  /* 0x00009000ff5a7b82 */ /* 0x000e220000000a00 */
[----:B------:R-:W-:Y:S02]  /*7150*/  PRMT R95, R137, 0x7104, RZ ;  /* 0x00007104895f7816 */ /* 0x000fe400000000ff */
[----:B------:R-:W-:Y:S02]  /*7160*/  PRMT R92, R93, 0x4210, R92 ;  /* 0x000042105d5c7816 */ /* 0x000fe4000000005c */
[----:B------:R-:W-:-:S02]  /*7170*/  LOP3.LUT R96, R141, 0xff, RZ, 0xc0, !PT ;  /* 0x000000ff8d607812 */ /* 0x000fc400078ec0ff */
[----:B------:R-:W-:Y:S02]  /*7180*/  LOP3.LUT R95, R92, 0xff00, R95, 0xf8, !PT ;  /* 0x0000ff005c5f7812 */ /* 0x000fe400078ef85f */
[----:B------:R-:W-:Y:S01]  /*7190*/  LOP3.LUT R94, R142, 0xff, RZ, 0xc0, !PT ;  /* 0x000000ff8e5e7812 */ /* 0x000fe200078ec0ff */
[----:B------:R-:W-:Y:S01]  /*71a0*/  IMAD.WIDE.U32 R96, R96, 0x1000000, RZ ;  /* 0x0100000060607825 */ /* 0x000fe200078e00ff */
[----:B------:R-:W-:Y:S02]  /*71b0*/  LOP3.LUT R92, R143, 0xff, RZ, 0xc0, !PT ;  /* 0x000000ff8f5c7812 */ /* 0x000fe400078ec0ff */
[----:B------:R-:W-:Y:S01]  /*71c0*/  LOP3.LUT R103, R95, 0xff, R140, 0xf8, !PT ;  /* 0x000000ff5f677812 */ /* 0x000fe200078ef88c */
[----:B------:R-:W-:-:S04]  /*71d0*/  IMAD.WIDE.U32 R94, R94, 0x10000, RZ ;  /* 0x000100005e5e7825 */ /* 0x000fc800078e00ff */
[----:B------:R-:W-:Y:S01]  /*71e0*/  IMAD.WIDE.U32 R92, R92, 0x100, RZ ;  /* 0x000001005c5c7825 */ /* 0x000fe200078e00ff */
[----:B------:R-:W-:Y:S02]  /*71f0*/  LOP3.LUT R103, R95, R103, R97, 0xfe, !PT ;  /* 0x000000675f677212 */ /* 0x000fe400078efe61 */
[----:B------:R-:W-:Y:S01]  /*7200*/  LOP3.LUT R95, R92, R96, R94, 0xfe, !PT ;  /* 0x000000605c5f7212 */ /* 0x000fe200078efe5e */
[----:B0-----:R-:W-:Y:S01]  /*7210*/  IMAD.WIDE.U32 R90, R101, 0x8, R90 ;  /* 0x00000008655a7825 */ /* 0x001fe200078e005a */
[----:B------:R-:W-:Y:S02]  /*7220*/  LOP3.LUT R93, R103, R93, RZ, 0xfc, !PT ;  /* 0x0000005d675d7212 */ /* 0x000fe400078efcff */
[----:B------:R-:W-:-:S05]  /*7230*/  LOP3.LUT R92, R95, 0xff, R144, 0xf8, !PT ;  /* 0x000000ff5f5c7812 */ /* 0x000fca00078ef890 */
[----:B------:R0:W-:Y:S02]  /*7240*/  STG.E.64 desc[UR6][R90.64], R92 ;  /* 0x0000005c5a007986 */ /* 0x0001e4000c101b06 */
.L_x_14993:
[----:B------:R-:W-:Y:S05]  /*7250*/  BSYNC B0 ;  /* 0x0000000000007941 */ /* 0x000fea0003800000 */
.L_x_14992:
[----:B------:R-:W3:Y:S01]  /*7260*/  @P0 LDG.E.128 R60, desc[UR6][R98.64] ;  /* 0x00000006623c0981 */ /* 0x000ee2000c1e1d00 */
[----:B--2---:R-:W-:-:S03]  /*7270*/  @P2 IMAD.WIDE.U32 R88, R110, 0x10, R88 ;  /* 0x000000106e582825 */ /* 0x004fc600078e0058 */
[----:B------:R-:W5:Y:S01]  /*7280*/  @P0 LDG.E.128 R68, desc[UR6][R98.64+0x10] ;  /* 0x0000100662440981 */ /* 0x000f62000c1e1d00 */
[----:B------:R-:W-:Y:S01]  /*7290*/  @!P3 ISETP.NE.U32.AND P1, PT, R128, RZ, PT ;  /* 0x000000ff8000b20c */ /* 0x000fe20003f25070 */
[----:B------:R-:W-:Y:S01]  /*72a0*/  BSSY B0, `(.L_x_14994) ;  /* 0x000005e000007945 */ /* 0x000fe20003800000 */
[----:B0-----:R-:W-:Y:S01]  /*72b0*/  @!P3 IMAD.MOV.U32 R90, RZ, RZ, R102 ;  /* 0x000000ffff5ab224 */ /* 0x001fe200078e0066 */
[----:B------:R3:W5:Y:S01]  /*72c0*/  @P2 LDG.E.128 R64, desc[UR6][R88.64] ;  /* 0x0000000658402981 */ /* 0x000762000c1e1d00 */
[----:B------:R-:W-:-:S04]  /*72d0*/  @!P3 ISETP.NE.AND.EX P1, PT, R129, RZ, PT, P1 ;  /* 0x000000ff8100b20c */ /* 0x000fc80003f25310 */
[----:B---3--:R-:W-:Y:S01]  /*72e0*/  @!P3 FSEL R88, R60, RZ, P1 ;  /* 0x000000ff3c58b208 */ /* 0x008fe20000800000 */
        /* <DEDUP_REMOVED lines=13> */
.L_x_14997:
[----:B------:R-:W-:-:S07]  /*73c0*/  MOV R96, R150 ;  /* 0x0000009600607202 */ /* 0x000fce0000000f00 */
.L_x_14998:
[----:B------:R-:W-:Y:S05]  /*73d0*/  BSYNC B1 ;  /* 0x0000000000017941 */ /* 0x000fea0003800000 */
.L_x_14996:
        /* <DEDUP_REMOVED lines=16> */
.L_x_15002:
[----:B------:R-:W-:Y:S05]  /*74e0*/  BSYNC B2 ;  /* 0x0000000000027941 */ /* 0x000fea0003800000 */
.L_x_15001:
        /* <DEDUP_REMOVED lines=44> */
.L_x_15000:
[----:B------:R-:W-:Y:S05]  /*77b0*/  BSYNC B1 ;  /* 0x0000000000017941 */ /* 0x000fea0003800000 */
.L_x_14999:
        /* <DEDUP_REMOVED lines=10> */
[----:B------:R-:W-:-:S04]  /*7860*/  FMUL.FTZ R88, R88, R89 ;  /* 0x0000005958587220 */ /* 0x000fc80000410000 */
[----:B------:R-:W-:-:S07]  /*7870*/  @P0 FADD.FTZ R88, R60, R88 ;  /* 0x000000583c580221 */ /* 0x000fce0000010000 */
.L_x_14995:
[----:B------:R-:W-:Y:S05]  /*7880*/  BSYNC B0 ;  /* 0x0000000000007941 */ /* 0x000fea0003800000 */
.L_x_14994:
        /* <DEDUP_REMOVED lines=18> */
.L_x_15006:
[----:B------:R-:W-:-:S07]  /*79b0*/  IMAD.MOV.U32 R89, RZ, RZ, R150 ;  /* 0x000000ffff597224 */ /* 0x000fce00078e0096 */
.L_x_15007:
[----:B------:R-:W-:Y:S05]  /*79c0*/  BSYNC B1 ;  /* 0x0000000000017941 */ /* 0x000fea0003800000 */
.L_x_15005:
        /* <DEDUP_REMOVED lines=16> */
.L_x_15011:
[----:B------:R-:W-:Y:S05]  /*7ad0*/  BSYNC B2 ;  /* 0x0000000000027941 */ /* 0x000fea0003800000 */
.L_x_15010:
        /* <DEDUP_REMOVED lines=44> */
.L_x_15009:
[----:B------:R-:W-:Y:S05]  /*7da0*/  BSYNC B1 ;  /* 0x0000000000017941 */ /* 0x000fea0003800000 */
.L_x_15008:
        /* <DEDUP_REMOVED lines=9> */
[----:B------:R-:W-:Y:S02]  /*7e40*/  SHF.L.U32 R89, R92, 0x10, RZ ;  /* 0x000000105c597819 */ /* 0x000fe400000006ff */
[----:B------:R-:W-:Y:S02]  /*7e50*/  FSEL R90, R90, RZ, !P1 ;  /* 0x000000ff5a5a7208 */ /* 0x000fe40004800000 */
[----:B------:R-:W-:-:S03]  /*7e60*/  SEL R143, RZ, 0x1, P1 ;  /* 0x00000001ff8f7807 */ /* 0x000fc60000800000 */
[----:B------:R-:W-:-:S04]  /*7e70*/  FMUL.FTZ R89, R90, R89 ;  /* 0x000000595a597220 */ /* 0x000fc80000410000 */
[----:B------:R-:W-:-:S07]  /*7e80*/  @P0 FADD.FTZ R89, R61, R89 ;  /* 0x000000593d590221 */ /* 0x000fce0000010000 */
.L_x_15004:
[----:B------:R-:W-:Y:S05]  /*7e90*/  BSYNC B0 ;  /* 0x0000000000007941 */ /* 0x000fea0003800000 */
.L_x_15003:
        /* <DEDUP_REMOVED lines=18> */
.L_x_15015:
[----:B------:R-:W-:-:S07]  /*7fc0*/  MOV R98, R150 ;  /* 0x0000009600627202 */ /* 0x000fce0000000f00 */
.L_x_15016:
[----:B------:R-:W-:Y:S05]  /*7fd0*/  BSYNC B1 ;  /* 0x0000000000017941 */ /* 0x000fea0003800000 */
.L_x_15014:
        /* <DEDUP_REMOVED lines=16> */
.L_x_15020:
[----:B------:R-:W-:Y:S05]  /*80e0*/  BSYNC B2 ;  /* 0x0000000000027941 */ /* 0x000fea0003800000 */
.L_x_15019:
        /* <DEDUP_REMOVED lines=44> */
.L_x_15018:
[----:B------:R-:W-:Y:S05]  /*83b0*/  BSYNC B1 ;  /* 0x0000000000017941 */ /* 0x000fea0003800000 */
.L_x_15017:
        /* <DEDUP_REMOVED lines=12> */
.L_x_15013:
[----:B------:R-:W-:Y:S05]  /*8480*/  BSYNC B0 ;  /* 0x0000000000007941 */ /* 0x000fea0003800000 */
.L_x_15012:
        /* <DEDUP_REMOVED lines=18> */
.L_x_15024:
[----:B------:R-:W-:-:S07]  /*85b0*/  IMAD.MOV.U32 R91, RZ, RZ, R150 ;  /* 0x000000ffff5b7224 */ /* 0x000fce00078e0096 */
.L_x_15025:
[----:B------:R-:W-:Y:S05]  /*85c0*/  BSYNC B1 ;  /* 0x0000000000017941 */ /* 0x000fea0003800000 */
.L_x_15023:
        /* <DEDUP_REMOVED lines=16> */
.L_x_15029:
[----:B------:R-:W-:Y:S05]  /*86d0*/  BSYNC B2 ;  /* 0x0000000000027941 */ /* 0x000fea0003800000 */
.L_x_15028:
        /* <DEDUP_REMOVED lines=44> */
.L_x_15027:
[----:B------:R-:W-:Y:S05]  /*89a0*/  BSYNC B1 ;  /* 0x0000000000017941 */ /* 0x000fea0003800000 */
.L_x_15026:
        /* <DEDUP_REMOVED lines=14> */
.L_x_15022:
[----:B------:R-:W-:Y:S05]  /*8a90*/  BSYNC B0 ;  /* 0x0000000000007941 */ /* 0x000fea0003800000 */
.L_x_15021:
        /* <DEDUP_REMOVED lines=18> */
.L_x_15033:
[----:B------:R-:W-:-:S07]  /*8bc0*/  MOV R101, R150 ;  /* 0x0000009600657202 */ /* 0x000fce0000000f00 */
.L_x_15034:
[----:B------:R-:W-:Y:S05]  /*8bd0*/  BSYNC B1 ;  /* 0x0000000000017941 */ /* 0x000fea0003800000 */
.L_x_15032:
        /* <DEDUP_REMOVED lines=16> */
.L_x_15038:
[----:B------:R-:W-:Y:S05]  /*8ce0*/  BSYNC B2 ;  /* 0x0000000000027941 */ /* 0x000fea0003800000 */
.L_x_15037:
        /* <DEDUP_REMOVED lines=44> */
.L_x_15036:
[----:B------:R-:W-:Y:S05]  /*8fb0*/  BSYNC B1 ;  /* 0x0000000000017941 */ /* 0x000fea0003800000 */
.L_x_15035:
[----:B------:R-:W-:Y:S01]  /*8fc0*/  I2FP.F32.U32 R92, R101 ;  /* 0x00000065005c7245 */ /* 0x000fe20000201000 */
[----:B------:R-:W-:Y:S01]  /*8fd0*/  IMAD.MOV.U32 R93, RZ, RZ, 0x2f800000 ;  /* 0x2f800000ff5d7424 */ /* 0x000fe200078e00ff */
[----:B------:R-:W-:-:S03]  /*8fe0*/  SHF.L.U32 R95, R66, 0x10, RZ ;  /* 0x00000010425f7819 */ /* 0x000fc600000006ff */
        /* <DEDUP_REMOVED lines=9> */
.L_x_15031:
[----:B------:R-:W-:Y:S05]  /*9080*/  BSYNC B0 ;  /* 0x0000000000007941 */ /* 0x000fea0003800000 */
.L_x_15030:
        /* <DEDUP_REMOVED lines=18> */
.L_x_15042:
[----:B------:R-:W-:-:S07]  /*91b0*/  IMAD.MOV.U32 R93, RZ, RZ, R150 ;  /* 0x000000ffff5d7224 */ /* 0x000fce00078e0096 */
.L_x_15043:
[----:B------:R-:W-:Y:S05]  /*91c0*/  BSYNC B1 ;  /* 0x0000000000017941 */ /* 0x000fea0003800000 */
.L_x_15041:
        /* <DEDUP_REMOVED lines=16> */
.L_x_15047:
[----:B------:R-:W-:Y:S05]  /*92d0*/  BSYNC B2 ;  /* 0x0000000000027941 */ /* 0x000fea0003800000 */
.L_x_15046:
        /* <DEDUP_REMOVED lines=44> */
.L_x_15045:
[----:B------:R-:W-:Y:S05]  /*95a0*/  BSYNC B1 ;  /* 0x0000000000017941 */ /* 0x000fea0003800000 */
.L_x_15044:
[----:B------:R-:W-:Y:S01]  /*95b0*/  HFMA2.MMA R96, -RZ, RZ, 0.1171875, 0 ;  /* 0x2f800000ff607435 */ /* 0x000fe200000001ff */
[----:B------:R-:W-:Y:S02]  /*95c0*/  PRMT R94, R66, 0x7632, R94 ;  /* 0x00007632425e7816 */ /* 0x000fe4000000005e */
        /* <DEDUP_REMOVED lines=12> */
.L_x_15040:
[----:B------:R-:W-:Y:S05]  /*9690*/  BSYNC B0 ;  /* 0x0000000000007941 */ /* 0x000fea0003800000 */
.L_x_15039:
        /* <DEDUP_REMOVED lines=18> */
.L_x_15051:
[----:B------:R-:W-:-:S07]  /*97c0*/  MOV R101, R150 ;  /* 0x0000009600657202 */ /* 0x000fce0000000f00 */
.L_x_15052:
[----:B------:R-:W-:Y:S05]  /*97d0*/  BSYNC B1 ;  /* 0x0000000000017941 */ /* 0x000fea0003800000 */
.L_x_15050:
        /* <DEDUP_REMOVED lines=16> */
.L_x_15056:
[----:B------:R-:W-:Y:S05]  /*98e0*/  BSYNC B2 ;  /* 0x0000000000027941 */ /* 0x000fea0003800000 */
.L_x_15055:
        /* <DEDUP_REMOVED lines=44> */
.L_x_15054:
[----:B------:R-:W-:Y:S05]  /*9bb0*/  BSYNC B1 ;  /* 0x0000000000017941 */ /* 0x000fea0003800000 */
.L_x_15053:
        /* <DEDUP_REMOVED lines=12> */
.L_x_15049:
[----:B------:R-:W-:Y:S05]  /*9c80*/  BSYNC B0 ;  /* 0x0000000000007941 */ /* 0x000fea0003800000 */
.L_x_15048:
        /* <DEDUP_REMOVED lines=18> */
.L_x_15060:
[----:B------:R-:W-:-:S07]  /*9db0*/  IMAD.MOV.U32 R95, RZ, RZ, R150 ;  /* 0x000000ffff5f7224 */ /* 0x000fce00078e0096 */
.L_x_15061:
[----:B------:R-:W-:Y:S05]  /*9dc0*/  BSYNC B1 ;  /* 0x0000000000017941 */ /* 0x000fea0003800000 */
.L_x_15059:
        /* <DEDUP_REMOVED lines=16> */
.L_x_15065:
[----:B------:R-:W-:Y:S05]  /*9ed0*/  BSYNC B2 ;  /* 0x0000000000027941 */ /* 0x000fea0003800000 */
.L_x_15064:
        /* <DEDUP_REMOVED lines=44> */
.L_x_15063:
[----:B------:R-:W-:Y:S05]  /*a1a0*/  BSYNC B1 ;  /* 0x0000000000017941 */ /* 0x000fea0003800000 */
.L_x_15062:
[----:B------:R-:W-:Y:S01]  /*a1b0*/  HFMA2.MMA R98, -RZ, RZ, 0.1171875, 0 ;  /* 0x2f800000ff627435 */ /* 0x000fe200000001ff */
[----:B------:R-:W-:Y:S02]  /*a1c0*/  PRMT R96, R67, 0x7632, R96 ;  /* 0x0000763243607816 */ /* 0x000fe40000000060 */
[----:B------:R-:W-:Y:S02]  /*a1d0*/  I2FP.F32.U32 R95, R95 ;  /* 0x0000005f005f7245 */ /* 0x000fe40000201000 */
[----:B------:R-:W-:Y:S01]  /*a1e0*/  PRMT R97, R31, 0x7632, R97 ;  /* 0x000076321f617816 */ /* 0x000fe20000000061 */
[----:B------:R-:W-:-:S03]  /*a1f0*/  IMAD.U32 R96, R96, 0x10000, RZ ;  /* 0x0001000060607824 */ /* 0x000fc600078e00ff */
[----:B------:R-:W-:Y:S01]  /*a200*/  SHF.L.U32 R97, R97, 0x10, RZ ;  /* 0x0000001061617819 */ /* 0x000fe200000006ff */
        /* <DEDUP_REMOVED lines=8> */
.L_x_15058:
[----:B------:R-:W-:Y:S05]  /*a290*/  BSYNC B0 ;  /* 0x0000000000007941 */ /* 0x000fea0003800000 */
.L_x_15057:
[----:B------:R-:W-:Y:S01]  /*a2a0*/  IMAD.WIDE.U32 R100, R100, 0x20, R130 ;  /* 0x0000002064647825 */ /* 0x000fe200078e0082 */
[----:B------:R-:W0:Y:S01]  /*a2b0*/  @P2 LDC.64 R96, c[0x0][0x220] ;  /* 0x00008800ff602b82 */ /* 0x000e220000000a00 */
[----:B------:R-:W-:Y:S02]  /*a2c0*/  BSSY B0, `(.L_x_15066) ;  /* 0x000001a000007945 */ /* 0x000fe40003800000 */
[----:B------:R-:W-:Y:S01]  /*a2d0*/  VIADD R106, R160, 0x180 ;  /* 0x00000180a06a7836 */ /* 0x000fe20000000000 */
[----:B------:R1:W-:Y:S04]  /*a2e0*/  STG.E.128 desc[UR6][R100.64], R88 ;  /* 0x0000005864007986 */ /* 0x0003e8000c101d06 */
[----:B------:R-:W2:Y:S01]  /*a2f0*/  @P0 LDC.64 R98, c[0x0][0x230] ;  /* 0x00008c00ff620b82 */ /* 0x000ea20000000a00 */
        /* <DEDUP_REMOVED lines=22> */
.L_x_15067:
[----:B------:R-:W-:Y:S05]  /*a460*/  BSYNC B0 ;  /* 0x0000000000007941 */ /* 0x000fea0003800000 */
.L_x_15066:
[----:B--2---:R-:W-:-:S04]  /*a470*/  @P0 IMAD.WIDE.U32 R98, R106, 0x20, R98 ;  /* 0x000000206a620825 */ /* 0x004fc800078e0062 */
[----:B------:R-:W-:Y:S01]  /*a480*/  VIADD R109, R162, 0x180 ;  /* 0x00000180a26d7836 */ /* 0x000fe20000000000 */
[----:B------:R-:W2:Y:S01]  /*a490*/  @P0 LDG.E.128 R60, desc[UR6][R98.64] ;  /* 0x00000006623c0981 */ /* 0x000ea2000c1e1d00 */
[----:B------:R-:W-:Y:S02]  /*a4a0*/  @!P3 ISETP.NE.U32.AND P1, PT, R128, RZ, PT ;  /* 0x000000ff8000b20c */ /* 0x000fe40003f25070 */
[----:B0-----:R-:W-:Y:S01]  /*a4b0*/  @P2 IMAD.WIDE.U32 R96, R109, 0x10, R96 ;  /* 0x000000106d602825 */ /* 0x001fe200078e0060 */
[----:B------:R-:W5:Y:S01]  /*a4c0*/  @P0 LDG.E.128 R68, desc[UR6][R98.64+0x10] ;  /* 0x0000100662440981 */ /* 0x000f62000c1e1d00 */
[----:B------:R-:W-:Y:S01]  /*a4d0*/  @!P3 ISETP.NE.AND.EX P1, PT, R129, RZ, PT, P1 ;  /* 0x000000ff8100b20c */ /* 0x000fe20003f25310 */
[----:B------:R-:W-:Y:S01]  /*a4e0*/  BSSY B0, `(.L_x_15068) ;  /* 0x000005d000007945 */ /* 0x000fe20003800000 */
[----:B-1-3--:R-:W-:Y:S01]  /*a4f0*/  @!P3 MOV R100, R107 ;  /* 0x0000006b0064b202 */ /* 0x00afe20000000f00 */
[----:B------:R2:W5:Y:S02]  /*a500*/  @P2 LDG.E.128 R64, desc[UR6][R96.64] ;  /* 0x0000000660402981 */ /* 0x000564000c1e1d00 */
[----:B--2---:R-:W-:Y:S01]  /*a510*/  @!P3 FSEL R96, R60, RZ, P1 ;  /* 0x000000ff3c60b208 */ /* 0x004fe20000800000 */
[----:B------:R-:W-:Y:S07]  /*a520*/  @!P3 BRA `(.L_x_15069) ;  /* 0x000000040060b947 */ /* 0x000fee0003800000 */
        /* <DEDUP_REMOVED lines=12> */
.L_x_15071:
[----:B------:R-:W-:-:S07]  /*a5f0*/  IMAD.MOV.U32 R104, RZ, RZ, R150 ;  /* 0x000000ffff687224 */ /* 0x000fce00078e0096 */
.L_x_15072:
[----:B------:R-:W-:Y:S05]  /*a600*/  BSYNC B1 ;  /* 0x0000000000017941 */ /* 0x000fea0003800000 */
.L_x_15070:
        /* <DEDUP_REMOVED lines=16> */
.L_x_15076:
[----:B------:R-:W-:Y:S05]  /*a710*/  BSYNC B2 ;  /* 0x0000000000027941 */ /* 0x000fea0003800000 */
.L_x_15075:
        /* <DEDUP_REMOVED lines=44> */
.L_x_15074:
[----:B------:R-:W-:Y:S05]  /*a9e0*/  BSYNC B1 ;  /* 0x0000000000017941 */ /* 0x000fea0003800000 */
.L_x_15073:
[----:B------:R-:W-:Y:S01]  /*a9f0*/  HFMA2.MMA R97, -RZ, RZ, 0.1171875, 0 ;  /* 0x2f800000ff617435 */ /* 0x000fe200000001ff */
[----:B------:R-:W-:Y:S01]  /*aa00*/  I2FP.F32.U32 R96, R104 ;  /* 0x0000006800607245 */ /* 0x000fe20000201000 */
[----:B-----5:R-:W-:-:S04]  /*aa10*/  IMAD.U32 R98, R64, 0x10000, RZ ;  /* 0x0001000040627824 */ /* 0x020fc800078e00ff */
        /* <DEDUP_REMOVED lines=9> */
.L_x_15069:
[----:B------:R-:W-:Y:S05]  /*aab0*/  BSYNC B0 ;  /* 0x0000000000007941 */ /* 0x000fea0003800000 */
.L_x_15068:
        /* <DEDUP_REMOVED lines=18> */
.L_x_15080:
[----:B------:R-:W-:-:S07]  /*abe0*/  MOV R97, R150 ;  /* 0x0000009600617202 */ /* 0x000fce0000000f00 */
.L_x_15081:
[----:B------:R-:W-:Y:S05]  /*abf0*/  BSYNC B1 ;  /* 0x0000000000017941 */ /* 0x000fea0003800000 */
.L_x_15079:
        /* <DEDUP_REMOVED lines=16> */
.L_x_15085:
[----:B------:R-:W-:Y:S05]  /*ad00*/  BSYNC B2 ;  /* 0x0000000000027941 */ /* 0x000fea0003800000 */
.L_x_15084:
        /* <DEDUP_REMOVED lines=44> */
.L_x_15083:
[----:B------:R-:W-:Y:S05]  /*afd0*/  BSYNC B1 ;  /* 0x0000000000017941 */ /* 0x000fea0003800000 */
.L_x_15082:
        /* <DEDUP_REMOVED lines=12> */
[----:B------:R-:W-:-:S04]  /*b0a0*/  FMUL.FTZ R97, R98, R97 ;  /* 0x0000006162617220 */ /* 0x000fc80000410000 */
[----:B------:R-:W-:-:S07]  /*b0b0*/  @P0 FADD.FTZ R97, R61, R97 ;  /* 0x000000613d610221 */ /* 0x000fce0000010000 */
.L_x_15078:
[----:B------:R-:W-:Y:S05]  /*b0c0*/  BSYNC B0 ;  /* 0x0000000000007941 */ /* 0x000fea0003800000 */
.L_x_15077:
        /* <DEDUP_REMOVED lines=18> */
.L_x_15089:
[----:B------:R-:W-:-:S07]  /*b1f0*/  IMAD.MOV.U32 R104, RZ, RZ, R150 ;  /* 0x000000ffff687224 */ /* 0x000fce00078e0096 */
.L_x_15090:
[----:B------:R-:W-:Y:S05]  /*b200*/  BSYNC B1 ;  /* 0x0000000000017941 */ /* 0x000fea0003800000 */
.L_x_15088:
        /* <DEDUP_REMOVED lines=16> */
.L_x_15094:
[----:B------:R-:W-:Y:S05]  /*b310*/  BSYNC B2 ;  /* 0x0000000000027941 */ /* 0x000fea0003800000 */
.L_x_15093:
        /* <DEDUP_REMOVED lines=44> */
.L_x_15092:
[----:B------:R-:W-:Y:S05]  /*b5e0*/  BSYNC B1 ;  /* 0x0000000000017941 */ /* 0x000fea0003800000 */
.L_x_15091:
[----:B------:R-:W-:Y:S01]  /*b5f0*/  HFMA2.MMA R99, -RZ, RZ, 0.1171875, 0 ;  /* 0x2f800000ff637435 */ /* 0x000fe200000001ff */
[----:B------:R-:W-:Y:S01]  /*b600*/  I2FP.F32.U32 R98, R104 ;  /* 0x0000006800627245 */ /* 0x000fe20000201000 */
[----:B-----5:R-:W-:-:S04]  /*b610*/  IMAD.U32 R101, R65, 0x10000, RZ ;  /* 0x0001000041657824 */ /* 0x020fc800078e00ff */
[----:B------:R-:W-:-:S04]  /*b620*/  FMUL.FTZ R101, R101, UR11 ;  /* 0x0000000b65657c20 */ /* 0x000fc80008410000 */
[----:B------:R-:W-:Y:S01]  /*b630*/  FFMA.FTZ R98, R98, R99, 1.1641532182693481445e-10 ;  /* 0x2f00000062627423 */ /* 0x000fe20000010063 */
[----:B------:R-:W-:-:S04]  /*b640*/  SHF.L.U32 R99, R25, 0x10, RZ ;  /* 0x0000001019637819 */ /* 0x000fc800000006ff */
[----:B------:R-:W-:Y:S01]  /*b650*/  FSETP.GTU.FTZ.AND P1, PT, R98, UR8, PT ;  /* 0x0000000862007c0b */ /* 0x000fe2000bf3c000 */
[----:B------:R-:W-:-:S03]  /*b660*/  FMUL.FTZ R98, R101, UR10 ;  /* 0x0000000a65627c20 */ /* 0x000fc60008410000 */
[----:B------:R-:W-:Y:S02]  /*b670*/  SEL R142, RZ, 0x1, P1 ;  /* 0x00000001ff8e7807 */ /* 0x000fe40000800000 */
[----:B------:R-:W-:-:S05]  /*b680*/  FSEL R98, R98, RZ, !P1 ;  /* 0x000000ff62627208 */ /* 0x000fca0004800000 */
[----:B------:R-:W-:-:S04]  /*b690*/  FMUL.FTZ R98, R98, R99 ;  /* 0x0000006362627220 */ /* 0x000fc80000410000 */
[----:B------:R-:W-:-:S07]  /*b6a0*/  @P0 FADD.FTZ R98, R62, R98 ;  /* 0x000000623e620221 */ /* 0x000fce0000010000 */
.L_x_15087:
[----:B------:R-:W-:Y:S05]  /*b6b0*/  BSYNC B0 ;  /* 0x0000000000007941 */ /* 0x000fea0003800000 */
.L_x_15086:
        /* <DEDUP_REMOVED lines=18> */
.L_x_15098:
[----:B------:R-:W-:-:S07]  /*b7e0*/  MOV R99, R150 ;  /* 0x0000009600637202 */ /* 0x000fce0000000f00 */
.L_x_15099:
[----:B------:R-:W-:Y:S05]  /*b7f0*/  BSYNC B1 ;  /* 0x0000000000017941 */ /* 0x000fea0003800000 */
.L_x_15097:
        /* <DEDUP_REMOVED lines=16> */
.L_x_15103:
[----:B------:R-:W-:Y:S05]  /*b900*/  BSYNC B2 ;  /* 0x0000000000027941 */ /* 0x000fea0003800000 */
.L_x_15102:
[----:B------:R-:W-:Y:S01]  /*b910*/  LOP3.LUT R100, R100, UR5, R145, 0x96, !PT ;  /* 0x0000000564647c12 */ /* 0x000fe2000f8e9691 */
[----:B------:R-:W-:-:S04]  /*b920*/  IMAD.HI.U32 R103, R154, -0x326172a9, RZ ;  /* 0xcd9e8d579a677827 */ /* 0x000fc800078e00ff */
[----:B------:R-:W-:Y:S01]  /*b930*/  IMAD R105, R154, -0x326172a9, RZ ;  /* 0xcd9e8d579a697824 */ /* 0x000fe200078e02ff */
[----:B------:R-:W-:Y:S01]  /*b940*/  LOP3.LUT R103, R103, UR4, R152, 0x96, !PT ;  /* 0x0000000467677c12 */ /* 0x000fe2000f8e9698 */
[----:B------:R-:W-:-:S05]  /*b950*/  IMAD.WIDE.U32 R100, R100, -0x326172a9, RZ ;  /* 0xcd9e8d5764647825 */ /* 0x000fca00078e00ff */
[----:B------:R-:W-:Y:S01]  /*b960*/  LOP3.LUT R102, R101, UR13, R105, 0x96, !PT ;  /* 0x0000000d65667c12 */ /* 0x000fe2000f8e9669 */
[----:B------:R-:W-:Y:S02]  /*b970*/  IMAD R101, R153, -0x2daee0ad, RZ ;  /* 0xd2511f5399657824 */ /* 0x000fe400078e02ff */
        /* <DEDUP_REMOVED lines=37> */
.L_x_15101:
[----:B------:R-:W-:Y:S05]  /*bbd0*/  BSYNC B1 ;  /* 0x0000000000017941 */ /* 0x000fea0003800000 */
.L_x_15100:
        /* <DEDUP_REMOVED lines=14> */
.L_x_15096:
[----:B------:R-:W-:Y:S05]  /*bcc0*/  BSYNC B0 ;  /* 0x0000000000007941 */ /* 0x000fea0003800000 */
.L_x_15095:
        /* <DEDUP_REMOVED lines=18> */
.L_x_15107:
[----:B------:R-:W-:-:S07]  /*bdf0*/  IMAD.MOV.U32 R107, RZ, RZ, R150 ;  /* 0x000000ffff6b7224 */ /* 0x000fce00078e0096 */
.L_x_15108:
[----:B------:R-:W-:Y:S05]  /*be00*/  BSYNC B1 ;  /* 0x0000000000017941 */ /* 0x000fea0003800000 */
.L_x_15106:
        /* <DEDUP_REMOVED lines=16> */
.L_x_15112:
[----:B------:R-:W-:Y:S05]  /*bf10*/  BSYNC B2 ;  /* 0x0000000000027941 */ /* 0x000fea0003800000 */
.L_x_15111:
        /* <DEDUP_REMOVED lines=44> */
.L_x_15110:
[----:B------:R-:W-:Y:S05]  /*c1e0*/  BSYNC B1 ;  /* 0x0000000000017941 */ /* 0x000fea0003800000 */
.L_x_15109:
[----:B------:R-:W-:Y:S01]  /*c1f0*/  HFMA2.MMA R101, -RZ, RZ, 0.1171875, 0 ;  /* 0x2f800000ff657435 */ /* 0x000fe200000001ff */
[----:B------:R-:W-:-:S09]  /*c200*/  I2FP.F32.U32 R100, R107 ;  /* 0x0000006b00647245 */ /* 0x000fd20000201000 */
[----:B------:R-:W-:Y:S01]  /*c210*/  FFMA.FTZ R100, R100, R101, 1.1641532182693481445e-10 ;  /* 0x2f00000064647423 */ /* 0x000fe20000010065 */
[----:B------:R-:W-:-:S04]  /*c220*/  IMAD.U32 R101, R66, 0x10000, RZ ;  /* 0x0001000042657824 */ /* 0x000fc800078e00ff */
[----:B------:R-:W-:Y:S01]  /*c230*/  FMUL.FTZ R101, R101, UR11 ;  /* 0x0000000b65657c20 */ /* 0x000fe20008410000 */
[----:B------:R-:W-:-:S03]  /*c240*/  FSETP.GTU.FTZ.AND P1, PT, R100, UR8, PT ;  /* 0x0000000864007c0b */ /* 0x000fc6000bf3c000 */
[----:B------:R-:W-:Y:S01]  /*c250*/  FMUL.FTZ R100, R101, UR10 ;  /* 0x0000000a65647c20 */ /* 0x000fe20008410000 */
[----:B------:R-:W-:Y:S02]  /*c260*/  SHF.L.U32 R101, R26, 0x10, RZ ;  /* 0x000000101a657819 */ /* 0x000fe400000006ff */
[----:B------:R-:W-:Y:S02]  /*c270*/  SEL R140, RZ, 0x1, P1 ;  /* 0x00000001ff8c7807 */ /* 0x000fe40000800000 */
[----:B------:R-:W-:-:S05]  /*c280*/  FSEL R100, R100, RZ, !P1 ;  /* 0x000000ff64647208 */ /* 0x000fca0004800000 */
[----:B------:R-:W-:-:S04]  /*c290*/  FMUL.FTZ R100, R100, R101 ;  /* 0x0000006564647220 */ /* 0x000fc80000410000 */
[----:B------:R-:W-:-:S07]  /*c2a0*/  @P0 FADD.FTZ R100, R68, R100 ;  /* 0x0000006444640221 */ /* 0x000fce0000010000 */
.L_x_15105:
[----:B------:R-:W-:Y:S05]  /*c2b0*/  BSYNC B0 ;  /* 0x0000000000007941 */ /* 0x000fea0003800000 */
.L_x_15104:
        /* <DEDUP_REMOVED lines=18> */
.L_x_15116:
[----:B------:R-:W-:-:S07]  /*c3e0*/  MOV R101, R150 ;  /* 0x0000009600657202 */ /* 0x000fce0000000f00 */
.L_x_15117:
[----:B------:R-:W-:Y:S05]  /*c3f0*/  BSYNC B1 ;  /* 0x0000000000017941 */ /* 0x000fea0003800000 */
.L_x_15115:
        /* <DEDUP_REMOVED lines=16> */
.L_x_15121:
[----:B------:R-:W-:Y:S05]  /*c500*/  BSYNC B2 ;  /* 0x0000000000027941 */ /* 0x000fea0003800000 */
.L_x_15120:
        /* <DEDUP_REMOVED lines=44> */
.L_x_15119:
[----:B------:R-:W-:Y:S05]  /*c7d0*/  BSYNC B1 ;  /* 0x0000000000017941 */ /* 0x000fea0003800000 */
.L_x_15118:
[----:B------:R-:W-:Y:S01]  /*c7e0*/  PRMT R102, R66, 0x7632, R102 ;  /* 0x0000763242667816 */ /* 0x000fe20000000066 */
        /* <DEDUP_REMOVED lines=13> */
.L_x_15114:
[----:B------:R-:W-:Y:S05]  /*c8c0*/  BSYNC B0 ;  /* 0x0000000000007941 */ /* 0x000fea0003800000 */
.L_x_15113:
        /* <DEDUP_REMOVED lines=18> */
.L_x_15125:
[----:B------:R-:W-:-:S07]  /*c9f0*/  IMAD.MOV.U32 R107, RZ, RZ, R150 ;  /* 0x000000ffff6b7224 */ /* 0x000fce00078e0096 */
.L_x_15126:
[----:B------:R-:W-:Y:S05]  /*ca00*/  BSYNC B1 ;  /* 0x0000000000017941 */ /* 0x000fea0003800000 */
.L_x_15124:
        /* <DEDUP_REMOVED lines=16> */
.L_x_15130:
[----:B------:R-:W-:Y:S05]  /*cb10*/  BSYNC B2 ;  /* 0x0000000000027941 */ /* 0x000fea0003800000 */
.L_x_15129:
        /* <DEDUP_REMOVED lines=44> */
.L_x_15128:
[----:B------:R-:W-:Y:S05]  /*cde0*/  BSYNC B1 ;  /* 0x0000000000017941 */ /* 0x000fea0003800000 */
.L_x_15127:
        /* <DEDUP_REMOVED lines=12> */
.L_x_15123:
[----:B------:R-:W-:Y:S05]  /*ceb0*/  BSYNC B0 ;  /* 0x0000000000007941 */ /* 0x000fea0003800000 */
.L_x_15122:
        /* <DEDUP_REMOVED lines=18> */
.L_x_15134:
[----:B------:R-:W-:-:S07]  /*cfe0*/  MOV R103, R150 ;  /* 0x0000009600677202 */ /* 0x000fce0000000f00 */
.L_x_15135:
[----:B------:R-:W-:Y:S05]  /*cff0*/  BSYNC B1 ;  /* 0x0000000000017941 */ /* 0x000fea0003800000 */
.L_x_15133:
        /* <DEDUP_REMOVED lines=16> */
.L_x_15139:
[----:B------:R-:W-:Y:S05]  /*d100*/  BSYNC B2 ;  /* 0x0000000000027941 */ /* 0x000fea0003800000 */
.L_x_15138:
        /* <DEDUP_REMOVED lines=44> */
.L_x_15137:
[----:B------:R-:W-:Y:S05]  /*d3d0*/  BSYNC B1 ;  /* 0x0000000000017941 */ /* 0x000fea0003800000 */
.L_x_15136:
        /* <DEDUP_REMOVED lines=14> */
.L_x_15132:
[----:B------:R-:W-:Y:S05]  /*d4c0*/  BSYNC B0 ;  /* 0x0000000000007941 */ /* 0x000fea0003800000 */
.L_x_15131:
[----:B------:R-:W-:Y:S01]  /*d4d0*/  IMAD.WIDE.U32 R106, R106, 0x20, R130 ;  /* 0x000000206a6a7825 */ /* 0x000fe200078e0082 */
[----:B------:R-:W-:Y:S04]  /*d4e0*/  BSSY B0, `(.L_x_15140) ;  /* 0x0000018000007945 */ /* 0x000fe80003800000 */
[----:B------:R0:W-:Y:S04]  /*d4f0*/  STG.E.128 desc[UR6][R106.64], R96 ;  /* 0x000000606a007986 */ /* 0x0001e8000c101d06 */
[----:B------:R0:W-:Y:S01]  /*d500*/  STG.E.128 desc[UR6][R106.64+0x10], R100 ;  /* 0x000010646a007986 */ /* 0x0001e2000c101d06 */
[----:B------:R-:W-:Y:S05]  /*d510*/  @!P2 BRA `(.L_x_15141) ;  /* 0x000000000050a947 */ /* 0x000fea0003800000 */
[----:B------:R-:W-:Y:S02]  /*d520*/  SHF.L.U32 R104, R138, 0x10, RZ ;  /* 0x000000108a687819 */ /* 0x000fe400000006ff */
[----:B------:R-:W-:Y:S02]  /*d530*/  LOP3.LUT R110, R141, 0xff, RZ, 0xc0, !PT ;  /* 0x000000ff8d6e7812 */ /* 0x000fe400078ec0ff */
[----:B------:R-:W-:Y:S02]  /*d540*/  LOP3.LUT R105, R104, 0xff0000, RZ, 0xc0, !PT ;  /* 0x00ff000068697812 */ /* 0x000fe400078ec0ff */
[----:B------:R-:W-:Y:S01]  /*d550*/  LOP3.LUT R104, R139, 0xffff, RZ, 0xc0, !PT ;  /* 0x0000ffff8b687812 */ /* 0x000fe200078ec0ff */
[----:B------:R-:W-:Y:S01]  /*d560*/  IMAD.WIDE.U32 R110, R110, 0x1000000, RZ ;  /* 0x010000006e6e7825 */ /* 0x000fe200078e00ff */
[----:B0-----:R-:W-:Y:S02]  /*d570*/  LOP3.LUT R106, R142, 0xff, RZ, 0xc0, !PT ;  /* 0x000000ff8e6a7812 */ /* 0x001fe400078ec0ff */
        /* <DEDUP_REMOVED lines=14> */
.L_x_15141:
[----:B------:R-:W-:Y:S05]  /*d660*/  BSYNC B0 ;  /* 0x0000000000007941 */ /* 0x000fea0003800000 */
.L_x_15140:
[----:B01----:R-:W0:Y:S01]  /*d670*/  @P0 LDC.64 R106, c[0x0][0x230] ;  /* 0x00008c00ff6a0b82 */ /* 0x003e220000000a00 */
[----:B------:R-:W-:Y:S01]  /*d680*/  VIADD R160, R160, 0x200 ;  /* 0x00000200a0a07836 */ /* 0x000fe20000000000 */
[----:B------:R-:W-:-:S06]  /*d690*/  IADD3 R162, R162, 0x200, RZ ;  /* 0x00000200a2a27810 */ /* 0x000fcc0007ffe0ff */
[----:B------:R-:W1:Y:S01]  /*d6a0*/  @P2 LDC.64 R104, c[0x0][0x220] ;  /* 0x00008800ff682b82 */ /* 0x000e620000000a00 */
[----:B0-----:R-:W-:-:S05]  /*d6b0*/  @P0 IMAD.WIDE.U32 R106, R160, 0x20, R106 ;  /* 0x00000020a06a0825 */ /* 0x001fca00078e006a */
[----:B------:R-:W2:Y:S01]  /*d6c0*/  @P0 LDG.E.128 R60, desc[UR6][R106.64] ;  /* 0x000000066a3c0981 */ /* 0x000ea2000c1e1d00 */
[----:B------:R-:W-:Y:S01]  /*d6d0*/  @!P3 ISETP.NE.U32.AND P1, PT, R128, RZ, PT ;  /* 0x000000ff8000b20c */ /* 0x000fe20003f25070 */
[----:B-1----:R-:W-:Y:S02]  /*d6e0*/  @P2 IMAD.WIDE.U32 R104, R162, 0x10, R104 ;  /* 0x00000010a2682825 */ /* 0x002fe400078e0068 */
[----:B------:R-:W5:Y:S01]  /*d6f0*/  @P0 LDG.E.128 R68, desc[UR6][R106.64+0x10] ;  /* 0x000010066a440981 */ /* 0x000f62000c1e1d00 */
[----:B------:R-:W-:Y:S01]  /*d700*/  @!P3 ISETP.NE.AND.EX P1, PT, R129, RZ, PT, P1 ;  /* 0x000000ff8100b20c */ /* 0x000fe20003f25310 */
[----:B------:R-:W-:Y:S01]  /*d710*/  BSSY B0, `(.L_x_15142) ;  /* 0x000005d000007945 */ /* 0x000fe20003800000 */
[----:B------:R-:W-:Y:S01]  /*d720*/  @!P3 IMAD.MOV.U32 R109, RZ, RZ, R108 ;  /* 0x000000ffff6db224 */ /* 0x000fe200078e006c */
[----:B------:R2:W5:Y:S02]  /*d730*/  @P2 LDG.E.128 R64, desc[UR6][R104.64] ;  /* 0x0000000668402981 */ /* 0x000564000c1e1d00 */
[----:B--2---:R-:W-:Y:S01]  /*d740*/  @!P3 FSEL R104, R60, RZ, P1 ;  /* 0x000000ff3c68b208 */ /* 0x004fe20000800000 */
[----:B------:R-:W-:Y:S07]  /*d750*/  @!P3 BRA `(.L_x_15143) ;  /* 0x000000040060b947 */ /* 0x000fee0003800000 */
        /* <DEDUP_REMOVED lines=12> */
.L_x_15145:
[----:B------:R-:W-:-:S07]  /*d820*/  MOV R110, R150 ;  /* 0x00000096006e7202 */ /* 0x000fce0000000f00 */
.L_x_15146:
[----:B------:R-:W-:Y:S05]  /*d830*/  BSYNC B1 ;  /* 0x0000000000017941 */ /* 0x000fea0003800000 */
.L_x_15144:
        /* <DEDUP_REMOVED lines=16> */
.L_x_15150:
[----:B------:R-:W-:Y:S05]  /*d940*/  BSYNC B2 ;  /* 0x0000000000027941 */ /* 0x000fea0003800000 */
.L_x_15149:
        /* <DEDUP_REMOVED lines=43> */
[----:B------:R-:W-:-:S07]  /*dc00*/  LOP3.LUT R147, R105, UR32, R106, 0x96, !PT ;  /* 0x0000002069937c12 */ /* 0x000fce000f8e966a */
.L_x_15148:
[----:B------:R-:W-:Y:S05]  /*dc10*/  BSYNC B1 ;  /* 0x0000000000017941 */ /* 0x000fea0003800000 */
.L_x_15147:
[----:B------:R-:W-:Y:S01]  /*dc20*/  I2FP.F32.U32 R104, R110 ;  /* 0x0000006e00687245 */ /* 0x000fe20000201000 */
[----:B------:R-:W-:-:S04]  /*dc30*/  IMAD.MOV.U32 R105, RZ, RZ, 0x2f800000 ;  /* 0x2f800000ff697424 */ /* 0x000fc800078e00ff */
[----:B------:R-:W-:Y:S01]  /*dc40*/  FFMA.FTZ R104, R104, R105, 1.1641532182693481445e-10 ;  /* 0x2f00000068687423 */ /* 0x000fe20000010069 */
[----:B-----5:R-:W-:-:S04]  /*dc50*/  SHF.L.U32 R105, R64, 0x10, RZ ;  /* 0x0000001040697819 */ /* 0x020fc800000006ff */
[----:B------:R-:W-:Y:S01]  /*dc60*/  FSETP.GTU.FTZ.AND P1, PT, R104, UR8, PT ;  /* 0x0000000868007c0b */ /* 0x000fe2000bf3c000 */
[----:B------:R-:W-:-:S03]  /*dc70*/  FMUL.FTZ R105, R105, UR11 ;  /* 0x0000000b69697c20 */ /* 0x000fc60008410000 */
[----:B------:R-:W-:Y:S01]  /*dc80*/  SEL R144, RZ, 0x1, P1 ;  /* 0x00000001ff907807 */ /* 0x000fe20000800000 */
[----:B------:R-:W-:Y:S01]  /*dc90*/  FMUL.FTZ R104, R105, UR10 ;  /* 0x0000000a69687c20 */ /* 0x000fe20008410000 */
[----:B------:R-:W-:-:S04]  /*dca0*/  IMAD.U32 R105, R20, 0x10000, RZ ;  /* 0x0001000014697824 */ /* 0x000fc800078e00ff */
[----:B------:R-:W-:-:S05]  /*dcb0*/  FSEL R104, R104, RZ, !P1 ;  /* 0x000000ff68687208 */ /* 0x000fca0004800000 */
[----:B------:R-:W-:-:S04]  /*dcc0*/  FMUL.FTZ R104, R104, R105 ;  /* 0x0000006968687220 */ /* 0x000fc80000410000 */
[----:B------:R-:W-:-:S07]  /*dcd0*/  @P0 FADD.FTZ R104, R60, R104 ;  /* 0x000000683c680221 */ /* 0x000fce0000010000 */
.L_x_15143:
[----:B------:R-:W-:Y:S05]  /*dce0*/  BSYNC B0 ;  /* 0x0000000000007941 */ /* 0x000fea0003800000 */
.L_x_15142:
        /* <DEDUP_REMOVED lines=18> */
.L_x_15154:
[----:B------:R-:W-:-:S07]  /*de10*/  IMAD.MOV.U32 R105, RZ, RZ, R150 ;  /* 0x000000ffff697224 */ /* 0x000fce00078e0096 */
.L_x_15155:
[----:B------:R-:W-:Y:S05]  /*de20*/  BSYNC B1 ;  /* 0x0000000000017941 */ /* 0x000fea0003800000 */
.L_x_15153:
        /* <DEDUP_REMOVED lines=16> */
.L_x_15159:
[----:B------:R-:W-:Y:S05]  /*df30*/  BSYNC B2 ;  /* 0x0000000000027941 */ /* 0x000fea0003800000 */
.L_x_15158:
        /* <DEDUP_REMOVED lines=44> */
.L_x_15157:
[----:B------:R-:W-:Y:S05]  /*e200*/  BSYNC B1 ;  /* 0x0000000000017941 */ /* 0x000fea0003800000 */
.L_x_15156:
        /* <DEDUP_REMOVED lines=12> */
[----:B------:R-:W-:-:S04]  /*e2d0*/  FMUL.FTZ R105, R106, R105 ;  /* 0x000000696a697220 */ /* 0x000fc80000410000 */
[----:B------:R-:W-:-:S07]  /*e2e0*/  @P0 FADD.FTZ R105, R61, R105 ;  /* 0x000000693d690221 */ /* 0x000fce0000010000 */
.L_x_15152:
[----:B------:R-:W-:Y:S05]  /*e2f0*/  BSYNC B0 ;  /* 0x0000000000007941 */ /* 0x000fea0003800000 */
.L_x_15151:
        /* <DEDUP_REMOVED lines=18> */
.L_x_15163:
[----:B------:R-:W-:-:S07]  /*e420*/  MOV R110, R150 ;  /* 0x00000096006e7202 */ /* 0x000fce0000000f00 */
.L_x_15164:
[----:B------:R-:W-:Y:S05]  /*e430*/  BSYNC B1 ;  /* 0x0000000000017941 */ /* 0x000fea0003800000 */
.L_x_15162:
        /* <DEDUP_REMOVED lines=16> */
.L_x_15168:
[----:B------:R-:W-:Y:S05]  /*e540*/  BSYNC B2 ;  /* 0x0000000000027941 */ /* 0x000fea0003800000 */
.L_x_15167:
        /* <DEDUP_REMOVED lines=44> */
.L_x_15166:
[----:B------:R-:W-:Y:S05]  /*e810*/  BSYNC B1 ;  /* 0x0000000000017941 */ /* 0x000fea0003800000 */
.L_x_15165:
        /* <DEDUP_REMOVED lines=12> */
.L_x_15161:
[----:B------:R-:W-:Y:S05]  /*e8e0*/  BSYNC B0 ;  /* 0x0000000000007941 */ /* 0x000fea0003800000 */
.L_x_15160:
        /* <DEDUP_REMOVED lines=18> */
.L_x_15172:
[----:B------:R-:W-:-:S07]  /*ea10*/  IMAD.MOV.U32 R107, RZ, RZ, R150 ;  /* 0x000000ffff6b7224 */ /* 0x000fce00078e0096 */
.L_x_15173:
[----:B------:R-:W-:Y:S05]  /*ea20*/  BSYNC B1 ;  /* 0x0000000000017941 */ /* 0x000fea0003800000 */
.L_x_15171:
        /* <DEDUP_REMOVED lines=16> */
.L_x_15177:
[----:B------:R-:W-:Y:S05]  /*eb30*/  BSYNC B2 ;  /* 0x0000000000027941 */ /* 0x000fea0003800000 */
.L_x_15176:
        /* <DEDUP_REMOVED lines=44> */
.L_x_15175:
[----:B------:R-:W-:Y:S05]  /*ee00*/  BSYNC B1 ;  /* 0x0000000000017941 */ /* 0x000fea0003800000 */
.L_x_15174:
        /* <DEDUP_REMOVED lines=14> */
.L_x_15170:
[----:B------:R-:W-:Y:S05]  /*eef0*/  BSYNC B0 ;  /* 0x0000000000007941 */ /* 0x000fea0003800000 */
.L_x_15169:
        /* <DEDUP_REMOVED lines=18> */
.L_x_15181:
[----:B------:R-:W-:-:S07]  /*f020*/  MOV R140, R150 ;  /* 0x00000096008c7202 */ /* 0x000fce0000000f00 */
.L_x_15182:
[----:B------:R-:W-:Y:S05]  /*f030*/  BSYNC B1 ;  /* 0x0000000000017941 */ /* 0x000fea0003800000 */
.L_x_15180:
        /* <DEDUP_REMOVED lines=16> */
.L_x_15186:
[----:B------:R-:W-:Y:S05]  /*f140*/  BSYNC B2 ;  /* 0x0000000000027941 */ /* 0x000fea0003800000 */
.L_x_15185:
        /* <DEDUP_REMOVED lines=44> */
.L_x_15184:
[----:B------:R-:W-:Y:S05]  /*f410*/  BSYNC B1 ;  /* 0x0000000000017941 */ /* 0x000fea0003800000 */
.L_x_15183:
[----:B------:R-:W-:Y:S01]  /*f420*/  I2FP.F32.U32 R108, R140 ;  /* 0x0000008c006c7245 */ /* 0x000fe20000201000 */
[----:B------:R-:W-:-:S04]  /*f430*/  IMAD.MOV.U32 R109, RZ, RZ, 0x2f800000 ;  /* 0x2f800000ff6d7424 */ /* 0x000fc800078e00ff */
[----:B------:R-:W-:Y:S01]  /*f440*/  FFMA.FTZ R108, R108, R109, 1.1641532182693481445e-10 ;  /* 0x2f0000006c6c7423 */ /* 0x000fe2000001006d */
[----:B------:R-:W-:-:S04]  /*f450*/  SHF.L.U32 R109, R66, 0x10, RZ ;  /* 0x00000010426d7819 */ /* 0x000fc800000006ff */
        /* <DEDUP_REMOVED lines=8> */
.L_x_15179:
[----:B------:R-:W-:Y:S05]  /*f4e0*/  BSYNC B0 ;  /* 0x0000000000007941 */ /* 0x000fea0003800000 */
.L_x_15178:
        /* <DEDUP_REMOVED lines=18> */
.L_x_15190:
[----:B------:R-:W-:-:S07]  /*f610*/  IMAD.MOV.U32 R109, RZ, RZ, R150 ;  /* 0x000000ffff6d7224 */ /* 0x000fce00078e0096 */
.L_x_15191:
[----:B------:R-:W-:Y:S05]  /*f620*/  BSYNC B1 ;  /* 0x0000000000017941 */ /* 0x000fea0003800000 */
.L_x_15189:
        /* <DEDUP_REMOVED lines=16> */
.L_x_15195:
[----:B------:R-:W-:Y:S05]  /*f730*/  BSYNC B2 ;  /* 0x0000000000027941 */ /* 0x000fea0003800000 */
.L_x_15194:
        /* <DEDUP_REMOVED lines=12> */
[----:B------:R-:W-:-:S05]  /*f800*/  LOP3.LUT R110, R147, UR17, R110, 0x96, !PT ;  /* 0x00000011936e7c12 */ /* 0x000fca000f8e966e */
[----:B------:R-:W-:-:S05]  /*f810*/  IMAD.WIDE.U32 R110, R110, -0x2daee0ad, RZ ;  /* 0xd2511f536e6e7825 */ /* 0x000fca00078e00ff */
        /* <DEDUP_REMOVED lines=25> */
[----:B------:R-:W-:-:S04]  /*f9b0*/  IMAD.WIDE.U32 R148, R149, -0x326172a9, RZ ;  /* 0xcd9e8d5795947825 */ /* 0x000fc800078e00ff */
[----:B------:R-:W-:Y:S01]  /*f9c0*/  IMAD.MOV.U32 R150, RZ, RZ, R148 ;  /* 0x000000ffff967224 */ /* 0x000fe200078e0094 */
[----:B------:R-:W-:Y:S01]  /*f9d0*/  LOP3.LUT R146, R149, UR31, R146, 0x96, !PT ;  /* 0x0000001f95927c12 */ /* 0x000fe2000f8e9692 */
[----:B------:R-:W-:Y:S01]  /*f9e0*/  IMAD.MOV.U32 R111, RZ, RZ, RZ ;  /* 0x000000ffff6f7224 */ /* 0x000fe200078e00ff */
[----:B------:R-:W-:-:S07]  /*f9f0*/  MOV R149, R110 ;  /* 0x0000006e00957202 */ /* 0x000fce0000000f00 */
.L_x_15193:
[----:B------:R-:W-:Y:S05]  /*fa00*/  BSYNC B1 ;  /* 0x0000000000017941 */ /* 0x000fea0003800000 */
.L_x_15192:
[----:B------:R-:W-:Y:S01]  /*fa10*/  HFMA2.MMA R148, -RZ, RZ, 0.1171875, 0 ;  /* 0x2f800000ff947435 */ /* 0x000fe200000001ff */
[----:B------:R-:W-:Y:S02]  /*fa20*/  PRMT R110, R66, 0x7632, R110 ;  /* 0x00007632426e7816 */ /* 0x000fe4000000006e */
        /* <DEDUP_REMOVED lines=12> */
.L_x_15188:
[----:B------:R-:W-:Y:S05]  /*faf0*/  BSYNC B0 ;  /* 0x0000000000007941 */ /* 0x000fea0003800000 */
.L_x_15187:
        /* <DEDUP_REMOVED lines=18> */
.L_x_15199:
[----:B------:R-:W-:-:S07]  /*fc20*/  MOV R138, R150 ;  /* 0x00000096008a7202 */ /* 0x000fce0000000f00 */
.L_x_15200:
[----:B------:R-:W-:Y:S05]  /*fc30*/  BSYNC B1 ;  /* 0x0000000000017941 */ /* 0x000fea0003800000 */
.L_x_15198:
        /* <DEDUP_REMOVED lines=16> */
.L_x_15204:
[----:B------:R-:W-:Y:S05]  /*fd40*/  BSYNC B2 ;  /* 0x0000000000027941 */ /* 0x000fea0003800000 */
.L_x_15203:
        /* <DEDUP_REMOVED lines=39> */
[----:B------:R-:W-:Y:S02]  /*ffc0*/  LOP3.LUT R147, R111, UR32, R148, 0x96, !PT ;  /* 0x000000206f937c12 */ /* 0x000fe4000f8e9694 */
[----:B------:R-:W-:Y:S01]  /*ffd0*/  MOV R149, R110 ;  /* 0x0000006e00957202 */ /* 0x000fe20000000f00 */
[----:B------:R-:W-:-:S04]  /*ffe0*/  IMAD.WIDE.U32 R110, R150, -0x326172a9, RZ ;  /* 0xcd9e8d57966e7825 */ /* 0x000fc800078e00ff */
[----:B------:R-:W-:Y:S01]  /*fff0*/  IMAD.MOV.U32 R150, RZ, RZ, R110 ;  /* 0x000000ffff967224 */ /* 0x000fe200078e006e */
[----:B------:R-:W-:-:S07]  /*10000*/  LOP3.LUT R146, R111, UR31, R146, 0x96, !PT ;  /* 0x0000001f6f927c12 */ /* 0x000fce000f8e9692 */
.L_x_15202:
[----:B------:R-:W-:Y:S05]  /*10010*/  BSYNC B1 ;  /* 0x0000000000017941 */ /* 0x000fea0003800000 */
.L_x_15201:
        /* <DEDUP_REMOVED lines=12> */
.L_x_15197:
[----:B------:R-:W-:Y:S05]  /*100e0*/  BSYNC B0 ;  /* 0x0000000000007941 */ /* 0x000fea0003800000 */
.L_x_15196:
        /* <DEDUP_REMOVED lines=18> */
.L_x_15208:
[----:B------:R-:W-:-:S07]  /*10210*/  IMAD.MOV.U32 R111, RZ, RZ, R150 ;  /* 0x000000ffff6f7224 */ /* 0x000fce00078e0096 */
.L_x_15209:
[----:B------:R-:W-:Y:S05]  /*10220*/  BSYNC B1 ;  /* 0x0000000000017941 */ /* 0x000fea0003800000 */
.L_x_15207:
        /* <DEDUP_REMOVED lines=16> */
.L_x_15213:
[----:B------:R-:W-:Y:S05]  /*10330*/  BSYNC B2 ;  /* 0x0000000000027941 */ /* 0x000fea0003800000 */
.L_x_15212:
        /* <DEDUP_REMOVED lines=44> */
.L_x_15211:
[----:B------:R-:W-:Y:S05]  /*10600*/  BSYNC B1 ;  /* 0x0000000000017941 */ /* 0x000fea0003800000 */
.L_x_15210:
        /* <DEDUP_REMOVED lines=14> */
.L_x_15206:
[----:B------:R-:W-:Y:S05]  /*106f0*/  BSYNC B0 ;  /* 0x0000000000007941 */ /* 0x000fea0003800000 */
.L_x_15205:
[----:B------:R-:W-:Y:S01]  /*10700*/  IMAD.WIDE.U32 R130, R160, 0x20, R130 ;  /* 0x00000020a0827825 */ /* 0x000fe200078e0082 */
[----:B------:R-:W-:Y:S04]  /*10710*/  BSSY B0, `(.L_x_15214) ;  /* 0x0000018000007945 */ /* 0x000fe80003800000 */
[----:B------:R0:W-:Y:S04]  /*10720*/  STG.E.128 desc[UR6][R130.64], R104 ;  /* 0x0000006882007986 */ /* 0x0001e8000c101d06 */
[----:B------:R0:W-:Y:S01]  /*10730*/  STG.E.128 desc[UR6][R130.64+0x10], R108 ;  /* 0x0000106c82007986 */ /* 0x0001e2000c101d06 */
[----:B------:R-:W-:Y:S05]  /*10740*/  @!P2 BRA `(.L_x_15215) ;  /* 0x000000000050a947 */ /* 0x000fea0003800000 */
[----:B------:R-:W-:Y:S01]  /*10750*/  IMAD.U32 R128, R138, 0x10000, RZ ;  /* 0x000100008a807824 */ /* 0x000fe200078e00ff */
[----:B------:R-:W-:Y:S02]  /*10760*/  LOP3.LUT R160, R141, 0xff, RZ, 0xc0, !PT ;  /* 0x000000ff8da07812 */ /* 0x000fe400078ec0ff */
[----:B0-----:R-:W-:Y:S02]  /*10770*/  LOP3.LUT R130, R142, 0xff, RZ, 0xc0, !PT ;  /* 0x000000ff8e827812 */ /* 0x001fe400078ec0ff */
        /* <DEDUP_REMOVED lines=17> */
.L_x_15215:
[----:B------:R-:W-:Y:S05]  /*10890*/  BSYNC B0 ;  /* 0x0000000000007941 */ /* 0x000fea0003800000 */
.L_x_15214:
[----:B-1----:R-:W-:Y:S01]  /*108a0*/  FADD.FTZ R128, RZ, R72 ;  /* 0x00000048ff807221 */ /* 0x002fe20000010000 */
[----:B0-----:R-:W0:Y:S01]  /*108b0*/  S2R R130, SR_TID.X ;  /* 0x0000000000827919 */ /* 0x001e220000002100 */
        /* <DEDUP_REMOVED lines=146> */
.L_x_15230:
        /* <DEDUP_REMOVED lines=18> */
[----:B------:R-:W-:Y:S01]  /*11300*/  I2FP.F32.S32 R161, R160 ;  /* 0x000000a000a17245 */ /* 0x000fe20000201400 */
[----:B------:R-:W-:Y:S01]  /*11310*/  BSSY B0, `(.L_x_15217) ;  /* 0x0000115000007945 */ /* 0x000fe20003800000 */
[----:B0-----:R-:W-:Y:S01]  /*11320*/  SHFL.DOWN PT, R163, R160, 0x2, 0x1f ;  /* 0x08401f00a0a37f89 */ /* 0x001fe200000e0000 */
[----:B-1----:R-:W-:-:S04]  /*11330*/  @!P1 LEA R128, R129, R128, 0x18 ;  /* 0x0000008081809211 */ /* 0x002fc800078ec0ff */
[----:B------:R-:W-:Y:S02]  /*11340*/  @!P1 LEA R162, R131, R128, 0x3 ;  /* 0x0000008083a29211 */ /* 0x000fe400078e18ff */
[----:B------:R-:W-:-:S06]  /*11350*/  CS2R R128, SRZ ;  /* 0x0000000000807805 */ /* 0x000fcc000001ff00 */
[----:B------:R-:W0:Y:S01]  /*11360*/  @!P1 LDS.64 R128, [R162] ;  /* 0x00000000a2809984 */ /* 0x000e220000000a00 */
[----:B------:R-:W-:-:S03]  /*11370*/  ISETP.NE.AND P1, PT, RZ, UR9, PT ;  /* 0x00000009ff007c0c */ /* 0x000fc6000bf25270 */
[----:B0-----:R-:W0:Y:S02]  /*11380*/  SHFL.DOWN PT, R131, R128, 0x2, 0x1f ;  /* 0x08401f0080837f89 */ /* 0x001e2400000e0000 */
[----:B0-----:R-:W-:-:S04]  /*11390*/  FADD.FTZ R130, -R131, R128 ;  /* 0x0000008083827221 */ /* 0x001fc80000010100 */
[----:B------:R-:W-:Y:S01]  /*113a0*/  FMUL.FTZ R156, R130, R130 ;  /* 0x00000082829c7220 */ /* 0x000fe20000410000 */
[----:B------:R-:W-:Y:S01]  /*113b0*/  IMAD.IADD R130, R163, 0x1, R160 ;  /* 0x00000001a3827824 */ /* 0x000fe200078e02a0 */
[----:B------:R-:W-:Y:S02]  /*113c0*/  I2FP.F32.S32 R163, R163 ;  /* 0x000000a300a37245 */ /* 0x000fe40000201400 */
[----:B------:R-:W-:-:S03]  /*113d0*/  FMUL.FTZ R156, R156, R161 ;  /* 0x000000a19c9c7220 */ /* 0x000fc60000410000 */
[-C--:B------:R-:W-:Y:S01]  /*113e0*/  FMUL.FTZ R162, R131, R163.reuse ;  /* 0x000000a383a27220 */ /* 0x080fe20000410000 */
[----:B------:R-:W-:Y:S02]  /*113f0*/  FMUL.FTZ R156, R156, R163 ;  /* 0x000000a39c9c7220 */ /* 0x000fe40000410000 */
[----:B------:R-:W-:Y:S01]  /*11400*/  SHFL.DOWN PT, R163, R130, 0x1, 0x1f ;  /* 0x08201f0082a37f89 */ /* 0x000fe200000e0000 */
[----:B------:R-:W-:-:S03]  /*11410*/  FFMA.FTZ R162, R161, R128, R162 ;  /* 0x00000080a1a27223 */ /* 0x000fc600000100a2 */
[----:B------:R-:W0:Y:S02]  /*11420*/  SHFL.DOWN PT, R128, R129, 0x2, 0x1f ;  /* 0x08401f0081807f89 */ /* 0x000e2400000e0000 */
[----:B0-----:R-:W-:Y:S01]  /*11430*/  FADD.FTZ R160, R128, R129 ;  /* 0x0000008180a07221 */ /* 0x001fe20000010000 */
[----:B------:R-:W-:-:S04]  /*11440*/  I2FP.F32.S32 R128, R130 ;  /* 0x0000008200807245 */ /* 0x000fc80000201400 */
[----:B------:R-:W0:Y:S02]  /*11450*/  MUFU.RCP R161, R128 ;  /* 0x0000008000a17308 */ /* 0x000e240000001000 */
[C---:B0-----:R-:W-:Y:S01]  /*11460*/  FMUL.FTZ R131, R161.reuse, R162 ;  /* 0x000000a2a1837220 */ /* 0x041fe20000410000 */
[----:B------:R-:W-:-:S04]  /*11470*/  FFMA.FTZ R156, R161, R156, R160 ;  /* 0x0000009ca19c7223 */ /* 0x000fc800000100a0 */
[----:B------:R-:W0:Y:S02]  /*11480*/  SHFL.DOWN PT, R160, R131, 0x1, 0x1f ;  /* 0x08201f0083a07f89 */ /* 0x000e2400000e0000 */
[----:B0-----:R-:W-:-:S04]  /*11490*/  FADD.FTZ R161, R131, -R160 ;  /* 0x800000a083a17221 */ /* 0x001fc80000010000 */
[----:B------:R-:W-:Y:S01]  /*114a0*/  FMUL.FTZ R165, R161, R161 ;  /* 0x000000a1a1a57220 */ /* 0x000fe20000410000 */
[-C--:B------:R-:W-:Y:S02]  /*114b0*/  IADD3 R161, R130, R163.reuse, RZ ;  /* 0x000000a382a17210 */ /* 0x080fe40007ffe0ff */
[----:B------:R-:W-:Y:S01]  /*114c0*/  I2FP.F32.S32 R163, R163 ;  /* 0x000000a300a37245 */ /* 0x000fe20000201400 */
[----:B------:R-:W-:-:S04]  /*114d0*/  FMUL.FTZ R129, R128, R165 ;  /* 0x000000a580817220 */ /* 0x000fc80000410000 */
[-C--:B------:R-:W-:Y:S01]  /*114e0*/  FMUL.FTZ R129, R129, R163.reuse ;  /* 0x000000a381817220 */ /* 0x080fe20000410000 */
[----:B------:R-:W-:-:S04]  /*114f0*/  FMUL.FTZ R163, R160, R163 ;  /* 0x000000a3a0a37220 */ /* 0x000fc80000410000 */
[----:B------:R-:W-:Y:S01]  /*11500*/  FFMA.FTZ R165, R128, R131, R163 ;  /* 0x0000008380a57223 */ /* 0x000fe200000100a3 */
[----:B------:R-:W-:Y:S01]  /*11510*/  I2FP.F32.S32 R128, R161 ;  /* 0x000000a100807245 */ /* 0x000fe20000201400 */
[----:B------:R-:W0:Y:S05]  /*11520*/  SHFL.DOWN PT, R163, R156, 0x1, 0x1f ;  /* 0x08201f009ca37f89 */ /* 0x000e2a00000e0000 */
[----:B------:R-:W1:Y:S02]  /*11530*/  MUFU.RCP R128, R128 ;  /* 0x0000008000807308 */ /* 0x000e640000001000 */
[----:B-1----:R-:W-:Y:S01]  /*11540*/  FMUL.FTZ R161, R128, R165 ;  /* 0x000000a580a17220 */ /* 0x002fe20000410000 */
[----:B0-----:R-:W-:-:S04]  /*11550*/  FADD.FTZ R163, R156, R163 ;  /* 0x000000a39ca37221 */ /* 0x001fc80000010000 */
[----:B------:R-:W-:Y:S01]  /*11560*/  FFMA.FTZ R163, R128, R129, R163 ;  /* 0x0000008180a37223 */ /* 0x000fe200000100a3 */
[----:B------:R-:W0:Y:S01]  /*11570*/  SHFL.IDX PT, R161, R161, RZ, 0x1f ;  /* 0x00001fffa1a17589 */ /* 0x000e2200000e0000 */
[----:B------:R-:W1:Y:S03]  /*11580*/  LDC R129, c[0x0][0x2d8] ;  /* 0x0000b600ff817b82 */ /* 0x000e660000000800 */
[----:B------:R-:W1:Y:S01]  /*11590*/  SHFL.IDX PT, R160, R163, RZ, 0x1f ;  /* 0x00001fffa3a07589 */ /* 0x000e6200000e0000 */
[----:B0-----:R-:W-:Y:S01]  /*115a0*/  FMUL.FTZ R130, R161, R161 ;  /* 0x000000a1a1827220 */ /* 0x001fe20000410000 */
[----:B-1----:R-:W-:-:S04]  /*115b0*/  FFMA.FTZ R129, R160, UR12, R129 ;  /* 0x0000000ca0817c23 */ /* 0x002fc80008010081 */
[----:B------:R-:W-:-:S05]  /*115c0*/  FSEL R130, R130, RZ, P1 ;  /* 0x000000ff82827208 */ /* 0x000fca0000800000 */
[----:B------:R-:W-:Y:S02]  /*115d0*/  FADD.FTZ R156, R129, R130 ;  /* 0x00000082819c7221 */ /* 0x000fe40000010000 */
[----:B------:R-:W0:Y:S04]  /*115e0*/  @!P2 LDC.64 R128, c[0x0][0x250] ;  /* 0x00009400ff80ab82 */ /* 0x000e280000000a00 */
[----:B------:R-:W1:Y:S04]  /*115f0*/  MUFU.RSQ R156, R156 ;  /* 0x0000009c009c7308 */ /* 0x000e680000001400 */
[----:B------:R-:W2:Y:S01]  /*11600*/  @!P2 LDC.64 R130, c[0x0][0x258] ;  /* 0x00009600ff82ab82 */ /* 0x000ea20000000a00 */
[----:B0-----:R-:W-:-:S04]  /*11610*/  @!P2 LEA R128, P3, R151, R128, 0x2 ;  /* 0x000000809780a211 */ /* 0x001fc800078610ff */
[C---:B------:R-:W-:Y:S02]  /*11620*/  @!P2 LEA.HI.X R129, R151.reuse, R129, R159, 0x2, P3 ;  /* 0x000000819781a211 */ /* 0x040fe400018f149f */
[----:B--2---:R-:W-:-:S03]  /*11630*/  @!P2 LEA R130, P4, R151, R130, 0x2 ;  /* 0x000000829782a211 */ /* 0x004fc600078810ff */
[----:B------:R0:W-:Y:S01]  /*11640*/  @!P2 STG.E desc[UR6][R128.64], R161 ;  /* 0x000000a18000a986 */ /* 0x0001e2000c101906 */
[----:B------:R-:W-:-:S05]  /*11650*/  @!P2 LEA.HI.X R131, R151, R131, R159, 0x2, P4 ;  /* 0x000000839783a211 */ /* 0x000fca00020f149f */
[----:B-1----:R0:W-:Y:S01]  /*11660*/  @!P2 STG.E desc[UR6][R130.64], R156 ;  /* 0x0000009c8200a986 */ /* 0x0021e2000c101906 */
[----:B------:R-:W-:-:S13]  /*11670*/  ISETP.GE.AND P2, PT, R158, 0x1, PT ;  /* 0x000000019e00780c */ /* 0x000fda0003f46270 */
[----:B0-----:R-:W-:Y:S05]  /*11680*/  @!P2 BRA `(.L_x_15218) ;  /* 0x0000000c0074a947 */ /* 0x001fea0003800000 */
[----:B------:R-:W-:Y:S01]  /*11690*/  FSEL R129, R161, RZ, !P1 ;  /* 0x000000ffa1817208 */ /* 0x000fe20004800000 */
[----:B------:R-:W-:Y:S01]  /*116a0*/  VIADD R128, R158, 0xffffffff ;  /* 0xffffffff9e807836 */ /* 0x000fe20000000000 */
[----:B------:R-:W-:-:S03]  /*116b0*/  PRMT R131, R58, 0x7632, R131 ;  /* 0x000076323a837816 */ /* 0x000fc60000000083 */
        /* <DEDUP_REMOVED lines=39> */
[--C-:B------:R-:W-:Y:S01]  /*11930*/  FADD.FTZ R129, -R129, R111.reuse ;  /* 0x0000006f81817221 */ /* 0x100fe20000010100 */
[----:B------:R-:W-:Y:S01]  /*11940*/  PRMT R111, R59, 0x7632, R111 ;  /* 0x000076323b6f7816 */ /* 0x000fe2000000006f */
[C---:B------:R-:W-:Y:S01]  /*11950*/  FMUL.FTZ R79, R156.reuse, R79 ;  /* 0x0000004f9c4f7220 */ /* 0x040fe20000410000 */
[C---:B------:R-:W-:Y:S01]  /*11960*/  FMUL.FTZ R130, R156.reuse, R73 ;  /* 0x000000499c827220 */ /* 0x040fe20000410000 */
[C---:B------:R-:W-:Y:S01]  /*11970*/  FMUL.FTZ R73, R156.reuse, R74 ;  /* 0x0000004a9c497220 */ /* 0x040fe20000410000 */
[----:B------:R-:W-:Y:S01]  /*11980*/  SHF.L.U32 R111, R111, 0x10, RZ ;  /* 0x000000106f6f7819 */ /* 0x000fe200000006ff */
[C---:B------:R-:W-:Y:S01]  /*11990*/  FMUL.FTZ R72, R156.reuse, R72 ;  /* 0x000000489c487220 */ /* 0x040fe20000410000 */
[C---:B------:R-:W-:Y:S01]  /*119a0*/  FMUL.FTZ R75, R156.reuse, R75 ;  /* 0x0000004b9c4b7220 */ /* 0x040fe20000410000 */
[C---:B------:R-:W-:Y:S01]  /*119b0*/  FMUL.FTZ R76, R156.reuse, R76 ;  /* 0x0000004c9c4c7220 */ /* 0x040fe20000410000 */
[C---:B------:R-:W-:Y:S01]  /*119c0*/  FMUL.FTZ R77, R156.reuse, R77 ;  /* 0x0000004d9c4d7220 */ /* 0x040fe20000410000 */
[----:B------:R-:W-:Y:S01]  /*119d0*/  FFMA.FTZ R111, R79, R111, R116 ;  /* 0x0000006f4f6f7223 */ /* 0x000fe20000010074 */
        /* <DEDUP_REMOVED lines=34> */
[----:B------:R-:W-:Y:S01]  /*11c00*/  PRMT R74, R56, 0x7632, R74 ;  /* 0x00007632384a7816 */ /* 0x000fe2000000004a */
[----:B------:R-:W-:Y:S01]  /*11c10*/  IMAD.U32 R156, R131, 0x10000, RZ ;  /* 0x00010000839c7824 */ /* 0x000fe200078e00ff */
[----:B------:R-:W-:Y:S01]  /*11c20*/  SHF.L.U32 R131, R79, 0x10, RZ ;  /* 0x000000104f837819 */ /* 0x000fe200000006ff */
[----:B------:R-:W-:-:S02]  /*11c30*/  IMAD R128, R128, R157, RZ ;  /* 0x0000009d80807224 */ /* 0x000fc400078e02ff */
[----:B------:R-:W-:Y:S02]  /*11c40*/  IMAD.U32 R79, R74, 0x10000, RZ ;  /* 0x000100004a4f7824 */ /* 0x000fe400078e00ff */
[----:B------:R-:W-:Y:S01]  /*11c50*/  FFMA.FTZ R74, R77, R156, R115 ;  /* 0x0000009c4d4a7223 */ /* 0x000fe20000010073 */
[----:B------:R-:W-:Y:S01]  /*11c60*/  FFMA.FTZ R77, R75, R131, R114 ;  /* 0x000000834b4d7223 */ /* 0x000fe20000010072 */
[----:B------:R-:W-:Y:S01]  /*11c70*/  PRMT R75, R53, 0x7632, R75 ;  /* 0x00007632354b7816 */ /* 0x000fe2000000004b */
[----:B------:R-:W-:Y:S01]  /*11c80*/  FFMA.FTZ R130, R130, R79, R113 ;  /* 0x0000004f82827223 */ /* 0x000fe20000010071 */
[----:B------:R-:W-:Y:S02]  /*11c90*/  PRMT R79, R54, 0x7632, R79 ;  /* 0x00007632364f7816 */ /* 0x000fe4000000004f */
[----:B------:R-:W-:Y:S02]  /*11ca0*/  SHF.L.U32 R75, R75, 0x10, RZ ;  /* 0x000000104b4b7819 */ /* 0x000fe400000006ff */
[----:B------:R-:W-:Y:S01]  /*11cb0*/  PRMT R131, R55, 0x7632, R131 ;  /* 0x0000763237837816 */ /* 0x000fe20000000083 */
[----:B------:R-:W-:-:S02]  /*11cc0*/  IMAD.U32 R156, R79, 0x10000, RZ ;  /* 0x000100004f9c7824 */ /* 0x000fc400078e00ff */
[----:B------:R-:W-:Y:S01]  /*11cd0*/  FFMA.FTZ R83, R83, R75, R118 ;  /* 0x0000004b53537223 */ /* 0x000fe20000010076 */
[----:B------:R-:W-:Y:S01]  /*11ce0*/  PRMT R75, R52, 0x7632, R75 ;  /* 0x00007632344b7816 */ /* 0x000fe2000000004b */
[----:B------:R-:W-:Y:S01]  /*11cf0*/  FFMA.FTZ R85, R85, R156, R119 ;  /* 0x0000009c55557223 */ /* 0x000fe20000010077 */
[----:B------:R-:W-:-:S03]  /*11d00*/  SHF.L.U32 R131, R131, 0x10, RZ ;  /* 0x0000001083837819 */ /* 0x000fc600000006ff */
[----:B------:R-:W-:Y:S01]  /*11d10*/  IMAD.U32 R156, R75, 0x10000, RZ ;  /* 0x000100004b9c7824 */ /* 0x000fe200078e00ff */
[----:B------:R-:W-:Y:S01]  /*11d20*/  PRMT R75, R48, 0x7632, R75 ;  /* 0x00007632304b7816 */ /* 0x000fe2000000004b */
[----:B------:R-:W-:Y:S01]  /*11d30*/  FFMA.FTZ R79, R87, R131, R120 ;  /* 0x00000083574f7223 */ /* 0x000fe20000010078 */
[----:B------:R-:W-:Y:S01]  /*11d40*/  PRMT R131, R51, 0x7632, R131 ;  /* 0x0000763233837816 */ /* 0x000fe20000000083 */
[----:B------:R-:W-:Y:S01]  /*11d50*/  FFMA.FTZ R81, R81, R156, R117 ;  /* 0x0000009c51517223 */ /* 0x000fe20000010075 */
[----:B------:R-:W-:Y:S01]  /*11d60*/  PRMT R87, R50, 0x7632, R87 ;  /* 0x0000763232577816 */ /* 0x000fe20000000057 */
[----:B------:R-:W-:Y:S01]  /*11d70*/  IMAD.U32 R156, R75, 0x10000, RZ ;  /* 0x000100004b9c7824 */ /* 0x000fe200078e00ff */
[----:B------:R-:W-:Y:S02]  /*11d80*/  PRMT R75, R44, 0x7632, R75 ;  /* 0x000076322c4b7816 */ /* 0x000fe4000000004b */
[----:B------:R-:W-:Y:S01]  /*11d90*/  SHF.L.U32 R131, R131, 0x10, RZ ;  /* 0x0000001083837819 */ /* 0x000fe200000006ff */
[----:B------:R-:W-:Y:S01]  /*11da0*/  FFMA.FTZ R89, R89, R156, R121 ;  /* 0x0000009c59597223 */ /* 0x000fe20000010079 */
[----:B------:R-:W-:Y:S01]  /*11db0*/  IMAD.U32 R158, R87, 0x10000, RZ ;  /* 0x00010000579e7824 */ /* 0x000fe200078e00ff */
        /* <DEDUP_REMOVED lines=8> */
[----:B------:R-:W-:Y:S01]  /*11e40*/  SHF.R.S32.HI R75, RZ, 0x1f, R128 ;  /* 0x0000001fff4b7819 */ /* 0x000fe20000011480 */
[----:B------:R-:W0:Y:S01]  /*11e50*/  LDC.64 R156, c[0x0][0x2b8] ;  /* 0x0000ae00ff9c7b82 */ /* 0x000e220000000a00 */
[----:B------:R-:W-:Y:S01]  /*11e60*/  SHF.L.U32 R131, R131, 0x10, RZ ;  /* 0x0000001083837819 */ /* 0x000fe200000006ff */
[----:B------:R-:W-:Y:S01]  /*11e70*/  FFMA.FTZ R91, R91, R87, R122 ;  /* 0x000000575b5b7223 */ /* 0x000fe2000001007a */
[----:B------:R-:W-:Y:S01]  /*11e80*/  LEA.HI R128, R75, R128, RZ, 0x3 ;  /* 0x000000804b807211 */ /* 0x000fe200078f18ff */
[----:B------:R-:W-:Y:S01]  /*11e90*/  FFMA.FTZ R93, R93, R158, R123 ;  /* 0x0000009e5d5d7223 */ /* 0x000fe2000001007b */
[----:B------:R-:W-:Y:S01]  /*11ea0*/  F2FP.BF16.F32.PACK_AB R75, R111, R78 ;  /* 0x0000004e6f4b723e */ /* 0x000fe200000010ff */
[----:B------:R-:W-:-:S02]  /*11eb0*/  IMAD.U32 R78, R58, 0x10000, RZ ;  /* 0x000100003a4e7824 */ /* 0x000fc400078e00ff */
[----:B------:R-:W-:Y:S01]  /*11ec0*/  FFMA.FTZ R87, R103, R131, R132 ;  /* 0x0000008367577223 */ /* 0x000fe20000010084 */
[----:B------:R-:W-:Y:S01]  /*11ed0*/  PRMT R103, R45, 0x7632, R103 ;  /* 0x000076322d677816 */ /* 0x000fe20000000067 */
[----:B------:R-:W-:Y:S01]  /*11ee0*/  FFMA.FTZ R76, R76, R78, R3 ;  /* 0x0000004e4c4c7223 */ /* 0x000fe20000010003 */
[----:B------:R-:W-:Y:S02]  /*11ef0*/  PRMT R78, R43, 0x7632, R78 ;  /* 0x000076322b4e7816 */ /* 0x000fe4000000004e */
[----:B------:R-:W-:Y:S02]  /*11f00*/  PRMT R131, R46, 0x7632, R131 ;  /* 0x000076322e837816 */ /* 0x000fe40000000083 */
[----:B------:R-:W-:Y:S02]  /*11f10*/  SHF.L.U32 R78, R78, 0x10, RZ ;  /* 0x000000104e4e7819 */ /* 0x000fe400000006ff */
[----:B------:R-:W-:Y:S01]  /*11f20*/  F2FP.BF16.F32.PACK_AB R74, R74, R76 ;  /* 0x0000004c4a4a723e */ /* 0x000fe200000010ff */
[----:B------:R-:W-:Y:S01]  /*11f30*/  IMAD.U32 R158, R131, 0x10000, RZ ;  /* 0x00010000839e7824 */ /* 0x000fe200078e00ff */
[----:B------:R-:W-:Y:S01]  /*11f40*/  SHF.L.U32 R76, R57, 0x10, RZ ;  /* 0x00000010394c7819 */ /* 0x000fe200000006ff */
[----:B------:R-:W-:Y:S01]  /*11f50*/  FFMA.FTZ R129, R129, R78, R136 ;  /* 0x0000004e81817223 */ /* 0x000fe20000010088 */
[----:B------:R-:W-:Y:S01]  /*11f60*/  PRMT R78, R42, 0x7632, R78 ;  /* 0x000076322a4e7816 */ /* 0x000fe2000000004e */
[----:B------:R-:W-:Y:S01]  /*11f70*/  FFMA.FTZ R101, R101, R158, R127 ;  /* 0x0000009e65657223 */ /* 0x000fe2000001007f */
[----:B------:R-:W-:Y:S01]  /*11f80*/  SHF.L.U32 R103, R103, 0x10, RZ ;  /* 0x0000001067677819 */ /* 0x000fe200000006ff */
[----:B------:R-:W-:Y:S01]  /*11f90*/  FFMA.FTZ R76, R73, R76, R2 ;  /* 0x0000004c494c7223 */ /* 0x000fe20000010002 */
[----:B------:R-:W-:Y:S01]  /*11fa0*/  LEA.HI.SX32 R165, R128, R155, 0x1d ;  /* 0x0000009b80a57211 */ /* 0x000fe200078feaff */
[----:B------:R-:W-:Y:S01]  /*11fb0*/  IMAD.U32 R78, R78, 0x10000, RZ ;  /* 0x000100004e4e7824 */ /* 0x000fe200078e00ff */
[----:B------:R-:W-:Y:S01]  /*11fc0*/  SHF.L.U32 R73, R55, 0x10, RZ ;  /* 0x0000001037497819 */ /* 0x000fe200000006ff */
[----:B------:R-:W-:Y:S01]  /*11fd0*/  FFMA.FTZ R99, R99, R103, R126 ;  /* 0x0000006763637223 */ /* 0x000fe2000001007e */
[----:B------:R-:W-:Y:S01]  /*11fe0*/  IADD3 R163, R165, 0x80, RZ ;  /* 0x00000080a5a37810 */ /* 0x000fe20007ffe0ff */
[----:B------:R-:W-:Y:S01]  /*11ff0*/  FFMA.FTZ R109, R109, R78, R135 ;  /* 0x0000004e6d6d7223 */ /* 0x000fe20000010087 */
[----:B------:R-:W-:Y:S01]  /*12000*/  PRMT R78, R41, 0x7632, R78 ;  /* 0x00007632294e7816 */ /* 0x000fe2000000004e */
[C---:B------:R-:W-:Y:S01]  /*12010*/  VIADD R161, R165.reuse, 0x100 ;  /* 0x00000100a5a17836 */ /* 0x040fe20000000000 */
[C---:B------:R-:W-:Y:S01]  /*12020*/  IADD3 R159, R165.reuse, 0x180, RZ ;  /* 0x00000180a59f7810 */ /* 0x040fe20007ffe0ff */
[C---:B------:R-:W-:Y:S01]  /*12030*/  VIADD R103, R165.reuse, 0x200 ;  /* 0x00000200a5677836 */ /* 0x040fe20000000000 */
[----:B------:R-:W-:Y:S01]  /*12040*/  SHF.L.U32 R78, R78, 0x10, RZ ;  /* 0x000000104e4e7819 */ /* 0x000fe200000006ff */
[----:B------:R-:W-:Y:S01]  /*12050*/  FFMA.FTZ R86, R86, R73, R8 ;  /* 0x0000004956567223 */ /* 0x000fe20000010008 */
[----:B0-----:R-:W-:Y:S01]  /*12060*/  IMAD.WIDE.U32 R164, R165, 0x10, R156 ;  /* 0x00000010a5a47825 */ /* 0x001fe200078e009c */
[----:B------:R-:W-:-:S03]  /*12070*/  SHF.L.U32 R73, R53, 0x10, RZ ;  /* 0x0000001035497819 */ /* 0x000fc600000006ff */
[----:B------:R-:W-:Y:S01]  /*12080*/  FFMA.FTZ R107, R107, R78, R134 ;  /* 0x0000004e6b6b7223 */ /* 0x000fe20000010086 */
[----:B------:R-:W-:Y:S01]  /*12090*/  IMAD.WIDE.U32 R162, R163, 0x10, R156 ;  /* 0x00000010a3a27825 */ /* 0x000fe200078e009c */
[----:B------:R-:W-:-:S03]  /*120a0*/  PRMT R78, R40, 0x7632, R78 ;  /* 0x00007632284e7816 */ /* 0x000fc6000000004e */
[----:B------:R-:W-:Y:S01]  /*120b0*/  FFMA.FTZ R82, R82, R73, R6 ;  /* 0x0000004952527223 */ /* 0x000fe20000010006 */
[----:B------:R-:W-:Y:S01]  /*120c0*/  F2FP.BF16.F32.PACK_AB R73, R77, R76 ;  /* 0x0000004c4d49723e */ /* 0x000fe200000010ff */
[--C-:B------:R-:W-:Y:S01]  /*120d0*/  IMAD.WIDE.U32 R160, R161, 0x10, R156.reuse ;  /* 0x00000010a1a07825 */ /* 0x100fe200078e009c */
[----:B------:R-:W-:Y:S02]  /*120e0*/  F2FP.BF16.F32.PACK_AB R79, R79, R86 ;  /* 0x000000564f4f723e */ /* 0x000fe400000010ff */
[----:B------:R-:W-:Y:S01]  /*120f0*/  F2FP.BF16.F32.PACK_AB R77, R83, R82 ;  /* 0x00000052534d723e */ /* 0x000fe200000010ff */
[----:B------:R-:W-:Y:S01]  /*12100*/  IMAD.WIDE.U32 R158, R159, 0x10, R156 ;  /* 0x000000109f9e7825 */ /* 0x000fe200078e009c */
[----:B------:R-:W-:-:S03]  /*12110*/  SHF.L.U32 R83, R51, 0x10, RZ ;  /* 0x0000001033537819 */ /* 0x000fc600000006ff */
[----:B------:R-:W-:-:S04]  /*12120*/  IMAD.WIDE.U32 R156, R103, 0x10, R156 ;  /* 0x00000010679c7825 */ /* 0x000fc800078e009c */
[----:B------:R-:W-:Y:S01]  /*12130*/  FFMA.FTZ R94, R94, R83, R12 ;  /* 0x000000535e5e7223 */ /* 0x000fe2000001000c */
[----:B------:R-:W-:Y:S01]  /*12140*/  SHF.L.U32 R83, R49, 0x10, RZ ;  /* 0x0000001031537819 */ /* 0x000fe200000006ff */
[----:B------:R-:W-:Y:S02]  /*12150*/  IMAD.U32 R103, R56, 0x10000, RZ ;  /* 0x0001000038677824 */ /* 0x000fe400078e00ff */
[----:B------:R-:W-:Y:S02]  /*12160*/  IMAD.U32 R78, R78, 0x10000, RZ ;  /* 0x000100004e4e7824 */ /* 0x000fe400078e00ff */
[----:B------:R-:W-:Y:S01]  /*12170*/  FFMA.FTZ R103, R72, R103, R0 ;  /* 0x0000006748677223 */ /* 0x000fe20000010000 */
[----:B------:R-:W-:Y:S02]  /*12180*/  IMAD.U32 R72, R54, 0x10000, RZ ;  /* 0x0001000036487824 */ /* 0x000fe400078e00ff */
[----:B------:R-:W-:Y:S01]  /*12190*/  FFMA.FTZ R105, R105, R78, R133 ;  /* 0x0000004e69697223 */ /* 0x000fe20000010085 */
[----:B------:R-:W-:-:S02]  /*121a0*/  IMAD.U32 R76, R52, 0x10000, RZ ;  /* 0x00010000344c7824 */ /* 0x000fc400078e00ff */
[----:B------:R-:W-:Y:S01]  /*121b0*/  FFMA.FTZ R90, R90, R83, R10 ;  /* 0x000000535a5a7223 */ /* 0x000fe2000001000a */
[----:B------:R-:W-:Y:S01]  /*121c0*/  FFMA.FTZ R78, R84, R72, R7 ;  /* 0x00000048544e7223 */ /* 0x000fe20000010007 */
[----:B------:R-:W-:Y:S02]  /*121d0*/  IMAD.U32 R84, R46, 0x10000, RZ ;  /* 0x000100002e547824 */ /* 0x000fe400078e00ff */
[----:B------:R-:W-:Y:S01]  /*121e0*/  FFMA.FTZ R76, R80, R76, R5 ;  /* 0x0000004c504c7223 */ /* 0x000fe20000010005 */
[----:B------:R-:W-:Y:S01]  /*121f0*/  IMAD.U32 R80, R50, 0x10000, RZ ;  /* 0x0001000032507824 */ /* 0x000fe200078e00ff */
[----:B------:R-:W-:Y:S01]  /*12200*/  F2FP.BF16.F32.PACK_AB R72, R130, R103 ;  /* 0x000000678248723e */ /* 0x000fe200000010ff */
[----:B------:R-:W-:Y:S01]  /*12210*/  FFMA.FTZ R86, R100, R84, R15 ;  /* 0x0000005464567223 */ /* 0x000fe2000001000f */
[----:B------:R-:W-:Y:S01]  /*12220*/  F2FP.BF16.F32.PACK_AB R78, R85, R78 ;  /* 0x0000004e554e723e */ /* 0x000fe200000010ff */
[----:B------:R-:W-:Y:S01]  /*12230*/  FFMA.FTZ R82, R92, R80, R11 ;  /* 0x000000505c527223 */ /* 0x000fe2000001000b */
[----:B------:R-:W-:Y:S01]  /*12240*/  IMAD.U32 R80, R48, 0x10000, RZ ;  /* 0x0001000030507824 */ /* 0x000fe200078e00ff */
[----:B------:R-:W-:Y:S01]  /*12250*/  SHF.L.U32 R85, R47, 0x10, RZ ;  /* 0x000000102f557819 */ /* 0x000fe200000006ff */
[----:B------:R-:W-:Y:S01]  /*12260*/  IMAD.U32 R84, R44, 0x10000, RZ ;  /* 0x000100002c547824 */ /* 0x000fe200078e00ff */
[----:B------:R-:W-:Y:S01]  /*12270*/  F2FP.BF16.F32.PACK_AB R76, R81, R76 ;  /* 0x0000004c514c723e */ /* 0x000fe200000010ff */
[----:B------:R-:W-:Y:S01]  /*12280*/  FFMA.FTZ R80, R88, R80, R9 ;  /* 0x0000005058507223 */ /* 0x000fe20000010009 */
[----:B------:R-:W-:Y:S01]  /*12290*/  F2FP.BF16.F32.PACK_AB R81, R91, R90 ;  /* 0x0000005a5b51723e */ /* 0x000fe200000010ff */
[----:B------:R-:W-:Y:S01]  /*122a0*/  FFMA.FTZ R102, R102, R85, R16 ;  /* 0x0000005566667223 */ /* 0x000fe20000010010 */
[----:B------:R-:W-:Y:S01]  /*122b0*/  SHF.L.U32 R85, R45, 0x10, RZ ;  /* 0x000000102d557819 */ /* 0x000fe200000006ff */
[----:B------:R-:W-:Y:S01]  /*122c0*/  FFMA.FTZ R84, R96, R84, R13 ;  /* 0x0000005460547223 */ /* 0x000fe2000001000d */
[----:B------:R-:W-:Y:S01]  /*122d0*/  F2FP.BF16.F32.PACK_AB R80, R89, R80 ;  /* 0x000000505950723e */ /* 0x000fe200000010ff */
[----:B------:R0:W-:Y:S01]  /*122e0*/  STG.E.128 desc[UR6][R164.64], R72 ;  /* 0x00000048a4007986 */ /* 0x0001e2000c101d06 */
[----:B------:R-:W-:Y:S01]  /*122f0*/  SHF.L.U32 R89, R43, 0x10, RZ ;  /* 0x000000102b597819 */ /* 0x000fe200000006ff */
[----:B------:R-:W-:Y:S01]  /*12300*/  FFMA.FTZ R98, R98, R85, R14 ;  /* 0x0000005562627223 */ /* 0x000fe2000001000e */
[----:B------:R-:W-:Y:S01]  /*12310*/  IMAD.U32 R85, R42, 0x10000, RZ ;  /* 0x000100002a557824 */ /* 0x000fe200078e00ff */
[----:B------:R-:W-:Y:S01]  /*12320*/  F2FP.BF16.F32.PACK_AB R83, R95, R94 ;  /* 0x0000005e5f53723e */ /* 0x000fe200000010ff */
[----:B------:R0:W-:Y:S01]  /*12330*/  STG.E.128 desc[UR6][R162.64], R76 ;  /* 0x0000004ca2007986 */ /* 0x0001e2000c101d06 */
[----:B------:R-:W-:Y:S01]  /*12340*/  FFMA.FTZ R110, R110, R89, R112 ;  /* 0x000000596e6e7223 */ /* 0x000fe20000010070 */
[----:B------:R-:W-:Y:S01]  /*12350*/  FFMA.FTZ R90, R108, R85, R19 ;  /* 0x000000556c5a7223 */ /* 0x000fe20000010013 */
[----:B------:R-:W-:Y:S01]  /*12360*/  SHF.L.U32 R89, R41, 0x10, RZ ;  /* 0x0000001029597819 */ /* 0x000fe200000006ff */
[----:B------:R-:W-:Y:S01]  /*12370*/  IMAD.U32 R85, R40, 0x10000, RZ ;  /* 0x0001000028557824 */ /* 0x000fe200078e00ff */
[----:B------:R-:W-:-:S02]  /*12380*/  F2FP.BF16.F32.PACK_AB R82, R93, R82 ;  /* 0x000000525d52723e */ /* 0x000fc400000010ff */
[----:B------:R-:W-:Y:S01]  /*12390*/  F2FP.BF16.F32.PACK_AB R87, R87, R102 ;  /* 0x000000665757723e */ /* 0x000fe200000010ff */
[----:B------:R-:W-:Y:S01]  /*123a0*/  FFMA.FTZ R106, R106, R89, R18 ;  /* 0x000000596a6a7223 */ /* 0x000fe20000010012 */
[----:B------:R-:W-:Y:S01]  /*123b0*/  FFMA.FTZ R88, R104, R85, R17 ;  /* 0x0000005568587223 */ /* 0x000fe20000010011 */
        /* <DEDUP_REMOVED lines=10> */
.L_x_15218:
[----:B------:R-:W-:Y:S05]  /*12460*/  BSYNC B0 ;  /* 0x0000000000007941 */ /* 0x000fea0003800000 */
.L_x_15217:
[----:B------:R-:W-:Y:S02]  /*12470*/  IADD3 R151, R151, UR14, RZ ;  /* 0x0000000e97977c10 */ /* 0x000fe4000fffe0ff */
[----:B0-----:R-:W-:Y:S02]  /*12480*/  SEL R156, RZ, 0x1, P0 ;  /* 0x00000001ff9c7807 */ /* 0x001fe40000000000 */
[----:B------:R-:W-:-:S13]  /*12490*/  ISETP.GE.AND P1, PT, R151, UR15, PT ;  /* 0x0000000f97007c0c */ /* 0x000fda000bf26270 */
[----:B------:R-:W-:Y:S05]  /*124a0*/  @!P1 BRA `(.L_x_15219) ;  /* 0xfffffee400e89947 */ /* 0x000fea000383ffff */
[----:B------:R-:W-:Y:S05]  /*124b0*/  EXIT ;  /* 0x000000000000794d */ /* 0x000fea0003800000 */
.L_x_15216:
[----:B------:R-:W-:Y:S01]  /*124c0*/  HFMA2.MMA R161, -RZ, RZ, 0, 1.847743988037109375e-06 ;  /* 0x0000001fffa17435 */ /* 0x000fe200000001ff */
[----:B------:R-:W-:Y:S02]  /*124d0*/  IMAD.MOV.U32 R162, RZ, RZ, 0x1 ;  /* 0x00000001ffa27424 */ /* 0x000fe400078e00ff */
[----:B------:R-:W-:-:S08]  /*124e0*/  IMAD.MOV.U32 R160, RZ, RZ, -0x1 ;  /* 0xffffffffffa07424 */ /* 0x000fd000078e00ff */
[----:B------:R-:W-:Y:S05]  /*124f0*/  WARPSYNC.COLLECTIVE R160, `(.L_x_15220) ;  /* 0x00000000a0087348 */ /* 0x000fea0003c00000 */
[----:B------:R0:W1:Y:S02]  /*12500*/  SHFL.BFLY P2, R129, R163, R162, R161 ;  /* 0x0c0000a2a3817389 */ /* 0x00006400000400a1 */
[----:B01----:R-:W-:Y:S01]  /*12510*/  ENDCOLLECTIVE ;  /* 0x000000000000791b */ /* 0x003fe20003800000 */
.L_x_15220:
[----:B------:R-:W-:Y:S02]  /*12520*/  IMAD.MOV.U32 R162, RZ, RZ, 0x2 ;  /* 0x00000002ffa27424 */ /* 0x000fe400078e00ff */
[----:B------:R-:W-:-:S05]  /*12530*/  FADD.FTZ R164, R163, R129 ;  /* 0x00000081a3a47221 */ /* 0x000fca0000010000 */
[----:B------:R-:W-:-:S07]  /*12540*/  MOV R163, R164 ;  /* 0x000000a400a37202 */ /* 0x000fce0000000f00 */
[----:B------:R-:W-:Y:S05]  /*12550*/  WARPSYNC.COLLECTIVE R160, `(.L_x_15221) ;  /* 0x00000000a0087348 */ /* 0x000fea0003c00000 */
[----:B------:R0:W1:Y:S02]  /*12560*/  SHFL.BFLY P2, R129, R163, R162, R161 ;  /* 0x0c0000a2a3817389 */ /* 0x00006400000400a1 */
[----:B01----:R-:W-:Y:S01]  /*12570*/  ENDCOLLECTIVE ;  /* 0x000000000000791b */ /* 0x003fe20003800000 */
.L_x_15221:
[----:B------:R-:W-:Y:S02]  /*12580*/  IMAD.MOV.U32 R162, RZ, RZ, 0x4 ;  /* 0x00000004ffa27424 */ /* 0x000fe400078e00ff */
[----:B------:R-:W-:-:S05]  /*12590*/  FADD.FTZ R165, R164, R129 ;  /* 0x00000081a4a57221 */ /* 0x000fca0000010000 */
[----:B------:R-:W-:-:S07]  /*125a0*/  MOV R163, R165 ;  /* 0x000000a500a37202 */ /* 0x000fce0000000f00 */
[----:B------:R-:W-:Y:S05]  /*125b0*/  WARPSYNC.COLLECTIVE R160, `(.L_x_15222) ;  /* 0x00000000a0087348 */ /* 0x000fea0003c00000 */
[----:B------:R0:W1:Y:S02]  /*125c0*/  SHFL.BFLY P2, R129, R163, R162, R161 ;  /* 0x0c0000a2a3817389 */ /* 0x00006400000400a1 */
[----:B01----:R-:W-:Y:S01]  /*125d0*/  ENDCOLLECTIVE ;  /* 0x000000000000791b */ /* 0x003fe20003800000 */
.L_x_15222:
[----:B------:R-:W-:Y:S02]  /*125e0*/  IMAD.MOV.U32 R162, RZ, RZ, 0x8 ;  /* 0x00000008ffa27424 */ /* 0x000fe400078e00ff */
[----:B------:R-:W-:-:S05]  /*125f0*/  FADD.FTZ R165, R165, R129 ;  /* 0x00000081a5a57221 */ /* 0x000fca0000010000 */
[----:B------:R-:W-:-:S07]  /*12600*/  MOV R163, R165 ;  /* 0x000000a500a37202 */ /* 0x000fce0000000f00 */
[----:B------:R-:W-:Y:S05]  /*12610*/  WARPSYNC.COLLECTIVE R160, `(.L_x_15223) ;  /* 0x00000000a0087348 */ /* 0x000fea0003c00000 */
[----:B------:R0:W1:Y:S02]  /*12620*/  SHFL.BFLY P2, R129, R163, R162, R161 ;  /* 0x0c0000a2a3817389 */ /* 0x00006400000400a1 */
[----:B01----:R-:W-:Y:S01]  /*12630*/  ENDCOLLECTIVE ;  /* 0x000000000000791b */ /* 0x003fe20003800000 */
.L_x_15223:
[----:B------:R-:W-:Y:S02]  /*12640*/  IMAD.MOV.U32 R162, RZ, RZ, 0x10 ;  /* 0x00000010ffa27424 */ /* 0x000fe400078e00ff */
[----:B------:R-:W-:-:S05]  /*12650*/  FADD.FTZ R128, R165, R129 ;  /* 0x00000081a5807221 */ /* 0x000fca0000010000 */
[----:B------:R-:W-:-:S07]  /*12660*/  MOV R163, R128 ;  /* 0x0000008000a37202 */ /* 0x000fce0000000f00 */
[----:B------:R-:W-:Y:S05]  /*12670*/  WARPSYNC.COLLECTIVE R160, `(.L_x_15224) ;  /* 0x00000000a0087348 */ /* 0x000fea0003c00000 */
[----:B------:R0:W1:Y:S02]  /*12680*/  SHFL.BFLY P2, R129, R163, R162, R161 ;  /* 0x0c0000a2a3817389 */ /* 0x00006400000400a1 */
[----:B01----:R-:W-:Y:S01]  /*12690*/  ENDCOLLECTIVE ;  /* 0x000000000000791b */ /* 0x003fe20003800000 */
.L_x_15224:
        /* <DEDUP_REMOVED lines=83> */
[----:B------:R-:W-:-:S07]  /*12bd0*/  IMAD.MOV.U32 R160, RZ, RZ, -0x1 ;  /* 0xffffffffffa07424 */ /* 0x000fce00078e00ff */
[----:B------:R-:W-:Y:S05]  /*12be0*/  WARPSYNC.COLLECTIVE R160, `(.L_x_15225) ;  /* 0x00000000a0087348 */ /* 0x000fea0003c00000 */
[----:B------:R0:W1:Y:S02]  /*12bf0*/  SHFL.BFLY P2, R129, R163, R162, R161 ;  /* 0x0c0000a2a3817389 */ /* 0x00006400000400a1 */
[----:B01----:R-:W-:Y:S01]  /*12c00*/  ENDCOLLECTIVE ;  /* 0x000000000000791b */ /* 0x003fe20003800000 */
.L_x_15225:
[----:B------:R-:W-:Y:S02]  /*12c10*/  IMAD.MOV.U32 R162, RZ, RZ, 0x2 ;  /* 0x00000002ffa27424 */ /* 0x000fe400078e00ff */
[----:B------:R-:W-:-:S05]  /*12c20*/  FADD.FTZ R164, R163, R129 ;  /* 0x00000081a3a47221 */ /* 0x000fca0000010000 */
[----:B------:R-:W-:-:S07]  /*12c30*/  MOV R163, R164 ;  /* 0x000000a400a37202 */ /* 0x000fce0000000f00 */
[----:B------:R-:W-:Y:S05]  /*12c40*/  WARPSYNC.COLLECTIVE R160, `(.L_x_15226) ;  /* 0x00000000a0087348 */ /* 0x000fea0003c00000 */
[----:B------:R0:W1:Y:S02]  /*12c50*/  SHFL.BFLY P2, R129, R163, R162, R161 ;  /* 0x0c0000a2a3817389 */ /* 0x00006400000400a1 */
[----:B01----:R-:W-:Y:S01]  /*12c60*/  ENDCOLLECTIVE ;  /* 0x000000000000791b */ /* 0x003fe20003800000 */
.L_x_15226:
[----:B------:R-:W-:Y:S02]  /*12c70*/  IMAD.MOV.U32 R162, RZ, RZ, 0x4 ;  /* 0x00000004ffa27424 */ /* 0x000fe400078e00ff */
[----:B------:R-:W-:-:S05]  /*12c80*/  FADD.FTZ R165, R164, R129 ;  /* 0x00000081a4a57221 */ /* 0x000fca0000010000 */
[----:B------:R-:W-:-:S07]  /*12c90*/  MOV R163, R165 ;  /* 0x000000a500a37202 */ /* 0x000fce0000000f00 */
[----:B------:R-:W-:Y:S05]  /*12ca0*/  WARPSYNC.COLLECTIVE R160, `(.L_x_15227) ;  /* 0x00000000a0087348 */ /* 0x000fea0003c00000 */
[----:B------:R0:W1:Y:S02]  /*12cb0*/  SHFL.BFLY P2, R129, R163, R162, R161 ;  /* 0x0c0000a2a3817389 */ /* 0x00006400000400a1 */
[----:B01----:R-:W-:Y:S01]  /*12cc0*/  ENDCOLLECTIVE ;  /* 0x000000000000791b */ /* 0x003fe20003800000 */
.L_x_15227:
[----:B------:R-:W-:Y:S02]  /*12cd0*/  IMAD.MOV.U32 R162, RZ, RZ, 0x8 ;  /* 0x00000008ffa27424 */ /* 0x000fe400078e00ff */
[----:B------:R-:W-:-:S05]  /*12ce0*/  FADD.FTZ R165, R165, R129 ;  /* 0x00000081a5a57221 */ /* 0x000fca0000010000 */
[----:B------:R-:W-:-:S07]  /*12cf0*/  MOV R163, R165 ;  /* 0x000000a500a37202 */ /* 0x000fce0000000f00 */
[----:B------:R-:W-:Y:S05]  /*12d00*/  WARPSYNC.COLLECTIVE R160, `(.L_x_15228) ;  /* 0x00000000a0087348 */ /* 0x000fea0003c00000 */
[----:B------:R0:W1:Y:S02]  /*12d10*/  SHFL.BFLY P2, R129, R163, R162, R161 ;  /* 0x0c0000a2a3817389 */ /* 0x00006400000400a1 */
[----:B01----:R-:W-:Y:S01]  /*12d20*/  ENDCOLLECTIVE ;  /* 0x000000000000791b */ /* 0x003fe20003800000 */
.L_x_15228:
[----:B------:R-:W-:Y:S01]  /*12d30*/  HFMA2.MMA R162, -RZ, RZ, 0, 9.5367431640625e-07 ;  /* 0x00000010ffa27435 */ /* 0x000fe200000001ff */
[----:B------:R-:W-:-:S10]  /*12d40*/  FADD.FTZ R163, R165, R129 ;  /* 0x00000081a5a37221 */ /* 0x000fd40000010000 */
[----:B------:R-:W-:Y:S05]  /*12d50*/  WARPSYNC.COLLECTIVE R160, `(.L_x_15229) ;  /* 0x00000000a0087348 */ /* 0x000fea0003c00000 */
[----:B------:R0:W1:Y:S02]  /*12d60*/  SHFL.BFLY P2, R129, R163, R162, R161 ;  /* 0x0c0000a2a3817389 */ /* 0x00006400000400a1 */
[----:B01----:R-:W-:Y:S01]  /*12d70*/  ENDCOLLECTIVE ;  /* 0x000000000000791b */ /* 0x003fe20003800000 */
.L_x_15229:
[----:B------:R-:W-:Y:S05]  /*12d80*/  BRA `(.L_x_15230) ;  /* 0xffffffe400147947 */ /* 0x000fea000383ffff */
.L_x_15231:
        /* <DEDUP_REMOVED lines=15> */
.L_x_37223:


//--------------------- .text._ZN10layer_norm13ln_fwd_kernelINS_13Kernel_traitsIf13__nv_bfloat16fS2_fjLj5120ELj1ELj1ELj4ELj16ENS_18Kernel_traits_baseILj5120EfS2_fS2_fjLj128EEEEELb0ELb0ELb0ELb0EEEvNS_9FwdParamsE --------------------------
	.section	.text._ZN10layer_norm13ln_fwd_kernelINS_13Kernel_traitsIf13__nv_bfloat16fS2_fjLj5120ELj1ELj1ELj4ELj16ENS_18Kernel_traits_baseILj5120EfS2_fS2_fjLj128EEEEELb0ELb0ELb0ELb0EEEvNS_9FwdParamsE,"ax",@progbits
	.align	128
        .global         _ZN10layer_norm13ln_fwd_kernelINS_13Kernel_traitsIf13__nv_bfloat16fS2_fjLj5120ELj1ELj1ELj4ELj16ENS_18Kernel_traits_baseILj5120EfS2_fS2_fjLj128EEEEELb0ELb0ELb0ELb0EEEvNS_9FwdParamsE
        .type           _ZN10layer_norm13ln_fwd_kernelINS_13Kernel_traitsIf13__nv_bfloat16fS2_fjLj5120ELj1ELj1ELj4ELj16ENS_18Kernel_traits_baseILj5120EfS2_fS2_fjLj128EEEEELb0ELb0ELb0ELb0EEEvNS_9FwdParamsE,@function
        .size           _ZN10layer_norm13ln_fwd_kernelINS_13Kernel_traitsIf13__nv_bfloat16fS2_fjLj5120ELj1ELj1ELj4ELj16ENS_18Kernel_traits_baseILj5120EfS2_fS2_fjLj128EEEEELb0ELb0ELb0ELb0EEEvNS_9FwdParamsE,(.L_x_37224 - _ZN10layer_norm13ln_fwd_kernelINS_13Kernel_traitsIf13__nv_bfloat16fS2_fjLj5120ELj1ELj1ELj4ELj16ENS_18Kernel_traits_baseILj5120EfS2_fS2_fjLj128EEEEELb0ELb0ELb0ELb0EEEvNS_9FwdParamsE)
        .other          _ZN10layer_norm13ln_fwd_kernelINS_13Kernel_traitsIf13__nv_bfloat16fS2_fjLj5120ELj1ELj1ELj4ELj16ENS_18Kernel_traits_baseILj5120EfS2_fS2_fjLj128EEEEELb0ELb0ELb0ELb0EEEvNS_9FwdParamsE,@"STO_CUDA_ENTRY STV_DEFAULT"
_ZN10layer_norm13ln_fwd_kernelINS_13Kernel_traitsIf13__nv_bfloat16fS2_fjLj5120ELj1ELj1ELj4ELj16ENS_18Kernel_traits_baseILj5120EfS2_fS2_fjLj128EEEEELb0ELb0ELb0ELb0EEEvNS_9FwdParamsE:
.text._ZN10layer_norm13ln_fwd_kernelINS_13Kernel_traitsIf13__nv_bfloat16fS2_fjLj5120ELj1ELj1ELj4ELj16ENS_18Kernel_traits_baseILj5120EfS2_fS2_fjLj128EEEEELb0ELb0ELb0ELb0EEEvNS_9FwdParamsE:
        /* <DEDUP_REMOVED lines=36> */
.L_x_15233:
[----:B------:R-:W-:Y:S05]  /*0240*/  BSYNC B0 ;  /* 0x0000000000007941 */ /* 0x000fea0003800000 */
.L_x_15232:
[----:B------:R-:W-:Y:S04]  /*0250*/  BSSY B0, `(.L_x_15234) ;  /* 0x0000012000007945 */ /* 0x000fe80003800000 */
[----:B------:R-:W-:Y:S05]  /*0260*/  @!P6 BRA `(.L_x_15235) ;  /* 0x000000000040e947 */ /* 0x000fea0003800000 */
[----:B------:R-:W1:Y:S01]  /*0270*/  LDC.64 R24, c[0x0][0x260] ;  /* 0x00009800ff187b82 */ /* 0x000e620000000a00 */
[----:B------:R-:W-:Y:S01]  /*0280*/  ULDC.64 UR6, c[0x0][0x2c8] ;  /* 0x0000b20000067ab9 */ /* 0x000fe20000000a00 */
[----:B0-----:R-:W-:Y:S02]  /*0290*/  CS2R R22, SRZ ;  /* 0x0000000000167805 */ /* 0x001fe4000001ff00 */
[----:B------:R-:W-:Y:S02]  /*02a0*/  ISETP.NE.U32.AND P0, PT, RZ, UR6, PT ;  /* 0x00000006ff007c0c */ /* 0x000fe4000bf05070 */
[----:B------:R-:W-:Y:S02]  /*02b0*/  CS2R R20, SRZ ;  /* 0x0000000000147805 */ /* 0x000fe4000001ff00 */
[----:B------:R-:W-:Y:S02]  /*02c0*/  CS2R R26, SRZ ;  /* 0x00000000001a7805 */ /* 0x000fe4000001ff00 */
[----:B------:R-:W-:-:S13]  /*02d0*/  ISETP.NE.AND.EX P0, PT, RZ, UR7, PT, P0 ;  /* 0x00000007ff007c0c */ /* 0x000fda000bf05300 */
[C---:B------:R-:W-:Y:S01]  /*02e0*/  @P0 LEA R36, P1, R73.reuse, UR6, 0x5 ;  /* 0x0000000649240c11 */ /* 0x040fe2000f8228ff */
[C---:B-1----:R-:W-:Y:S01]  /*02f0*/  IMAD.WIDE.U32 R38, R73.reuse, 0x20, R24 ;  /* 0x0000002049267825 */ /* 0x042fe200078e0018 */
[----:B------:R-:W-:Y:S02]  /*0300*/  CS2R R24, SRZ ;  /* 0x0000000000187805 */ /* 0x000fe4000001ff00 */
[C---:B------:R-:W-:Y:S02]  /*0310*/  @P0 LEA.HI.X R37, R73.reuse, UR7, RZ, 0x5, P1 ;  /* 0x0000000749250c11 */ /* 0x040fe400088f2cff */
[----:B------:R1:W5:Y:S04]  /*0320*/  LDG.E.128 R28, desc[UR4][R38.64] ;  /* 0x00000004261c7981 */ /* 0x000368000c1e1d00 */
[----:B------:R1:W5:Y:S04]  /*0330*/  @P0 LDG.E.128 R20, desc[UR4][R36.64] ;  /* 0x0000000424140981 */ /* 0x000368000c1e1d00 */
[----:B------:R1:W5:Y:S04]  /*0340*/  @P0 LDG.E.128 R24, desc[UR4][R36.64+0x10] ;  /* 0x0000100424180981 */ /* 0x000368000c1e1d00 */
[----:B------:R1:W5:Y:S01]  /*0350*/  LDG.E.128 R32, desc[UR4][R38.64+0x10] ;  /* 0x0000100426207981 */ /* 0x000362000c1e1d00 */
[----:B------:R-:W-:-:S07]  /*0360*/  IADD3 R73, R73, 0x80, RZ ;  /* 0x0000008049497810 */ /* 0x000fce0007ffe0ff */
.L_x_15235:
[----:B------:R-:W-:Y:S05]  /*0370*/  BSYNC B0 ;  /* 0x0000000000007941 */ /* 0x000fea0003800000 */
.L_x_15234:
[----:B------:R-:W-:Y:S04]  /*0380*/  BSSY B0, `(.L_x_15236) ;  /* 0x0000012000007945 */ /* 0x000fe80003800000 */
[----:B------:R-:W-:Y:S05]  /*0390*/  @!P5 BRA `(.L_x_15237) ;  /* 0x000000000040d947 */ /* 0x000fea0003800000 */
[----:B------:R-:W2:Y:S01]  /*03a0*/  LDC.64 R40, c[0x0][0x260] ;  /* 0x00009800ff287b82 */ /* 0x000ea20000000a00 */
[----:B------:R-:W-:Y:S01]  /*03b0*/  ULDC.64 UR6, c[0x0][0x2c8] ;  /* 0x0000b20000067ab9 */ /* 0x000fe20000000a00 */
[----:B-1----:R-:W-:Y:S02]  /*03c0*/  CS2R R38, SRZ ;  /* 0x0000000000267805 */ /* 0x002fe4000001ff00 */
[----:B------:R-:W-:Y:S02]  /*03d0*/  ISETP.NE.U32.AND P0, PT, RZ, UR6, PT ;  /* 0x00000006ff007c0c */ /* 0x000fe4000bf05070 */
[----:B------:R-:W-:Y:S02]  /*03e0*/  CS2R R36, SRZ ;  /* 0x0000000000247805 */ /* 0x000fe4000001ff00 */
[----:B------:R-:W-:Y:S02]  /*03f0*/  CS2R R42, SRZ ;  /* 0x00000000002a7805 */ /* 0x000fe4000001ff00 */
[----:B------:R-:W-:-:S13]  /*0400*/  ISETP.NE.AND.EX P0, PT, RZ, UR7, PT, P0 ;  /* 0x00000007ff007c0c */ /* 0x000fda000bf05300 */
[C---:B------:R-:W-:Y:S01]  /*0410*/  @P0 LEA R52, P1, R73.reuse, UR6, 0x5 ;  /* 0x0000000649340c11 */ /* 0x040fe2000f8228ff */
[C---:B--2---:R-:W-:Y:S01]  /*0420*/  IMAD.WIDE.U32 R54, R73.reuse, 0x20, R40 ;  /* 0x0000002049367825 */ /* 0x044fe200078e0028 */
[----:B------:R-:W-:Y:S02]  /*0430*/  CS2R R40, SRZ ;  /* 0x0000000000287805 */ /* 0x000fe4000001ff00 */
[C---:B------:R-:W-:Y:S02]  /*0440*/  @P0 LEA.HI.X R53, R73.reuse, UR7, RZ, 0x5, P1 ;  /* 0x0000000749350c11 */ /* 0x040fe400088f2cff */
[----:B------:R2:W5:Y:S04]  /*0450*/  LDG.E.128 R44, desc[UR4][R54.64] ;  /* 0x00000004362c7981 */ /* 0x000568000c1e1d00 */
[----:B------:R2:W5:Y:S04]  /*0460*/  @P0 LDG.E.128 R36, desc[UR4][R52.64] ;  /* 0x0000000434240981 */ /* 0x000568000c1e1d00 */
[----:B------:R2:W5:Y:S04]  /*0470*/  @P0 LDG.E.128 R40, desc[UR4][R52.64+0x10] ;  /* 0x0000100434280981 */ /* 0x000568000c1e1d00 */
[----:B------:R2:W5:Y:S01]  /*0480*/  LDG.E.128 R48, desc[UR4][R54.64+0x10] ;  /* 0x0000100436307981 */ /* 0x000562000c1e1d00 */
[----:B------:R-:W-:-:S07]  /*0490*/  IADD3 R73, R73, 0x80, RZ ;  /* 0x0000008049497810 */ /* 0x000fce0007ffe0ff */
.L_x_15237:
[----:B------:R-:W-:Y:S05]  /*04a0*/  BSYNC B0 ;  /* 0x0000000000007941 */ /* 0x000fea0003800000 */
.L_x_15236:
[----:B------:R-:W-:Y:S04]  /*04b0*/  BSSY B0, `(.L_x_15238) ;  /* 0x0000012000007945 */ /* 0x000fe80003800000 */
[----:B------:R-:W-:Y:S05]  /*04c0*/  @!P3 BRA `(.L_x_15239) ;  /* 0x000000000040b947 */ /* 0x000fea0003800000 */
[----:B------:R-:W3:Y:S01]  /*04d0*/  LDC.64 R56, c[0x0][0x260] ;  /* 0x00009800ff387b82 */ /* 0x000ee20000000a00 */
[----:B------:R-:W-:Y:S01]  /*04e0*/  ULDC.64 UR6, c[0x0][0x2c8] ;  /* 0x0000b20000067ab9 */ /* 0x000fe20000000a00 */
[----:B--2---:R-:W-:Y:S02]  /*04f0*/  CS2R R54, SRZ ;  /* 0x0000000000367805 */ /* 0x004fe4000001ff00 */
[----:B------:R-:W-:Y:S02]  /*0500*/  ISETP.NE.U32.AND P0, PT, RZ, UR6, PT ;  /* 0x00000006ff007c0c */ /* 0x000fe4000bf05070 */
[----:B------:R-:W-:Y:S02]  /*0510*/  CS2R R52, SRZ ;  /* 0x0000000000347805 */ /* 0x000fe4000001ff00 */
[----:B------:R-:W-:Y:S02]  /*0520*/  CS2R R58, SRZ ;  /* 0x00000000003a7805 */ /* 0x000fe4000001ff00 */
[----:B------:R-:W-:-:S13]  /*0530*/  ISETP.NE.AND.EX P0, PT, RZ, UR7, PT, P0 ;  /* 0x00000007ff007c0c */ /* 0x000fda000bf05300 */
[C---:B------:R-:W-:Y:S01]  /*0540*/  @P0 LEA R68, P1, R73.reuse, UR6, 0x5 ;  /* 0x0000000649440c11 */ /* 0x040fe2000f8228ff */
[C---:B---3--:R-:W-:Y:S01]  /*0550*/  IMAD.WIDE.U32 R70, R73.reuse, 0x20, R56 ;  /* 0x0000002049467825 */ /* 0x048fe200078e0038 */
[----:B------:R-:W-:Y:S02]  /*0560*/  CS2R R56, SRZ ;  /* 0x0000000000387805 */ /* 0x000fe4000001ff00 */
[C---:B------:R-:W-:Y:S02]  /*0570*/  @P0 LEA.HI.X R69, R73.reuse, UR7, RZ, 0x5, P1 ;  /* 0x0000000749450c11 */ /* 0x040fe400088f2cff */
[----:B------:R3:W5:Y:S04]  /*0580*/  LDG.E.128 R60, desc[UR4][R70.64] ;  /* 0x00000004463c7981 */ /* 0x000768000c1e1d00 */
[----:B------:R3:W5:Y:S04]  /*0590*/  @P0 LDG.E.128 R52, desc[UR4][R68.64] ;  /* 0x0000000444340981 */ /* 0x000768000c1e1d00 */
[----:B------:R3:W5:Y:S04]  /*05a0*/  @P0 LDG.E.128 R56, desc[UR4][R68.64+0x10] ;  /* 0x0000100444380981 */ /* 0x000768000c1e1d00 */
[----:B------:R3:W5:Y:S01]  /*05b0*/  LDG.E.128 R64, desc[UR4][R70.64+0x10] ;  /* 0x0000100446407981 */ /* 0x000762000c1e1d00 */
[----:B------:R-:W-:-:S07]  /*05c0*/  IADD3 R73, R73, 0x80, RZ ;  /* 0x0000008049497810 */ /* 0x000fce0007ffe0ff */
.L_x_15239:
[----:B------:R-:W-:Y:S05]  /*05d0*/  BSYNC B0 ;  /* 0x0000000000007941 */ /* 0x000fea0003800000 */
.L_x_15238:
[----:B------:R-:W-:Y:S04]  /*05e0*/  BSSY B0, `(.L_x_15240) ;  /* 0x0000011000007945 */ /* 0x000fe80003800000 */
[----:B------:R-:W-:Y:S05]  /*05f0*/  @!P2 BRA `(.L_x_15241) ;  /* 0x00000000003ca947 */ /* 0x000fea0003800000 */
[----:B------:R-:W4:Y:S01]  /*0600*/  LDC.64 R84, c[0x0][0x260] ;  /* 0x00009800ff547b82 */ /* 0x000f220000000a00 */
[----:B------:R-:W-:Y:S01]  /*0610*/  ULDC.64 UR6, c[0x0][0x2c8] ;  /* 0x0000b20000067ab9 */ /* 0x000fe20000000a00 */
[----:B---3--:R-:W-:Y:S02]  /*0620*/  CS2R R70, SRZ ;  /* 0x0000000000467805 */ /* 0x008fe4000001ff00 */
[----:B------:R-:W-:Y:S02]  /*0630*/  ISETP.NE.U32.AND P0, PT, RZ, UR6, PT ;  /* 0x00000006ff007c0c */ /* 0x000fe4000bf05070 */
[----:B------:R-:W-:Y:S02]  /*0640*/  CS2R R68, SRZ ;  /* 0x0000000000447805 */ /* 0x000fe4000001ff00 */
[----:B------:R-:W-:Y:S02]  /*0650*/  CS2R R74, SRZ ;  /* 0x00000000004a7805 */ /* 0x000fe4000001ff00 */
[----:B------:R-:W-:-:S13]  /*0660*/  ISETP.NE.AND.EX P0, PT, RZ, UR7, PT, P0 ;  /* 0x00000007ff007c0c */ /* 0x000fda000bf05300 */
[C---:B------:R-:W-:Y:S01]  /*0670*/  @P0 LEA R86, P1, R73.reuse, UR6, 0x5 ;  /* 0x0000000649560c11 */ /* 0x040fe2000f8228ff */
[----:B----4-:R-:W-:-:S03]  /*0680*/  IMAD.WIDE.U32 R84, R73, 0x20, R84 ;  /* 0x0000002049547825 */ /* 0x010fc600078e0054 */
[----:B------:R-:W-:Y:S02]  /*0690*/  @P0 LEA.HI.X R87, R73, UR7, RZ, 0x5, P1 ;  /* 0x0000000749570c11 */ /* 0x000fe400088f2cff */
[----:B------:R-:W-:Y:S01]  /*06a0*/  CS2R R72, SRZ ;  /* 0x0000000000487805 */ /* 0x000fe2000001ff00 */
[----:B------:R4:W5:Y:S04]  /*06b0*/  LDG.E.128 R76, desc[UR4][R84.64] ;  /* 0x00000004544c7981 */ /* 0x000968000c1e1d00 */
[----:B------:R4:W5:Y:S04]  /*06c0*/  @P0 LDG.E.128 R68, desc[UR4][R86.64] ;  /* 0x0000000456440981 */ /* 0x000968000c1e1d00 */
[----:B------:R4:W5:Y:S04]  /*06d0*/  @P0 LDG.E.128 R72, desc[UR4][R86.64+0x10] ;  /* 0x0000100456480981 */ /* 0x000968000c1e1d00 */
[----:B------:R4:W5:Y:S02]  /*06e0*/  LDG.E.128 R80, desc[UR4][R84.64+0x10] ;  /* 0x0000100454507981 */ /* 0x000964000c1e1d00 */
.L_x_15241:
[----:B------:R-:W-:Y:S05]  /*06f0*/  BSYNC B0 ;  /* 0x0000000000007941 */ /* 0x000fea0003800000 */
.L_x_15240:
[----:B------:R-:W0:Y:S02]  /*0700*/  S2UR UR6, SR_CTAID.X ;  /* 0x00000000000679c3 */ /* 0x000e240000002500 */
[----:B0-----:R-:W-:Y:S01]  /*0710*/  LEA.HI R133, R2, UR6, RZ, 0x19 ;  /* 0x0000000602857c11 */ /* 0x001fe2000f8fc8ff */
[----:B------:R-:W-:-:S03]  /*0720*/  ULDC UR6, c[0x0][0x214] ;  /* 0x0000850000067ab9 */ /* 0x000fc60000000800 */
[----:B------:R-:W-:-:S13]  /*0730*/  ISETP.GE.AND P0, PT, R133, UR6, PT ;  /* 0x0000000685007c0c */ /* 0x000fda000bf06270 */
[----:B------:R-:W-:Y:S05]  /*0740*/  @P0 EXIT ;  /* 0x000000000000094d */ /* 0x000fea0003800000 */
[----:B------:R-:W-:Y:S01]  /*0750*/  SHF.R.S32.HI R0, RZ, 0x3, R0 ;  /* 0x00000003ff007819 */ /* 0x000fe20000011400 */
[----:B------:R-:W-:Y:S01]  /*0760*/  ULDC.64 UR6, c[0x0][0x270] ;  /* 0x00009c0000067ab9 */ /* 0x000fe20000000a00 */
[----:B----4-:R-:W-:Y:S01]  /*0770*/  LOP3.LUT R85, R2, 0x60, RZ, 0xc0, !PT ;  /* 0x0000006002557812 */ /* 0x010fe200078ec0ff */
        /* <DEDUP_REMOVED lines=16> */
[----:B------:R0:W4:Y:S01]  /*0880*/  MUFU.RCP R132, R85 ;  /* 0x0000005500847308 */ /* 0x0001220000001000 */
        /* <DEDUP_REMOVED lines=9> */
.L_x_15263:
[----:B-1234-:R-:W0:Y:S02]  /*0920*/  @P3 LDC.64 R138, c[0x0][0x270] ;  /* 0x00009c00ff8a3b82 */ /* 0x01ee240000000a00 */
        /* <DEDUP_REMOVED lines=35> */
[----:B0-----:R-:W-:-:S02]  /*0b60*/  SHF.L.U32 R97, R142, 0x10, RZ ;  /* 0x000000108e617819 */ /* 0x001fc400000006ff */
        /* <DEDUP_REMOVED lines=20> */
.L_x_15243:
[----:B------:R-:W-:Y:S05]  /*0cb0*/  BSYNC B0 ;  /* 0x0000000000007941 */ /* 0x000fea0003800000 */
.L_x_15242:
        /* <DEDUP_REMOVED lines=47> */
.L_x_15245:
[----:B------:R-:W-:Y:S05]  /*0fb0*/  BSYNC B0 ;  /* 0x0000000000007941 */ /* 0x000fea0003800000 */
.L_x_15244:
[----:B------:R-:W-:Y:S01]  /*0fc0*/  ISETP.GE.U32.AND P0, PT, R3, 0x180, PT ;  /* 0x000001800300780c */ /* 0x000fe20003f06070 */
[----:B------:R-:W-:-:S12]  /*0fd0*/  BSSY B0, `(.L_x_15246) ;  /* 0x000002e000007945 */ /* 0x000fd80003800000 */
[----:B------:R-:W-:Y:S05]  /*0fe0*/  @!P0 BRA `(.L_x_15247) ;  /* 0x0000000000b08947 */ /* 0x000fea0003800000 */
[----:B------:R-:W0:Y:S01]  /*0ff0*/  LDC.64 R108, c[0x0][0x220] ;  /* 0x00008800ff6c7b82 */ /* 0x000e220000000a00 */
[----:B------:R-:W-:-:S04]  /*1000*/  ISETP.NE.U32.AND P0, PT, RZ, UR6, PT ;  /* 0x00000006ff007c0c */ /* 0x000fc8000bf05070 */
[----:B------:R-:W-:-:S13]  /*1010*/  ISETP.NE.AND.EX P0, PT, RZ, UR7, PT, P0 ;  /* 0x00000007ff007c0c */ /* 0x000fda000bf05300 */
[----:B------:R-:W-:-:S04]  /*1020*/  @P0 LEA R112, P1, R137, UR6, 0x5 ;  /* 0x0000000689700c11 */ /* 0x000fc8000f8228ff */
[C---:B------:R-:W-:Y:S01]  /*1030*/  @P0 LEA.HI.X R113, R137.reuse, UR7, RZ, 0x5, P1 ;  /* 0x0000000789710c11 */ /* 0x040fe200088f2cff */
[C---:B0-----:R-:W-:Y:S01]  /*1040*/  IMAD.WIDE.U32 R108, R137.reuse, 0x10, R108 ;  /* 0x00000010896c7825 */ /* 0x041fe200078e006c */
[----:B--2---:R-:W-:-:S03]  /*1050*/  LEA R138, P1, R137, UR8, 0x5 ;  /* 0x00000008898a7c11 */ /* 0x004fc6000f8228ff */
        /* <DEDUP_REMOVED lines=37> */
.L_x_15247:
[----:B------:R-:W-:Y:S05]  /*12b0*/  BSYNC B0 ;  /* 0x0000000000007941 */ /* 0x000fea0003800000 */
.L_x_15246:
        /* <DEDUP_REMOVED lines=47> */
.L_x_15249:
[----:B------:R-:W-:Y:S05]  /*15b0*/  BSYNC B0 ;  /* 0x0000000000007941 */ /* 0x000fea0003800000 */
.L_x_15248:
        /* <DEDUP_REMOVED lines=46> */
.L_x_15251:
[----:B------:R-:W-:Y:S05]  /*18a0*/  BSYNC B0 ;  /* 0x0000000000007941 */ /* 0x000fea0003800000 */
.L_x_15250:
[----:B------:R-:W-:Y:S01]  /*18b0*/  FADD.FTZ R136, RZ, R92 ;  /* 0x0000005cff887221 */ /* 0x000fe20000010000 */
[C---:B------:R-:W-:Y:S01]  /*18c0*/  ISETP.GT.U32.AND P2, PT, R3.reuse, 0xff, PT ;  /* 0x000000ff0300780c */ /* 0x040fe20003f44070 */
[----:B------:R-:W-:Y:S01]  /*18d0*/  UMOV UR14, 0xffffffff ;  /* 0xffffffff000e7882 */ /* 0x000fe20000000000 */
[----:B------:R-:W-:Y:S01]  /*18e0*/  ISETP.GT.U32.AND P1, PT, R3, 0x17f, PT ;  /* 0x0000017f0300780c */ /* 0x000fe20003f24070 */
        /* <DEDUP_REMOVED lines=13> */
[----:B0-2---:R-:W-:-:S04]  /*19c0*/  FADD.FTZ R139, R101, R136 ;  /* 0x00000088658b7221 */ /* 0x005fc80000010000 */
        /* <DEDUP_REMOVED lines=46> */
[----:B----4-:R-:W-:-:S04]  /*1cb0*/  FMUL.FTZ R136, R132, R147 ;  /* 0x0000009384887220 */ /* 0x010fc80000410000 */
        /* <DEDUP_REMOVED lines=89> */
[----:B------:R0:W2:Y:S02]  /*2250*/  SHFL.BFLY PT, R143, R146, 0x10, 0x1f ;  /* 0x0e001f00928f7f89 */ /* 0x0000a400000e0000 */
.L_x_15274:
[----:B------:R-:W-:Y:S01]  /*2260*/  LOP3.LUT P0, RZ, R2, 0x1f, RZ, 0xc0, !PT ;  /* 0x0000001f02ff7812 */ /* 0x000fe2000780c0ff */
[----:B--2---:R-:W-:Y:S01]  /*2270*/  FADD.FTZ R137, R146, R143 ;  /* 0x0000008f92897221 */ /* 0x004fe20000010000 */
[----:B------:R-:W-:Y:S01]  /*2280*/  LOP3.LUT R139, R139, 0x3, RZ, 0xc0, !PT ;  /* 0x000000038b8b7812 */ /* 0x000fe200078ec0ff */
[----:B------:R-:W-:Y:S10]  /*2290*/  WARPSYNC.ALL ;  /* 0x0000000000007948 */ /* 0x000ff40003800000 */
[----:B------:R-:W2:Y:S01]  /*22a0*/  @!P0 S2R R141, SR_CgaCtaId ;  /* 0x00000000008d8919 */ /* 0x000ea20000008800 */
[----:B------:R-:W-:-:S04]  /*22b0*/  @!P0 MOV R0, 0x400 ;  /* 0x0000040000008802 */ /* 0x000fc80000000f00 */
[----:B--2---:R-:W-:Y:S02]  /*22c0*/  @!P0 LEA R141, R141, R0, 0x18 ;  /* 0x000000008d8d8211 */ /* 0x004fe400078ec0ff */
[----:B------:R-:W-:-:S04]  /*22d0*/  @!P0 IADD3 R0, R138, R139, RZ ;  /* 0x0000008b8a008210 */ /* 0x000fc80007ffe0ff */
[----:B------:R-:W-:Y:S02]  /*22e0*/  @!P0 LEA R0, R0, R141, 0x3 ;  /* 0x0000008d00008211 */ /* 0x000fe400078e18ff */
[----:B------:R-:W-:-:S03]  /*22f0*/  LOP3.LUT R141, R2, 0x1f, RZ, 0xc0, !PT ;  /* 0x0000001f028d7812 */ /* 0x000fc600078ec0ff */
[----:B------:R2:W-:Y:S01]  /*2300*/  @!P0 STS.64 [R0], R136 ;  /* 0x0000008800008388 */ /* 0x0005e20000000a00 */
[----:B------:R-:W-:-:S13]  /*2310*/  ISETP.GT.U32.AND P0, PT, R141, 0x3, PT ;  /* 0x000000038d00780c */ /* 0x000fda0003f04070 */
[----:B--2---:R-:W2:Y:S01]  /*2320*/  @!P0 S2R R137, SR_CgaCtaId ;  /* 0x0000000000898919 */ /* 0x004ea20000008800 */
[----:B------:R-:W-:Y:S01]  /*2330*/  @!P0 MOV R0, 0x400 ;  /* 0x0000040000008802 */ /* 0x000fe20000000f00 */
[----:B------:R-:W-:Y:S01]  /*2340*/  BSSY B0, `(.L_x_15253) ;  /* 0x000005c000007945 */ /* 0x000fe20003800000 */
[----:B------:R-:W-:Y:S01]  /*2350*/  @!P0 IADD3 R138, R138, R141, RZ ;  /* 0x0000008d8a8a8210 */ /* 0x000fe20007ffe0ff */
[----:B------:R-:W-:Y:S01]  /*2360*/  BAR.SYNC.DEFER_BLOCKING 0x0 ;  /* 0x0000000000007b1d */ /* 0x000fe20000010000 */
[----:B------:R-:W-:Y:S02]  /*2370*/  ISETP.NE.AND P1, PT, R140, RZ, PT ;  /* 0x000000ff8c00720c */ /* 0x000fe40003f25270 */
[----:B--2---:R-:W-:Y:S02]  /*2380*/  @!P0 LEA R141, R137, R0, 0x18 ;  /* 0x00000000898d8211 */ /* 0x004fe400078ec0ff */
[----:B------:R-:W-:Y:S02]  /*2390*/  CS2R R136, SRZ ;  /* 0x0000000000887805 */ /* 0x000fe4000001ff00 */
[----:B------:R-:W-:Y:S01]  /*23a0*/  @!P0 LEA R141, R138, R141, 0x3 ;  /* 0x0000008d8a8d8211 */ /* 0x000fe200078e18ff */
[----:B------:R-:W-:-:S04]  /*23b0*/  HFMA2.MMA R138, -RZ, RZ, 0, 0 ;  /* 0x00000000ff8a7435 */ /* 0x000fc800000001ff */
[----:B------:R-:W-:Y:S02]  /*23c0*/  @!P0 LDS.64 R136, [R141] ;  /* 0x000000008d888984 */ /* 0x000fe40000000a00 */
[----:B------:R-:W-:Y:S02]  /*23d0*/  @!P0 MOV R138, R134 ;  /* 0x00000086008a8202 */ /* 0x000fe40000000f00 */
[----:B------:R-:W-:-:S03]  /*23e0*/  LOP3.LUT P0, RZ, R139, 0x1f, R2, 0xf8, !PT ;  /* 0x0000001f8bff7812 */ /* 0x000fc6000780f802 */
[----:B------:R-:W0:Y:S02]  /*23f0*/  SHFL.DOWN PT, R143, R138, 0x2, 0x1f ;  /* 0x08401f008a8f7f89 */ /* 0x000e2400000e0000 */
[----:B0-----:R-:W-:Y:S02]  /*2400*/  IADD3 R146, R143, R138, RZ ;  /* 0x0000008a8f927210 */ /* 0x001fe40007ffe0ff */
[----:B------:R-:W-:Y:S02]  /*2410*/  I2FP.F32.S32 R148, R143 ;  /* 0x0000008f00947245 */ /* 0x000fe40000201400 */
[----:B------:R-:W-:Y:S01]  /*2420*/  I2FP.F32.S32 R0, R146 ;  /* 0x0000009200007245 */ /* 0x000fe20000201400 */
[----:B------:R-:W-:Y:S01]  /*2430*/  SHFL.DOWN PT, R149, R146, 0x1, 0x1f ;  /* 0x08201f0092957f89 */ /* 0x000fe200000e0000 */
[----:B------:R-:W-:Y:S02]  /*2440*/  I2FP.F32.S32 R143, R138 ;  /* 0x0000008a008f7245 */ /* 0x000fe40000201400 */
[----:B------:R-:W0:Y:S01]  /*2450*/  MUFU.RCP R147, R0 ;  /* 0x0000000000937308 */ /* 0x000e220000001000 */
[----:B------:R-:W2:Y:S04]  /*2460*/  SHFL.DOWN PT, R145, R136, 0x2, 0x1f ;  /* 0x08401f0088917f89 */ /* 0x000ea800000e0000 */
[----:B------:R-:W4:Y:S01]  /*2470*/  SHFL.DOWN PT, R144, R137, 0x2, 0x1f ;  /* 0x08401f0089907f89 */ /* 0x000f2200000e0000 */
[----:B--2---:R-:W-:-:S04]  /*2480*/  FMUL.FTZ R150, R145, R148 ;  /* 0x0000009491967220 */ /* 0x004fc80000410000 */
[----:B------:R-:W-:Y:S01]  /*2490*/  FFMA.FTZ R150, R143, R136, R150 ;  /* 0x000000888f967223 */ /* 0x000fe20000010096 */
[----:B------:R-:W-:Y:S01]  /*24a0*/  FADD.FTZ R136, -R145, R136 ;  /* 0x0000008891887221 */ /* 0x000fe20000010100 */
[----:B----4-:R-:W-:Y:S01]  /*24b0*/  FADD.FTZ R144, R144, R137 ;  /* 0x0000008990907221 */ /* 0x010fe20000010000 */
        /* <DEDUP_REMOVED lines=8> */
[----:B------:R-:W2:Y:S03]  /*2540*/  MUFU.RCP R145, R145 ;  /* 0x0000009100917308 */ /* 0x000ea60000001000 */
[----:B------:R-:W-:-:S05]  /*2550*/  FFMA.FTZ R136, R147, R136, R144 ;  /* 0x0000008893887223 */ /* 0x000fca0000010090 */
[----:B------:R-:W4:Y:S01]  /*2560*/  SHFL.DOWN PT, R137, R136, 0x1, 0x1f ;  /* 0x08201f0088897f89 */ /* 0x000f2200000e0000 */
[----:B0-----:R-:W-:Y:S01]  /*2570*/  FMUL.FTZ R143, R138, R149 ;  /* 0x000000958a8f7220 */ /* 0x001fe20000410000 */
[----:B------:R-:W-:-:S03]  /*2580*/  FADD.FTZ R138, R141, -R138 ;  /* 0x8000008a8d8a7221 */ /* 0x000fc60000010000 */
[----:B------:R-:W-:Y:S01]  /*2590*/  FFMA.FTZ R144, R0, R141, R143 ;  /* 0x0000008d00907223 */ /* 0x000fe2000001008f */
[----:B------:R-:W-:Y:S02]  /*25a0*/  FMUL.FTZ R141, R138, R138 ;  /* 0x0000008a8a8d7220 */ /* 0x000fe40000410000 */
[----:B------:R-:W0:Y:S01]  /*25b0*/  @!P0 LDC.64 R138, c[0x0][0x250] ;  /* 0x00009400ff8a8b82 */ /* 0x000e220000000a00 */
[----:B--2---:R-:W-:Y:S01]  /*25c0*/  FMUL.FTZ R144, R145, R144 ;  /* 0x0000009091907220 */ /* 0x004fe20000410000 */
[----:B------:R-:W-:-:S04]  /*25d0*/  FMUL.FTZ R141, R0, R141 ;  /* 0x0000008d008d7220 */ /* 0x000fc80000410000 */
[----:B------:R-:W-:Y:S01]  /*25e0*/  FMUL.FTZ R141, R141, R149 ;  /* 0x000000958d8d7220 */ /* 0x000fe20000410000 */
[----:B----4-:R-:W-:Y:S01]  /*25f0*/  FADD.FTZ R0, R136, R137 ;  /* 0x0000008988007221 */ /* 0x010fe20000010000 */
[----:B------:R-:W2:Y:S01]  /*2600*/  SHFL.IDX PT, R147, R144, RZ, 0x1f ;  /* 0x00001fff90937589 */ /* 0x000ea200000e0000 */
[----:B------:R-:W4:Y:S02]  /*2610*/  @!P0 LDC.64 R136, c[0x0][0x258] ;  /* 0x00009600ff888b82 */ /* 0x000f240000000a00 */
[----:B------:R-:W-:-:S05]  /*2620*/  FFMA.FTZ R141, R145, R141, R0 ;  /* 0x0000008d918d7223 */ /* 0x000fca0000010000 */
[----:B------:R1:W3:Y:S01]  /*2630*/  SHFL.IDX PT, R146, R141, RZ, 0x1f ;  /* 0x00001fff8d927589 */ /* 0x0002e200000e0000 */
[----:B------:R-:W3:Y:S01]  /*2640*/  LDC R145, c[0x0][0x2d8] ;  /* 0x0000b600ff917b82 */ /* 0x000ee20000000800 */
[----:B0-----:R-:W-:-:S04]  /*2650*/  @!P0 IMAD.WIDE R138, R133, 0x4, R138 ;  /* 0x00000004858a8825 */ /* 0x001fc800078e028a */
[----:B--2---:R-:W-:Y:S01]  /*2660*/  FMUL.FTZ R0, R147, R147 ;  /* 0x0000009393007220 */ /* 0x004fe20000410000 */
[----:B----4-:R-:W-:Y:S01]  /*2670*/  @!P0 IMAD.WIDE R136, R133, 0x4, R136 ;  /* 0x0000000485888825 */ /* 0x010fe200078e0288 */
[----:B------:R0:W-:Y:S01]  /*2680*/  @!P0 STG.E desc[UR4][R138.64], R147 ;  /* 0x000000938a008986 */ /* 0x0001e2000c101904 */
[----:B-1----:R-:W-:Y:S02]  /*2690*/  FSEL R141, R147, RZ, !P1 ;  /* 0x000000ff938d7208 */ /* 0x002fe40004800000 */
[----:B------:R-:W-:Y:S01]  /*26a0*/  FSEL R143, R0, RZ, P1 ;  /* 0x000000ff008f7208 */ /* 0x000fe20000800000 */
[----:B---3--:R-:W-:-:S04]  /*26b0*/  FFMA.FTZ R0, R146, UR10, R145 ;  /* 0x0000000a92007c23 */ /* 0x008fc80008010091 */
        /* <DEDUP_REMOVED lines=36> */
.L_x_15254:
[----:B------:R-:W-:Y:S05]  /*2900*/  BSYNC B0 ;  /* 0x0000000000007941 */ /* 0x000fea0003800000 */
.L_x_15253:
        /* <DEDUP_REMOVED lines=35> */
.L_x_15256:
[----:B------:R-:W-:Y:S05]  /*2b40*/  BSYNC B0 ;  /* 0x0000000000007941 */ /* 0x000fea0003800000 */
.L_x_15255:
        /* <DEDUP_REMOVED lines=35> */
.L_x_15258:
[----:B------:R-:W-:Y:S05]  /*2d80*/  BSYNC B0 ;  /* 0x0000000000007941 */ /* 0x000fea0003800000 */
.L_x_15257:
        /* <DEDUP_REMOVED lines=35> */
.L_x_15260:
[----:B------:R-:W-:Y:S05]  /*2fc0*/  BSYNC B0 ;  /* 0x0000000000007941 */ /* 0x000fea0003800000 */
.L_x_15259:
        /* <DEDUP_REMOVED lines=34> */
.L_x_15262:
[----:B------:R-:W-:Y:S05]  /*31f0*/  BSYNC B0 ;  /* 0x0000000000007941 */ /* 0x000fea0003800000 */
.L_x_15261:
[----:B------:R-:W-:Y:S02]  /*3200*/  ISETP.NE.AND P0, PT, R142, RZ, PT ;  /* 0x000000ff8e00720c */ /* 0x000fe40003f05270 */
[----:B------:R-:W-:Y:S02]  /*3210*/  IADD3 R133, R133, UR12, RZ ;  /* 0x0000000c85857c10 */ /* 0x000fe4000fffe0ff */
[----:B0-----:R-:W-:Y:S02]  /*3220*/  SEL R0, RZ, 0x1, P0 ;  /* 0x00000001ff007807 */ /* 0x001fe40000000000 */
[----:B------:R-:W-:-:S13]  /*3230*/  ISETP.GE.AND P0, PT, R133, UR13, PT ;  /* 0x0000000d85007c0c */ /* 0x000fda000bf06270 */
[----:B------:R-:W-:Y:S05]  /*3240*/  @!P0 BRA `(.L_x_15263) ;  /* 0xffffffd400b48947 */ /* 0x000fea000383ffff */
[----:B------:R-:W-:Y:S05]  /*3250*/  EXIT ;  /* 0x000000000000794d */ /* 0x000fea0003800000 */
.L_x_15252:
[----:B------:R-:W-:Y:S01]  /*3260*/  HFMA2.MMA R149, -RZ, RZ, 0, 5.9604644775390625e-08 ;  /* 0x00000001ff957435 */ /* 0x000fe200000001ff */
[----:B------:R-:W-:Y:S02]  /*3270*/  MOV R150, R137 ;  /* 0x0000008900967202 */ /* 0x000fe40000000f00 */
[----:B------:R-:W-:Y:S02]  /*3280*/  MOV R152, 0x1f ;  /* 0x0000001f00987802 */ /* 0x000fe40000000f00 */
[----:B------:R-:W-:-:S07]  /*3290*/  MOV R147, 0xffffffff ;  /* 0xffffffff00937802 */ /* 0x000fce0000000f00 */
[----:B-1-345:R-:W-:Y:S05]  /*32a0*/  WARPSYNC.COLLECTIVE R147, `(.L_x_15264) ;  /* 0x0000000093087348 */ /* 0x03afea0003c00000 */
[----:B------:R0:W2:Y:S02]  /*32b0*/  SHFL.BFLY P6, R148, R150, R149, R152 ;  /* 0x0c00009596947389 */ /* 0x0000a400000c0098 */
[----:B012345:R-:W-:Y:S01]  /*32c0*/  ENDCOLLECTIVE ;  /* 0x000000000000791b */ /* 0x03ffe20003800000 */
.L_x_15264:
[----:B------:R-:W-:Y:S01]  /*32d0*/  HFMA2.MMA R149, -RZ, RZ, 0, 1.1920928955078125e-07 ;  /* 0x00000002ff957435 */ /* 0x000fe200000001ff */
[----:B------:R-:W-:-:S05]  /*32e0*/  MOV R0, R148 ;  /* 0x0000009400007202 */ /* 0x000fca0000000f00 */
[----:B------:R-:W-:-:S05]  /*32f0*/  FADD.FTZ R141, R137, R0 ;  /* 0x00000000898d7221 */ /* 0x000fca0000010000 */
[----:B------:R-:W-:-:S07]  /*3300*/  MOV R150, R141 ;  /* 0x0000008d00967202 */ /* 0x000fce0000000f00 */
[----:B------:R-:W-:Y:S05]  /*3310*/  WARPSYNC.COLLECTIVE R147, `(.L_x_15265) ;  /* 0x0000000093087348 */ /* 0x000fea0003c00000 */
[----:B------:R0:W1:Y:S02]  /*3320*/  SHFL.BFLY P6, R148, R150, R149, R152 ;  /* 0x0c00009596947389 */ /* 0x00006400000c0098 */
[----:B01----:R-:W-:Y:S01]  /*3330*/  ENDCOLLECTIVE ;  /* 0x000000000000791b */ /* 0x003fe20003800000 */
.L_x_15265:
[----:B------:R-:W-:Y:S01]  /*3340*/  HFMA2.MMA R149, -RZ, RZ, 0, 2.384185791015625e-07 ;  /* 0x00000004ff957435 */ /* 0x000fe200000001ff */
[----:B------:R-:W-:-:S05]  /*3350*/  MOV R0, R148 ;  /* 0x0000009400007202 */ /* 0x000fca0000000f00 */
[----:B------:R-:W-:-:S05]  /*3360*/  FADD.FTZ R143, R141, R0 ;  /* 0x000000008d8f7221 */ /* 0x000fca0000010000 */
[----:B------:R-:W-:-:S07]  /*3370*/  MOV R150, R143 ;  /* 0x0000008f00967202 */ /* 0x000fce0000000f00 */
[----:B------:R-:W-:Y:S05]  /*3380*/  WARPSYNC.COLLECTIVE R147, `(.L_x_15266) ;  /* 0x0000000093087348 */ /* 0x000fea0003c00000 */
[----:B------:R0:W1:Y:S02]  /*3390*/  SHFL.BFLY P6, R148, R150, R149, R152 ;  /* 0x0c00009596947389 */ /* 0x00006400000c0098 */
[----:B01----:R-:W-:Y:S01]  /*33a0*/  ENDCOLLECTIVE ;  /* 0x000000000000791b */ /* 0x003fe20003800000 */
.L_x_15266:
[----:B------:R-:W-:Y:S01]  /*33b0*/  HFMA2.MMA R149, -RZ, RZ, 0, 4.76837158203125e-07 ;  /* 0x00000008ff957435 */ /* 0x000fe200000001ff */
[----:B------:R-:W-:-:S05]  /*33c0*/  MOV R0, R148 ;  /* 0x0000009400007202 */ /* 0x000fca0000000f00 */
[----:B------:R-:W-:-:S05]  /*33d0*/  FADD.FTZ R144, R143, R0 ;  /* 0x000000008f907221 */ /* 0x000fca0000010000 */
[----:B------:R-:W-:-:S07]  /*33e0*/  MOV R150, R144 ;  /* 0x0000009000967202 */ /* 0x000fce0000000f00 */
[----:B------:R-:W-:Y:S05]  /*33f0*/  WARPSYNC.COLLECTIVE R147, `(.L_x_15267) ;  /* 0x0000000093087348 */ /* 0x000fea0003c00000 */
[----:B------:R0:W1:Y:S02]  /*3400*/  SHFL.BFLY P6, R148, R150, R149, R152 ;  /* 0x0c00009596947389 */ /* 0x00006400000c0098 */
[----:B01----:R-:W-:Y:S01]  /*3410*/  ENDCOLLECTIVE ;  /* 0x000000000000791b */ /* 0x003fe20003800000 */
.L_x_15267:
[----:B------:R-:W-:Y:S01]  /*3420*/  HFMA2.MMA R149, -RZ, RZ, 0, 9.5367431640625e-07 ;  /* 0x00000010ff957435 */ /* 0x000fe200000001ff */
[----:B------:R-:W-:-:S05]  /*3430*/  MOV R145, R148 ;  /* 0x0000009400917202 */ /* 0x000fca0000000f00 */
[----:B------:R-:W-:-:S05]  /*3440*/  FADD.FTZ R145, R144, R145 ;  /* 0x0000009190917221 */ /* 0x000fca0000010000 */
[----:B------:R-:W-:-:S07]  /*3450*/  MOV R150, R145 ;  /* 0x0000009100967202 */ /* 0x000fce0000000f00 */
[----:B------:R-:W-:Y:S05]  /*3460*/  WARPSYNC.COLLECTIVE R147, `(.L_x_15268) ;  /* 0x0000000093087348 */ /* 0x000fea0003c00000 */
[----:B------:R0:W1:Y:S02]  /*3470*/  SHFL.BFLY P6, R148, R150, R149, R152 ;  /* 0x0c00009596947389 */ /* 0x00006400000c0098 */
[----:B01----:R-:W-:Y:S01]  /*3480*/  ENDCOLLECTIVE ;  /* 0x000000000000791b */ /* 0x003fe20003800000 */
.L_x_15268:
        /* <DEDUP_REMOVED lines=89> */
.L_x_15269:
[----:B------:R-:W-:Y:S01]  /*3a20*/  HFMA2.MMA R149, -RZ, RZ, 0, 1.1920928955078125e-07 ;  /* 0x00000002ff957435 */ /* 0x000fe200000001ff */
[----:B------:R-:W-:-:S05]  /*3a30*/  MOV R137, R148 ;  /* 0x0000009400897202 */ /* 0x000fca0000000f00 */
[----:B------:R-:W-:-:S05]  /*3a40*/  FADD.FTZ R137, R0, R137 ;  /* 0x0000008900897221 */ /* 0x000fca0000010000 */
[----:B------:R-:W-:-:S07]  /*3a50*/  MOV R150, R137 ;  /* 0x0000008900967202 */ /* 0x000fce0000000f00 */
[----:B------:R-:W-:Y:S05]  /*3a60*/  WARPSYNC.COLLECTIVE R147, `(.L_x_15270) ;  /* 0x0000000093087348 */ /* 0x000fea0003c00000 */
[----:B------:R0:W1:Y:S02]  /*3a70*/  SHFL.BFLY P6, R148, R150, R149, R152 ;  /* 0x0c00009596947389 */ /* 0x00006400000c0098 */
[----:B01----:R-:W-:Y:S01]  /*3a80*/  ENDCOLLECTIVE ;  /* 0x000000000000791b */ /* 0x003fe20003800000 */
.L_x_15270:
[----:B------:R-:W-:Y:S01]  /*3a90*/  HFMA2.MMA R149, -RZ, RZ, 0, 2.384185791015625e-07 ;  /* 0x00000004ff957435 */ /* 0x000fe200000001ff */
[----:B------:R-:W-:-:S05]  /*3aa0*/  MOV R144, R148 ;  /* 0x0000009400907202 */ /* 0x000fca0000000f00 */
[----:B------:R-:W-:-:S05]  /*3ab0*/  FADD.FTZ R144, R137, R144 ;  /* 0x0000009089907221 */ /* 0x000fca0000010000 */
[----:B------:R-:W-:-:S07]  /*3ac0*/  MOV R150, R144 ;  /* 0x0000009000967202 */ /* 0x000fce0000000f00 */
[----:B------:R-:W-:Y:S05]  /*3ad0*/  WARPSYNC.COLLECTIVE R147, `(.L_x_15271) ;  /* 0x0000000093087348 */ /* 0x000fea0003c00000 */
[----:B------:R0:W1:Y:S02]  /*3ae0*/  SHFL.BFLY P6, R148, R150, R149, R152 ;  /* 0x0c00009596947389 */ /* 0x00006400000c0098 */
[----:B01----:R-:W-:Y:S01]  /*3af0*/  ENDCOLLECTIVE ;  /* 0x000000000000791b */ /* 0x003fe20003800000 */
.L_x_15271:
[----:B------:R-:W-:Y:S01]  /*3b00*/  HFMA2.MMA R149, -RZ, RZ, 0, 4.76837158203125e-07 ;  /* 0x00000008ff957435 */ /* 0x000fe200000001ff */
[----:B------:R-:W-:-:S05]  /*3b10*/  MOV R141, R148 ;  /* 0x00000094008d7202 */ /* 0x000fca0000000f00 */
[----:B------:R-:W-:-:S05]  /*3b20*/  FADD.FTZ R141, R144, R141 ;  /* 0x0000008d908d7221 */ /* 0x000fca0000010000 */
[----:B------:R-:W-:-:S07]  /*3b30*/  MOV R150, R141 ;  /* 0x0000008d00967202 */ /* 0x000fce0000000f00 */
[----:B------:R-:W-:Y:S05]  /*3b40*/  WARPSYNC.COLLECTIVE R147, `(.L_x_15272) ;  /* 0x0000000093087348 */ /* 0x000fea0003c00000 */
[----:B------:R0:W1:Y:S02]  /*3b50*/  SHFL.BFLY P6, R148, R150, R149, R152 ;  /* 0x0c00009596947389 */ /* 0x00006400000c0098 */
[----:B01----:R-:W-:Y:S01]  /*3b60*/  ENDCOLLECTIVE ;  /* 0x000000000000791b */ /* 0x003fe20003800000 */
.L_x_15272:
[----:B------:R-:W-:Y:S01]  /*3b70*/  HFMA2.MMA R149, -RZ, RZ, 0, 9.5367431640625e-07 ;  /* 0x00000010ff957435 */ /* 0x000fe200000001ff */
[----:B------:R-:W-:-:S05]  /*3b80*/  MOV R146, R148 ;  /* 0x0000009400927202 */ /* 0x000fca0000000f00 */
[----:B------:R-:W-:-:S05]  /*3b90*/  FADD.FTZ R146, R141, R146 ;  /* 0x000000928d927221 */ /* 0x000fca0000010000 */
[----:B------:R-:W-:-:S07]  /*3ba0*/  MOV R150, R146 ;  /* 0x0000009200967202 */ /* 0x000fce0000000f00 */
[----:B------:R-:W-:Y:S05]  /*3bb0*/  WARPSYNC.COLLECTIVE R147, `(.L_x_15273) ;  /* 0x0000000093087348 */ /* 0x000fea0003c00000 */
[----:B------:R0:W1:Y:S02]  /*3bc0*/  SHFL.BFLY P6, R148, R150, R149, R152 ;  /* 0x0c00009596947389 */ /* 0x00006400000c0098 */
[----:B01----:R-:W-:Y:S01]  /*3bd0*/  ENDCOLLECTIVE ;  /* 0x000000000000791b */ /* 0x003fe20003800000 */
.L_x_15273:
[----:B------:R-:W-:Y:S01]  /*3be0*/  MOV R143, R148 ;  /* 0x00000094008f7202 */ /* 0x000fe20000000f00 */
[----:B------:R-:W-:Y:S06]  /*3bf0*/  BRA `(.L_x_15274) ;  /* 0xffffffe400987947 */ /* 0x000fec000383ffff */
.L_x_15275:
        /* <DEDUP_REMOVED lines=16> */
.L_x_37224:


//--------------------- .text._ZN10layer_norm13ln_fwd_kernelINS_13Kernel_traitsIf13__nv_bfloat16fS2_fjLj5120ELj1ELj1ELj4ELj16ENS_18Kernel_traits_baseILj5120EfS2_fS2_fjLj128EEEEELb0ELb0ELb0ELb1EEEvNS_9FwdParamsE --------------------------
	.section	.text._ZN10layer_norm13ln_fwd_kernelINS_13Kernel_traitsIf13__nv_bfloat16fS2_fjLj5120ELj1ELj1ELj4ELj16ENS_18Kernel_traits_baseILj5120EfS2_fS2_fjLj128EEEEELb0ELb0ELb0ELb1EEEvNS_9FwdParamsE,"ax",@progbits
	.align	128
        .global         _ZN10layer_norm13ln_fwd_kernelINS_13Kernel_traitsIf13__nv_bfloat16fS2_fjLj5120ELj1ELj1ELj4ELj16ENS_18Kernel_traits_baseILj5120EfS2_fS2_fjLj128EEEEELb0ELb0ELb0ELb1EEEvNS_9FwdParamsE
        .type           _ZN10layer_norm13ln_fwd_kernelINS_13Kernel_traitsIf13__nv_bfloat16fS2_fjLj5120ELj1ELj1ELj4ELj16ENS_18Kernel_traits_baseILj5120EfS2_fS2_fjLj128EEEEELb0ELb0ELb0ELb1EEEvNS_9FwdParamsE,@function
        .size           _ZN10layer_norm13ln_fwd_kernelINS_13Kernel_traitsIf13__nv_bfloat16fS2_fjLj5120ELj1ELj1ELj4ELj16ENS_18Kernel_traits_baseILj5120EfS2_fS2_fjLj128EEEEELb0ELb0ELb0ELb1EEEvNS_9FwdParamsE,(.L_x_37225 - _ZN10layer_norm13ln_fwd_kernelINS_13Kernel_traitsIf13__nv_bfloat16fS2_fjLj5120ELj1ELj1ELj4ELj16ENS_18Kernel_traits_baseILj5120EfS2_fS2_fjLj128EEEEELb0ELb0ELb0ELb1EEEvNS_9FwdParamsE)
        .other          _ZN10layer_norm13ln_fwd_kernelINS_13Kernel_traitsIf13__nv_bfloat16fS2_fjLj5120ELj1ELj1ELj4ELj16ENS_18Kernel_traits_baseILj5120EfS2_fS2_fjLj128EEEEELb0ELb0ELb0ELb1EEEvNS_9FwdParamsE,@"STO_CUDA_ENTRY STV_DEFAULT"
_ZN10layer_norm13ln_fwd_kernelINS_13Kernel_traitsIf13__nv_bfloat16fS2_fjLj5120ELj1ELj1ELj4ELj16ENS_18Kernel_traits_baseILj5120EfS2_fS2_fjLj128EEEEELb0ELb0ELb0ELb1EEEvNS_9FwdParamsE:
.text._ZN10layer_norm13ln_fwd_kernelINS_13Kernel_traitsIf13__nv_bfloat16fS2_fjLj5120ELj1ELj1ELj4ELj16ENS_18Kernel_traits_baseILj5120EfS2_fS2_fjLj128EEEEELb0ELb0ELb0ELb1EEEvNS_9FwdParamsE:
        /* <DEDUP_REMOVED lines=59> */
[----:B------:R-:W-:Y:S01]  /*03b0*/  ISETP.NE.U32.AND P0, PT, RZ, UR6, PT ;  /* 0x00000006ff007c0c */ /* 0x000fe2000bf05070 */
[----:B------:R-:W-:Y:S01]  /*03c0*/  HFMA2.MMA R0, -RZ, RZ, 0, 5.9604644775390625e-08 ;  /* 0x00000001ff007435 */ /* 0x000fe200000001ff */
[----:B------:R-:W-:Y:S01]  /*03d0*/  ULDC.U8 UR6, c[0x0][0x2a0] ;  /* 0x0000a80000067ab9 */ /* 0x000fe20000000000 */
[----:B------:R-:W-:Y:S01]  /*03e0*/  ULDC.64 UR8, c[0x0][0x230] ;  /* 0x00008c0000087ab9 */ /* 0x000fe20000000a00 */
[----:B------:R-:W-:Y:S01]  /*03f0*/  ISETP.NE.AND.EX P0, PT, RZ, UR7, PT, P0 ;  /* 0x00000007ff007c0c */ /* 0x000fe2000bf05300 */
[----:B------:R-:W-:Y:S01]  /*0400*/  ULDC UR7, c[0x0][0x290] ;  /* 0x0000a40000077ab9 */ /* 0x000fe20000000800 */
[----:B------:R-:W-:Y:S01]  /*0410*/  ISETP.NE.AND P3, PT, RZ, UR6, PT ;  /* 0x00000006ff007c0c */ /* 0x000fe2000bf65270 */
[----:B------:R-:W-:Y:S01]  /*0420*/  ULDC UR6, c[0x0][0x218] ;  /* 0x0000860000067ab9 */ /* 0x000fe20000000800 */
[----:B------:R-:W-:-:S11]  /*0430*/  ULDC.64 UR10, c[0x0][0x210] ;  /* 0x00008400000a7ab9 */ /* 0x000fd60000000a00 */
.L_x_15277:
[----:B------:R-:W-:Y:S01]  /*0440*/  ISETP.NE.U32.AND P2, PT, RZ, UR8, PT ;  /* 0x00000008ff007c0c */ /* 0x000fe2000bf45070 */
[----:B--2---:R-:W2:Y:S01]  /*0450*/  LDC.64 R124, c[0x0][0x220] ;  /* 0x00008800ff7c7b82 */ /* 0x004ea20000000a00 */
[----:B-1----:R-:W-:Y:S01]  /*0460*/  IMAD R6, R3, UR6, RZ ;  /* 0x0000000603067c24 */ /* 0x002fe2000f8e02ff */
[----:B------:R-:W-:Y:S02]  /*0470*/  LOP3.LUT R144, R2, 0x7f, RZ, 0xc0, !PT ;  /* 0x0000007f02907812 */ /* 0x000fe400078ec0ff */
[----:B------:R-:W-:Y:S02]  /*0480*/  ISETP.NE.AND.EX P2, PT, RZ, UR9, PT, P2 ;  /* 0x00000009ff007c0c */ /* 0x000fe4000bf45320 */
[----:B------:R-:W-:Y:S02]  /*0490*/  SHF.R.S32.HI R7, RZ, 0x1f, R6 ;  /* 0x0000001fff077819 */ /* 0x000fe40000011406 */
[----:B0-----:R-:W0:Y:S02]  /*04a0*/  @P0 LDC.64 R4, c[0x0][0x270] ;  /* 0x00009c00ff040b82 */ /* 0x001e240000000a00 */
[----:B------:R-:W-:-:S04]  /*04b0*/  LEA.HI R7, R7, R6, RZ, 0x3 ;  /* 0x0000000607077211 */ /* 0x000fc800078f18ff */
[----:B------:R-:W-:Y:S02]  /*04c0*/  LEA.HI.SX32 R144, R7, R144, 0x1d ;  /* 0x0000009007907211 */ /* 0x000fe400078feaff */
[----:B------:R-:W1:Y:S08]  /*04d0*/  LDC.64 R146, c[0x0][0x238] ;  /* 0x00008e00ff927b82 */ /* 0x000e700000000a00 */
[----:B------:R-:W3:Y:S01]  /*04e0*/  @P2 LDC.64 R8, c[0x0][0x230] ;  /* 0x00008c00ff082b82 */ /* 0x000ee20000000a00 */
[----:B--2---:R-:W-:-:S05]  /*04f0*/  IMAD.WIDE.U32 R6, R144, 0x10, R124 ;  /* 0x0000001090067825 */ /* 0x004fca00078e007c */
[----:B------:R-:W2:Y:S01]  /*0500*/  LDG.E.128 R100, desc[UR4][R6.64] ;  /* 0x0000000406647981 */ /* 0x000ea2000c1e1d00 */
[----:B0-----:R-:W-:Y:S01]  /*0510*/  @P0 IMAD.WIDE R4, R3, 0x2, R4 ;  /* 0x0000000203040825 */ /* 0x001fe200078e0204 */
[----:B------:R-:W-:Y:S01]  /*0520*/  ISETP.NE.U32.AND P1, PT, RZ, UR8, PT ;  /* 0x00000008ff007c0c */ /* 0x000fe2000bf25070 */
[----:B------:R-:W0:Y:S04]  /*0530*/  @P2 LDC.64 R106, c[0x0][0x230] ;  /* 0x00008c00ff6a2b82 */ /* 0x000e280000000a00 */
[----:B------:R4:W4:Y:S01]  /*0540*/  @P0 LDG.E.U16 R4, desc[UR4][R4.64] ;  /* 0x0000000404040981 */ /* 0x000922000c1e1500 */
[----:B---3--:R-:W-:-:S05]  /*0550*/  @P2 IMAD.WIDE.U32 R8, R144, 0x20, R8 ;  /* 0x0000002090082825 */ /* 0x008fca00078e0008 */
[----:B------:R-:W3:Y:S04]  /*0560*/  @P2 LDG.E.128 R16, desc[UR4][R8.64] ;  /* 0x0000000408102981 */ /* 0x000ee8000c1e1d00 */
[----:B------:R4:W3:Y:S01]  /*0570*/  @P2 LDG.E.128 R12, desc[UR4][R8.64+0x10] ;  /* 0x00001004080c2981 */ /* 0x0008e2000c1e1d00 */
[----:B------:R-:W-:Y:S02]  /*0580*/  ISETP.NE.AND.EX P1, PT, RZ, UR9, PT, P1 ;  /* 0x00000009ff007c0c */ /* 0x000fe4000bf25310 */
[----:B------:R-:W-:Y:S02]  /*0590*/  MOV R131, 0x3f800000 ;  /* 0x3f80000000837802 */ /* 0x000fe40000000f00 */
[C---:B------:R-:W-:Y:S01]  /*05a0*/  IADD3 R140, R144.reuse, 0x80, RZ ;  /* 0x00000080908c7810 */ /* 0x040fe20007ffe0ff */
[----:B-1----:R-:W-:-:S04]  /*05b0*/  IMAD.WIDE.U32 R104, R144, 0x20, R146 ;  /* 0x0000002090687825 */ /* 0x002fc800078e0092 */
[----:B0-----:R-:W-:Y:S01]  /*05c0*/  @P2 IMAD.WIDE.U32 R106, R140, 0x20, R106 ;  /* 0x000000208c6a2825 */ /* 0x001fe200078e006a */
[----:B--2---:R-:W-:Y:S02]  /*05d0*/  PRMT R10, R100, 0x7632, R10 ;  /* 0x00007632640a7816 */ /* 0x004fe4000000000a */
[----:B----4-:R-:W-:Y:S02]  /*05e0*/  PRMT R5, R101, 0x7632, R5 ;  /* 0x0000763265057816 */ /* 0x010fe40000000005 */
[----:B------:R-:W-:Y:S02]  /*05f0*/  PRMT R7, R102, 0x7632, R7 ;  /* 0x0000763266077816 */ /* 0x000fe40000000007 */
[----:B------:R-:W-:Y:S02]  /*0600*/  PRMT R8, R103, 0x7632, R8 ;  /* 0x0000763267087816 */ /* 0x000fe40000000008 */
[----:B------:R-:W-:Y:S02]  /*0610*/  @P0 SHF.L.U32 R131, R4, 0x10, RZ ;  /* 0x0000001004830819 */ /* 0x000fe400000006ff */
        /* <DEDUP_REMOVED lines=24> */
[----:B------:R-:W-:Y:S01]  /*07a0*/  IMAD.WIDE.U32 R100, R140, 0x10, R124 ;  /* 0x000000108c647825 */ /* 0x000fe200078e007c */
[----:B------:R-:W-:Y:S01]  /*07b0*/  MOV R132, R16 ;  /* 0x0000001000847202 */ /* 0x000fe20000000f00 */
[----:B------:R-:W-:Y:S01]  /*07c0*/  STG.E.128 desc[UR4][R104.64], R8 ;  /* 0x0000000868007986 */ /* 0x000fe2000c101d04 */
[----:B------:R-:W-:Y:S01]  /*07d0*/  MOV R133, R17 ;  /* 0x0000001100857202 */ /* 0x000fe20000000f00 */
[----:B------:R-:W0:Y:S02]  /*07e0*/  @P2 LDC.64 R114, c[0x0][0x230] ;  /* 0x00008c00ff722b82 */ /* 0x000e240000000a00 */
[----:B------:R1:W-:Y:S04]  /*07f0*/  STG.E.128 desc[UR4][R104.64+0x10], R4 ;  /* 0x0000100468007986 */ /* 0x0003e8000c101d04 */
[----:B------:R-:W1:Y:S01]  /*0800*/  LDG.E.128 R100, desc[UR4][R100.64] ;  /* 0x0000000464647981 */ /* 0x000e62000c1e1d00 */
[----:B------:R-:W-:-:S02]  /*0810*/  MOV R134, R18 ;  /* 0x0000001200867202 */ /* 0x000fc40000000f00 */
        /* <DEDUP_REMOVED lines=25> */
[-C--:B---3--:R-:W-:Y:S01]  /*09b0*/  FMUL.FTZ R106, R122, R131.reuse ;  /* 0x000000837a6a7220 */ /* 0x088fe20000410000 */
        /* <DEDUP_REMOVED lines=75> */
[----:B------:R-:W-:Y:S01]  /*0e70*/  IMAD.WIDE.U32 R124, R143, 0x10, R124 ;  /* 0x000000108f7c7825 */ /* 0x000fe200078e007c */
        /* <DEDUP_REMOVED lines=28> */
[----:B0-----:R-:W-:Y:S01]  /*1040*/  @P2 IMAD.WIDE.U32 R148, R143, 0x20, R126 ;  /* 0x000000208f942825 */ /* 0x001fe200078e007e */
[----:B------:R-:W-:Y:S01]  /*1050*/  @P2 MOV R16, R132 ;  /* 0x0000008400102202 */ /* 0x000fe20000000f00 */
[----:B------:R-:W-:Y:S01]  /*1060*/  STG.E.128 desc[UR4][R128.64], R116 ;  /* 0x0000007480007986 */ /* 0x000fe2000c101d04 */
[----:B------:R-:W-:-:S02]  /*1070*/  @P2 MOV R17, R133 ;  /* 0x0000008500112202 */ /* 0x000fc40000000f00 */
[----:B------:R-:W-:Y:S01]  /*1080*/  @P2 MOV R18, R134 ;  /* 0x0000008600122202 */ /* 0x000fe20000000f00 */
[----:B------:R0:W-:Y:S01]  /*1090*/  STG.E.128 desc[UR4][R128.64+0x10], R120 ;  /* 0x0000107880007986 */ /* 0x0001e2000c101d04 */
[----:B------:R-:W-:-:S03]  /*10a0*/  @P2 MOV R19, R135 ;  /* 0x0000008700132202 */ /* 0x000fc60000000f00 */
[----:B------:R-:W2:Y:S01]  /*10b0*/  LDG.E.128 R124, desc[UR4][R124.64] ;  /* 0x000000047c7c7981 */ /* 0x000ea2000c1e1d00 */
[----:B------:R-:W-:-:S03]  /*10c0*/  @P2 MOV R12, R136 ;  /* 0x00000088000c2202 */ /* 0x000fc60000000f00 */
[----:B------:R-:W3:Y:S01]  /*10d0*/  @P2 LDG.E.128 R16, desc[UR4][R148.64] ;  /* 0x0000000494102981 */ /* 0x000ee2000c1e1d00 */
[----:B------:R-:W-:Y:S02]  /*10e0*/  @P2 MOV R13, R137 ;  /* 0x00000089000d2202 */ /* 0x000fe40000000f00 */
[----:B------:R-:W-:Y:S02]  /*10f0*/  @P2 MOV R14, R138 ;  /* 0x0000008a000e2202 */ /* 0x000fe40000000f00 */
[----:B------:R-:W-:-:S06]  /*1100*/  @P2 MOV R15, R139 ;  /* 0x0000008b000f2202 */ /* 0x000fcc0000000f00 */
[----:B------:R1:W4:Y:S01]  /*1110*/  @P2 LDG.E.128 R12, desc[UR4][R148.64+0x10] ;  /* 0x00001004940c2981 */ /* 0x000322000c1e1d00 */
[----:B0-----:R-:W-:-:S04]  /*1120*/  FADD.FTZ R128, RZ, R8 ;  /* 0x00000008ff807221 */ /* 0x001fc80000010000 */
        /* <DEDUP_REMOVED lines=22> */
[----:B-1----:R-:W-:Y:S01]  /*1290*/  FADD.FTZ R149, R115, R130 ;  /* 0x0000008273957221 */ /* 0x002fe20000010000 */
        /* <DEDUP_REMOVED lines=15> */
[----:B----4-:R-:W-:Y:S02]  /*1390*/  @P2 MOV R136, R12 ;  /* 0x0000000c00882202 */ /* 0x010fe40000000f00 */
[----:B------:R-:W-:Y:S01]  /*13a0*/  FADD.FTZ R132, R118, R127 ;  /* 0x0000007f76847221 */ /* 0x000fe20000010000 */
[-C--:B------:R-:W-:Y:S01]  /*13b0*/  FMUL.FTZ R126, R128, R131.reuse ;  /* 0x00000083807e7220 */ /* 0x080fe20000410000 */
[----:B------:R-:W-:-:S02]  /*13c0*/  FMUL.FTZ R128, R130, R131 ;  /* 0x0000008382807220 */ /* 0x000fc40000410000 */
[----:B------:R-:W-:Y:S02]  /*13d0*/  FADD.FTZ R127, R119, R132 ;  /* 0x00000084777f7221 */ /* 0x000fe40000010000 */
[----:B------:R-:W-:Y:S02]  /*13e0*/  @P1 FADD.FTZ R128, R128, R136 ;  /* 0x0000008880801221 */ /* 0x000fe40000010000 */
[----:B------:R-:W-:Y:S01]  /*13f0*/  FADD.FTZ R136, R120, R127 ;  /* 0x0000007f78887221 */ /* 0x000fe20000010000 */
[----:B------:R-:W-:Y:S02]  /*1400*/  SHF.L.U32 R132, R129, 0x10, RZ ;  /* 0x0000001081847819 */ /* 0x000fe400000006ff */
[----:B------:R-:W-:Y:S01]  /*1410*/  @P2 MOV R134, R18 ;  /* 0x0000001200862202 */ /* 0x000fe20000000f00 */
[----:B------:R-:W-:Y:S01]  /*1420*/  FADD.FTZ R127, R121, R136 ;  /* 0x00000088797f7221 */ /* 0x000fe20000010000 */
[----:B------:R-:W-:Y:S01]  /*1430*/  SHF.L.U32 R136, R125, 0x10, RZ ;  /* 0x000000107d887819 */ /* 0x000fe200000006ff */
[----:B------:R-:W-:-:S02]  /*1440*/  FMUL.FTZ R125, R132, R131 ;  /* 0x00000083847d7220 */ /* 0x000fc40000410000 */
[----:B------:R-:W-:Y:S01]  /*1450*/  @P1 FADD.FTZ R126, R126, R134 ;  /* 0x000000867e7e1221 */ /* 0x000fe20000010000 */
[----:B------:R-:W-:Y:S01]  /*1460*/  FADD.FTZ R132, R122, R127 ;  /* 0x0000007f7a847221 */ /* 0x000fe20000010000 */
[----:B------:R-:W-:Y:S02]  /*1470*/  SHF.L.U32 R134, R145, 0x10, RZ ;  /* 0x0000001091867819 */ /* 0x000fe400000006ff */
[----:B------:R-:W-:Y:S01]  /*1480*/  SHF.L.U32 R148, R148, 0x10, RZ ;  /* 0x0000001094947819 */ /* 0x000fe200000006ff */
[----:B------:R-:W-:Y:S01]  /*1490*/  FADD.FTZ R145, R123, R132 ;  /* 0x000000847b917221 */ /* 0x000fe20000010000 */
[----:B------:R-:W-:Y:S01]  /*14a0*/  @P2 MOV R133, R17 ;  /* 0x0000001100852202 */ /* 0x000fe20000000f00 */
        /* <DEDUP_REMOVED lines=129> */
.L_x_15288:
        /* <DEDUP_REMOVED lines=16> */
[----:B---3--:R-:W-:Y:S02]  /*1dc0*/  @!P4 LEA R147, R147, R136, 0x18 ;  /* 0x000000889393c211 */ /* 0x008fe400078ec0ff */
[----:B------:R-:W-:Y:S02]  /*1dd0*/  MOV R136, RZ ;  /* 0x000000ff00887202 */ /* 0x000fe40000000f00 */
[----:B0-----:R-:W-:Y:S02]  /*1de0*/  @!P4 LEA R138, R134, R147, 0x3 ;  /* 0x00000093868ac211 */ /* 0x001fe400078e18ff */
[----:B------:R-:W-:-:S02]  /*1df0*/  CS2R R134, SRZ ;  /* 0x0000000000867805 */ /* 0x000fc4000001ff00 */
[----:B------:R-:W-:-:S05]  /*1e00*/  @!P4 MOV R136, 0x500 ;  /* 0x000005000088c802 */ /* 0x000fca0000000f00 */
[----:B------:R-:W0:Y:S04]  /*1e10*/  SHFL.DOWN PT, R139, R136, 0x2, 0x1f ;  /* 0x08401f00888b7f89 */ /* 0x000e2800000e0000 */
[----:B------:R-:W1:Y:S01]  /*1e20*/  @!P4 LDS.64 R134, [R138] ;  /* 0x000000008a86c984 */ /* 0x000e620000000a00 */
[-C--:B0-----:R-:W-:Y:S02]  /*1e30*/  IADD3 R133, R139, R136.reuse, RZ ;  /* 0x000000888b857210 */ /* 0x081fe40007ffe0ff */
[----:B------:R-:W-:Y:S02]  /*1e40*/  I2FP.F32.S32 R147, R139 ;  /* 0x0000008b00937245 */ /* 0x000fe40000201400 */
[----:B------:R-:W-:Y:S01]  /*1e50*/  I2FP.F32.S32 R0, R133 ;  /* 0x0000008500007245 */ /* 0x000fe20000201400 */
[----:B------:R-:W0:Y:S01]  /*1e60*/  SHFL.DOWN PT, R148, R133, 0x1, 0x1f ;  /* 0x08201f0085947f89 */ /* 0x000e2200000e0000 */
[----:B------:R-:W-:-:S02]  /*1e70*/  I2FP.F32.S32 R139, R136 ;  /* 0x00000088008b7245 */ /* 0x000fc40000201400 */
[----:B------:R-:W2:Y:S01]  /*1e80*/  MUFU.RCP R146, R0 ;  /* 0x0000000000927308 */ /* 0x000ea20000001000 */
[----:B-1----:R-:W1:Y:S01]  /*1e90*/  SHFL.DOWN PT, R145, R134, 0x2, 0x1f ;  /* 0x08401f0086917f89 */ /* 0x002e6200000e0000 */
[----:B0-----:R-:W-:-:S04]  /*1ea0*/  IADD3 R138, R133, R148, RZ ;  /* 0x00000094858a7210 */ /* 0x001fc80007ffe0ff */
[----:B------:R-:W-:-:S06]  /*1eb0*/  I2FP.F32.S32 R138, R138 ;  /* 0x0000008a008a7245 */ /* 0x000fcc0000201400 */
[----:B------:R-:W0:Y:S01]  /*1ec0*/  MUFU.RCP R138, R138 ;  /* 0x0000008a008a7308 */ /* 0x000e220000001000 */
[----:B-1----:R-:W-:-:S04]  /*1ed0*/  FMUL.FTZ R132, R145, R147 ;  /* 0x0000009391847220 */ /* 0x002fc80000410000 */
[----:B------:R-:W-:Y:S01]  /*1ee0*/  FFMA.FTZ R149, R139, R134, R132 ;  /* 0x000000868b957223 */ /* 0x000fe20000010084 */
[----:B------:R-:W-:Y:S01]  /*1ef0*/  FADD.FTZ R134, -R145, R134 ;  /* 0x0000008691867221 */ /* 0x000fe20000010100 */
[----:B------:R-:W1:Y:S02]  /*1f00*/  SHFL.DOWN PT, R132, R135, 0x2, 0x1f ;  /* 0x08401f0087847f89 */ /* 0x000e6400000e0000 */
[----:B--2---:R-:W-:Y:S01]  /*1f10*/  FMUL.FTZ R149, R146, R149 ;  /* 0x0000009592957220 */ /* 0x004fe20000410000 */
[----:B------:R-:W-:-:S04]  /*1f20*/  FMUL.FTZ R134, R134, R134 ;  /* 0x0000008686867220 */ /* 0x000fc80000410000 */
[----:B------:R-:W2:Y:S01]  /*1f30*/  SHFL.DOWN PT, R136, R149, 0x1, 0x1f ;  /* 0x08201f0095887f89 */ /* 0x000ea200000e0000 */
[----:B------:R-:W-:Y:S01]  /*1f40*/  FMUL.FTZ R134, R134, R139 ;  /* 0x0000008b86867220 */ /* 0x000fe20000410000 */
[----:B------:R-:W-:-:S03]  /*1f50*/  I2FP.F32.S32 R139, R148 ;  /* 0x00000094008b7245 */ /* 0x000fc60000201400 */
[----:B------:R-:W-:Y:S01]  /*1f60*/  FMUL.FTZ R134, R134, R147 ;  /* 0x0000009386867220 */ /* 0x000fe20000410000 */
[----:B-1----:R-:W-:-:S04]  /*1f70*/  FADD.FTZ R133, R132, R135 ;  /* 0x0000008784857221 */ /* 0x002fc80000010000 */
[----:B------:R-:W-:Y:S01]  /*1f80*/  FFMA.FTZ R133, R146, R134, R133 ;  /* 0x0000008692857223 */ /* 0x000fe20000010085 */
[----:B--2---:R-:W-:Y:S01]  /*1f90*/  FMUL.FTZ R135, R136, R139 ;  /* 0x0000008b88877220 */ /* 0x004fe20000410000 */
[----:B------:R-:W-:-:S03]  /*1fa0*/  FADD.FTZ R136, R149, -R136 ;  /* 0x8000008895887221 */ /* 0x000fc60000010000 */
[----:B------:R-:W1:Y:S01]  /*1fb0*/  SHFL.DOWN PT, R134, R133, 0x1, 0x1f ;  /* 0x08201f0085867f89 */ /* 0x000e6200000e0000 */
[----:B------:R-:W-:-:S04]  /*1fc0*/  FFMA.FTZ R135, R0, R149, R135 ;  /* 0x0000009500877223 */ /* 0x000fc80000010087 */
[----:B0-----:R-:W-:Y:S01]  /*1fd0*/  FMUL.FTZ R132, R138, R135 ;  /* 0x000000878a847220 */ /* 0x001fe20000410000 */
[----:B------:R-:W-:-:S04]  /*1fe0*/  FMUL.FTZ R135, R136, R136 ;  /* 0x0000008888877220 */ /* 0x000fc80000410000 */
[----:B------:R-:W-:Y:S01]  /*1ff0*/  FMUL.FTZ R0, R0, R135 ;  /* 0x0000008700007220 */ /* 0x000fe20000410000 */
[----:B------:R-:W0:Y:S03]  /*2000*/  SHFL.IDX PT, R132, R132, RZ, 0x1f ;  /* 0x00001fff84847589 */ /* 0x000e2600000e0000 */
[----:B------:R-:W-:Y:S02]  /*2010*/  FMUL.FTZ R0, R0, R139 ;  /* 0x0000008b00007220 */ /* 0x000fe40000410000 */
[----:B------:R-:W2:Y:S01]  /*2020*/  LDC R139, c[0x0][0x2d8] ;  /* 0x0000b600ff8b7b82 */ /* 0x000ea20000000800 */
[----:B-1----:R-:W-:-:S04]  /*2030*/  FADD.FTZ R135, R133, R134 ;  /* 0x0000008685877221 */ /* 0x002fc80000010000 */
[----:B------:R-:W-:-:S05]  /*2040*/  FFMA.FTZ R138, R138, R0, R135 ;  /* 0x000000008a8a7223 */ /* 0x000fca0000010087 */
[----:B------:R1:W2:Y:S01]  /*2050*/  SHFL.IDX PT, R146, R138, RZ, 0x1f ;  /* 0x00001fff8a927589 */ /* 0x0002a200000e0000 */
[----:B0-----:R-:W-:-:S05]  /*2060*/  FSEL R0, R132, RZ, !P3 ;  /* 0x000000ff84007208 */ /* 0x001fca0005800000 */
[--C-:B-1----:R-:W-:Y:S01]  /*2070*/  FADD.FTZ R138, R103, -R0.reuse ;  /* 0x80000000678a7221 */ /* 0x102fe20000010000 */
[----:B------:R-:W-:Y:S01]  /*2080*/  FMUL.FTZ R103, R132, R132 ;  /* 0x0000008484677220 */ /* 0x000fe20000410000 */
[--C-:B------:R-:W-:Y:S01]  /*2090*/  FADD.FTZ R133, R4, -R0.reuse ;  /* 0x8000000004857221 */ /* 0x100fe20000010000 */
[--C-:B------:R-:W-:Y:S01]  /*20a0*/  FADD.FTZ R134, R5, -R0.reuse ;  /* 0x8000000005867221 */ /* 0x100fe20000010000 */
[--C-:B------:R-:W-:Y:S01]  /*20b0*/  FADD.FTZ R137, R102, -R0.reuse ;  /* 0x8000000066897221 */ /* 0x100fe20000010000 */
[----:B------:R-:W0:Y:S01]  /*20c0*/  @!P2 LDC.64 R4, c[0x0][0x250] ;  /* 0x00009400ff04ab82 */ /* 0x000e220000000a00 */
[----:B------:R-:W-:Y:S01]  /*20d0*/  FSEL R103, R103, RZ, P3 ;  /* 0x000000ff67677208 */ /* 0x000fe20001800000 */
        /* <DEDUP_REMOVED lines=9> */
[----:B--2---:R-:W-:Y:S01]  /*2170*/  FFMA.FTZ R102, R146, UR7, R139 ;  /* 0x0000000792667c23 */ /* 0x004fe2000801008b */
[--C-:B------:R-:W-:Y:S01]  /*2180*/  FADD.FTZ R104, R104, -R0.reuse ;  /* 0x8000000068687221 */ /* 0x100fe20000010000 */
[--C-:B------:R-:W-:Y:S01]  /*2190*/  FADD.FTZ R105, R105, -R0.reuse ;  /* 0x8000000069697221 */ /* 0x100fe20000010000 */
[--C-:B------:R-:W-:Y:S01]  /*21a0*/  FADD.FTZ R106, R106, -R0.reuse ;  /* 0x800000006a6a7221 */ /* 0x100fe20000010000 */
[----:B------:R-:W-:Y:S01]  /*21b0*/  FADD.FTZ R102, R102, R103 ;  /* 0x0000006766667221 */ /* 0x000fe20000010000 */
[--C-:B------:R-:W-:Y:S01]  /*21c0*/  FADD.FTZ R107, R107, -R0.reuse ;  /* 0x800000006b6b7221 */ /* 0x100fe20000010000 */
[--C-:B------:R-:W-:Y:S01]  /*21d0*/  FADD.FTZ R108, R108, -R0.reuse ;  /* 0x800000006c6c7221 */ /* 0x100fe20000010000 */
[--C-:B------:R-:W-:Y:S01]  /*21e0*/  FADD.FTZ R109, R109, -R0.reuse ;  /* 0x800000006d6d7221 */ /* 0x100fe20000010000 */
[----:B------:R2:W3:Y:S01]  /*21f0*/  MUFU.RSQ R139, R102 ;  /* 0x00000066008b7308 */ /* 0x0004e20000001400 */
[--C-:B------:R-:W-:Y:S01]  /*2200*/  FADD.FTZ R110, R110, -R0.reuse ;  /* 0x800000006e6e7221 */ /* 0x100fe20000010000 */
[--C-:B------:R-:W-:Y:S01]  /*2210*/  FADD.FTZ R111, R111, -R0.reuse ;  /* 0x800000006f6f7221 */ /* 0x100fe20000010000 */
[--C-:B------:R-:W-:Y:S01]  /*2220*/  FADD.FTZ R112, R112, -R0.reuse ;  /* 0x8000000070707221 */ /* 0x100fe20000010000 */
[----:B------:R-:W-:Y:S01]  /*2230*/  FADD.FTZ R113, R113, -R0 ;  /* 0x8000000071717221 */ /* 0x000fe20000010000 */
[----:B0-----:R-:W-:-:S04]  /*2240*/  @!P2 IMAD.WIDE R4, R3, 0x4, R4 ;  /* 0x000000040304a825 */ /* 0x001fc800078e0204 */
[--C-:B------:R-:W-:Y:S01]  /*2250*/  FADD.FTZ R114, R114, -R0.reuse ;  /* 0x8000000072727221 */ /* 0x100fe20000010000 */
[--C-:B------:R-:W-:Y:S01]  /*2260*/  FADD.FTZ R115, R115, -R0.reuse ;  /* 0x8000000073737221 */ /* 0x100fe20000010000 */
[--C-:B------:R-:W-:Y:S01]  /*2270*/  FADD.FTZ R116, R116, -R0.reuse ;  /* 0x8000000074747221 */ /* 0x100fe20000010000 */
[----:B--2---:R-:W0:Y:S01]  /*2280*/  LDC.64 R102, c[0x0][0x2b8] ;  /* 0x0000ae00ff667b82 */ /* 0x004e220000000a00 */
        /* <DEDUP_REMOVED lines=19> */
[----:B------:R2:W-:Y:S01]  /*23c0*/  @!P2 STG.E desc[UR4][R4.64], R132 ;  /* 0x000000840400a986 */ /* 0x0005e2000c101904 */
[C---:B------:R-:W-:Y:S01]  /*23d0*/  FMUL.FTZ R127, R139.reuse, R110 ;  /* 0x0000006e8b7f7220 */ /* 0x040fe20000410000 */
[----:B------:R-:W-:Y:S01]  /*23e0*/  FMUL.FTZ R110, R139, R111 ;  /* 0x0000006f8b6e7220 */ /* 0x000fe20000410000 */
[----:B-----5:R-:W-:Y:S01]  /*23f0*/  FFMA.FTZ R121, R56, R121, R96 ;  /* 0x0000007938797223 */ /* 0x020fe20000010060 */
[----:B------:R-:W-:Y:S01]  /*2400*/  FFMA.FTZ R0, R57, R0, R97 ;  /* 0x0000000039007223 */ /* 0x000fe20000010061 */
[C---:B------:R-:W-:Y:S01]  /*2410*/  FMUL.FTZ R10, R139.reuse, R101 ;  /* 0x000000658b0a7220 */ /* 0x040fe20000410000 */
[C---:B------:R-:W-:Y:S01]  /*2420*/  FMUL.FTZ R111, R139.reuse, R116 ;  /* 0x000000748b6f7220 */ /* 0x040fe20000410000 */
[C---:B------:R-:W-:Y:S01]  /*2430*/  FMUL.FTZ R125, R139.reuse, R104 ;  /* 0x000000688b7d7220 */ /* 0x040fe20000410000 */
[----:B------:R-:W-:Y:S01]  /*2440*/  FMUL.FTZ R116, R139, R117 ;  /* 0x000000758b747220 */ /* 0x000fe20000410000 */
[----:B------:R-:W-:Y:S01]  /*2450*/  FFMA.FTZ R9, R58, R9, R98 ;  /* 0x000000093a097223 */ /* 0x000fe20000010062 */
[----:B------:R-:W-:Y:S01]  /*2460*/  FFMA.FTZ R8, R59, R8, R99 ;  /* 0x000000083b087223 */ /* 0x000fe20000010063 */
[----:B-1----:R-:W-:-:S04]  /*2470*/  @!P2 IMAD.WIDE R6, R3, 0x4, R6 ;  /* 0x000000040306a825 */ /* 0x002fc800078e0206 */
[C---:B--2---:R-:W-:Y:S01]  /*2480*/  FMUL.FTZ R4, R139.reuse, R107 ;  /* 0x0000006b8b047220 */ /* 0x044fe20000410000 */
        /* <DEDUP_REMOVED lines=26> */
[----:B------:R-:W-:Y:S01]  /*2630*/  F2FP.BF16.F32.PACK_AB R5, R8, R9 ;  /* 0x000000090805723e */ /* 0x000fe200000010ff */
[C---:B------:R-:W-:Y:S01]  /*2640*/  FMUL.FTZ R146, R139.reuse, R146 ;  /* 0x000000928b927220 */ /* 0x040fe20000410000 */
[C---:B------:R-:W-:Y:S01]  /*2650*/  FMUL.FTZ R119, R139.reuse, R122 ;  /* 0x0000007a8b777220 */ /* 0x040fe20000410000 */
[C---:B------:R-:W-:Y:S01]  /*2660*/  FMUL.FTZ R148, R139.reuse, R148 ;  /* 0x000000948b947220 */ /* 0x040fe20000410000 */
[C---:B------:R-:W-:Y:S01]  /*2670*/  FMUL.FTZ R149, R139.reuse, R126 ;  /* 0x0000007e8b957220 */ /* 0x040fe20000410000 */
[C---:B------:R-:W-:Y:S01]  /*2680*/  FMUL.FTZ R152, R139.reuse, R152 ;  /* 0x000000988b987220 */ /* 0x040fe20000410000 */
[----:B------:R1:W-:Y:S01]  /*2690*/  @!P2 STG.E desc[UR4][R6.64], R139 ;  /* 0x0000008b0600a986 */ /* 0x0003e2000c101904 */
        /* <DEDUP_REMOVED lines=10> */
[----:B------:R-:W-:Y:S01]  /*2740*/  F2FP.BF16.F32.PACK_AB R11, R120, R11 ;  /* 0x0000000b780b723e */ /* 0x000fe200000010ff */
[----:B-1----:R-:W-:Y:S01]  /*2750*/  FFMA.FTZ R6, R53, R134, R93 ;  /* 0x0000008635067223 */ /* 0x002fe2000001005d */
        /* <DEDUP_REMOVED lines=43> */
[----:B------:R-:W-:-:S02]  /*2a10*/  F2FP.BF16.F32.PACK_AB R118, R121, R120 ;  /* 0x000000787976723e */ /* 0x000fc400000010ff */
[----:B------:R-:W-:Y:S02]  /*2a20*/  F2FP.BF16.F32.PACK_AB R117, R117, R0 ;  /* 0x000000007575723e */ /* 0x000fe400000010ff */
[----:B------:R-:W-:Y:S02]  /*2a30*/  F2FP.BF16.F32.PACK_AB R116, R116, R111 ;  /* 0x0000006f7474723e */ /* 0x000fe400000010ff */
[----:B------:R-:W-:Y:S02]  /*2a40*/  F2FP.BF16.F32.PACK_AB R153, R152, R149 ;  /* 0x000000959899723e */ /* 0x000fe400000010ff */
[----:B------:R-:W-:Y:S01]  /*2a50*/  F2FP.BF16.F32.PACK_AB R154, R154, R151 ;  /* 0x000000979a9a723e */ /* 0x000fe200000010ff */
[----:B------:R2:W-:Y:S01]  /*2a60*/  STG.E.128 desc[UR4][R108.64], R116 ;  /* 0x000000746c007986 */ /* 0x0005e2000c101d04 */
[----:B------:R-:W-:Y:S02]  /*2a70*/  F2FP.BF16.F32.PACK_AB R152, R150, R147 ;  /* 0x000000939698723e */ /* 0x000fe400000010ff */
[----:B------:R-:W-:-:S02]  /*2a80*/  IADD3 R3, R3, UR10, RZ ;  /* 0x0000000a03037c10 */ /* 0x000fc4000fffe0ff */
[----:B------:R-:W-:Y:S01]  /*2a90*/  SEL R0, RZ, 0x1, P1 ;  /* 0x00000001ff007807 */ /* 0x000fe20000800000 */
[----:B------:R2:W-:Y:S01]  /*2aa0*/  STG.E.128 desc[UR4][R102.64], R152 ;  /* 0x0000009866007986 */ /* 0x0005e2000c101d04 */
[----:B------:R-:W-:-:S13]  /*2ab0*/  ISETP.GE.AND P2, PT, R3, UR11, PT ;  /* 0x0000000b03007c0c */ /* 0x000fda000bf46270 */
[----:B------:R-:W-:Y:S05]  /*2ac0*/  @!P2 BRA `(.L_x_15277) ;  /* 0xffffffd8005ca947 */ /* 0x000fea000383ffff */
[----:B------:R-:W-:Y:S05]  /*2ad0*/  EXIT ;  /* 0x000000000000794d */ /* 0x000fea0003800000 */
.L_x_15276:
[----:B------:R-:W-:Y:S01]  /*2ae0*/  HFMA2.MMA R147, -RZ, RZ, 0, 5.9604644775390625e-08 ;  /* 0x00000001ff937435 */ /* 0x000fe200000001ff */
[----:B------:R-:W-:Y:S02]  /*2af0*/  MOV R146, R0 ;  /* 0x0000000000927202 */ /* 0x000fe40000000f00 */
[----:B------:R-:W-:Y:S02]  /*2b00*/  MOV R148, 0x1f ;  /* 0x0000001f00947802 */ /* 0x000fe40000000f00 */
[----:B------:R-:W-:-:S07]  /*2b10*/  MOV R145, 0xffffffff ;  /* 0xffffffff00917802 */ /* 0x000fce0000000f00 */
[----:B-----5:R-:W-:Y:S05]  /*2b20*/  WARPSYNC.COLLECTIVE R145, `(.L_x_15278) ;  /* 0x0000000091087348 */ /* 0x020fea0003c00000 */
[----:B------:R0:W1:Y:S02]  /*2b30*/  SHFL.BFLY P4, R139, R146, R147, R148 ;  /* 0x0c000093928b7389 */ /* 0x0000640000080094 */
[----:B01---5:R-:W-:Y:S01]  /*2b40*/  ENDCOLLECTIVE ;  /* 0x000000000000791b */ /* 0x023fe20003800000 */
.L_x_15278:
[----:B------:R-:W-:Y:S01]  /*2b50*/  HFMA2.MMA R147, -RZ, RZ, 0, 1.1920928955078125e-07 ;  /* 0x00000002ff937435 */ /* 0x000fe200000001ff */
[----:B------:R-:W-:-:S05]  /*2b60*/  MOV R135, R139 ;  /* 0x0000008b00877202 */ /* 0x000fca0000000f00 */
[----:B------:R-:W-:-:S05]  /*2b70*/  FADD.FTZ R135, R0, R135 ;  /* 0x0000008700877221 */ /* 0x000fca0000010000 */
[----:B------:R-:W-:-:S07]  /*2b80*/  MOV R146, R135 ;  /* 0x0000008700927202 */ /* 0x000fce0000000f00 */
[----:B------:R-:W-:Y:S05]  /*2b90*/  WARPSYNC.COLLECTIVE R145, `(.L_x_15279) ;  /* 0x0000000091087348 */ /* 0x000fea0003c00000 */
[----:B------:R0:W1:Y:S02]  /*2ba0*/  SHFL.BFLY P4, R139, R146, R147, R148 ;  /* 0x0c000093928b7389 */ /* 0x0000640000080094 */
[----:B01----:R-:W-:Y:S01]  /*2bb0*/  ENDCOLLECTIVE ;  /* 0x000000000000791b */ /* 0x003fe20003800000 */
.L_x_15279:
[----:B------:R-:W-:Y:S01]  /*2bc0*/  HFMA2.MMA R147, -RZ, RZ, 0, 2.384185791015625e-07 ;  /* 0x00000004ff937435 */ /* 0x000fe200000001ff */
[----:B------:R-:W-:-:S05]  /*2bd0*/  MOV R132, R139 ;  /* 0x0000008b00847202 */ /* 0x000fca0000000f00 */
[----:B------:R-:W-:-:S05]  /*2be0*/  FADD.FTZ R136, R135, R132 ;  /* 0x0000008487887221 */ /* 0x000fca0000010000 */
[----:B------:R-:W-:-:S07]  /*2bf0*/  MOV R146, R136 ;  /* 0x0000008800927202 */ /* 0x000fce0000000f00 */
[----:B------:R-:W-:Y:S05]  /*2c00*/  WARPSYNC.COLLECTIVE R145, `(.L_x_15280) ;  /* 0x0000000091087348 */ /* 0x000fea0003c00000 */
[----:B------:R0:W1:Y:S02]  /*2c10*/  SHFL.BFLY P4, R139, R146, R147, R148 ;  /* 0x0c000093928b7389 */ /* 0x0000640000080094 */
[----:B01----:R-:W-:Y:S01]  /*2c20*/  ENDCOLLECTIVE ;  /* 0x000000000000791b */ /* 0x003fe20003800000 */
.L_x_15280:
[----:B------:R-:W-:Y:S01]  /*2c30*/  HFMA2.MMA R147, -RZ, RZ, 0, 4.76837158203125e-07 ;  /* 0x00000008ff937435 */ /* 0x000fe200000001ff */
[----:B------:R-:W-:-:S05]  /*2c40*/  MOV R137, R139 ;  /* 0x0000008b00897202 */ /* 0x000fca0000000f00 */
[----:B------:R-:W-:-:S05]  /*2c50*/  FADD.FTZ R137, R136, R137 ;  /* 0x0000008988897221 */ /* 0x000fca0000010000 */
[----:B------:R-:W-:-:S07]  /*2c60*/  MOV R146, R137 ;  /* 0x0000008900927202 */ /* 0x000fce0000000f00 */
[----:B------:R-:W-:Y:S05]  /*2c70*/  WARPSYNC.COLLECTIVE R145, `(.L_x_15281) ;  /* 0x0000000091087348 */ /* 0x000fea0003c00000 */
[----:B------:R0:W1:Y:S02]  /*2c80*/  SHFL.BFLY P4, R139, R146, R147, R148 ;  /* 0x0c000093928b7389 */ /* 0x0000640000080094 */
[----:B01----:R-:W-:Y:S01]  /*2c90*/  ENDCOLLECTIVE ;  /* 0x000000000000791b */ /* 0x003fe20003800000 */
.L_x_15281:
[----:B------:R-:W-:Y:S01]  /*2ca0*/  HFMA2.MMA R147, -RZ, RZ, 0, 9.5367431640625e-07 ;  /* 0x00000010ff937435 */ /* 0x000fe200000001ff */
[----:B------:R-:W-:-:S05]  /*2cb0*/  MOV R132, R139 ;  /* 0x0000008b00847202 */ /* 0x000fca0000000f00 */
[----:B------:R-:W-:-:S05]  /*2cc0*/  FADD.FTZ R138, R137, R132 ;  /* 0x00000084898a7221 */ /* 0x000fca0000010000 */
[----:B------:R-:W-:-:S07]  /*2cd0*/  MOV R146, R138 ;  /* 0x0000008a00927202 */ /* 0x000fce0000000f00 */
[----:B------:R-:W-:Y:S05]  /*2ce0*/  WARPSYNC.COLLECTIVE R145, `(.L_x_15282) ;  /* 0x0000000091087348 */ /* 0x000fea0003c00000 */
[----:B------:R0:W1:Y:S02]  /*2cf0*/  SHFL.BFLY P4, R139, R146, R147, R148 ;  /* 0x0c000093928b7389 */ /* 0x0000640000080094 */
[----:B01----:R-:W-:Y:S01]  /*2d00*/  ENDCOLLECTIVE ;  /* 0x000000000000791b */ /* 0x003fe20003800000 */
.L_x_15282:
[----:B------:R-:W-:Y:S01]  /*2d10*/  HFMA2.MMA R147, -RZ, RZ, 0, 5.9604644775390625e-08 ;  /* 0x00000001ff937435 */ /* 0x000fe200000001ff */
        /* <DEDUP_REMOVED lines=86> */
.L_x_15283:
[----:B------:R-:W-:Y:S01]  /*3280*/  HFMA2.MMA R147, -RZ, RZ, 0, 1.1920928955078125e-07 ;  /* 0x00000002ff937435 */ /* 0x000fe200000001ff */
[----:B------:R-:W-:-:S05]  /*3290*/  MOV R135, R139 ;  /* 0x0000008b00877202 */ /* 0x000fca0000000f00 */
[----:B------:R-:W-:-:S05]  /*32a0*/  FADD.FTZ R135, R0, R135 ;  /* 0x0000008700877221 */ /* 0x000fca0000010000 */
[----:B------:R-:W-:-:S07]  /*32b0*/  MOV R146, R135 ;  /* 0x0000008700927202 */ /* 0x000fce0000000f00 */
[----:B------:R-:W-:Y:S05]  /*32c0*/  WARPSYNC.COLLECTIVE R145, `(.L_x_15284) ;  /* 0x0000000091087348 */ /* 0x000fea0003c00000 */
[----:B------:R0:W1:Y:S02]  /*32d0*/  SHFL.BFLY P4, R139, R146, R147, R148 ;  /* 0x0c000093928b7389 */ /* 0x0000640000080094 */
[----:B01----:R-:W-:Y:S01]  /*32e0*/  ENDCOLLECTIVE ;  /* 0x000000000000791b */ /* 0x003fe20003800000 */
.L_x_15284:
[----:B------:R-:W-:Y:S01]  /*32f0*/  HFMA2.MMA R147, -RZ, RZ, 0, 2.384185791015625e-07 ;  /* 0x00000004ff937435 */ /* 0x000fe200000001ff */
[----:B------:R-:W-:-:S05]  /*3300*/  MOV R136, R139 ;  /* 0x0000008b00887202 */ /* 0x000fca0000000f00 */
[----:B------:R-:W-:-:S05]  /*3310*/  FADD.FTZ R136, R135, R136 ;  /* 0x0000008887887221 */ /* 0x000fca0000010000 */
[----:B------:R-:W-:-:S07]  /*3320*/  MOV R146, R136 ;  /* 0x0000008800927202 */ /* 0x000fce0000000f00 */
[----:B------:R-:W-:Y:S05]  /*3330*/  WARPSYNC.COLLECTIVE R145, `(.L_x_15285) ;  /* 0x0000000091087348 */ /* 0x000fea0003c00000 */
[----:B------:R0:W1:Y:S02]  /*3340*/  SHFL.BFLY P4, R139, R146, R147, R148 ;  /* 0x0c000093928b7389 */ /* 0x0000640000080094 */
[----:B01----:R-:W-:Y:S01]  /*3350*/  ENDCOLLECTIVE ;  /* 0x000000000000791b */ /* 0x003fe20003800000 */
.L_x_15285:
[----:B------:R-:W-:Y:S01]  /*3360*/  HFMA2.MMA R147, -RZ, RZ, 0, 4.76837158203125e-07 ;  /* 0x00000008ff937435 */ /* 0x000fe200000001ff */
[----:B------:R-:W-:-:S05]  /*3370*/  MOV R137, R139 ;  /* 0x0000008b00897202 */ /* 0x000fca0000000f00 */
[----:B------:R-:W-:-:S05]  /*3380*/  FADD.FTZ R137, R136, R137 ;  /* 0x0000008988897221 */ /* 0x000fca0000010000 */
[----:B------:R-:W-:-:S07]  /*3390*/  MOV R146, R137 ;  /* 0x0000008900927202 */ /* 0x000fce0000000f00 */
[----:B------:R-:W-:Y:S05]  /*33a0*/  WARPSYNC.COLLECTIVE R145, `(.L_x_15286) ;  /* 0x0000000091087348 */ /* 0x000fea0003c00000 */
[----:B------:R0:W1:Y:S02]  /*33b0*/  SHFL.BFLY P4, R139, R146, R147, R148 ;  /* 0x0c000093928b7389 */ /* 0x0000640000080094 */
[----:B01----:R-:W-:Y:S01]  /*33c0*/  ENDCOLLECTIVE ;  /* 0x000000000000791b */ /* 0x003fe20003800000 */
.L_x_15286:
[----:B------:R-:W-:Y:S01]  /*33d0*/  HFMA2.MMA R147, -RZ, RZ, 0, 9.5367431640625e-07 ;  /* 0x00000010ff937435 */ /* 0x000fe200000001ff */
[----:B------:R-:W-:-:S05]  /*33e0*/  MOV R138, R139 ;  /* 0x0000008b008a7202 */ /* 0x000fca0000000f00 */
[----:B------:R-:W-:-:S05]  /*33f0*/  FADD.FTZ R138, R137, R138 ;  /* 0x0000008a898a7221 */ /* 0x000fca0000010000 */
[----:B------:R-:W-:-:S07]  /*3400*/  MOV R146, R138 ;  /* 0x0000008a00927202 */ /* 0x000fce0000000f00 */
[----:B------:R-:W-:Y:S05]  /*3410*/  WARPSYNC.COLLECTIVE R145, `(.L_x_15287) ;  /* 0x0000000091087348 */ /* 0x000fea0003c00000 */
[----:B------:R0:W1:Y:S02]  /*3420*/  SHFL.BFLY P4, R139, R146, R147, R148 ;  /* 0x0c000093928b7389 */ /* 0x0000640000080094 */
[----:B01----:R-:W-:Y:S01]  /*3430*/  ENDCOLLECTIVE ;  /* 0x000000000000791b */ /* 0x003fe20003800000 */
.L_x_15287:
[----:B------:R-:W-:Y:S05]  /*3440*/  BRA `(.L_x_15288) ;  /* 0xffffffe8001c7947 */ /* 0x000fea000383ffff */
.L_x_15289:
        /* <DEDUP_REMOVED lines=11> */
.L_x_37225:


//--------------------- .text._ZN10layer_norm13ln_fwd_kernelINS_13Kernel_traitsIf13__nv_bfloat16fS2_fjLj5120ELj1ELj1ELj4ELj16ENS_18Kernel_traits_baseILj5120EfS2_fS2_fjLj128EEEEELb0ELb0ELb1ELb0EEEvNS_9FwdParamsE --------------------------
	.section	.text._ZN10layer_norm13ln_fwd_kernelINS_13Kernel_traitsIf13__nv_bfloat16fS2_fjLj5120ELj1ELj1ELj4ELj16ENS_18Kernel_traits_baseILj5120EfS2_fS2_fjLj128EEEEELb0ELb0ELb1ELb0EEEvNS_9FwdParamsE,"ax",@progbits
	.align	128
        .global         _ZN10layer_norm13ln_fwd_kernelINS_13Kernel_traitsIf13__nv_bfloat16fS2_fjLj5120ELj1ELj1ELj4ELj16ENS_18Kernel_traits_baseILj5120EfS2_fS2_fjLj128EEEEELb0ELb0ELb1ELb0EEEvNS_9FwdParamsE
        .type           _ZN10layer_norm13ln_fwd_kernelINS_13Kernel_traitsIf13__nv_bfloat16fS2_fjLj5120ELj1ELj1ELj4ELj16ENS_18Kernel_traits_baseILj5120EfS2_fS2_fjLj128EEEEELb0ELb0ELb1ELb0EEEvNS_9FwdParamsE,@function
        .size           _ZN10layer_norm13ln_fwd_kernelINS_13Kernel_traitsIf13__nv_bfloat16fS2_fjLj5120ELj1ELj1ELj4ELj16ENS_18Kernel_traits_baseILj5120EfS2_fS2_fjLj128EEEEELb0ELb0ELb1ELb0EEEvNS_9FwdParamsE,(.L_x_37226 - _ZN10layer_norm13ln_fwd_kernelINS_13Kernel_traitsIf13__nv_bfloat16fS2_fjLj5120ELj1ELj1ELj4ELj16ENS_18Kernel_traits_baseILj5120EfS2_fS2_fjLj128EEEEELb0ELb0ELb1ELb0EEEvNS_9FwdParamsE)
        .other          _ZN10layer_norm13ln_fwd_kernelINS_13Kernel_traitsIf13__nv_bfloat16fS2_fjLj5120ELj1ELj1ELj4ELj16ENS_18Kernel_traits_baseILj5120EfS2_fS2_fjLj128EEEEELb0ELb0ELb1ELb0EEEvNS_9FwdParamsE,@"STO_CUDA_ENTRY STV_DEFAULT"
_ZN10layer_norm13ln_fwd_kernelINS_13Kernel_traitsIf13__nv_bfloat16fS2_fjLj5120ELj1ELj1ELj4ELj16ENS_18Kernel_traits_baseILj5120EfS2_fS2_fjLj128EEEEELb0ELb0ELb1ELb0EEEvNS_9FwdParamsE:
.text._ZN10layer_norm13ln_fwd_kernelINS_13Kernel_traitsIf13__nv_bfloat16fS2_fjLj5120ELj1ELj1ELj4ELj16ENS_18Kernel_traits_baseILj5120EfS2_fS2_fjLj128EEEEELb0ELb0ELb1ELb0EEEvNS_9FwdParamsE:
        /* <DEDUP_REMOVED lines=37> */
.L_x_15291:
[----:B------:R-:W-:Y:S05]  /*0250*/  BSYNC B0 ;  /* 0x0000000000007941 */ /* 0x000fea0003800000 */
.L_x_15290:
[----:B------:R-:W-:Y:S04]  /*0260*/  BSSY B0, `(.L_x_15292) ;  /* 0x0000012000007945 */ /* 0x000fe80003800000 */
[----:B------:R-:W-:Y:S05]  /*0270*/  @!P6 BRA `(.L_x_15293) ;  /* 0x000000000040e947 */ /* 0x000fea0003800000 */
[----:B------:R-:W1:Y:S01]  /*0280*/  LDC.64 R28, c[0x0][0x260] ;  /* 0x00009800ff1c7b82 */ /* 0x000e620000000a00 */
[----:B------:R-:W-:Y:S01]  /*0290*/  ULDC.64 UR6, c[0x0][0x2c8] ;  /* 0x0000b20000067ab9 */ /* 0x000fe20000000a00 */
[----:B------:R-:W-:Y:S02]  /*02a0*/  CS2R R26, SRZ ;  /* 0x00000000001a7805 */ /* 0x000fe4000001ff00 */
[----:B------:R-:W-:Y:S02]  /*02b0*/  ISETP.NE.U32.AND P1, PT, RZ, UR6, PT ;  /* 0x00000006ff007c0c */ /* 0x000fe4000bf25070 */
[----:B0-----:R-:W-:Y:S02]  /*02c0*/  CS2R R24, SRZ ;  /* 0x0000000000187805 */ /* 0x001fe4000001ff00 */
        /* <DEDUP_REMOVED lines=11> */
.L_x_15293:
[----:B------:R-:W-:Y:S05]  /*0380*/  BSYNC B0 ;  /* 0x0000000000007941 */ /* 0x000fea0003800000 */
.L_x_15292:
[----:B------:R-:W-:Y:S04]  /*0390*/  BSSY B0, `(.L_x_15294) ;  /* 0x0000012000007945 */ /* 0x000fe80003800000 */
[----:B------:R-:W-:Y:S05]  /*03a0*/  @!P5 BRA `(.L_x_15295) ;  /* 0x000000000040d947 */ /* 0x000fea0003800000 */
[----:B------:R-:W2:Y:S01]  /*03b0*/  LDC.64 R44, c[0x0][0x260] ;  /* 0x00009800ff2c7b82 */ /* 0x000ea20000000a00 */
[----:B------:R-:W-:Y:S01]  /*03c0*/  ULDC.64 UR6, c[0x0][0x2c8] ;  /* 0x0000b20000067ab9 */ /* 0x000fe20000000a00 */
[----:B------:R-:W-:Y:S02]  /*03d0*/  CS2R R42, SRZ ;  /* 0x00000000002a7805 */ /* 0x000fe4000001ff00 */
[----:B------:R-:W-:Y:S02]  /*03e0*/  ISETP.NE.U32.AND P1, PT, RZ, UR6, PT ;  /* 0x00000006ff007c0c */ /* 0x000fe4000bf25070 */
[----:B-1----:R-:W-:Y:S02]  /*03f0*/  CS2R R40, SRZ ;  /* 0x0000000000287805 */ /* 0x002fe4000001ff00 */
[----:B------:R-:W-:Y:S02]  /*0400*/  CS2R R46, SRZ ;  /* 0x00000000002e7805 */ /* 0x000fe4000001ff00 */
[----:B------:R-:W-:-:S13]  /*0410*/  ISETP.NE.AND.EX P1, PT, RZ, UR7, PT, P1 ;  /* 0x00000007ff007c0c */ /* 0x000fda000bf25310 */
[C---:B0-----:R-:W-:Y:S01]  /*0420*/  @P1 LEA R2, P2, R77.reuse, UR6, 0x5 ;  /* 0x000000064d021c11 */ /* 0x041fe2000f8428ff */
        /* <DEDUP_REMOVED lines=8> */
.L_x_15295:
[----:B------:R-:W-:Y:S05]  /*04b0*/  BSYNC B0 ;  /* 0x0000000000007941 */ /* 0x000fea0003800000 */
.L_x_15294:
[----:B------:R-:W-:Y:S04]  /*04c0*/  BSSY B0, `(.L_x_15296) ;  /* 0x0000012000007945 */ /* 0x000fe80003800000 */
[----:B------:R-:W-:Y:S05]  /*04d0*/  @!P4 BRA `(.L_x_15297) ;  /* 0x000000000040c947 */ /* 0x000fea0003800000 */
[----:B------:R-:W3:Y:S01]  /*04e0*/  LDC.64 R60, c[0x0][0x260] ;  /* 0x00009800ff3c7b82 */ /* 0x000ee20000000a00 */
[----:B------:R-:W-:Y:S01]  /*04f0*/  ULDC.64 UR6, c[0x0][0x2c8] ;  /* 0x0000b20000067ab9 */ /* 0x000fe20000000a00 */
[----:B------:R-:W-:Y:S02]  /*0500*/  CS2R R58, SRZ ;  /* 0x00000000003a7805 */ /* 0x000fe4000001ff00 */
[----:B------:R-:W-:Y:S02]  /*0510*/  ISETP.NE.U32.AND P1, PT, RZ, UR6, PT ;  /* 0x00000006ff007c0c */ /* 0x000fe4000bf25070 */
[----:B--2---:R-:W-:Y:S02]  /*0520*/  CS2R R56, SRZ ;  /* 0x0000000000387805 */ /* 0x004fe4000001ff00 */
[----:B------:R-:W-:Y:S02]  /*0530*/  CS2R R62, SRZ ;  /* 0x00000000003e7805 */ /* 0x000fe4000001ff00 */
[----:B------:R-:W-:-:S13]  /*0540*/  ISETP.NE.AND.EX P1, PT, RZ, UR7, PT, P1 ;  /* 0x00000007ff007c0c */ /* 0x000fda000bf25310 */
[C---:B01----:R-:W-:Y:S01]  /*0550*/  @P1 LEA R2, P2, R77.reuse, UR6, 0x5 ;  /* 0x000000064d021c11 */ /* 0x043fe2000f8428ff */
        /* <DEDUP_REMOVED lines=8> */
.L_x_15297:
[----:B------:R-:W-:Y:S05]  /*05e0*/  BSYNC B0 ;  /* 0x0000000000007941 */ /* 0x000fea0003800000 */
.L_x_15296:
        /* <DEDUP_REMOVED lines=8> */
[----:B------:R-:W-:-:S13]  /*0670*/  ISETP.NE.AND.EX P1, PT, RZ, UR7, PT, P1 ;  /* 0x00000007ff007c0c */ /* 0x000fda000bf25310 */
[C---:B------:R-:W-:Y:S01]  /*0680*/  @P1 LEA R88, P2, R77.reuse, UR6, 0x5 ;  /* 0x000000064d581c11 */ /* 0x040fe2000f8428ff */
[----:B0-----:R-:W-:-:S03]  /*0690*/  IMAD.WIDE.U32 R2, R77, 0x20, R2 ;  /* 0x000000204d027825 */ /* 0x001fc600078e0002 */
[----:B------:R-:W-:Y:S02]  /*06a0*/  @P1 LEA.HI.X R89, R77, UR7, RZ, 0x5, P2 ;  /* 0x000000074d591c11 */ /* 0x000fe400090f2cff */
[----:B------:R-:W-:Y:S01]  /*06b0*/  CS2R R76, SRZ ;  /* 0x00000000004c7805 */ /* 0x000fe2000001ff00 */
[----:B------:R4:W5:Y:S04]  /*06c0*/  LDG.E.128 R80, desc[UR4][R2.64] ;  /* 0x0000000402507981 */ /* 0x000968000c1e1d00 */
[----:B------:R4:W5:Y:S04]  /*06d0*/  @P1 LDG.E.128 R72, desc[UR4][R88.64] ;  /* 0x0000000458481981 */ /* 0x000968000c1e1d00 */
[----:B------:R4:W5:Y:S04]  /*06e0*/  @P1 LDG.E.128 R76, desc[UR4][R88.64+0x10] ;  /* 0x00001004584c1981 */ /* 0x000968000c1e1d00 */
[----:B------:R4:W5:Y:S02]  /*06f0*/  LDG.E.128 R84, desc[UR4][R2.64+0x10] ;  /* 0x0000100402547981 */ /* 0x000964000c1e1d00 */
.L_x_15299:
[----:B------:R-:W-:Y:S05]  /*0700*/  BSYNC B0 ;  /* 0x0000000000007941 */ /* 0x000fea0003800000 */
.L_x_15298:
[----:B------:R-:W0:Y:S02]  /*0710*/  S2UR UR6, SR_CTAID.X ;  /* 0x00000000000679c3 */ /* 0x000e240000002500 */
[----:B01234-:R-:W-:Y:S01]  /*0720*/  LEA.HI R2, R6, UR6, RZ, 0x19 ;  /* 0x0000000606027c11 */ /* 0x01ffe2000f8fc8ff */
[----:B------:R-:W-:-:S03]  /*0730*/  ULDC UR6, c[0x0][0x214] ;  /* 0x0000850000067ab9 */ /* 0x000fc60000000800 */
[----:B------:R-:W-:-:S13]  /*0740*/  ISETP.GE.AND P1, PT, R2, UR6, PT ;  /* 0x0000000602007c0c */ /* 0x000fda000bf26270 */
[----:B------:R-:W-:Y:S05]  /*0750*/  @P1 EXIT ;  /* 0x000000000000194d */ /* 0x000fea0003800000 */
[----:B------:R-:W-:Y:S01]  /*0760*/  SHF.R.S32.HI R0, RZ, 0x3, R0 ;  /* 0x00000003ff007819 */ /* 0x000fe20000011400 */
[----:B------:R-:W-:Y:S01]  /*0770*/  HFMA2.MMA R140, -RZ, RZ, 0, 5.9604644775390625e-08 ;  /* 0x00000001ff8c7435 */ /* 0x000fe200000001ff */
[----:B------:R-:W-:Y:S01]  /*0780*/  LOP3.LUT R88, R6, 0x60, RZ, 0xc0, !PT ;  /* 0x0000006006587812 */ /* 0x000fe200078ec0ff */
[----:B------:R-:W-:Y:S01]  /*0790*/  ULDC.U8 UR6, c[0x0][0x2a0] ;  /* 0x0000a80000067ab9 */ /* 0x000fe20000000000 */
[----:B------:R-:W-:Y:S01]  /*07a0*/  LOP3.LUT R3, R0, 0x7f, RZ, 0xc0, !PT ;  /* 0x0000007f00037812 */ /* 0x000fe200078ec0ff */
[----:B------:R-:W-:Y:S01]  /*07b0*/  UISETP.NE.AND UP0, UPT, UR6, URZ, UPT ;  /* 0x0000003f0600728c */ /* 0x000fe2000bf05270 */
[----:B------:R-:W-:Y:S01]  /*07c0*/  SHF.R.U32.HI R0, RZ, 0x2, R0 ;  /* 0x00000002ff007819 */ /* 0x000fe20000011600 */
[----:B------:R-:W-:Y:S01]  /*07d0*/  ULDC UR7, c[0x0][0x290] ;  /* 0x0000a40000077ab9 */ /* 0x000fe20000000800 */
[----:B------:R-:W-:Y:S01]  /*07e0*/  VIADDMNMX R88, R3, -R88, RZ, !PT ;  /* 0x8000005803587246 */ /* 0x000fe200078001ff */
[----:B------:R-:W-:Y:S01]  /*07f0*/  ULDC UR6, c[0x0][0x29c] ;  /* 0x0000a70000067ab9 */ /* 0x000fe20000000800 */
[----:B------:R-:W-:Y:S01]  /*0800*/  LOP3.LUT R89, R0, 0x3fffffe0, RZ, 0xc0, !PT ;  /* 0x3fffffe000597812 */ /* 0x000fe200078ec0ff */
[----:B------:R-:W-:Y:S01]  /*0810*/  ULDC.64 UR8, c[0x0][0x210] ;  /* 0x0000840000087ab9 */ /* 0x000fe20000000a00 */
[----:B------:R-:W-:-:S02]  /*0820*/  VIMNMX R88, R88, 0x20, PT ;  /* 0x0000002058587848 */ /* 0x000fc40003fe0100 */
[----:B------:R-:W-:Y:S02]  /*0830*/  SHF.L.U32 R0, R6, 0x5, RZ ;  /* 0x0000000506007819 */ /* 0x000fe400000006ff */
[----:B------:R-:W-:Y:S02]  /*0840*/  IADD3 R88, R88, R89, RZ ;  /* 0x0000005958587210 */ /* 0x000fe40007ffe0ff */
[----:B------:R-:W-:Y:S02]  /*0850*/  LOP3.LUT R0, R0, 0x3e0, RZ, 0xc0, !PT ;  /* 0x000003e000007812 */ /* 0x000fe400078ec0ff */
[----:B------:R-:W-:Y:S02]  /*0860*/  SHF.L.U32 R88, R88, 0x3, RZ ;  /* 0x0000000358587819 */ /* 0x000fe400000006ff */
[----:B------:R-:W-:Y:S02]  /*0870*/  VIADDMNMX R0, R3, -R0, RZ, !PT ;  /* 0x8000000003007246 */ /* 0x000fe400078001ff */
[----:B------:R-:W-:-:S02]  /*0880*/  I2FP.F32.U32 R3, R88 ;  /* 0x0000005800037245 */ /* 0x000fc40000201000 */
[----:B------:R-:W-:-:S04]  /*0890*/  VIMNMX R0, R0, 0x20, PT ;  /* 0x0000002000007848 */ /* 0x000fc80003fe0100 */
[----:B------:R-:W0:Y:S01]  /*08a0*/  MUFU.RCP R3, R3 ;  /* 0x0000000300037308 */ /* 0x000e220000001000 */
[----:B------:R-:W-:-:S04]  /*08b0*/  IADD3 R0, R89, R0, RZ ;  /* 0x0000000059007210 */ /* 0x000fc80007ffe0ff */
[----:B------:R-:W-:-:S07]  /*08c0*/  SHF.L.U32 R0, R0, 0x3, RZ ;  /* 0x0000000300007819 */ /* 0x000fce00000006ff */
.L_x_15401:
[----:B------:R-:W1:Y:S08]  /*08d0*/  LDC.64 R148, c[0x0][0x280] ;  /* 0x0000a000ff947b82 */ /* 0x000e700000000a00 */
[----:B------:R-:W2:Y:S08]  /*08e0*/  LDC.64 R150, c[0x0][0x288] ;  /* 0x0000a200ff967b82 */ /* 0x000eb00000000a00 */
[----:B------:R-:W3:Y:S01]  /*08f0*/  LDC R143, c[0x0][0x218] ;  /* 0x00008600ff8f7b82 */ /* 0x000ee20000000800 */
[----:B-1----:R-:W-:-:S05]  /*0900*/  IMAD.WIDE R148, R2, 0x4, R148 ;  /* 0x0000000402947825 */ /* 0x002fca00078e0294 */
[----:B------:R-:W4:Y:S01]  /*0910*/  LDG.E R141, desc[UR4][R148.64] ;  /* 0x00000004948d7981 */ /* 0x000f22000c1e1900 */
[----:B--2---:R-:W-:-:S05]  /*0920*/  IMAD.WIDE R150, R2, 0x4, R150 ;  /* 0x0000000402967825 */ /* 0x004fca00078e0296 */
[----:B-----5:R1:W5:Y:S01]  /*0930*/  LDG.E R142, desc[UR4][R150.64] ;  /* 0x00000004968e7981 */ /* 0x020362000c1e1900 */
[----:B------:R-:W-:Y:S01]  /*0940*/  BSSY B0, `(.L_x_15300) ;  /* 0x000006b000007945 */ /* 0x000fe20003800000 */
[----:B----4-:R-:W-:-:S13]  /*0950*/  ISETP.GE.AND P1, PT, R141, 0x1, PT ;  /* 0x000000018d00780c */ /* 0x010fda0003f26270 */
[----:B------:R-:W-:-:S05]  /*0960*/  @P1 IADD3 R152, R141, -0x1, RZ ;  /* 0xffffffff8d981810 */ /* 0x000fca0007ffe0ff */
[-C--:B---3--:R-:W-:Y:S02]  /*0970*/  @P1 IMAD R147, R152, R143.reuse, RZ ;  /* 0x0000008f98931224 */ /* 0x088fe400078e02ff */
[----:B------:R-:W-:-:S03]  /*0980*/  IMAD R152, R2, R143, RZ ;  /* 0x0000008f02987224 */ /* 0x000fc600078e02ff */
[----:B------:R-:W-:Y:S02]  /*0990*/  @P1 SHF.R.S32.HI R154, RZ, 0x1f, R147 ;  /* 0x0000001fff9a1819 */ /* 0x000fe40000011493 */
[----:B------:R-:W-:Y:S02]  /*09a0*/  SHF.R.S32.HI R153, RZ, 0x1f, R152 ;  /* 0x0000001fff997819 */ /* 0x000fe40000011498 */
[----:B------:R-:W-:Y:S02]  /*09b0*/  @P1 LEA.HI R154, R154, R147, RZ, 0x3 ;  /* 0x000000939a9a1211 */ /* 0x000fe400078f18ff */
[----:B------:R-:W-:Y:S02]  /*09c0*/  LEA.HI R148, R153, R152, RZ, 0x3 ;  /* 0x0000009899947211 */ /* 0x000fe400078f18ff */
[----:B------:R-:W-:Y:S02]  /*09d0*/  MOV R147, RZ ;  /* 0x000000ff00937202 */ /* 0x000fe40000000f00 */
[----:B------:R-:W-:-:S02]  /*09e0*/  @P1 LEA.HI.SX32 R147, R154, R5, 0x1d ;  /* 0x000000059a931211 */ /* 0x000fc400078feaff */
[----:B------:R-:W-:Y:S02]  /*09f0*/  SHF.R.S32.HI R152, RZ, 0x1f, R2 ;  /* 0x0000001fff987819 */ /* 0x000fe40000011402 */
[----:B------:R-:W-:Y:S01]  /*0a00*/  LEA.HI.SX32 R153, R148, R5, 0x1d ;  /* 0x0000000594997211 */ /* 0x000fe200078feaff */
[----:B-1----:R-:W-:Y:S06]  /*0a10*/  @!P0 BRA `(.L_x_15301) ;  /* 0x0000000400748947 */ /* 0x002fec0003800000 */
[----:B------:R-:W1:Y:S02]  /*0a20*/  LDC.64 R148, c[0x0][0x230] ;  /* 0x00008c00ff947b82 */ /* 0x000e640000000a00 */
[----:B-1----:R-:W-:-:S04]  /*0a30*/  ISETP.NE.U32.AND P2, PT, R148, RZ, PT ;  /* 0x000000ff9400720c */ /* 0x002fc80003f45070 */
[----:B------:R-:W-:-:S13]  /*0a40*/  ISETP.NE.AND.EX P2, PT, R149, RZ, PT, P2 ;  /* 0x000000ff9500720c */ /* 0x000fda0003f45320 */
[----:B------:R-:W1:Y:S02]  /*0a50*/  @P2 LDC.64 R150, c[0x0][0x230] ;  /* 0x00008c00ff962b82 */ /* 0x000e640000000a00 */
[----:B-1----:R-:W-:-:S05]  /*0a60*/  @P2 IMAD.WIDE.U32 R150, R153, 0x20, R150 ;  /* 0x0000002099962825 */ /* 0x002fca00078e0096 */
        /* <DEDUP_REMOVED lines=26> */
[----:B------:R-:W1:Y:S02]  /*0c10*/  @P1 LDC.64 R148, c[0x0][0x220] ;  /* 0x00008800ff941b82 */ /* 0x000e640000000a00 */
[----:B-1----:R-:W-:-:S06]  /*0c20*/  @P1 IMAD.WIDE.U32 R150, R147, 0x10, R148 ;  /* 0x0000001093961825 */ /* 0x002fcc00078e0094 */
[----:B------:R-:W1:Y:S01]  /*0c30*/  LDC.64 R148, c[0x0][0x238] ;  /* 0x00008e00ff947b82 */ /* 0x000e620000000a00 */
[----:B------:R2:W5:Y:S01]  /*0c40*/  @P1 LDG.E.128 R104, desc[UR4][R150.64] ;  /* 0x0000000496681981 */ /* 0x000562000c1e1d00 */
[----:B------:R-:W-:Y:S01]  /*0c50*/  BSSY B1, `(.L_x_15302) ;  /* 0x0000007000017945 */ /* 0x000fe20003800000 */
[----:B------:R-:W-:Y:S01]  /*0c60*/  @!P3 FSEL R103, R99, RZ, P4 ;  /* 0x000000ff6367b208 */ /* 0x000fe20002000000 */
[----:B-1----:R-:W-:Y:S02]  /*0c70*/  IMAD.WIDE.U32 R148, R153, 0x20, R148 ;  /* 0x0000002099947825 */ /* 0x002fe400078e0094 */
[----:B--2---:R-:W-:Y:S05]  /*0c80*/  @!P3 BRA `(.L_x_15303) ;  /* 0x00000000000cb947 */ /* 0x004fea0003800000 */
[----:B-----5:R-:W-:-:S05]  /*0c90*/  SHF.L.U32 R92, R104, 0x10, RZ ;  /* 0x00000010685c7819 */ /* 0x020fca00000006ff */
[----:B------:R-:W-:-:S04]  /*0ca0*/  FMUL.FTZ R92, R92, UR6 ;  /* 0x000000065c5c7c20 */ /* 0x000fc80008410000 */
[----:B------:R-:W-:-:S07]  /*0cb0*/  @P2 FADD.FTZ R92, R88, R92 ;  /* 0x0000005c585c2221 */ /* 0x000fce0000010000 */
.L_x_15303:
[----:B------:R-:W-:Y:S05]  /*0cc0*/  BSYNC B1 ;  /* 0x0000000000017941 */ /* 0x000fea0003800000 */
.L_x_15302:
[----:B------:R-:W-:Y:S04]  /*0cd0*/  BSSY B1, `(.L_x_15304) ;  /* 0x0000006000017945 */ /* 0x000fe80003800000 */
[----:B------:R-:W-:Y:S05]  /*0ce0*/  @!P3 BRA `(.L_x_15305) ;  /* 0x000000000010b947 */ /* 0x000fea0003800000 */
[----:B-----5:R-:W-:-:S04]  /*0cf0*/  PRMT R93, R104, 0x7632, R93 ;  /* 0x00007632685d7816 */ /* 0x020fc8000000005d */
[----:B------:R-:W-:-:S05]  /*0d00*/  SHF.L.U32 R93, R93, 0x10, RZ ;  /* 0x000000105d5d7819 */ /* 0x000fca00000006ff */
[----:B------:R-:W-:-:S04]  /*0d10*/  FMUL.FTZ R93, R93, UR6 ;  /* 0x000000065d5d7c20 */ /* 0x000fc80008410000 */
[----:B------:R-:W-:-:S07]  /*0d20*/  @P2 FADD.FTZ R93, R89, R93 ;  /* 0x0000005d595d2221 */ /* 0x000fce0000010000 */
.L_x_15305:
[----:B------:R-:W-:Y:S05]  /*0d30*/  BSYNC B1 ;  /* 0x0000000000017941 */ /* 0x000fea0003800000 */
.L_x_15304:
[----:B------:R-:W-:Y:S04]  /*0d40*/  BSSY B1, `(.L_x_15306) ;  /* 0x0000005000017945 */ /* 0x000fe80003800000 */
[----:B------:R-:W-:Y:S05]  /*0d50*/  @!P3 BRA `(.L_x_15307) ;  /* 0x00000000000cb947 */ /* 0x000fea0003800000 */
[----:B-----5:R-:W-:-:S05]  /*0d60*/  SHF.L.U32 R94, R105, 0x10, RZ ;  /* 0x00000010695e7819 */ /* 0x020fca00000006ff */
[----:B------:R-:W-:-:S04]  /*0d70*/  FMUL.FTZ R94, R94, UR6 ;  /* 0x000000065e5e7c20 */ /* 0x000fc80008410000 */
[----:B------:R-:W-:-:S07]  /*0d80*/  @P2 FADD.FTZ R94, R90, R94 ;  /* 0x0000005e5a5e2221 */ /* 0x000fce0000010000 */
.L_x_15307:
[----:B------:R-:W-:Y:S05]  /*0d90*/  BSYNC B1 ;  /* 0x0000000000017941 */ /* 0x000fea0003800000 */
.L_x_15306:
[----:B------:R-:W-:Y:S04]  /*0da0*/  BSSY B1, `(.L_x_15308) ;  /* 0x0000006000017945 */ /* 0x000fe80003800000 */
[----:B------:R-:W-:Y:S05]  /*0db0*/  @!P3 BRA `(.L_x_15309) ;  /* 0x000000000010b947 */ /* 0x000fea0003800000 */
[----:B-----5:R-:W-:-:S04]  /*0dc0*/  PRMT R95, R105, 0x7632, R95 ;  /* 0x00007632695f7816 */ /* 0x020fc8000000005f */
[----:B------:R-:W-:-:S05]  /*0dd0*/  SHF.L.U32 R95, R95, 0x10, RZ ;  /* 0x000000105f5f7819 */ /* 0x000fca00000006ff */
[----:B------:R-:W-:-:S04]  /*0de0*/  FMUL.FTZ R95, R95, UR6 ;  /* 0x000000065f5f7c20 */ /* 0x000fc80008410000 */
[----:B------:R-:W-:-:S07]  /*0df0*/  @P2 FADD.FTZ R95, R91, R95 ;  /* 0x0000005f5b5f2221 */ /* 0x000fce0000010000 */
.L_x_15309:
[----:B------:R-:W-:Y:S05]  /*0e00*/  BSYNC B1 ;  /* 0x0000000000017941 */ /* 0x000fea0003800000 */
.L_x_15308:
[----:B------:R-:W-:Y:S04]  /*0e10*/  BSSY B1, `(.L_x_15310) ;  /* 0x0000005000017945 */ /* 0x000fe80003800000 */
[----:B------:R-:W-:Y:S05]  /*0e20*/  @!P3 BRA `(.L_x_15311) ;  /* 0x00000000000cb947 */ /* 0x000fea0003800000 */
[----:B-----5:R-:W-:-:S05]  /*0e30*/  SHF.L.U32 R100, R106, 0x10, RZ ;  /* 0x000000106a647819 */ /* 0x020fca00000006ff */
[----:B------:R-:W-:-:S04]  /*0e40*/  FMUL.FTZ R100, R100, UR6 ;  /* 0x0000000664647c20 */ /* 0x000fc80008410000 */
[----:B------:R-:W-:-:S07]  /*0e50*/  @P2 FADD.FTZ R100, R96, R100 ;  /* 0x0000006460642221 */ /* 0x000fce0000010000 */
.L_x_15311:
[----:B------:R-:W-:Y:S05]  /*0e60*/  BSYNC B1 ;  /* 0x0000000000017941 */ /* 0x000fea0003800000 */
.L_x_15310:
[----:B------:R-:W-:Y:S04]  /*0e70*/  BSSY B1, `(.L_x_15312) ;  /* 0x0000006000017945 */ /* 0x000fe80003800000 */
[----:B------:R-:W-:Y:S05]  /*0e80*/  @!P3 BRA `(.L_x_15313) ;  /* 0x000000000010b947 */ /* 0x000fea0003800000 */
[----:B-----5:R-:W-:-:S04]  /*0e90*/  PRMT R101, R106, 0x7632, R101 ;  /* 0x000076326a657816 */ /* 0x020fc80000000065 */
[----:B------:R-:W-:-:S05]  /*0ea0*/  SHF.L.U32 R101, R101, 0x10, RZ ;  /* 0x0000001065657819 */ /* 0x000fca00000006ff */
[----:B------:R-:W-:-:S04]  /*0eb0*/  FMUL.FTZ R101, R101, UR6 ;  /* 0x0000000665657c20 */ /* 0x000fc80008410000 */
[----:B------:R-:W-:-:S07]  /*0ec0*/  @P2 FADD.FTZ R101, R97, R101 ;  /* 0x0000006561652221 */ /* 0x000fce0000010000 */
.L_x_15313:
[----:B------:R-:W-:Y:S05]  /*0ed0*/  BSYNC B1 ;  /* 0x0000000000017941 */ /* 0x000fea0003800000 */
.L_x_15312:
[----:B------:R-:W-:Y:S04]  /*0ee0*/  BSSY B1, `(.L_x_15314) ;  /* 0x0000005000017945 */ /* 0x000fe80003800000 */
[----:B------:R-:W-:Y:S05]  /*0ef0*/  @!P3 BRA `(.L_x_15315) ;  /* 0x00000000000cb947 */ /* 0x000fea0003800000 */
[----:B-----5:R-:W-:-:S05]  /*0f00*/  SHF.L.U32 R102, R107, 0x10, RZ ;  /* 0x000000106b667819 */ /* 0x020fca00000006ff */
[----:B------:R-:W-:-:S04]  /*0f10*/  FMUL.FTZ R102, R102, UR6 ;  /* 0x0000000666667c20 */ /* 0x000fc80008410000 */
[----:B------:R-:W-:-:S07]  /*0f20*/  @P2 FADD.FTZ R102, R98, R102 ;  /* 0x0000006662662221 */ /* 0x000fce0000010000 */
.L_x_15315:
[----:B------:R-:W-:Y:S05]  /*0f30*/  BSYNC B1 ;  /* 0x0000000000017941 */ /* 0x000fea0003800000 */
.L_x_15314:
[----:B------:R-:W-:Y:S04]  /*0f40*/  BSSY B1, `(.L_x_15316) ;  /* 0x0000006000017945 */ /* 0x000fe80003800000 */
[----:B------:R-:W-:Y:S05]  /*0f50*/  @!P3 BRA `(.L_x_15317) ;  /* 0x000000000010b947 */ /* 0x000fea0003800000 */
[----:B-----5:R-:W-:-:S04]  /*0f60*/  PRMT R103, R107, 0x7632, R103 ;  /* 0x000076326b677816 */ /* 0x020fc80000000067 */
[----:B------:R-:W-:-:S05]  /*0f70*/  SHF.L.U32 R103, R103, 0x10, RZ ;  /* 0x0000001067677819 */ /* 0x000fca00000006ff */
[----:B------:R-:W-:-:S04]  /*0f80*/  FMUL.FTZ R103, R103, UR6 ;  /* 0x0000000667677c20 */ /* 0x000fc80008410000 */
[----:B------:R-:W-:-:S07]  /*0f90*/  @P2 FADD.FTZ R103, R99, R103 ;  /* 0x0000006763672221 */ /* 0x000fce0000010000 */
.L_x_15317:
[----:B------:R-:W-:Y:S05]  /*0fa0*/  BSYNC B1 ;  /* 0x0000000000017941 */ /* 0x000fea0003800000 */
.L_x_15316:
[----:B------:R1:W-:Y:S01]  /*0fb0*/  STG.E.128 desc[UR4][R148.64], R92 ;  /* 0x0000005c94007986 */ /* 0x0003e2000c101d04 */
[----:B------:R-:W-:Y:S02]  /*0fc0*/  IADD3 R147, R147, 0x80, RZ ;  /* 0x0000008093937810 */ /* 0x000fe40007ffe0ff */
[----:B------:R-:W-:Y:S01]  /*0fd0*/  IADD3 R153, R153, 0x80, RZ ;  /* 0x0000008099997810 */ /* 0x000fe20007ffe0ff */
[----:B------:R1:W-:Y:S06]  /*0fe0*/  STG.E.128 desc[UR4][R148.64+0x10], R100 ;  /* 0x0000106494007986 */ /* 0x0003ec000c101d04 */
.L_x_15301:
[----:B------:R-:W-:Y:S05]  /*0ff0*/  BSYNC B0 ;  /* 0x0000000000007941 */ /* 0x000fea0003800000 */
.L_x_15300:
[----:B------:R-:W-:Y:S01]  /*1000*/  ISETP.NE.AND P2, PT, R7, RZ, PT ;  /* 0x000000ff0700720c */ /* 0x000fe20003f45270 */
[----:B------:R-:W-:-:S12]  /*1010*/  BSSY B0, `(.L_x_15318) ;  /* 0x000005f000007945 */ /* 0x000fd80003800000 */
[----:B------:R-:W-:Y:S05]  /*1020*/  @!P2 BRA `(.L_x_15319) ;  /* 0x000000040074a947 */ /* 0x000fea0003800000 */
[----:B-1----:R-:W1:Y:S02]  /*1030*/  LDC.64 R148, c[0x0][0x230] ;  /* 0x00008c00ff947b82 */ /* 0x002e640000000a00 */
[----:B-1----:R-:W-:-:S04]  /*1040*/  ISETP.NE.U32.AND P2, PT, R148, RZ, PT ;  /* 0x000000ff9400720c */ /* 0x002fc80003f45070 */
[----:B------:R-:W-:-:S13]  /*1050*/  ISETP.NE.AND.EX P2, PT, R149, RZ, PT, P2 ;  /* 0x000000ff9500720c */ /* 0x000fda0003f45320 */
[----:B------:R-:W1:Y:S02]  /*1060*/  @P2 LDC.64 R150, c[0x0][0x230] ;  /* 0x00008c00ff962b82 */ /* 0x000e640000000a00 */
[----:B-1----:R-:W-:-:S05]  /*1070*/  @P2 IMAD.WIDE.U32 R150, R153, 0x20, R150 ;  /* 0x0000002099962825 */ /* 0x002fca00078e0096 */
[----:B------:R-:W2:Y:S01]  /*1080*/  @P2 LDG.E.128 R88, desc[UR4][R150.64] ;  /* 0x0000000496582981 */ /* 0x000ea2000c1e1d00 */
[----:B------:R-:W-:-:S03]  /*1090*/  ISETP.GT.AND P3, PT, R141, RZ, PT ;  /* 0x000000ff8d00720c */ /* 0x000fc60003f64270 */
[----:B------:R1:W3:Y:S02]  /*10a0*/  @P2 LDG.E.128 R96, desc[UR4][R150.64+0x10] ;  /* 0x0000100496602981 */ /* 0x0002e4000c1e1d00 */
[----:B-1----:R-:W1:Y:S08]  /*10b0*/  @P1 LDC.64 R150, c[0x0][0x220] ;  /* 0x00008800ff961b82 */ /* 0x002e700000000a00 */
[----:B------:R-:W-:-:S04]  /*10c0*/  @!P3 ISETP.NE.U32.AND P4, PT, R148, RZ, PT ;  /* 0x000000ff9400b20c */ /* 0x000fc80003f85070 */
[----:B------:R-:W-:Y:S01]  /*10d0*/  @!P3 ISETP.NE.AND.EX P4, PT, R149, RZ, PT, P4 ;  /* 0x000000ff9500b20c */ /* 0x000fe20003f85340 */
[----:B-1----:R-:W-:-:S05]  /*10e0*/  @P1 IMAD.WIDE.U32 R150, R147, 0x10, R150 ;  /* 0x0000001093961825 */ /* 0x002fca00078e0096 */
        /* <DEDUP_REMOVED lines=23> */
[----:B------:R-:W2:Y:S02]  /*1260*/  LDC.64 R148, c[0x0][0x238] ;  /* 0x00008e00ff947b82 */ /* 0x000ea40000000a00 */
[----:B------:R-:W-:Y:S01]  /*1270*/  @!P3 FSEL R115, R99, RZ, P4 ;  /* 0x000000ff6373b208 */ /* 0x000fe20002000000 */
[----:B--2---:R-:W-:Y:S01]  /*1280*/  IMAD.WIDE.U32 R148, R153, 0x20, R148 ;  /* 0x0000002099947825 */ /* 0x004fe200078e0094 */
[----:B-1----:R-:W-:Y:S07]  /*1290*/  @!P3 BRA `(.L_x_15321) ;  /* 0x00000000000cb947 */ /* 0x002fee0003800000 */
[----:B-----5:R-:W-:-:S05]  /*12a0*/  SHF.L.U32 R108, R104, 0x10, RZ ;  /* 0x00000010686c7819 */ /* 0x020fca00000006ff */
[----:B------:R-:W-:-:S04]  /*12b0*/  FMUL.FTZ R108, R108, UR6 ;  /* 0x000000066c6c7c20 */ /* 0x000fc80008410000 */
[----:B------:R-:W-:-:S07]  /*12c0*/  @P2 FADD.FTZ R108, R88, R108 ;  /* 0x0000006c586c2221 */ /* 0x000fce0000010000 */
.L_x_15321:
[----:B------:R-:W-:Y:S05]  /*12d0*/  BSYNC B1 ;  /* 0x0000000000017941 */ /* 0x000fea0003800000 */
.L_x_15320:
[----:B------:R-:W-:Y:S04]  /*12e0*/  BSSY B1, `(.L_x_15322) ;  /* 0x0000006000017945 */ /* 0x000fe80003800000 */
[----:B------:R-:W-:Y:S05]  /*12f0*/  @!P3 BRA `(.L_x_15323) ;  /* 0x000000000010b947 */ /* 0x000fea0003800000 */
[----:B-----5:R-:W-:-:S04]  /*1300*/  PRMT R109, R104, 0x7632, R109 ;  /* 0x00007632686d7816 */ /* 0x020fc8000000006d */
[----:B------:R-:W-:-:S05]  /*1310*/  SHF.L.U32 R109, R109, 0x10, RZ ;  /* 0x000000106d6d7819 */ /* 0x000fca00000006ff */
[----:B------:R-:W-:-:S04]  /*1320*/  FMUL.FTZ R109, R109, UR6 ;  /* 0x000000066d6d7c20 */ /* 0x000fc80008410000 */
[----:B------:R-:W-:-:S07]  /*1330*/  @P2 FADD.FTZ R109, R89, R109 ;  /* 0x0000006d596d2221 */ /* 0x000fce0000010000 */
.L_x_15323:
[----:B------:R-:W-:Y:S05]  /*1340*/  BSYNC B1 ;  /* 0x0000000000017941 */ /* 0x000fea0003800000 */
.L_x_15322:
[----:B------:R-:W-:Y:S04]  /*1350*/  BSSY B1, `(.L_x_15324) ;  /* 0x0000005000017945 */ /* 0x000fe80003800000 */
[----:B------:R-:W-:Y:S05]  /*1360*/  @!P3 BRA `(.L_x_15325) ;  /* 0x00000000000cb947 */ /* 0x000fea0003800000 */
[----:B-----5:R-:W-:-:S05]  /*1370*/  SHF.L.U32 R110, R105, 0x10, RZ ;  /* 0x00000010696e7819 */ /* 0x020fca00000006ff */
[----:B------:R-:W-:-:S04]  /*1380*/  FMUL.FTZ R110, R110, UR6 ;  /* 0x000000066e6e7c20 */ /* 0x000fc80008410000 */
[----:B------:R-:W-:-:S07]  /*1390*/  @P2 FADD.FTZ R110, R90, R110 ;  /* 0x0000006e5a6e2221 */ /* 0x000fce0000010000 */
.L_x_15325:
[----:B------:R-:W-:Y:S05]  /*13a0*/  BSYNC B1 ;  /* 0x0000000000017941 */ /* 0x000fea0003800000 */
.L_x_15324:
[----:B------:R-:W-:Y:S04]  /*13b0*/  BSSY B1, `(.L_x_15326) ;  /* 0x0000006000017945 */ /* 0x000fe80003800000 */
[----:B------:R-:W-:Y:S05]  /*13c0*/  @!P3 BRA `(.L_x_15327) ;  /* 0x000000000010b947 */ /* 0x000fea0003800000 */
[----:B-----5:R-:W-:-:S04]  /*13d0*/  PRMT R111, R105, 0x7632, R111 ;  /* 0x00007632696f7816 */ /* 0x020fc8000000006f */
[----:B------:R-:W-:-:S05]  /*13e0*/  SHF.L.U32 R111, R111, 0x10, RZ ;  /* 0x000000106f6f7819 */ /* 0x000fca00000006ff */
[----:B------:R-:W-:-:S04]  /*13f0*/  FMUL.FTZ R111, R111, UR6 ;  /* 0x000000066f6f7c20 */ /* 0x000fc80008410000 */
[----:B------:R-:W-:-:S07]  /*1400*/  @P2 FADD.FTZ R111, R91, R111 ;  /* 0x0000006f5b6f2221 */ /* 0x000fce0000010000 */
.L_x_15327:
[----:B------:R-:W-:Y:S05]  /*1410*/  BSYNC B1 ;  /* 0x0000000000017941 */ /* 0x000fea0003800000 */
.L_x_15326:
[----:B------:R-:W-:Y:S04]  /*1420*/  BSSY B1, `(.L_x_15328) ;  /* 0x0000005000017945 */ /* 0x000fe80003800000 */
[----:B------:R-:W-:Y:S05]  /*1430*/  @!P3 BRA `(.L_x_15329) ;  /* 0x00000000000cb947 */ /* 0x000fea0003800000 */
[----:B-----5:R-:W-:-:S05]  /*1440*/  SHF.L.U32 R112, R106, 0x10, RZ ;  /* 0x000000106a707819 */ /* 0x020fca00000006ff */
[----:B------:R-:W-:-:S04]  /*1450*/  FMUL.FTZ R112, R112, UR6 ;  /* 0x0000000670707c20 */ /* 0x000fc80008410000 */
[----:B------:R-:W-:-:S07]  /*1460*/  @P2 FADD.FTZ R112, R96, R112 ;  /* 0x0000007060702221 */ /* 0x000fce0000010000 */
.L_x_15329:
[----:B------:R-:W-:Y:S05]  /*1470*/  BSYNC B1 ;  /* 0x0000000000017941 */ /* 0x000fea0003800000 */
.L_x_15328:
[----:B------:R-:W-:Y:S04]  /*1480*/  BSSY B1, `(.L_x_15330) ;  /* 0x0000006000017945 */ /* 0x000fe80003800000 */
[----:B------:R-:W-:Y:S05]  /*1490*/  @!P3 BRA `(.L_x_15331) ;  /* 0x000000000010b947 */ /* 0x000fea0003800000 */
[----:B-----5:R-:W-:-:S04]  /*14a0*/  PRMT R113, R106, 0x7632, R113 ;  /* 0x000076326a717816 */ /* 0x020fc80000000071 */
[----:B------:R-:W-:-:S05]  /*14b0*/  SHF.L.U32 R113, R113, 0x10, RZ ;  /* 0x0000001071717819 */ /* 0x000fca00000006ff */
[----:B------:R-:W-:-:S04]  /*14c0*/  FMUL.FTZ R113, R113, UR6 ;  /* 0x0000000671717c20 */ /* 0x000fc80008410000 */
[----:B------:R-:W-:-:S07]  /*14d0*/  @P2 FADD.FTZ R113, R97, R113 ;  /* 0x0000007161712221 */ /* 0x000fce0000010000 */
.L_x_15331:
[----:B------:R-:W-:Y:S05]  /*14e0*/  BSYNC B1 ;  /* 0x0000000000017941 */ /* 0x000fea0003800000 */
.L_x_15330:
[----:B------:R-:W-:Y:S04]  /*14f0*/  BSSY B1, `(.L_x_15332) ;  /* 0x0000005000017945 */ /* 0x000fe80003800000 */
[----:B------:R-:W-:Y:S05]  /*1500*/  @!P3 BRA `(.L_x_15333) ;  /* 0x00000000000cb947 */ /* 0x000fea0003800000 */
[----:B-----5:R-:W-:-:S05]  /*1510*/  SHF.L.U32 R114, R107, 0x10, RZ ;  /* 0x000000106b727819 */ /* 0x020fca00000006ff */
[----:B------:R-:W-:-:S04]  /*1520*/  FMUL.FTZ R114, R114, UR6 ;  /* 0x0000000672727c20 */ /* 0x000fc80008410000 */
[----:B------:R-:W-:-:S07]  /*1530*/  @P2 FADD.FTZ R114, R98, R114 ;  /* 0x0000007262722221 */ /* 0x000fce0000010000 */
.L_x_15333:
[----:B------:R-:W-:Y:S05]  /*1540*/  BSYNC B1 ;  /* 0x0000000000017941 */ /* 0x000fea0003800000 */
.L_x_15332:
[----:B------:R-:W-:Y:S04]  /*1550*/  BSSY B1, `(.L_x_15334) ;  /* 0x0000006000017945 */ /* 0x000fe80003800000 */
[----:B------:R-:W-:Y:S05]  /*1560*/  @!P3 BRA `(.L_x_15335) ;  /* 0x000000000010b947 */ /* 0x000fea0003800000 */
[----:B-----5:R-:W-:-:S04]  /*1570*/  PRMT R115, R107, 0x7632, R115 ;  /* 0x000076326b737816 */ /* 0x020fc80000000073 */
[----:B------:R-:W-:-:S05]  /*1580*/  SHF.L.U32 R115, R115, 0x10, RZ ;  /* 0x0000001073737819 */ /* 0x000fca00000006ff */
[----:B------:R-:W-:-:S04]  /*1590*/  FMUL.FTZ R115, R115, UR6 ;  /* 0x0000000673737c20 */ /* 0x000fc80008410000 */
[----:B------:R-:W-:-:S07]  /*15a0*/  @P2 FADD.FTZ R115, R99, R115 ;  /* 0x0000007363732221 */ /* 0x000fce0000010000 */
.L_x_15335:
[----:B------:R-:W-:Y:S05]  /*15b0*/  BSYNC B1 ;  /* 0x0000000000017941 */ /* 0x000fea0003800000 */
.L_x_15334:
[----:B------:R2:W-:Y:S01]  /*15c0*/  STG.E.128 desc[UR4][R148.64], R108 ;  /* 0x0000006c94007986 */ /* 0x0005e2000c101d04 */
[----:B------:R-:W-:Y:S02]  /*15d0*/  IADD3 R147, R147, 0x80, RZ ;  /* 0x0000008093937810 */ /* 0x000fe40007ffe0ff */
[----:B------:R-:W-:Y:S01]  /*15e0*/  IADD3 R153, R153, 0x80, RZ ;  /* 0x0000008099997810 */ /* 0x000fe20007ffe0ff */
[----:B------:R2:W-:Y:S06]  /*15f0*/  STG.E.128 desc[UR4][R148.64+0x10], R112 ;  /* 0x0000107094007986 */ /* 0x0005ec000c101d04 */
.L_x_15319:
[----:B------:R-:W-:Y:S05]  /*1600*/  BSYNC B0 ;  /* 0x0000000000007941 */ /* 0x000fea0003800000 */
.L_x_15318:
[----:B------:R-:W-:Y:S01]  /*1610*/  ISETP.NE.AND P2, PT, R144, RZ, PT ;  /* 0x000000ff9000720c */ /* 0x000fe20003f45270 */
[----:B------:R-:W-:-:S12]  /*1620*/  BSSY B0, `(.L_x_15336) ;  /* 0x000005f000007945 */ /* 0x000fd80003800000 */
[----:B------:R-:W-:Y:S05]  /*1630*/  @!P2 BRA `(.L_x_15337) ;  /* 0x000000040074a947 */ /* 0x000fea0003800000 */
[----:B-12---:R-:W1:Y:S02]  /*1640*/  LDC.64 R148, c[0x0][0x230] ;  /* 0x00008c00ff947b82 */ /* 0x006e640000000a00 */
        /* <DEDUP_REMOVED lines=41> */
.L_x_15339:
[----:B------:R-:W-:Y:S05]  /*18e0*/  BSYNC B1 ;  /* 0x0000000000017941 */ /* 0x000fea0003800000 */
.L_x_15338:
[----:B------:R-:W-:Y:S04]  /*18f0*/  BSSY B1, `(.L_x_15340) ;  /* 0x0000006000017945 */ /* 0x000fe80003800000 */
[----:B------:R-:W-:Y:S05]  /*1900*/  @!P3 BRA `(.L_x_15341) ;  /* 0x000000000010b947 */ /* 0x000fea0003800000 */
[----:B-----5:R-:W-:-:S04]  /*1910*/  PRMT R117, R104, 0x7632, R117 ;  /* 0x0000763268757816 */ /* 0x020fc80000000075 */
[----:B------:R-:W-:-:S05]  /*1920*/  SHF.L.U32 R117, R117, 0x10, RZ ;  /* 0x0000001075757819 */ /* 0x000fca00000006ff */
[----:B------:R-:W-:-:S04]  /*1930*/  FMUL.FTZ R117, R117, UR6 ;  /* 0x0000000675757c20 */ /* 0x000fc80008410000 */
[----:B------:R-:W-:-:S07]  /*1940*/  @P2 FADD.FTZ R117, R89, R117 ;  /* 0x0000007559752221 */ /* 0x000fce0000010000 */
.L_x_15341:
[----:B------:R-:W-:Y:S05]  /*1950*/  BSYNC B1 ;  /* 0x0000000000017941 */ /* 0x000fea0003800000 */
.L_x_15340:
[----:B------:R-:W-:Y:S04]  /*1960*/  BSSY B1, `(.L_x_15342) ;  /* 0x0000005000017945 */ /* 0x000fe80003800000 */
[----:B------:R-:W-:Y:S05]  /*1970*/  @!P3 BRA `(.L_x_15343) ;  /* 0x00000000000cb947 */ /* 0x000fea0003800000 */
[----:B-----5:R-:W-:-:S05]  /*1980*/  SHF.L.U32 R118, R105, 0x10, RZ ;  /* 0x0000001069767819 */ /* 0x020fca00000006ff */
[----:B------:R-:W-:-:S04]  /*1990*/  FMUL.FTZ R118, R118, UR6 ;  /* 0x0000000676767c20 */ /* 0x000fc80008410000 */
[----:B------:R-:W-:-:S07]  /*19a0*/  @P2 FADD.FTZ R118, R90, R118 ;  /* 0x000000765a762221 */ /* 0x000fce0000010000 */
.L_x_15343:
[----:B------:R-:W-:Y:S05]  /*19b0*/  BSYNC B1 ;  /* 0x0000000000017941 */ /* 0x000fea0003800000 */
.L_x_15342:
[----:B------:R-:W-:Y:S04]  /*19c0*/  BSSY B1, `(.L_x_15344) ;  /* 0x0000006000017945 */ /* 0x000fe80003800000 */
[----:B------:R-:W-:Y:S05]  /*19d0*/  @!P3 BRA `(.L_x_15345) ;  /* 0x000000000010b947 */ /* 0x000fea0003800000 */
[----:B-----5:R-:W-:-:S04]  /*19e0*/  PRMT R119, R105, 0x7632, R119 ;  /* 0x0000763269777816 */ /* 0x020fc80000000077 */
[----:B------:R-:W-:-:S05]  /*19f0*/  SHF.L.U32 R119, R119, 0x10, RZ ;  /* 0x0000001077777819 */ /* 0x000fca00000006ff */
[----:B------:R-:W-:-:S04]  /*1a00*/  FMUL.FTZ R119, R119, UR6 ;  /* 0x0000000677777c20 */ /* 0x000fc80008410000 */
[----:B------:R-:W-:-:S07]  /*1a10*/  @P2 FADD.FTZ R119, R91, R119 ;  /* 0x000000775b772221 */ /* 0x000fce0000010000 */
.L_x_15345:
[----:B------:R-:W-:Y:S05]  /*1a20*/  BSYNC B1 ;  /* 0x0000000000017941 */ /* 0x000fea0003800000 */
.L_x_15344:
[----:B------:R-:W-:Y:S04]  /*1a30*/  BSSY B1, `(.L_x_15346) ;  /* 0x0000005000017945 */ /* 0x000fe80003800000 */
[----:B------:R-:W-:Y:S05]  /*1a40*/  @!P3 BRA `(.L_x_15347) ;  /* 0x00000000000cb947 */ /* 0x000fea0003800000 */
[----:B-----5:R-:W-:-:S05]  /*1a50*/  SHF.L.U32 R120, R106, 0x10, RZ ;  /* 0x000000106a787819 */ /* 0x020fca00000006ff */
[----:B------:R-:W-:-:S04]  /*1a60*/  FMUL.FTZ R120, R120, UR6 ;  /* 0x0000000678787c20 */ /* 0x000fc80008410000 */
[----:B------:R-:W-:-:S07]  /*1a70*/  @P2 FADD.FTZ R120, R96, R120 ;  /* 0x0000007860782221 */ /* 0x000fce0000010000 */
.L_x_15347:
[----:B------:R-:W-:Y:S05]  /*1a80*/  BSYNC B1 ;  /* 0x0000000000017941 */ /* 0x000fea0003800000 */
.L_x_15346:
[----:B------:R-:W-:Y:S04]  /*1a90*/  BSSY B1, `(.L_x_15348) ;  /* 0x0000006000017945 */ /* 0x000fe80003800000 */
[----:B------:R-:W-:Y:S05]  /*1aa0*/  @!P3 BRA `(.L_x_15349) ;  /* 0x000000000010b947 */ /* 0x000fea0003800000 */
[----:B-----5:R-:W-:-:S04]  /*1ab0*/  PRMT R121, R106, 0x7632, R121 ;  /* 0x000076326a797816 */ /* 0x020fc80000000079 */
[----:B------:R-:W-:-:S05]  /*1ac0*/  SHF.L.U32 R121, R121, 0x10, RZ ;  /* 0x0000001079797819 */ /* 0x000fca00000006ff */
[----:B------:R-:W-:-:S04]  /*1ad0*/  FMUL.FTZ R121, R121, UR6 ;  /* 0x0000000679797c20 */ /* 0x000fc80008410000 */
[----:B------:R-:W-:-:S07]  /*1ae0*/  @P2 FADD.FTZ R121, R97, R121 ;  /* 0x0000007961792221 */ /* 0x000fce0000010000 */
.L_x_15349:
[----:B------:R-:W-:Y:S05]  /*1af0*/  BSYNC B1 ;  /* 0x0000000000017941 */ /* 0x000fea0003800000 */
.L_x_15348:
[----:B------:R-:W-:Y:S04]  /*1b00*/  BSSY B1, `(.L_x_15350) ;  /* 0x0000005000017945 */ /* 0x000fe80003800000 */
[----:B------:R-:W-:Y:S05]  /*1b10*/  @!P3 BRA `(.L_x_15351) ;  /* 0x00000000000cb947 */ /* 0x000fea0003800000 */
[----:B-----5:R-:W-:-:S05]  /*1b20*/  SHF.L.U32 R122, R107, 0x10, RZ ;  /* 0x000000106b7a7819 */ /* 0x020fca00000006ff */
[----:B------:R-:W-:-:S04]  /*1b30*/  FMUL.FTZ R122, R122, UR6 ;  /* 0x000000067a7a7c20 */ /* 0x000fc80008410000 */
[----:B------:R-:W-:-:S07]  /*1b40*/  @P2 FADD.FTZ R122, R98, R122 ;  /* 0x0000007a627a2221 */ /* 0x000fce0000010000 */
.L_x_15351:
[----:B------:R-:W-:Y:S05]  /*1b50*/  BSYNC B1 ;  /* 0x0000000000017941 */ /* 0x000fea0003800000 */
.L_x_15350:
[----:B------:R-:W-:Y:S04]  /*1b60*/  BSSY B1, `(.L_x_15352) ;  /* 0x0000006000017945 */ /* 0x000fe80003800000 */
[----:B------:R-:W-:Y:S05]  /*1b70*/  @!P3 BRA `(.L_x_15353) ;  /* 0x000000000010b947 */ /* 0x000fea0003800000 */
[----:B-----5:R-:W-:-:S04]  /*1b80*/  PRMT R123, R107, 0x7632, R123 ;  /* 0x000076326b7b7816 */ /* 0x020fc8000000007b */
[----:B------:R-:W-:-:S05]  /*1b90*/  SHF.L.U32 R123, R123, 0x10, RZ ;  /* 0x000000107b7b7819 */ /* 0x000fca00000006ff */
[----:B------:R-:W-:-:S04]  /*1ba0*/  FMUL.FTZ R123, R123, UR6 ;  /* 0x000000067b7b7c20 */ /* 0x000fc80008410000 */
[----:B------:R-:W-:-:S07]  /*1bb0*/  @P2 FADD.FTZ R123, R99, R123 ;  /* 0x0000007b637b2221 */ /* 0x000fce0000010000 */
.L_x_15353:
[----:B------:R-:W-:Y:S05]  /*1bc0*/  BSYNC B1 ;  /* 0x0000000000017941 */ /* 0x000fea0003800000 */
.L_x_15352:
[----:B------:R3:W-:Y:S01]  /*1bd0*/  STG.E.128 desc[UR4][R148.64], R116 ;  /* 0x0000007494007986 */ /* 0x0007e2000c101d04 */
[----:B------:R-:W-:Y:S02]  /*1be0*/  IADD3 R147, R147, 0x80, RZ ;  /* 0x0000008093937810 */ /* 0x000fe40007ffe0ff */
[----:B------:R-:W-:Y:S01]  /*1bf0*/  IADD3 R153, R153, 0x80, RZ ;  /* 0x0000008099997810 */ /* 0x000fe20007ffe0ff */
[----:B------:R3:W-:Y:S06]  /*1c00*/  STG.E.128 desc[UR4][R148.64+0x10], R120 ;  /* 0x0000107894007986 */ /* 0x0007ec000c101d04 */
.L_x_15337:
[----:B------:R-:W-:Y:S05]  /*1c10*/  BSYNC B0 ;  /* 0x0000000000007941 */ /* 0x000fea0003800000 */
.L_x_15336:
[----:B------:R-:W-:Y:S01]  /*1c20*/  ISETP.NE.AND P2, PT, R145, RZ, PT ;  /* 0x000000ff9100720c */ /* 0x000fe20003f45270 */
[----:B------:R-:W-:-:S12]  /*1c30*/  BSSY B0, `(.L_x_15354) ;  /* 0x000005f000007945 */ /* 0x000fd80003800000 */
[----:B------:R-:W-:Y:S05]  /*1c40*/  @!P2 BRA `(.L_x_15355) ;  /* 0x000000040074a947 */ /* 0x000fea0003800000 */
[----:B-123--:R-:W1:Y:S02]  /*1c50*/  LDC.64 R148, c[0x0][0x230] ;  /* 0x00008c00ff947b82 */ /* 0x00ee640000000a00 */
        /* <DEDUP_REMOVED lines=41> */
.L_x_15357:
[----:B------:R-:W-:Y:S05]  /*1ef0*/  BSYNC B1 ;  /* 0x0000000000017941 */ /* 0x000fea0003800000 */
.L_x_15356:
[----:B------:R-:W-:Y:S04]  /*1f00*/  BSSY B1, `(.L_x_15358) ;  /* 0x0000006000017945 */ /* 0x000fe80003800000 */
[----:B------:R-:W-:Y:S05]  /*1f10*/  @!P3 BRA `(.L_x_15359) ;  /* 0x000000000010b947 */ /* 0x000fea0003800000 */
[----:B-----5:R-:W-:-:S04]  /*1f20*/  PRMT R125, R104, 0x7632, R125 ;  /* 0x00007632687d7816 */ /* 0x020fc8000000007d */
[----:B------:R-:W-:-:S05]  /*1f30*/  SHF.L.U32 R125, R125, 0x10, RZ ;  /* 0x000000107d7d7819 */ /* 0x000fca00000006ff */
[----:B------:R-:W-:-:S04]  /*1f40*/  FMUL.FTZ R125, R125, UR6 ;  /* 0x000000067d7d7c20 */ /* 0x000fc80008410000 */
[----:B------:R-:W-:-:S07]  /*1f50*/  @P2 FADD.FTZ R125, R89, R125 ;  /* 0x0000007d597d2221 */ /* 0x000fce0000010000 */
.L_x_15359:
[----:B------:R-:W-:Y:S05]  /*1f60*/  BSYNC B1 ;  /* 0x0000000000017941 */ /* 0x000fea0003800000 */
.L_x_15358:
[----:B------:R-:W-:Y:S04]  /*1f70*/  BSSY B1, `(.L_x_15360) ;  /* 0x0000005000017945 */ /* 0x000fe80003800000 */
[----:B------:R-:W-:Y:S05]  /*1f80*/  @!P3 BRA `(.L_x_15361) ;  /* 0x00000000000cb947 */ /* 0x000fea0003800000 */
[----:B-----5:R-:W-:-:S05]  /*1f90*/  SHF.L.U32 R126, R105, 0x10, RZ ;  /* 0x00000010697e7819 */ /* 0x020fca00000006ff */
[----:B------:R-:W-:-:S04]  /*1fa0*/  FMUL.FTZ R126, R126, UR6 ;  /* 0x000000067e7e7c20 */ /* 0x000fc80008410000 */
[----:B------:R-:W-:-:S07]  /*1fb0*/  @P2 FADD.FTZ R126, R90, R126 ;  /* 0x0000007e5a7e2221 */ /* 0x000fce0000010000 */
.L_x_15361:
[----:B------:R-:W-:Y:S05]  /*1fc0*/  BSYNC B1 ;  /* 0x0000000000017941 */ /* 0x000fea0003800000 */
.L_x_15360:
[----:B------:R-:W-:Y:S04]  /*1fd0*/  BSSY B1, `(.L_x_15362) ;  /* 0x0000006000017945 */ /* 0x000fe80003800000 */
[----:B------:R-:W-:Y:S05]  /*1fe0*/  @!P3 BRA `(.L_x_15363) ;  /* 0x000000000010b947 */ /* 0x000fea0003800000 */
[----:B-----5:R-:W-:-:S04]  /*1ff0*/  PRMT R127, R105, 0x7632, R127 ;  /* 0x00007632697f7816 */ /* 0x020fc8000000007f */
[----:B------:R-:W-:-:S05]  /*2000*/  SHF.L.U32 R127, R127, 0x10, RZ ;  /* 0x000000107f7f7819 */ /* 0x000fca00000006ff */
[----:B------:R-:W-:-:S04]  /*2010*/  FMUL.FTZ R127, R127, UR6 ;  /* 0x000000067f7f7c20 */ /* 0x000fc80008410000 */
[----:B------:R-:W-:-:S07]  /*2020*/  @P2 FADD.FTZ R127, R91, R127 ;  /* 0x0000007f5b7f2221 */ /* 0x000fce0000010000 */
.L_x_15363:
[----:B------:R-:W-:Y:S05]  /*2030*/  BSYNC B1 ;  /* 0x0000000000017941 */ /* 0x000fea0003800000 */
.L_x_15362:
[----:B------:R-:W-:Y:S04]  /*2040*/  BSSY B1, `(.L_x_15364) ;  /* 0x0000005000017945 */ /* 0x000fe80003800000 */
[----:B------:R-:W-:Y:S05]  /*2050*/  @!P3 BRA `(.L_x_15365) ;  /* 0x00000000000cb947 */ /* 0x000fea0003800000 */
[----:B-----5:R-:W-:-:S05]  /*2060*/  SHF.L.U32 R128, R106, 0x10, RZ ;  /* 0x000000106a807819 */ /* 0x020fca00000006ff */
[----:B------:R-:W-:-:S04]  /*2070*/  FMUL.FTZ R128, R128, UR6 ;  /* 0x0000000680807c20 */ /* 0x000fc80008410000 */
[----:B------:R-:W-:-:S07]  /*2080*/  @P2 FADD.FTZ R128, R96, R128 ;  /* 0x0000008060802221 */ /* 0x000fce0000010000 */
.L_x_15365:
[----:B------:R-:W-:Y:S05]  /*2090*/  BSYNC B1 ;  /* 0x0000000000017941 */ /* 0x000fea0003800000 */
.L_x_15364:
[----:B------:R-:W-:Y:S04]  /*20a0*/  BSSY B1, `(.L_x_15366) ;  /* 0x0000006000017945 */ /* 0x000fe80003800000 */
[----:B------:R-:W-:Y:S05]  /*20b0*/  @!P3 BRA `(.L_x_15367) ;  /* 0x000000000010b947 */ /* 0x000fea0003800000 */
[----:B-----5:R-:W-:-:S04]  /*20c0*/  PRMT R129, R106, 0x7632, R129 ;  /* 0x000076326a817816 */ /* 0x020fc80000000081 */
[----:B------:R-:W-:-:S05]  /*20d0*/  SHF.L.U32 R129, R129, 0x10, RZ ;  /* 0x0000001081817819 */ /* 0x000fca00000006ff */
[----:B------:R-:W-:-:S04]  /*20e0*/  FMUL.FTZ R129, R129, UR6 ;  /* 0x0000000681817c20 */ /* 0x000fc80008410000 */
[----:B------:R-:W-:-:S07]  /*20f0*/  @P2 FADD.FTZ R129, R97, R129 ;  /* 0x0000008161812221 */ /* 0x000fce0000010000 */
.L_x_15367:
[----:B------:R-:W-:Y:S05]  /*2100*/  BSYNC B1 ;  /* 0x0000000000017941 */ /* 0x000fea0003800000 */
.L_x_15366:
[----:B------:R-:W-:Y:S04]  /*2110*/  BSSY B1, `(.L_x_15368) ;  /* 0x0000005000017945 */ /* 0x000fe80003800000 */
[----:B------:R-:W-:Y:S05]  /*2120*/  @!P3 BRA `(.L_x_15369) ;  /* 0x00000000000cb947 */ /* 0x000fea0003800000 */
[----:B-----5:R-:W-:-:S05]  /*2130*/  SHF.L.U32 R130, R107, 0x10, RZ ;  /* 0x000000106b827819 */ /* 0x020fca00000006ff */
[----:B------:R-:W-:-:S04]  /*2140*/  FMUL.FTZ R130, R130, UR6 ;  /* 0x0000000682827c20 */ /* 0x000fc80008410000 */
[----:B------:R-:W-:-:S07]  /*2150*/  @P2 FADD.FTZ R130, R98, R130 ;  /* 0x0000008262822221 */ /* 0x000fce0000010000 */
.L_x_15369:
[----:B------:R-:W-:Y:S05]  /*2160*/  BSYNC B1 ;  /* 0x0000000000017941 */ /* 0x000fea0003800000 */
.L_x_15368:
[----:B------:R-:W-:Y:S04]  /*2170*/  BSSY B1, `(.L_x_15370) ;  /* 0x0000006000017945 */ /* 0x000fe80003800000 */
[----:B------:R-:W-:Y:S05]  /*2180*/  @!P3 BRA `(.L_x_15371) ;  /* 0x000000000010b947 */ /* 0x000fea0003800000 */
[----:B-----5:R-:W-:-:S04]  /*2190*/  PRMT R131, R107, 0x7632, R131 ;  /* 0x000076326b837816 */ /* 0x020fc80000000083 */
[----:B------:R-:W-:-:S05]  /*21a0*/  SHF.L.U32 R131, R131, 0x10, RZ ;  /* 0x0000001083837819 */ /* 0x000fca00000006ff */
[----:B------:R-:W-:-:S04]  /*21b0*/  FMUL.FTZ R131, R131, UR6 ;  /* 0x0000000683837c20 */ /* 0x000fc80008410000 */
[----:B------:R-:W-:-:S07]  /*21c0*/  @P2 FADD.FTZ R131, R99, R131 ;  /* 0x0000008363832221 */ /* 0x000fce0000010000 */
.L_x_15371:
[----:B------:R-:W-:Y:S05]  /*21d0*/  BSYNC B1 ;  /* 0x0000000000017941 */ /* 0x000fea0003800000 */
.L_x_15370:
[----:B------:R4:W-:Y:S01]  /*21e0*/  STG.E.128 desc[UR4][R148.64], R124 ;  /* 0x0000007c94007986 */ /* 0x0009e2000c101d04 */
[----:B------:R-:W-:Y:S02]  /*21f0*/  IADD3 R147, R147, 0x80, RZ ;  /* 0x0000008093937810 */ /* 0x000fe40007ffe0ff */
[----:B------:R-:W-:Y:S01]  /*2200*/  IADD3 R153, R153, 0x80, RZ ;  /* 0x0000008099997810 */ /* 0x000fe20007ffe0ff */
[----:B------:R4:W-:Y:S06]  /*2210*/  STG.E.128 desc[UR4][R148.64+0x10], R128 ;  /* 0x0000108094007986 */ /* 0x0009ec000c101d04 */
.L_x_15355:
[----:B------:R-:W-:Y:S05]  /*2220*/  BSYNC B0 ;  /* 0x0000000000007941 */ /* 0x000fea0003800000 */
.L_x_15354:
[----:B------:R-:W-:Y:S01]  /*2230*/  ISETP.NE.AND P2, PT, R146, RZ, PT ;  /* 0x000000ff9200720c */ /* 0x000fe20003f45270 */
[----:B------:R-:W-:-:S12]  /*2240*/  BSSY B0, `(.L_x_15372) ;  /* 0x000005d000007945 */ /* 0x000fd80003800000 */
[----:B------:R-:W-:Y:S05]  /*2250*/  @!P2 BRA `(.L_x_15373) ;  /* 0x00000004006ca947 */ /* 0x000fea0003800000 */
[----:B-1234-:R-:W1:Y:S08]  /*2260*/  LDC.64 R148, c[0x0][0x230] ;  /* 0x00008c00ff947b82 */ /* 0x01ee700000000a00 */
[----:B------:R-:W2:Y:S01]  /*2270*/  @P1 LDC.64 R136, c[0x0][0x220] ;  /* 0x00008800ff881b82 */ /* 0x000ea20000000a00 */
[----:B-1----:R-:W-:-:S04]  /*2280*/  ISETP.NE.U32.AND P2, PT, R148, RZ, PT ;  /* 0x000000ff9400720c */ /* 0x002fc80003f45070 */
[----:B------:R-:W-:-:S13]  /*2290*/  ISETP.NE.AND.EX P2, PT, R149, RZ, PT, P2 ;  /* 0x000000ff9500720c */ /* 0x000fda0003f45320 */
[----:B------:R-:W1:Y:S02]  /*22a0*/  @P2 LDC.64 R150, c[0x0][0x230] ;  /* 0x00008c00ff962b82 */ /* 0x000e640000000a00 */
[----:B-1----:R-:W-:-:S05]  /*22b0*/  @P2 IMAD.WIDE.U32 R150, R153, 0x20, R150 ;  /* 0x0000002099962825 */ /* 0x002fca00078e0096 */
[----:B------:R-:W3:Y:S01]  /*22c0*/  @P2 LDG.E.128 R88, desc[UR4][R150.64] ;  /* 0x0000000496582981 */ /* 0x000ee2000c1e1d00 */
[----:B------:R-:W-:Y:S01]  /*22d0*/  ISETP.GT.AND P3, PT, R141, RZ, PT ;  /* 0x000000ff8d00720c */ /* 0x000fe20003f64270 */
[----:B--2---:R-:W-:Y:S02]  /*22e0*/  @P1 IMAD.WIDE.U32 R136, R147, 0x10, R136 ;  /* 0x0000001093881825 */ /* 0x004fe400078e0088 */
[----:B------:R-:W2:Y:S04]  /*22f0*/  @P2 LDG.E.128 R96, desc[UR4][R150.64+0x10] ;  /* 0x0000100496602981 */ /* 0x000ea8000c1e1d00 */
[----:B-----5:R2:W5:Y:S06]  /*2300*/  @P1 LDG.E.128 R104, desc[UR4][R136.64] ;  /* 0x0000000488681981 */ /* 0x02056c000c1e1d00 */
[----:B------:R-:W-:-:S04]  /*2310*/  @!P3 ISETP.NE.U32.AND P1, PT, R148, RZ, PT ;  /* 0x000000ff9400b20c */ /* 0x000fc80003f25070 */
[----:B------:R-:W-:Y:S01]  /*2320*/  @!P3 ISETP.NE.AND.EX P1, PT, R149, RZ, PT, P1 ;  /* 0x000000ff9500b20c */ /* 0x000fe20003f25310 */
[----:B------:R-:W-:Y:S03]  /*2330*/  BSSY B1, `(.L_x_15374) ;  /* 0x000001d000017945 */ /* 0x000fe60003800000 */
        /* <DEDUP_REMOVED lines=24> */
[----:B------:R-:W-:Y:S07]  /*24c0*/  @!P3 BRA `(.L_x_15375) ;  /* 0x00000000000cb947 */ /* 0x000fee0003800000 */
[----:B-----5:R-:W-:-:S05]  /*24d0*/  SHF.L.U32 R132, R104, 0x10, RZ ;  /* 0x0000001068847819 */ /* 0x020fca00000006ff */
[----:B------:R-:W-:-:S04]  /*24e0*/  FMUL.FTZ R132, R132, UR6 ;  /* 0x0000000684847c20 */ /* 0x000fc80008410000 */
[----:B------:R-:W-:-:S07]  /*24f0*/  @P2 FADD.FTZ R132, R88, R132 ;  /* 0x0000008458842221 */ /* 0x000fce0000010000 */
.L_x_15375:
[----:B------:R-:W-:Y:S05]  /*2500*/  BSYNC B1 ;  /* 0x0000000000017941 */ /* 0x000fea0003800000 */
.L_x_15374:
[----:B------:R-:W-:Y:S04]  /*2510*/  BSSY B1, `(.L_x_15376) ;  /* 0x0000006000017945 */ /* 0x000fe80003800000 */
[----:B------:R-:W-:Y:S05]  /*2520*/  @!P3 BRA `(.L_x_15377) ;  /* 0x000000000010b947 */ /* 0x000fea0003800000 */
[----:B-----5:R-:W-:-:S04]  /*2530*/  PRMT R133, R104, 0x7632, R133 ;  /* 0x0000763268857816 */ /* 0x020fc80000000085 */
[----:B------:R-:W-:-:S05]  /*2540*/  SHF.L.U32 R133, R133, 0x10, RZ ;  /* 0x0000001085857819 */ /* 0x000fca00000006ff */
[----:B------:R-:W-:-:S04]  /*2550*/  FMUL.FTZ R133, R133, UR6 ;  /* 0x0000000685857c20 */ /* 0x000fc80008410000 */
[----:B------:R-:W-:-:S07]  /*2560*/  @P2 FADD.FTZ R133, R89, R133 ;  /* 0x0000008559852221 */ /* 0x000fce0000010000 */
.L_x_15377:
[----:B------:R-:W-:Y:S05]  /*2570*/  BSYNC B1 ;  /* 0x0000000000017941 */ /* 0x000fea0003800000 */
.L_x_15376:
[----:B------:R-:W-:Y:S04]  /*2580*/  BSSY B1, `(.L_x_15378) ;  /* 0x0000005000017945 */ /* 0x000fe80003800000 */
[----:B------:R-:W-:Y:S05]  /*2590*/  @!P3 BRA `(.L_x_15379) ;  /* 0x00000000000cb947 */ /* 0x000fea0003800000 */
[----:B-----5:R-:W-:-:S05]  /*25a0*/  SHF.L.U32 R134, R105, 0x10, RZ ;  /* 0x0000001069867819 */ /* 0x020fca00000006ff */
[----:B------:R-:W-:-:S04]  /*25b0*/  FMUL.FTZ R134, R134, UR6 ;  /* 0x0000000686867c20 */ /* 0x000fc80008410000 */
[----:B------:R-:W-:-:S07]  /*25c0*/  @P2 FADD.FTZ R134, R90, R134 ;  /* 0x000000865a862221 */ /* 0x000fce0000010000 */
.L_x_15379:
[----:B------:R-:W-:Y:S05]  /*25d0*/  BSYNC B1 ;  /* 0x0000000000017941 */ /* 0x000fea0003800000 */
.L_x_15378:
[----:B------:R-:W-:Y:S04]  /*25e0*/  BSSY B1, `(.L_x_15380) ;  /* 0x0000006000017945 */ /* 0x000fe80003800000 */
[----:B------:R-:W-:Y:S05]  /*25f0*/  @!P3 BRA `(.L_x_15381) ;  /* 0x000000000010b947 */ /* 0x000fea0003800000 */
[----:B-----5:R-:W-:-:S04]  /*2600*/  PRMT R135, R105, 0x7632, R135 ;  /* 0x0000763269877816 */ /* 0x020fc80000000087 */
[----:B------:R-:W-:-:S05]  /*2610*/  SHF.L.U32 R135, R135, 0x10, RZ ;  /* 0x0000001087877819 */ /* 0x000fca00000006ff */
[----:B------:R-:W-:-:S04]  /*2620*/  FMUL.FTZ R135, R135, UR6 ;  /* 0x0000000687877c20 */ /* 0x000fc80008410000 */
[----:B------:R-:W-:-:S07]  /*2630*/  @P2 FADD.FTZ R135, R91, R135 ;  /* 0x000000875b872221 */ /* 0x000fce0000010000 */
.L_x_15381:
[----:B------:R-:W-:Y:S05]  /*2640*/  BSYNC B1 ;  /* 0x0000000000017941 */ /* 0x000fea0003800000 */
.L_x_15380:
[----:B------:R-:W-:Y:S04]  /*2650*/  BSSY B1, `(.L_x_15382) ;  /* 0x0000005000017945 */ /* 0x000fe80003800000 */
[----:B------:R-:W-:Y:S05]  /*2660*/  @!P3 BRA `(.L_x_15383) ;  /* 0x00000000000cb947 */ /* 0x000fea0003800000 */
[----:B-----5:R-:W-:-:S05]  /*2670*/  SHF.L.U32 R136, R106, 0x10, RZ ;  /* 0x000000106a887819 */ /* 0x020fca00000006ff */
[----:B------:R-:W-:-:S04]  /*2680*/  FMUL.FTZ R136, R136, UR6 ;  /* 0x0000000688887c20 */ /* 0x000fc80008410000 */
[----:B------:R-:W-:-:S07]  /*2690*/  @P2 FADD.FTZ R136, R96, R136 ;  /* 0x0000008860882221 */ /* 0x000fce0000010000 */
.L_x_15383:
[----:B------:R-:W-:Y:S05]  /*26a0*/  BSYNC B1 ;  /* 0x0000000000017941 */ /* 0x000fea0003800000 */
.L_x_15382:
[----:B------:R-:W-:Y:S04]  /*26b0*/  BSSY B1, `(.L_x_15384) ;  /* 0x0000006000017945 */ /* 0x000fe80003800000 */
[----:B------:R-:W-:Y:S05]  /*26c0*/  @!P3 BRA `(.L_x_15385) ;  /* 0x000000000010b947 */ /* 0x000fea0003800000 */
[----:B-----5:R-:W-:-:S04]  /*26d0*/  PRMT R137, R106, 0x7632, R137 ;  /* 0x000076326a897816 */ /* 0x020fc80000000089 */
[----:B------:R-:W-:-:S05]  /*26e0*/  SHF.L.U32 R137, R137, 0x10, RZ ;  /* 0x0000001089897819 */ /* 0x000fca00000006ff */
[----:B------:R-:W-:-:S04]  /*26f0*/  FMUL.FTZ R137, R137, UR6 ;  /* 0x0000000689897c20 */ /* 0x000fc80008410000 */
[----:B------:R-:W-:-:S07]  /*2700*/  @P2 FADD.FTZ R137, R97, R137 ;  /* 0x0000008961892221 */ /* 0x000fce0000010000 */
.L_x_15385:
[----:B------:R-:W-:Y:S05]  /*2710*/  BSYNC B1 ;  /* 0x0000000000017941 */ /* 0x000fea0003800000 */
.L_x_15384:
[----:B------:R-:W-:Y:S04]  /*2720*/  BSSY B1, `(.L_x_15386) ;  /* 0x0000005000017945 */ /* 0x000fe80003800000 */
[----:B------:R-:W-:Y:S05]  /*2730*/  @!P3 BRA `(.L_x_15387) ;  /* 0x00000000000cb947 */ /* 0x000fea0003800000 */
[----:B-----5:R-:W-:-:S05]  /*2740*/  SHF.L.U32 R138, R107, 0x10, RZ ;  /* 0x000000106b8a7819 */ /* 0x020fca00000006ff */
[----:B------:R-:W-:-:S04]  /*2750*/  FMUL.FTZ R138, R138, UR6 ;  /* 0x000000068a8a7c20 */ /* 0x000fc80008410000 */
[----:B------:R-:W-:-:S07]  /*2760*/  @P2 FADD.FTZ R138, R98, R138 ;  /* 0x0000008a628a2221 */ /* 0x000fce0000010000 */
.L_x_15387:
[----:B------:R-:W-:Y:S05]  /*2770*/  BSYNC B1 ;  /* 0x0000000000017941 */ /* 0x000fea0003800000 */
.L_x_15386:
[----:B------:R-:W-:Y:S04]  /*2780*/  BSSY B1, `(.L_x_15388) ;  /* 0x0000006000017945 */ /* 0x000fe80003800000 */
[----:B------:R-:W-:Y:S05]  /*2790*/  @!P3 BRA `(.L_x_15389) ;  /* 0x000000000010b947 */ /* 0x000fea0003800000 */
[----:B-----5:R-:W-:-:S04]  /*27a0*/  PRMT R139, R107, 0x7632, R139 ;  /* 0x000076326b8b7816 */ /* 0x020fc8000000008b */
[----:B------:R-:W-:-:S05]  /*27b0*/  SHF.L.U32 R139, R139, 0x10, RZ ;  /* 0x000000108b8b7819 */ /* 0x000fca00000006ff */
[----:B------:R-:W-:-:S04]  /*27c0*/  FMUL.FTZ R139, R139, UR6 ;  /* 0x000000068b8b7c20 */ /* 0x000fc80008410000 */
[----:B------:R-:W-:-:S07]  /*27d0*/  @P2 FADD.FTZ R139, R99, R139 ;  /* 0x0000008b638b2221 */ /* 0x000fce0000010000 */
.L_x_15389:
[----:B------:R-:W-:Y:S05]  /*27e0*/  BSYNC B1 ;  /* 0x0000000000017941 */ /* 0x000fea0003800000 */
.L_x_15388:
[----:B------:R1:W-:Y:S04]  /*27f0*/  STG.E.128 desc[UR4][R148.64], R132 ;  /* 0x0000008494007986 */ /* 0x0003e8000c101d04 */
[----:B------:R1:W-:Y:S02]  /*2800*/  STG.E.128 desc[UR4][R148.64+0x10], R136 ;  /* 0x0000108894007986 */ /* 0x0003e4000c101d04 */
.L_x_15373:
[----:B------:R-:W-:Y:S05]  /*2810*/  BSYNC B0 ;  /* 0x0000000000007941 */ /* 0x000fea0003800000 */
.L_x_15372:
[----:B-1234-:R-:W-:Y:S01]  /*2820*/  FADD.FTZ R148, RZ, R92 ;  /* 0x0000005cff947221 */ /* 0x01efe20000010000 */
        /* <DEDUP_REMOVED lines=47> */
[----:B------:R-:W-:-:S03]  /*2b20*/  @!P4 IADD3 R147, R147, 0x4, RZ ;  /* 0x000000049393c810 */ /* 0x000fc60007ffe0ff */
[----:B------:R-:W-:-:S04]  /*2b30*/  FADD.FTZ R140, R138, R151 ;  /* 0x000000978a8c7221 */ /* 0x000fc80000010000 */
[----:B------:R-:W-:Y:S01]  /*2b40*/  @P5 FADD.FTZ R141, R139, R140 ;  /* 0x0000008c8b8d5221 */ /* 0x000fe20000010000 */
[----:B------:R-:W-:Y:S01]  /*2b50*/  P2R R140, PR, RZ, 0x40 ;  /* 0x00000040ff8c7803 */ /* 0x000fe20000000000 */
[----:B------:R-:W-:Y:S06]  /*2b60*/  BRA.DIV UR10, `(.L_x_15390) ;  /* 0x000000160ac47947 */ /* 0x000fec000b800000 */
        /* <DEDUP_REMOVED lines=101> */
.L_x_15412:
[----:B------:R-:W-:Y:S01]  /*31c0*/  LOP3.LUT P1, RZ, R6, 0x1f, RZ, 0xc0, !PT ;  /* 0x0000001f06ff7812 */ /* 0x000fe2000782c0ff */
[----:B------:R-:W-:Y:S05]  /*31d0*/  WARPSYNC.ALL ;  /* 0x0000000000007948 */ /* 0x000fea0003800000 */
[----:B------:R-:W-:Y:S01]  /*31e0*/  LOP3.LUT R140, R149, 0x3, RZ, 0xc0, !PT ;  /* 0x00000003958c7812 */ /* 0x000fe200078ec0ff */
[----:B-1----:R-:W-:Y:S01]  /*31f0*/  FADD.FTZ R149, R154, R153 ;  /* 0x000000999a957221 */ /* 0x002fe20000010000 */
[----:B0-----:R-:W-:-:S05]  /*3200*/  LOP3.LUT R154, R6, 0x1f, RZ, 0xc0, !PT ;  /* 0x0000001f069a7812 */ /* 0x001fca00078ec0ff */
[----:B------:R-:W0:Y:S01]  /*3210*/  @!P1 S2R R150, SR_CgaCtaId ;  /* 0x0000000000969919 */ /* 0x000e220000008800 */
[----:B------:R-:W-:-:S04]  /*3220*/  @!P1 MOV R141, 0x400 ;  /* 0x00000400008d9802 */ /* 0x000fc80000000f00 */
[----:B0-----:R-:W-:Y:S02]  /*3230*/  @!P1 LEA R150, R150, R141, 0x18 ;  /* 0x0000008d96969211 */ /* 0x001fe400078ec0ff */
[----:B------:R-:W-:-:S04]  /*3240*/  @!P1 IADD3 R141, R147, R140, RZ ;  /* 0x0000008c938d9210 */ /* 0x000fc80007ffe0ff */
[----:B------:R-:W-:-:S05]  /*3250*/  @!P1 LEA R141, R141, R150, 0x3 ;  /* 0x000000968d8d9211 */ /* 0x000fca00078e18ff */
[----:B------:R0:W-:Y:S01]  /*3260*/  @!P1 STS.64 [R141], R148 ;  /* 0x000000948d009388 */ /* 0x0001e20000000a00 */
[----:B------:R-:W-:-:S13]  /*3270*/  ISETP.GT.U32.AND P1, PT, R154, 0x3, PT ;  /* 0x000000039a00780c */ /* 0x000fda0003f24070 */
[----:B0-----:R-:W0:Y:S01]  /*3280*/  @!P1 S2R R141, SR_CgaCtaId ;  /* 0x00000000008d9919 */ /* 0x001e220000008800 */
[----:B------:R-:W-:Y:S01]  /*3290*/  BAR.SYNC.DEFER_BLOCKING 0x0 ;  /* 0x0000000000007b1d */ /* 0x000fe20000010000 */
[----:B------:R-:W-:Y:S01]  /*32a0*/  LOP3.LUT P2, RZ, R140, 0x1f, R6, 0xf8, !PT ;  /* 0x0000001f8cff7812 */ /* 0x000fe2000784f806 */
[----:B------:R-:W-:Y:S01]  /*32b0*/  HFMA2.MMA R153, -RZ, RZ, 0, 0 ;  /* 0x00000000ff997435 */ /* 0x000fe200000001ff */
[----:B------:R-:W-:Y:S02]  /*32c0*/  @!P1 MOV R140, 0x400 ;  /* 0x00000400008c9802 */ /* 0x000fe40000000f00 */
[----:B------:R-:W-:Y:S01]  /*32d0*/  @!P1 IADD3 R147, R147, R154, RZ ;  /* 0x0000009a93939210 */ /* 0x000fe20007ffe0ff */
[----:B------:R-:W-:Y:S02]  /*32e0*/  BSSY B0, `(.L_x_15391) ;  /* 0x00000f4000007945 */ /* 0x000fe40003800000 */
[----:B------:R-:W-:-:S04]  /*32f0*/  @!P1 MOV R153, R0 ;  /* 0x0000000000999202 */ /* 0x000fc80000000f00 */
[----:B------:R-:W-:Y:S01]  /*3300*/  I2FP.F32.S32 R159, R153 ;  /* 0x00000099009f7245 */ /* 0x000fe20000201400 */
[----:B------:R-:W1:Y:S01]  /*3310*/  SHFL.DOWN PT, R156, R153, 0x2, 0x1f ;  /* 0x08401f00999c7f89 */ /* 0x000e6200000e0000 */
[----:B------:R-:W2:Y:S08]  /*3320*/  @!P2 LDC.64 R150, c[0x0][0x250] ;  /* 0x00009400ff96ab82 */ /* 0x000eb00000000a00 */
[----:B------:R-:W3:Y:S01]  /*3330*/  @!P2 LDC.64 R148, c[0x0][0x258] ;  /* 0x00009600ff94ab82 */ /* 0x000ee20000000a00 */
[----:B0-----:R-:W-:-:S04]  /*3340*/  @!P1 LEA R140, R141, R140, 0x18 ;  /* 0x0000008c8d8c9211 */ /* 0x001fc800078ec0ff */
[----:B------:R-:W-:Y:S02]  /*3350*/  @!P1 LEA R154, R147, R140, 0x3 ;  /* 0x0000008c939a9211 */ /* 0x000fe400078e18ff */
[----:B------:R-:W-:Y:S02]  /*3360*/  CS2R R140, SRZ ;  /* 0x00000000008c7805 */ /* 0x000fe4000001ff00 */
[----:B-1----:R-:W-:-:S04]  /*3370*/  IADD3 R157, R156, R153, RZ ;  /* 0x000000999c9d7210 */ /* 0x002fc80007ffe0ff */
[----:B------:R-:W-:Y:S01]  /*3380*/  @!P1 LDS.64 R140, [R154] ;  /* 0x000000009a8c9984 */ /* 0x000fe20000000a00 */
[C---:B--2---:R-:W-:Y:S02]  /*3390*/  @!P2 LEA R150, P3, R2.reuse, R150, 0x2 ;  /* 0x000000960296a211 */ /* 0x044fe400078610ff */
[----:B------:R-:W-:Y:S01]  /*33a0*/  I2FP.F32.S32 R147, R157 ;  /* 0x0000009d00937245 */ /* 0x000fe20000201400 */
[----:B------:R-:W0:Y:S01]  /*33b0*/  SHFL.DOWN PT, R160, R157, 0x1, 0x1f ;  /* 0x08201f009da07f89 */ /* 0x000e2200000e0000 */
[C-C-:B------:R-:W-:Y:S02]  /*33c0*/  @!P2 LEA.HI.X R151, R2.reuse, R151, R152.reuse, 0x2, P3 ;  /* 0x000000970297a211 */ /* 0x140fe400018f1498 */
[C---:B---3--:R-:W-:Y:S02]  /*33d0*/  @!P2 LEA R148, P1, R2.reuse, R148, 0x2 ;  /* 0x000000940294a211 */ /* 0x048fe400078210ff */
[----:B------:R-:W-:Y:S02]  /*33e0*/  I2FP.F32.S32 R155, R156 ;  /* 0x0000009c009b7245 */ /* 0x000fe40000201400 */
[----:B------:R-:W-:-:S02]  /*33f0*/  @!P2 LEA.HI.X R149, R2, R149, R152, 0x2, P1 ;  /* 0x000000950295a211 */ /* 0x000fc400008f1498 */
[----:B------:R-:W1:Y:S01]  /*3400*/  MUFU.RCP R152, R147 ;  /* 0x0000009300987308 */ /* 0x000e620000001000 */
[----:B------:R-:W-:Y:S02]  /*3410*/  PLOP3.LUT P1, PT, PT, PT, UP0, 0x40, 0x0 ;  /* 0x000000000000781c */ /* 0x000fe40003f2e808 */
[-C--:B0-----:R-:W-:Y:S02]  /*3420*/  IADD3 R156, R157, R160.reuse, RZ ;  /* 0x000000a09d9c7210 */ /* 0x081fe40007ffe0ff */
[----:B------:R-:W-:Y:S02]  /*3430*/  I2FP.F32.S32 R160, R160 ;  /* 0x000000a000a07245 */ /* 0x000fe40000201400 */
[----:B------:R-:W-:-:S06]  /*3440*/  I2FP.F32.S32 R158, R156 ;  /* 0x0000009c009e7245 */ /* 0x000fcc0000201400 */
[----:B------:R-:W0:Y:S01]  /*3450*/  MUFU.RCP R158, R158 ;  /* 0x0000009e009e7308 */ /* 0x000e220000001000 */
[----:B------:R-:W2:Y:S04]  /*3460*/  SHFL.DOWN PT, R161, R140, 0x2, 0x1f ;  /* 0x08401f008ca17f89 */ /* 0x000ea800000e0000 */
[----:B------:R-:W3:Y:S01]  /*3470*/  SHFL.DOWN PT, R162, R141, 0x2, 0x1f ;  /* 0x08401f008da27f89 */ /* 0x000ee200000e0000 */
[----:B--2---:R-:W-:-:S04]  /*3480*/  FMUL.FTZ R154, R161, R155 ;  /* 0x0000009ba19a7220 */ /* 0x004fc80000410000 */
[----:B------:R-:W-:Y:S01]  /*3490*/  FFMA.FTZ R163, R159, R140, R154 ;  /* 0x0000008c9fa37223 */ /* 0x000fe2000001009a */
[----:B------:R-:W-:-:S03]  /*34a0*/  FADD.FTZ R140, -R161, R140 ;  /* 0x0000008ca18c7221 */ /* 0x000fc60000010100 */
[----:B-1----:R-:W-:Y:S01]  /*34b0*/  FMUL.FTZ R154, R152, R163 ;  /* 0x000000a3989a7220 */ /* 0x002fe20000410000 */
[----:B------:R-:W-:-:S04]  /*34c0*/  FMUL.FTZ R140, R140, R140 ;  /* 0x0000008c8c8c7220 */ /* 0x000fc80000410000 */
[----:B------:R-:W-:Y:S01]  /*34d0*/  FMUL.FTZ R140, R140, R159 ;  /* 0x0000009f8c8c7220 */ /* 0x000fe20000410000 */
[----:B------:R-:W1:Y:S03]  /*34e0*/  SHFL.DOWN PT, R153, R154, 0x1, 0x1f ;  /* 0x08201f009a997f89 */ /* 0x000e6600000e0000 */
[----:B------:R-:W-:Y:S01]  /*34f0*/  FMUL.FTZ R140, R140, R155 ;  /* 0x0000009b8c8c7220 */ /* 0x000fe20000410000 */
[----:B---3--:R-:W-:Y:S02]  /*3500*/  FADD.FTZ R155, R162, R141 ;  /* 0x0000008da29b7221 */ /* 0x008fe40000010000 */
[----:B------:R-:W2:Y:S02]  /*3510*/  LDC R141, c[0x0][0x2d8] ;  /* 0x0000b600ff8d7b82 */ /* 0x000ea40000000800 */
[----:B------:R-:W-:-:S05]  /*3520*/  FFMA.FTZ R140, R152, R140, R155 ;  /* 0x0000008c988c7223 */ /* 0x000fca000001009b */
[----:B------:R-:W3:Y:S01]  /*3530*/  SHFL.DOWN PT, R155, R140, 0x1, 0x1f ;  /* 0x08201f008c9b7f89 */ /* 0x000ee200000e0000 */
[----:B-1----:R-:W-:Y:S01]  /*3540*/  FMUL.FTZ R156, R153, R160 ;  /* 0x000000a0999c7220 */ /* 0x002fe20000410000 */
[----:B------:R-:W-:-:S03]  /*3550*/  FADD.FTZ R153, R154, -R153 ;  /* 0x800000999a997221 */ /* 0x000fc60000010000 */
[----:B------:R-:W-:Y:S01]  /*3560*/  FFMA.FTZ R157, R147, R154, R156 ;  /* 0x0000009a939d7223 */ /* 0x000fe2000001009c */
[----:B------:R-:W-:-:S03]  /*3570*/  FMUL.FTZ R152, R153, R153 ;  /* 0x0000009999987220 */ /* 0x000fc60000410000 */
[----:B0-----:R-:W-:Y:S01]  /*3580*/  FMUL.FTZ R157, R158, R157 ;  /* 0x0000009d9e9d7220 */ /* 0x001fe20000410000 */
[----:B------:R-:W-:-:S04]  /*3590*/  FMUL.FTZ R147, R147, R152 ;  /* 0x0000009893937220 */ /* 0x000fc80000410000 */
[----:B------:R-:W-:Y:S01]  /*35a0*/  FMUL.FTZ R147, R147, R160 ;  /* 0x000000a093937220 */ /* 0x000fe20000410000 */
[----:B---3--:R-:W-:Y:S01]  /*35b0*/  FADD.FTZ R155, R140, R155 ;  /* 0x0000009b8c9b7221 */ /* 0x008fe20000010000 */
[----:B------:R-:W0:Y:S03]  /*35c0*/  SHFL.IDX PT, R157, R157, RZ, 0x1f ;  /* 0x00001fff9d9d7589 */ /* 0x000e2600000e0000 */
[----:B------:R-:W-:-:S05]  /*35d0*/  FFMA.FTZ R147, R158, R147, R155 ;  /* 0x000000939e937223 */ /* 0x000fca000001009b */
[----:B------:R-:W2:Y:S01]  /*35e0*/  SHFL.IDX PT, R152, R147, RZ, 0x1f ;  /* 0x00001fff93987589 */ /* 0x000ea200000e0000 */
[----:B0-----:R-:W-:-:S03]  /*35f0*/  FMUL.FTZ R156, R157, R157 ;  /* 0x0000009d9d9c7220 */ /* 0x001fc60000410000 */
[----:B------:R0:W-:Y:S02]  /*3600*/  @!P2 STG.E desc[UR4][R150.64], R157 ;  /* 0x0000009d9600a986 */ /* 0x0001e4000c101904 */
[----:B------:R-:W-:Y:S02]  /*3610*/  FSEL R156, R156, RZ, !P1 ;  /* 0x000000ff9c9c7208 */ /* 0x000fe40004800000 */
[----:B-----5:R-:W-:Y:S01]  /*3620*/  ISETP.GE.AND P1, PT, R142, 0x1, PT ;  /* 0x000000018e00780c */ /* 0x020fe20003f26270 */
[----:B--2---:R-:W-:-:S04]  /*3630*/  FFMA.FTZ R141, R152, UR7, R141 ;  /* 0x00000007988d7c23 */ /* 0x004fc8000801008d */
[----:B------:R-:W-:-:S06]  /*3640*/  FADD.FTZ R141, R141, R156 ;  /* 0x0000009c8d8d7221 */ /* 0x000fcc0000010000 */
[----:B------:R-:W1:Y:S02]  /*3650*/  MUFU.RSQ R141, R141 ;  /* 0x0000008d008d7308 */ /* 0x000e640000001400 */
[----:B-1----:R-:W-:-:S13]  /*3660*/  R2UR UR10, R141 ;  /* 0x000000008d0a72ca */ /* 0x002fda00000e0000 */
[----:B------:R-:W-:-:S05]  /*3670*/  MOV R153, UR10 ;  /* 0x0000000a00997c02 */ /* 0x000fca0008000f00 */
[----:B------:R0:W-:Y:S01]  /*3680*/  @!P2 STG.E desc[UR4][R148.64], R153 ;  /* 0x000000999400a986 */ /* 0x0001e2000c101904 */
        /* <DEDUP_REMOVED lines=16> */
[----:B------:R-:W-:Y:S01]  /*3790*/  FMUL.FTZ R141, R140, UR10 ;  /* 0x0000000a8c8d7c20 */ /* 0x000fe20008410000 */
[--C-:B------:R-:W-:Y:S01]  /*37a0*/  FADD.FTZ R153, R100, -R147.reuse ;  /* 0x8000009364997221 */ /* 0x100fe20000010000 */
[--C-:B------:R-:W-:Y:S01]  /*37b0*/  FADD.FTZ R154, R101, -R147.reuse ;  /* 0x80000093659a7221 */ /* 0x100fe20000010000 */
[--C-:B------:R-:W-:Y:S01]  /*37c0*/  FADD.FTZ R155, R102, -R147.reuse ;  /* 0x80000093669b7221 */ /* 0x100fe20000010000 */
[----:B------:R-:W-:Y:S01]  /*37d0*/  FADD.FTZ R140, R103, -R147 ;  /* 0x80000093678c7221 */ /* 0x000fe20000010000 */
[----:B------:R-:W-:Y:S01]  /*37e0*/  FMUL.FTZ R142, R142, UR10 ;  /* 0x0000000a8e8e7c20 */ /* 0x000fe20008410000 */
[----:B------:R-:W-:Y:S01]  /*37f0*/  FMUL.FTZ R143, R143, UR10 ;  /* 0x0000000a8f8f7c20 */ /* 0x000fe20008410000 */
[----:B------:R-:W-:Y:S01]  /*3800*/  FMUL.FTZ R152, R149, UR10 ;  /* 0x0000000a95987c20 */ /* 0x000fe20008410000 */
[----:B------:R-:W-:Y:S01]  /*3810*/  FMUL.FTZ R153, R153, UR10 ;  /* 0x0000000a99997c20 */ /* 0x000fe20008410000 */
[----:B------:R-:W-:Y:S01]  /*3820*/  FMUL.FTZ R154, R154, UR10 ;  /* 0x0000000a9a9a7c20 */ /* 0x000fe20008410000 */
[----:B------:R-:W-:Y:S01]  /*3830*/  FMUL.FTZ R155, R155, UR10 ;  /* 0x0000000a9b9b7c20 */ /* 0x000fe20008410000 */
[----:B------:R-:W-:Y:S01]  /*3840*/  FMUL.FTZ R156, R140, UR10 ;  /* 0x0000000a8c9c7c20 */ /* 0x000fe20008410000 */
        /* <DEDUP_REMOVED lines=15> */
.L_x_15394:
[----:B------:R-:W-:Y:S05]  /*3940*/  BSYNC B1 ;  /* 0x0000000000017941 */ /* 0x000fea0003800000 */
.L_x_15393:
        /* <DEDUP_REMOVED lines=35> */
.L_x_15396:
[----:B------:R-:W-:Y:S05]  /*3b80*/  BSYNC B1 ;  /* 0x0000000000017941 */ /* 0x000fea0003800000 */
.L_x_15395:
        /* <DEDUP_REMOVED lines=35> */
.L_x_15398:
[----:B------:R-:W-:Y:S05]  /*3dc0*/  BSYNC B1 ;  /* 0x0000000000017941 */ /* 0x000fea0003800000 */
.L_x_15397:
        /* <DEDUP_REMOVED lines=35> */
.L_x_15400:
[----:B------:R-:W-:Y:S05]  /*4000*/  BSYNC B1 ;  /* 0x0000000000017941 */ /* 0x000fea0003800000 */
.L_x_15399:
        /* <DEDUP_REMOVED lines=9> */
[----:B------:R-:W-:Y:S01]  /*40a0*/  FMUL.FTZ R143, R142, UR10 ;  /* 0x0000000a8e8f7c20 */ /* 0x000fe20008410000 */
        /* <DEDUP_REMOVED lines=23> */
.L_x_15392:
[----:B------:R-:W-:Y:S05]  /*4220*/  BSYNC B0 ;  /* 0x0000000000007941 */ /* 0x000fea0003800000 */
.L_x_15391:
[----:B------:R-:W-:Y:S02]  /*4230*/  IADD3 R2, R2, UR8, RZ ;  /* 0x0000000802027c10 */ /* 0x000fe4000fffe0ff */
[----:B01234-:R-:W-:Y:S02]  /*4240*/  SEL R140, RZ, 0x1, P4 ;  /* 0x00000001ff8c7807 */ /* 0x01ffe40002000000 */
[----:B------:R-:W-:-:S13]  /*4250*/  ISETP.GE.AND P1, PT, R2, UR9, PT ;  /* 0x0000000902007c0c */ /* 0x000fda000bf26270 */
[----:B------:R-:W-:Y:S05]  /*4260*/  @!P1 BRA `(.L_x_15401) ;  /* 0xffffffc400989947 */ /* 0x000fea000383ffff */
[----:B------:R-:W-:Y:S05]  /*4270*/  EXIT ;  /* 0x000000000000794d */ /* 0x000fea0003800000 */
.L_x_15390:
[----:B------:R-:W-:Y:S01]  /*4280*/  HFMA2.MMA R158, -RZ, RZ, 0, 5.9604644775390625e-08 ;  /* 0x00000001ff9e7435 */ /* 0x000fe200000001ff */
[----:B------:R-:W-:Y:S02]  /*4290*/  MOV R157, R141 ;  /* 0x0000008d009d7202 */ /* 0x000fe40000000f00 */
[----:B------:R-:W-:Y:S02]  /*42a0*/  MOV R159, 0x1f ;  /* 0x0000001f009f7802 */ /* 0x000fe40000000f00 */
[----:B------:R-:W-:-:S07]  /*42b0*/  MOV R156, 0xffffffff ;  /* 0xffffffff009c7802 */ /* 0x000fce0000000f00 */
[----:B0----5:R-:W-:Y:S05]  /*42c0*/  WARPSYNC.COLLECTIVE R156, `(.L_x_15402) ;  /* 0x000000009c087348 */ /* 0x021fea0003c00000 */
[----:B------:R1:W2:Y:S02]  /*42d0*/  SHFL.BFLY P6, R155, R157, R158, R159 ;  /* 0x0c00009e9d9b7389 */ /* 0x0002a400000c009f */
[----:B012--5:R-:W-:Y:S01]  /*42e0*/  ENDCOLLECTIVE ;  /* 0x000000000000791b */ /* 0x027fe20003800000 */
.L_x_15402:
[----:B------:R-:W-:Y:S01]  /*42f0*/  HFMA2.MMA R158, -RZ, RZ, 0, 1.1920928955078125e-07 ;  /* 0x00000002ff9e7435 */ /* 0x000fe200000001ff */
[----:B------:R-:W-:-:S05]  /*4300*/  MOV R140, R155 ;  /* 0x0000009b008c7202 */ /* 0x000fca0000000f00 */
[----:B------:R-:W-:-:S05]  /*4310*/  FADD.FTZ R150, R141, R140 ;  /* 0x0000008c8d967221 */ /* 0x000fca0000010000 */
[----:B------:R-:W-:-:S07]  /*4320*/  MOV R157, R150 ;  /* 0x00000096009d7202 */ /* 0x000fce0000000f00 */
[----:B------:R-:W-:Y:S05]  /*4330*/  WARPSYNC.COLLECTIVE R156, `(.L_x_15403) ;  /* 0x000000009c087348 */ /* 0x000fea0003c00000 */
[----:B------:R0:W1:Y:S02]  /*4340*/  SHFL.BFLY P6, R155, R157, R158, R159 ;  /* 0x0c00009e9d9b7389 */ /* 0x00006400000c009f */
[----:B01----:R-:W-:Y:S01]  /*4350*/  ENDCOLLECTIVE ;  /* 0x000000000000791b */ /* 0x003fe20003800000 */
.L_x_15403:
[----:B------:R-:W-:Y:S01]  /*4360*/  HFMA2.MMA R158, -RZ, RZ, 0, 2.384185791015625e-07 ;  /* 0x00000004ff9e7435 */ /* 0x000fe200000001ff */
[----:B------:R-:W-:-:S05]  /*4370*/  MOV R151, R155 ;  /* 0x0000009b00977202 */ /* 0x000fca0000000f00 */
[----:B------:R-:W-:-:S05]  /*4380*/  FADD.FTZ R151, R150, R151 ;  /* 0x0000009796977221 */ /* 0x000fca0000010000 */
[----:B------:R-:W-:-:S07]  /*4390*/  MOV R157, R151 ;  /* 0x00000097009d7202 */ /* 0x000fce0000000f00 */
[----:B------:R-:W-:Y:S05]  /*43a0*/  WARPSYNC.COLLECTIVE R156, `(.L_x_15404) ;  /* 0x000000009c087348 */ /* 0x000fea0003c00000 */
[----:B------:R0:W1:Y:S02]  /*43b0*/  SHFL.BFLY P6, R155, R157, R158, R159 ;  /* 0x0c00009e9d9b7389 */ /* 0x00006400000c009f */
[----:B01----:R-:W-:Y:S01]  /*43c0*/  ENDCOLLECTIVE ;  /* 0x000000000000791b */ /* 0x003fe20003800000 */
.L_x_15404:
[----:B------:R-:W-:Y:S01]  /*43d0*/  HFMA2.MMA R158, -RZ, RZ, 0, 4.76837158203125e-07 ;  /* 0x00000008ff9e7435 */ /* 0x000fe200000001ff */
[----:B------:R-:W-:-:S05]  /*43e0*/  MOV R140, R155 ;  /* 0x0000009b008c7202 */ /* 0x000fca0000000f00 */
[----:B------:R-:W-:-:S05]  /*43f0*/  FADD.FTZ R153, R151, R140 ;  /* 0x0000008c97997221 */ /* 0x000fca0000010000 */
[----:B------:R-:W-:-:S07]  /*4400*/  MOV R157, R153 ;  /* 0x00000099009d7202 */ /* 0x000fce0000000f00 */
[----:B------:R-:W-:Y:S05]  /*4410*/  WARPSYNC.COLLECTIVE R156, `(.L_x_15405) ;  /* 0x000000009c087348 */ /* 0x000fea0003c00000 */
[----:B------:R0:W1:Y:S02]  /*4420*/  SHFL.BFLY P6, R155, R157, R158, R159 ;  /* 0x0c00009e9d9b7389 */ /* 0x00006400000c009f */
[----:B01----:R-:W-:Y:S01]  /*4430*/  ENDCOLLECTIVE ;  /* 0x000000000000791b */ /* 0x003fe20003800000 */
.L_x_15405:
[----:B------:R-:W-:Y:S01]  /*4440*/  HFMA2.MMA R158, -RZ, RZ, 0, 9.5367431640625e-07 ;  /* 0x00000010ff9e7435 */ /* 0x000fe200000001ff */
[----:B------:R-:W-:-:S05]  /*4450*/  MOV R140, R155 ;  /* 0x0000009b008c7202 */ /* 0x000fca0000000f00 */
[----:B------:R-:W-:-:S05]  /*4460*/  FADD.FTZ R154, R153, R140 ;  /* 0x0000008c999a7221 */ /* 0x000fca0000010000 */
[----:B------:R-:W-:-:S07]  /*4470*/  MOV R157, R154 ;  /* 0x0000009a009d7202 */ /* 0x000fce0000000f00 */
[----:B------:R-:W-:Y:S05]  /*4480*/  WARPSYNC.COLLECTIVE R156, `(.L_x_15406) ;  /* 0x000000009c087348 */ /* 0x000fea0003c00000 */
[----:B------:R0:W1:Y:S02]  /*4490*/  SHFL.BFLY P6, R155, R157, R158, R159 ;  /* 0x0c00009e9d9b7389 */ /* 0x00006400000c009f */
[----:B01----:R-:W-:Y:S01]  /*44a0*/  ENDCOLLECTIVE ;  /* 0x000000000000791b */ /* 0x003fe20003800000 */
.L_x_15406:
        /* <DEDUP_REMOVED lines=88> */
.L_x_15407:
[----:B------:R-:W-:Y:S01]  /*4a30*/  HFMA2.MMA R158, -RZ, RZ, 0, 1.1920928955078125e-07 ;  /* 0x00000002ff9e7435 */ /* 0x000fe200000001ff */
[----:B------:R-:W-:-:S05]  /*4a40*/  MOV R141, R155 ;  /* 0x0000009b008d7202 */ /* 0x000fca0000000f00 */
[----:B------:R-:W-:-:S05]  /*4a50*/  FADD.FTZ R141, R140, R141 ;  /* 0x0000008d8c8d7221 */ /* 0x000fca0000010000 */
[----:B------:R-:W-:-:S07]  /*4a60*/  MOV R157, R141 ;  /* 0x0000008d009d7202 */ /* 0x000fce0000000f00 */
[----:B------:R-:W-:Y:S05]  /*4a70*/  WARPSYNC.COLLECTIVE R156, `(.L_x_15408) ;  /* 0x000000009c087348 */ /* 0x000fea0003c00000 */
[----:B------:R0:W1:Y:S02]  /*4a80*/  SHFL.BFLY P6, R155, R157, R158, R159 ;  /* 0x0c00009e9d9b7389 */ /* 0x00006400000c009f */
[----:B01----:R-:W-:Y:S01]  /*4a90*/  ENDCOLLECTIVE ;  /* 0x000000000000791b */ /* 0x003fe20003800000 */
.L_x_15408:
[----:B------:R-:W-:Y:S01]  /*4aa0*/  HFMA2.MMA R158, -RZ, RZ, 0, 2.384185791015625e-07 ;  /* 0x00000004ff9e7435 */ /* 0x000fe200000001ff */
[----:B------:R-:W-:-:S05]  /*4ab0*/  MOV R150, R155 ;  /* 0x0000009b00967202 */ /* 0x000fca0000000f00 */
[----:B------:R-:W-:-:S05]  /*4ac0*/  FADD.FTZ R150, R141, R150 ;  /* 0x000000968d967221 */ /* 0x000fca0000010000 */
[----:B------:R-:W-:-:S07]  /*4ad0*/  MOV R157, R150 ;  /* 0x00000096009d7202 */ /* 0x000fce0000000f00 */
[----:B------:R-:W-:Y:S05]  /*4ae0*/  WARPSYNC.COLLECTIVE R156, `(.L_x_15409) ;  /* 0x000000009c087348 */ /* 0x000fea0003c00000 */
[----:B------:R0:W1:Y:S02]  /*4af0*/  SHFL.BFLY P6, R155, R157, R158, R159 ;  /* 0x0c00009e9d9b7389 */ /* 0x00006400000c009f */
[----:B01----:R-:W-:Y:S01]  /*4b00*/  ENDCOLLECTIVE ;  /* 0x000000000000791b */ /* 0x003fe20003800000 */
.L_x_15409:
[----:B------:R-:W-:Y:S01]  /*4b10*/  HFMA2.MMA R158, -RZ, RZ, 0, 4.76837158203125e-07 ;  /* 0x00000008ff9e7435 */ /* 0x000fe200000001ff */
[----:B------:R-:W-:-:S05]  /*4b20*/  MOV R151, R155 ;  /* 0x0000009b00977202 */ /* 0x000fca0000000f00 */
[----:B------:R-:W-:-:S05]  /*4b30*/  FADD.FTZ R151, R150, R151 ;  /* 0x0000009796977221 */ /* 0x000fca0000010000 */
[----:B------:R-:W-:-:S07]  /*4b40*/  MOV R157, R151 ;  /* 0x00000097009d7202 */ /* 0x000fce0000000f00 */
[----:B------:R-:W-:Y:S05]  /*4b50*/  WARPSYNC.COLLECTIVE R156, `(.L_x_15410) ;  /* 0x000000009c087348 */ /* 0x000fea0003c00000 */
[----:B------:R0:W1:Y:S02]  /*4b60*/  SHFL.BFLY P6, R155, R157, R158, R159 ;  /* 0x0c00009e9d9b7389 */ /* 0x00006400000c009f */
[----:B01----:R-:W-:Y:S01]  /*4b70*/  ENDCOLLECTIVE ;  /* 0x000000000000791b */ /* 0x003fe20003800000 */
.L_x_15410:
[----:B------:R-:W-:Y:S01]  /*4b80*/  HFMA2.MMA R158, -RZ, RZ, 0, 9.5367431640625e-07 ;  /* 0x00000010ff9e7435 */ /* 0x000fe200000001ff */
[----:B------:R-:W-:-:S05]  /*4b90*/  MOV R154, R155 ;  /* 0x0000009b009a7202 */ /* 0x000fca0000000f00 */
[----:B------:R-:W-:-:S05]  /*4ba0*/  FADD.FTZ R154, R151, R154 ;  /* 0x0000009a979a7221 */ /* 0x000fca0000010000 */
[----:B------:R-:W-:-:S07]  /*4bb0*/  MOV R157, R154 ;  /* 0x0000009a009d7202 */ /* 0x000fce0000000f00 */
[----:B------:R-:W-:Y:S05]  /*4bc0*/  WARPSYNC.COLLECTIVE R156, `(.L_x_15411) ;  /* 0x000000009c087348 */ /* 0x000fea0003c00000 */
[----:B------:R0:W1:Y:S02]  /*4bd0*/  SHFL.BFLY P6, R155, R157, R158, R159 ;  /* 0x0c00009e9d9b7389 */ /* 0x00006400000c009f */
[----:B01----:R-:W-:Y:S01]  /*4be0*/  ENDCOLLECTIVE ;  /* 0x000000000000791b */ /* 0x003fe20003800000 */
.L_x_15411:
[----:B------:R-:W-:Y:S01]  /*4bf0*/  MOV R153, R155 ;  /* 0x0000009b00997202 */ /* 0x000fe20000000f00 */
[----:B------:R-:W-:Y:S06]  /*4c00*/  BRA `(.L_x_15412) ;  /* 0xffffffe4006c7947 */ /* 0x000fec000383ffff */
.L_x_15413:
        /* <DEDUP_REMOVED lines=15> */
.L_x_37226:


//--------------------- .text._ZN10layer_norm13ln_fwd_kernelINS_13Kernel_traitsIf13__nv_bfloat16fS2_fjLj5120ELj1ELj1ELj4ELj16ENS_18Kernel_traits_baseILj5120EfS2_fS2_fjLj128EEEEELb0ELb0ELb1ELb1EEEvNS_9FwdParamsE --------------------------
	.section	.text._ZN10layer_norm13ln_fwd_kernelINS_13Kernel_traitsIf13__nv_bfloat16fS2_fjLj5120ELj1ELj1ELj4ELj16ENS_18Kernel_traits_baseILj5120EfS2_fS2_fjLj128EEEEELb0ELb0ELb1ELb1EEEvNS_9FwdParamsE,"ax",@progbits
	.align	128
        .global         _ZN10layer_norm13ln_fwd_kernelINS_13Kernel_traitsIf13__nv_bfloat16fS2_fjLj5120ELj1ELj1ELj4ELj16ENS_18Kernel_traits_baseILj5120EfS2_fS2_fjLj128EEEEELb0ELb0ELb1ELb1EEEvNS_9FwdParamsE
        .type           _ZN10layer_norm13ln_fwd_kernelINS_13Kernel_traitsIf13__nv_bfloat16fS2_fjLj5120ELj1ELj1ELj4ELj16ENS_18Kernel_traits_baseILj5120EfS2_fS2_fjLj128EEEEELb0ELb0ELb1ELb1EEEvNS_9FwdParamsE,@function
        .size           _ZN10layer_norm13ln_fwd_kernelINS_13Kernel_traitsIf13__nv_bfloat16fS2_fjLj5120ELj1ELj1ELj4ELj16ENS_18Kernel_traits_baseILj5120EfS2_fS2_fjLj128EEEEELb0ELb0ELb1ELb1EEEvNS_9FwdParamsE,(.L_x_37227 - _ZN10layer_norm13ln_fwd_kernelINS_13Kernel_traitsIf13__nv_bfloat16fS2_fjLj5120ELj1ELj1ELj4ELj16ENS_18Kernel_traits_baseILj5120EfS2_fS2_fjLj128EEEEELb0ELb0ELb1ELb1EEEvNS_9FwdParamsE)
        .other          _ZN10layer_norm13ln_fwd_kernelINS_13Kernel_traitsIf13__nv_bfloat16fS2_fjLj5120ELj1ELj1ELj4ELj16ENS_18Kernel_traits_baseILj5120EfS2_fS2_fjLj128EEEEELb0ELb0ELb1ELb1EEEvNS_9FwdParamsE,@"STO_CUDA_ENTRY STV_DEFAULT"
_ZN10layer_norm13ln_fwd_kernelINS_13Kernel_traitsIf13__nv_bfloat16fS2_fjLj5120ELj1ELj1ELj4ELj16ENS_18Kernel_traits_baseILj5120EfS2_fS2_fjLj128EEEEELb0ELb0ELb1ELb1EEEvNS_9FwdParamsE:
.text._ZN10layer_norm13ln_fwd_kernelINS_13Kernel_traitsIf13__nv_bfloat16fS2_fjLj5120ELj1ELj1ELj4ELj16ENS_18Kernel_traits_baseILj5120EfS2_fS2_fjLj128EEEEELb0ELb0ELb1ELb1EEEvNS_9FwdParamsE:
        /* <DEDUP_REMOVED lines=49> */
[----:B-1----:R-:W-:Y:S01]  /*0310*/  SHF.L.U32 R2, R4, 0x2, RZ ;  /* 0x0000000204027819 */ /* 0x002fe200000006ff */
[----:B------:R-:W5:Y:S01]  /*0320*/  LDG.E.128 R52, desc[UR4][R8.64] ;  /* 0x0000000408347981 */ /* 0x000f62000c1e1d00 */
[----:B------:R-:W-:Y:S01]  /*0330*/  SHF.R.U32.HI R7, RZ, 0x5, R0 ;  /* 0x00000005ff077819 */ /* 0x000fe20000011600 */
[----:B------:R-:W-:Y:S01]  /*0340*/  HFMA2.MMA R6, -RZ, RZ, 0, 5.9604644775390625e-08 ;  /* 0x00000001ff067435 */ /* 0x000fe200000001ff */
[----:B------:R-:W-:Y:S01]  /*0350*/  MOV R3, R5 ;  /* 0x0000000500037202 */ /* 0x000fe20000000f00 */
[----:B------:R-:W5:Y:S01]  /*0360*/  LDG.E.128 R56, desc[UR4][R8.64+0x10] ;  /* 0x0000100408387981 */ /* 0x000f62000c1e1d00 */
[----:B------:R-:W-:Y:S01]  /*0370*/  ULDC.U8 UR6, c[0x0][0x2a0] ;  /* 0x0000a80000067ab9 */ /* 0x000fe20000000000 */
[C---:B------:R-:W-:Y:S01]  /*0380*/  LOP3.LUT R4, R0.reuse, 0x1f, RZ, 0xc0, !PT ;  /* 0x0000001f00047812 */ /* 0x040fe200078ec0ff */
[----:B------:R-:W-:Y:S01]  /*0390*/  ULDC UR7, c[0x0][0x29c] ;  /* 0x0000a70000077ab9 */ /* 0x000fe20000000800 */
[----:B------:R-:W5:Y:S01]  /*03a0*/  LDG.E.128 R60, desc[UR4][R8.64+0x1000] ;  /* 0x00100004083c7981 */ /* 0x000f62000c1e1d00 */
[----:B------:R-:W-:Y:S01]  /*03b0*/  LOP3.LUT R5, R0, 0x7f, RZ, 0xc0, !PT ;  /* 0x0000007f00057812 */ /* 0x000fe200078ec0ff */
[----:B------:R-:W-:Y:S01]  /*03c0*/  ULDC.64 UR8, c[0x0][0x210] ;  /* 0x0000840000087ab9 */ /* 0x000fe20000000a00 */
[----:B------:R-:W-:Y:S01]  /*03d0*/  LOP3.LUT R7, R7, 0x3, RZ, 0xc0, !PT ;  /* 0x0000000307077812 */ /* 0x000fe200078ec0ff */
[----:B------:R-:W5:Y:S01]  /*03e0*/  LDG.E.128 R64, desc[UR4][R8.64+0x1010] ;  /* 0x0010100408407981 */ /* 0x000f62000c1e1d00 */
[----:B------:R-:W-:Y:S01]  /*03f0*/  ISETP.NE.AND P4, PT, RZ, UR6, PT ;  /* 0x00000006ff007c0c */ /* 0x000fe2000bf85270 */
[----:B------:R-:W-:-:S02]  /*0400*/  ULDC UR6, c[0x0][0x290] ;  /* 0x0000a40000067ab9 */ /* 0x000fc40000000800 */
[----:B------:R-:W5:Y:S04]  /*0410*/  LDG.E.128 R68, desc[UR4][R8.64+0x2000] ;  /* 0x0020000408447981 */ /* 0x000f68000c1e1d00 */
[----:B------:R-:W5:Y:S04]  /*0420*/  LDG.E.128 R72, desc[UR4][R8.64+0x2010] ;  /* 0x0020100408487981 */ /* 0x000f68000c1e1d00 */
[----:B------:R-:W5:Y:S04]  /*0430*/  LDG.E.128 R76, desc[UR4][R8.64+0x3000] ;  /* 0x00300004084c7981 */ /* 0x000f68000c1e1d00 */
[----:B------:R-:W5:Y:S04]  /*0440*/  LDG.E.128 R80, desc[UR4][R8.64+0x3010] ;  /* 0x0030100408507981 */ /* 0x000f68000c1e1d00 */
[----:B------:R-:W5:Y:S04]  /*0450*/  LDG.E.128 R84, desc[UR4][R8.64+0x4000] ;  /* 0x0040000408547981 */ /* 0x000f68000c1e1d00 */
[----:B------:R0:W5:Y:S02]  /*0460*/  LDG.E.128 R88, desc[UR4][R8.64+0x4010] ;  /* 0x0040100408587981 */ /* 0x000164000c1e1d00 */
[----:B0-----:R-:W-:-:S07]  /*0470*/  IADD3 R9, R2, 0x4, RZ ;  /* 0x0000000402097810 */ /* 0x001fce0007ffe0ff */
.L_x_15497:
        /* <DEDUP_REMOVED lines=10> */
[----:B------:R-:W-:-:S03]  /*0520*/  LEA.HI R8, R105, R8, RZ, 0x3 ;  /* 0x0000000869087211 */ /* 0x000fc600078f18ff */
[----:B------:R-:W1:Y:S01]  /*0530*/  @P0 LDC.64 R114, c[0x0][0x230] ;  /* 0x00008c00ff720b82 */ /* 0x000e620000000a00 */
[----:B------:R-:W-:-:S07]  /*0540*/  LEA.HI.SX32 R111, R8, R5, 0x1d ;  /* 0x00000005086f7211 */ /* 0x000fce00078feaff */
[----:B------:R-:W2:Y:S01]  /*0550*/  LDC.64 R104, c[0x0][0x288] ;  /* 0x0000a200ff687b82 */ /* 0x000ea20000000a00 */
[----:B0-----:R-:W-:-:S05]  /*0560*/  @P0 IMAD.WIDE.U32 R106, R111, 0x20, R106 ;  /* 0x000000206f6a0825 */ /* 0x001fca00078e006a */
[----:B------:R-:W4:Y:S04]  /*0570*/  @P0 LDG.E.128 R92, desc[UR4][R106.64] ;  /* 0x000000046a5c0981 */ /* 0x000f28000c1e1d00 */
[----:B------:R0:W4:Y:S01]  /*0580*/  @P0 LDG.E.128 R96, desc[UR4][R106.64+0x10] ;  /* 0x000010046a600981 */ /* 0x000122000c1e1d00 */
[----:B--2---:R-:W-:-:S05]  /*0590*/  IMAD.WIDE R104, R3, 0x4, R104 ;  /* 0x0000000403687825 */ /* 0x004fca00078e0268 */
[----:B-----5:R2:W5:Y:S01]  /*05a0*/  LDG.E R145, desc[UR4][R104.64] ;  /* 0x0000000468917981 */ /* 0x020562000c1e1900 */
[----:B------:R-:W-:Y:S01]  /*05b0*/  IADD3 R121, R111, 0x80, RZ ;  /* 0x000000806f797810 */ /* 0x000fe20007ffe0ff */
[----:B------:R-:W-:Y:S04]  /*05c0*/  BSSY B0, `(.L_x_15414) ;  /* 0x000002b000007945 */ /* 0x000fe80003800000 */
[----:B-1----:R-:W-:Y:S01]  /*05d0*/  @P0 IMAD.WIDE.U32 R114, R121, 0x20, R114 ;  /* 0x0000002079720825 */ /* 0x002fe200078e0072 */
[C---:B---3--:R-:W-:Y:S02]  /*05e0*/  ISETP.GE.AND P5, PT, R10.reuse, 0x1, PT ;  /* 0x000000010a00780c */ /* 0x048fe40003fa6270 */
[----:B------:R-:W-:-:S11]  /*05f0*/  ISETP.GT.AND P6, PT, R10, RZ, PT ;  /* 0x000000ff0a00720c */ /* 0x000fd60003fc4270 */
[----:B------:R-:W-:Y:S01]  /*0600*/  @P5 IADD3 R11, R10, -0x1, RZ ;  /* 0xffffffff0a0b5810 */ /* 0x000fe20007ffe0ff */
[----:B------:R-:W0:Y:S01]  /*0610*/  @P5 LDC.64 R108, c[0x0][0x220] ;  /* 0x00008800ff6c5b82 */ /* 0x000e220000000a00 */
        /* <DEDUP_REMOVED lines=8> */
[----:B------:R-:W-:Y:S02]  /*06a0*/  MOV R8, RZ ;  /* 0x000000ff00087202 */ /* 0x000fe40000000f00 */
[----:B------:R-:W-:Y:S02]  /*06b0*/  @P5 LEA.HI.SX32 R8, R10, R5, 0x1d ;  /* 0x000000050a085211 */ /* 0x000fe400078feaff */
[----:B------:R-:W1:Y:S01]  /*06c0*/  LDC.64 R10, c[0x0][0x238] ;  /* 0x00008e00ff0a7b82 */ /* 0x000e620000000a00 */
[----:B----4-:R-:W-:Y:S02]  /*06d0*/  @!P6 FSEL R137, R93, RZ, P1 ;  /* 0x000000ff5d89e208 */ /* 0x010fe40000800000 */
[----:B------:R-:W-:-:S02]  /*06e0*/  @!P6 FSEL R138, R94, RZ, P3 ;  /* 0x000000ff5e8ae208 */ /* 0x000fc40001800000 */
[----:B------:R-:W-:Y:S01]  /*06f0*/  @!P6 ISETP.NE.U32.AND P1, PT, R142, RZ, PT ;  /* 0x000000ff8e00e20c */ /* 0x000fe20003f25070 */
[----:B0-----:R-:W-:Y:S01]  /*0700*/  @P5 IMAD.WIDE.U32 R106, R8, 0x10, R108 ;  /* 0x00000010086a5825 */ /* 0x001fe200078e006c */
[----:B------:R-:W-:Y:S02]  /*0710*/  @!P6 ISETP.NE.U32.AND P3, PT, R142, RZ, PT ;  /* 0x000000ff8e00e20c */ /* 0x000fe40003f65070 */
[C---:B------:R-:W-:Y:S02]  /*0720*/  @!P6 ISETP.NE.AND.EX P2, PT, R143.reuse, RZ, PT, P2 ;  /* 0x000000ff8f00e20c */ /* 0x040fe40003f45320 */
[C---:B------:R-:W-:Y:S01]  /*0730*/  @!P6 ISETP.NE.AND.EX P1, PT, R143.reuse, RZ, PT, P1 ;  /* 0x000000ff8f00e20c */ /* 0x040fe20003f25310 */
[----:B------:R0:W5:Y:S01]  /*0740*/  @P5 LDG.E.128 R100, desc[UR4][R106.64] ;  /* 0x000000046a645981 */ /* 0x000162000c1e1d00 */
[----:B------:R-:W-:Y:S02]  /*0750*/  @!P6 ISETP.NE.AND.EX P3, PT, R143, RZ, PT, P3 ;  /* 0x000000ff8f00e20c */ /* 0x000fe40003f65330 */
[----:B------:R-:W-:-:S02]  /*0760*/  @!P6 FSEL R139, R95, RZ, P2 ;  /* 0x000000ff5f8be208 */ /* 0x000fc40001000000 */
[----:B--2---:R-:W-:Y:S02]  /*0770*/  @!P6 FSEL R104, R96, RZ, P1 ;  /* 0x000000ff6068e208 */ /* 0x004fe40000800000 */
[----:B------:R-:W-:Y:S02]  /*0780*/  @!P6 FSEL R105, R97, RZ, P3 ;  /* 0x000000ff6169e208 */ /* 0x000fe40001800000 */
[C---:B------:R-:W-:Y:S02]  /*0790*/  @!P6 ISETP.NE.U32.AND P2, PT, R142.reuse, RZ, PT ;  /* 0x000000ff8e00e20c */ /* 0x040fe40003f45070 */
[C---:B------:R-:W-:Y:S01]  /*07a0*/  @!P6 ISETP.NE.U32.AND P1, PT, R142.reuse, RZ, PT ;  /* 0x000000ff8e00e20c */ /* 0x040fe20003f25070 */
[----:B-1----:R-:W-:Y:S01]  /*07b0*/  IMAD.WIDE.U32 R108, R111, 0x20, R10 ;  /* 0x000000206f6c7825 */ /* 0x002fe200078e000a */
[----:B------:R-:W-:Y:S02]  /*07c0*/  @!P6 ISETP.NE.U32.AND P3, PT, R142, RZ, PT ;  /* 0x000000ff8e00e20c */ /* 0x000fe40003f65070 */
[----:B------:R-:W-:-:S02]  /*07d0*/  @!P6 ISETP.NE.AND.EX P2, PT, R143, RZ, PT, P2 ;  /* 0x000000ff8f00e20c */ /* 0x000fc40003f45320 */
        /* <DEDUP_REMOVED lines=9> */
.L_x_15415:
[----:B------:R-:W-:Y:S05]  /*0870*/  BSYNC B0 ;  /* 0x0000000000007941 */ /* 0x000fea0003800000 */
.L_x_15414:
[----:B------:R-:W-:Y:S04]  /*0880*/  BSSY B0, `(.L_x_15416) ;  /* 0x0000006000007945 */ /* 0x000fe80003800000 */
[----:B------:R-:W-:Y:S05]  /*0890*/  @!P6 BRA `(.L_x_15417) ;  /* 0x000000000010e947 */ /* 0x000fea0003800000 */
[----:B-----5:R-:W-:-:S04]  /*08a0*/  PRMT R110, R100, 0x7632, R110 ;  /* 0x00007632646e7816 */ /* 0x020fc8000000006e */
[----:B------:R-:W-:-:S05]  /*08b0*/  SHF.L.U32 R110, R110, 0x10, RZ ;  /* 0x000000106e6e7819 */ /* 0x000fca00000006ff */
[----:B------:R-:W-:-:S04]  /*08c0*/  FMUL.FTZ R137, R110, UR7 ;  /* 0x000000076e897c20 */ /* 0x000fc80008410000 */
[----:B------:R-:W-:-:S07]  /*08d0*/  @P0 FADD.FTZ R137, R93, R137 ;  /* 0x000000895d890221 */ /* 0x000fce0000010000 */
.L_x_15417:
[----:B------:R-:W-:Y:S05]  /*08e0*/  BSYNC B0 ;  /* 0x0000000000007941 */ /* 0x000fea0003800000 */
.L_x_15416:
[----:B------:R-:W-:Y:S04]  /*08f0*/  BSSY B0, `(.L_x_15418) ;  /* 0x0000005000007945 */ /* 0x000fe80003800000 */
[----:B------:R-:W-:Y:S05]  /*0900*/  @!P6 BRA `(.L_x_15419) ;  /* 0x00000000000ce947 */ /* 0x000fea0003800000 */
[----:B-----5:R-:W-:-:S05]  /*0910*/  SHF.L.U32 R138, R101, 0x10, RZ ;  /* 0x00000010658a7819 */ /* 0x020fca00000006ff */
[----:B------:R-:W-:-:S04]  /*0920*/  FMUL.FTZ R138, R138, UR7 ;  /* 0x000000078a8a7c20 */ /* 0x000fc80008410000 */
[----:B------:R-:W-:-:S07]  /*0930*/  @P0 FADD.FTZ R138, R94, R138 ;  /* 0x0000008a5e8a0221 */ /* 0x000fce0000010000 */
.L_x_15419:
[----:B------:R-:W-:Y:S05]  /*0940*/  BSYNC B0 ;  /* 0x0000000000007941 */ /* 0x000fea0003800000 */
.L_x_15418:
[----:B------:R-:W-:Y:S04]  /*0950*/  BSSY B0, `(.L_x_15420) ;  /* 0x0000006000007945 */ /* 0x000fe80003800000 */
[----:B------:R-:W-:Y:S05]  /*0960*/  @!P6 BRA `(.L_x_15421) ;  /* 0x000000000010e947 */ /* 0x000fea0003800000 */
[----:B-----5:R-:W-:-:S04]  /*0970*/  PRMT R110, R101, 0x7632, R110 ;  /* 0x00007632656e7816 */ /* 0x020fc8000000006e */
[----:B------:R-:W-:-:S05]  /*0980*/  SHF.L.U32 R110, R110, 0x10, RZ ;  /* 0x000000106e6e7819 */ /* 0x000fca00000006ff */
[----:B------:R-:W-:-:S04]  /*0990*/  FMUL.FTZ R139, R110, UR7 ;  /* 0x000000076e8b7c20 */ /* 0x000fc80008410000 */
[----:B------:R-:W-:-:S07]  /*09a0*/  @P0 FADD.FTZ R139, R95, R139 ;  /* 0x0000008b5f8b0221 */ /* 0x000fce0000010000 */
.L_x_15421:
[----:B------:R-:W-:Y:S05]  /*09b0*/  BSYNC B0 ;  /* 0x0000000000007941 */ /* 0x000fea0003800000 */
.L_x_15420:
[----:B------:R-:W-:Y:S04]  /*09c0*/  BSSY B0, `(.L_x_15422) ;  /* 0x0000005000007945 */ /* 0x000fe80003800000 */
[----:B------:R-:W-:Y:S05]  /*09d0*/  @!P6 BRA `(.L_x_15423) ;  /* 0x00000000000ce947 */ /* 0x000fea0003800000 */
[----:B-----5:R-:W-:-:S05]  /*09e0*/  SHF.L.U32 R104, R102, 0x10, RZ ;  /* 0x0000001066687819 */ /* 0x020fca00000006ff */
[----:B------:R-:W-:-:S04]  /*09f0*/  FMUL.FTZ R104, R104, UR7 ;  /* 0x0000000768687c20 */ /* 0x000fc80008410000 */
[----:B------:R-:W-:-:S07]  /*0a00*/  @P0 FADD.FTZ R104, R96, R104 ;  /* 0x0000006860680221 */ /* 0x000fce0000010000 */
.L_x_15423:
[----:B------:R-:W-:Y:S05]  /*0a10*/  BSYNC B0 ;  /* 0x0000000000007941 */ /* 0x000fea0003800000 */
.L_x_15422:
[----:B------:R-:W-:Y:S04]  /*0a20*/  BSSY B0, `(.L_x_15424) ;  /* 0x0000006000007945 */ /* 0x000fe80003800000 */
[----:B------:R-:W-:Y:S05]  /*0a30*/  @!P6 BRA `(.L_x_15425) ;  /* 0x000000000010e947 */ /* 0x000fea0003800000 */
[----:B-----5:R-:W-:-:S04]  /*0a40*/  PRMT R105, R102, 0x7632, R105 ;  /* 0x0000763266697816 */ /* 0x020fc80000000069 */
[----:B------:R-:W-:-:S05]  /*0a50*/  SHF.L.U32 R105, R105, 0x10, RZ ;  /* 0x0000001069697819 */ /* 0x000fca00000006ff */
[----:B------:R-:W-:-:S04]  /*0a60*/  FMUL.FTZ R105, R105, UR7 ;  /* 0x0000000769697c20 */ /* 0x000fc80008410000 */
[----:B------:R-:W-:-:S07]  /*0a70*/  @P0 FADD.FTZ R105, R97, R105 ;  /* 0x0000006961690221 */ /* 0x000fce0000010000 */
.L_x_15425:
[----:B------:R-:W-:Y:S05]  /*0a80*/  BSYNC B0 ;  /* 0x0000000000007941 */ /* 0x000fea0003800000 */
.L_x_15424:
[----:B------:R-:W-:Y:S04]  /*0a90*/  BSSY B0, `(.L_x_15426) ;  /* 0x0000005000007945 */ /* 0x000fe80003800000 */
[----:B------:R-:W-:Y:S05]  /*0aa0*/  @!P6 BRA `(.L_x_15427) ;  /* 0x00000000000ce947 */ /* 0x000fea0003800000 */
[----:B-----5:R-:W-:-:S05]  /*0ab0*/  SHF.L.U32 R106, R103, 0x10, RZ ;  /* 0x00000010676a7819 */ /* 0x020fca00000006ff */
[----:B------:R-:W-:-:S04]  /*0ac0*/  FMUL.FTZ R106, R106, UR7 ;  /* 0x000000076a6a7c20 */ /* 0x000fc80008410000 */
[----:B------:R-:W-:-:S07]  /*0ad0*/  @P0 FADD.FTZ R106, R98, R106 ;  /* 0x0000006a626a0221 */ /* 0x000fce0000010000 */
.L_x_15427:
[----:B------:R-:W-:Y:S05]  /*0ae0*/  BSYNC B0 ;  /* 0x0000000000007941 */ /* 0x000fea0003800000 */
.L_x_15426:
[----:B------:R-:W-:Y:S04]  /*0af0*/  BSSY B0, `(.L_x_15428) ;  /* 0x0000006000007945 */ /* 0x000fe80003800000 */
[----:B------:R-:W-:Y:S05]  /*0b00*/  @!P6 BRA `(.L_x_15429) ;  /* 0x000000000010e947 */ /* 0x000fea0003800000 */
[----:B-----5:R-:W-:-:S04]  /*0b10*/  PRMT R107, R103, 0x7632, R107 ;  /* 0x00007632676b7816 */ /* 0x020fc8000000006b */
[----:B------:R-:W-:-:S05]  /*0b20*/  SHF.L.U32 R107, R107, 0x10, RZ ;  /* 0x000000106b6b7819 */ /* 0x000fca00000006ff */
[----:B------:R-:W-:-:S04]  /*0b30*/  FMUL.FTZ R107, R107, UR7 ;  /* 0x000000076b6b7c20 */ /* 0x000fc80008410000 */
[----:B------:R-:W-:-:S07]  /*0b40*/  @P0 FADD.FTZ R107, R99, R107 ;  /* 0x0000006b636b0221 */ /* 0x000fce0000010000 */
.L_x_15429:
[----:B------:R-:W-:Y:S05]  /*0b50*/  BSYNC B0 ;  /* 0x0000000000007941 */ /* 0x000fea0003800000 */
.L_x_15428:
[----:B------:R-:W-:Y:S01]  /*0b60*/  STG.E.128 desc[UR4][R108.64], R136 ;  /* 0x000000886c007986 */ /* 0x000fe2000c101d04 */
[----:B------:R-:W0:Y:S03]  /*0b70*/  @P5 LDC.64 R112, c[0x0][0x220] ;  /* 0x00008800ff705b82 */ /* 0x000e260000000a00 */
[----:B------:R1:W-:Y:S04]  /*0b80*/  STG.E.128 desc[UR4][R108.64+0x10], R104 ;  /* 0x000010686c007986 */ /* 0x0003e8000c101d04 */
[----:B------:R-:W2:Y:S01]  /*0b90*/  @P0 LDG.E.128 R92, desc[UR4][R114.64] ;  /* 0x00000004725c0981 */ /* 0x000ea2000c1e1d00 */
[C---:B------:R-:W-:Y:S01]  /*0ba0*/  @!P6 ISETP.NE.U32.AND P2, PT, R142.reuse, RZ, PT ;  /* 0x000000ff8e00e20c */ /* 0x040fe20003f45070 */
[----:B------:R-:W3:Y:S02]  /*0bb0*/  @P0 LDC.64 R116, c[0x0][0x230] ;  /* 0x00008c00ff740b82 */ /* 0x000ee40000000a00 */
[----:B------:R-:W4:Y:S01]  /*0bc0*/  @P0 LDG.E.128 R96, desc[UR4][R114.64+0x10] ;  /* 0x0000100472600981 */ /* 0x000f22000c1e1d00 */
[----:B------:R-:W-:-:S02]  /*0bd0*/  @!P6 ISETP.NE.U32.AND P3, PT, R142, RZ, PT ;  /* 0x000000ff8e00e20c */ /* 0x000fc40003f65070 */
[C---:B------:R-:W-:Y:S02]  /*0be0*/  @!P6 ISETP.NE.AND.EX P2, PT, R143.reuse, RZ, PT, P2 ;  /* 0x000000ff8f00e20c */ /* 0x040fe40003f45320 */
[C---:B------:R-:W-:Y:S02]  /*0bf0*/  @!P6 ISETP.NE.AND.EX P3, PT, R143.reuse, RZ, PT, P3 ;  /* 0x000000ff8f00e20c */ /* 0x040fe40003f65330 */
[----:B------:R-:W-:Y:S02]  /*0c00*/  @!P6 ISETP.NE.U32.AND P1, PT, R142, RZ, PT ;  /* 0x000000ff8e00e20c */ /* 0x000fe40003f25070 */
[----:B------:R-:W-:Y:S02]  /*0c10*/  @P5 IADD3 R119, R8, 0x80, RZ ;  /* 0x0000008008775810 */ /* 0x000fe40007ffe0ff */
[----:B------:R-:W-:Y:S02]  /*0c20*/  @!P6 ISETP.NE.AND.EX P1, PT, R143, RZ, PT, P1 ;  /* 0x000000ff8f00e20c */ /* 0x000fe40003f25310 */
[----:B------:R-:W-:Y:S01]  /*0c30*/  IADD3 R123, R111, 0x100, RZ ;  /* 0x000001006f7b7810 */ /* 0x000fe20007ffe0ff */
[----:B0-----:R-:W-:Y:S01]  /*0c40*/  @P5 IMAD.WIDE.U32 R112, R119, 0x10, R112 ;  /* 0x0000001077705825 */ /* 0x001fe200078e0070 */
[----:B------:R-:W-:Y:S03]  /*0c50*/  BSSY B0, `(.L_x_15430) ;  /* 0x000001a000007945 */ /* 0x000fe60003800000 */
[----:B-1----:R-:W-:Y:S01]  /*0c60*/  IMAD.WIDE.U32 R108, R121, 0x20, R10 ;  /* 0x00000020796c7825 */ /* 0x002fe200078e000a */
[----:B-----5:R3:W5:Y:S03]  /*0c70*/  @P5 LDG.E.128 R100, desc[UR4][R112.64] ;  /* 0x0000000470645981 */ /* 0x020766000c1e1d00 */
[----:B---3--:R-:W-:Y:S01]  /*0c80*/  @P0 IMAD.WIDE.U32 R112, R123, 0x20, R116 ;  /* 0x000000207b700825 */ /* 0x008fe200078e0074 */
[----:B--2---:R-:W-:-:S02]  /*0c90*/  @!P6 FSEL R125, R93, RZ, P2 ;  /* 0x000000ff5d7de208 */ /* 0x004fc40001000000 */
[----:B------:R-:W-:Y:S02]  /*0ca0*/  @!P6 FSEL R126, R94, RZ, P3 ;  /* 0x000000ff5e7ee208 */ /* 0x000fe40001800000 */
[C---:B------:R-:W-:Y:S02]  /*0cb0*/  @!P6 ISETP.NE.U32.AND P2, PT, R142.reuse, RZ, PT ;  /* 0x000000ff8e00e20c */ /* 0x040fe40003f45070 */
[----:B------:R-:W-:Y:S02]  /*0cc0*/  @!P6 ISETP.NE.U32.AND P3, PT, R142, RZ, PT ;  /* 0x000000ff8e00e20c */ /* 0x000fe40003f65070 */
[C---:B------:R-:W-:Y:S02]  /*0cd0*/  @!P6 ISETP.NE.AND.EX P2, PT, R143.reuse, RZ, PT, P2 ;  /* 0x000000ff8f00e20c */ /* 0x040fe40003f45320 */
[----:B------:R-:W-:Y:S02]  /*0ce0*/  @!P6 ISETP.NE.AND.EX P3, PT, R143, RZ, PT, P3 ;  /* 0x000000ff8f00e20c */ /* 0x000fe40003f65330 */
[----:B------:R-:W-:-:S02]  /*0cf0*/  @!P6 FSEL R127, R95, RZ, P1 ;  /* 0x000000ff5f7fe208 */ /* 0x000fc40000800000 */
[----:B----4-:R-:W-:Y:S02]  /*0d00*/  @!P6 FSEL R128, R96, RZ, P2 ;  /* 0x000000ff6080e208 */ /* 0x010fe40001000000 */
[----:B------:R-:W-:Y:S02]  /*0d10*/  @!P6 FSEL R129, R97, RZ, P3 ;  /* 0x000000ff6181e208 */ /* 0x000fe40001800000 */
[C---:B------:R-:W-:Y:S02]  /*0d20*/  @!P6 ISETP.NE.U32.AND P1, PT, R142.reuse, RZ, PT ;  /* 0x000000ff8e00e20c */ /* 0x040fe40003f25070 */
[C---:B------:R-:W-:Y:S02]  /*0d30*/  @!P6 ISETP.NE.U32.AND P2, PT, R142.reuse, RZ, PT ;  /* 0x000000ff8e00e20c */ /* 0x040fe40003f45070 */
[----:B------:R-:W-:Y:S02]  /*0d40*/  @!P6 ISETP.NE.U32.AND P3, PT, R142, RZ, PT ;  /* 0x000000ff8e00e20c */ /* 0x000fe40003f65070 */
[----:B------:R-:W-:-:S02]  /*0d50*/  @!P6 ISETP.NE.AND.EX P1, PT, R143, RZ, PT, P1 ;  /* 0x000000ff8f00e20c */ /* 0x000fc40003f25310 */
[C---:B------:R-:W-:Y:S02]  /*0d60*/  @!P6 ISETP.NE.AND.EX P2, PT, R143.reuse, RZ, PT, P2 ;  /* 0x000000ff8f00e20c */ /* 0x040fe40003f45320 */
        /* <DEDUP_REMOVED lines=8> */
.L_x_15431:
[----:B------:R-:W-:Y:S05]  /*0df0*/  BSYNC B0 ;  /* 0x0000000000007941 */ /* 0x000fea0003800000 */
.L_x_15430:
[----:B------:R-:W-:Y:S04]  /*0e00*/  BSSY B0, `(.L_x_15432) ;  /* 0x0000006000007945 */ /* 0x000fe80003800000 */
[----:B------:R-:W-:Y:S05]  /*0e10*/  @!P6 BRA `(.L_x_15433) ;  /* 0x000000000010e947 */ /* 0x000fea0003800000 */
[----:B-----5:R-:W-:-:S04]  /*0e20*/  PRMT R110, R100, 0x7632, R110 ;  /* 0x00007632646e7816 */ /* 0x020fc8000000006e */
[----:B------:R-:W-:-:S05]  /*0e30*/  SHF.L.U32 R110, R110, 0x10, RZ ;  /* 0x000000106e6e7819 */ /* 0x000fca00000006ff */
[----:B------:R-:W-:-:S04]  /*0e40*/  FMUL.FTZ R125, R110, UR7 ;  /* 0x000000076e7d7c20 */ /* 0x000fc80008410000 */
[----:B------:R-:W-:-:S07]  /*0e50*/  @P0 FADD.FTZ R125, R93, R125 ;  /* 0x0000007d5d7d0221 */ /* 0x000fce0000010000 */
.L_x_15433:
[----:B------:R-:W-:Y:S05]  /*0e60*/  BSYNC B0 ;  /* 0x0000000000007941 */ /* 0x000fea0003800000 */
.L_x_15432:
[----:B------:R-:W-:Y:S04]  /*0e70*/  BSSY B0, `(.L_x_15434) ;  /* 0x0000005000007945 */ /* 0x000fe80003800000 */
[----:B------:R-:W-:Y:S05]  /*0e80*/  @!P6 BRA `(.L_x_15435) ;  /* 0x00000000000ce947 */ /* 0x000fea0003800000 */
[----:B-----5:R-:W-:-:S05]  /*0e90*/  SHF.L.U32 R126, R101, 0x10, RZ ;  /* 0x00000010657e7819 */ /* 0x020fca00000006ff */
[----:B------:R-:W-:-:S04]  /*0ea0*/  FMUL.FTZ R126, R126, UR7 ;  /* 0x000000077e7e7c20 */ /* 0x000fc80008410000 */
[----:B------:R-:W-:-:S07]  /*0eb0*/  @P0 FADD.FTZ R126, R94, R126 ;  /* 0x0000007e5e7e0221 */ /* 0x000fce0000010000 */
.L_x_15435:
[----:B------:R-:W-:Y:S05]  /*0ec0*/  BSYNC B0 ;  /* 0x0000000000007941 */ /* 0x000fea0003800000 */
.L_x_15434:
[----:B------:R-:W-:Y:S04]  /*0ed0*/  BSSY B0, `(.L_x_15436) ;  /* 0x0000006000007945 */ /* 0x000fe80003800000 */
[----:B------:R-:W-:Y:S05]  /*0ee0*/  @!P6 BRA `(.L_x_15437) ;  /* 0x000000000010e947 */ /* 0x000fea0003800000 */
[----:B-----5:R-:W-:-:S04]  /*0ef0*/  PRMT R110, R101, 0x7632, R110 ;  /* 0x00007632656e7816 */ /* 0x020fc8000000006e */
[----:B------:R-:W-:-:S05]  /*0f00*/  SHF.L.U32 R110, R110, 0x10, RZ ;  /* 0x000000106e6e7819 */ /* 0x000fca00000006ff */
[----:B------:R-:W-:-:S04]  /*0f10*/  FMUL.FTZ R127, R110, UR7 ;  /* 0x000000076e7f7c20 */ /* 0x000fc80008410000 */
[----:B------:R-:W-:-:S07]  /*0f20*/  @P0 FADD.FTZ R127, R95, R127 ;  /* 0x0000007f5f7f0221 */ /* 0x000fce0000010000 */
.L_x_15437:
[----:B------:R-:W-:Y:S05]  /*0f30*/  BSYNC B0 ;  /* 0x0000000000007941 */ /* 0x000fea0003800000 */
.L_x_15436:
[----:B------:R-:W-:Y:S04]  /*0f40*/  BSSY B0, `(.L_x_15438) ;  /* 0x0000005000007945 */ /* 0x000fe80003800000 */
[----:B------:R-:W-:Y:S05]  /*0f50*/  @!P6 BRA `(.L_x_15439) ;  /* 0x00000000000ce947 */ /* 0x000fea0003800000 */
[----:B-----5:R-:W-:-:S05]  /*0f60*/  SHF.L.U32 R128, R102, 0x10, RZ ;  /* 0x0000001066807819 */ /* 0x020fca00000006ff */
[----:B------:R-:W-:-:S04]  /*0f70*/  FMUL.FTZ R128, R128, UR7 ;  /* 0x0000000780807c20 */ /* 0x000fc80008410000 */
[----:B------:R-:W-:-:S07]  /*0f80*/  @P0 FADD.FTZ R128, R96, R128 ;  /* 0x0000008060800221 */ /* 0x000fce0000010000 */
.L_x_15439:
[----:B------:R-:W-:Y:S05]  /*0f90*/  BSYNC B0 ;  /* 0x0000000000007941 */ /* 0x000fea0003800000 */
.L_x_15438:
[----:B------:R-:W-:Y:S04]  /*0fa0*/  BSSY B0, `(.L_x_15440) ;  /* 0x0000006000007945 */ /* 0x000fe80003800000 */
[----:B------:R-:W-:Y:S05]  /*0fb0*/  @!P6 BRA `(.L_x_15441) ;  /* 0x000000000010e947 */ /* 0x000fea0003800000 */
[----:B-----5:R-:W-:-:S04]  /*0fc0*/  PRMT R110, R102, 0x7632, R110 ;  /* 0x00007632666e7816 */ /* 0x020fc8000000006e */
[----:B------:R-:W-:-:S05]  /*0fd0*/  SHF.L.U32 R110, R110, 0x10, RZ ;  /* 0x000000106e6e7819 */ /* 0x000fca00000006ff */
[----:B------:R-:W-:-:S04]  /*0fe0*/  FMUL.FTZ R129, R110, UR7 ;  /* 0x000000076e817c20 */ /* 0x000fc80008410000 */
[----:B------:R-:W-:-:S07]  /*0ff0*/  @P0 FADD.FTZ R129, R97, R129 ;  /* 0x0000008161810221 */ /* 0x000fce0000010000 */
.L_x_15441:
[----:B------:R-:W-:Y:S05]  /*1000*/  BSYNC B0 ;  /* 0x0000000000007941 */ /* 0x000fea0003800000 */
.L_x_15440:
[----:B------:R-:W-:Y:S04]  /*1010*/  BSSY B0, `(.L_x_15442) ;  /* 0x0000005000007945 */ /* 0x000fe80003800000 */
[----:B------:R-:W-:Y:S05]  /*1020*/  @!P6 BRA `(.L_x_15443) ;  /* 0x00000000000ce947 */ /* 0x000fea0003800000 */
[----:B-----5:R-:W-:-:S05]  /*1030*/  SHF.L.U32 R130, R103, 0x10, RZ ;  /* 0x0000001067827819 */ /* 0x020fca00000006ff */
[----:B------:R-:W-:-:S04]  /*1040*/  FMUL.FTZ R130, R130, UR7 ;  /* 0x0000000782827c20 */ /* 0x000fc80008410000 */
[----:B------:R-:W-:-:S07]  /*1050*/  @P0 FADD.FTZ R130, R98, R130 ;  /* 0x0000008262820221 */ /* 0x000fce0000010000 */
.L_x_15443:
[----:B------:R-:W-:Y:S05]  /*1060*/  BSYNC B0 ;  /* 0x0000000000007941 */ /* 0x000fea0003800000 */
.L_x_15442:
[----:B------:R-:W-:Y:S04]  /*1070*/  BSSY B0, `(.L_x_15444) ;  /* 0x0000006000007945 */ /* 0x000fe80003800000 */
[----:B------:R-:W-:Y:S05]  /*1080*/  @!P6 BRA `(.L_x_15445) ;  /* 0x000000000010e947 */ /* 0x000fea0003800000 */
[----:B-----5:R-:W-:-:S04]  /*1090*/  PRMT R110, R103, 0x7632, R110 ;  /* 0x00007632676e7816 */ /* 0x020fc8000000006e */
[----:B------:R-:W-:-:S05]  /*10a0*/  SHF.L.U32 R110, R110, 0x10, RZ ;  /* 0x000000106e6e7819 */ /* 0x000fca00000006ff */
[----:B------:R-:W-:-:S04]  /*10b0*/  FMUL.FTZ R131, R110, UR7 ;  /* 0x000000076e837c20 */ /* 0x000fc80008410000 */
[----:B------:R-:W-:-:S07]  /*10c0*/  @P0 FADD.FTZ R131, R99, R131 ;  /* 0x0000008363830221 */ /* 0x000fce0000010000 */
.L_x_15445:
[----:B------:R-:W-:Y:S05]  /*10d0*/  BSYNC B0 ;  /* 0x0000000000007941 */ /* 0x000fea0003800000 */
.L_x_15444:
[----:B------:R-:W0:Y:S01]  /*10e0*/  @P5 LDC.64 R114, c[0x0][0x220] ;  /* 0x00008800ff725b82 */ /* 0x000e220000000a00 */
[----:B------:R-:W-:Y:S04]  /*10f0*/  STG.E.128 desc[UR4][R108.64], R124 ;  /* 0x0000007c6c007986 */ /* 0x000fe8000c101d04 */
[----:B------:R1:W-:Y:S01]  /*1100*/  STG.E.128 desc[UR4][R108.64+0x10], R128 ;  /* 0x000010806c007986 */ /* 0x0003e2000c101d04 */
[----:B------:R-:W-:Y:S02]  /*1110*/  @P5 IADD3 R117, R8, 0x100, RZ ;  /* 0x0000010008755810 */ /* 0x000fe40007ffe0ff */
[C---:B------:R-:W-:Y:S01]  /*1120*/  @!P6 ISETP.NE.U32.AND P2, PT, R142.reuse, RZ, PT ;  /* 0x000000ff8e00e20c */ /* 0x040fe20003f45070 */
[----:B------:R-:W2:Y:S01]  /*1130*/  @P0 LDG.E.128 R92, desc[UR4][R112.64] ;  /* 0x00000004705c0981 */ /* 0x000ea2000c1e1d00 */
[----:B------:R-:W-:Y:S01]  /*1140*/  @!P6 ISETP.NE.U32.AND P3, PT, R142, RZ, PT ;  /* 0x000000ff8e00e20c */ /* 0x000fe20003f65070 */
[----:B------:R-:W3:Y:S02]  /*1150*/  @P0 LDC.64 R118, c[0x0][0x230] ;  /* 0x00008c00ff760b82 */ /* 0x000ee40000000a00 */
[----:B------:R3:W4:Y:S01]  /*1160*/  @P0 LDG.E.128 R96, desc[UR4][R112.64+0x10] ;  /* 0x0000100470600981 */ /* 0x000722000c1e1d00 */
        /* <DEDUP_REMOVED lines=8> */
[----:B-1----:R-:W-:-:S04]  /*11f0*/  IMAD.WIDE.U32 R108, R123, 0x20, R10 ;  /* 0x000000207b6c7825 */ /* 0x002fc800078e000a */
        /* <DEDUP_REMOVED lines=19> */
[----:B0-----:R-:W-:Y:S06]  /*1330*/  @!P6 BRA `(.L_x_15447) ;  /* 0x00000000000ce947 */ /* 0x001fec0003800000 */
[----:B-----5:R-:W-:-:S05]  /*1340*/  SHF.L.U32 R132, R100, 0x10, RZ ;  /* 0x0000001064847819 */ /* 0x020fca00000006ff */
[----:B------:R-:W-:-:S04]  /*1350*/  FMUL.FTZ R132, R132, UR7 ;  /* 0x0000000784847c20 */ /* 0x000fc80008410000 */
[----:B------:R-:W-:-:S07]  /*1360*/  @P0 FADD.FTZ R132, R92, R132 ;  /* 0x000000845c840221 */ /* 0x000fce0000010000 */
.L_x_15447:
[----:B------:R-:W-:Y:S05]  /*1370*/  BSYNC B0 ;  /* 0x0000000000007941 */ /* 0x000fea0003800000 */
.L_x_15446:
[----:B------:R-:W-:Y:S04]  /*1380*/  BSSY B0, `(.L_x_15448) ;  /* 0x0000006000007945 */ /* 0x000fe80003800000 */
[----:B------:R-:W-:Y:S05]  /*1390*/  @!P6 BRA `(.L_x_15449) ;  /* 0x000000000010e947 */ /* 0x000fea0003800000 */
[----:B-----5:R-:W-:-:S04]  /*13a0*/  PRMT R110, R100, 0x7632, R110 ;  /* 0x00007632646e7816 */ /* 0x020fc8000000006e */
[----:B------:R-:W-:-:S05]  /*13b0*/  SHF.L.U32 R110, R110, 0x10, RZ ;  /* 0x000000106e6e7819 */ /* 0x000fca00000006ff */
[----:B------:R-:W-:-:S04]  /*13c0*/  FMUL.FTZ R133, R110, UR7 ;  /* 0x000000076e857c20 */ /* 0x000fc80008410000 */
[----:B------:R-:W-:-:S07]  /*13d0*/  @P0 FADD.FTZ R133, R93, R133 ;  /* 0x000000855d850221 */ /* 0x000fce0000010000 */
.L_x_15449:
[----:B------:R-:W-:Y:S05]  /*13e0*/  BSYNC B0 ;  /* 0x0000000000007941 */ /* 0x000fea0003800000 */
.L_x_15448:
[----:B------:R-:W-:Y:S04]  /*13f0*/  BSSY B0, `(.L_x_15450) ;  /* 0x0000005000007945 */ /* 0x000fe80003800000 */
[----:B------:R-:W-:Y:S05]  /*1400*/  @!P6 BRA `(.L_x_15451) ;  /* 0x00000000000ce947 */ /* 0x000fea0003800000 */
[----:B-----5:R-:W-:-:S05]  /*1410*/  SHF.L.U32 R134, R101, 0x10, RZ ;  /* 0x0000001065867819 */ /* 0x020fca00000006ff */
[----:B------:R-:W-:-:S04]  /*1420*/  FMUL.FTZ R134, R134, UR7 ;  /* 0x0000000786867c20 */ /* 0x000fc80008410000 */
[----:B------:R-:W-:-:S07]  /*1430*/  @P0 FADD.FTZ R134, R94, R134 ;  /* 0x000000865e860221 */ /* 0x000fce0000010000 */
.L_x_15451:
[----:B------:R-:W-:Y:S05]  /*1440*/  BSYNC B0 ;  /* 0x0000000000007941 */ /* 0x000fea0003800000 */
.L_x_15450:
[----:B------:R-:W-:Y:S04]  /*1450*/  BSSY B0, `(.L_x_15452) ;  /* 0x0000006000007945 */ /* 0x000fe80003800000 */
[----:B------:R-:W-:Y:S05]  /*1460*/  @!P6 BRA `(.L_x_15453) ;  /* 0x000000000010e947 */ /* 0x000fea0003800000 */
[----:B-----5:R-:W-:-:S04]  /*1470*/  PRMT R110, R101, 0x7632, R110 ;  /* 0x00007632656e7816 */ /* 0x020fc8000000006e */
[----:B------:R-:W-:-:S05]  /*1480*/  SHF.L.U32 R110, R110, 0x10, RZ ;  /* 0x000000106e6e7819 */ /* 0x000fca00000006ff */
[----:B------:R-:W-:-:S04]  /*1490*/  FMUL.FTZ R135, R110, UR7 ;  /* 0x000000076e877c20 */ /* 0x000fc80008410000 */
[----:B------:R-:W-:-:S07]  /*14a0*/  @P0 FADD.FTZ R135, R95, R135 ;  /* 0x000000875f870221 */ /* 0x000fce0000010000 */
.L_x_15453:
[----:B------:R-:W-:Y:S05]  /*14b0*/  BSYNC B0 ;  /* 0x0000000000007941 */ /* 0x000fea0003800000 */
.L_x_15452:
[----:B------:R-:W-:Y:S04]  /*14c0*/  BSSY B0, `(.L_x_15454) ;  /* 0x0000005000007945 */ /* 0x000fe80003800000 */
[----:B------:R-:W-:Y:S05]  /*14d0*/  @!P6 BRA `(.L_x_15455) ;  /* 0x00000000000ce947 */ /* 0x000fea0003800000 */
[----:B-----5:R-:W-:-:S05]  /*14e0*/  SHF.L.U32 R116, R102, 0x10, RZ ;  /* 0x0000001066747819 */ /* 0x020fca00000006ff */
[----:B------:R-:W-:-:S04]  /*14f0*/  FMUL.FTZ R116, R116, UR7 ;  /* 0x0000000774747c20 */ /* 0x000fc80008410000 */
[----:B------:R-:W-:-:S07]  /*1500*/  @P0 FADD.FTZ R116, R96, R116 ;  /* 0x0000007460740221 */ /* 0x000fce0000010000 */
.L_x_15455:
[----:B------:R-:W-:Y:S05]  /*1510*/  BSYNC B0 ;  /* 0x0000000000007941 */ /* 0x000fea0003800000 */
.L_x_15454:
[----:B------:R-:W-:Y:S04]  /*1520*/  BSSY B0, `(.L_x_15456) ;  /* 0x0000006000007945 */ /* 0x000fe80003800000 */
[----:B------:R-:W-:Y:S05]  /*1530*/  @!P6 BRA `(.L_x_15457) ;  /* 0x000000000010e947 */ /* 0x000fea0003800000 */
[----:B-----5:R-:W-:-:S04]  /*1540*/  PRMT R110, R102, 0x7632, R110 ;  /* 0x00007632666e7816 */ /* 0x020fc8000000006e */
[----:B------:R-:W-:-:S05]  /*1550*/  SHF.L.U32 R110, R110, 0x10, RZ ;  /* 0x000000106e6e7819 */ /* 0x000fca00000006ff */
[----:B------:R-:W-:-:S04]  /*1560*/  FMUL.FTZ R117, R110, UR7 ;  /* 0x000000076e757c20 */ /* 0x000fc80008410000 */
[----:B------:R-:W-:-:S07]  /*1570*/  @P0 FADD.FTZ R117, R97, R117 ;  /* 0x0000007561750221 */ /* 0x000fce0000010000 */
.L_x_15457:
[----:B------:R-:W-:Y:S05]  /*1580*/  BSYNC B0 ;  /* 0x0000000000007941 */ /* 0x000fea0003800000 */
.L_x_15456:
[----:B------:R-:W-:Y:S04]  /*1590*/  BSSY B0, `(.L_x_15458) ;  /* 0x0000005000007945 */ /* 0x000fe80003800000 */
[----:B------:R-:W-:Y:S05]  /*15a0*/  @!P6 BRA `(.L_x_15459) ;  /* 0x00000000000ce947 */ /* 0x000fea0003800000 */
[----:B-----5:R-:W-:-:S05]  /*15b0*/  SHF.L.U32 R118, R103, 0x10, RZ ;  /* 0x0000001067767819 */ /* 0x020fca00000006ff */
[----:B------:R-:W-:-:S04]  /*15c0*/  FMUL.FTZ R118, R118, UR7 ;  /* 0x0000000776767c20 */ /* 0x000fc80008410000 */
[----:B------:R-:W-:-:S07]  /*15d0*/  @P0 FADD.FTZ R118, R98, R118 ;  /* 0x0000007662760221 */ /* 0x000fce0000010000 */
.L_x_15459:
[----:B------:R-:W-:Y:S05]  /*15e0*/  BSYNC B0 ;  /* 0x0000000000007941 */ /* 0x000fea0003800000 */
.L_x_15458:
[----:B------:R-:W-:Y:S04]  /*15f0*/  BSSY B0, `(.L_x_15460) ;  /* 0x0000006000007945 */ /* 0x000fe80003800000 */
[----:B------:R-:W-:Y:S05]  /*1600*/  @!P6 BRA `(.L_x_15461) ;  /* 0x000000000010e947 */ /* 0x000fea0003800000 */
[----:B-----5:R-:W-:-:S04]  /*1610*/  PRMT R110, R103, 0x7632, R110 ;  /* 0x00007632676e7816 */ /* 0x020fc8000000006e */
[----:B------:R-:W-:-:S05]  /*1620*/  SHF.L.U32 R110, R110, 0x10, RZ ;  /* 0x000000106e6e7819 */ /* 0x000fca00000006ff */
[----:B------:R-:W-:-:S04]  /*1630*/  FMUL.FTZ R119, R110, UR7 ;  /* 0x000000076e777c20 */ /* 0x000fc80008410000 */
[----:B------:R-:W-:-:S07]  /*1640*/  @P0 FADD.FTZ R119, R99, R119 ;  /* 0x0000007763770221 */ /* 0x000fce0000010000 */
.L_x_15461:
[----:B------:R-:W-:Y:S05]  /*1650*/  BSYNC B0 ;  /* 0x0000000000007941 */ /* 0x000fea0003800000 */
.L_x_15460:
[----:B------:R-:W-:Y:S01]  /*1660*/  STG.E.128 desc[UR4][R108.64], R132 ;  /* 0x000000846c007986 */ /* 0x000fe2000c101d04 */
[----:B------:R-:W0:Y:S03]  /*1670*/  @P5 LDC.64 R114, c[0x0][0x220] ;  /* 0x00008800ff725b82 */ /* 0x000e260000000a00 */
[----:B------:R1:W-:Y:S04]  /*1680*/  STG.E.128 desc[UR4][R108.64+0x10], R116 ;  /* 0x000010746c007986 */ /* 0x0003e8000c101d04 */
[----:B------:R-:W2:Y:S01]  /*1690*/  @P0 LDG.E.128 R92, desc[UR4][R112.64] ;  /* 0x00000004705c0981 */ /* 0x000ea2000c1e1d00 */
[C---:B------:R-:W-:Y:S01]  /*16a0*/  @!P6 ISETP.NE.U32.AND P2, PT, R142.reuse, RZ, PT ;  /* 0x000000ff8e00e20c */ /* 0x040fe20003f45070 */
[----:B------:R-:W3:Y:S02]  /*16b0*/  @P0 LDC.64 R140, c[0x0][0x230] ;  /* 0x00008c00ff8c0b82 */ /* 0x000ee40000000a00 */
[----:B------:R4:W1:Y:S01]  /*16c0*/  @P0 LDG.E.128 R96, desc[UR4][R112.64+0x10] ;  /* 0x0000100470600981 */ /* 0x000862000c1e1d00 */
[----:B------:R-:W-:-:S02]  /*16d0*/  @!P6 ISETP.NE.U32.AND P3, PT, R142, RZ, PT ;  /* 0x000000ff8e00e20c */ /* 0x000fc40003f65070 */
[----:B------:R-:W-:Y:S02]  /*16e0*/  @P5 IADD3 R121, R8, 0x180, RZ ;  /* 0x0000018008795810 */ /* 0x000fe40007ffe0ff */
[C---:B------:R-:W-:Y:S02]  /*16f0*/  @!P6 ISETP.NE.AND.EX P2, PT, R143.reuse, RZ, PT, P2 ;  /* 0x000000ff8f00e20c */ /* 0x040fe40003f45320 */
[----:B------:R-:W-:Y:S02]  /*1700*/  @!P6 ISETP.NE.AND.EX P3, PT, R143, RZ, PT, P3 ;  /* 0x000000ff8f00e20c */ /* 0x000fe40003f65330 */
[----:B------:R-:W-:Y:S01]  /*1710*/  @!P6 ISETP.NE.U32.AND P1, PT, R142, RZ, PT ;  /* 0x000000ff8e00e20c */ /* 0x000fe20003f25070 */
[----:B0-----:R-:W-:-:S03]  /*1720*/  @P5 IMAD.WIDE.U32 R114, R121, 0x10, R114 ;  /* 0x0000001079725825 */ /* 0x001fc600078e0072 */
[----:B------:R-:W-:Y:S02]  /*1730*/  @!P6 ISETP.NE.AND.EX P1, PT, R143, RZ, PT, P1 ;  /* 0x000000ff8f00e20c */ /* 0x000fe40003f25310 */
[----:B------:R-:W-:Y:S01]  /*1740*/  IADD3 R147, R111, 0x200, RZ ;  /* 0x000002006f937810 */ /* 0x000fe20007ffe0ff */
[----:B------:R-:W-:Y:S01]  /*1750*/  BSSY B0, `(.L_x_15462) ;  /* 0x000001a000007945 */ /* 0x000fe20003800000 */
[----:B-----5:R3:W5:Y:S01]  /*1760*/  @P5 LDG.E.128 R100, desc[UR4][R114.64] ;  /* 0x0000000472645981 */ /* 0x020762000c1e1d00 */
        /* <DEDUP_REMOVED lines=9> */
[----:B-1----:R-:W-:Y:S02]  /*1800*/  @!P6 FSEL R108, R96, RZ, P2 ;  /* 0x000000ff606ce208 */ /* 0x002fe40001000000 */
        /* <DEDUP_REMOVED lines=14> */
.L_x_15463:
[----:B------:R-:W-:Y:S05]  /*18f0*/  BSYNC B0 ;  /* 0x0000000000007941 */ /* 0x000fea0003800000 */
.L_x_15462:
[----:B------:R-:W-:Y:S04]  /*1900*/  BSSY B0, `(.L_x_15464) ;  /* 0x0000006000007945 */ /* 0x000fe80003800000 */
[----:B------:R-:W-:Y:S05]  /*1910*/  @!P6 BRA `(.L_x_15465) ;  /* 0x000000000010e947 */ /* 0x000fea0003800000 */
[----:B-----5:R-:W-:-:S04]  /*1920*/  PRMT R121, R100, 0x7632, R121 ;  /* 0x0000763264797816 */ /* 0x020fc80000000079 */
[----:B------:R-:W-:-:S05]  /*1930*/  SHF.L.U32 R121, R121, 0x10, RZ ;  /* 0x0000001079797819 */ /* 0x000fca00000006ff */
[----:B------:R-:W-:-:S04]  /*1940*/  FMUL.FTZ R121, R121, UR7 ;  /* 0x0000000779797c20 */ /* 0x000fc80008410000 */
[----:B------:R-:W-:-:S07]  /*1950*/  @P0 FADD.FTZ R121, R93, R121 ;  /* 0x000000795d790221 */ /* 0x000fce0000010000 */
.L_x_15465:
[----:B------:R-:W-:Y:S05]  /*1960*/  BSYNC B0 ;  /* 0x0000000000007941 */ /* 0x000fea0003800000 */
.L_x_15464:
[----:B------:R-:W-:Y:S04]  /*1970*/  BSSY B0, `(.L_x_15466) ;  /* 0x0000005000007945 */ /* 0x000fe80003800000 */
[----:B------:R-:W-:Y:S05]  /*1980*/  @!P6 BRA `(.L_x_15467) ;  /* 0x00000000000ce947 */ /* 0x000fea0003800000 */
[----:B-----5:R-:W-:-:S05]  /*1990*/  SHF.L.U32 R122, R101, 0x10, RZ ;  /* 0x00000010657a7819 */ /* 0x020fca00000006ff */
[----:B------:R-:W-:-:S04]  /*19a0*/  FMUL.FTZ R122, R122, UR7 ;  /* 0x000000077a7a7c20 */ /* 0x000fc80008410000 */
[----:B------:R-:W-:-:S07]  /*19b0*/  @P0 FADD.FTZ R122, R94, R122 ;  /* 0x0000007a5e7a0221 */ /* 0x000fce0000010000 */
.L_x_15467:
[----:B------:R-:W-:Y:S05]  /*19c0*/  BSYNC B0 ;  /* 0x0000000000007941 */ /* 0x000fea0003800000 */
.L_x_15466:
[----:B------:R-:W-:Y:S04]  /*19d0*/  BSSY B0, `(.L_x_15468) ;  /* 0x0000006000007945 */ /* 0x000fe80003800000 */
[----:B------:R-:W-:Y:S05]  /*19e0*/  @!P6 BRA `(.L_x_15469) ;  /* 0x000000000010e947 */ /* 0x000fea0003800000 */
[----:B-----5:R-:W-:-:S04]  /*19f0*/  PRMT R123, R101, 0x7632, R123 ;  /* 0x00007632657b7816 */ /* 0x020fc8000000007b */
[----:B------:R-:W-:-:S05]  /*1a00*/  SHF.L.U32 R123, R123, 0x10, RZ ;  /* 0x000000107b7b7819 */ /* 0x000fca00000006ff */
[----:B------:R-:W-:-:S04]  /*1a10*/  FMUL.FTZ R123, R123, UR7 ;  /* 0x000000077b7b7c20 */ /* 0x000fc80008410000 */
[----:B------:R-:W-:-:S07]  /*1a20*/  @P0 FADD.FTZ R123, R95, R123 ;  /* 0x0000007b5f7b0221 */ /* 0x000fce0000010000 */
.L_x_15469:
[----:B------:R-:W-:Y:S05]  /*1a30*/  BSYNC B0 ;  /* 0x0000000000007941 */ /* 0x000fea0003800000 */
.L_x_15468:
[----:B------:R-:W-:Y:S04]  /*1a40*/  BSSY B0, `(.L_x_15470) ;  /* 0x0000005000007945 */ /* 0x000fe80003800000 */
[----:B------:R-:W-:Y:S05]  /*1a50*/  @!P6 BRA `(.L_x_15471) ;  /* 0x00000000000ce947 */ /* 0x000fea0003800000 */
[----:B-----5:R-:W-:-:S05]  /*1a60*/  SHF.L.U32 R108, R102, 0x10, RZ ;  /* 0x00000010666c7819 */ /* 0x020fca00000006ff */
[----:B------:R-:W-:-:S04]  /*1a70*/  FMUL.FTZ R108, R108, UR7 ;  /* 0x000000076c6c7c20 */ /* 0x000fc80008410000 */
[----:B------:R-:W-:-:S07]  /*1a80*/  @P0 FADD.FTZ R108, R96, R108 ;  /* 0x0000006c606c0221 */ /* 0x000fce0000010000 */
.L_x_15471:
[----:B------:R-:W-:Y:S05]  /*1a90*/  BSYNC B0 ;  /* 0x0000000000007941 */ /* 0x000fea0003800000 */
.L_x_15470:
[----:B------:R-:W-:Y:S04]  /*1aa0*/  BSSY B0, `(.L_x_15472) ;  /* 0x0000006000007945 */ /* 0x000fe80003800000 */
[----:B------:R-:W-:Y:S05]  /*1ab0*/  @!P6 BRA `(.L_x_15473) ;  /* 0x000000000010e947 */ /* 0x000fea0003800000 */
[----:B-----5:R-:W-:-:S04]  /*1ac0*/  PRMT R109, R102, 0x7632, R109 ;  /* 0x00007632666d7816 */ /* 0x020fc8000000006d */
[----:B------:R-:W-:-:S05]  /*1ad0*/  SHF.L.U32 R109, R109, 0x10, RZ ;  /* 0x000000106d6d7819 */ /* 0x000fca00000006ff */
[----:B------:R-:W-:-:S04]  /*1ae0*/  FMUL.FTZ R109, R109, UR7 ;  /* 0x000000076d6d7c20 */ /* 0x000fc80008410000 */
[----:B------:R-:W-:-:S07]  /*1af0*/  @P0 FADD.FTZ R109, R97, R109 ;  /* 0x0000006d616d0221 */ /* 0x000fce0000010000 */
.L_x_15473:
[----:B------:R-:W-:Y:S05]  /*1b00*/  BSYNC B0 ;  /* 0x0000000000007941 */ /* 0x000fea0003800000 */
.L_x_15472:
[----:B------:R-:W-:Y:S04]  /*1b10*/  BSSY B0, `(.L_x_15474) ;  /* 0x0000005000007945 */ /* 0x000fe80003800000 */
[----:B------:R-:W-:Y:S05]  /*1b20*/  @!P6 BRA `(.L_x_15475) ;  /* 0x00000000000ce947 */ /* 0x000fea0003800000 */
[----:B-----5:R-:W-:-:S05]  /*1b30*/  SHF.L.U32 R110, R103, 0x10, RZ ;  /* 0x00000010676e7819 */ /* 0x020fca00000006ff */
[----:B------:R-:W-:-:S04]  /*1b40*/  FMUL.FTZ R110, R110, UR7 ;  /* 0x000000076e6e7c20 */ /* 0x000fc80008410000 */
[----:B------:R-:W-:-:S07]  /*1b50*/  @P0 FADD.FTZ R110, R98, R110 ;  /* 0x0000006e626e0221 */ /* 0x000fce0000010000 */
.L_x_15475:
[----:B------:R-:W-:Y:S05]  /*1b60*/  BSYNC B0 ;  /* 0x0000000000007941 */ /* 0x000fea0003800000 */
.L_x_15474:
[----:B------:R-:W-:Y:S04]  /*1b70*/  BSSY B0, `(.L_x_15476) ;  /* 0x0000006000007945 */ /* 0x000fe80003800000 */
[----:B------:R-:W-:Y:S05]  /*1b80*/  @!P6 BRA `(.L_x_15477) ;  /* 0x000000000010e947 */ /* 0x000fea0003800000 */
[----:B-----5:R-:W-:-:S04]  /*1b90*/  PRMT R111, R103, 0x7632, R111 ;  /* 0x00007632676f7816 */ /* 0x020fc8000000006f */
[----:B------:R-:W-:-:S05]  /*1ba0*/  SHF.L.U32 R111, R111, 0x10, RZ ;  /* 0x000000106f6f7819 */ /* 0x000fca00000006ff */
[----:B------:R-:W-:-:S04]  /*1bb0*/  FMUL.FTZ R111, R111, UR7 ;  /* 0x000000076f6f7c20 */ /* 0x000fc80008410000 */
[----:B------:R-:W-:-:S07]  /*1bc0*/  @P0 FADD.FTZ R111, R99, R111 ;  /* 0x0000006f636f0221 */ /* 0x000fce0000010000 */
.L_x_15477:
[----:B------:R-:W-:Y:S05]  /*1bd0*/  BSYNC B0 ;  /* 0x0000000000007941 */ /* 0x000fea0003800000 */
.L_x_15476:
[----:B------:R-:W-:Y:S01]  /*1be0*/  STG.E.128 desc[UR4][R112.64], R120 ;  /* 0x0000007870007986 */ /* 0x000fe2000c101d04 */
[----:B------:R-:W0:Y:S03]  /*1bf0*/  @P5 LDC.64 R140, c[0x0][0x220] ;  /* 0x00008800ff8c5b82 */ /* 0x000e260000000a00 */
[----:B------:R1:W-:Y:S04]  /*1c00*/  STG.E.128 desc[UR4][R112.64+0x10], R108 ;  /* 0x0000106c70007986 */ /* 0x0003e8000c101d04 */
[----:B------:R-:W1:Y:S04]  /*1c10*/  @P0 LDG.E.128 R92, desc[UR4][R114.64] ;  /* 0x00000004725c0981 */ /* 0x000e68000c1e1d00 */
[----:B------:R2:W3:Y:S01]  /*1c20*/  @P0 LDG.E.128 R96, desc[UR4][R114.64+0x10] ;  /* 0x0000100472600981 */ /* 0x0004e2000c1e1d00 */
[----:B------:R-:W-:-:S02]  /*1c30*/  @P5 IADD3 R149, R8, 0x200, RZ ;  /* 0x0000020008955810 */ /* 0x000fc40007ffe0ff */
[C---:B------:R-:W-:Y:S02]  /*1c40*/  @!P6 ISETP.NE.U32.AND P2, PT, R142.reuse, RZ, PT ;  /* 0x000000ff8e00e20c */ /* 0x040fe40003f45070 */
[C---:B------:R-:W-:Y:S02]  /*1c50*/  @!P6 ISETP.NE.U32.AND P1, PT, R142.reuse, RZ, PT ;  /* 0x000000ff8e00e20c */ /* 0x040fe40003f25070 */
[----:B------:R-:W-:Y:S01]  /*1c60*/  @!P6 ISETP.NE.U32.AND P3, PT, R142, RZ, PT ;  /* 0x000000ff8e00e20c */ /* 0x000fe20003f65070 */
[----:B0-----:R-:W-:-:S05]  /*1c70*/  @P5 IMAD.WIDE.U32 R140, R149, 0x10, R140 ;  /* 0x00000010958c5825 */ /* 0x001fca00078e008c */
[----:B-----5:R3:W5:Y:S01]  /*1c80*/  @P5 LDG.E.128 R100, desc[UR4][R140.64] ;  /* 0x000000048c645981 */ /* 0x020762000c1e1d00 */
[----:B------:R-:W-:Y:S01]  /*1c90*/  @!P6 ISETP.NE.U32.AND P5, PT, R142, RZ, PT ;  /* 0x000000ff8e00e20c */ /* 0x000fe20003fa5070 */
[----:B------:R-:W-:Y:S01]  /*1ca0*/  BSSY B0, `(.L_x_15478) ;  /* 0x0000019000007945 */ /* 0x000fe20003800000 */
[C---:B------:R-:W-:Y:S02]  /*1cb0*/  @!P6 ISETP.NE.AND.EX P2, PT, R143.reuse, RZ, PT, P2 ;  /* 0x000000ff8f00e20c */ /* 0x040fe40003f45320 */
[C---:B------:R-:W-:Y:S02]  /*1cc0*/  @!P6 ISETP.NE.AND.EX P1, PT, R143.reuse, RZ, PT, P1 ;  /* 0x000000ff8f00e20c */ /* 0x040fe40003f25310 */
[C---:B------:R-:W-:Y:S02]  /*1cd0*/  @!P6 ISETP.NE.AND.EX P5, PT, R143.reuse, RZ, PT, P5 ;  /* 0x000000ff8f00e20c */ /* 0x040fe40003fa5350 */
[----:B------:R-:W-:Y:S02]  /*1ce0*/  @!P6 ISETP.NE.AND.EX P3, PT, R143, RZ, PT, P3 ;  /* 0x000000ff8f00e20c */ /* 0x000fe40003f65330 */
[----:B-1----:R-:W-:-:S02]  /*1cf0*/  @!P6 FSEL R113, R93, RZ, P2 ;  /* 0x000000ff5d71e208 */ /* 0x002fc40001000000 */
[----:B--2---:R-:W-:Y:S02]  /*1d00*/  @!P6 FSEL R114, R94, RZ, P1 ;  /* 0x000000ff5e72e208 */ /* 0x004fe40000800000 */
        /* <DEDUP_REMOVED lines=14> */
[----:B------:R-:W-:Y:S06]  /*1df0*/  @!P6 BRA `(.L_x_15479) ;  /* 0x00000000000ce947 */ /* 0x000fec0003800000 */
[----:B-----5:R-:W-:-:S05]  /*1e00*/  SHF.L.U32 R112, R100, 0x10, RZ ;  /* 0x0000001064707819 */ /* 0x020fca00000006ff */
[----:B------:R-:W-:-:S04]  /*1e10*/  FMUL.FTZ R112, R112, UR7 ;  /* 0x0000000770707c20 */ /* 0x000fc80008410000 */
[----:B------:R-:W-:-:S07]  /*1e20*/  @P0 FADD.FTZ R112, R92, R112 ;  /* 0x000000705c700221 */ /* 0x000fce0000010000 */
.L_x_15479:
[----:B------:R-:W-:Y:S05]  /*1e30*/  BSYNC B0 ;  /* 0x0000000000007941 */ /* 0x000fea0003800000 */
.L_x_15478:
[----:B------:R-:W-:Y:S04]  /*1e40*/  BSSY B0, `(.L_x_15480) ;  /* 0x0000006000007945 */ /* 0x000fe80003800000 */
[----:B------:R-:W-:Y:S05]  /*1e50*/  @!P6 BRA `(.L_x_15481) ;  /* 0x000000000010e947 */ /* 0x000fea0003800000 */
[----:B-----5:R-:W-:-:S04]  /*1e60*/  PRMT R8, R100, 0x7632, R8 ;  /* 0x0000763264087816 */ /* 0x020fc80000000008 */
[----:B------:R-:W-:-:S05]  /*1e70*/  SHF.L.U32 R8, R8, 0x10, RZ ;  /* 0x0000001008087819 */ /* 0x000fca00000006ff */
[----:B------:R-:W-:-:S04]  /*1e80*/  FMUL.FTZ R113, R8, UR7 ;  /* 0x0000000708717c20 */ /* 0x000fc80008410000 */
[----:B------:R-:W-:-:S07]  /*1e90*/  @P0 FADD.FTZ R113, R93, R113 ;  /* 0x000000715d710221 */ /* 0x000fce0000010000 */
.L_x_15481:
[----:B------:R-:W-:Y:S05]  /*1ea0*/  BSYNC B0 ;  /* 0x0000000000007941 */ /* 0x000fea0003800000 */
.L_x_15480:
[----:B------:R-:W-:Y:S04]  /*1eb0*/  BSSY B0, `(.L_x_15482) ;  /* 0x0000005000007945 */ /* 0x000fe80003800000 */
[----:B------:R-:W-:Y:S05]  /*1ec0*/  @!P6 BRA `(.L_x_15483) ;  /* 0x00000000000ce947 */ /* 0x000fea0003800000 */
[----:B-----5:R-:W-:-:S05]  /*1ed0*/  SHF.L.U32 R114, R101, 0x10, RZ ;  /* 0x0000001065727819 */ /* 0x020fca00000006ff */
[----:B------:R-:W-:-:S04]  /*1ee0*/  FMUL.FTZ R114, R114, UR7 ;  /* 0x0000000772727c20 */ /* 0x000fc80008410000 */
[----:B------:R-:W-:-:S07]  /*1ef0*/  @P0 FADD.FTZ R114, R94, R114 ;  /* 0x000000725e720221 */ /* 0x000fce0000010000 */
.L_x_15483:
[----:B------:R-:W-:Y:S05]  /*1f00*/  BSYNC B0 ;  /* 0x0000000000007941 */ /* 0x000fea0003800000 */
.L_x_15482:
[----:B------:R-:W-:Y:S04]  /*1f10*/  BSSY B0, `(.L_x_15484) ;  /* 0x0000006000007945 */ /* 0x000fe80003800000 */
[----:B------:R-:W-:Y:S05]  /*1f20*/  @!P6 BRA `(.L_x_15485) ;  /* 0x000000000010e947 */ /* 0x000fea0003800000 */
[----:B-----5:R-:W-:-:S04]  /*1f30*/  PRMT R8, R101, 0x7632, R8 ;  /* 0x0000763265087816 */ /* 0x020fc80000000008 */
[----:B------:R-:W-:-:S05]  /*1f40*/  SHF.L.U32 R8, R8, 0x10, RZ ;  /* 0x0000001008087819 */ /* 0x000fca00000006ff */
[----:B------:R-:W-:-:S04]  /*1f50*/  FMUL.FTZ R115, R8, UR7 ;  /* 0x0000000708737c20 */ /* 0x000fc80008410000 */
[----:B------:R-:W-:-:S07]  /*1f60*/  @P0 FADD.FTZ R115, R95, R115 ;  /* 0x000000735f730221 */ /* 0x000fce0000010000 */
.L_x_15485:
[----:B------:R-:W-:Y:S05]  /*1f70*/  BSYNC B0 ;  /* 0x0000000000007941 */ /* 0x000fea0003800000 */
.L_x_15484:
[----:B------:R-:W-:Y:S04]  /*1f80*/  BSSY B0, `(.L_x_15486) ;  /* 0x0000005000007945 */ /* 0x000fe80003800000 */
[----:B------:R-:W-:Y:S05]  /*1f90*/  @!P6 BRA `(.L_x_15487) ;  /* 0x00000000000ce947 */ /* 0x000fea0003800000 */
[----:B-----5:R-:W-:-:S05]  /*1fa0*/  SHF.L.U32 R140, R102, 0x10, RZ ;  /* 0x00000010668c7819 */ /* 0x020fca00000006ff */
[----:B------:R-:W-:-:S04]  /*1fb0*/  FMUL.FTZ R140, R140, UR7 ;  /* 0x000000078c8c7c20 */ /* 0x000fc80008410000 */
[----:B------:R-:W-:-:S07]  /*1fc0*/  @P0 FADD.FTZ R140, R96, R140 ;  /* 0x0000008c608c0221 */ /* 0x000fce0000010000 */
.L_x_15487:
[----:B------:R-:W-:Y:S05]  /*1fd0*/  BSYNC B0 ;  /* 0x0000000000007941 */ /* 0x000fea0003800000 */
.L_x_15486:
[----:B------:R-:W-:Y:S04]  /*1fe0*/  BSSY B0, `(.L_x_15488) ;  /* 0x0000006000007945 */ /* 0x000fe80003800000 */
[----:B------:R-:W-:Y:S05]  /*1ff0*/  @!P6 BRA `(.L_x_15489) ;  /* 0x000000000010e947 */ /* 0x000fea0003800000 */
[----:B-----5:R-:W-:-:S04]  /*2000*/  PRMT R8, R102, 0x7632, R8 ;  /* 0x0000763266087816 */ /* 0x020fc80000000008 */
[----:B------:R-:W-:-:S05]  /*2010*/  SHF.L.U32 R8, R8, 0x10, RZ ;  /* 0x0000001008087819 */ /* 0x000fca00000006ff */
[----:B------:R-:W-:-:S04]  /*2020*/  FMUL.FTZ R141, R8, UR7 ;  /* 0x00000007088d7c20 */ /* 0x000fc80008410000 */
[----:B------:R-:W-:-:S07]  /*2030*/  @P0 FADD.FTZ R141, R97, R141 ;  /* 0x0000008d618d0221 */ /* 0x000fce0000010000 */
.L_x_15489:
[----:B------:R-:W-:Y:S05]  /*2040*/  BSYNC B0 ;  /* 0x0000000000007941 */ /* 0x000fea0003800000 */
.L_x_15488:
[----:B------:R-:W-:Y:S04]  /*2050*/  BSSY B0, `(.L_x_15490) ;  /* 0x0000005000007945 */ /* 0x000fe80003800000 */
[----:B------:R-:W-:Y:S05]  /*2060*/  @!P6 BRA `(.L_x_15491) ;  /* 0x00000000000ce947 */ /* 0x000fea0003800000 */
[----:B-----5:R-:W-:-:S05]  /*2070*/  SHF.L.U32 R142, R103, 0x10, RZ ;  /* 0x00000010678e7819 */ /* 0x020fca00000006ff */
[----:B------:R-:W-:-:S04]  /*2080*/  FMUL.FTZ R142, R142, UR7 ;  /* 0x000000078e8e7c20 */ /* 0x000fc80008410000 */
[----:B------:R-:W-:-:S07]  /*2090*/  @P0 FADD.FTZ R142, R98, R142 ;  /* 0x0000008e628e0221 */ /* 0x000fce0000010000 */
.L_x_15491:
[----:B------:R-:W-:Y:S05]  /*20a0*/  BSYNC B0 ;  /* 0x0000000000007941 */ /* 0x000fea0003800000 */
.L_x_15490:
[----:B------:R-:W-:Y:S04]  /*20b0*/  BSSY B0, `(.L_x_15492) ;  /* 0x0000006000007945 */ /* 0x000fe80003800000 */
[----:B------:R-:W-:Y:S05]  /*20c0*/  @!P6 BRA `(.L_x_15493) ;  /* 0x000000000010e947 */ /* 0x000fea0003800000 */
[----:B-----5:R-:W-:-:S04]  /*20d0*/  PRMT R8, R103, 0x7632, R8 ;  /* 0x0000763267087816 */ /* 0x020fc80000000008 */
[----:B------:R-:W-:-:S05]  /*20e0*/  SHF.L.U32 R8, R8, 0x10, RZ ;  /* 0x0000001008087819 */ /* 0x000fca00000006ff */
[----:B------:R-:W-:-:S04]  /*20f0*/  FMUL.FTZ R143, R8, UR7 ;  /* 0x00000007088f7c20 */ /* 0x000fc80008410000 */
[----:B------:R-:W-:-:S07]  /*2100*/  @P0 FADD.FTZ R143, R99, R143 ;  /* 0x0000008f638f0221 */ /* 0x000fce0000010000 */
.L_x_15493:
[----:B------:R-:W-:Y:S05]  /*2110*/  BSYNC B0 ;  /* 0x0000000000007941 */ /* 0x000fea0003800000 */
.L_x_15492:
        /* <DEDUP_REMOVED lines=148> */
.L_x_15508:
[----:B------:R-:W-:Y:S01]  /*2a60*/  ISETP.NE.AND P1, PT, R4, RZ, PT ;  /* 0x000000ff0400720c */ /* 0x000fe20003f25270 */
[----:B-1----:R-:W-:Y:S01]  /*2a70*/  FADD.FTZ R147, R150, R149 ;  /* 0x0000009596937221 */ /* 0x002fe20000010000 */
[----:B------:R-:W-:Y:S11]  /*2a80*/  WARPSYNC.ALL ;  /* 0x0000000000007948 */ /* 0x000ff60003800000 */
[----:B------:R-:W1:Y:S01]  /*2a90*/  @!P1 S2R R148, SR_CgaCtaId ;  /* 0x0000000000949919 */ /* 0x000e620000008800 */
[----:B------:R-:W-:-:S02]  /*2aa0*/  @!P1 MOV R11, 0x400 ;  /* 0x00000400000b9802 */ /* 0x000fc40000000f00 */
[----:B------:R-:W-:Y:S02]  /*2ab0*/  @!P1 IADD3 R6, R7, R8, RZ ;  /* 0x0000000807069210 */ /* 0x000fe40007ffe0ff */
[----:B-1----:R-:W-:-:S04]  /*2ac0*/  @!P1 LEA R11, R148, R11, 0x18 ;  /* 0x0000000b940b9211 */ /* 0x002fc800078ec0ff */
[----:B------:R-:W-:-:S05]  /*2ad0*/  @!P1 LEA R6, R6, R11, 0x3 ;  /* 0x0000000b06069211 */ /* 0x000fca00078e18ff */
[----:B------:R1:W-:Y:S01]  /*2ae0*/  @!P1 STS.64 [R6], R146 ;  /* 0x0000009206009388 */ /* 0x0003e20000000a00 */
[----:B------:R-:W-:-:S13]  /*2af0*/  ISETP.GT.U32.AND P1, PT, R4, 0x3, PT ;  /* 0x000000030400780c */ /* 0x000fda0003f24070 */
[----:B------:R-:W2:Y:S01]  /*2b00*/  @!P1 S2R R11, SR_CgaCtaId ;  /* 0x00000000000b9919 */ /* 0x000ea20000008800 */
[----:B-1----:R-:W-:Y:S02]  /*2b10*/  @!P1 MOV R6, 0x400 ;  /* 0x0000040000069802 */ /* 0x002fe40000000f00 */
[----:B------:R-:W-:Y:S02]  /*2b20*/  CS2R R146, SRZ ;  /* 0x0000000000927805 */ /* 0x000fe4000001ff00 */
[----:B------:R-:W-:Y:S01]  /*2b30*/  @!P1 IADD3 R8, R4, R8, RZ ;  /* 0x0000000804089210 */ /* 0x000fe20007ffe0ff */
[----:B------:R-:W-:Y:S06]  /*2b40*/  BAR.SYNC.DEFER_BLOCKING 0x0 ;  /* 0x0000000000007b1d */ /* 0x000fec0000010000 */
[----:B------:R-:W-:Y:S01]  /*2b50*/  BSSY B0, `(.L_x_15495) ;  /* 0x00000db000007945 */ /* 0x000fe20003800000 */
[----:B--2---:R-:W-:-:S04]  /*2b60*/  @!P1 LEA R11, R11, R6, 0x18 ;  /* 0x000000060b0b9211 */ /* 0x004fc800078ec0ff */
[----:B------:R-:W-:Y:S01]  /*2b70*/  @!P1 LEA R11, R8, R11, 0x3 ;  /* 0x0000000b080b9211 */ /* 0x000fe200078e18ff */
[----:B------:R-:W-:-:S04]  /*2b80*/  HFMA2.MMA R8, -RZ, RZ, 0, 0 ;  /* 0x00000000ff087435 */ /* 0x000fc800000001ff */
[----:B------:R-:W-:Y:S02]  /*2b90*/  @!P1 LDS.64 R146, [R11] ;  /* 0x000000000b929984 */ /* 0x000fe40000000a00 */
[----:B------:R-:W-:Y:S02]  /*2ba0*/  @!P1 MOV R8, 0x500 ;  /* 0x0000050000089802 */ /* 0x000fe40000000f00 */
[----:B------:R-:W-:Y:S02]  /*2bb0*/  LOP3.LUT P1, RZ, R7, 0x1f, R0, 0xf8, !PT ;  /* 0x0000001f07ff7812 */ /* 0x000fe4000782f800 */
[-C--:B------:R-:W-:Y:S01]  /*2bc0*/  I2FP.F32.S32 R152, R8.reuse ;  /* 0x0000000800987245 */ /* 0x080fe20000201400 */
[----:B------:R-:W0:Y:S02]  /*2bd0*/  SHFL.DOWN PT, R149, R8, 0x2, 0x1f ;  /* 0x08401f0008957f89 */ /* 0x000e2400000e0000 */
[----:B0-----:R-:W-:Y:S02]  /*2be0*/  IADD3 R150, R149, R8, RZ ;  /* 0x0000000895967210 */ /* 0x001fe40007ffe0ff */
[----:B------:R-:W-:-:S02]  /*2bf0*/  I2FP.F32.S32 R154, R149 ;  /* 0x00000095009a7245 */ /* 0x000fc40000201400 */
[----:B------:R-:W-:Y:S01]  /*2c00*/  I2FP.F32.S32 R6, R150 ;  /* 0x0000009600067245 */ /* 0x000fe20000201400 */
[----:B------:R-:W-:Y:S03]  /*2c10*/  SHFL.DOWN PT, R153, R150, 0x1, 0x1f ;  /* 0x08201f0096997f89 */ /* 0x000fe600000e0000 */
[----:B------:R-:W0:Y:S01]  /*2c20*/  MUFU.RCP R149, R6 ;  /* 0x0000000600957308 */ /* 0x000e220000001000 */
[----:B------:R-:W1:Y:S04]  /*2c30*/  SHFL.DOWN PT, R151, R146, 0x2, 0x1f ;  /* 0x08401f0092977f89 */ /* 0x000e6800000e0000 */
[----:B------:R-:W2:Y:S01]  /*2c40*/  SHFL.DOWN PT, R148, R147, 0x2, 0x1f ;  /* 0x08401f0093947f89 */ /* 0x000ea200000e0000 */
[C---:B-1----:R-:W-:Y:S01]  /*2c50*/  FMUL.FTZ R11, R151.reuse, R154 ;  /* 0x0000009a970b7220 */ /* 0x042fe20000410000 */
[----:B------:R-:W-:-:S03]  /*2c60*/  FADD.FTZ R151, -R151, R146 ;  /* 0x0000009297977221 */ /* 0x000fc60000010100 */
[----:B------:R-:W-:Y:S01]  /*2c70*/  FFMA.FTZ R156, R152, R146, R11 ;  /* 0x00000092989c7223 */ /* 0x000fe2000001000b */
[----:B------:R-:W-:Y:S01]  /*2c80*/  FMUL.FTZ R151, R151, R151 ;  /* 0x0000009797977220 */ /* 0x000fe20000410000 */
[----:B--2---:R-:W-:Y:S01]  /*2c90*/  FADD.FTZ R148, R148, R147 ;  /* 0x0000009394947221 */ /* 0x004fe20000010000 */
[-C--:B------:R-:W-:Y:S01]  /*2ca0*/  IADD3 R146, R150, R153.reuse, RZ ;  /* 0x0000009996927210 */ /* 0x080fe20007ffe0ff */
[----:B0-----:R-:W-:Y:S01]  /*2cb0*/  FMUL.FTZ R11, R149, R156 ;  /* 0x0000009c950b7220 */ /* 0x001fe20000410000 */
[----:B------:R-:W-:Y:S01]  /*2cc0*/  FMUL.FTZ R151, R151, R152 ;  /* 0x0000009897977220 */ /* 0x000fe20000410000 */
[----:B------:R-:W-:Y:S01]  /*2cd0*/  I2FP.F32.S32 R153, R153 ;  /* 0x0000009900997245 */ /* 0x000fe20000201400 */
[----:B------:R-:W0:Y:S01]  /*2ce0*/  LDC R150, c[0x0][0x2d8] ;  /* 0x0000b600ff967b82 */ /* 0x000e220000000800 */
[----:B------:R-:W-:Y:S01]  /*2cf0*/  I2FP.F32.S32 R146, R146 ;  /* 0x0000009200927245 */ /* 0x000fe20000201400 */
[----:B------:R-:W1:Y:S01]  /*2d00*/  SHFL.DOWN PT, R8, R11, 0x1, 0x1f ;  /* 0x08201f000b087f89 */ /* 0x000e6200000e0000 */
[----:B------:R-:W-:-:S04]  /*2d10*/  FMUL.FTZ R151, R151, R154 ;  /* 0x0000009a97977220 */ /* 0x000fc80000410000 */
[----:B------:R-:W-:Y:S01]  /*2d20*/  FFMA.FTZ R148, R149, R151, R148 ;  /* 0x0000009795947223 */ /* 0x000fe20000010094 */
[----:B------:R-:W2:Y:S04]  /*2d30*/  MUFU.RCP R146, R146 ;  /* 0x0000009200927308 */ /* 0x000ea80000001000 */
        /* <DEDUP_REMOVED lines=8> */
[----:B------:R-:W-:-:S03]  /*2dc0*/  FMUL.FTZ R149, R149, R153 ;  /* 0x0000009995957220 */ /* 0x000fc60000410000 */
[----:B------:R-:W1:Y:S01]  /*2dd0*/  SHFL.IDX PT, R151, R151, RZ, 0x1f ;  /* 0x00001fff97977589 */ /* 0x000e6200000e0000 */
[----:B------:R-:W-:Y:S02]  /*2de0*/  FFMA.FTZ R6, R146, R149, R147 ;  /* 0x0000009592067223 */ /* 0x000fe40000010093 */
[----:B------:R-:W2:Y:S03]  /*2df0*/  @!P1 LDC.64 R146, c[0x0][0x250] ;  /* 0x00009400ff929b82 */ /* 0x000ea60000000a00 */
[----:B------:R-:W0:Y:S05]  /*2e00*/  SHFL.IDX PT, R153, R6, RZ, 0x1f ;  /* 0x00001fff06997589 */ /* 0x000e2a00000e0000 */
        /* <DEDUP_REMOVED lines=24> */
[----:B------:R-:W-:Y:S01]  /*2f90*/  LEA.HI R10, R109, R10, RZ, 0x3 ;  /* 0x0000000a6d0a7211 */ /* 0x000fe200078f18ff */
[C---:B------:R-:W-:Y:S01]  /*2fa0*/  FADD.FTZ R11, -R6.reuse, R136 ;  /* 0x00000088060b7221 */ /* 0x040fe20000010100 */
[----:B------:R-:W0:Y:S01]  /*2fb0*/  LDC.64 R108, c[0x0][0x2b8] ;  /* 0x0000ae00ff6c7b82 */ /* 0x000e220000000a00 */
        /* <DEDUP_REMOVED lines=76> */
[----:B------:R-:W-:Y:S01]  /*3480*/  IADD3 R115, R105, 0x100, RZ ;  /* 0x0000010069737810 */ /* 0x000fe20007ffe0ff */
[----:B------:R-:W-:Y:S01]  /*3490*/  FFMA.FTZ R6, R53, R6, R13 ;  /* 0x0000000635067223 */ /* 0x000fe2000001000d */
[C---:B------:R-:W-:Y:S01]  /*34a0*/  IADD3 R137, R105.reuse, 0x180, RZ ;  /* 0x0000018069897810 */ /* 0x040fe20007ffe0ff */
[C---:B0-----:R-:W-:Y:S01]  /*34b0*/  IMAD.WIDE.U32 R140, R105.reuse, 0x10, R108 ;  /* 0x00000010698c7825 */ /* 0x041fe200078e006c */
[----:B------:R-:W-:-:S03]  /*34c0*/  IADD3 R143, R105, 0x200, RZ ;  /* 0x00000200698f7810 */ /* 0x000fc60007ffe0ff */
[----:B------:R-:W-:Y:S01]  /*34d0*/  FFMA.FTZ R106, R56, R147, R16 ;  /* 0x00000093386a7223 */ /* 0x000fe20000010010 */
[----:B------:R-:W-:Y:S01]  /*34e0*/  F2FP.BF16.F32.PACK_AB R104, R6, R11 ;  /* 0x0000000b0668723e */ /* 0x000fe200000010ff */
        /* <DEDUP_REMOVED lines=61> */
[----:B------:R-:W-:Y:S01]  /*38c0*/  F2FP.BF16.F32.PACK_AB R117, R154, R127 ;  /* 0x0000007f9a75723e */ /* 0x000fe200000010ff */
[----:B------:R0:W-:Y:S01]  /*38d0*/  STG.E.128 desc[UR4][R136.64], R128 ;  /* 0x0000008088007986 */ /* 0x0001e2000c101d04 */
[----:B------:R-:W-:-:S05]  /*38e0*/  F2FP.BF16.F32.PACK_AB R116, R11, R116 ;  /* 0x000000740b74723e */ /* 0x000fca00000010ff */
[----:B------:R0:W-:Y:S02]  /*38f0*/  STG.E.128 desc[UR4][R142.64], R116 ;  /* 0x000000748e007986 */ /* 0x0001e4000c101d04 */
.L_x_15496:
[----:B------:R-:W-:Y:S05]  /*3900*/  BSYNC B0 ;  /* 0x0000000000007941 */ /* 0x000fea0003800000 */
.L_x_15495:
[----:B------:R-:W-:Y:S02]  /*3910*/  IADD3 R3, R3, UR8, RZ ;  /* 0x0000000803037c10 */ /* 0x000fe4000fffe0ff */
[----:B------:R-:W-:Y:S02]  /*3920*/  SEL R6, RZ, 0x1, P0 ;  /* 0x00000001ff067807 */ /* 0x000fe40000000000 */
[----:B------:R-:W-:-:S13]  /*3930*/  ISETP.GE.AND P1, PT, R3, UR9, PT ;  /* 0x0000000903007c0c */ /* 0x000fda000bf26270 */
[----:B------:R-:W-:Y:S05]  /*3940*/  @!P1 BRA `(.L_x_15497) ;  /* 0xffffffc800cc9947 */ /* 0x000fea000383ffff */
[----:B------:R-:W-:Y:S05]  /*3950*/  EXIT ;  /* 0x000000000000794d */ /* 0x000fea0003800000 */
.L_x_15494:
[----:B------:R-:W-:Y:S01]  /*3960*/  HFMA2.MMA R153, -RZ, RZ, 0, 5.9604644775390625e-08 ;  /* 0x00000001ff997435 */ /* 0x000fe200000001ff */
[----:B------:R-:W-:Y:S02]  /*3970*/  MOV R154, R6 ;  /* 0x00000006009a7202 */ /* 0x000fe40000000f00 */
[----:B------:R-:W-:Y:S02]  /*3980*/  MOV R156, 0x1f ;  /* 0x0000001f009c7802 */ /* 0x000fe40000000f00 */
[----:B------:R-:W-:-:S07]  /*3990*/  MOV R151, 0xffffffff ;  /* 0xffffffff00977802 */ /* 0x000fce0000000f00 */
[----:B-----5:R-:W-:Y:S05]  /*39a0*/  WARPSYNC.COLLECTIVE R151, `(.L_x_15498) ;  /* 0x0000000097087348 */ /* 0x020fea0003c00000 */
[----:B------:R0:W1:Y:S02]  /*39b0*/  SHFL.BFLY P1, R152, R154, R153, R156 ;  /* 0x0c0000999a987389 */ /* 0x000064000002009c */
[----:B01---5:R-:W-:Y:S01]  /*39c0*/  ENDCOLLECTIVE ;  /* 0x000000000000791b */ /* 0x023fe20003800000 */
.L_x_15498:
[----:B------:R-:W-:Y:S01]  /*39d0*/  HFMA2.MMA R153, -RZ, RZ, 0, 1.1920928955078125e-07 ;  /* 0x00000002ff997435 */ /* 0x000fe200000001ff */
[----:B------:R-:W-:-:S05]  /*39e0*/  MOV R11, R152 ;  /* 0x00000098000b7202 */ /* 0x000fca0000000f00 */
[----:B------:R-:W-:-:S05]  /*39f0*/  FADD.FTZ R11, R6, R11 ;  /* 0x0000000b060b7221 */ /* 0x000fca0000010000 */
[----:B------:R-:W-:-:S07]  /*3a00*/  MOV R154, R11 ;  /* 0x0000000b009a7202 */ /* 0x000fce0000000f00 */
[----:B------:R-:W-:Y:S05]  /*3a10*/  WARPSYNC.COLLECTIVE R151, `(.L_x_15499) ;  /* 0x0000000097087348 */ /* 0x000fea0003c00000 */
[----:B------:R0:W1:Y:S02]  /*3a20*/  SHFL.BFLY P1, R152, R154, R153, R156 ;  /* 0x0c0000999a987389 */ /* 0x000064000002009c */
[----:B01----:R-:W-:Y:S01]  /*3a30*/  ENDCOLLECTIVE ;  /* 0x000000000000791b */ /* 0x003fe20003800000 */
.L_x_15499:
[----:B------:R-:W-:Y:S01]  /*3a40*/  HFMA2.MMA R153, -RZ, RZ, 0, 2.384185791015625e-07 ;  /* 0x00000004ff997435 */ /* 0x000fe200000001ff */
[----:B------:R-:W-:-:S05]  /*3a50*/  MOV R146, R152 ;  /* 0x0000009800927202 */ /* 0x000fca0000000f00 */
[----:B------:R-:W-:-:S05]  /*3a60*/  FADD.FTZ R147, R11, R146 ;  /* 0x000000920b937221 */ /* 0x000fca0000010000 */
[----:B------:R-:W-:-:S07]  /*3a70*/  MOV R154, R147 ;  /* 0x00000093009a7202 */ /* 0x000fce0000000f00 */
[----:B------:R-:W-:Y:S05]  /*3a80*/  WARPSYNC.COLLECTIVE R151, `(.L_x_15500) ;  /* 0x0000000097087348 */ /* 0x000fea0003c00000 */
[----:B------:R0:W1:Y:S02]  /*3a90*/  SHFL.BFLY P1, R152, R154, R153, R156 ;  /* 0x0c0000999a987389 */ /* 0x000064000002009c */
[----:B01----:R-:W-:Y:S01]  /*3aa0*/  ENDCOLLECTIVE ;  /* 0x000000000000791b */ /* 0x003fe20003800000 */
.L_x_15500:
[----:B------:R-:W-:Y:S01]  /*3ab0*/  HFMA2.MMA R153, -RZ, RZ, 0, 4.76837158203125e-07 ;  /* 0x00000008ff997435 */ /* 0x000fe200000001ff */
[----:B------:R-:W-:-:S05]  /*3ac0*/  MOV R146, R152 ;  /* 0x0000009800927202 */ /* 0x000fca0000000f00 */
[----:B------:R-:W-:-:S05]  /*3ad0*/  FADD.FTZ R148, R147, R146 ;  /* 0x0000009293947221 */ /* 0x000fca0000010000 */
[----:B------:R-:W-:-:S07]  /*3ae0*/  MOV R154, R148 ;  /* 0x00000094009a7202 */ /* 0x000fce0000000f00 */
[----:B------:R-:W-:Y:S05]  /*3af0*/  WARPSYNC.COLLECTIVE R151, `(.L_x_15501) ;  /* 0x0000000097087348 */ /* 0x000fea0003c00000 */
[----:B------:R0:W1:Y:S02]  /*3b00*/  SHFL.BFLY P1, R152, R154, R153, R156 ;  /* 0x0c0000999a987389 */ /* 0x000064000002009c */
[----:B01----:R-:W-:Y:S01]  /*3b10*/  ENDCOLLECTIVE ;  /* 0x000000000000791b */ /* 0x003fe20003800000 */
.L_x_15501:
[----:B------:R-:W-:Y:S01]  /*3b20*/  HFMA2.MMA R153, -RZ, RZ, 0, 9.5367431640625e-07 ;  /* 0x00000010ff997435 */ /* 0x000fe200000001ff */
[----:B------:R-:W-:-:S05]  /*3b30*/  MOV R149, R152 ;  /* 0x0000009800957202 */ /* 0x000fca0000000f00 */
[----:B------:R-:W-:-:S05]  /*3b40*/  FADD.FTZ R149, R148, R149 ;  /* 0x0000009594957221 */ /* 0x000fca0000010000 */
[----:B------:R-:W-:-:S07]  /*3b50*/  MOV R154, R149 ;  /* 0x00000095009a7202 */ /* 0x000fce0000000f00 */
[----:B------:R-:W-:Y:S05]  /*3b60*/  WARPSYNC.COLLECTIVE R151, `(.L_x_15502) ;  /* 0x0000000097087348 */ /* 0x000fea0003c00000 */
[----:B------:R0:W1:Y:S02]  /*3b70*/  SHFL.BFLY P1, R152, R154, R153, R156 ;  /* 0x0c0000999a987389 */ /* 0x000064000002009c */
[----:B01----:R-:W-:Y:S01]  /*3b80*/  ENDCOLLECTIVE ;  /* 0x000000000000791b */ /* 0x003fe20003800000 */
.L_x_15502:
        /* <DEDUP_REMOVED lines=88> */
.L_x_15503:
[----:B------:R-:W-:Y:S01]  /*4110*/  HFMA2.MMA R153, -RZ, RZ, 0, 1.1920928955078125e-07 ;  /* 0x00000002ff997435 */ /* 0x000fe200000001ff */
[----:B------:R-:W-:-:S05]  /*4120*/  MOV R11, R152 ;  /* 0x00000098000b7202 */ /* 0x000fca0000000f00 */
[----:B------:R-:W-:-:S05]  /*4130*/  FADD.FTZ R11, R6, R11 ;  /* 0x0000000b060b7221 */ /* 0x000fca0000010000 */
[----:B------:R-:W-:-:S07]  /*4140*/  MOV R154, R11 ;  /* 0x0000000b009a7202 */ /* 0x000fce0000000f00 */
[----:B------:R-:W-:Y:S05]  /*4150*/  WARPSYNC.COLLECTIVE R151, `(.L_x_15504) ;  /* 0x0000000097087348 */ /* 0x000fea0003c00000 */
[----:B------:R0:W1:Y:S02]  /*4160*/  SHFL.BFLY P1, R152, R154, R153, R156 ;  /* 0x0c0000999a987389 */ /* 0x000064000002009c */
[----:B01----:R-:W-:Y:S01]  /*4170*/  ENDCOLLECTIVE ;  /* 0x000000000000791b */ /* 0x003fe20003800000 */
.L_x_15504:
[----:B------:R-:W-:Y:S01]  /*4180*/  HFMA2.MMA R153, -RZ, RZ, 0, 2.384185791015625e-07 ;  /* 0x00000004ff997435 */ /* 0x000fe200000001ff */
[----:B------:R-:W-:-:S05]  /*4190*/  MOV R148, R152 ;  /* 0x0000009800947202 */ /* 0x000fca0000000f00 */
[----:B------:R-:W-:-:S05]  /*41a0*/  FADD.FTZ R148, R11, R148 ;  /* 0x000000940b947221 */ /* 0x000fca0000010000 */
[----:B------:R-:W-:-:S07]  /*41b0*/  MOV R154, R148 ;  /* 0x00000094009a7202 */ /* 0x000fce0000000f00 */
[----:B------:R-:W-:Y:S05]  /*41c0*/  WARPSYNC.COLLECTIVE R151, `(.L_x_15505) ;  /* 0x0000000097087348 */ /* 0x000fea0003c00000 */
[----:B------:R0:W1:Y:S02]  /*41d0*/  SHFL.BFLY P1, R152, R154, R153, R156 ;  /* 0x0c0000999a987389 */ /* 0x000064000002009c */
[----:B01----:R-:W-:Y:S01]  /*41e0*/  ENDCOLLECTIVE ;  /* 0x000000000000791b */ /* 0x003fe20003800000 */
.L_x_15505:
[----:B------:R-:W-:Y:S01]  /*41f0*/  HFMA2.MMA R153, -RZ, RZ, 0, 4.76837158203125e-07 ;  /* 0x00000008ff997435 */ /* 0x000fe200000001ff */
[----:B------:R-:W-:-:S05]  /*4200*/  MOV R147, R152 ;  /* 0x0000009800937202 */ /* 0x000fca0000000f00 */
[----:B------:R-:W-:-:S05]  /*4210*/  FADD.FTZ R147, R148, R147 ;  /* 0x0000009394937221 */ /* 0x000fca0000010000 */
[----:B------:R-:W-:-:S07]  /*4220*/  MOV R154, R147 ;  /* 0x00000093009a7202 */ /* 0x000fce0000000f00 */
[----:B------:R-:W-:Y:S05]  /*4230*/  WARPSYNC.COLLECTIVE R151, `(.L_x_15506) ;  /* 0x0000000097087348 */ /* 0x000fea0003c00000 */
[----:B------:R0:W1:Y:S02]  /*4240*/  SHFL.BFLY P1, R152, R154, R153, R156 ;  /* 0x0c0000999a987389 */ /* 0x000064000002009c */
[----:B01----:R-:W-:Y:S01]  /*4250*/  ENDCOLLECTIVE ;  /* 0x000000000000791b */ /* 0x003fe20003800000 */
.L_x_15506:
[----:B------:R-:W-:Y:S01]  /*4260*/  HFMA2.MMA R153, -RZ, RZ, 0, 9.5367431640625e-07 ;  /* 0x00000010ff997435 */ /* 0x000fe200000001ff */
[----:B------:R-:W-:-:S05]  /*4270*/  MOV R150, R152 ;  /* 0x0000009800967202 */ /* 0x000fca0000000f00 */
[----:B------:R-:W-:-:S05]  /*4280*/  FADD.FTZ R150, R147, R150 ;  /* 0x0000009693967221 */ /* 0x000fca0000010000 */
[----:B------:R-:W-:-:S07]  /*4290*/  MOV R154, R150 ;  /* 0x00000096009a7202 */ /* 0x000fce0000000f00 */
[----:B------:R-:W-:Y:S05]  /*42a0*/  WARPSYNC.COLLECTIVE R151, `(.L_x_15507) ;  /* 0x0000000097087348 */ /* 0x000fea0003c00000 */
[----:B------:R0:W1:Y:S02]  /*42b0*/  SHFL.BFLY P1, R152, R154, R153, R156 ;  /* 0x0c0000999a987389 */ /* 0x000064000002009c */
[----:B01----:R-:W-:Y:S01]  /*42c0*/  ENDCOLLECTIVE ;  /* 0x000000000000791b */ /* 0x003fe20003800000 */
.L_x_15507:
[----:B------:R-:W-:Y:S01]  /*42d0*/  MOV R149, R152 ;  /* 0x0000009800957202 */ /* 0x000fe20000000f00 */
[----:B------:R-:W-:Y:S06]  /*42e0*/  BRA `(.L_x_15508) ;  /* 0xffffffe400dc7947 */ /* 0x000fec000383ffff */
.L_x_15509:
        /* <DEDUP_REMOVED lines=9> */
.L_x_37227:


//--------------------- .text._ZN10layer_norm13ln_fwd_kernelINS_13Kernel_traitsIf13__nv_bfloat16fS2_fjLj5120ELj1ELj1ELj4ELj16ENS_18Kernel_traits_baseILj5120EfS2_fS2_fjLj128EEEEELb0ELb1ELb0ELb0EEEvNS_9FwdParamsE --------------------------
	.section	.text._ZN10layer_norm13ln_fwd_kernelINS_13Kernel_traitsIf13__nv_bfloat16fS2_fjLj5120ELj1ELj1ELj4ELj16ENS_18Kernel_traits_baseILj5120EfS2_fS2_fjLj128EEEEELb0ELb1ELb0ELb0EEEvNS_9FwdParamsE,"ax",@progbits
	.align	128
        .global         _ZN10layer_norm13ln_fwd_kernelINS_13Kernel_traitsIf13__nv_bfloat16fS2_fjLj5120ELj1ELj1ELj4ELj16ENS_18Kernel_traits_baseILj5120EfS2_fS2_fjLj128EEEEELb0ELb1ELb0ELb0EEEvNS_9FwdParamsE
        .type           _ZN10layer_norm13ln_fwd_kernelINS_13Kernel_traitsIf13__nv_bfloat16fS2_fjLj5120ELj1ELj1ELj4ELj16ENS_18Kernel_traits_baseILj5120EfS2_fS2_fjLj128EEEEELb0ELb1ELb0ELb0EEEvNS_9FwdParamsE,@function
        .size           _ZN10layer_norm13ln_fwd_kernelINS_13Kernel_traitsIf13__nv_bfloat16fS2_fjLj5120ELj1ELj1ELj4ELj16ENS_18Kernel_traits_baseILj5120EfS2_fS2_fjLj128EEEEELb0ELb1ELb0ELb0EEEvNS_9FwdParamsE,(.L_x_37228 - _ZN10layer_norm13ln_fwd_kernelINS_13Kernel_traitsIf13__nv_bfloat16fS2_fjLj5120ELj1ELj1ELj4ELj16ENS_18Kernel_traits_baseILj5120EfS2_fS2_fjLj128EEEEELb0ELb1ELb0ELb0EEEvNS_9FwdParamsE)
        .other          _ZN10layer_norm13ln_fwd_kernelINS_13Kernel_traitsIf13__nv_bfloat16fS2_fjLj5120ELj1ELj1ELj4ELj16ENS_18Kernel_traits_baseILj5120EfS2_fS2_fjLj128EEEEELb0ELb1ELb0ELb0EEEvNS_9FwdParamsE,@"STO_CUDA_ENTRY STV_DEFAULT"
_ZN10layer_norm13ln_fwd_kernelINS_13Kernel_traitsIf13__nv_bfloat16fS2_fjLj5120ELj1ELj1ELj4ELj16ENS_18Kernel_traits_baseILj5120EfS2_fS2_fjLj128EEEEELb0ELb1ELb0ELb0EEEvNS_9FwdParamsE:
.text._ZN10layer_norm13ln_fwd_kernelINS_13Kernel_traitsIf13__nv_bfloat16fS2_fjLj5120ELj1ELj1ELj4ELj16ENS_18Kernel_traits_baseILj5120EfS2_fS2_fjLj128EEEEELb0ELb1ELb0ELb0EEEvNS_9FwdParamsE:
        /* <DEDUP_REMOVED lines=41> */
.L_x_15511:
[----:B------:R-:W-:Y:S05]  /*0290*/  BSYNC B0 ;  /* 0x0000000000007941 */ /* 0x000fea0003800000 */
.L_x_15510:
[----:B------:R-:W-:Y:S04]  /*02a0*/  BSSY B0, `(.L_x_15512) ;  /* 0x0000017000007945 */ /* 0x000fe80003800000 */
[----:B------:R-:W-:Y:S05]  /*02b0*/  @!P6 BRA `(.L_x_15513) ;  /* 0x000000000054e947 */ /* 0x000fea0003800000 */
[----:B------:R-:W-:Y:S01]  /*02c0*/  ULDC.64 UR6, c[0x0][0x2c8] ;  /* 0x0000b20000067ab9 */ /* 0x000fe20000000a00 */
[----:B------:R-:W1:Y:S01]  /*02d0*/  LDC.64 R36, c[0x0][0x260] ;  /* 0x00009800ff247b82 */ /* 0x000e620000000a00 */
[----:B------:R-:W-:Y:S01]  /*02e0*/  ISETP.NE.U32.AND P0, PT, RZ, UR6, PT ;  /* 0x00000006ff007c0c */ /* 0x000fe2000bf05070 */
[----:B------:R-:W-:Y:S01]  /*02f0*/  ULDC.64 UR8, c[0x0][0x278] ;  /* 0x00009e0000087ab9 */ /* 0x000fe20000000a00 */
[----:B0-----:R-:W-:Y:S02]  /*0300*/  CS2R R30, SRZ ;  /* 0x00000000001e7805 */ /* 0x001fe4000001ff00 */
[----:B------:R-:W-:Y:S02]  /*0310*/  CS2R R28, SRZ ;  /* 0x00000000001c7805 */ /* 0x000fe4000001ff00 */
[----:B------:R-:W-:Y:S02]  /*0320*/  ISETP.NE.AND.EX P0, PT, RZ, UR7, PT, P0 ;  /* 0x00000007ff007c0c */ /* 0x000fe4000bf05300 */
[----:B------:R-:W-:-:S02]  /*0330*/  CS2R R34, SRZ ;  /* 0x0000000000227805 */ /* 0x000fc4000001ff00 */
[----:B------:R-:W-:-:S09]  /*0340*/  CS2R R32, SRZ ;  /* 0x0000000000207805 */ /* 0x000fd2000001ff00 */
[----:B------:R-:W-:-:S04]  /*0350*/  @P0 LEA R52, P1, R109, UR6, 0x5 ;  /* 0x000000066d340c11 */ /* 0x000fc8000f8228ff */
[C---:B------:R-:W-:Y:S02]  /*0360*/  @P0 LEA.HI.X R53, R109.reuse, UR7, RZ, 0x5, P1 ;  /* 0x000000076d350c11 */ /* 0x040fe400088f2cff */
[C---:B------:R-:W-:Y:S01]  /*0370*/  LEA R54, P1, R109.reuse, UR8, 0x5 ;  /* 0x000000086d367c11 */ /* 0x040fe2000f8228ff */
[C---:B-1----:R-:W-:Y:S02]  /*0380*/  IMAD.WIDE.U32 R56, R109.reuse, 0x20, R36 ;  /* 0x000000206d387825 */ /* 0x042fe400078e0024 */
        /* <DEDUP_REMOVED lines=8> */
.L_x_15513:
[----:B------:R-:W-:Y:S05]  /*0410*/  BSYNC B0 ;  /* 0x0000000000007941 */ /* 0x000fea0003800000 */
.L_x_15512:
[----:B------:R-:W-:Y:S04]  /*0420*/  BSSY B0, `(.L_x_15514) ;  /* 0x0000017000007945 */ /* 0x000fe80003800000 */
[----:B------:R-:W-:Y:S05]  /*0430*/  @!P5 BRA `(.L_x_15515) ;  /* 0x000000000054d947 */ /* 0x000fea0003800000 */
[----:B------:R-:W-:Y:S01]  /*0440*/  ULDC.64 UR6, c[0x0][0x2c8] ;  /* 0x0000b20000067ab9 */ /* 0x000fe20000000a00 */
[----:B------:R-:W2:Y:S01]  /*0450*/  LDC.64 R60, c[0x0][0x260] ;  /* 0x00009800ff3c7b82 */ /* 0x000ea20000000a00 */
[----:B------:R-:W-:Y:S01]  /*0460*/  ISETP.NE.U32.AND P0, PT, RZ, UR6, PT ;  /* 0x00000006ff007c0c */ /* 0x000fe2000bf05070 */
[----:B------:R-:W-:Y:S01]  /*0470*/  ULDC.64 UR8, c[0x0][0x278] ;  /* 0x00009e0000087ab9 */ /* 0x000fe20000000a00 */
[----:B-1----:R-:W-:Y:S02]  /*0480*/  CS2R R54, SRZ ;  /* 0x0000000000367805 */ /* 0x002fe4000001ff00 */
[----:B------:R-:W-:Y:S02]  /*0490*/  CS2R R52, SRZ ;  /* 0x0000000000347805 */ /* 0x000fe4000001ff00 */
[----:B------:R-:W-:Y:S02]  /*04a0*/  ISETP.NE.AND.EX P0, PT, RZ, UR7, PT, P0 ;  /* 0x00000007ff007c0c */ /* 0x000fe4000bf05300 */
[----:B------:R-:W-:-:S02]  /*04b0*/  CS2R R58, SRZ ;  /* 0x00000000003a7805 */ /* 0x000fc4000001ff00 */
[----:B------:R-:W-:-:S09]  /*04c0*/  CS2R R56, SRZ ;  /* 0x0000000000387805 */ /* 0x000fd2000001ff00 */
[----:B------:R-:W-:-:S04]  /*04d0*/  @P0 LEA R76, P1, R109, UR6, 0x5 ;  /* 0x000000066d4c0c11 */ /* 0x000fc8000f8228ff */
[C---:B------:R-:W-:Y:S02]  /*04e0*/  @P0 LEA.HI.X R77, R109.reuse, UR7, RZ, 0x5, P1 ;  /* 0x000000076d4d0c11 */ /* 0x040fe400088f2cff */
[C---:B------:R-:W-:Y:S01]  /*04f0*/  LEA R78, P1, R109.reuse, UR8, 0x5 ;  /* 0x000000086d4e7c11 */ /* 0x040fe2000f8228ff */
[C---:B--2---:R-:W-:Y:S02]  /*0500*/  IMAD.WIDE.U32 R80, R109.reuse, 0x20, R60 ;  /* 0x000000206d507825 */ /* 0x044fe400078e003c */
        /* <DEDUP_REMOVED lines=8> */
.L_x_15515:
[----:B------:R-:W-:Y:S05]  /*0590*/  BSYNC B0 ;  /* 0x0000000000007941 */ /* 0x000fea0003800000 */
.L_x_15514:
[----:B------:R-:W-:Y:S04]  /*05a0*/  BSSY B0, `(.L_x_15516) ;  /* 0x0000017000007945 */ /* 0x000fe80003800000 */
[----:B------:R-:W-:Y:S05]  /*05b0*/  @!P3 BRA `(.L_x_15517) ;  /* 0x000000000054b947 */ /* 0x000fea0003800000 */
[----:B------:R-:W-:Y:S01]  /*05c0*/  ULDC.64 UR6, c[0x0][0x2c8] ;  /* 0x0000b20000067ab9 */ /* 0x000fe20000000a00 */
[----:B------:R-:W3:Y:S01]  /*05d0*/  LDC.64 R84, c[0x0][0x260] ;  /* 0x00009800ff547b82 */ /* 0x000ee20000000a00 */
[----:B------:R-:W-:Y:S01]  /*05e0*/  ISETP.NE.U32.AND P0, PT, RZ, UR6, PT ;  /* 0x00000006ff007c0c */ /* 0x000fe2000bf05070 */
[----:B------:R-:W-:Y:S01]  /*05f0*/  ULDC.64 UR8, c[0x0][0x278] ;  /* 0x00009e0000087ab9 */ /* 0x000fe20000000a00 */
[----:B--2---:R-:W-:Y:S02]  /*0600*/  CS2R R78, SRZ ;  /* 0x00000000004e7805 */ /* 0x004fe4000001ff00 */
[----:B------:R-:W-:Y:S02]  /*0610*/  CS2R R76, SRZ ;  /* 0x00000000004c7805 */ /* 0x000fe4000001ff00 */
[----:B------:R-:W-:Y:S02]  /*0620*/  ISETP.NE.AND.EX P0, PT, RZ, UR7, PT, P0 ;  /* 0x00000007ff007c0c */ /* 0x000fe4000bf05300 */
[----:B------:R-:W-:-:S02]  /*0630*/  CS2R R82, SRZ ;  /* 0x0000000000527805 */ /* 0x000fc4000001ff00 */
[----:B------:R-:W-:-:S09]  /*0640*/  CS2R R80, SRZ ;  /* 0x0000000000507805 */ /* 0x000fd2000001ff00 */
[----:B------:R-:W-:-:S04]  /*0650*/  @P0 LEA R100, P1, R109, UR6, 0x5 ;  /* 0x000000066d640c11 */ /* 0x000fc8000f8228ff */
[C---:B------:R-:W-:Y:S02]  /*0660*/  @P0 LEA.HI.X R101, R109.reuse, UR7, RZ, 0x5, P1 ;  /* 0x000000076d650c11 */ /* 0x040fe400088f2cff */
[C---:B------:R-:W-:Y:S01]  /*0670*/  LEA R102, P1, R109.reuse, UR8, 0x5 ;  /* 0x000000086d667c11 */ /* 0x040fe2000f8228ff */
[C---:B---3--:R-:W-:Y:S02]  /*0680*/  IMAD.WIDE.U32 R104, R109.reuse, 0x20, R84 ;  /* 0x000000206d687825 */ /* 0x048fe400078e0054 */
        /* <DEDUP_REMOVED lines=8> */
.L_x_15517:
[----:B------:R-:W-:Y:S05]  /*0710*/  BSYNC B0 ;  /* 0x0000000000007941 */ /* 0x000fea0003800000 */
.L_x_15516:
[----:B------:R-:W-:Y:S04]  /*0720*/  BSSY B0, `(.L_x_15518) ;  /* 0x0000016000007945 */ /* 0x000fe80003800000 */
[----:B------:R-:W-:Y:S05]  /*0730*/  @!P2 BRA `(.L_x_15519) ;  /* 0x000000000050a947 */ /* 0x000fea0003800000 */
[----:B------:R-:W-:Y:S01]  /*0740*/  ULDC.64 UR6, c[0x0][0x2c8] ;  /* 0x0000b20000067ab9 */ /* 0x000fe20000000a00 */
[----:B------:R-:W4:Y:S01]  /*0750*/  LDC.64 R120, c[0x0][0x260] ;  /* 0x00009800ff787b82 */ /* 0x000f220000000a00 */
[----:B------:R-:W-:Y:S01]  /*0760*/  ISETP.NE.U32.AND P0, PT, RZ, UR6, PT ;  /* 0x00000006ff007c0c */ /* 0x000fe2000bf05070 */
[----:B------:R-:W-:Y:S01]  /*0770*/  ULDC.64 UR8, c[0x0][0x278] ;  /* 0x00009e0000087ab9 */ /* 0x000fe20000000a00 */
[----:B---3--:R-:W-:Y:S02]  /*0780*/  CS2R R102, SRZ ;  /* 0x0000000000667805 */ /* 0x008fe4000001ff00 */
[----:B------:R-:W-:Y:S02]  /*0790*/  CS2R R100, SRZ ;  /* 0x0000000000647805 */ /* 0x000fe4000001ff00 */
[----:B------:R-:W-:Y:S02]  /*07a0*/  ISETP.NE.AND.EX P0, PT, RZ, UR7, PT, P0 ;  /* 0x00000007ff007c0c */ /* 0x000fe4000bf05300 */
[----:B------:R-:W-:-:S02]  /*07b0*/  CS2R R106, SRZ ;  /* 0x00000000006a7805 */ /* 0x000fc4000001ff00 */
[----:B------:R-:W-:-:S09]  /*07c0*/  CS2R R104, SRZ ;  /* 0x0000000000687805 */ /* 0x000fd2000001ff00 */
[----:B------:R-:W-:-:S04]  /*07d0*/  @P0 LEA R122, P1, R109, UR6, 0x5 ;  /* 0x000000066d7a0c11 */ /* 0x000fc8000f8228ff */
[C---:B------:R-:W-:Y:S02]  /*07e0*/  @P0 LEA.HI.X R123, R109.reuse, UR7, RZ, 0x5, P1 ;  /* 0x000000076d7b0c11 */ /* 0x040fe400088f2cff */
[C---:B------:R-:W-:Y:S01]  /*07f0*/  LEA R124, P1, R109.reuse, UR8, 0x5 ;  /* 0x000000086d7c7c11 */ /* 0x040fe2000f8228ff */
[C---:B----4-:R-:W-:Y:S02]  /*0800*/  IMAD.WIDE.U32 R120, R109.reuse, 0x20, R120 ;  /* 0x000000206d787825 */ /* 0x050fe400078e0078 */
[----:B------:R4:W5:Y:S01]  /*0810*/  @P0 LDG.E.128 R100, desc[UR4][R122.64] ;  /* 0x000000047a640981 */ /* 0x000962000c1e1d00 */
[----:B------:R-:W-:-:S03]  /*0820*/  LEA.HI.X R125, R109, UR9, RZ, 0x5, P1 ;  /* 0x000000096d7d7c11 */ /* 0x000fc600088f2cff */
[----:B------:R4:W5:Y:S04]  /*0830*/  @P0 LDG.E.128 R104, desc[UR4][R122.64+0x10] ;  /* 0x000010047a680981 */ /* 0x000968000c1e1d00 */
[----:B------:R4:W5:Y:S04]  /*0840*/  LDG.E.128 R108, desc[UR4][R120.64] ;  /* 0x00000004786c7981 */ /* 0x000968000c1e1d00 */
[----:B------:R4:W5:Y:S04]  /*0850*/  LDG.E.128 R112, desc[UR4][R120.64+0x10] ;  /* 0x0000100478707981 */ /* 0x000968000c1e1d00 */
[----:B------:R4:W5:Y:S04]  /*0860*/  LDG.E.128 R116, desc[UR4][R124.64] ;  /* 0x000000047c747981 */ /* 0x000968000c1e1d00 */
[----:B------:R4:W5:Y:S02]  /*0870*/  LDG.E.128 R128, desc[UR4][R124.64+0x10] ;  /* 0x000010047c807981 */ /* 0x000964000c1e1d00 */
.L_x_15519:
[----:B------:R-:W-:Y:S05]  /*0880*/  BSYNC B0 ;  /* 0x0000000000007941 */ /* 0x000fea0003800000 */
.L_x_15518:
        /* <DEDUP_REMOVED lines=34> */
.L_x_15541:
[----:B-12-4-:R-:W0:Y:S02]  /*0ab0*/  @P3 LDC.64 R178, c[0x0][0x270] ;  /* 0x00009c00ffb23b82 */ /* 0x016e240000000a00 */
        /* <DEDUP_REMOVED lines=25> */
[----:B---3--:R-:W-:Y:S02]  /*0c50*/  PRMT R168, R184, 0x7632, R168 ;  /* 0x00007632b8a87816 */ /* 0x008fe400000000a8 */
        /* <DEDUP_REMOVED lines=8> */
[----:B0-----:R-:W-:Y:S02]  /*0ce0*/  SHF.L.U32 R167, R170, 0x10, RZ ;  /* 0x00000010aaa77819 */ /* 0x001fe400000006ff */
        /* <DEDUP_REMOVED lines=10> */
[----:B-----5:R-:W-:Y:S01]  /*0d90*/  FMUL.FTZ R164, R20, R169 ;  /* 0x000000a914a47220 */ /* 0x020fe20000410000 */
        /* <DEDUP_REMOVED lines=18> */
.L_x_15521:
[----:B------:R-:W-:Y:S05]  /*0ec0*/  BSYNC B0 ;  /* 0x0000000000007941 */ /* 0x000fea0003800000 */
.L_x_15520:
        /* <DEDUP_REMOVED lines=26> */
[----:B0-----:R-:W-:-:S02]  /*1070*/  SHF.L.U32 R139, R142, 0x10, RZ ;  /* 0x000000108e8b7819 */ /* 0x001fc400000006ff */
        /* <DEDUP_REMOVED lines=28> */
.L_x_15523:
[----:B------:R-:W-:Y:S05]  /*1240*/  BSYNC B0 ;  /* 0x0000000000007941 */ /* 0x000fea0003800000 */
.L_x_15522:
        /* <DEDUP_REMOVED lines=25> */
[----:B0-----:R-:W-:Y:S02]  /*13e0*/  SHF.L.U32 R145, R148, 0x10, RZ ;  /* 0x0000001094917819 */ /* 0x001fe400000006ff */
        /* <DEDUP_REMOVED lines=29> */
.L_x_15525:
[----:B------:R-:W-:Y:S05]  /*15c0*/  BSYNC B0 ;  /* 0x0000000000007941 */ /* 0x000fea0003800000 */
.L_x_15524:
        /* <DEDUP_REMOVED lines=55> */
.L_x_15527:
[----:B------:R-:W-:Y:S05]  /*1940*/  BSYNC B0 ;  /* 0x0000000000007941 */ /* 0x000fea0003800000 */
.L_x_15526:
        /* <DEDUP_REMOVED lines=54> */
.L_x_15529:
[----:B------:R-:W-:Y:S05]  /*1cb0*/  BSYNC B0 ;  /* 0x0000000000007941 */ /* 0x000fea0003800000 */
.L_x_15528:
        /* <DEDUP_REMOVED lines=15> */
[----:B0-2---:R-:W-:-:S05]  /*1db0*/  FSEL R179, R176, RZ, P4 ;  /* 0x000000ffb0b37208 */ /* 0x005fca0002000000 */
        /* <DEDUP_REMOVED lines=139> */
.L_x_15552:
[----:B------:R-:W-:Y:S01]  /*2670*/  LOP3.LUT P0, RZ, R2, 0x1f, RZ, 0xc0, !PT ;  /* 0x0000001f02ff7812 */ /* 0x000fe2000780c0ff */
[----:B------:R-:W-:Y:S05]  /*2680*/  WARPSYNC.ALL ;  /* 0x0000000000007948 */ /* 0x000fea0003800000 */
[----:B------:R-:W-:Y:S01]  /*2690*/  LOP3.LUT R179, R177, 0x3, RZ, 0xc0, !PT ;  /* 0x00000003b1b37812 */ /* 0x000fe200078ec0ff */
[----:B--2---:R-:W-:-:S06]  /*26a0*/  FADD.FTZ R177, R184, R183 ;  /* 0x000000b7b8b17221 */ /* 0x004fcc0000010000 */
        /* <DEDUP_REMOVED lines=15> */
[----:B------:R-:W-:Y:S01]  /*27a0*/  CS2R R176, SRZ ;  /* 0x0000000000b07805 */ /* 0x000fe2000001ff00 */
[----:B------:R-:W-:Y:S01]  /*27b0*/  HFMA2.MMA R0, -RZ, RZ, 0, 0 ;  /* 0x00000000ff007435 */ /* 0x000fe200000001ff */
[----:B------:R-:W-:-:S05]  /*27c0*/  @!P0 LEA R178, R178, R181, 0x3 ;  /* 0x000000b5b2b28211 */ /* 0x000fca00078e18ff */
[----:B------:R-:W-:Y:S01]  /*27d0*/  @!P0 MOV R0, R174 ;  /* 0x000000ae00008202 */ /* 0x000fe20000000f00 */
[----:B------:R-:W-:Y:S01]  /*27e0*/  @!P0 LDS.64 R176, [R178] ;  /* 0x00000000b2b08984 */ /* 0x000fe20000000a00 */
[----:B------:R-:W-:-:S03]  /*27f0*/  LOP3.LUT P0, RZ, R179, 0x1f, R2, 0xf8, !PT ;  /* 0x0000001fb3ff7812 */ /* 0x000fc6000780f802 */
[----:B------:R-:W2:Y:S02]  /*2800*/  SHFL.DOWN PT, R181, R0, 0x2, 0x1f ;  /* 0x08401f0000b57f89 */ /* 0x000ea400000e0000 */
[----:B--2---:R-:W-:Y:S02]  /*2810*/  IADD3 R180, R181, R0, RZ ;  /* 0x00000000b5b47210 */ /* 0x004fe40007ffe0ff */
[----:B------:R-:W-:Y:S02]  /*2820*/  I2FP.F32.S32 R187, R181 ;  /* 0x000000b500bb7245 */ /* 0x000fe40000201400 */
[----:B0-----:R-:W-:Y:S01]  /*2830*/  I2FP.F32.S32 R184, R180 ;  /* 0x000000b400b87245 */ /* 0x001fe20000201400 */
        /* <DEDUP_REMOVED lines=23> */
[----:B------:R-:W-:-:S03]  /*29b0*/  FMUL.FTZ R181, R0, R0 ;  /* 0x0000000000b57220 */ /* 0x000fc60000410000 */
[----:B--2---:R-:W-:Y:S01]  /*29c0*/  FMUL.FTZ R180, R183, R178 ;  /* 0x000000b2b7b47220 */ /* 0x004fe20000410000 */
[----:B------:R-:W-:Y:S01]  /*29d0*/  FMUL.FTZ R181, R184, R181 ;  /* 0x000000b5b8b57220 */ /* 0x000fe20000410000 */
[----:B------:R-:W0:Y:S03]  /*29e0*/  @!P0 LDC.64 R178, c[0x0][0x250] ;  /* 0x00009400ffb28b82 */ /* 0x000e260000000a00 */
[----:B------:R-:W-:Y:S01]  /*29f0*/  FMUL.FTZ R181, R181, R191 ;  /* 0x000000bfb5b57220 */ /* 0x000fe20000410000 */
[----:B----4-:R-:W-:Y:S01]  /*2a00*/  FADD.FTZ R0, R176, R177 ;  /* 0x000000b1b0007221 */ /* 0x010fe20000010000 */
[----:B------:R2:W4:Y:S03]  /*2a10*/  SHFL.IDX PT, R185, R180, RZ, 0x1f ;  /* 0x00001fffb4b97589 */ /* 0x00052600000e0000 */
[----:B------:R-:W-:Y:S01]  /*2a20*/  FFMA.FTZ R183, R183, R181, R0 ;  /* 0x000000b5b7b77223 */ /* 0x000fe20000010000 */
[----:B------:R-:W1:Y:S05]  /*2a30*/  LDC R176, c[0x0][0x2d8] ;  /* 0x0000b600ffb07b82 */ /* 0x000e6a0000000800 */
[----:B------:R-:W1:Y:S03]  /*2a40*/  SHFL.IDX PT, R183, R183, RZ, 0x1f ;  /* 0x00001fffb7b77589 */ /* 0x000e6600000e0000 */
[----:B--2---:R-:W2:Y:S01]  /*2a50*/  @!P0 LDC.64 R180, c[0x0][0x258] ;  /* 0x00009600ffb48b82 */ /* 0x004ea20000000a00 */
[----:B0-----:R-:W-:-:S04]  /*2a60*/  @!P0 IMAD.WIDE R178, R173, 0x4, R178 ;  /* 0x00000004adb28825 */ /* 0x001fc800078e02b2 */
[----:B----4-:R-:W-:Y:S01]  /*2a70*/  FMUL.FTZ R0, R185, R185 ;  /* 0x000000b9b9007220 */ /* 0x010fe20000410000 */
[----:B------:R0:W-:Y:S04]  /*2a80*/  @!P0 STG.E desc[UR4][R178.64], R185 ;  /* 0x000000b9b2008986 */ /* 0x0001e8000c101904 */
[----:B------:R-:W-:Y:S01]  /*2a90*/  FSEL R177, R0, RZ, P1 ;  /* 0x000000ff00b17208 */ /* 0x000fe20000800000 */
[----:B-1----:R-:W-:Y:S01]  /*2aa0*/  FFMA.FTZ R0, R183, UR10, R176 ;  /* 0x0000000ab7007c23 */ /* 0x002fe200080100b0 */
[----:B------:R-:W-:Y:S01]  /*2ab0*/  FSEL R176, R185, RZ, !P1 ;  /* 0x000000ffb9b07208 */ /* 0x000fe20004800000 */
[----:B--2---:R-:W-:-:S04]  /*2ac0*/  @!P0 IMAD.WIDE R180, R173, 0x4, R180 ;  /* 0x00000004adb48825 */ /* 0x004fc800078e02b4 */
[----:B------:R-:W-:-:S06]  /*2ad0*/  FADD.FTZ R0, R0, R177 ;  /* 0x000000b100007221 */ /* 0x000fcc0000010000 */
[----:B------:R-:W1:Y:S02]  /*2ae0*/  MUFU.RSQ R0, R0 ;  /* 0x0000000000007308 */ /* 0x000e640000001400 */
[----:B-1----:R0:W-:Y:S01]  /*2af0*/  @!P0 STG.E desc[UR4][R180.64], R0 ;  /* 0x00000000b4008986 */ /* 0x0021e2000c101904 */
        /* <DEDUP_REMOVED lines=33> */
.L_x_15532:
[----:B------:R-:W-:Y:S05]  /*2d10*/  BSYNC B0 ;  /* 0x0000000000007941 */ /* 0x000fea0003800000 */
.L_x_15531:
[----:B------:R-:W-:Y:S01]  /*2d20*/  ISETP.GE.U32.AND P0, PT, R3, 0x100, PT ;  /* 0x000001000300780c */ /* 0x000fe20003f06070 */
        /* <DEDUP_REMOVED lines=34> */
.L_x_15534:
[----:B------:R-:W-:Y:S05]  /*2f50*/  BSYNC B0 ;  /* 0x0000000000007941 */ /* 0x000fea0003800000 */
.L_x_15533:
[----:B------:R-:W-:Y:S01]  /*2f60*/  ISETP.GE.U32.AND P0, PT, R3, 0x180, PT ;  /* 0x000001800300780c */ /* 0x000fe20003f06070 */
        /* <DEDUP_REMOVED lines=34> */
.L_x_15536:
[----:B------:R-:W-:Y:S05]  /*3190*/  BSYNC B0 ;  /* 0x0000000000007941 */ /* 0x000fea0003800000 */
.L_x_15535:
[----:B------:R-:W-:Y:S01]  /*31a0*/  ISETP.GE.U32.AND P0, PT, R3, 0x200, PT ;  /* 0x000002000300780c */ /* 0x000fe20003f06070 */
[----:B------:R-:W-:-:S12]  /*31b0*/  BSSY B0, `(.L_x_15537) ;  /* 0x0000022000007945 */ /* 0x000fd80003800000 */
[----:B------:R-:W-:Y:S05]  /*31c0*/  @!P0 BRA `(.L_x_15538) ;  /* 0x0000000000808947 */ /* 0x000fea0003800000 */
[----:B012-4-:R-:W0:Y:S01]  /*31d0*/  LDC.64 R178, c[0x0][0x2b8] ;  /* 0x0000ae00ffb27b82 */ /* 0x017e220000000a00 */
        /* <DEDUP_REMOVED lines=31> */
.L_x_15538:
[----:B------:R-:W-:Y:S05]  /*33d0*/  BSYNC B0 ;  /* 0x0000000000007941 */ /* 0x000fea0003800000 */
.L_x_15537:
        /* <DEDUP_REMOVED lines=32> */
[----:B------:R-:W-:-:S05]  /*35e0*/  F2FP.BF16.F32.PACK_AB R188, R181, R0 ;  /* 0x00000000b5bc723e */ /* 0x000fca00000010ff */
[----:B------:R0:W-:Y:S02]  /*35f0*/  STG.E.128 desc[UR4][R176.64], R188 ;  /* 0x000000bcb0007986 */ /* 0x0001e4000c101d04 */
.L_x_15540:
[----:B------:R-:W-:Y:S05]  /*3600*/  BSYNC B0 ;  /* 0x0000000000007941 */ /* 0x000fea0003800000 */
.L_x_15539:
[----:B------:R-:W-:Y:S02]  /*3610*/  ISETP.NE.AND P0, PT, R186, RZ, PT ;  /* 0x000000ffba00720c */ /* 0x000fe40003f05270 */
[----:B------:R-:W-:Y:S02]  /*3620*/  IADD3 R173, R173, UR12, RZ ;  /* 0x0000000cadad7c10 */ /* 0x000fe4000fffe0ff */
[----:B0-----:R-:W-:Y:S02]  /*3630*/  SEL R0, RZ, 0x1, P0 ;  /* 0x00000001ff007807 */ /* 0x001fe40000000000 */
[----:B------:R-:W-:-:S13]  /*3640*/  ISETP.GE.AND P0, PT, R173, UR13, PT ;  /* 0x0000000dad007c0c */ /* 0x000fda000bf06270 */
[----:B------:R-:W-:Y:S05]  /*3650*/  @!P0 BRA `(.L_x_15541) ;  /* 0xffffffd400148947 */ /* 0x000fea000383ffff */
[----:B------:R-:W-:Y:S05]  /*3660*/  EXIT ;  /* 0x000000000000794d */ /* 0x000fea0003800000 */
.L_x_15530:
[----:B------:R-:W-:Y:S01]  /*3670*/  HFMA2.MMA R189, -RZ, RZ, 0, 5.9604644775390625e-08 ;  /* 0x00000001ffbd7435 */ /* 0x000fe200000001ff */
[----:B------:R-:W-:Y:S02]  /*3680*/  MOV R188, R179 ;  /* 0x000000b300bc7202 */ /* 0x000fe40000000f00 */
[----:B------:R-:W-:Y:S02]  /*3690*/  MOV R190, 0x1f ;  /* 0x0000001f00be7802 */ /* 0x000fe40000000f00 */
[----:B------:R-:W-:-:S07]  /*36a0*/  MOV R187, 0xffffffff ;  /* 0xffffffff00bb7802 */ /* 0x000fce0000000f00 */
[----:B-1-345:R-:W-:Y:S05]  /*36b0*/  WARPSYNC.COLLECTIVE R187, `(.L_x_15542) ;  /* 0x00000000bb087348 */ /* 0x03afea0003c00000 */
[----:B------:R0:W2:Y:S02]  /*36c0*/  SHFL.BFLY P6, R185, R188, R189, R190 ;  /* 0x0c0000bdbcb97389 */ /* 0x0000a400000c00be */
[----:B012345:R-:W-:Y:S01]  /*36d0*/  ENDCOLLECTIVE ;  /* 0x000000000000791b */ /* 0x03ffe20003800000 */
.L_x_15542:
[----:B------:R-:W-:Y:S01]  /*36e0*/  HFMA2.MMA R189, -RZ, RZ, 0, 1.1920928955078125e-07 ;  /* 0x00000002ffbd7435 */ /* 0x000fe200000001ff */
[----:B------:R-:W-:-:S05]  /*36f0*/  MOV R0, R185 ;  /* 0x000000b900007202 */ /* 0x000fca0000000f00 */
[----:B------:R-:W-:-:S05]  /*3700*/  FADD.FTZ R180, R179, R0 ;  /* 0x00000000b3b47221 */ /* 0x000fca0000010000 */
[----:B------:R-:W-:-:S07]  /*3710*/  MOV R188, R180 ;  /* 0x000000b400bc7202 */ /* 0x000fce0000000f00 */
[----:B------:R-:W-:Y:S05]  /*3720*/  WARPSYNC.COLLECTIVE R187, `(.L_x_15543) ;  /* 0x00000000bb087348 */ /* 0x000fea0003c00000 */
[----:B------:R0:W1:Y:S02]  /*3730*/  SHFL.BFLY P6, R185, R188, R189, R190 ;  /* 0x0c0000bdbcb97389 */ /* 0x00006400000c00be */
[----:B01----:R-:W-:Y:S01]  /*3740*/  ENDCOLLECTIVE ;  /* 0x000000000000791b */ /* 0x003fe20003800000 */
.L_x_15543:
[----:B------:R-:W-:Y:S01]  /*3750*/  HFMA2.MMA R189, -RZ, RZ, 0, 2.384185791015625e-07 ;  /* 0x00000004ffbd7435 */ /* 0x000fe200000001ff */
[----:B------:R-:W-:-:S05]  /*3760*/  MOV R181, R185 ;  /* 0x000000b900b57202 */ /* 0x000fca0000000f00 */
[----:B------:R-:W-:-:S05]  /*3770*/  FADD.FTZ R181, R180, R181 ;  /* 0x000000b5b4b57221 */ /* 0x000fca0000010000 */
[----:B------:R-:W-:-:S07]  /*3780*/  MOV R188, R181 ;  /* 0x000000b500bc7202 */ /* 0x000fce0000000f00 */
[----:B------:R-:W-:Y:S05]  /*3790*/  WARPSYNC.COLLECTIVE R187, `(.L_x_15544) ;  /* 0x00000000bb087348 */ /* 0x000fea0003c00000 */
[----:B------:R0:W1:Y:S02]  /*37a0*/  SHFL.BFLY P6, R185, R188, R189, R190 ;  /* 0x0c0000bdbcb97389 */ /* 0x00006400000c00be */
[----:B01----:R-:W-:Y:S01]  /*37b0*/  ENDCOLLECTIVE ;  /* 0x000000000000791b */ /* 0x003fe20003800000 */
.L_x_15544:
[----:B------:R-:W-:Y:S01]  /*37c0*/  HFMA2.MMA R189, -RZ, RZ, 0, 4.76837158203125e-07 ;  /* 0x00000008ffbd7435 */ /* 0x000fe200000001ff */
[----:B------:R-:W-:-:S05]  /*37d0*/  MOV R0, R185 ;  /* 0x000000b900007202 */ /* 0x000fca0000000f00 */
[----:B------:R-:W-:-:S05]  /*37e0*/  FADD.FTZ R183, R181, R0 ;  /* 0x00000000b5b77221 */ /* 0x000fca0000010000 */
[----:B------:R-:W-:-:S07]  /*37f0*/  MOV R188, R183 ;  /* 0x000000b700bc7202 */ /* 0x000fce0000000f00 */
[----:B------:R-:W-:Y:S05]  /*3800*/  WARPSYNC.COLLECTIVE R187, `(.L_x_15545) ;  /* 0x00000000bb087348 */ /* 0x000fea0003c00000 */
[----:B------:R0:W1:Y:S02]  /*3810*/  SHFL.BFLY P6, R185, R188, R189, R190 ;  /* 0x0c0000bdbcb97389 */ /* 0x00006400000c00be */
[----:B01----:R-:W-:Y:S01]  /*3820*/  ENDCOLLECTIVE ;  /* 0x000000000000791b */ /* 0x003fe20003800000 */
.L_x_15545:
[----:B------:R-:W-:Y:S01]  /*3830*/  HFMA2.MMA R189, -RZ, RZ, 0, 9.5367431640625e-07 ;  /* 0x00000010ffbd7435 */ /* 0x000fe200000001ff */
[----:B------:R-:W-:-:S05]  /*3840*/  MOV R0, R185 ;  /* 0x000000b900007202 */ /* 0x000fca0000000f00 */
[----:B------:R-:W-:-:S05]  /*3850*/  FADD.FTZ R184, R183, R0 ;  /* 0x00000000b7b87221 */ /* 0x000fca0000010000 */
[----:B------:R-:W-:-:S07]  /*3860*/  MOV R188, R184 ;  /* 0x000000b800bc7202 */ /* 0x000fce0000000f00 */
[----:B------:R-:W-:Y:S05]  /*3870*/  WARPSYNC.COLLECTIVE R187, `(.L_x_15546) ;  /* 0x00000000bb087348 */ /* 0x000fea0003c00000 */
[----:B------:R0:W1:Y:S02]  /*3880*/  SHFL.BFLY P6, R185, R188, R189, R190 ;  /* 0x0c0000bdbcb97389 */ /* 0x00006400000c00be */
[----:B01----:R-:W-:Y:S01]  /*3890*/  ENDCOLLECTIVE ;  /* 0x000000000000791b */ /* 0x003fe20003800000 */
.L_x_15546:
        /* <DEDUP_REMOVED lines=88> */
.L_x_15547:
[----:B------:R-:W-:Y:S01]  /*3e20*/  HFMA2.MMA R189, -RZ, RZ, 0, 1.1920928955078125e-07 ;  /* 0x00000002ffbd7435 */ /* 0x000fe200000001ff */
[----:B------:R-:W-:-:S05]  /*3e30*/  MOV R179, R185 ;  /* 0x000000b900b37202 */ /* 0x000fca0000000f00 */
[----:B------:R-:W-:-:S05]  /*3e40*/  FADD.FTZ R179, R0, R179 ;  /* 0x000000b300b37221 */ /* 0x000fca0000010000 */
[----:B------:R-:W-:-:S07]  /*3e50*/  MOV R188, R179 ;  /* 0x000000b300bc7202 */ /* 0x000fce0000000f00 */
[----:B------:R-:W-:Y:S05]  /*3e60*/  WARPSYNC.COLLECTIVE R187, `(.L_x_15548) ;  /* 0x00000000bb087348 */ /* 0x000fea0003c00000 */
[----:B------:R0:W1:Y:S02]  /*3e70*/  SHFL.BFLY P6, R185, R188, R189, R190 ;  /* 0x0c0000bdbcb97389 */ /* 0x00006400000c00be */
[----:B01----:R-:W-:Y:S01]  /*3e80*/  ENDCOLLECTIVE ;  /* 0x000000000000791b */ /* 0x003fe20003800000 */
.L_x_15548:
[----:B------:R-:W-:Y:S01]  /*3e90*/  HFMA2.MMA R189, -RZ, RZ, 0, 2.384185791015625e-07 ;  /* 0x00000004ffbd7435 */ /* 0x000fe200000001ff */
[----:B------:R-:W-:-:S05]  /*3ea0*/  MOV R180, R185 ;  /* 0x000000b900b47202 */ /* 0x000fca0000000f00 */
[----:B------:R-:W-:-:S05]  /*3eb0*/  FADD.FTZ R180, R179, R180 ;  /* 0x000000b4b3b47221 */ /* 0x000fca0000010000 */
[----:B------:R-:W-:-:S07]  /*3ec0*/  MOV R188, R180 ;  /* 0x000000b400bc7202 */ /* 0x000fce0000000f00 */
[----:B------:R-:W-:Y:S05]  /*3ed0*/  WARPSYNC.COLLECTIVE R187, `(.L_x_15549) ;  /* 0x00000000bb087348 */ /* 0x000fea0003c00000 */
[----:B------:R0:W1:Y:S02]  /*3ee0*/  SHFL.BFLY P6, R185, R188, R189, R190 ;  /* 0x0c0000bdbcb97389 */ /* 0x00006400000c00be */
[----:B01----:R-:W-:Y:S01]  /*3ef0*/  ENDCOLLECTIVE ;  /* 0x000000000000791b */ /* 0x003fe20003800000 */
.L_x_15549:
[----:B------:R-:W-:Y:S01]  /*3f00*/  HFMA2.MMA R189, -RZ, RZ, 0, 4.76837158203125e-07 ;  /* 0x00000008ffbd7435 */ /* 0x000fe200000001ff */
[----:B------:R-:W-:-:S05]  /*3f10*/  MOV R181, R185 ;  /* 0x000000b900b57202 */ /* 0x000fca0000000f00 */
[----:B------:R-:W-:-:S05]  /*3f20*/  FADD.FTZ R181, R180, R181 ;  /* 0x000000b5b4b57221 */ /* 0x000fca0000010000 */
[----:B------:R-:W-:-:S07]  /*3f30*/  MOV R188, R181 ;  /* 0x000000b500bc7202 */ /* 0x000fce0000000f00 */
[----:B------:R-:W-:Y:S05]  /*3f40*/  WARPSYNC.COLLECTIVE R187, `(.L_x_15550) ;  /* 0x00000000bb087348 */ /* 0x000fea0003c00000 */
[----:B------:R0:W1:Y:S02]  /*3f50*/  SHFL.BFLY P6, R185, R188, R189, R190 ;  /* 0x0c0000bdbcb97389 */ /* 0x00006400000c00be */
[----:B01----:R-:W-:Y:S01]  /*3f60*/  ENDCOLLECTIVE ;  /* 0x000000000000791b */ /* 0x003fe20003800000 */
.L_x_15550:
[----:B------:R-:W-:Y:S01]  /*3f70*/  HFMA2.MMA R189, -RZ, RZ, 0, 9.5367431640625e-07 ;  /* 0x00000010ffbd7435 */ /* 0x000fe200000001ff */
[----:B------:R-:W-:-:S05]  /*3f80*/  MOV R184, R185 ;  /* 0x000000b900b87202 */ /* 0x000fca0000000f00 */
[----:B------:R-:W-:-:S05]  /*3f90*/  FADD.FTZ R184, R181, R184 ;  /* 0x000000b8b5b87221 */ /* 0x000fca0000010000 */
[----:B------:R-:W-:-:S07]  /*3fa0*/  MOV R188, R184 ;  /* 0x000000b800bc7202 */ /* 0x000fce0000000f00 */
[----:B------:R-:W-:Y:S05]  /*3fb0*/  WARPSYNC.COLLECTIVE R187, `(.L_x_15551) ;  /* 0x00000000bb087348 */ /* 0x000fea0003c00000 */
[----:B------:R0:W1:Y:S02]  /*3fc0*/  SHFL.BFLY P6, R185, R188, R189, R190 ;  /* 0x0c0000bdbcb97389 */ /* 0x00006400000c00be */
[----:B01----:R-:W-:Y:S01]  /*3fd0*/  ENDCOLLECTIVE ;  /* 0x000000000000791b */ /* 0x003fe20003800000 */
.L_x_15551:
[----:B------:R-:W-:Y:S01]  /*3fe0*/  MOV R183, R185 ;  /* 0x000000b900b77202 */ /* 0x000fe20000000f00 */
[----:B------:R-:W-:Y:S06]  /*3ff0*/  BRA `(.L_x_15552) ;  /* 0xffffffe4009c7947 */ /* 0x000fec000383ffff */
.L_x_15553:
        /* <DEDUP_REMOVED lines=16> */
.L_x_37228:


//--------------------- .text._ZN10layer_norm13ln_fwd_kernelINS_13Kernel_traitsIf13__nv_bfloat16fS2_fjLj5120ELj1ELj1ELj4ELj16ENS_18Kernel_traits_baseILj5120EfS2_fS2_fjLj128EEEEELb0ELb1ELb0ELb1EEEvNS_9FwdParamsE --------------------------
	.section	.text._ZN10layer_norm13ln_fwd_kernelINS_13Kernel_traitsIf13__nv_bfloat16fS2_fjLj5120ELj1ELj1ELj4ELj16ENS_18Kernel_traits_baseILj5120EfS2_fS2_fjLj128EEEEELb0ELb1ELb0ELb1EEEvNS_9FwdParamsE,"ax",@progbits
	.align	128
        .global         _ZN10layer_norm13ln_fwd_kernelINS_13Kernel_traitsIf13__nv_bfloat16fS2_fjLj5120ELj1ELj1ELj4ELj16ENS_18Kernel_traits_baseILj5120EfS2_fS2_fjLj128EEEEELb0ELb1ELb0ELb1EEEvNS_9FwdParamsE
        .type           _ZN10layer_norm13ln_fwd_kernelINS_13Kernel_traitsIf13__nv_bfloat16fS2_fjLj5120ELj1ELj1ELj4ELj16ENS_18Kernel_traits_baseILj5120EfS2_fS2_fjLj128EEEEELb0ELb1ELb0ELb1EEEvNS_9FwdParamsE,@function
        .size           _ZN10layer_norm13ln_fwd_kernelINS_13Kernel_traitsIf13__nv_bfloat16fS2_fjLj5120ELj1ELj1ELj4ELj16ENS_18Kernel_traits_baseILj5120EfS2_fS2_fjLj128EEEEELb0ELb1ELb0ELb1EEEvNS_9FwdParamsE,(.L_x_37229 - _ZN10layer_norm13ln_fwd_kernelINS_13Kernel_traitsIf13__nv_bfloat16fS2_fjLj5120ELj1ELj1ELj4ELj16ENS_18Kernel_traits_baseILj5120EfS2_fS2_fjLj128EEEEELb0ELb1ELb0ELb1EEEvNS_9FwdParamsE)
        .other          _ZN10layer_norm13ln_fwd_kernelINS_13Kernel_traitsIf13__nv_bfloat16fS2_fjLj5120ELj1ELj1ELj4ELj16ENS_18Kernel_traits_baseILj5120EfS2_fS2_fjLj128EEEEELb0ELb1ELb0ELb1EEEvNS_9FwdParamsE,@"STO_CUDA_ENTRY STV_DEFAULT"
_ZN10layer_norm13ln_fwd_kernelINS_13Kernel_traitsIf13__nv_bfloat16fS2_fjLj5120ELj1ELj1ELj4ELj16ENS_18Kernel_traits_baseILj5120EfS2_fS2_fjLj128EEEEELb0ELb1ELb0ELb1EEEvNS_9FwdParamsE:
.text._ZN10layer_norm13ln_fwd_kernelINS_13Kernel_traitsIf13__nv_bfloat16fS2_fjLj5120ELj1ELj1ELj4ELj16ENS_18Kernel_traits_baseILj5120EfS2_fS2_fjLj128EEEEELb0ELb1ELb0ELb1EEEvNS_9FwdParamsE:
        /* <DEDUP_REMOVED lines=28> */
[C---:B------:R-:W-:Y:S02]  /*01c0*/  LOP3.LUT R2, R3.reuse, 0x7f, RZ, 0xc0, !PT ;  /* 0x0000007f03027812 */ /* 0x040fe400078ec0ff */
[----:B------:R-:W-:Y:S02]  /*01d0*/  LOP3.LUT R0, R0, 0xfe0, RZ, 0xc0, !PT ;  /* 0x00000fe000007812 */ /* 0x000fe400078ec0ff */
[----:B------:R-:W-:Y:S02]  /*01e0*/  LEA R126, P3, R2, UR8, 0x5 ;  /* 0x00000008027e7c11 */ /* 0x000fe4000f8628ff */
[C---:B------:R-:W-:Y:S02]  /*01f0*/  IADD3 R44, P2, R0.reuse, UR4, RZ ;  /* 0x00000004002c7c10 */ /* 0x040fe4000ff5e0ff */
[----:B------:R-:W-:Y:S01]  /*0200*/  IADD3 R124, P1, R0, UR6, RZ ;  /* 0x00000006007c7c10 */ /* 0x000fe2000ff3e0ff */
[----:B------:R-:W0:Y:S01]  /*0210*/  S2UR UR6, SR_CTAID.X ;  /* 0x00000000000679c3 */ /* 0x000e220000002500 */
[----:B------:R-:W-:Y:S01]  /*0220*/  IADD3.X R45, RZ, UR5, RZ, P2, !PT ;  /* 0x00000005ff2d7c10 */ /* 0x000fe200097fe4ff */
[----:B------:R-:W-:Y:S01]  /*0230*/  ULDC.64 UR4, c[0x0][0x208] ;  /* 0x0000820000047ab9 */ /* 0x000fe20000000a00 */
[----:B------:R-:W-:Y:S01]  /*0240*/  IADD3.X R125, RZ, UR7, RZ, P1, !PT ;  /* 0x00000007ff7d7c10 */ /* 0x000fe20008ffe4ff */
[----:B------:R-:W-:Y:S01]  /*0250*/  ULDC UR7, c[0x0][0x214] ;  /* 0x0000850000077ab9 */ /* 0x000fe20000000800 */
[----:B------:R-:W-:Y:S01]  /*0260*/  IADD3.X R127, RZ, UR9, RZ, P3, !PT ;  /* 0x00000009ff7f7c10 */ /* 0x000fe20009ffe4ff */
        /* <DEDUP_REMOVED lines=13> */
[----:B-1----:R0:W5:Y:S01]  /*0340*/  LDG.E.128 R44, desc[UR4][R124.64] ;  /* 0x000000047c2c7981 */ /* 0x002162000c1e1d00 */
        /* <DEDUP_REMOVED lines=29> */
.L_x_15555:
[----:B-1----:R-:W1:Y:S01]  /*0520*/  LDC.64 R172, c[0x0][0x220] ;  /* 0x00008800ffac7b82 */ /* 0x002e620000000a00 */
[----:B------:R-:W-:Y:S01]  /*0530*/  ISETP.NE.U32.AND P2, PT, RZ, UR8, PT ;  /* 0x00000008ff007c0c */ /* 0x000fe2000bf45070 */
[----:B------:R-:W-:-:S03]  /*0540*/  IMAD R134, R3, UR6, RZ ;  /* 0x0000000603867c24 */ /* 0x000fc6000f8e02ff */
[----:B------:R-:W-:Y:S02]  /*0550*/  ISETP.NE.AND.EX P2, PT, RZ, UR9, PT, P2 ;  /* 0x00000009ff007c0c */ /* 0x000fe4000bf45320 */
[----:B------:R-:W-:Y:S01]  /*0560*/  SHF.R.S32.HI R135, RZ, 0x1f, R134 ;  /* 0x0000001fff877819 */ /* 0x000fe20000011486 */
[----:B------:R-:W2:Y:S03]  /*0570*/  @P0 LDC.64 R132, c[0x0][0x270] ;  /* 0x00009c00ff840b82 */ /* 0x000ea60000000a00 */
[----:B------:R-:W-:-:S04]  /*0580*/  LEA.HI R135, R135, R134, RZ, 0x3 ;  /* 0x0000008687877211 */ /* 0x000fc800078f18ff */
[----:B------:R-:W-:Y:S01]  /*0590*/  LEA.HI.SX32 R176, R135, R2, 0x1d ;  /* 0x0000000287b07211 */ /* 0x000fe200078feaff */
[----:B------:R-:W3:Y:S08]  /*05a0*/  LDC.64 R178, c[0x0][0x238] ;  /* 0x00008e00ffb27b82 */ /* 0x000ef00000000a00 */
[----:B------:R-:W4:Y:S01]  /*05b0*/  @P2 LDC.64 R136, c[0x0][0x230] ;  /* 0x00008c00ff882b82 */ /* 0x000f220000000a00 */
[----:B-1----:R-:W-:-:S05]  /*05c0*/  IMAD.WIDE.U32 R134, R176, 0x10, R172 ;  /* 0x00000010b0867825 */ /* 0x002fca00078e00ac */
[----:B------:R-:W3:Y:S01]  /*05d0*/  LDG.E.128 R140, desc[UR4][R134.64] ;  /* 0x00000004868c7981 */ /* 0x000ee2000c1e1d00 */
[----:B--2---:R-:W-:Y:S01]  /*05e0*/  @P0 IMAD.WIDE R132, R3, 0x2, R132 ;  /* 0x0000000203840825 */ /* 0x004fe200078e0284 */
[----:B------:R-:W-:Y:S01]  /*05f0*/  ISETP.NE.U32.AND P1, PT, RZ, UR8, PT ;  /* 0x00000008ff007c0c */ /* 0x000fe2000bf25070 */
[----:B------:R-:W1:Y:S04]  /*0600*/  @P2 LDC.64 R192, c[0x0][0x230] ;  /* 0x00008c00ffc02b82 */ /* 0x000e680000000a00 */
[----:B------:R-:W2:Y:S01]  /*0610*/  @P0 LDG.E.U16 R132, desc[UR4][R132.64] ;  /* 0x0000000484840981 */ /* 0x000ea2000c1e1500 */
[----:B----4-:R-:W-:-:S05]  /*0620*/  @P2 IMAD.WIDE.U32 R136, R176, 0x20, R136 ;  /* 0x00000020b0882825 */ /* 0x010fca00078e0088 */
[----:B0-----:R-:W4:Y:S04]  /*0630*/  @P2 LDG.E.128 R124, desc[UR4][R136.64] ;  /* 0x00000004887c2981 */ /* 0x001f28000c1e1d00 */
[----:B------:R0:W4:Y:S01]  /*0640*/  @P2 LDG.E.128 R128, desc[UR4][R136.64+0x10] ;  /* 0x0000100488802981 */ /* 0x000122000c1e1d00 */
[----:B------:R-:W-:Y:S02]  /*0650*/  MOV R174, 0x3f800000 ;  /* 0x3f80000000ae7802 */ /* 0x000fe40000000f00 */
[----:B------:R-:W-:Y:S02]  /*0660*/  ISETP.NE.AND.EX P1, PT, RZ, UR9, PT, P1 ;  /* 0x00000009ff007c0c */ /* 0x000fe4000bf25310 */
[----:B------:R-:W-:Y:S01]  /*0670*/  IADD3 R177, R176, 0x80, RZ ;  /* 0x00000080b0b17810 */ /* 0x000fe20007ffe0ff */
[----:B0-----:R-:W0:Y:S04]  /*0680*/  @P2 LDC.64 R136, c[0x0][0x230] ;  /* 0x00008c00ff882b82 */ /* 0x001e280000000a00 */
[----:B0-----:R-:W-:Y:S01]  /*0690*/  @P2 IMAD.WIDE.U32 R136, R177, 0x20, R136 ;  /* 0x00000020b1882825 */ /* 0x001fe200078e0088 */
[----:B---3--:R-:W-:-:S02]  /*06a0*/  PRMT R138, R140, 0x7632, R138 ;  /* 0x000076328c8a7816 */ /* 0x008fc4000000008a */
[----:B------:R-:W-:Y:S02]  /*06b0*/  SHF.L.U32 R139, R140, 0x10, RZ ;  /* 0x000000108c8b7819 */ /* 0x000fe400000006ff */
[C---:B------:R-:W-:Y:S02]  /*06c0*/  PRMT R134, R142.reuse, 0x7632, R134 ;  /* 0x000076328e867816 */ /* 0x040fe40000000086 */
[----:B------:R-:W-:Y:S02]  /*06d0*/  SHF.L.U32 R145, R142, 0x10, RZ ;  /* 0x000000108e917819 */ /* 0x000fe400000006ff */
[----:B------:R-:W-:Y:S02]  /*06e0*/  PRMT R140, R141, 0x7632, R140 ;  /* 0x000076328d8c7816 */ /* 0x000fe4000000008c */
[----:B------:R-:W-:Y:S02]  /*06f0*/  PRMT R142, R143, 0x7632, R142 ;  /* 0x000076328f8e7816 */ /* 0x000fe4000000008e */
[----:B--2---:R-:W-:-:S02]  /*0700*/  @P0 SHF.L.U32 R174, R132, 0x10, RZ ;  /* 0x0000001084ae0819 */ /* 0x004fc400000006ff */
        /* <DEDUP_REMOVED lines=22> */
[----:B------:R-:W-:-:S04]  /*0870*/  IMAD.WIDE.U32 R132, R176, 0x20, R178 ;  /* 0x00000020b0847825 */ /* 0x000fc800078e00b2 */
[----:B----4-:R-:W-:Y:S01]  /*0880*/  @P1 FADD.FTZ R152, R124, R152 ;  /* 0x000000987c981221 */ /* 0x010fe20000010000 */
[----:B------:R-:W-:Y:S01]  /*0890*/  @P1 FADD.FTZ R154, R126, R154 ;  /* 0x0000009a7e9a1221 */ /* 0x000fe20000010000 */
[----:B------:R-:W-:Y:S01]  /*08a0*/  @P1 FADD.FTZ R148, R128, R148 ;  /* 0x0000009480941221 */ /* 0x000fe20000010000 */
[----:B------:R-:W-:Y:S01]  /*08b0*/  @P1 FADD.FTZ R150, R130, R150 ;  /* 0x0000009682961221 */ /* 0x000fe20000010000 */
[----:B------:R-:W-:Y:S01]  /*08c0*/  @P1 FADD.FTZ R153, R125, R153 ;  /* 0x000000997d991221 */ /* 0x000fe20000010000 */
[----:B------:R-:W-:Y:S01]  /*08d0*/  @P1 FADD.FTZ R155, R127, R155 ;  /* 0x0000009b7f9b1221 */ /* 0x000fe20000010000 */
[----:B------:R-:W-:Y:S01]  /*08e0*/  @P1 FADD.FTZ R149, R129, R149 ;  /* 0x0000009581951221 */ /* 0x000fe20000010000 */
[----:B------:R-:W-:Y:S01]  /*08f0*/  @P1 FADD.FTZ R151, R131, R151 ;  /* 0x0000009783971221 */ /* 0x000fe20000010000 */
[----:B------:R-:W-:Y:S02]  /*0900*/  IMAD.WIDE.U32 R134, R177, 0x10, R172 ;  /* 0x00000010b1867825 */ /* 0x000fe400078e00ac */
        /* <DEDUP_REMOVED lines=9> */
[----:B------:R-:W-:Y:S01]  /*09a0*/  MOV R166, R130 ;  /* 0x0000008200a67202 */ /* 0x000fe20000000f00 */
[----:B------:R-:W3:Y:S01]  /*09b0*/  @P2 LDG.E.128 R168, desc[UR4][R136.64] ;  /* 0x0000000488a82981 */ /* 0x000ee2000c1e1d00 */
[----:B------:R-:W-:-:S06]  /*09c0*/  MOV R167, R131 ;  /* 0x0000008300a77202 */ /* 0x000fcc0000000f00 */
[----:B------:R4:W3:Y:S01]  /*09d0*/  @P2 LDG.E.128 R164, desc[UR4][R136.64+0x10] ;  /* 0x0000100488a42981 */ /* 0x0008e2000c1e1d00 */
[----:B------:R-:W-:Y:S01]  /*09e0*/  IADD3 R181, R176, 0x100, RZ ;  /* 0x00000100b0b57810 */ /* 0x000fe20007ffe0ff */
[----:B0-----:R-:W-:Y:S01]  /*09f0*/  IMAD.WIDE.U32 R132, R177, 0x20, R178 ;  /* 0x00000020b1847825 */ /* 0x001fe200078e00b2 */
[----:B--2---:R-:W-:Y:S02]  /*0a00*/  PRMT R134, R144, 0x7632, R134 ;  /* 0x0000763290867816 */ /* 0x004fe40000000086 */
[----:B------:R-:W-:Y:S02]  /*0a10*/  PRMT R138, R145, 0x7632, R138 ;  /* 0x00007632918a7816 */ /* 0x000fe4000000008a */
[----:B------:R-:W-:Y:S02]  /*0a20*/  PRMT R140, R146, 0x7632, R140 ;  /* 0x00007632928c7816 */ /* 0x000fe4000000008c */
[----:B------:R-:W-:Y:S02]  /*0a30*/  PRMT R142, R147, 0x7632, R142 ;  /* 0x00007632938e7816 */ /* 0x000fe4000000008e */
[----:B------:R-:W-:-:S02]  /*0a40*/  SHF.L.U32 R139, R145, 0x10, RZ ;  /* 0x00000010918b7819 */ /* 0x000fc400000006ff */
[----:B------:R-:W-:Y:S02]  /*0a50*/  SHF.L.U32 R135, R144, 0x10, RZ ;  /* 0x0000001090877819 */ /* 0x000fe400000006ff */
[----:B------:R-:W-:Y:S02]  /*0a60*/  SHF.L.U32 R143, R146, 0x10, RZ ;  /* 0x00000010928f7819 */ /* 0x000fe400000006ff */
[----:B------:R-:W-:Y:S02]  /*0a70*/  SHF.L.U32 R147, R147, 0x10, RZ ;  /* 0x0000001093937819 */ /* 0x000fe400000006ff */
[----:B----4-:R-:W-:Y:S02]  /*0a80*/  SHF.L.U32 R137, R134, 0x10, RZ ;  /* 0x0000001086897819 */ /* 0x010fe400000006ff */
        /* <DEDUP_REMOVED lines=19> */
[----:B------:R-:W0:Y:S01]  /*0bc0*/  @P2 LDC.64 R136, c[0x0][0x230] ;  /* 0x00008c00ff882b82 */ /* 0x000e220000000a00 */
        /* <DEDUP_REMOVED lines=11> */
[----:B------:R-:W3:Y:S01]  /*0c80*/  LDG.E.128 R144, desc[UR4][R134.64] ;  /* 0x0000000486907981 */ /* 0x000ee2000c1e1d00 */
[----:B------:R-:W-:Y:S01]  /*0c90*/  @P2 MOV R124, R168 ;  /* 0x000000a8007c2202 */ /* 0x000fe20000000f00 */
[----:B0-----:R-:W-:Y:S01]  /*0ca0*/  @P2 IMAD.WIDE.U32 R136, R181, 0x20, R136 ;  /* 0x00000020b5882825 */ /* 0x001fe200078e0088 */
[----:B------:R-:W-:-:S02]  /*0cb0*/  @P2 MOV R125, R169 ;  /* 0x000000a9007d2202 */ /* 0x000fc40000000f00 */
[----:B------:R-:W-:Y:S02]  /*0cc0*/  @P2 MOV R126, R170 ;  /* 0x000000aa007e2202 */ /* 0x000fe40000000f00 */
[----:B------:R-:W-:Y:S02]  /*0cd0*/  @P2 MOV R127, R171 ;  /* 0x000000ab007f2202 */ /* 0x000fe40000000f00 */
[----:B------:R-:W-:Y:S01]  /*0ce0*/  @P2 MOV R128, R164 ;  /* 0x000000a400802202 */ /* 0x000fe20000000f00 */
[----:B------:R-:W4:Y:S01]  /*0cf0*/  @P2 LDG.E.128 R168, desc[UR4][R136.64] ;  /* 0x0000000488a82981 */ /* 0x000f22000c1e1d00 */
[----:B------:R-:W-:Y:S02]  /*0d00*/  @P2 MOV R129, R165 ;  /* 0x000000a500812202 */ /* 0x000fe40000000f00 */
[----:B------:R-:W-:Y:S02]  /*0d10*/  @P2 MOV R130, R166 ;  /* 0x000000a600822202 */ /* 0x000fe40000000f00 */
[----:B------:R-:W-:-:S02]  /*0d20*/  @P2 MOV R131, R167 ;  /* 0x000000a700832202 */ /* 0x000fc40000000f00 */
[----:B------:R0:W4:Y:S01]  /*0d30*/  @P2 LDG.E.128 R164, desc[UR4][R136.64+0x10] ;  /* 0x0000100488a42981 */ /* 0x000122000c1e1d00 */
[----:B------:R-:W-:Y:S01]  /*0d40*/  IADD3 R183, R176, 0x180, RZ ;  /* 0x00000180b0b77810 */ /* 0x000fe20007ffe0ff */
[----:B------:R-:W-:Y:S01]  /*0d50*/  IMAD.WIDE.U32 R138, R181, 0x20, R178 ;  /* 0x00000020b58a7825 */ /* 0x000fe200078e00b2 */
[----:B---3--:R-:W-:Y:S02]  /*0d60*/  PRMT R134, R145, 0x7632, R134 ;  /* 0x0000763291867816 */ /* 0x008fe40000000086 */
[----:B------:R-:W-:Y:S02]  /*0d70*/  PRMT R142, R147, 0x7632, R142 ;  /* 0x00007632938e7816 */ /* 0x000fe4000000008e */
[----:B--2---:R-:W-:Y:S02]  /*0d80*/  PRMT R132, R144, 0x7632, R132 ;  /* 0x0000763290847816 */ /* 0x004fe40000000084 */
[----:B------:R-:W-:Y:S02]  /*0d90*/  SHF.L.U32 R141, R145, 0x10, RZ ;  /* 0x00000010918d7819 */ /* 0x000fe400000006ff */
[----:B------:R-:W-:-:S02]  /*0da0*/  PRMT R140, R146, 0x7632, R140 ;  /* 0x00007632928c7816 */ /* 0x000fc4000000008c */
[----:B------:R-:W-:Y:S02]  /*0db0*/  SHF.L.U32 R147, R147, 0x10, RZ ;  /* 0x0000001093937819 */ /* 0x000fe400000006ff */
[----:B0-----:R-:W-:Y:S02]  /*0dc0*/  SHF.L.U32 R137, R134, 0x10, RZ ;  /* 0x0000001086897819 */ /* 0x001fe400000006ff */
[----:B------:R-:W-:Y:S01]  /*0dd0*/  SHF.L.U32 R133, R144, 0x10, RZ ;  /* 0x0000001090857819 */ /* 0x000fe200000006ff */
[-C--:B------:R-:W-:Y:S01]  /*0de0*/  FMUL.FTZ R141, R141, R174.reuse ;  /* 0x000000ae8d8d7220 */ /* 0x080fe20000410000 */
[----:B------:R-:W-:Y:S01]  /*0df0*/  SHF.L.U32 R143, R146, 0x10, RZ ;  /* 0x00000010928f7819 */ /* 0x000fe200000006ff */
[-C--:B------:R-:W-:Y:S01]  /*0e00*/  FMUL.FTZ R147, R147, R174.reuse ;  /* 0x000000ae93937220 */ /* 0x080fe20000410000 */
[----:B------:R-:W-:Y:S02]  /*0e10*/  SHF.L.U32 R135, R132, 0x10, RZ ;  /* 0x0000001084877819 */ /* 0x000fe400000006ff */
[----:B------:R-:W-:Y:S01]  /*0e20*/  SHF.L.U32 R145, R140, 0x10, RZ ;  /* 0x000000108c917819 */ /* 0x000fe200000006ff */
[-C--:B------:R-:W-:Y:S01]  /*0e30*/  FMUL.FTZ R140, R137, R174.reuse ;  /* 0x000000ae898c7220 */ /* 0x080fe20000410000 */
[----:B------:R-:W-:Y:S01]  /*0e40*/  SHF.L.U32 R175, R142, 0x10, RZ ;  /* 0x000000108eaf7819 */ /* 0x000fe200000006ff */
        /* <DEDUP_REMOVED lines=9> */
[----:B------:R-:W0:Y:S01]  /*0ee0*/  @P2 LDC.64 R140, c[0x0][0x230] ;  /* 0x00008c00ff8c2b82 */ /* 0x000e220000000a00 */
[----:B------:R-:W-:Y:S01]  /*0ef0*/  FMUL.FTZ R132, R104, R143 ;  /* 0x0000008f68847220 */ /* 0x000fe20000410000 */
[----:B------:R-:W-:Y:S01]  /*0f00*/  FMUL.FTZ R145, R101, R136 ;  /* 0x0000008865917220 */ /* 0x000fe20000410000 */
[----:B------:R-:W-:Y:S01]  /*0f10*/  FMUL.FTZ R133, R105, R142 ;  /* 0x0000008e69857220 */ /* 0x000fe20000410000 */
[----:B------:R-:W-:Y:S01]  /*0f20*/  FMUL.FTZ R135, R107, R180 ;  /* 0x000000b46b877220 */ /* 0x000fe20000410000 */
        /* <DEDUP_REMOVED lines=12> */
[----:B0-----:R-:W-:Y:S01]  /*0ff0*/  @P2 IMAD.WIDE.U32 R140, R183, 0x20, R140 ;  /* 0x00000020b78c2825 */ /* 0x001fe200078e008c */
[----:B------:R-:W-:-:S02]  /*1000*/  @P2 MOV R124, R168 ;  /* 0x000000a8007c2202 */ /* 0x000fc40000000f00 */
[----:B------:R-:W-:Y:S02]  /*1010*/  @P2 MOV R125, R169 ;  /* 0x000000a9007d2202 */ /* 0x000fe40000000f00 */
[----:B------:R-:W-:Y:S02]  /*1020*/  @P2 MOV R126, R170 ;  /* 0x000000aa007e2202 */ /* 0x000fe40000000f00 */
[----:B------:R-:W-:Y:S02]  /*1030*/  @P2 MOV R127, R171 ;  /* 0x000000ab007f2202 */ /* 0x000fe40000000f00 */
[----:B------:R-:W-:Y:S01]  /*1040*/  @P2 MOV R128, R164 ;  /* 0x000000a400802202 */ /* 0x000fe20000000f00 */
[----:B------:R-:W4:Y:S01]  /*1050*/  @P2 LDG.E.128 R168, desc[UR4][R140.64] ;  /* 0x000000048ca82981 */ /* 0x000f22000c1e1d00 */
[----:B------:R-:W-:Y:S02]  /*1060*/  @P2 MOV R129, R165 ;  /* 0x000000a500812202 */ /* 0x000fe40000000f00 */
[----:B------:R-:W-:-:S02]  /*1070*/  @P2 MOV R130, R166 ;  /* 0x000000a600822202 */ /* 0x000fc40000000f00 */
[----:B------:R-:W-:Y:S02]  /*1080*/  @P2 MOV R131, R167 ;  /* 0x000000a700832202 */ /* 0x000fe40000000f00 */
[----:B------:R0:W4:Y:S01]  /*1090*/  @P2 LDG.E.128 R164, desc[UR4][R140.64+0x10] ;  /* 0x000010048ca42981 */ /* 0x000122000c1e1d00 */
[----:B------:R-:W-:Y:S01]  /*10a0*/  IADD3 R189, R176, 0x200, RZ ;  /* 0x00000200b0bd7810 */ /* 0x000fe20007ffe0ff */
[----:B------:R-:W-:Y:S01]  /*10b0*/  IMAD.WIDE.U32 R190, R183, 0x20, R178 ;  /* 0x00000020b7be7825 */ /* 0x000fe200078e00b2 */
[----:B---3--:R-:W-:Y:S02]  /*10c0*/  PRMT R136, R184, 0x7632, R136 ;  /* 0x00007632b8887816 */ /* 0x008fe40000000088 */
[----:B--2---:R-:W-:Y:S02]  /*10d0*/  PRMT R138, R185, 0x7632, R138 ;  /* 0x00007632b98a7816 */ /* 0x004fe4000000008a */
        /* <DEDUP_REMOVED lines=37> */
[----:B------:R-:W2:Y:S01]  /*1330*/  LDG.E.128 R184, desc[UR4][R184.64] ;  /* 0x00000004b8b87981 */ /* 0x000ea2000c1e1d00 */
[----:B------:R-:W-:Y:S01]  /*1340*/  @P2 MOV R128, R164 ;  /* 0x000000a400802202 */ /* 0x000fe20000000f00 */
[----:B-1----:R-:W-:Y:S01]  /*1350*/  @P2 IMAD.WIDE.U32 R172, R189, 0x20, R192 ;  /* 0x00000020bdac2825 */ /* 0x002fe200078e00c0 */
        /* <DEDUP_REMOVED lines=35> */
[----:B--2---:R-:W-:Y:S02]  /*1590*/  PRMT R172, R184, 0x7632, R172 ;  /* 0x00007632b8ac7816 */ /* 0x004fe400000000ac */
[C---:B------:R-:W-:Y:S02]  /*15a0*/  PRMT R182, R186.reuse, 0x7632, R182 ;  /* 0x00007632bab67816 */ /* 0x040fe400000000b6 */
[----:B0-----:R-:W-:Y:S01]  /*15b0*/  SHF.L.U32 R191, R186, 0x10, RZ ;  /* 0x00000010babf7819 */ /* 0x001fe200000006ff */
[----:B------:R-:W-:Y:S01]  /*15c0*/  FADD.FTZ R186, R136, R175 ;  /* 0x000000af88ba7221 */ /* 0x000fe20000010000 */
[----:B------:R-:W-:Y:S02]  /*15d0*/  SHF.L.U32 R173, R184, 0x10, RZ ;  /* 0x00000010b8ad7819 */ /* 0x000fe400000006ff */
[----:B------:R-:W-:-:S02]  /*15e0*/  PRMT R180, R185, 0x7632, R180 ;  /* 0x00007632b9b47816 */ /* 0x000fc400000000b4 */
[C---:B------:R-:W-:Y:S02]  /*15f0*/  PRMT R184, R187.reuse, 0x7632, R184 ;  /* 0x00007632bbb87816 */ /* 0x040fe400000000b8 */
[----:B------:R-:W-:Y:S02]  /*1600*/  SHF.L.U32 R175, R172, 0x10, RZ ;  /* 0x00000010acaf7819 */ /* 0x000fe400000006ff */
[----:B------:R-:W-:Y:S02]  /*1610*/  SHF.L.U32 R195, R187, 0x10, RZ ;  /* 0x00000010bbc37819 */ /* 0x000fe400000006ff */
[----:B------:R-:W-:Y:S02]  /*1620*/  SHF.L.U32 R185, R185, 0x10, RZ ;  /* 0x00000010b9b97819 */ /* 0x000fe400000006ff */
[----:B------:R-:W-:Y:S01]  /*1630*/  SHF.L.U32 R187, R180, 0x10, RZ ;  /* 0x00000010b4bb7819 */ /* 0x000fe200000006ff */
[----:B------:R-:W-:Y:S01]  /*1640*/  FMUL.FTZ R180, R175, R174 ;  /* 0x000000aeafb47220 */ /* 0x000fe20000410000 */
[----:B------:R-:W-:-:S02]  /*1650*/  SHF.L.U32 R193, R182, 0x10, RZ ;  /* 0x00000010b6c17819 */ /* 0x000fc400000006ff */
[----:B------:R-:W-:Y:S01]  /*1660*/  SHF.L.U32 R197, R184, 0x10, RZ ;  /* 0x00000010b8c57819 */ /* 0x000fe200000006ff */
[----:B------:R-:W-:Y:S01]  /*1670*/  FADD.FTZ R175, R137, R186 ;  /* 0x000000ba89af7221 */ /* 0x000fe20000010000 */
[-C--:B------:R-:W-:Y:S01]  /*1680*/  FMUL.FTZ R173, R173, R174.reuse ;  /* 0x000000aeadad7220 */ /* 0x080fe20000410000 */
[-C--:B------:R-:W-:Y:S01]  /*1690*/  FMUL.FTZ R185, R185, R174.reuse ;  /* 0x000000aeb9b97220 */ /* 0x080fe20000410000 */
[-C--:B------:R-:W-:Y:S01]  /*16a0*/  FMUL.FTZ R191, R191, R174.reuse ;  /* 0x000000aebfbf7220 */ /* 0x080fe20000410000 */
[-C--:B------:R-:W-:Y:S01]  /*16b0*/  FMUL.FTZ R195, R195, R174.reuse ;  /* 0x000000aec3c37220 */ /* 0x080fe20000410000 */
[-C--:B------:R-:W-:Y:S01]  /*16c0*/  FMUL.FTZ R182, R187, R174.reuse ;  /* 0x000000aebbb67220 */ /* 0x080fe20000410000 */
[-C--:B------:R-:W-:Y:S01]  /*16d0*/  FMUL.FTZ R188, R193, R174.reuse ;  /* 0x000000aec1bc7220 */ /* 0x080fe20000410000 */
[----:B------:R-:W-:Y:S01]  /*16e0*/  FMUL.FTZ R190, R197, R174 ;  /* 0x000000aec5be7220 */ /* 0x000fe20000410000 */
[----:B------:R-:W-:Y:S01]  /*16f0*/  FADD.FTZ R174, R138, R175 ;  /* 0x000000af8aae7221 */ /* 0x000fe20000010000 */
[----:B---3--:R-:W-:Y:S01]  /*1700*/  @P2 MOV R164, R128 ;  /* 0x0000008000a42202 */ /* 0x008fe20000000f00 */
[----:B------:R-:W-:Y:S01]  /*1710*/  FMUL.FTZ R184, R116, R173 ;  /* 0x000000ad74b87220 */ /* 0x000fe20000410000 */
[----:B------:R-:W-:Y:S01]  /*1720*/  FMUL.FTZ R172, R120, R191 ;  /* 0x000000bf78ac7220 */ /* 0x000fe20000410000 */
[----:B------:R-:W-:Y:S01]  /*1730*/  FADD.FTZ R173, R139, R174 ;  /* 0x000000ae8bad7221 */ /* 0x000fe20000010000 */
[----:B----4-:R-:W-:-:S02]  /*1740*/  @P2 MOV R168, R124 ;  /* 0x0000007c00a82202 */ /* 0x010fc40000000f00 */
[----:B------:R-:W-:Y:S01]  /*1750*/  @P1 FADD.FTZ R172, R172, R164 ;  /* 0x000000a4acac1221 */ /* 0x000fe20000010000 */
[----:B------:R-:W-:Y:S02]  /*1760*/  FADD.FTZ R164, R140, R173 ;  /* 0x000000ad8ca47221 */ /* 0x000fe40000010000 */
[----:B------:R-:W-:Y:S02]  /*1770*/  @P1 FADD.FTZ R184, R184, R168 ;  /* 0x000000a8b8b81221 */ /* 0x000fe40000010000 */
[----:B------:R-:W0:Y:S01]  /*1780*/  S2R R168, SR_TID.X ;  /* 0x0000000000a87919 */ /* 0x000e220000002100 */
[----:B------:R-:W-:Y:S01]  /*1790*/  FADD.FTZ R173, R141, R164 ;  /* 0x000000a48dad7221 */ /* 0x000fe20000010000 */
[----:B------:R-:W-:Y:S01]  /*17a0*/  FMUL.FTZ R186, R118, R185 ;  /* 0x000000b976ba7220 */ /* 0x000fe20000410000 */
[----:B------:R-:W-:Y:S01]  /*17b0*/  @P2 MOV R169, R125 ;  /* 0x0000007d00a92202 */ /* 0x000fe20000000f00 */
[----:B------:R-:W-:Y:S01]  /*17c0*/  FMUL.FTZ R185, R117, R180 ;  /* 0x000000b475b97220 */ /* 0x000fe20000410000 */
[----:B------:R-:W-:-:S03]  /*17d0*/  FADD.FTZ R164, R142, R173 ;  /* 0x000000ad8ea47221 */ /* 0x000fc60000010000 */
        /* <DEDUP_REMOVED lines=132> */
.L_x_15566:
        /* <DEDUP_REMOVED lines=17> */
[----:B------:R-:W-:Y:S02]  /*2130*/  CS2R R170, SRZ ;  /* 0x0000000000aa7805 */ /* 0x000fe4000001ff00 */
[----:B------:R-:W-:Y:S02]  /*2140*/  @!P4 LEA R169, R166, R169, 0x3 ;  /* 0x000000a9a6a9c211 */ /* 0x000fe400078e18ff */
[----:B------:R-:W-:-:S02]  /*2150*/  MOV R166, RZ ;  /* 0x000000ff00a67202 */ /* 0x000fc40000000f00 */
[----:B------:R-:W-:-:S05]  /*2160*/  @!P4 MOV R166, 0x500 ;  /* 0x0000050000a6c802 */ /* 0x000fca0000000f00 */
[----:B------:R-:W1:Y:S04]  /*2170*/  SHFL.DOWN PT, R179, R166, 0x2, 0x1f ;  /* 0x08401f00a6b37f89 */ /* 0x000e6800000e0000 */
[----:B------:R-:W2:Y:S01]  /*2180*/  @!P4 LDS.64 R170, [R169] ;  /* 0x00000000a9aac984 */ /* 0x000ea20000000a00 */
[----:B-1----:R-:W-:Y:S02]  /*2190*/  IADD3 R164, R179, R166, RZ ;  /* 0x000000a6b3a47210 */ /* 0x002fe40007ffe0ff */
[----:B------:R-:W-:Y:S02]  /*21a0*/  I2FP.F32.S32 R180, R179 ;  /* 0x000000b300b47245 */ /* 0x000fe40000201400 */
[----:B------:R-:W-:Y:S01]  /*21b0*/  I2FP.F32.S32 R165, R164 ;  /* 0x000000a400a57245 */ /* 0x000fe20000201400 */
[----:B------:R-:W1:Y:S01]  /*21c0*/  SHFL.DOWN PT, R193, R164, 0x1, 0x1f ;  /* 0x08201f00a4c17f89 */ /* 0x000e6200000e0000 */
[----:B------:R-:W-:-:S02]  /*21d0*/  I2FP.F32.S32 R179, R166 ;  /* 0x000000a600b37245 */ /* 0x000fc40000201400 */
[----:B0-----:R-:W0:Y:S01]  /*21e0*/  MUFU.RCP R178, R165 ;  /* 0x000000a500b27308 */ /* 0x001e220000001000 */
[----:B--2---:R-:W2:Y:S01]  /*21f0*/  SHFL.DOWN PT, R191, R170, 0x2, 0x1f ;  /* 0x08401f00aabf7f89 */ /* 0x004ea200000e0000 */
[-C--:B-1----:R-:W-:Y:S02]  /*2200*/  IADD3 R166, R164, R193.reuse, RZ ;  /* 0x000000c1a4a67210 */ /* 0x082fe40007ffe0ff */
[----:B------:R-:W-:Y:S02]  /*2210*/  I2FP.F32.S32 R193, R193 ;  /* 0x000000c100c17245 */ /* 0x000fe40000201400 */
[----:B------:R-:W-:-:S06]  /*2220*/  I2FP.F32.S32 R166, R166 ;  /* 0x000000a600a67245 */ /* 0x000fcc0000201400 */
[----:B------:R-:W1:Y:S01]  /*2230*/  MUFU.RCP R166, R166 ;  /* 0x000000a600a67308 */ /* 0x000e620000001000 */
[----:B--2---:R-:W-:-:S04]  /*2240*/  FMUL.FTZ R0, R191, R180 ;  /* 0x000000b4bf007220 */ /* 0x004fc80000410000 */
[----:B------:R-:W-:Y:S01]  /*2250*/  FFMA.FTZ R169, R179, R170, R0 ;  /* 0x000000aab3a97223 */ /* 0x000fe20000010000 */
[----:B------:R-:W-:Y:S01]  /*2260*/  FADD.FTZ R170, -R191, R170 ;  /* 0x000000aabfaa7221 */ /* 0x000fe20000010100 */
[----:B------:R-:W2:Y:S02]  /*2270*/  SHFL.DOWN PT, R0, R171, 0x2, 0x1f ;  /* 0x08401f00ab007f89 */ /* 0x000ea400000e0000 */
[----:B0-----:R-:W-:Y:S01]  /*2280*/  FMUL.FTZ R182, R178, R169 ;  /* 0x000000a9b2b67220 */ /* 0x001fe20000410000 */
[----:B------:R-:W-:-:S04]  /*2290*/  FMUL.FTZ R170, R170, R170 ;  /* 0x000000aaaaaa7220 */ /* 0x000fc80000410000 */
[----:B------:R-:W0:Y:S01]  /*22a0*/  SHFL.DOWN PT, R195, R182, 0x1, 0x1f ;  /* 0x08201f00b6c37f89 */ /* 0x000e2200000e0000 */
[----:B------:R-:W-:-:S04]  /*22b0*/  FMUL.FTZ R170, R170, R179 ;  /* 0x000000b3aaaa7220 */ /* 0x000fc80000410000 */
[----:B------:R-:W-:Y:S01]  /*22c0*/  FMUL.FTZ R170, R170, R180 ;  /* 0x000000b4aaaa7220 */ /* 0x000fe20000410000 */
[----:B--2---:R-:W-:-:S04]  /*22d0*/  FADD.FTZ R169, R0, R171 ;  /* 0x000000ab00a97221 */ /* 0x004fc80000010000 */
[----:B------:R-:W-:Y:S01]  /*22e0*/  FFMA.FTZ R169, R178, R170, R169 ;  /* 0x000000aab2a97223 */ /* 0x000fe200000100a9 */
[----:B0-----:R-:W-:-:S04]  /*22f0*/  FMUL.FTZ R0, R195, R193 ;  /* 0x000000c1c3007220 */ /* 0x001fc80000410000 */
[----:B------:R-:W-:Y:S01]  /*2300*/  FFMA.FTZ R171, R165, R182, R0 ;  /* 0x000000b6a5ab7223 */ /* 0x000fe20000010000 */
[----:B------:R-:W-:Y:S01]  /*2310*/  FADD.FTZ R182, R182, -R195 ;  /* 0x800000c3b6b67221 */ /* 0x000fe20000010000 */
[----:B------:R-:W0:Y:S02]  /*2320*/  SHFL.DOWN PT, R0, R169, 0x1, 0x1f ;  /* 0x08201f00a9007f89 */ /* 0x000e2400000e0000 */
[----:B-1----:R-:W-:Y:S01]  /*2330*/  FMUL.FTZ R171, R166, R171 ;  /* 0x000000aba6ab7220 */ /* 0x002fe20000410000 */
        /* <DEDUP_REMOVED lines=10> */
[----:B------:R-:W-:Y:S01]  /*23e0*/  FMUL.FTZ R150, R199, R199 ;  /* 0x000000c7c7967220 */ /* 0x000fe20000410000 */
[--C-:B------:R-:W-:Y:S01]  /*23f0*/  FADD.FTZ R179, R147, -R164.reuse ;  /* 0x800000a493b37221 */ /* 0x100fe20000010000 */
[--C-:B------:R-:W-:Y:S01]  /*2400*/  FADD.FTZ R166, R148, -R164.reuse ;  /* 0x800000a494a67221 */ /* 0x100fe20000010000 */
[--C-:B------:R-:W-:Y:S01]  /*2410*/  FADD.FTZ R167, R149, -R164.reuse ;  /* 0x800000a495a77221 */ /* 0x100fe20000010000 */
[--C-:B------:R-:W-:Y:S01]  /*2420*/  FADD.FTZ R171, R144, -R164.reuse ;  /* 0x800000a490ab7221 */ /* 0x100fe20000010000 */
[----:B------:R-:W-:Y:S01]  /*2430*/  FSEL R147, R150, RZ, P3 ;  /* 0x000000ff96937208 */ /* 0x000fe20001800000 */
        /* <DEDUP_REMOVED lines=12> */
[----:B------:R-:W-:Y:S01]  /*2500*/  FADD.FTZ R188, R134, -R164 ;  /* 0x800000a486bc7221 */ /* 0x000fe20000010000 */
[----:B0-----:R-:W-:Y:S01]  /*2510*/  FFMA.FTZ R0, R191, UR7, R0 ;  /* 0x00000007bf007c23 */ /* 0x001fe20008010000 */
[--C-:B------:R-:W-:Y:S01]  /*2520*/  FADD.FTZ R190, R135, -R164.reuse ;  /* 0x800000a487be7221 */ /* 0x100fe20000010000 */
[--C-:B------:R-:W-:Y:S01]  /*2530*/  FADD.FTZ R191, R137, -R164.reuse ;  /* 0x800000a489bf7221 */ /* 0x100fe20000010000 */
[----:B------:R-:W0:Y:S01]  /*2540*/  LDC.64 R132, c[0x0][0x2b8] ;  /* 0x0000ae00ff847b82 */ /* 0x000e220000000a00 */
[----:B------:R-:W-:Y:S01]  /*2550*/  FADD.FTZ R0, R0, R147 ;  /* 0x0000009300007221 */ /* 0x000fe20000010000 */
[--C-:B------:R-:W-:Y:S01]  /*2560*/  FADD.FTZ R146, R146, -R164.reuse ;  /* 0x800000a492927221 */ /* 0x100fe20000010000 */
[--C-:B------:R-:W-:Y:S01]  /*2570*/  FADD.FTZ R147, R136, -R164.reuse ;  /* 0x800000a488937221 */ /* 0x100fe20000010000 */
[--C-:B------:R-:W-:Y:S01]  /*2580*/  FADD.FTZ R140, R140, -R164.reuse ;  /* 0x800000a48c8c7221 */ /* 0x100fe20000010000 */
[----:B------:R-:W3:Y:S01]  /*2590*/  MUFU.RSQ R201, R0 ;  /* 0x0000000000c97308 */ /* 0x000ee20000001400 */
        /* <DEDUP_REMOVED lines=9> */
[----:B------:R-:W-:Y:S01]  /*2630*/  FADD.FTZ R156, R156, -R164 ;  /* 0x800000a49c9c7221 */ /* 0x000fe20000010000 */
[----:B--2---:R-:W-:-:S04]  /*2640*/  @!P2 IMAD.WIDE R134, R3, 0x4, R144 ;  /* 0x000000040386a825 */ /* 0x004fc800078e0290 */
[--C-:B------:R-:W-:Y:S01]  /*2650*/  FADD.FTZ R165, R157, -R164.reuse ;  /* 0x800000a49da57221 */ /* 0x100fe20000010000 */
[--C-:B------:R-:W-:Y:S01]  /*2660*/  FADD.FTZ R170, R159, -R164.reuse ;  /* 0x800000a49faa7221 */ /* 0x100fe20000010000 */
[--C-:B------:R-:W-:Y:S01]  /*2670*/  FADD.FTZ R184, R184, -R164.reuse ;  /* 0x800000a4b8b87221 */ /* 0x100fe20000010000 */
[--C-:B------:R-:W-:Y:S01]  /*2680*/  FADD.FTZ R194, R185, -R164.reuse ;  /* 0x800000a4b9c27221 */ /* 0x100fe20000010000 */
[--C-:B------:R-:W-:Y:S01]  /*2690*/  FADD.FTZ R186, R186, -R164.reuse ;  /* 0x800000a4baba7221 */ /* 0x100fe20000010000 */
[C---:B---3--:R-:W-:Y:S01]  /*26a0*/  FMUL.FTZ R137, R201.reuse, R152 ;  /* 0x00000098c9897220 */ /* 0x048fe20000410000 */
[C---:B------:R-:W-:Y:S01]  /*26b0*/  FMUL.FTZ R152, R201.reuse, R161 ;  /* 0x000000a1c9987220 */ /* 0x040fe20000410000 */
[C---:B------:R-:W-:Y:S01]  /*26c0*/  FMUL.FTZ R139, R201.reuse, R154 ;  /* 0x0000009ac98b7220 */ /* 0x040fe20000410000 */
[C---:B------:R-:W-:Y:S01]  /*26d0*/  FMUL.FTZ R136, R201.reuse, R155 ;  /* 0x0000009bc9887220 */ /* 0x040fe20000410000 */
[C---:B------:R-:W-:Y:S01]  /*26e0*/  FMUL.FTZ R151, R201.reuse, R166 ;  /* 0x000000a6c9977220 */ /* 0x040fe20000410000 */
[C---:B------:R-:W-:Y:S01]  /*26f0*/  FMUL.FTZ R138, R201.reuse, R167 ;  /* 0x000000a7c98a7220 */ /* 0x040fe20000410000 */
[----:B------:R-:W-:Y:S01]  /*2700*/  FMUL.FTZ R161, R201, R158 ;  /* 0x0000009ec9a17220 */ /* 0x000fe20000410000 */
        /* <DEDUP_REMOVED lines=8> */
[----:B------:R-:W-:Y:S01]  /*2790*/  @!P2 STG.E desc[UR4][R148.64], R199 ;  /* 0x000000c79400a986 */ /* 0x000fe2000c101904 */
[C---:B------:R-:W-:Y:S01]  /*27a0*/  FMUL.FTZ R163, R201.reuse, R146 ;  /* 0x00000092c9a37220 */ /* 0x040fe20000410000 */
[C---:B------:R-:W-:Y:S01]  /*27b0*/  FMUL.FTZ R169, R201.reuse, R147 ;  /* 0x00000093c9a97220 */ /* 0x040fe20000410000 */
[C---:B------:R-:W-:Y:S01]  /*27c0*/  FMUL.FTZ R175, R201.reuse, R140 ;  /* 0x0000008cc9af7220 */ /* 0x040fe20000410000 */
[C---:B------:R-:W-:Y:S01]  /*27d0*/  FMUL.FTZ R164, R201.reuse, R141 ;  /* 0x0000008dc9a47220 */ /* 0x040fe20000410000 */
[C---:B------:R-:W-:Y:S01]  /*27e0*/  FMUL.FTZ R179, R201.reuse, R142 ;  /* 0x0000008ec9b37220 */ /* 0x040fe20000410000 */
[----:B------:R-:W-:Y:S01]  /*27f0*/  FMUL.FTZ R166, R201, R143 ;  /* 0x0000008fc9a67220 */ /* 0x000fe20000410000 */
[----:B------:R1:W-:Y:S01]  /*2800*/  @!P2 STG.E desc[UR4][R134.64], R201 ;  /* 0x000000c98600a986 */ /* 0x0003e2000c101904 */
[----:B0-----:R-:W-:-:S04]  /*2810*/  IMAD.WIDE.U32 R140, R176, 0x10, R132 ;  /* 0x00000010b08c7825 */ /* 0x001fc800078e0084 */
[----:B------:R-:W-:Y:S01]  /*2820*/  FMUL.FTZ R0, R201, R153 ;  /* 0x00000099c9007220 */ /* 0x000fe20000410000 */
[----:B------:R-:W-:Y:S01]  /*2830*/  FFMA.FTZ R151, R48, R151, R8 ;  /* 0x0000009730977223 */ /* 0x000fe20000010008 */
[----:B------:R-:W-:Y:S01]  /*2840*/  FFMA.FTZ R136, R47, R136, R7 ;  /* 0x000000882f887223 */ /* 0x000fe20000010007 */
[----:B------:R-:W-:-:S04]  /*2850*/  IMAD.WIDE.U32 R142, R177, 0x10, R132 ;  /* 0x00000010b18e7825 */ /* 0x000fc800078e0084 */
[C---:B------:R-:W-:Y:S01]  /*2860*/  FMUL.FTZ R153, R201.reuse, R168 ;  /* 0x000000a8c9997220 */ /* 0x040fe20000410000 */
[----:B------:R-:W-:Y:S01]  /*2870*/  FMUL.FTZ R155, R201, R160 ;  /* 0x000000a0c99b7220 */ /* 0x000fe20000410000 */
[----:B------:R-:W-:Y:S01]  /*2880*/  FFMA.FTZ R150, R51, R150, R11 ;  /* 0x0000009633967223 */ /* 0x000fe2000001000b */
[----:B------:R-:W-:-:S04]  /*2890*/  IMAD.WIDE.U32 R144, R181, 0x10, R132 ;  /* 0x00000010b5907825 */ /* 0x000fc800078e0084 */
[----:B------:R-:W-:Y:S01]  /*28a0*/  FFMA.FTZ R153, R50, R153, R10 ;  /* 0x0000009932997223 */ /* 0x000fe2000001000a */
[----:B------:R-:W-:Y:S01]  /*28b0*/  FMUL.FTZ R159, R201, R156 ;  /* 0x0000009cc99f7220 */ /* 0x000fe20000410000 */
[----:B-1----:R-:W-:Y:S01]  /*28c0*/  FFMA.FTZ R134, R49, R138, R9 ;  /* 0x0000008a31867223 */ /* 0x002fe20000010009 */
[----:B------:R-:W-:-:S04]  /*28d0*/  IMAD.WIDE.U32 R146, R183, 0x10, R132 ;  /* 0x00000010b7927825 */ /* 0x000fc800078e0084 */
[C---:B------:R-:W-:Y:S01]  /*28e0*/  FMUL.FTZ R156, R201.reuse, R165 ;  /* 0x000000a5c99c7220 */ /* 0x040fe20000410000 */
[C---:B------:R-:W-:Y:S01]  /*28f0*/  FMUL.FTZ R171, R201.reuse, R171 ;  /* 0x000000abc9ab7220 */ /* 0x040fe20000410000 */
[----:B------:R-:W-:Y:S01]  /*2900*/  FMUL.FTZ R178, R201, R178 ;  /* 0x000000b2c9b27220 */ /* 0x000fe20000410000 */
[----:B------:R-:W-:-:S04]  /*2910*/  IMAD.WIDE.U32 R148, R189, 0x10, R132 ;  /* 0x00000010bd947825 */ /* 0x000fc800078e0084 */
        /* <DEDUP_REMOVED lines=10> */
[----:B------:R-:W-:Y:S01]  /*29c0*/  FMUL.FTZ R157, R201, R162 ;  /* 0x000000a2c99d7220 */ /* 0x000fe20000410000 */
[----:B------:R-:W-:Y:S01]  /*29d0*/  F2FP.BF16.F32.PACK_AB R136, R151, R136 ;  /* 0x000000889788723e */ /* 0x000fe200000010ff */
        /* <DEDUP_REMOVED lines=64> */
[----:B------:R-:W-:-:S02]  /*2de0*/  IADD3 R3, R3, UR10, RZ ;  /* 0x0000000a03037c10 */ /* 0x000fc4000fffe0ff */
[----:B------:R-:W-:Y:S01]  /*2df0*/  SEL R0, RZ, 0x1, P1 ;  /* 0x00000001ff007807 */ /* 0x000fe20000800000 */
[----:B------:R1:W-:Y:S01]  /*2e00*/  STG.E.128 desc[UR4][R148.64], R160 ;  /* 0x000000a094007986 */ /* 0x0003e2000c101d04 */
[----:B------:R-:W-:-:S13]  /*2e10*/  ISETP.GE.AND P2, PT, R3, UR11, PT ;  /* 0x0000000b03007c0c */ /* 0x000fda000bf46270 */
[----:B------:R-:W-:Y:S05]  /*2e20*/  @!P2 BRA `(.L_x_15555) ;  /* 0xffffffd400bca947 */ /* 0x000fea000383ffff */
[----:B------:R-:W-:Y:S05]  /*2e30*/  EXIT ;  /* 0x000000000000794d */ /* 0x000fea0003800000 */
.L_x_15554:
[----:B------:R-:W-:Y:S01]  /*2e40*/  HFMA2.MMA R188, -RZ, RZ, 0, 5.9604644775390625e-08 ;  /* 0x00000001ffbc7435 */ /* 0x000fe200000001ff */
[----:B------:R-:W-:Y:S02]  /*2e50*/  MOV R182, R0 ;  /* 0x0000000000b67202 */ /* 0x000fe40000000f00 */
[----:B------:R-:W-:Y:S02]  /*2e60*/  MOV R191, 0x1f ;  /* 0x0000001f00bf7802 */ /* 0x000fe40000000f00 */
[----:B------:R-:W-:-:S07]  /*2e70*/  MOV R179, 0xffffffff ;  /* 0xffffffff00b37802 */ /* 0x000fce0000000f00 */
[----:B------:R-:W-:Y:S05]  /*2e80*/  WARPSYNC.COLLECTIVE R179, `(.L_x_15556) ;  /* 0x00000000b3087348 */ /* 0x000fea0003c00000 */
[----:B------:R0:W1:Y:S02]  /*2e90*/  SHFL.BFLY P4, R180, R182, R188, R191 ;  /* 0x0c0000bcb6b47389 */ /* 0x00006400000800bf */
[----:B01----:R-:W-:Y:S01]  /*2ea0*/  ENDCOLLECTIVE ;  /* 0x000000000000791b */ /* 0x003fe20003800000 */
.L_x_15556:
[----:B------:R-:W-:Y:S01]  /*2eb0*/  HFMA2.MMA R188, -RZ, RZ, 0, 1.1920928955078125e-07 ;  /* 0x00000002ffbc7435 */ /* 0x000fe200000001ff */
[----:B------:R-:W-:-:S05]  /*2ec0*/  MOV R167, R180 ;  /* 0x000000b400a77202 */ /* 0x000fca0000000f00 */
[----:B------:R-:W-:-:S05]  /*2ed0*/  FADD.FTZ R167, R0, R167 ;  /* 0x000000a700a77221 */ /* 0x000fca0000010000 */
[----:B------:R-:W-:-:S07]  /*2ee0*/  MOV R182, R167 ;  /* 0x000000a700b67202 */ /* 0x000fce0000000f00 */
[----:B------:R-:W-:Y:S05]  /*2ef0*/  WARPSYNC.COLLECTIVE R179, `(.L_x_15557) ;  /* 0x00000000b3087348 */ /* 0x000fea0003c00000 */
[----:B------:R0:W1:Y:S02]  /*2f00*/  SHFL.BFLY P4, R180, R182, R188, R191 ;  /* 0x0c0000bcb6b47389 */ /* 0x00006400000800bf */
[----:B01----:R-:W-:Y:S01]  /*2f10*/  ENDCOLLECTIVE ;  /* 0x000000000000791b */ /* 0x003fe20003800000 */
.L_x_15557:
[----:B------:R-:W-:Y:S01]  /*2f20*/  HFMA2.MMA R188, -RZ, RZ, 0, 2.384185791015625e-07 ;  /* 0x00000004ffbc7435 */ /* 0x000fe200000001ff */
[----:B------:R-:W-:-:S05]  /*2f30*/  MOV R164, R180 ;  /* 0x000000b400a47202 */ /* 0x000fca0000000f00 */
[----:B------:R-:W-:-:S05]  /*2f40*/  FADD.FTZ R169, R167, R164 ;  /* 0x000000a4a7a97221 */ /* 0x000fca0000010000 */
[----:B------:R-:W-:-:S07]  /*2f50*/  MOV R182, R169 ;  /* 0x000000a900b67202 */ /* 0x000fce0000000f00 */
[----:B------:R-:W-:Y:S05]  /*2f60*/  WARPSYNC.COLLECTIVE R179, `(.L_x_15558) ;  /* 0x00000000b3087348 */ /* 0x000fea0003c00000 */
[----:B------:R0:W1:Y:S02]  /*2f70*/  SHFL.BFLY P4, R180, R182, R188, R191 ;  /* 0x0c0000bcb6b47389 */ /* 0x00006400000800bf */
[----:B01----:R-:W-:Y:S01]  /*2f80*/  ENDCOLLECTIVE ;  /* 0x000000000000791b */ /* 0x003fe20003800000 */
.L_x_15558:
[----:B------:R-:W-:Y:S01]  /*2f90*/  HFMA2.MMA R188, -RZ, RZ, 0, 4.76837158203125e-07 ;  /* 0x00000008ffbc7435 */ /* 0x000fe200000001ff */
[----:B------:R-:W-:-:S05]  /*2fa0*/  MOV R164, R180 ;  /* 0x000000b400a47202 */ /* 0x000fca0000000f00 */
[----:B------:R-:W-:-:S05]  /*2fb0*/  FADD.FTZ R170, R169, R164 ;  /* 0x000000a4a9aa7221 */ /* 0x000fca0000010000 */
[----:B------:R-:W-:-:S07]  /*2fc0*/  MOV R182, R170 ;  /* 0x000000aa00b67202 */ /* 0x000fce0000000f00 */
[----:B------:R-:W-:Y:S05]  /*2fd0*/  WARPSYNC.COLLECTIVE R179, `(.L_x_15559) ;  /* 0x00000000b3087348 */ /* 0x000fea0003c00000 */
[----:B------:R0:W1:Y:S02]  /*2fe0*/  SHFL.BFLY P4, R180, R182, R188, R191 ;  /* 0x0c0000bcb6b47389 */ /* 0x00006400000800bf */
[----:B01----:R-:W-:Y:S01]  /*2ff0*/  ENDCOLLECTIVE ;  /* 0x000000000000791b */ /* 0x003fe20003800000 */
.L_x_15559:
[----:B------:R-:W-:Y:S01]  /*3000*/  HFMA2.MMA R188, -RZ, RZ, 0, 9.5367431640625e-07 ;  /* 0x00000010ffbc7435 */ /* 0x000fe200000001ff */
[----:B------:R-:W-:-:S05]  /*3010*/  MOV R171, R180 ;  /* 0x000000b400ab7202 */ /* 0x000fca0000000f00 */
[----:B------:R-:W-:-:S05]  /*3020*/  FADD.FTZ R171, R170, R171 ;  /* 0x000000abaaab7221 */ /* 0x000fca0000010000 */
[----:B------:R-:W-:-:S07]  /*3030*/  MOV R182, R171 ;  /* 0x000000ab00b67202 */ /* 0x000fce0000000f00 */
[----:B------:R-:W-:Y:S05]  /*3040*/  WARPSYNC.COLLECTIVE R179, `(.L_x_15560) ;  /* 0x00000000b3087348 */ /* 0x000fea0003c00000 */
[----:B------:R0:W1:Y:S02]  /*3050*/  SHFL.BFLY P4, R180, R182, R188, R191 ;  /* 0x0c0000bcb6b47389 */ /* 0x00006400000800bf */
[----:B01----:R-:W-:Y:S01]  /*3060*/  ENDCOLLECTIVE ;  /* 0x000000000000791b */ /* 0x003fe20003800000 */
.L_x_15560:
        /* <DEDUP_REMOVED lines=88> */
.L_x_15561:
[----:B------:R-:W-:Y:S01]  /*35f0*/  HFMA2.MMA R188, -RZ, RZ, 0, 1.1920928955078125e-07 ;  /* 0x00000002ffbc7435 */ /* 0x000fe200000001ff */
[----:B------:R-:W-:-:S05]  /*3600*/  MOV R167, R180 ;  /* 0x000000b400a77202 */ /* 0x000fca0000000f00 */
[----:B------:R-:W-:-:S05]  /*3610*/  FADD.FTZ R167, R0, R167 ;  /* 0x000000a700a77221 */ /* 0x000fca0000010000 */
[----:B------:R-:W-:-:S07]  /*3620*/  MOV R182, R167 ;  /* 0x000000a700b67202 */ /* 0x000fce0000000f00 */
[----:B------:R-:W-:Y:S05]  /*3630*/  WARPSYNC.COLLECTIVE R179, `(.L_x_15562) ;  /* 0x00000000b3087348 */ /* 0x000fea0003c00000 */
[----:B------:R0:W1:Y:S02]  /*3640*/  SHFL.BFLY P4, R180, R182, R188, R191 ;  /* 0x0c0000bcb6b47389 */ /* 0x00006400000800bf */
[----:B01----:R-:W-:Y:S01]  /*3650*/  ENDCOLLECTIVE ;  /* 0x000000000000791b */ /* 0x003fe20003800000 */
.L_x_15562:
[----:B------:R-:W-:Y:S01]  /*3660*/  HFMA2.MMA R188, -RZ, RZ, 0, 2.384185791015625e-07 ;  /* 0x00000004ffbc7435 */ /* 0x000fe200000001ff */
[----:B------:R-:W-:-:S05]  /*3670*/  MOV R170, R180 ;  /* 0x000000b400aa7202 */ /* 0x000fca0000000f00 */
[----:B------:R-:W-:-:S05]  /*3680*/  FADD.FTZ R170, R167, R170 ;  /* 0x000000aaa7aa7221 */ /* 0x000fca0000010000 */
[----:B------:R-:W-:-:S07]  /*3690*/  MOV R182, R170 ;  /* 0x000000aa00b67202 */ /* 0x000fce0000000f00 */
[----:B------:R-:W-:Y:S05]  /*36a0*/  WARPSYNC.COLLECTIVE R179, `(.L_x_15563) ;  /* 0x00000000b3087348 */ /* 0x000fea0003c00000 */
[----:B------:R0:W1:Y:S02]  /*36b0*/  SHFL.BFLY P4, R180, R182, R188, R191 ;  /* 0x0c0000bcb6b47389 */ /* 0x00006400000800bf */
[----:B01----:R-:W-:Y:S01]  /*36c0*/  ENDCOLLECTIVE ;  /* 0x000000000000791b */ /* 0x003fe20003800000 */
.L_x_15563:
[----:B------:R-:W-:Y:S01]  /*36d0*/  HFMA2.MMA R188, -RZ, RZ, 0, 4.76837158203125e-07 ;  /* 0x00000008ffbc7435 */ /* 0x000fe200000001ff */
[----:B------:R-:W-:-:S05]  /*36e0*/  MOV R169, R180 ;  /* 0x000000b400a97202 */ /* 0x000fca0000000f00 */
[----:B------:R-:W-:-:S05]  /*36f0*/  FADD.FTZ R169, R170, R169 ;  /* 0x000000a9aaa97221 */ /* 0x000fca0000010000 */
[----:B------:R-:W-:-:S07]  /*3700*/  MOV R182, R169 ;  /* 0x000000a900b67202 */ /* 0x000fce0000000f00 */
[----:B------:R-:W-:Y:S05]  /*3710*/  WARPSYNC.COLLECTIVE R179, `(.L_x_15564) ;  /* 0x00000000b3087348 */ /* 0x000fea0003c00000 */
[----:B------:R0:W1:Y:S02]  /*3720*/  SHFL.BFLY P4, R180, R182, R188, R191 ;  /* 0x0c0000bcb6b47389 */ /* 0x00006400000800bf */
[----:B01----:R-:W-:Y:S01]  /*3730*/  ENDCOLLECTIVE ;  /* 0x000000000000791b */ /* 0x003fe20003800000 */
.L_x_15564:
[----:B------:R-:W-:Y:S01]  /*3740*/  HFMA2.MMA R188, -RZ, RZ, 0, 9.5367431640625e-07 ;  /* 0x00000010ffbc7435 */ /* 0x000fe200000001ff */
[----:B------:R-:W-:-:S05]  /*3750*/  MOV R178, R180 ;  /* 0x000000b400b27202 */ /* 0x000fca0000000f00 */
[----:B------:R-:W-:-:S05]  /*3760*/  FADD.FTZ R178, R169, R178 ;  /* 0x000000b2a9b27221 */ /* 0x000fca0000010000 */
[----:B------:R-:W-:-:S07]  /*3770*/  MOV R182, R178 ;  /* 0x000000b200b67202 */ /* 0x000fce0000000f00 */
[----:B------:R-:W-:Y:S05]  /*3780*/  WARPSYNC.COLLECTIVE R179, `(.L_x_15565) ;  /* 0x00000000b3087348 */ /* 0x000fea0003c00000 */
[----:B------:R0:W1:Y:S02]  /*3790*/  SHFL.BFLY P4, R180, R182, R188, R191 ;  /* 0x0c0000bcb6b47389 */ /* 0x00006400000800bf */
[----:B01----:R-:W-:Y:S01]  /*37a0*/  ENDCOLLECTIVE ;  /* 0x000000000000791b */ /* 0x003fe20003800000 */
.L_x_15565:
[----:B------:R-:W-:Y:S01]  /*37b0*/  MOV R171, R180 ;  /* 0x000000b400ab7202 */ /* 0x000fe20000000f00 */
[----:B------:R-:W-:Y:S06]  /*37c0*/  BRA `(.L_x_15566) ;  /* 0xffffffe800147947 */ /* 0x000fec000383ffff */
.L_x_15567:
        /* <DEDUP_REMOVED lines=11> */
.L_x_37229:


//--------------------- .text._ZN10layer_norm13ln_fwd_kernelINS_13Kernel_traitsIf13__nv_bfloat16fS2_fjLj5120ELj1ELj1ELj4ELj16ENS_18Kernel_traits_baseILj5120EfS2_fS2_fjLj128EEEEELb0ELb1ELb1ELb0EEEvNS_9FwdParamsE --------------------------
	.section	.text._ZN10layer_norm13ln_fwd_kernelINS_13Kernel_traitsIf13__nv_bfloat16fS2_fjLj5120ELj1ELj1ELj4ELj16ENS_18Kernel_traits_baseILj5120EfS2_fS2_fjLj128EEEEELb0ELb1ELb1ELb0EEEvNS_9FwdParamsE,"ax",@progbits
	.align	128
        .global         _ZN10layer_norm13ln_fwd_kernelINS_13Kernel_traitsIf13__nv_bfloat16fS2_fjLj5120ELj1ELj1ELj4ELj16ENS_18Kernel_traits_baseILj5120EfS2_fS2_fjLj128EEEEELb0ELb1ELb1ELb0EEEvNS_9FwdParamsE
        .type           _ZN10layer_norm13ln_fwd_kernelINS_13Kernel_traitsIf13__nv_bfloat16fS2_fjLj5120ELj1ELj1ELj4ELj16ENS_18Kernel_traits_baseILj5120EfS2_fS2_fjLj128EEEEELb0ELb1ELb1ELb0EEEvNS_9FwdParamsE,@function
        .size           _ZN10layer_norm13ln_fwd_kernelINS_13Kernel_traitsIf13__nv_bfloat16fS2_fjLj5120ELj1ELj1ELj4ELj16ENS_18Kernel_traits_baseILj5120EfS2_fS2_fjLj128EEEEELb0ELb1ELb1ELb0EEEvNS_9FwdParamsE,(.L_x_37230 - _ZN10layer_norm13ln_fwd_kernelINS_13Kernel_traitsIf13__nv_bfloat16fS2_fjLj5120ELj1ELj1ELj4ELj16ENS_18Kernel_traits_baseILj5120EfS2_fS2_fjLj128EEEEELb0ELb1ELb1ELb0EEEvNS_9FwdParamsE)
        .other          _ZN10layer_norm13ln_fwd_kernelINS_13Kernel_traitsIf13__nv_bfloat16fS2_fjLj5120ELj1ELj1ELj4ELj16ENS_18Kernel_traits_baseILj5120EfS2_fS2_fjLj128EEEEELb0ELb1ELb1ELb0EEEvNS_9FwdParamsE,@"STO_CUDA_ENTRY STV_DEFAULT"
_ZN10layer_norm13ln_fwd_kernelINS_13Kernel_traitsIf13__nv_bfloat16fS2_fjLj5120ELj1ELj1ELj4ELj16ENS_18Kernel_traits_baseILj5120EfS2_fS2_fjLj128EEEEELb0ELb1ELb1ELb0EEEvNS_9FwdParamsE:
.text._ZN10layer_norm13ln_fwd_kernelINS_13Kernel_traitsIf13__nv_bfloat16fS2_fjLj5120ELj1ELj1ELj4ELj16ENS_18Kernel_traits_baseILj5120EfS2_fS2_fjLj128EEEEELb0ELb1ELb1ELb0EEEvNS_9FwdParamsE:
        /* <DEDUP_REMOVED lines=42> */
.L_x_15569:
[----:B------:R-:W-:Y:S05]  /*02a0*/  BSYNC B0 ;  /* 0x0000000000007941 */ /* 0x000fea0003800000 */
.L_x_15568:
        /* <DEDUP_REMOVED lines=23> */
.L_x_15571:
[----:B------:R-:W-:Y:S05]  /*0420*/  BSYNC B0 ;  /* 0x0000000000007941 */ /* 0x000fea0003800000 */
.L_x_15570:
        /* <DEDUP_REMOVED lines=23> */
.L_x_15573:
[----:B------:R-:W-:Y:S05]  /*05a0*/  BSYNC B0 ;  /* 0x0000000000007941 */ /* 0x000fea0003800000 */
.L_x_15572:
        /* <DEDUP_REMOVED lines=23> */
.L_x_15575:
[----:B------:R-:W-:Y:S05]  /*0720*/  BSYNC B0 ;  /* 0x0000000000007941 */ /* 0x000fea0003800000 */
.L_x_15574:
        /* <DEDUP_REMOVED lines=22> */
.L_x_15577:
[----:B------:R-:W-:Y:S05]  /*0890*/  BSYNC B0 ;  /* 0x0000000000007941 */ /* 0x000fea0003800000 */
.L_x_15576:
[----:B------:R-:W0:Y:S02]  /*08a0*/  S2UR UR6, SR_CTAID.X ;  /* 0x00000000000679c3 */ /* 0x000e240000002500 */
[----:B0-----:R-:W-:Y:S01]  /*08b0*/  LEA.HI R174, R2, UR6, RZ, 0x19 ;  /* 0x0000000602ae7c11 */ /* 0x001fe2000f8fc8ff */
[----:B------:R-:W-:-:S03]  /*08c0*/  ULDC UR6, c[0x0][0x214] ;  /* 0x0000850000067ab9 */ /* 0x000fc60000000800 */
[----:B------:R-:W-:-:S13]  /*08d0*/  ISETP.GE.AND P1, PT, R174, UR6, PT ;  /* 0x00000006ae007c0c */ /* 0x000fda000bf26270 */
[----:B------:R-:W-:Y:S05]  /*08e0*/  @P1 EXIT ;  /* 0x000000000000194d */ /* 0x000fea0003800000 */
[----:B------:R-:W-:Y:S01]  /*08f0*/  SHF.R.S32.HI R0, RZ, 0x3, R0 ;  /* 0x00000003ff007819 */ /* 0x000fe20000011400 */
[----:B------:R-:W-:Y:S01]  /*0900*/  ULDC.U8 UR6, c[0x0][0x2a0] ;  /* 0x0000a80000067ab9 */ /* 0x000fe20000000000 */
[----:B----4-:R-:W-:Y:S01]  /*0910*/  LOP3.LUT R125, R2, 0x60, RZ, 0xc0, !PT ;  /* 0x00000060027d7812 */ /* 0x010fe200078ec0ff */
[----:B------:R-:W-:Y:S01]  /*0920*/  ULDC UR7, c[0x0][0x290] ;  /* 0x0000a40000077ab9 */ /* 0x000fe20000000800 */
[----:B------:R-:W-:Y:S01]  /*0930*/  LOP3.LUT R124, R0, 0x7f, RZ, 0xc0, !PT ;  /* 0x0000007f007c7812 */ /* 0x000fe200078ec0ff */
[----:B------:R-:W-:Y:S01]  /*0940*/  ULDC.64 UR8, c[0x0][0x210] ;  /* 0x0000840000087ab9 */ /* 0x000fe20000000a00 */
[----:B------:R-:W-:Y:S02]  /*0950*/  SHF.R.U32.HI R0, RZ, 0x2, R0 ;  /* 0x00000002ff007819 */ /* 0x000fe40000011600 */
[----:B------:R-:W-:Y:S02]  /*0960*/  VIADDMNMX R125, R124, -R125, RZ, !PT ;  /* 0x8000007d7c7d7246 */ /* 0x000fe400078001ff */
[----:B------:R-:W-:-:S02]  /*0970*/  LOP3.LUT R0, R0, 0x3fffffe0, RZ, 0xc0, !PT ;  /* 0x3fffffe000007812 */ /* 0x000fc400078ec0ff */
[----:B------:R-:W-:Y:S02]  /*0980*/  VIMNMX R125, R125, 0x20, PT ;  /* 0x000000207d7d7848 */ /* 0x000fe40003fe0100 */
[----:B------:R-:W-:Y:S02]  /*0990*/  SHF.L.U32 R126, R2, 0x5, RZ ;  /* 0x00000005027e7819 */ /* 0x000fe400000006ff */
[----:B------:R-:W-:Y:S02]  /*09a0*/  IADD3 R125, R125, R0, RZ ;  /* 0x000000007d7d7210 */ /* 0x000fe40007ffe0ff */
[----:B------:R-:W-:Y:S02]  /*09b0*/  LOP3.LUT R127, R126, 0x3e0, RZ, 0xc0, !PT ;  /* 0x000003e07e7f7812 */ /* 0x000fe400078ec0ff */
[----:B------:R-:W-:Y:S02]  /*09c0*/  SHF.L.U32 R125, R125, 0x3, RZ ;  /* 0x000000037d7d7819 */ /* 0x000fe400000006ff */
[----:B------:R-:W-:Y:S01]  /*09d0*/  VIADDMNMX R127, R124, -R127, RZ, !PT ;  /* 0x8000007f7c7f7246 */ /* 0x000fe200078001ff */
[----:B------:R-:W-:Y:S01]  /*09e0*/  HFMA2.MMA R124, -RZ, RZ, 0, 5.9604644775390625e-08 ;  /* 0x00000001ff7c7435 */ /* 0x000fe200000001ff */
[----:B------:R-:W-:-:S02]  /*09f0*/  I2FP.F32.U32 R125, R125 ;  /* 0x0000007d007d7245 */ /* 0x000fc40000201000 */
[----:B------:R-:W-:Y:S02]  /*0a00*/  VIMNMX R127, R127, 0x20, PT ;  /* 0x000000207f7f7848 */ /* 0x000fe40003fe0100 */
[----:B------:R0:W4:Y:S01]  /*0a10*/  MUFU.RCP R173, R125 ;  /* 0x0000007d00ad7308 */ /* 0x0001220000001000 */
[----:B------:R-:W-:Y:S01]  /*0a20*/  ISETP.NE.AND P1, PT, RZ, UR6, PT ;  /* 0x00000006ff007c0c */ /* 0x000fe2000bf25270 */
[----:B------:R-:W-:Y:S01]  /*0a30*/  ULDC UR6, c[0x0][0x29c] ;  /* 0x0000a70000067ab9 */ /* 0x000fe20000000800 */
[----:B------:R-:W-:Y:S02]  /*0a40*/  IADD3 R127, R0, R127, RZ ;  /* 0x0000007f007f7210 */ /* 0x000fe40007ffe0ff */
[----:B------:R-:W-:Y:S02]  /*0a50*/  P2R R193, PR, RZ, 0x2 ;  /* 0x00000002ffc17803 */ /* 0x000fe40000000000 */
[----:B------:R-:W-:Y:S02]  /*0a60*/  PRMT R0, R124, 0x7610, R0 ;  /* 0x000076107c007816 */ /* 0x000fe40000000000 */
[----:B0-----:R-:W-:-:S07]  /*0a70*/  SHF.L.U32 R175, R127, 0x3, RZ ;  /* 0x000000037faf7819 */ /* 0x001fce00000006ff */
.L_x_15679:
[----:B0123--:R-:W0:Y:S08]  /*0a80*/  LDC.64 R178, c[0x0][0x280] ;  /* 0x0000a000ffb27b82 */ /* 0x00fe300000000a00 */
[----:B----4-:R-:W1:Y:S08]  /*0a90*/  LDC.64 R182, c[0x0][0x288] ;  /* 0x0000a200ffb67b82 */ /* 0x010e700000000a00 */
[----:B------:R-:W2:Y:S01]  /*0aa0*/  LDC R177, c[0x0][0x218] ;  /* 0x00008600ffb17b82 */ /* 0x000ea20000000800 */
[----:B0-----:R-:W-:-:S06]  /*0ab0*/  IMAD.WIDE R178, R174, 0x4, R178 ;  /* 0x00000004aeb27825 */ /* 0x001fcc00078e02b2 */
[----:B------:R0:W3:Y:S01]  /*0ac0*/  LDG.E R179, desc[UR4][R178.64] ;  /* 0x00000004b2b37981 */ /* 0x0000e2000c1e1900 */
[----:B-1----:R-:W-:-:S05]  /*0ad0*/  IMAD.WIDE R182, R174, 0x4, R182 ;  /* 0x00000004aeb67825 */ /* 0x002fca00078e02b6 */
[----:B-----5:R1:W5:Y:S01]  /*0ae0*/  LDG.E R176, desc[UR4][R182.64] ;  /* 0x00000004b6b07981 */ /* 0x020362000c1e1900 */
[----:B------:R-:W-:Y:S01]  /*0af0*/  BSSY B0, `(.L_x_15578) ;  /* 0x0000073000007945 */ /* 0x000fe20003800000 */
[----:B0-----:R-:W-:Y:S02]  /*0b00*/  SHF.R.S32.HI R178, RZ, 0x1f, R174 ;  /* 0x0000001fffb27819 */ /* 0x001fe400000114ae */
[----:B---3--:R-:W-:-:S13]  /*0b10*/  ISETP.GE.AND P1, PT, R179, 0x1, PT ;  /* 0x00000001b300780c */ /* 0x008fda0003f26270 */
[----:B------:R-:W-:-:S05]  /*0b20*/  @P1 IADD3 R180, R179, -0x1, RZ ;  /* 0xffffffffb3b41810 */ /* 0x000fca0007ffe0ff */
[-C--:B--2---:R-:W-:Y:S02]  /*0b30*/  @P1 IMAD R181, R180, R177.reuse, RZ ;  /* 0x000000b1b4b51224 */ /* 0x084fe400078e02ff */
[----:B------:R-:W-:-:S03]  /*0b40*/  IMAD R180, R174, R177, RZ ;  /* 0x000000b1aeb47224 */ /* 0x000fc600078e02ff */
[----:B------:R-:W-:Y:S02]  /*0b50*/  @P1 SHF.R.S32.HI R194, RZ, 0x1f, R181 ;  /* 0x0000001fffc21819 */ /* 0x000fe400000114b5 */
[----:B------:R-:W-:Y:S02]  /*0b60*/  SHF.R.S32.HI R189, RZ, 0x1f, R180 ;  /* 0x0000001fffbd7819 */ /* 0x000fe400000114b4 */
[----:B------:R-:W-:Y:S02]  /*0b70*/  @P1 LEA.HI R194, R194, R181, RZ, 0x3 ;  /* 0x000000b5c2c21211 */ /* 0x000fe400078f18ff */
[----:B------:R-:W-:Y:S02]  /*0b80*/  LEA.HI R180, R189, R180, RZ, 0x3 ;  /* 0x000000b4bdb47211 */ /* 0x000fe400078f18ff */
[----:B------:R-:W-:Y:S02]  /*0b90*/  MOV R181, RZ ;  /* 0x000000ff00b57202 */ /* 0x000fe40000000f00 */
[----:B------:R-:W-:-:S02]  /*0ba0*/  @P1 LEA.HI.SX32 R181, R194, R3, 0x1d ;  /* 0x00000003c2b51211 */ /* 0x000fc400078feaff */
[----:B------:R-:W-:Y:S01]  /*0bb0*/  LEA.HI.SX32 R180, R180, R3, 0x1d ;  /* 0x00000003b4b47211 */ /* 0x000fe200078feaff */
[----:B-1----:R-:W-:Y:S06]  /*0bc0*/  @!P0 BRA `(.L_x_15579) ;  /* 0x0000000400948947 */ /* 0x002fec0003800000 */
[----:B------:R-:W0:Y:S02]  /*0bd0*/  LDC.64 R194, c[0x0][0x230] ;  /* 0x00008c00ffc27b82 */ /* 0x000e240000000a00 */
        /* <DEDUP_REMOVED lines=11> */
[----:B------:R0:W5:Y:S01]  /*0c90*/  @P1 LDG.E.128 R184, desc[UR4][R182.64] ;  /* 0x00000004b6b81981 */ /* 0x000162000c1e1d00 */
        /* <DEDUP_REMOVED lines=22> */
[----:B------:R-:W-:Y:S01]  /*0e00*/  @!P3 FSEL R139, R135, RZ, P4 ;  /* 0x000000ff878bb208 */ /* 0x000fe20002000000 */
[----:B0-----:R-:W-:Y:S08]  /*0e10*/  @!P3 BRA `(.L_x_15581) ;  /* 0x000000000010b947 */ /* 0x001ff00003800000 */
[----:B-----5:R-:W-:-:S05]  /*0e20*/  SHF.L.U32 R128, R184, 0x10, RZ ;  /* 0x00000010b8807819 */ /* 0x020fca00000006ff */
[----:B------:R-:W-:-:S04]  /*0e30*/  FMUL.FTZ R183, R128, UR6 ;  /* 0x0000000680b77c20 */ /* 0x000fc80008410000 */
[----:B------:R-:W-:-:S04]  /*0e40*/  FMUL.FTZ R128, R24, R183 ;  /* 0x000000b718807220 */ /* 0x000fc80000410000 */
[----:B------:R-:W-:-:S07]  /*0e50*/  @P2 FADD.FTZ R128, R124, R128 ;  /* 0x000000807c802221 */ /* 0x000fce0000010000 */
.L_x_15581:
[----:B------:R-:W-:Y:S05]  /*0e60*/  BSYNC B1 ;  /* 0x0000000000017941 */ /* 0x000fea0003800000 */
.L_x_15580:
[----:B------:R-:W-:Y:S04]  /*0e70*/  BSSY B1, `(.L_x_15582) ;  /* 0x0000007000017945 */ /* 0x000fe80003800000 */
[----:B------:R-:W-:Y:S05]  /*0e80*/  @!P3 BRA `(.L_x_15583) ;  /* 0x000000000014b947 */ /* 0x000fea0003800000 */
[----:B-----5:R-:W-:-:S04]  /*0e90*/  PRMT R129, R184, 0x7632, R129 ;  /* 0x00007632b8817816 */ /* 0x020fc80000000081 */
[----:B------:R-:W-:-:S05]  /*0ea0*/  SHF.L.U32 R129, R129, 0x10, RZ ;  /* 0x0000001081817819 */ /* 0x000fca00000006ff */
[----:B------:R-:W-:-:S04]  /*0eb0*/  FMUL.FTZ R182, R129, UR6 ;  /* 0x0000000681b67c20 */ /* 0x000fc80008410000 */
[----:B------:R-:W-:-:S04]  /*0ec0*/  FMUL.FTZ R129, R25, R182 ;  /* 0x000000b619817220 */ /* 0x000fc80000410000 */
[----:B------:R-:W-:-:S07]  /*0ed0*/  @P2 FADD.FTZ R129, R125, R129 ;  /* 0x000000817d812221 */ /* 0x000fce0000010000 */
.L_x_15583:
[----:B------:R-:W-:Y:S05]  /*0ee0*/  BSYNC B1 ;  /* 0x0000000000017941 */ /* 0x000fea0003800000 */
.L_x_15582:
[----:B------:R-:W-:Y:S04]  /*0ef0*/  BSSY B1, `(.L_x_15584) ;  /* 0x0000006000017945 */ /* 0x000fe80003800000 */
[----:B------:R-:W-:Y:S05]  /*0f00*/  @!P3 BRA `(.L_x_15585) ;  /* 0x000000000010b947 */ /* 0x000fea0003800000 */
[----:B-----5:R-:W-:-:S05]  /*0f10*/  SHF.L.U32 R130, R185, 0x10, RZ ;  /* 0x00000010b9827819 */ /* 0x020fca00000006ff */
[----:B------:R-:W-:-:S04]  /*0f20*/  FMUL.FTZ R183, R130, UR6 ;  /* 0x0000000682b77c20 */ /* 0x000fc80008410000 */
[----:B------:R-:W-:-:S04]  /*0f30*/  FMUL.FTZ R130, R26, R183 ;  /* 0x000000b71a827220 */ /* 0x000fc80000410000 */
[----:B------:R-:W-:-:S07]  /*0f40*/  @P2 FADD.FTZ R130, R126, R130 ;  /* 0x000000827e822221 */ /* 0x000fce0000010000 */
.L_x_15585:
[----:B------:R-:W-:Y:S05]  /*0f50*/  BSYNC B1 ;  /* 0x0000000000017941 */ /* 0x000fea0003800000 */
.L_x_15584:
[----:B------:R-:W-:Y:S04]  /*0f60*/  BSSY B1, `(.L_x_15586) ;  /* 0x0000007000017945 */ /* 0x000fe80003800000 */
[----:B------:R-:W-:Y:S05]  /*0f70*/  @!P3 BRA `(.L_x_15587) ;  /* 0x000000000014b947 */ /* 0x000fea0003800000 */
[----:B-----5:R-:W-:-:S04]  /*0f80*/  PRMT R131, R185, 0x7632, R131 ;  /* 0x00007632b9837816 */ /* 0x020fc80000000083 */
[----:B------:R-:W-:-:S05]  /*0f90*/  SHF.L.U32 R131, R131, 0x10, RZ ;  /* 0x0000001083837819 */ /* 0x000fca00000006ff */
[----:B------:R-:W-:-:S04]  /*0fa0*/  FMUL.FTZ R182, R131, UR6 ;  /* 0x0000000683b67c20 */ /* 0x000fc80008410000 */
[----:B------:R-:W-:-:S04]  /*0fb0*/  FMUL.FTZ R131, R27, R182 ;  /* 0x000000b61b837220 */ /* 0x000fc80000410000 */
[----:B------:R-:W-:-:S07]  /*0fc0*/  @P2 FADD.FTZ R131, R127, R131 ;  /* 0x000000837f832221 */ /* 0x000fce0000010000 */
.L_x_15587:
[----:B------:R-:W-:Y:S05]  /*0fd0*/  BSYNC B1 ;  /* 0x0000000000017941 */ /* 0x000fea0003800000 */
.L_x_15586:
[----:B------:R-:W-:Y:S04]  /*0fe0*/  BSSY B1, `(.L_x_15588) ;  /* 0x0000006000017945 */ /* 0x000fe80003800000 */
[----:B------:R-:W-:Y:S05]  /*0ff0*/  @!P3 BRA `(.L_x_15589) ;  /* 0x000000000010b947 */ /* 0x000fea0003800000 */
[----:B-----5:R-:W-:-:S05]  /*1000*/  SHF.L.U32 R136, R186, 0x10, RZ ;  /* 0x00000010ba887819 */ /* 0x020fca00000006ff */
[----:B------:R-:W-:-:S04]  /*1010*/  FMUL.FTZ R183, R136, UR6 ;  /* 0x0000000688b77c20 */ /* 0x000fc80008410000 */
[----:B------:R-:W-:-:S04]  /*1020*/  FMUL.FTZ R136, R20, R183 ;  /* 0x000000b714887220 */ /* 0x000fc80000410000 */
[----:B------:R-:W-:-:S07]  /*1030*/  @P2 FADD.FTZ R136, R132, R136 ;  /* 0x0000008884882221 */ /* 0x000fce0000010000 */
.L_x_15589:
[----:B------:R-:W-:Y:S05]  /*1040*/  BSYNC B1 ;  /* 0x0000000000017941 */ /* 0x000fea0003800000 */
.L_x_15588:
[----:B------:R-:W-:Y:S04]  /*1050*/  BSSY B1, `(.L_x_15590) ;  /* 0x0000007000017945 */ /* 0x000fe80003800000 */
[----:B------:R-:W-:Y:S05]  /*1060*/  @!P3 BRA `(.L_x_15591) ;  /* 0x000000000014b947 */ /* 0x000fea0003800000 */
[----:B-----5:R-:W-:-:S04]  /*1070*/  PRMT R137, R186, 0x7632, R137 ;  /* 0x00007632ba897816 */ /* 0x020fc80000000089 */
[----:B------:R-:W-:-:S05]  /*1080*/  SHF.L.U32 R137, R137, 0x10, RZ ;  /* 0x0000001089897819 */ /* 0x000fca00000006ff */
[----:B------:R-:W-:-:S04]  /*1090*/  FMUL.FTZ R182, R137, UR6 ;  /* 0x0000000689b67c20 */ /* 0x000fc80008410000 */
[----:B------:R-:W-:-:S04]  /*10a0*/  FMUL.FTZ R137, R21, R182 ;  /* 0x000000b615897220 */ /* 0x000fc80000410000 */
[----:B------:R-:W-:-:S07]  /*10b0*/  @P2 FADD.FTZ R137, R133, R137 ;  /* 0x0000008985892221 */ /* 0x000fce0000010000 */
.L_x_15591:
[----:B------:R-:W-:Y:S05]  /*10c0*/  BSYNC B1 ;  /* 0x0000000000017941 */ /* 0x000fea0003800000 */
.L_x_15590:
[----:B------:R-:W-:Y:S04]  /*10d0*/  BSSY B1, `(.L_x_15592) ;  /* 0x0000006000017945 */ /* 0x000fe80003800000 */
[----:B------:R-:W-:Y:S05]  /*10e0*/  @!P3 BRA `(.L_x_15593) ;  /* 0x000000000010b947 */ /* 0x000fea0003800000 */
[----:B-----5:R-:W-:-:S05]  /*10f0*/  SHF.L.U32 R138, R187, 0x10, RZ ;  /* 0x00000010bb8a7819 */ /* 0x020fca00000006ff */
[----:B------:R-:W-:-:S04]  /*1100*/  FMUL.FTZ R183, R138, UR6 ;  /* 0x000000068ab77c20 */ /* 0x000fc80008410000 */
[----:B------:R-:W-:-:S04]  /*1110*/  FMUL.FTZ R138, R22, R183 ;  /* 0x000000b7168a7220 */ /* 0x000fc80000410000 */
[----:B------:R-:W-:-:S07]  /*1120*/  @P2 FADD.FTZ R138, R134, R138 ;  /* 0x0000008a868a2221 */ /* 0x000fce0000010000 */
.L_x_15593:
[----:B------:R-:W-:Y:S05]  /*1130*/  BSYNC B1 ;  /* 0x0000000000017941 */ /* 0x000fea0003800000 */
.L_x_15592:
[----:B------:R-:W-:Y:S04]  /*1140*/  BSSY B1, `(.L_x_15594) ;  /* 0x0000007000017945 */ /* 0x000fe80003800000 */
[----:B------:R-:W-:Y:S05]  /*1150*/  @!P3 BRA `(.L_x_15595) ;  /* 0x000000000014b947 */ /* 0x000fea0003800000 */
[----:B-----5:R-:W-:-:S04]  /*1160*/  PRMT R139, R187, 0x7632, R139 ;  /* 0x00007632bb8b7816 */ /* 0x020fc8000000008b */
[----:B------:R-:W-:-:S05]  /*1170*/  SHF.L.U32 R139, R139, 0x10, RZ ;  /* 0x000000108b8b7819 */ /* 0x000fca00000006ff */
[----:B------:R-:W-:-:S04]  /*1180*/  FMUL.FTZ R182, R139, UR6 ;  /* 0x000000068bb67c20 */ /* 0x000fc80008410000 */
[----:B------:R-:W-:-:S04]  /*1190*/  FMUL.FTZ R139, R23, R182 ;  /* 0x000000b6178b7220 */ /* 0x000fc80000410000 */
[----:B------:R-:W-:-:S07]  /*11a0*/  @P2 FADD.FTZ R139, R135, R139 ;  /* 0x0000008b878b2221 */ /* 0x000fce0000010000 */
.L_x_15595:
[----:B------:R-:W-:Y:S05]  /*11b0*/  BSYNC B1 ;  /* 0x0000000000017941 */ /* 0x000fea0003800000 */
.L_x_15594:
[----:B------:R-:W0:Y:S01]  /*11c0*/  LDC.64 R182, c[0x0][0x238] ;  /* 0x00008e00ffb67b82 */ /* 0x000e220000000a00 */
[----:B------:R-:W-:Y:S01]  /*11d0*/  IADD3 R181, R181, 0x80, RZ ;  /* 0x00000080b5b57810 */ /* 0x000fe20007ffe0ff */
[C---:B0-----:R-:W-:Y:S01]  /*11e0*/  IMAD.WIDE.U32 R182, R180.reuse, 0x20, R182 ;  /* 0x00000020b4b67825 */ /* 0x041fe200078e00b6 */
[----:B------:R-:W-:-:S04]  /*11f0*/  IADD3 R180, R180, 0x80, RZ ;  /* 0x00000080b4b47810 */ /* 0x000fc80007ffe0ff */
[----:B------:R0:W-:Y:S04]  /*1200*/  STG.E.128 desc[UR4][R182.64], R128 ;  /* 0x00000080b6007986 */ /* 0x0001e8000c101d04 */
[----:B------:R0:W-:Y:S02]  /*1210*/  STG.E.128 desc[UR4][R182.64+0x10], R136 ;  /* 0x00001088b6007986 */ /* 0x0001e4000c101d04 */
.L_x_15579:
[----:B------:R-:W-:Y:S05]  /*1220*/  BSYNC B0 ;  /* 0x0000000000007941 */ /* 0x000fea0003800000 */
.L_x_15578:
[----:B------:R-:W-:Y:S01]  /*1230*/  ISETP.NE.AND P2, PT, R188, RZ, PT ;  /* 0x000000ffbc00720c */ /* 0x000fe20003f45270 */
[----:B------:R-:W-:-:S12]  /*1240*/  BSSY B0, `(.L_x_15596) ;  /* 0x0000067000007945 */ /* 0x000fd80003800000 */
[----:B------:R-:W-:Y:S05]  /*1250*/  @!P2 BRA `(.L_x_15597) ;  /* 0x000000040094a947 */ /* 0x000fea0003800000 */
[----:B------:R-:W1:Y:S02]  /*1260*/  LDC.64 R194, c[0x0][0x230] ;  /* 0x00008c00ffc27b82 */ /* 0x000e640000000a00 */
[----:B-1----:R-:W-:-:S04]  /*1270*/  ISETP.NE.U32.AND P2, PT, R194, RZ, PT ;  /* 0x000000ffc200720c */ /* 0x002fc80003f45070 */
        /* <DEDUP_REMOVED lines=39> */
.L_x_15599:
[----:B------:R-:W-:Y:S05]  /*14f0*/  BSYNC B1 ;  /* 0x0000000000017941 */ /* 0x000fea0003800000 */
.L_x_15598:
[----:B------:R-:W-:Y:S04]  /*1500*/  BSSY B1, `(.L_x_15600) ;  /* 0x0000007000017945 */ /* 0x000fe80003800000 */
[----:B------:R-:W-:Y:S05]  /*1510*/  @!P3 BRA `(.L_x_15601) ;  /* 0x000000000014b947 */ /* 0x000fea0003800000 */
[----:B-----5:R-:W-:-:S04]  /*1520*/  PRMT R141, R184, 0x7632, R141 ;  /* 0x00007632b88d7816 */ /* 0x020fc8000000008d */
[----:B------:R-:W-:-:S05]  /*1530*/  SHF.L.U32 R141, R141, 0x10, RZ ;  /* 0x000000108d8d7819 */ /* 0x000fca00000006ff */
[----:B------:R-:W-:-:S04]  /*1540*/  FMUL.FTZ R182, R141, UR6 ;  /* 0x000000068db67c20 */ /* 0x000fc80008410000 */
[----:B------:R-:W-:-:S04]  /*1550*/  FMUL.FTZ R141, R49, R182 ;  /* 0x000000b6318d7220 */ /* 0x000fc80000410000 */
[----:B------:R-:W-:-:S07]  /*1560*/  @P2 FADD.FTZ R141, R125, R141 ;  /* 0x0000008d7d8d2221 */ /* 0x000fce0000010000 */
.L_x_15601:
[----:B------:R-:W-:Y:S05]  /*1570*/  BSYNC B1 ;  /* 0x0000000000017941 */ /* 0x000fea0003800000 */
.L_x_15600:
[----:B------:R-:W-:Y:S04]  /*1580*/  BSSY B1, `(.L_x_15602) ;  /* 0x0000006000017945 */ /* 0x000fe80003800000 */
[----:B------:R-:W-:Y:S05]  /*1590*/  @!P3 BRA `(.L_x_15603) ;  /* 0x000000000010b947 */ /* 0x000fea0003800000 */
[----:B-----5:R-:W-:-:S05]  /*15a0*/  SHF.L.U32 R142, R185, 0x10, RZ ;  /* 0x00000010b98e7819 */ /* 0x020fca00000006ff */
[----:B------:R-:W-:-:S04]  /*15b0*/  FMUL.FTZ R183, R142, UR6 ;  /* 0x000000068eb77c20 */ /* 0x000fc80008410000 */
[----:B------:R-:W-:-:S04]  /*15c0*/  FMUL.FTZ R142, R50, R183 ;  /* 0x000000b7328e7220 */ /* 0x000fc80000410000 */
[----:B------:R-:W-:-:S07]  /*15d0*/  @P2 FADD.FTZ R142, R126, R142 ;  /* 0x0000008e7e8e2221 */ /* 0x000fce0000010000 */
.L_x_15603:
[----:B------:R-:W-:Y:S05]  /*15e0*/  BSYNC B1 ;  /* 0x0000000000017941 */ /* 0x000fea0003800000 */
.L_x_15602:
[----:B------:R-:W-:Y:S04]  /*15f0*/  BSSY B1, `(.L_x_15604) ;  /* 0x0000007000017945 */ /* 0x000fe80003800000 */
[----:B------:R-:W-:Y:S05]  /*1600*/  @!P3 BRA `(.L_x_15605) ;  /* 0x000000000014b947 */ /* 0x000fea0003800000 */
[----:B-----5:R-:W-:-:S04]  /*1610*/  PRMT R143, R185, 0x7632, R143 ;  /* 0x00007632b98f7816 */ /* 0x020fc8000000008f */
[----:B------:R-:W-:-:S05]  /*1620*/  SHF.L.U32 R143, R143, 0x10, RZ ;  /* 0x000000108f8f7819 */ /* 0x000fca00000006ff */
[----:B------:R-:W-:-:S04]  /*1630*/  FMUL.FTZ R182, R143, UR6 ;  /* 0x000000068fb67c20 */ /* 0x000fc80008410000 */
[----:B------:R-:W-:-:S04]  /*1640*/  FMUL.FTZ R143, R51, R182 ;  /* 0x000000b6338f7220 */ /* 0x000fc80000410000 */
[----:B------:R-:W-:-:S07]  /*1650*/  @P2 FADD.FTZ R143, R127, R143 ;  /* 0x0000008f7f8f2221 */ /* 0x000fce0000010000 */
.L_x_15605:
[----:B------:R-:W-:Y:S05]  /*1660*/  BSYNC B1 ;  /* 0x0000000000017941 */ /* 0x000fea0003800000 */
.L_x_15604:
[----:B------:R-:W-:Y:S04]  /*1670*/  BSSY B1, `(.L_x_15606) ;  /* 0x0000006000017945 */ /* 0x000fe80003800000 */
[----:B------:R-:W-:Y:S05]  /*1680*/  @!P3 BRA `(.L_x_15607) ;  /* 0x000000000010b947 */ /* 0x000fea0003800000 */
[----:B-----5:R-:W-:-:S05]  /*1690*/  SHF.L.U32 R144, R186, 0x10, RZ ;  /* 0x00000010ba907819 */ /* 0x020fca00000006ff */
[----:B------:R-:W-:-:S04]  /*16a0*/  FMUL.FTZ R183, R144, UR6 ;  /* 0x0000000690b77c20 */ /* 0x000fc80008410000 */
[----:B------:R-:W-:-:S04]  /*16b0*/  FMUL.FTZ R144, R44, R183 ;  /* 0x000000b72c907220 */ /* 0x000fc80000410000 */
[----:B------:R-:W-:-:S07]  /*16c0*/  @P2 FADD.FTZ R144, R132, R144 ;  /* 0x0000009084902221 */ /* 0x000fce0000010000 */
.L_x_15607:
[----:B------:R-:W-:Y:S05]  /*16d0*/  BSYNC B1 ;  /* 0x0000000000017941 */ /* 0x000fea0003800000 */
.L_x_15606:
[----:B------:R-:W-:Y:S04]  /*16e0*/  BSSY B1, `(.L_x_15608) ;  /* 0x0000007000017945 */ /* 0x000fe80003800000 */
[----:B------:R-:W-:Y:S05]  /*16f0*/  @!P3 BRA `(.L_x_15609) ;  /* 0x000000000014b947 */ /* 0x000fea0003800000 */
[----:B-----5:R-:W-:-:S04]  /*1700*/  PRMT R145, R186, 0x7632, R145 ;  /* 0x00007632ba917816 */ /* 0x020fc80000000091 */
[----:B------:R-:W-:-:S05]  /*1710*/  SHF.L.U32 R145, R145, 0x10, RZ ;  /* 0x0000001091917819 */ /* 0x000fca00000006ff */
[----:B------:R-:W-:-:S04]  /*1720*/  FMUL.FTZ R182, R145, UR6 ;  /* 0x0000000691b67c20 */ /* 0x000fc80008410000 */
[----:B------:R-:W-:-:S04]  /*1730*/  FMUL.FTZ R145, R45, R182 ;  /* 0x000000b62d917220 */ /* 0x000fc80000410000 */
[----:B------:R-:W-:-:S07]  /*1740*/  @P2 FADD.FTZ R145, R133, R145 ;  /* 0x0000009185912221 */ /* 0x000fce0000010000 */
.L_x_15609:
[----:B------:R-:W-:Y:S05]  /*1750*/  BSYNC B1 ;  /* 0x0000000000017941 */ /* 0x000fea0003800000 */
.L_x_15608:
[----:B------:R-:W-:Y:S04]  /*1760*/  BSSY B1, `(.L_x_15610) ;  /* 0x0000006000017945 */ /* 0x000fe80003800000 */
[----:B------:R-:W-:Y:S05]  /*1770*/  @!P3 BRA `(.L_x_15611) ;  /* 0x000000000010b947 */ /* 0x000fea0003800000 */
[----:B-----5:R-:W-:-:S05]  /*1780*/  SHF.L.U32 R146, R187, 0x10, RZ ;  /* 0x00000010bb927819 */ /* 0x020fca00000006ff */
[----:B------:R-:W-:-:S04]  /*1790*/  FMUL.FTZ R183, R146, UR6 ;  /* 0x0000000692b77c20 */ /* 0x000fc80008410000 */
[----:B------:R-:W-:-:S04]  /*17a0*/  FMUL.FTZ R146, R46, R183 ;  /* 0x000000b72e927220 */ /* 0x000fc80000410000 */
[----:B------:R-:W-:-:S07]  /*17b0*/  @P2 FADD.FTZ R146, R134, R146 ;  /* 0x0000009286922221 */ /* 0x000fce0000010000 */
.L_x_15611:
[----:B------:R-:W-:Y:S05]  /*17c0*/  BSYNC B1 ;  /* 0x0000000000017941 */ /* 0x000fea0003800000 */
.L_x_15610:
[----:B------:R-:W-:Y:S04]  /*17d0*/  BSSY B1, `(.L_x_15612) ;  /* 0x0000007000017945 */ /* 0x000fe80003800000 */
[----:B------:R-:W-:Y:S05]  /*17e0*/  @!P3 BRA `(.L_x_15613) ;  /* 0x000000000014b947 */ /* 0x000fea0003800000 */
[----:B-----5:R-:W-:-:S04]  /*17f0*/  PRMT R147, R187, 0x7632, R147 ;  /* 0x00007632bb937816 */ /* 0x020fc80000000093 */
[----:B------:R-:W-:-:S05]  /*1800*/  SHF.L.U32 R147, R147, 0x10, RZ ;  /* 0x0000001093937819 */ /* 0x000fca00000006ff */
[----:B------:R-:W-:-:S04]  /*1810*/  FMUL.FTZ R182, R147, UR6 ;  /* 0x0000000693b67c20 */ /* 0x000fc80008410000 */
[----:B------:R-:W-:-:S04]  /*1820*/  FMUL.FTZ R147, R47, R182 ;  /* 0x000000b62f937220 */ /* 0x000fc80000410000 */
[----:B------:R-:W-:-:S07]  /*1830*/  @P2 FADD.FTZ R147, R135, R147 ;  /* 0x0000009387932221 */ /* 0x000fce0000010000 */
.L_x_15613:
[----:B------:R-:W-:Y:S05]  /*1840*/  BSYNC B1 ;  /* 0x0000000000017941 */ /* 0x000fea0003800000 */
.L_x_15612:
[----:B------:R-:W0:Y:S01]  /*1850*/  LDC.64 R182, c[0x0][0x238] ;  /* 0x00008e00ffb67b82 */ /* 0x000e220000000a00 */
[----:B------:R-:W-:Y:S01]  /*1860*/  IADD3 R181, R181, 0x80, RZ ;  /* 0x00000080b5b57810 */ /* 0x000fe20007ffe0ff */
[C---:B0-----:R-:W-:Y:S01]  /*1870*/  IMAD.WIDE.U32 R182, R180.reuse, 0x20, R182 ;  /* 0x00000020b4b67825 */ /* 0x041fe200078e00b6 */
[----:B------:R-:W-:-:S04]  /*1880*/  IADD3 R180, R180, 0x80, RZ ;  /* 0x00000080b4b47810 */ /* 0x000fc80007ffe0ff */
[----:B------:R1:W-:Y:S04]  /*1890*/  STG.E.128 desc[UR4][R182.64], R140 ;  /* 0x0000008cb6007986 */ /* 0x0003e8000c101d04 */
[----:B------:R1:W-:Y:S02]  /*18a0*/  STG.E.128 desc[UR4][R182.64+0x10], R144 ;  /* 0x00001090b6007986 */ /* 0x0003e4000c101d04 */
.L_x_15597:
[----:B------:R-:W-:Y:S05]  /*18b0*/  BSYNC B0 ;  /* 0x0000000000007941 */ /* 0x000fea0003800000 */
.L_x_15596:
[----:B------:R-:W-:Y:S01]  /*18c0*/  ISETP.NE.AND P2, PT, R190, RZ, PT ;  /* 0x000000ffbe00720c */ /* 0x000fe20003f45270 */
[----:B------:R-:W-:-:S12]  /*18d0*/  BSSY B0, `(.L_x_15614) ;  /* 0x0000067000007945 */ /* 0x000fd80003800000 */
[----:B------:R-:W-:Y:S05]  /*18e0*/  @!P2 BRA `(.L_x_15615) ;  /* 0x000000040094a947 */ /* 0x000fea0003800000 */
[----:B------:R-:W2:Y:S02]  /*18f0*/  LDC.64 R194, c[0x0][0x230] ;  /* 0x00008c00ffc27b82 */ /* 0x000ea40000000a00 */
[----:B--2---:R-:W-:-:S04]  /*1900*/  ISETP.NE.U32.AND P2, PT, R194, RZ, PT ;  /* 0x000000ffc200720c */ /* 0x004fc80003f45070 */
[----:B------:R-:W-:-:S13]  /*1910*/  ISETP.NE.AND.EX P2, PT, R195, RZ, PT, P2 ;  /* 0x000000ffc300720c */ /* 0x000fda0003f45320 */
[----:B------:R-:W0:Y:S02]  /*1920*/  @P2 LDC.64 R148, c[0x0][0x230] ;  /* 0x00008c00ff942b82 */ /* 0x000e240000000a00 */
[----:B01----:R-:W-:-:S05]  /*1930*/  @P2 IMAD.WIDE.U32 R182, R180, 0x20, R148 ;  /* 0x00000020b4b62825 */ /* 0x003fca00078e0094 */
        /* <DEDUP_REMOVED lines=36> */
.L_x_15617:
[----:B------:R-:W-:Y:S05]  /*1b80*/  BSYNC B1 ;  /* 0x0000000000017941 */ /* 0x000fea0003800000 */
.L_x_15616:
[----:B------:R-:W-:Y:S04]  /*1b90*/  BSSY B1, `(.L_x_15618) ;  /* 0x0000007000017945 */ /* 0x000fe80003800000 */
[----:B------:R-:W-:Y:S05]  /*1ba0*/  @!P3 BRA `(.L_x_15619) ;  /* 0x000000000014b947 */ /* 0x000fea0003800000 */
[----:B-----5:R-:W-:-:S04]  /*1bb0*/  PRMT R149, R184, 0x7632, R149 ;  /* 0x00007632b8957816 */ /* 0x020fc80000000095 */
[----:B------:R-:W-:-:S05]  /*1bc0*/  SHF.L.U32 R149, R149, 0x10, RZ ;  /* 0x0000001095957819 */ /* 0x000fca00000006ff */
[----:B------:R-:W-:-:S04]  /*1bd0*/  FMUL.FTZ R182, R149, UR6 ;  /* 0x0000000695b67c20 */ /* 0x000fc80008410000 */
[----:B------:R-:W-:-:S04]  /*1be0*/  FMUL.FTZ R149, R73, R182 ;  /* 0x000000b649957220 */ /* 0x000fc80000410000 */
[----:B------:R-:W-:-:S07]  /*1bf0*/  @P2 FADD.FTZ R149, R125, R149 ;  /* 0x000000957d952221 */ /* 0x000fce0000010000 */
.L_x_15619:
[----:B------:R-:W-:Y:S05]  /*1c00*/  BSYNC B1 ;  /* 0x0000000000017941 */ /* 0x000fea0003800000 */
.L_x_15618:
[----:B------:R-:W-:Y:S04]  /*1c10*/  BSSY B1, `(.L_x_15620) ;  /* 0x0000006000017945 */ /* 0x000fe80003800000 */
[----:B------:R-:W-:Y:S05]  /*1c20*/  @!P3 BRA `(.L_x_15621) ;  /* 0x000000000010b947 */ /* 0x000fea0003800000 */
[----:B-----5:R-:W-:-:S05]  /*1c30*/  SHF.L.U32 R150, R185, 0x10, RZ ;  /* 0x00000010b9967819 */ /* 0x020fca00000006ff */
[----:B------:R-:W-:-:S04]  /*1c40*/  FMUL.FTZ R183, R150, UR6 ;  /* 0x0000000696b77c20 */ /* 0x000fc80008410000 */
[----:B------:R-:W-:-:S04]  /*1c50*/  FMUL.FTZ R150, R74, R183 ;  /* 0x000000b74a967220 */ /* 0x000fc80000410000 */
[----:B------:R-:W-:-:S07]  /*1c60*/  @P2 FADD.FTZ R150, R126, R150 ;  /* 0x000000967e962221 */ /* 0x000fce0000010000 */
.L_x_15621:
[----:B------:R-:W-:Y:S05]  /*1c70*/  BSYNC B1 ;  /* 0x0000000000017941 */ /* 0x000fea0003800000 */
.L_x_15620:
[----:B------:R-:W-:Y:S04]  /*1c80*/  BSSY B1, `(.L_x_15622) ;  /* 0x0000007000017945 */ /* 0x000fe80003800000 */
[----:B------:R-:W-:Y:S05]  /*1c90*/  @!P3 BRA `(.L_x_15623) ;  /* 0x000000000014b947 */ /* 0x000fea0003800000 */
[----:B-----5:R-:W-:-:S04]  /*1ca0*/  PRMT R151, R185, 0x7632, R151 ;  /* 0x00007632b9977816 */ /* 0x020fc80000000097 */
[----:B------:R-:W-:-:S05]  /*1cb0*/  SHF.L.U32 R151, R151, 0x10, RZ ;  /* 0x0000001097977819 */ /* 0x000fca00000006ff */
[----:B------:R-:W-:-:S04]  /*1cc0*/  FMUL.FTZ R182, R151, UR6 ;  /* 0x0000000697b67c20 */ /* 0x000fc80008410000 */
[----:B------:R-:W-:-:S04]  /*1cd0*/  FMUL.FTZ R151, R75, R182 ;  /* 0x000000b64b977220 */ /* 0x000fc80000410000 */
[----:B------:R-:W-:-:S07]  /*1ce0*/  @P2 FADD.FTZ R151, R127, R151 ;  /* 0x000000977f972221 */ /* 0x000fce0000010000 */
.L_x_15623:
[----:B------:R-:W-:Y:S05]  /*1cf0*/  BSYNC B1 ;  /* 0x0000000000017941 */ /* 0x000fea0003800000 */
.L_x_15622:
[----:B------:R-:W-:Y:S04]  /*1d00*/  BSSY B1, `(.L_x_15624) ;  /* 0x0000006000017945 */ /* 0x000fe80003800000 */
[----:B------:R-:W-:Y:S05]  /*1d10*/  @!P3 BRA `(.L_x_15625) ;  /* 0x000000000010b947 */ /* 0x000fea0003800000 */
[----:B-----5:R-:W-:-:S05]  /*1d20*/  SHF.L.U32 R152, R186, 0x10, RZ ;  /* 0x00000010ba987819 */ /* 0x020fca00000006ff */
[----:B------:R-:W-:-:S04]  /*1d30*/  FMUL.FTZ R183, R152, UR6 ;  /* 0x0000000698b77c20 */ /* 0x000fc80008410000 */
[----:B------:R-:W-:-:S04]  /*1d40*/  FMUL.FTZ R152, R68, R183 ;  /* 0x000000b744987220 */ /* 0x000fc80000410000 */
[----:B------:R-:W-:-:S07]  /*1d50*/  @P2 FADD.FTZ R152, R132, R152 ;  /* 0x0000009884982221 */ /* 0x000fce0000010000 */
.L_x_15625:
[----:B------:R-:W-:Y:S05]  /*1d60*/  BSYNC B1 ;  /* 0x0000000000017941 */ /* 0x000fea0003800000 */
.L_x_15624:
[----:B------:R-:W-:Y:S04]  /*1d70*/  BSSY B1, `(.L_x_15626) ;  /* 0x0000007000017945 */ /* 0x000fe80003800000 */
[----:B------:R-:W-:Y:S05]  /*1d80*/  @!P3 BRA `(.L_x_15627) ;  /* 0x000000000014b947 */ /* 0x000fea0003800000 */
[----:B-----5:R-:W-:-:S04]  /*1d90*/  PRMT R153, R186, 0x7632, R153 ;  /* 0x00007632ba997816 */ /* 0x020fc80000000099 */
[----:B------:R-:W-:-:S05]  /*1da0*/  SHF.L.U32 R153, R153, 0x10, RZ ;  /* 0x0000001099997819 */ /* 0x000fca00000006ff */
[----:B------:R-:W-:-:S04]  /*1db0*/  FMUL.FTZ R182, R153, UR6 ;  /* 0x0000000699b67c20 */ /* 0x000fc80008410000 */
[----:B------:R-:W-:-:S04]  /*1dc0*/  FMUL.FTZ R153, R69, R182 ;  /* 0x000000b645997220 */ /* 0x000fc80000410000 */
[----:B------:R-:W-:-:S07]  /*1dd0*/  @P2 FADD.FTZ R153, R133, R153 ;  /* 0x0000009985992221 */ /* 0x000fce0000010000 */
.L_x_15627:
[----:B------:R-:W-:Y:S05]  /*1de0*/  BSYNC B1 ;  /* 0x0000000000017941 */ /* 0x000fea0003800000 */
.L_x_15626:
[----:B------:R-:W-:Y:S04]  /*1df0*/  BSSY B1, `(.L_x_15628) ;  /* 0x0000006000017945 */ /* 0x000fe80003800000 */
[----:B------:R-:W-:Y:S05]  /*1e00*/  @!P3 BRA `(.L_x_15629) ;  /* 0x000000000010b947 */ /* 0x000fea0003800000 */
[----:B-----5:R-:W-:-:S05]  /*1e10*/  SHF.L.U32 R154, R187, 0x10, RZ ;  /* 0x00000010bb9a7819 */ /* 0x020fca00000006ff */
[----:B------:R-:W-:-:S04]  /*1e20*/  FMUL.FTZ R183, R154, UR6 ;  /* 0x000000069ab77c20 */ /* 0x000fc80008410000 */
[----:B------:R-:W-:-:S04]  /*1e30*/  FMUL.FTZ R154, R70, R183 ;  /* 0x000000b7469a7220 */ /* 0x000fc80000410000 */
[----:B------:R-:W-:-:S07]  /*1e40*/  @P2 FADD.FTZ R154, R134, R154 ;  /* 0x0000009a869a2221 */ /* 0x000fce0000010000 */
.L_x_15629:
[----:B------:R-:W-:Y:S05]  /*1e50*/  BSYNC B1 ;  /* 0x0000000000017941 */ /* 0x000fea0003800000 */
.L_x_15628:
[----:B------:R-:W-:Y:S04]  /*1e60*/  BSSY B1, `(.L_x_15630) ;  /* 0x0000007000017945 */ /* 0x000fe80003800000 */
[----:B------:R-:W-:Y:S05]  /*1e70*/  @!P3 BRA `(.L_x_15631) ;  /* 0x000000000014b947 */ /* 0x000fea0003800000 */
[----:B-----5:R-:W-:-:S04]  /*1e80*/  PRMT R155, R187, 0x7632, R155 ;  /* 0x00007632bb9b7816 */ /* 0x020fc8000000009b */
[----:B------:R-:W-:-:S05]  /*1e90*/  SHF.L.U32 R155, R155, 0x10, RZ ;  /* 0x000000109b9b7819 */ /* 0x000fca00000006ff */
[----:B------:R-:W-:-:S04]  /*1ea0*/  FMUL.FTZ R182, R155, UR6 ;  /* 0x000000069bb67c20 */ /* 0x000fc80008410000 */
[----:B------:R-:W-:-:S04]  /*1eb0*/  FMUL.FTZ R155, R71, R182 ;  /* 0x000000b6479b7220 */ /* 0x000fc80000410000 */
[----:B------:R-:W-:-:S07]  /*1ec0*/  @P2 FADD.FTZ R155, R135, R155 ;  /* 0x0000009b879b2221 */ /* 0x000fce0000010000 */
.L_x_15631:
[----:B------:R-:W-:Y:S05]  /*1ed0*/  BSYNC B1 ;  /* 0x0000000000017941 */ /* 0x000fea0003800000 */
.L_x_15630:
[----:B------:R-:W0:Y:S01]  /*1ee0*/  LDC.64 R182, c[0x0][0x238] ;  /* 0x00008e00ffb67b82 */ /* 0x000e220000000a00 */
[----:B------:R-:W-:Y:S01]  /*1ef0*/  IADD3 R181, R181, 0x80, RZ ;  /* 0x00000080b5b57810 */ /* 0x000fe20007ffe0ff */
[C---:B0-----:R-:W-:Y:S01]  /*1f00*/  IMAD.WIDE.U32 R182, R180.reuse, 0x20, R182 ;  /* 0x00000020b4b67825 */ /* 0x041fe200078e00b6 */
[----:B------:R-:W-:-:S04]  /*1f10*/  IADD3 R180, R180, 0x80, RZ ;  /* 0x00000080b4b47810 */ /* 0x000fc80007ffe0ff */
[----:B------:R2:W-:Y:S04]  /*1f20*/  STG.E.128 desc[UR4][R182.64], R148 ;  /* 0x00000094b6007986 */ /* 0x0005e8000c101d04 */
[----:B------:R2:W-:Y:S02]  /*1f30*/  STG.E.128 desc[UR4][R182.64+0x10], R152 ;  /* 0x00001098b6007986 */ /* 0x0005e4000c101d04 */
.L_x_15615:
[----:B------:R-:W-:Y:S05]  /*1f40*/  BSYNC B0 ;  /* 0x0000000000007941 */ /* 0x000fea0003800000 */
.L_x_15614:
[----:B------:R-:W-:Y:S01]  /*1f50*/  ISETP.NE.AND P2, PT, R191, RZ, PT ;  /* 0x000000ffbf00720c */ /* 0x000fe20003f45270 */
[----:B------:R-:W-:-:S12]  /*1f60*/  BSSY B0, `(.L_x_15632) ;  /* 0x0000067000007945 */ /* 0x000fd80003800000 */
[----:B------:R-:W-:Y:S05]  /*1f70*/  @!P2 BRA `(.L_x_15633) ;  /* 0x000000040094a947 */ /* 0x000fea0003800000 */
[----:B------:R-:W3:Y:S02]  /*1f80*/  LDC.64 R194, c[0x0][0x230] ;  /* 0x00008c00ffc27b82 */ /* 0x000ee40000000a00 */
[----:B---3--:R-:W-:-:S04]  /*1f90*/  ISETP.NE.U32.AND P2, PT, R194, RZ, PT ;  /* 0x000000ffc200720c */ /* 0x008fc80003f45070 */
[----:B------:R-:W-:-:S13]  /*1fa0*/  ISETP.NE.AND.EX P2, PT, R195, RZ, PT, P2 ;  /* 0x000000ffc300720c */ /* 0x000fda0003f45320 */
[----:B------:R-:W0:Y:S02]  /*1fb0*/  @P2 LDC.64 R156, c[0x0][0x230] ;  /* 0x00008c00ff9c2b82 */ /* 0x000e240000000a00 */
[----:B012---:R-:W-:-:S05]  /*1fc0*/  @P2 IMAD.WIDE.U32 R182, R180, 0x20, R156 ;  /* 0x00000020b4b62825 */ /* 0x007fca00078e009c */
        /* <DEDUP_REMOVED lines=36> */
.L_x_15635:
[----:B------:R-:W-:Y:S05]  /*2210*/  BSYNC B1 ;  /* 0x0000000000017941 */ /* 0x000fea0003800000 */
.L_x_15634:
[----:B------:R-:W-:Y:S04]  /*2220*/  BSSY B1, `(.L_x_15636) ;  /* 0x0000007000017945 */ /* 0x000fe80003800000 */
[----:B------:R-:W-:Y:S05]  /*2230*/  @!P3 BRA `(.L_x_15637) ;  /* 0x000000000014b947 */ /* 0x000fea0003800000 */
[----:B-----5:R-:W-:-:S04]  /*2240*/  PRMT R157, R184, 0x7632, R157 ;  /* 0x00007632b89d7816 */ /* 0x020fc8000000009d */
[----:B------:R-:W-:-:S05]  /*2250*/  SHF.L.U32 R157, R157, 0x10, RZ ;  /* 0x000000109d9d7819 */ /* 0x000fca00000006ff */
[----:B------:R-:W-:-:S04]  /*2260*/  FMUL.FTZ R182, R157, UR6 ;  /* 0x000000069db67c20 */ /* 0x000fc80008410000 */
[----:B------:R-:W-:-:S04]  /*2270*/  FMUL.FTZ R157, R97, R182 ;  /* 0x000000b6619d7220 */ /* 0x000fc80000410000 */
[----:B------:R-:W-:-:S07]  /*2280*/  @P2 FADD.FTZ R157, R125, R157 ;  /* 0x0000009d7d9d2221 */ /* 0x000fce0000010000 */
.L_x_15637:
[----:B------:R-:W-:Y:S05]  /*2290*/  BSYNC B1 ;  /* 0x0000000000017941 */ /* 0x000fea0003800000 */
.L_x_15636:
[----:B------:R-:W-:Y:S04]  /*22a0*/  BSSY B1, `(.L_x_15638) ;  /* 0x0000006000017945 */ /* 0x000fe80003800000 */
[----:B------:R-:W-:Y:S05]  /*22b0*/  @!P3 BRA `(.L_x_15639) ;  /* 0x000000000010b947 */ /* 0x000fea0003800000 */
[----:B-----5:R-:W-:-:S05]  /*22c0*/  SHF.L.U32 R158, R185, 0x10, RZ ;  /* 0x00000010b99e7819 */ /* 0x020fca00000006ff */
[----:B------:R-:W-:-:S04]  /*22d0*/  FMUL.FTZ R183, R158, UR6 ;  /* 0x000000069eb77c20 */ /* 0x000fc80008410000 */
[----:B------:R-:W-:-:S04]  /*22e0*/  FMUL.FTZ R158, R98, R183 ;  /* 0x000000b7629e7220 */ /* 0x000fc80000410000 */
[----:B------:R-:W-:-:S07]  /*22f0*/  @P2 FADD.FTZ R158, R126, R158 ;  /* 0x0000009e7e9e2221 */ /* 0x000fce0000010000 */
.L_x_15639:
[----:B------:R-:W-:Y:S05]  /*2300*/  BSYNC B1 ;  /* 0x0000000000017941 */ /* 0x000fea0003800000 */
.L_x_15638:
[----:B------:R-:W-:Y:S04]  /*2310*/  BSSY B1, `(.L_x_15640) ;  /* 0x0000007000017945 */ /* 0x000fe80003800000 */
[----:B------:R-:W-:Y:S05]  /*2320*/  @!P3 BRA `(.L_x_15641) ;  /* 0x000000000014b947 */ /* 0x000fea0003800000 */
[----:B-----5:R-:W-:-:S04]  /*2330*/  PRMT R159, R185, 0x7632, R159 ;  /* 0x00007632b99f7816 */ /* 0x020fc8000000009f */
[----:B------:R-:W-:-:S05]  /*2340*/  SHF.L.U32 R159, R159, 0x10, RZ ;  /* 0x000000109f9f7819 */ /* 0x000fca00000006ff */
[----:B------:R-:W-:-:S04]  /*2350*/  FMUL.FTZ R182, R159, UR6 ;  /* 0x000000069fb67c20 */ /* 0x000fc80008410000 */
[----:B------:R-:W-:-:S04]  /*2360*/  FMUL.FTZ R159, R99, R182 ;  /* 0x000000b6639f7220 */ /* 0x000fc80000410000 */
[----:B------:R-:W-:-:S07]  /*2370*/  @P2 FADD.FTZ R159, R127, R159 ;  /* 0x0000009f7f9f2221 */ /* 0x000fce0000010000 */
.L_x_15641:
[----:B------:R-:W-:Y:S05]  /*2380*/  BSYNC B1 ;  /* 0x0000000000017941 */ /* 0x000fea0003800000 */
.L_x_15640:
[----:B------:R-:W-:Y:S04]  /*2390*/  BSSY B1, `(.L_x_15642) ;  /* 0x0000006000017945 */ /* 0x000fe80003800000 */
[----:B------:R-:W-:Y:S05]  /*23a0*/  @!P3 BRA `(.L_x_15643) ;  /* 0x000000000010b947 */ /* 0x000fea0003800000 */
[----:B-----5:R-:W-:-:S05]  /*23b0*/  SHF.L.U32 R160, R186, 0x10, RZ ;  /* 0x00000010baa07819 */ /* 0x020fca00000006ff */
[----:B------:R-:W-:-:S04]  /*23c0*/  FMUL.FTZ R183, R160, UR6 ;  /* 0x00000006a0b77c20 */ /* 0x000fc80008410000 */
[----:B------:R-:W-:-:S04]  /*23d0*/  FMUL.FTZ R160, R92, R183 ;  /* 0x000000b75ca07220 */ /* 0x000fc80000410000 */
[----:B------:R-:W-:-:S07]  /*23e0*/  @P2 FADD.FTZ R160, R132, R160 ;  /* 0x000000a084a02221 */ /* 0x000fce0000010000 */
.L_x_15643:
[----:B------:R-:W-:Y:S05]  /*23f0*/  BSYNC B1 ;  /* 0x0000000000017941 */ /* 0x000fea0003800000 */
.L_x_15642:
[----:B------:R-:W-:Y:S04]  /*2400*/  BSSY B1, `(.L_x_15644) ;  /* 0x0000007000017945 */ /* 0x000fe80003800000 */
[----:B------:R-:W-:Y:S05]  /*2410*/  @!P3 BRA `(.L_x_15645) ;  /* 0x000000000014b947 */ /* 0x000fea0003800000 */
[----:B-----5:R-:W-:-:S04]  /*2420*/  PRMT R161, R186, 0x7632, R161 ;  /* 0x00007632baa17816 */ /* 0x020fc800000000a1 */
[----:B------:R-:W-:-:S05]  /*2430*/  SHF.L.U32 R161, R161, 0x10, RZ ;  /* 0x00000010a1a17819 */ /* 0x000fca00000006ff */
[----:B------:R-:W-:-:S04]  /*2440*/  FMUL.FTZ R182, R161, UR6 ;  /* 0x00000006a1b67c20 */ /* 0x000fc80008410000 */
[----:B------:R-:W-:-:S04]  /*2450*/  FMUL.FTZ R161, R93, R182 ;  /* 0x000000b65da17220 */ /* 0x000fc80000410000 */
[----:B------:R-:W-:-:S07]  /*2460*/  @P2 FADD.FTZ R161, R133, R161 ;  /* 0x000000a185a12221 */ /* 0x000fce0000010000 */
.L_x_15645:
[----:B------:R-:W-:Y:S05]  /*2470*/  BSYNC B1 ;  /* 0x0000000000017941 */ /* 0x000fea0003800000 */
.L_x_15644:
[----:B------:R-:W-:Y:S04]  /*2480*/  BSSY B1, `(.L_x_15646) ;  /* 0x0000006000017945 */ /* 0x000fe80003800000 */
[----:B------:R-:W-:Y:S05]  /*2490*/  @!P3 BRA `(.L_x_15647) ;  /* 0x000000000010b947 */ /* 0x000fea0003800000 */
[----:B-----5:R-:W-:-:S05]  /*24a0*/  SHF.L.U32 R162, R187, 0x10, RZ ;  /* 0x00000010bba27819 */ /* 0x020fca00000006ff */
[----:B------:R-:W-:-:S04]  /*24b0*/  FMUL.FTZ R183, R162, UR6 ;  /* 0x00000006a2b77c20 */ /* 0x000fc80008410000 */
[----:B------:R-:W-:-:S04]  /*24c0*/  FMUL.FTZ R162, R94, R183 ;  /* 0x000000b75ea27220 */ /* 0x000fc80000410000 */
[----:B------:R-:W-:-:S07]  /*24d0*/  @P2 FADD.FTZ R162, R134, R162 ;  /* 0x000000a286a22221 */ /* 0x000fce0000010000 */
.L_x_15647:
[----:B------:R-:W-:Y:S05]  /*24e0*/  BSYNC B1 ;  /* 0x0000000000017941 */ /* 0x000fea0003800000 */
.L_x_15646:
[----:B------:R-:W-:Y:S04]  /*24f0*/  BSSY B1, `(.L_x_15648) ;  /* 0x0000007000017945 */ /* 0x000fe80003800000 */
[----:B------:R-:W-:Y:S05]  /*2500*/  @!P3 BRA `(.L_x_15649) ;  /* 0x000000000014b947 */ /* 0x000fea0003800000 */
[----:B-----5:R-:W-:-:S04]  /*2510*/  PRMT R163, R187, 0x7632, R163 ;  /* 0x00007632bba37816 */ /* 0x020fc800000000a3 */
[----:B------:R-:W-:-:S05]  /*2520*/  SHF.L.U32 R163, R163, 0x10, RZ ;  /* 0x00000010a3a37819 */ /* 0x000fca00000006ff */
[----:B------:R-:W-:-:S04]  /*2530*/  FMUL.FTZ R182, R163, UR6 ;  /* 0x00000006a3b67c20 */ /* 0x000fc80008410000 */
[----:B------:R-:W-:-:S04]  /*2540*/  FMUL.FTZ R163, R95, R182 ;  /* 0x000000b65fa37220 */ /* 0x000fc80000410000 */
[----:B------:R-:W-:-:S07]  /*2550*/  @P2 FADD.FTZ R163, R135, R163 ;  /* 0x000000a387a32221 */ /* 0x000fce0000010000 */
.L_x_15649:
[----:B------:R-:W-:Y:S05]  /*2560*/  BSYNC B1 ;  /* 0x0000000000017941 */ /* 0x000fea0003800000 */
.L_x_15648:
[----:B------:R-:W0:Y:S01]  /*2570*/  LDC.64 R182, c[0x0][0x238] ;  /* 0x00008e00ffb67b82 */ /* 0x000e220000000a00 */
[----:B------:R-:W-:Y:S01]  /*2580*/  IADD3 R181, R181, 0x80, RZ ;  /* 0x00000080b5b57810 */ /* 0x000fe20007ffe0ff */
[C---:B0-----:R-:W-:Y:S01]  /*2590*/  IMAD.WIDE.U32 R182, R180.reuse, 0x20, R182 ;  /* 0x00000020b4b67825 */ /* 0x041fe200078e00b6 */
[----:B------:R-:W-:-:S04]  /*25a0*/  IADD3 R180, R180, 0x80, RZ ;  /* 0x00000080b4b47810 */ /* 0x000fc80007ffe0ff */
[----:B------:R3:W-:Y:S04]  /*25b0*/  STG.E.128 desc[UR4][R182.64], R156 ;  /* 0x0000009cb6007986 */ /* 0x0007e8000c101d04 */
[----:B------:R3:W-:Y:S02]  /*25c0*/  STG.E.128 desc[UR4][R182.64+0x10], R160 ;  /* 0x000010a0b6007986 */ /* 0x0007e4000c101d04 */
.L_x_15633:
[----:B------:R-:W-:Y:S05]  /*25d0*/  BSYNC B0 ;  /* 0x0000000000007941 */ /* 0x000fea0003800000 */
.L_x_15632:
[----:B------:R-:W-:Y:S01]  /*25e0*/  ISETP.NE.AND P2, PT, R192, RZ, PT ;  /* 0x000000ffc000720c */ /* 0x000fe20003f45270 */
[----:B------:R-:W-:-:S12]  /*25f0*/  BSSY B0, `(.L_x_15650) ;  /* 0x0000065000007945 */ /* 0x000fd80003800000 */
[----:B------:R-:W-:Y:S05]  /*2600*/  @!P2 BRA `(.L_x_15651) ;  /* 0x00000004008ca947 */ /* 0x000fea0003800000 */
[----:B------:R-:W0:Y:S08]  /*2610*/  @P1 LDC.64 R166, c[0x0][0x220] ;  /* 0x00008800ffa61b82 */ /* 0x000e300000000a00 */
[----:B------:R-:W1:Y:S01]  /*2620*/  LDC.64 R194, c[0x0][0x230] ;  /* 0x00008c00ffc27b82 */ /* 0x000e620000000a00 */
[----:B0-----:R-:W-:-:S05]  /*2630*/  @P1 IMAD.WIDE.U32 R166, R181, 0x10, R166 ;  /* 0x00000010b5a61825 */ /* 0x001fca00078e00a6 */
[----:B-----5:R-:W5:Y:S01]  /*2640*/  @P1 LDG.E.128 R184, desc[UR4][R166.64] ;  /* 0x00000004a6b81981 */ /* 0x020f62000c1e1d00 */
[----:B-1----:R-:W-:-:S04]  /*2650*/  ISETP.NE.U32.AND P1, PT, R194, RZ, PT ;  /* 0x000000ffc200720c */ /* 0x002fc80003f25070 */
[----:B------:R-:W-:-:S13]  /*2660*/  ISETP.NE.AND.EX P1, PT, R195, RZ, PT, P1 ;  /* 0x000000ffc300720c */ /* 0x000fda0003f25310 */
[----:B--23--:R-:W0:Y:S02]  /*2670*/  @P1 LDC.64 R182, c[0x0][0x230] ;  /* 0x00008c00ffb61b82 */ /* 0x00ce240000000a00 */
[----:B0-----:R-:W-:-:S05]  /*2680*/  @P1 IMAD.WIDE.U32 R182, R180, 0x20, R182 ;  /* 0x00000020b4b61825 */ /* 0x001fca00078e00b6 */
[----:B------:R-:W2:Y:S01]  /*2690*/  @P1 LDG.E.128 R124, desc[UR4][R182.64] ;  /* 0x00000004b67c1981 */ /* 0x000ea2000c1e1d00 */
[----:B------:R-:W-:-:S03]  /*26a0*/  ISETP.GT.AND P2, PT, R179, RZ, PT ;  /* 0x000000ffb300720c */ /* 0x000fc60003f44270 */
[----:B------:R0:W3:Y:S10]  /*26b0*/  @P1 LDG.E.128 R132, desc[UR4][R182.64+0x10] ;  /* 0x00001004b6841981 */ /* 0x0000f4000c1e1d00 */
[----:B------:R-:W-:Y:S01]  /*26c0*/  @!P2 ISETP.NE.U32.AND P3, PT, R194, RZ, PT ;  /* 0x000000ffc200a20c */ /* 0x000fe20003f65070 */
[----:B0-----:R-:W0:Y:S03]  /*26d0*/  LDC.64 R182, c[0x0][0x238] ;  /* 0x00008e00ffb67b82 */ /* 0x001e260000000a00 */
[----:B------:R-:W-:Y:S01]  /*26e0*/  @!P2 ISETP.NE.AND.EX P3, PT, R195, RZ, PT, P3 ;  /* 0x000000ffc300a20c */ /* 0x000fe20003f65330 */
[----:B------:R-:W-:Y:S01]  /*26f0*/  BSSY B1, `(.L_x_15652) ;  /* 0x000001d000017945 */ /* 0x000fe20003800000 */
[----:B0-----:R-:W-:-:S02]  /*2700*/  IMAD.WIDE.U32 R180, R180, 0x20, R182 ;  /* 0x00000020b4b47825 */ /* 0x001fc400078e00b6 */
        /* <DEDUP_REMOVED lines=22> */
[----:B------:R-:W-:Y:S08]  /*2870*/  @!P2 BRA `(.L_x_15653) ;  /* 0x000000000010a947 */ /* 0x000ff00003800000 */
[----:B-----5:R-:W-:-:S05]  /*2880*/  SHF.L.U32 R164, R184, 0x10, RZ ;  /* 0x00000010b8a47819 */ /* 0x020fca00000006ff */
[----:B------:R-:W-:-:S04]  /*2890*/  FMUL.FTZ R179, R164, UR6 ;  /* 0x00000006a4b37c20 */ /* 0x000fc80008410000 */
[----:B------:R-:W-:-:S04]  /*28a0*/  FMUL.FTZ R164, R120, R179 ;  /* 0x000000b378a47220 */ /* 0x000fc80000410000 */
[----:B------:R-:W-:-:S07]  /*28b0*/  @P1 FADD.FTZ R164, R124, R164 ;  /* 0x000000a47ca41221 */ /* 0x000fce0000010000 */
.L_x_15653:
[----:B------:R-:W-:Y:S05]  /*28c0*/  BSYNC B1 ;  /* 0x0000000000017941 */ /* 0x000fea0003800000 */
.L_x_15652:
[----:B------:R-:W-:Y:S04]  /*28d0*/  BSSY B1, `(.L_x_15654) ;  /* 0x0000007000017945 */ /* 0x000fe80003800000 */
[----:B------:R-:W-:Y:S05]  /*28e0*/  @!P2 BRA `(.L_x_15655) ;  /* 0x000000000014a947 */ /* 0x000fea0003800000 */
[----:B-----5:R-:W-:-:S04]  /*28f0*/  PRMT R165, R184, 0x7632, R165 ;  /* 0x00007632b8a57816 */ /* 0x020fc800000000a5 */
[----:B------:R-:W-:-:S05]  /*2900*/  SHF.L.U32 R165, R165, 0x10, RZ ;  /* 0x00000010a5a57819 */ /* 0x000fca00000006ff */
[----:B------:R-:W-:-:S04]  /*2910*/  FMUL.FTZ R182, R165, UR6 ;  /* 0x00000006a5b67c20 */ /* 0x000fc80008410000 */
[----:B------:R-:W-:-:S04]  /*2920*/  FMUL.FTZ R165, R121, R182 ;  /* 0x000000b679a57220 */ /* 0x000fc80000410000 */
[----:B------:R-:W-:-:S07]  /*2930*/  @P1 FADD.FTZ R165, R125, R165 ;  /* 0x000000a57da51221 */ /* 0x000fce0000010000 */
.L_x_15655:
[----:B------:R-:W-:Y:S05]  /*2940*/  BSYNC B1 ;  /* 0x0000000000017941 */ /* 0x000fea0003800000 */
.L_x_15654:
[----:B------:R-:W-:Y:S04]  /*2950*/  BSSY B1, `(.L_x_15656) ;  /* 0x0000006000017945 */ /* 0x000fe80003800000 */
[----:B------:R-:W-:Y:S05]  /*2960*/  @!P2 BRA `(.L_x_15657) ;  /* 0x000000000010a947 */ /* 0x000fea0003800000 */
[----:B-----5:R-:W-:-:S05]  /*2970*/  SHF.L.U32 R166, R185, 0x10, RZ ;  /* 0x00000010b9a67819 */ /* 0x020fca00000006ff */
[----:B------:R-:W-:-:S04]  /*2980*/  FMUL.FTZ R179, R166, UR6 ;  /* 0x00000006a6b37c20 */ /* 0x000fc80008410000 */
[----:B------:R-:W-:-:S04]  /*2990*/  FMUL.FTZ R166, R122, R179 ;  /* 0x000000b37aa67220 */ /* 0x000fc80000410000 */
[----:B------:R-:W-:-:S07]  /*29a0*/  @P1 FADD.FTZ R166, R126, R166 ;  /* 0x000000a67ea61221 */ /* 0x000fce0000010000 */
.L_x_15657:
[----:B------:R-:W-:Y:S05]  /*29b0*/  BSYNC B1 ;  /* 0x0000000000017941 */ /* 0x000fea0003800000 */
.L_x_15656:
[----:B------:R-:W-:Y:S04]  /*29c0*/  BSSY B1, `(.L_x_15658) ;  /* 0x0000007000017945 */ /* 0x000fe80003800000 */
[----:B------:R-:W-:Y:S05]  /*29d0*/  @!P2 BRA `(.L_x_15659) ;  /* 0x000000000014a947 */ /* 0x000fea0003800000 */
[----:B-----5:R-:W-:-:S04]  /*29e0*/  PRMT R167, R185, 0x7632, R167 ;  /* 0x00007632b9a77816 */ /* 0x020fc800000000a7 */
[----:B------:R-:W-:-:S05]  /*29f0*/  SHF.L.U32 R167, R167, 0x10, RZ ;  /* 0x00000010a7a77819 */ /* 0x000fca00000006ff */
[----:B------:R-:W-:-:S04]  /*2a00*/  FMUL.FTZ R182, R167, UR6 ;  /* 0x00000006a7b67c20 */ /* 0x000fc80008410000 */
[----:B------:R-:W-:-:S04]  /*2a10*/  FMUL.FTZ R167, R123, R182 ;  /* 0x000000b67ba77220 */ /* 0x000fc80000410000 */
[----:B------:R-:W-:-:S07]  /*2a20*/  @P1 FADD.FTZ R167, R127, R167 ;  /* 0x000000a77fa71221 */ /* 0x000fce0000010000 */
.L_x_15659:
[----:B------:R-:W-:Y:S05]  /*2a30*/  BSYNC B1 ;  /* 0x0000000000017941 */ /* 0x000fea0003800000 */
.L_x_15658:
[----:B------:R-:W-:Y:S04]  /*2a40*/  BSSY B1, `(.L_x_15660) ;  /* 0x0000006000017945 */ /* 0x000fe80003800000 */
[----:B------:R-:W-:Y:S05]  /*2a50*/  @!P2 BRA `(.L_x_15661) ;  /* 0x000000000010a947 */ /* 0x000fea0003800000 */
[----:B-----5:R-:W-:-:S05]  /*2a60*/  SHF.L.U32 R168, R186, 0x10, RZ ;  /* 0x00000010baa87819 */ /* 0x020fca00000006ff */
[----:B------:R-:W-:-:S04]  /*2a70*/  FMUL.FTZ R179, R168, UR6 ;  /* 0x00000006a8b37c20 */ /* 0x000fc80008410000 */
[----:B------:R-:W-:-:S04]  /*2a80*/  FMUL.FTZ R168, R116, R179 ;  /* 0x000000b374a87220 */ /* 0x000fc80000410000 */
[----:B------:R-:W-:-:S07]  /*2a90*/  @P1 FADD.FTZ R168, R132, R168 ;  /* 0x000000a884a81221 */ /* 0x000fce0000010000 */
.L_x_15661:
[----:B------:R-:W-:Y:S05]  /*2aa0*/  BSYNC B1 ;  /* 0x0000000000017941 */ /* 0x000fea0003800000 */
.L_x_15660:
[----:B------:R-:W-:Y:S04]  /*2ab0*/  BSSY B1, `(.L_x_15662) ;  /* 0x0000007000017945 */ /* 0x000fe80003800000 */
[----:B------:R-:W-:Y:S05]  /*2ac0*/  @!P2 BRA `(.L_x_15663) ;  /* 0x000000000014a947 */ /* 0x000fea0003800000 */
[----:B-----5:R-:W-:-:S04]  /*2ad0*/  PRMT R169, R186, 0x7632, R169 ;  /* 0x00007632baa97816 */ /* 0x020fc800000000a9 */
[----:B------:R-:W-:-:S05]  /*2ae0*/  SHF.L.U32 R169, R169, 0x10, RZ ;  /* 0x00000010a9a97819 */ /* 0x000fca00000006ff */
[----:B------:R-:W-:-:S04]  /*2af0*/  FMUL.FTZ R182, R169, UR6 ;  /* 0x00000006a9b67c20 */ /* 0x000fc80008410000 */
[----:B------:R-:W-:-:S04]  /*2b00*/  FMUL.FTZ R169, R117, R182 ;  /* 0x000000b675a97220 */ /* 0x000fc80000410000 */
[----:B------:R-:W-:-:S07]  /*2b10*/  @P1 FADD.FTZ R169, R133, R169 ;  /* 0x000000a985a91221 */ /* 0x000fce0000010000 */
.L_x_15663:
[----:B------:R-:W-:Y:S05]  /*2b20*/  BSYNC B1 ;  /* 0x0000000000017941 */ /* 0x000fea0003800000 */
.L_x_15662:
[----:B------:R-:W-:Y:S04]  /*2b30*/  BSSY B1, `(.L_x_15664) ;  /* 0x0000006000017945 */ /* 0x000fe80003800000 */
[----:B------:R-:W-:Y:S05]  /*2b40*/  @!P2 BRA `(.L_x_15665) ;  /* 0x000000000010a947 */ /* 0x000fea0003800000 */
[----:B-----5:R-:W-:-:S05]  /*2b50*/  SHF.L.U32 R170, R187, 0x10, RZ ;  /* 0x00000010bbaa7819 */ /* 0x020fca00000006ff */
[----:B------:R-:W-:-:S04]  /*2b60*/  FMUL.FTZ R179, R170, UR6 ;  /* 0x00000006aab37c20 */ /* 0x000fc80008410000 */
[----:B------:R-:W-:-:S04]  /*2b70*/  FMUL.FTZ R170, R118, R179 ;  /* 0x000000b376aa7220 */ /* 0x000fc80000410000 */
[----:B------:R-:W-:-:S07]  /*2b80*/  @P1 FADD.FTZ R170, R134, R170 ;  /* 0x000000aa86aa1221 */ /* 0x000fce0000010000 */
.L_x_15665:
[----:B------:R-:W-:Y:S05]  /*2b90*/  BSYNC B1 ;  /* 0x0000000000017941 */ /* 0x000fea0003800000 */
.L_x_15664:
[----:B------:R-:W-:Y:S04]  /*2ba0*/  BSSY B1, `(.L_x_15666) ;  /* 0x0000007000017945 */ /* 0x000fe80003800000 */
[----:B------:R-:W-:Y:S05]  /*2bb0*/  @!P2 BRA `(.L_x_15667) ;  /* 0x000000000014a947 */ /* 0x000fea0003800000 */
[----:B-----5:R-:W-:-:S04]  /*2bc0*/  PRMT R171, R187, 0x7632, R171 ;  /* 0x00007632bbab7816 */ /* 0x020fc800000000ab */
[----:B------:R-:W-:-:S05]  /*2bd0*/  SHF.L.U32 R171, R171, 0x10, RZ ;  /* 0x00000010abab7819 */ /* 0x000fca00000006ff */
[----:B------:R-:W-:-:S04]  /*2be0*/  FMUL.FTZ R182, R171, UR6 ;  /* 0x00000006abb67c20 */ /* 0x000fc80008410000 */
[----:B------:R-:W-:-:S04]  /*2bf0*/  FMUL.FTZ R171, R119, R182 ;  /* 0x000000b677ab7220 */ /* 0x000fc80000410000 */
[----:B------:R-:W-:-:S07]  /*2c00*/  @P1 FADD.FTZ R171, R135, R171 ;  /* 0x000000ab87ab1221 */ /* 0x000fce0000010000 */
.L_x_15667:
[----:B------:R-:W-:Y:S05]  /*2c10*/  BSYNC B1 ;  /* 0x0000000000017941 */ /* 0x000fea0003800000 */
.L_x_15666:
[----:B------:R0:W-:Y:S04]  /*2c20*/  STG.E.128 desc[UR4][R180.64], R164 ;  /* 0x000000a4b4007986 */ /* 0x0001e8000c101d04 */
[----:B------:R0:W-:Y:S02]  /*2c30*/  STG.E.128 desc[UR4][R180.64+0x10], R168 ;  /* 0x000010a8b4007986 */ /* 0x0001e4000c101d04 */
.L_x_15651:
[----:B------:R-:W-:Y:S05]  /*2c40*/  BSYNC B0 ;  /* 0x0000000000007941 */ /* 0x000fea0003800000 */
.L_x_15650:
[----:B0-----:R-:W-:Y:S01]  /*2c50*/  FADD.FTZ R180, RZ, R128 ;  /* 0x00000080ffb47221 */ /* 0x001fe20000010000 */
        /* <DEDUP_REMOVED lines=15> */
[----:B-123--:R-:W-:-:S05]  /*2d50*/  FSEL R183, R180, RZ, P0 ;  /* 0x000000ffb4b77208 */ /* 0x00efca0000000000 */
        /* <DEDUP_REMOVED lines=137> */
.L_x_15690:
        /* <DEDUP_REMOVED lines=12> */
[----:B------:R-:W1:Y:S01]  /*36b0*/  @!P1 S2R R183, SR_CgaCtaId ;  /* 0x0000000000b79919 */ /* 0x000e620000008800 */
[----:B------:R-:W-:Y:S01]  /*36c0*/  BAR.SYNC.DEFER_BLOCKING 0x0 ;  /* 0x0000000000007b1d */ /* 0x000fe20000010000 */
[----:B------:R-:W-:Y:S02]  /*36d0*/  LOP3.LUT P2, RZ, R0, 0x1f, R2, 0xf8, !PT ;  /* 0x0000001f00ff7812 */ /* 0x000fe4000784f802 */
[----:B------:R-:W-:Y:S02]  /*36e0*/  @!P1 MOV R0, 0x400 ;  /* 0x0000040000009802 */ /* 0x000fe40000000f00 */
[----:B------:R-:W-:Y:S02]  /*36f0*/  @!P1 IADD3 R179, R179, R194, RZ ;  /* 0x000000c2b3b39210 */ /* 0x000fe40007ffe0ff */
[----:B------:R-:W-:Y:S02]  /*3700*/  CS2R R194, SRZ ;  /* 0x0000000000c27805 */ /* 0x000fe4000001ff00 */
[----:B------:R-:W-:Y:S01]  /*3710*/  ISETP.NE.AND P5, PT, R193, RZ, PT ;  /* 0x000000ffc100720c */ /* 0x000fe20003fa5270 */
[----:B------:R-:W-:Y:S04]  /*3720*/  BSSY B0, `(.L_x_15669) ;  /* 0x00000f0000007945 */ /* 0x000fe80003800000 */
[----:B0-----:R-:W0:Y:S01]  /*3730*/  @!P2 LDC.64 R180, c[0x0][0x250] ;  /* 0x00009400ffb4ab82 */ /* 0x001e220000000a00 */
[----:B-1----:R-:W-:Y:S01]  /*3740*/  @!P1 LEA R182, R183, R0, 0x18 ;  /* 0x00000000b7b69211 */ /* 0x002fe200078ec0ff */
[----:B------:R-:W-:-:S03]  /*3750*/  HFMA2.MMA R0, -RZ, RZ, 0, 0 ;  /* 0x00000000ff007435 */ /* 0x000fc600000001ff */
[----:B------:R-:W-:-:S03]  /*3760*/  @!P1 LEA R179, R179, R182, 0x3 ;  /* 0x000000b6b3b39211 */ /* 0x000fc600078e18ff */
[----:B------:R-:W1:Y:S01]  /*3770*/  @!P2 LDC.64 R182, c[0x0][0x258] ;  /* 0x00009600ffb6ab82 */ /* 0x000e620000000a00 */
[----:B------:R-:W-:Y:S01]  /*3780*/  @!P1 MOV R0, R175 ;  /* 0x000000af00009202 */ /* 0x000fe20000000f00 */
[----:B------:R2:W-:Y:S01]  /*3790*/  @!P1 LDS.64 R194, [R179] ;  /* 0x00000000b3c29984 */ /* 0x0005e20000000a00 */
[----:B0-----:R-:W-:-:S03]  /*37a0*/  @!P2 LEA R180, P3, R174, R180, 0x2 ;  /* 0x000000b4aeb4a211 */ /* 0x001fc600078610ff */
[----:B------:R-:W0:Y:S01]  /*37b0*/  SHFL.DOWN PT, R189, R0, 0x2, 0x1f ;  /* 0x08401f0000bd7f89 */ /* 0x000e2200000e0000 */
[C---:B------:R-:W-:Y:S02]  /*37c0*/  @!P2 LEA.HI.X R181, R174.reuse, R181, R178, 0x2, P3 ;  /* 0x000000b5aeb5a211 */ /* 0x040fe400018f14b2 */
[----:B--2---:R-:W-:Y:S02]  /*37d0*/  I2FP.F32.S32 R179, R0 ;  /* 0x0000000000b37245 */ /* 0x004fe40000201400 */
        /* <DEDUP_REMOVED lines=86> */
.L_x_15672:
[----:B------:R-:W-:Y:S05]  /*3d40*/  BSYNC B1 ;  /* 0x0000000000017941 */ /* 0x000fea0003800000 */
.L_x_15671:
        /* <DEDUP_REMOVED lines=35> */
.L_x_15674:
[----:B------:R-:W-:Y:S05]  /*3f80*/  BSYNC B1 ;  /* 0x0000000000017941 */ /* 0x000fea0003800000 */
.L_x_15673:
        /* <DEDUP_REMOVED lines=35> */
.L_x_15676:
[----:B------:R-:W-:Y:S05]  /*41c0*/  BSYNC B1 ;  /* 0x0000000000017941 */ /* 0x000fea0003800000 */
.L_x_15675:
        /* <DEDUP_REMOVED lines=35> */
.L_x_15678:
[----:B------:R-:W-:Y:S05]  /*4400*/  BSYNC B1 ;  /* 0x0000000000017941 */ /* 0x000fea0003800000 */
.L_x_15677:
        /* <DEDUP_REMOVED lines=33> */
.L_x_15670:
[----:B------:R-:W-:Y:S05]  /*4620*/  BSYNC B0 ;  /* 0x0000000000007941 */ /* 0x000fea0003800000 */
.L_x_15669:
[----:B------:R-:W-:Y:S02]  /*4630*/  IADD3 R174, R174, UR8, RZ ;  /* 0x00000008aeae7c10 */ /* 0x000fe4000fffe0ff */
[----:B------:R-:W-:Y:S02]  /*4640*/  SEL R0, RZ, 0x1, P4 ;  /* 0x00000001ff007807 */ /* 0x000fe40002000000 */
[----:B------:R-:W-:-:S13]  /*4650*/  ISETP.GE.AND P1, PT, R174, UR9, PT ;  /* 0x00000009ae007c0c */ /* 0x000fda000bf26270 */
[----:B------:R-:W-:Y:S05]  /*4660*/  @!P1 BRA `(.L_x_15679) ;  /* 0xffffffc400049947 */ /* 0x000fea000383ffff */
[----:B------:R-:W-:Y:S05]  /*4670*/  EXIT ;  /* 0x000000000000794d */ /* 0x000fea0003800000 */
.L_x_15668:
[----:B------:R-:W-:Y:S01]  /*4680*/  HFMA2.MMA R198, -RZ, RZ, 0, 5.9604644775390625e-08 ;  /* 0x00000001ffc67435 */ /* 0x000fe200000001ff */
[----:B------:R-:W-:Y:S02]  /*4690*/  MOV R199, R183 ;  /* 0x000000b700c77202 */ /* 0x000fe40000000f00 */
[----:B------:R-:W-:Y:S02]  /*46a0*/  MOV R201, 0x1f ;  /* 0x0000001f00c97802 */ /* 0x000fe40000000f00 */
[----:B------:R-:W-:-:S07]  /*46b0*/  MOV R196, 0xffffffff ;  /* 0xffffffff00c47802 */ /* 0x000fce0000000f00 */
[----:B----45:R-:W-:Y:S05]  /*46c0*/  WARPSYNC.COLLECTIVE R196, `(.L_x_15680) ;  /* 0x00000000c4087348 */ /* 0x030fea0003c00000 */
[----:B------:R0:W1:Y:S02]  /*46d0*/  SHFL.BFLY P6, R197, R199, R198, R201 ;  /* 0x0c0000c6c7c57389 */ /* 0x00006400000c00c9 */
[----:B01--45:R-:W-:Y:S01]  /*46e0*/  ENDCOLLECTIVE ;  /* 0x000000000000791b */ /* 0x033fe20003800000 */
.L_x_15680:
[----:B------:R-:W-:Y:S01]  /*46f0*/  HFMA2.MMA R198, -RZ, RZ, 0, 1.1920928955078125e-07 ;  /* 0x00000002ffc67435 */ /* 0x000fe200000001ff */
[----:B------:R-:W-:-:S05]  /*4700*/  MOV R0, R197 ;  /* 0x000000c500007202 */ /* 0x000fca0000000f00 */
[----:B------:R-:W-:-:S05]  /*4710*/  FADD.FTZ R182, R183, R0 ;  /* 0x00000000b7b67221 */ /* 0x000fca0000010000 */
[----:B------:R-:W-:-:S07]  /*4720*/  MOV R199, R182 ;  /* 0x000000b600c77202 */ /* 0x000fce0000000f00 */
[----:B------:R-:W-:Y:S05]  /*4730*/  WARPSYNC.COLLECTIVE R196, `(.L_x_15681) ;  /* 0x00000000c4087348 */ /* 0x000fea0003c00000 */
[----:B------:R0:W1:Y:S02]  /*4740*/  SHFL.BFLY P6, R197, R199, R198, R201 ;  /* 0x0c0000c6c7c57389 */ /* 0x00006400000c00c9 */
[----:B01----:R-:W-:Y:S01]  /*4750*/  ENDCOLLECTIVE ;  /* 0x000000000000791b */ /* 0x003fe20003800000 */
.L_x_15681:
[----:B------:R-:W-:Y:S01]  /*4760*/  HFMA2.MMA R198, -RZ, RZ, 0, 2.384185791015625e-07 ;  /* 0x00000004ffc67435 */ /* 0x000fe200000001ff */
[----:B------:R-:W-:-:S05]  /*4770*/  MOV R189, R197 ;  /* 0x000000c500bd7202 */ /* 0x000fca0000000f00 */
[----:B------:R-:W-:-:S05]  /*4780*/  FADD.FTZ R189, R182, R189 ;  /* 0x000000bdb6bd7221 */ /* 0x000fca0000010000 */
[----:B------:R-:W-:-:S07]  /*4790*/  MOV R199, R189 ;  /* 0x000000bd00c77202 */ /* 0x000fce0000000f00 */
[----:B------:R-:W-:Y:S05]  /*47a0*/  WARPSYNC.COLLECTIVE R196, `(.L_x_15682) ;  /* 0x00000000c4087348 */ /* 0x000fea0003c00000 */
[----:B------:R0:W1:Y:S02]  /*47b0*/  SHFL.BFLY P6, R197, R199, R198, R201 ;  /* 0x0c0000c6c7c57389 */ /* 0x00006400000c00c9 */
[----:B01----:R-:W-:Y:S01]  /*47c0*/  ENDCOLLECTIVE ;  /* 0x000000000000791b */ /* 0x003fe20003800000 */
.L_x_15682:
[----:B------:R-:W-:Y:S01]  /*47d0*/  HFMA2.MMA R198, -RZ, RZ, 0, 4.76837158203125e-07 ;  /* 0x00000008ffc67435 */ /* 0x000fe200000001ff */
[----:B------:R-:W-:-:S05]  /*47e0*/  MOV R0, R197 ;  /* 0x000000c500007202 */ /* 0x000fca0000000f00 */
[----:B------:R-:W-:-:S05]  /*47f0*/  FADD.FTZ R194, R189, R0 ;  /* 0x00000000bdc27221 */ /* 0x000fca0000010000 */
[----:B------:R-:W-:-:S07]  /*4800*/  MOV R199, R194 ;  /* 0x000000c200c77202 */ /* 0x000fce0000000f00 */
[----:B------:R-:W-:Y:S05]  /*4810*/  WARPSYNC.COLLECTIVE R196, `(.L_x_15683) ;  /* 0x00000000c4087348 */ /* 0x000fea0003c00000 */
[----:B------:R0:W1:Y:S02]  /*4820*/  SHFL.BFLY P6, R197, R199, R198, R201 ;  /* 0x0c0000c6c7c57389 */ /* 0x00006400000c00c9 */
[----:B01----:R-:W-:Y:S01]  /*4830*/  ENDCOLLECTIVE ;  /* 0x000000000000791b */ /* 0x003fe20003800000 */
.L_x_15683:
[----:B------:R-:W-:Y:S01]  /*4840*/  HFMA2.MMA R198, -RZ, RZ, 0, 9.5367431640625e-07 ;  /* 0x00000010ffc67435 */ /* 0x000fe200000001ff */
[----:B------:R-:W-:-:S05]  /*4850*/  MOV R195, R197 ;  /* 0x000000c500c37202 */ /* 0x000fca0000000f00 */
[----:B------:R-:W-:-:S05]  /*4860*/  FADD.FTZ R195, R194, R195 ;  /* 0x000000c3c2c37221 */ /* 0x000fca0000010000 */
[----:B------:R-:W-:-:S07]  /*4870*/  MOV R199, R195 ;  /* 0x000000c300c77202 */ /* 0x000fce0000000f00 */
[----:B------:R-:W-:Y:S05]  /*4880*/  WARPSYNC.COLLECTIVE R196, `(.L_x_15684) ;  /* 0x00000000c4087348 */ /* 0x000fea0003c00000 */
[----:B------:R0:W1:Y:S02]  /*4890*/  SHFL.BFLY P6, R197, R199, R198, R201 ;  /* 0x0c0000c6c7c57389 */ /* 0x00006400000c00c9 */
[----:B01----:R-:W-:Y:S01]  /*48a0*/  ENDCOLLECTIVE ;  /* 0x000000000000791b */ /* 0x003fe20003800000 */
.L_x_15684:
        /* <DEDUP_REMOVED lines=89> */
.L_x_15685:
[----:B------:R-:W-:Y:S01]  /*4e40*/  HFMA2.MMA R198, -RZ, RZ, 0, 1.1920928955078125e-07 ;  /* 0x00000002ffc67435 */ /* 0x000fe200000001ff */
[----:B------:R-:W-:-:S05]  /*4e50*/  MOV R183, R197 ;  /* 0x000000c500b77202 */ /* 0x000fca0000000f00 */
[----:B------:R-:W-:-:S05]  /*4e60*/  FADD.FTZ R183, R0, R183 ;  /* 0x000000b700b77221 */ /* 0x000fca0000010000 */
[----:B------:R-:W-:-:S07]  /*4e70*/  MOV R199, R183 ;  /* 0x000000b700c77202 */ /* 0x000fce0000000f00 */
[----:B------:R-:W-:Y:S05]  /*4e80*/  WARPSYNC.COLLECTIVE R196, `(.L_x_15686) ;  /* 0x00000000c4087348 */ /* 0x000fea0003c00000 */
[----:B------:R0:W1:Y:S02]  /*4e90*/  SHFL.BFLY P6, R197, R199, R198, R201 ;  /* 0x0c0000c6c7c57389 */ /* 0x00006400000c00c9 */
[----:B01----:R-:W-:Y:S01]  /*4ea0*/  ENDCOLLECTIVE ;  /* 0x000000000000791b */ /* 0x003fe20003800000 */
.L_x_15686:
[----:B------:R-:W-:Y:S01]  /*4eb0*/  HFMA2.MMA R198, -RZ, RZ, 0, 2.384185791015625e-07 ;  /* 0x00000004ffc67435 */ /* 0x000fe200000001ff */
[----:B------:R-:W-:-:S05]  /*4ec0*/  MOV R182, R197 ;  /* 0x000000c500b67202 */ /* 0x000fca0000000f00 */
[----:B------:R-:W-:-:S05]  /*4ed0*/  FADD.FTZ R182, R183, R182 ;  /* 0x000000b6b7b67221 */ /* 0x000fca0000010000 */
[----:B------:R-:W-:-:S07]  /*4ee0*/  MOV R199, R182 ;  /* 0x000000b600c77202 */ /* 0x000fce0000000f00 */
[----:B------:R-:W-:Y:S05]  /*4ef0*/  WARPSYNC.COLLECTIVE R196, `(.L_x_15687) ;  /* 0x00000000c4087348 */ /* 0x000fea0003c00000 */
[----:B------:R0:W1:Y:S02]  /*4f00*/  SHFL.BFLY P6, R197, R199, R198, R201 ;  /* 0x0c0000c6c7c57389 */ /* 0x00006400000c00c9 */
[----:B01----:R-:W-:Y:S01]  /*4f10*/  ENDCOLLECTIVE ;  /* 0x000000000000791b */ /* 0x003fe20003800000 */
.L_x_15687:
[----:B------:R-:W-:Y:S01]  /*4f20*/  HFMA2.MMA R198, -RZ, RZ, 0, 4.76837158203125e-07 ;  /* 0x00000008ffc67435 */ /* 0x000fe200000001ff */
[----:B------:R-:W-:-:S05]  /*4f30*/  MOV R189, R197 ;  /* 0x000000c500bd7202 */ /* 0x000fca0000000f00 */
[----:B------:R-:W-:-:S05]  /*4f40*/  FADD.FTZ R189, R182, R189 ;  /* 0x000000bdb6bd7221 */ /* 0x000fca0000010000 */
[----:B------:R-:W-:-:S07]  /*4f50*/  MOV R199, R189 ;  /* 0x000000bd00c77202 */ /* 0x000fce0000000f00 */
[----:B------:R-:W-:Y:S05]  /*4f60*/  WARPSYNC.COLLECTIVE R196, `(.L_x_15688) ;  /* 0x00000000c4087348 */ /* 0x000fea0003c00000 */
[----:B------:R0:W1:Y:S02]  /*4f70*/  SHFL.BFLY P6, R197, R199, R198, R201 ;  /* 0x0c0000c6c7c57389 */ /* 0x00006400000c00c9 */
[----:B01----:R-:W-:Y:S01]  /*4f80*/  ENDCOLLECTIVE ;  /* 0x000000000000791b */ /* 0x003fe20003800000 */
.L_x_15688:
[----:B------:R-:W-:Y:S01]  /*4f90*/  HFMA2.MMA R198, -RZ, RZ, 0, 9.5367431640625e-07 ;  /* 0x00000010ffc67435 */ /* 0x000fe200000001ff */
[----:B------:R-:W-:-:S05]  /*4fa0*/  MOV R194, R197 ;  /* 0x000000c500c27202 */ /* 0x000fca0000000f00 */
[----:B------:R-:W-:-:S05]  /*4fb0*/  FADD.FTZ R194, R189, R194 ;  /* 0x000000c2bdc27221 */ /* 0x000fca0000010000 */
[----:B------:R-:W-:-:S07]  /*4fc0*/  MOV R199, R194 ;  /* 0x000000c200c77202 */ /* 0x000fce0000000f00 */
[----:B------:R-:W-:Y:S05]  /*4fd0*/  WARPSYNC.COLLECTIVE R196, `(.L_x_15689) ;  /* 0x00000000c4087348 */ /* 0x000fea0003c00000 */
[----:B------:R0:W1:Y:S02]  /*4fe0*/  SHFL.BFLY P6, R197, R199, R198, R201 ;  /* 0x0c0000c6c7c57389 */ /* 0x00006400000c00c9 */
[----:B01----:R-:W-:Y:S01]  /*4ff0*/  ENDCOLLECTIVE ;  /* 0x000000000000791b */ /* 0x003fe20003800000 */
.L_x_15689:
[----:B------:R-:W-:Y:S01]  /*5000*/  MOV R195, R197 ;  /* 0x000000c500c37202 */ /* 0x000fe20000000f00 */
[----:B------:R-:W-:Y:S06]  /*5010*/  BRA `(.L_x_15690) ;  /* 0xffffffe400747947 */ /* 0x000fec000383ffff */
.L_x_15691:
        /* <DEDUP_REMOVED lines=14> */
.L_x_37230:


//--------------------- .text._ZN10layer_norm13ln_fwd_kernelINS_13Kernel_traitsIf13__nv_bfloat16fS2_fjLj5120ELj1ELj1ELj4ELj16ENS_18Kernel_traits_baseILj5120EfS2_fS2_fjLj128EEEEELb0ELb1ELb1ELb1EEEvNS_9FwdParamsE --------------------------
	.section	.text._ZN10layer_norm13ln_fwd_kernelINS_13Kernel_traitsIf13__nv_bfloat16fS2_fjLj5120ELj1ELj1ELj4ELj16ENS_18Kernel_traits_baseILj5120EfS2_fS2_fjLj128EEEEELb0ELb1ELb1ELb1EEEvNS_9FwdParamsE,"ax",@progbits
	.align	128
        .global         _ZN10layer_norm13ln_fwd_kernelINS_13Kernel_traitsIf13__nv_bfloat16fS2_fjLj5120ELj1ELj1ELj4ELj16ENS_18Kernel_traits_baseILj5120EfS2_fS2_fjLj128EEEEELb0ELb1ELb1ELb1EEEvNS_9FwdParamsE
        .type           _ZN10layer_norm13ln_fwd_kernelINS_13Kernel_traitsIf13__nv_bfloat16fS2_fjLj5120ELj1ELj1ELj4ELj16ENS_18Kernel_traits_baseILj5120EfS2_fS2_fjLj128EEEEELb0ELb1ELb1ELb1EEEvNS_9FwdParamsE,@function
        .size           _ZN10layer_norm13ln_fwd_kernelINS_13Kernel_traitsIf13__nv_bfloat16fS2_fjLj5120ELj1ELj1ELj4ELj16ENS_18Kernel_traits_baseILj5120EfS2_fS2_fjLj128EEEEELb0ELb1ELb1ELb1EEEvNS_9FwdParamsE,(.L_x_37231 - _ZN10layer_norm13ln_fwd_kernelINS_13Kernel_traitsIf13__nv_bfloat16fS2_fjLj5120ELj1ELj1ELj4ELj16ENS_18Kernel_traits_baseILj5120EfS2_fS2_fjLj128EEEEELb0ELb1ELb1ELb1EEEvNS_9FwdParamsE)
        .other          _ZN10layer_norm13ln_fwd_kernelINS_13Kernel_traitsIf13__nv_bfloat16fS2_fjLj5120ELj1ELj1ELj4ELj16ENS_18Kernel_traits_baseILj5120EfS2_fS2_fjLj128EEEEELb0ELb1ELb1ELb1EEEvNS_9FwdParamsE,@"STO_CUDA_ENTRY STV_DEFAULT"
_ZN10layer_norm13ln_fwd_kernelINS_13Kernel_traitsIf13__nv_bfloat16fS2_fjLj5120ELj1ELj1ELj4ELj16ENS_18Kernel_traits_baseILj5120EfS2_fS2_fjLj128EEEEELb0ELb1ELb1ELb1EEEvNS_9FwdParamsE:
.text._ZN10layer_norm13ln_fwd_kernelINS_13Kernel_traitsIf13__nv_bfloat16fS2_fjLj5120ELj1ELj1ELj4ELj16ENS_18Kernel_traits_baseILj5120EfS2_fS2_fjLj128EEEEELb0ELb1ELb1ELb1EEEvNS_9FwdParamsE:
        /* <DEDUP_REMOVED lines=53> */
[----:B-1----:R0:W5:Y:S04]  /*0350*/  LDG.E.128 R44, desc[UR4][R124.64] ;  /* 0x000000047c2c7981 */ /* 0x002168000c1e1d00 */
        /* <DEDUP_REMOVED lines=26> */
[----:B------:R-:W-:Y:S01]  /*0500*/  ULDC.64 UR8, c[0x0][0x210] ;  /* 0x0000840000087ab9 */ /* 0x000fe20000000a00 */
[----:B------:R-:W-:-:S02]  /*0510*/  IADD3 R168, R173, 0x4, RZ ;  /* 0x00000004ada87810 */ /* 0x000fc40007ffe0ff */
[----:B------:R-:W-:Y:S01]  /*0520*/  ISETP.NE.AND P4, PT, RZ, UR6, PT ;  /* 0x00000006ff007c0c */ /* 0x000fe2000bf85270 */
[----:B0-----:R-:W-:-:S12]  /*0530*/  ULDC UR6, c[0x0][0x29c] ;  /* 0x0000a70000067ab9 */ /* 0x001fd80000000800 */
.L_x_15775:
[----:B0-----:R-:W0:Y:S08]  /*0540*/  LDC.64 R188, c[0x0][0x230] ;  /* 0x00008c00ffbc7b82 */ /* 0x001e300000000a00 */
[----:B------:R-:W1:Y:S08]  /*0550*/  LDC.64 R136, c[0x0][0x280] ;  /* 0x0000a000ff887b82 */ /* 0x000e700000000a00 */
[----:B------:R-:W2:Y:S01]  /*0560*/  LDC R172, c[0x0][0x218] ;  /* 0x00008600ffac7b82 */ /* 0x000ea20000000800 */
[----:B0-----:R-:W-:-:S07]  /*0570*/  ISETP.NE.U32.AND P0, PT, R188, RZ, PT ;  /* 0x000000ffbc00720c */ /* 0x001fce0003f05070 */
[----:B------:R-:W0:Y:S01]  /*0580*/  LDC.64 R140, c[0x0][0x288] ;  /* 0x0000a200ff8c7b82 */ /* 0x000e220000000a00 */
[----:B------:R-:W-:Y:S01]  /*0590*/  ISETP.NE.AND.EX P0, PT, R189, RZ, PT, P0 ;  /* 0x000000ffbd00720c */ /* 0x000fe20003f05300 */
[----:B-1----:R-:W-:-:S06]  /*05a0*/  IMAD.WIDE R136, R171, 0x4, R136 ;  /* 0x00000004ab887825 */ /* 0x002fcc00078e0288 */
[----:B------:R-:W1:Y:S01]  /*05b0*/  LDC.64 R184, c[0x0][0x238] ;  /* 0x00008e00ffb87b82 */ /* 0x000e620000000a00 */
[----:B------:R-:W3:Y:S01]  /*05c0*/  LDG.E R144, desc[UR4][R136.64] ;  /* 0x0000000488907981 */ /* 0x000ee2000c1e1900 */
[----:B--2---:R-:W-:-:S06]  /*05d0*/  IMAD R138, R171, R172, RZ ;  /* 0x000000acab8a7224 */ /* 0x004fcc00078e02ff */
[----:B------:R-:W2:Y:S01]  /*05e0*/  @P0 LDC.64 R142, c[0x0][0x230] ;  /* 0x00008c00ff8e0b82 */ /* 0x000ea20000000a00 */
[----:B------:R-:W-:-:S04]  /*05f0*/  SHF.R.S32.HI R139, RZ, 0x1f, R138 ;  /* 0x0000001fff8b7819 */ /* 0x000fc8000001148a */
[----:B------:R-:W-:-:S04]  /*0600*/  LEA.HI R139, R139, R138, RZ, 0x3 ;  /* 0x0000008a8b8b7211 */ /* 0x000fc800078f18ff */
[----:B------:R-:W-:-:S05]  /*0610*/  LEA.HI.SX32 R139, R139, R2, 0x1d ;  /* 0x000000028b8b7211 */ /* 0x000fca00078feaff */
[----:B--2---:R-:W-:-:S05]  /*0620*/  @P0 IMAD.WIDE.U32 R142, R139, 0x20, R142 ;  /* 0x000000208b8e0825 */ /* 0x004fca00078e008e */
[----:B------:R-:W2:Y:S04]  /*0630*/  @P0 LDG.E.128 R124, desc[UR4][R142.64] ;  /* 0x000000048e7c0981 */ /* 0x000ea8000c1e1d00 */
[----:B------:R4:W2:Y:S01]  /*0640*/  @P0 LDG.E.128 R128, desc[UR4][R142.64+0x10] ;  /* 0x000010048e800981 */ /* 0x0008a2000c1e1d00 */
[----:B0-----:R-:W-:-:S05]  /*0650*/  IMAD.WIDE R140, R171, 0x4, R140 ;  /* 0x00000004ab8c7825 */ /* 0x001fca00078e028c */
[----:B-----5:R-:W5:Y:S01]  /*0660*/  LDG.E R174, desc[UR4][R140.64] ;  /* 0x000000048cae7981 */ /* 0x020f62000c1e1900 */
[----:B------:R-:W-:Y:S01]  /*0670*/  MOV R175, RZ ;  /* 0x000000ff00af7202 */ /* 0x000fe20000000f00 */
[----:B----4-:R-:W0:Y:S01]  /*0680*/  @P0 LDC.64 R142, c[0x0][0x230] ;  /* 0x00008c00ff8e0b82 */ /* 0x010e220000000a00 */
[----:B------:R-:W-:Y:S01]  /*0690*/  IADD3 R149, R139, 0x80, RZ ;  /* 0x000000808b957810 */ /* 0x000fe20007ffe0ff */
[----:B------:R-:W-:Y:S04]  /*06a0*/  BSSY B0, `(.L_x_15692) ;  /* 0x000002a000007945 */ /* 0x000fe80003800000 */
[----:B0-----:R-:W-:Y:S01]  /*06b0*/  @P0 IMAD.WIDE.U32 R142, R149, 0x20, R142 ;  /* 0x00000020958e0825 */ /* 0x001fe200078e008e */
[C---:B---3--:R-:W-:Y:S02]  /*06c0*/  ISETP.GE.AND P5, PT, R144.reuse, 0x1, PT ;  /* 0x000000019000780c */ /* 0x048fe40003fa6270 */
[----:B------:R-:W-:-:S11]  /*06d0*/  ISETP.GT.AND P6, PT, R144, RZ, PT ;  /* 0x000000ff9000720c */ /* 0x000fd60003fc4270 */
[----:B------:R-:W0:Y:S01]  /*06e0*/  @P5 LDC.64 R136, c[0x0][0x220] ;  /* 0x00008800ff885b82 */ /* 0x000e220000000a00 */
        /* <DEDUP_REMOVED lines=11> */
[----:B--2---:R-:W-:Y:S02]  /*07a0*/  @!P6 FSEL R165, R125, RZ, P1 ;  /* 0x000000ff7da5e208 */ /* 0x004fe40000800000 */
[----:B------:R-:W-:Y:S01]  /*07b0*/  @!P6 FSEL R166, R126, RZ, P3 ;  /* 0x000000ff7ea6e208 */ /* 0x000fe20001800000 */
[----:B0-----:R-:W-:Y:S01]  /*07c0*/  @P5 IMAD.WIDE.U32 R136, R175, 0x10, R136 ;  /* 0x00000010af885825 */ /* 0x001fe200078e0088 */
[----:B------:R-:W-:-:S02]  /*07d0*/  @!P6 ISETP.NE.U32.AND P1, PT, R188, RZ, PT ;  /* 0x000000ffbc00e20c */ /* 0x000fc40003f25070 */
[----:B------:R-:W-:Y:S02]  /*07e0*/  @!P6 ISETP.NE.U32.AND P3, PT, R188, RZ, PT ;  /* 0x000000ffbc00e20c */ /* 0x000fe40003f65070 */
[C---:B------:R-:W-:Y:S01]  /*07f0*/  @!P6 ISETP.NE.AND.EX P1, PT, R189.reuse, RZ, PT, P1 ;  /* 0x000000ffbd00e20c */ /* 0x040fe20003f25310 */
[----:B------:R1:W5:Y:S01]  /*0800*/  @P5 LDG.E.128 R132, desc[UR4][R136.64] ;  /* 0x0000000488845981 */ /* 0x000362000c1e1d00 */
[----:B------:R-:W-:Y:S02]  /*0810*/  @!P6 ISETP.NE.AND.EX P3, PT, R189, RZ, PT, P3 ;  /* 0x000000ffbd00e20c */ /* 0x000fe40003f65330 */
[----:B------:R-:W-:Y:S02]  /*0820*/  @!P6 FSEL R167, R127, RZ, P2 ;  /* 0x000000ff7fa7e208 */ /* 0x000fe40001000000 */
[----:B------:R-:W-:Y:S02]  /*0830*/  @!P6 FSEL R160, R128, RZ, P1 ;  /* 0x000000ff80a0e208 */ /* 0x000fe40000800000 */
[----:B------:R-:W-:-:S02]  /*0840*/  @!P6 FSEL R161, R129, RZ, P3 ;  /* 0x000000ff81a1e208 */ /* 0x000fc40001800000 */
[C---:B------:R-:W-:Y:S01]  /*0850*/  @!P6 ISETP.NE.U32.AND P2, PT, R188.reuse, RZ, PT ;  /* 0x000000ffbc00e20c */ /* 0x040fe20003f45070 */
[----:B-1----:R-:W-:Y:S01]  /*0860*/  IMAD.WIDE.U32 R136, R139, 0x20, R184 ;  /* 0x000000208b887825 */ /* 0x002fe200078e00b8 */
[C---:B------:R-:W-:Y:S02]  /*0870*/  @!P6 ISETP.NE.U32.AND P1, PT, R188.reuse, RZ, PT ;  /* 0x000000ffbc00e20c */ /* 0x040fe40003f25070 */
[----:B------:R-:W-:Y:S02]  /*0880*/  @!P6 ISETP.NE.U32.AND P3, PT, R188, RZ, PT ;  /* 0x000000ffbc00e20c */ /* 0x000fe40003f65070 */
[C---:B------:R-:W-:Y:S02]  /*0890*/  @!P6 ISETP.NE.AND.EX P2, PT, R189.reuse, RZ, PT, P2 ;  /* 0x000000ffbd00e20c */ /* 0x040fe40003f45320 */
[C---:B------:R-:W-:Y:S02]  /*08a0*/  @!P6 ISETP.NE.AND.EX P1, PT, R189.reuse, RZ, PT, P1 ;  /* 0x000000ffbd00e20c */ /* 0x040fe40003f25310 */
[----:B------:R-:W-:-:S02]  /*08b0*/  @!P6 ISETP.NE.AND.EX P3, PT, R189, RZ, PT, P3 ;  /* 0x000000ffbd00e20c */ /* 0x000fc40003f65330 */
        /* <DEDUP_REMOVED lines=8> */
.L_x_15693:
[----:B------:R-:W-:Y:S05]  /*0940*/  BSYNC B0 ;  /* 0x0000000000007941 */ /* 0x000fea0003800000 */
.L_x_15692:
[----:B------:R-:W-:Y:S04]  /*0950*/  BSSY B0, `(.L_x_15694) ;  /* 0x0000007000007945 */ /* 0x000fe80003800000 */
[----:B------:R-:W-:Y:S05]  /*0960*/  @!P6 BRA `(.L_x_15695) ;  /* 0x000000000014e947 */ /* 0x000fea0003800000 */
[----:B-----5:R-:W-:-:S04]  /*0970*/  PRMT R138, R132, 0x7632, R138 ;  /* 0x00007632848a7816 */ /* 0x020fc8000000008a */
[----:B------:R-:W-:-:S05]  /*0980*/  SHF.L.U32 R138, R138, 0x10, RZ ;  /* 0x000000108a8a7819 */ /* 0x000fca00000006ff */
[----:B------:R-:W-:-:S04]  /*0990*/  FMUL.FTZ R138, R138, UR6 ;  /* 0x000000068a8a7c20 */ /* 0x000fc80008410000 */
[----:B------:R-:W-:-:S04]  /*09a0*/  FMUL.FTZ R165, R85, R138 ;  /* 0x0000008a55a57220 */ /* 0x000fc80000410000 */
[----:B------:R-:W-:-:S07]  /*09b0*/  @P0 FADD.FTZ R165, R125, R165 ;  /* 0x000000a57da50221 */ /* 0x000fce0000010000 */
.L_x_15695:
[----:B------:R-:W-:Y:S05]  /*09c0*/  BSYNC B0 ;  /* 0x0000000000007941 */ /* 0x000fea0003800000 */
.L_x_15694:
[----:B------:R-:W-:Y:S04]  /*09d0*/  BSSY B0, `(.L_x_15696) ;  /* 0x0000006000007945 */ /* 0x000fe80003800000 */
[----:B------:R-:W-:Y:S05]  /*09e0*/  @!P6 BRA `(.L_x_15697) ;  /* 0x000000000010e947 */ /* 0x000fea0003800000 */
[----:B-----5:R-:W-:-:S05]  /*09f0*/  SHF.L.U32 R138, R133, 0x10, RZ ;  /* 0x00000010858a7819 */ /* 0x020fca00000006ff */
[----:B------:R-:W-:-:S04]  /*0a00*/  FMUL.FTZ R141, R138, UR6 ;  /* 0x000000068a8d7c20 */ /* 0x000fc80008410000 */
[----:B------:R-:W-:-:S04]  /*0a10*/  FMUL.FTZ R166, R86, R141 ;  /* 0x0000008d56a67220 */ /* 0x000fc80000410000 */
[----:B------:R-:W-:-:S07]  /*0a20*/  @P0 FADD.FTZ R166, R126, R166 ;  /* 0x000000a67ea60221 */ /* 0x000fce0000010000 */
.L_x_15697:
[----:B------:R-:W-:Y:S05]  /*0a30*/  BSYNC B0 ;  /* 0x0000000000007941 */ /* 0x000fea0003800000 */
.L_x_15696:
[----:B------:R-:W-:Y:S04]  /*0a40*/  BSSY B0, `(.L_x_15698) ;  /* 0x0000007000007945 */ /* 0x000fe80003800000 */
[----:B------:R-:W-:Y:S05]  /*0a50*/  @!P6 BRA `(.L_x_15699) ;  /* 0x000000000014e947 */ /* 0x000fea0003800000 */
[----:B-----5:R-:W-:-:S04]  /*0a60*/  PRMT R138, R133, 0x7632, R138 ;  /* 0x00007632858a7816 */ /* 0x020fc8000000008a */
[----:B------:R-:W-:-:S05]  /*0a70*/  SHF.L.U32 R138, R138, 0x10, RZ ;  /* 0x000000108a8a7819 */ /* 0x000fca00000006ff */
[----:B------:R-:W-:-:S04]  /*0a80*/  FMUL.FTZ R138, R138, UR6 ;  /* 0x000000068a8a7c20 */ /* 0x000fc80008410000 */
[----:B------:R-:W-:-:S04]  /*0a90*/  FMUL.FTZ R167, R87, R138 ;  /* 0x0000008a57a77220 */ /* 0x000fc80000410000 */
[----:B------:R-:W-:-:S07]  /*0aa0*/  @P0 FADD.FTZ R167, R127, R167 ;  /* 0x000000a77fa70221 */ /* 0x000fce0000010000 */
.L_x_15699:
[----:B------:R-:W-:Y:S05]  /*0ab0*/  BSYNC B0 ;  /* 0x0000000000007941 */ /* 0x000fea0003800000 */
.L_x_15698:
[----:B------:R-:W-:Y:S04]  /*0ac0*/  BSSY B0, `(.L_x_15700) ;  /* 0x0000006000007945 */ /* 0x000fe80003800000 */
[----:B------:R-:W-:Y:S05]  /*0ad0*/  @!P6 BRA `(.L_x_15701) ;  /* 0x000000000010e947 */ /* 0x000fea0003800000 */
[----:B-----5:R-:W-:-:S05]  /*0ae0*/  SHF.L.U32 R138, R134, 0x10, RZ ;  /* 0x00000010868a7819 */ /* 0x020fca00000006ff */
[----:B------:R-:W-:-:S04]  /*0af0*/  FMUL.FTZ R141, R138, UR6 ;  /* 0x000000068a8d7c20 */ /* 0x000fc80008410000 */
[----:B------:R-:W-:-:S04]  /*0b00*/  FMUL.FTZ R160, R88, R141 ;  /* 0x0000008d58a07220 */ /* 0x000fc80000410000 */
[----:B------:R-:W-:-:S07]  /*0b10*/  @P0 FADD.FTZ R160, R128, R160 ;  /* 0x000000a080a00221 */ /* 0x000fce0000010000 */
.L_x_15701:
[----:B------:R-:W-:Y:S05]  /*0b20*/  BSYNC B0 ;  /* 0x0000000000007941 */ /* 0x000fea0003800000 */
.L_x_15700:
[----:B------:R-:W-:Y:S04]  /*0b30*/  BSSY B0, `(.L_x_15702) ;  /* 0x0000007000007945 */ /* 0x000fe80003800000 */
[----:B------:R-:W-:Y:S05]  /*0b40*/  @!P6 BRA `(.L_x_15703) ;  /* 0x000000000014e947 */ /* 0x000fea0003800000 */
[----:B-----5:R-:W-:-:S04]  /*0b50*/  PRMT R138, R134, 0x7632, R138 ;  /* 0x00007632868a7816 */ /* 0x020fc8000000008a */
[----:B------:R-:W-:-:S05]  /*0b60*/  SHF.L.U32 R138, R138, 0x10, RZ ;  /* 0x000000108a8a7819 */ /* 0x000fca00000006ff */
[----:B------:R-:W-:-:S04]  /*0b70*/  FMUL.FTZ R138, R138, UR6 ;  /* 0x000000068a8a7c20 */ /* 0x000fc80008410000 */
[----:B------:R-:W-:-:S04]  /*0b80*/  FMUL.FTZ R161, R89, R138 ;  /* 0x0000008a59a17220 */ /* 0x000fc80000410000 */
[----:B------:R-:W-:-:S07]  /*0b90*/  @P0 FADD.FTZ R161, R129, R161 ;  /* 0x000000a181a10221 */ /* 0x000fce0000010000 */
.L_x_15703:
[----:B------:R-:W-:Y:S05]  /*0ba0*/  BSYNC B0 ;  /* 0x0000000000007941 */ /* 0x000fea0003800000 */
.L_x_15702:
[----:B------:R-:W-:Y:S04]  /*0bb0*/  BSSY B0, `(.L_x_15704) ;  /* 0x0000006000007945 */ /* 0x000fe80003800000 */
[----:B------:R-:W-:Y:S05]  /*0bc0*/  @!P6 BRA `(.L_x_15705) ;  /* 0x000000000010e947 */ /* 0x000fea0003800000 */
[----:B-----5:R-:W-:-:S05]  /*0bd0*/  SHF.L.U32 R138, R135, 0x10, RZ ;  /* 0x00000010878a7819 */ /* 0x020fca00000006ff */
[----:B------:R-:W-:-:S04]  /*0be0*/  FMUL.FTZ R141, R138, UR6 ;  /* 0x000000068a8d7c20 */ /* 0x000fc80008410000 */
[----:B------:R-:W-:-:S04]  /*0bf0*/  FMUL.FTZ R162, R90, R141 ;  /* 0x0000008d5aa27220 */ /* 0x000fc80000410000 */
[----:B------:R-:W-:-:S07]  /*0c00*/  @P0 FADD.FTZ R162, R130, R162 ;  /* 0x000000a282a20221 */ /* 0x000fce0000010000 */
.L_x_15705:
[----:B------:R-:W-:Y:S05]  /*0c10*/  BSYNC B0 ;  /* 0x0000000000007941 */ /* 0x000fea0003800000 */
.L_x_15704:
[----:B------:R-:W-:Y:S04]  /*0c20*/  BSSY B0, `(.L_x_15706) ;  /* 0x0000007000007945 */ /* 0x000fe80003800000 */
[----:B------:R-:W-:Y:S05]  /*0c30*/  @!P6 BRA `(.L_x_15707) ;  /* 0x000000000014e947 */ /* 0x000fea0003800000 */
[----:B-----5:R-:W-:-:S04]  /*0c40*/  PRMT R138, R135, 0x7632, R138 ;  /* 0x00007632878a7816 */ /* 0x020fc8000000008a */
[----:B------:R-:W-:-:S05]  /*0c50*/  SHF.L.U32 R138, R138, 0x10, RZ ;  /* 0x000000108a8a7819 */ /* 0x000fca00000006ff */
[----:B------:R-:W-:-:S04]  /*0c60*/  FMUL.FTZ R138, R138, UR6 ;  /* 0x000000068a8a7c20 */ /* 0x000fc80008410000 */
[----:B------:R-:W-:-:S04]  /*0c70*/  FMUL.FTZ R163, R91, R138 ;  /* 0x0000008a5ba37220 */ /* 0x000fc80000410000 */
[----:B------:R-:W-:-:S07]  /*0c80*/  @P0 FADD.FTZ R163, R131, R163 ;  /* 0x000000a383a30221 */ /* 0x000fce0000010000 */
.L_x_15707:
[----:B------:R-:W-:Y:S05]  /*0c90*/  BSYNC B0 ;  /* 0x0000000000007941 */ /* 0x000fea0003800000 */
.L_x_15706:
        /* <DEDUP_REMOVED lines=42> */
.L_x_15709:
[----:B------:R-:W-:Y:S05]  /*0f40*/  BSYNC B0 ;  /* 0x0000000000007941 */ /* 0x000fea0003800000 */
.L_x_15708:
[----:B------:R-:W-:Y:S04]  /*0f50*/  BSSY B0, `(.L_x_15710) ;  /* 0x0000007000007945 */ /* 0x000fe80003800000 */
[----:B------:R-:W-:Y:S05]  /*0f60*/  @!P6 BRA `(.L_x_15711) ;  /* 0x000000000014e947 */ /* 0x000fea0003800000 */
[----:B-----5:R-:W-:-:S04]  /*0f70*/  PRMT R138, R132, 0x7632, R138 ;  /* 0x00007632848a7816 */ /* 0x020fc8000000008a */
[----:B------:R-:W-:-:S05]  /*0f80*/  SHF.L.U32 R138, R138, 0x10, RZ ;  /* 0x000000108a8a7819 */ /* 0x000fca00000006ff */
[----:B------:R-:W-:-:S04]  /*0f90*/  FMUL.FTZ R138, R138, UR6 ;  /* 0x000000068a8a7c20 */ /* 0x000fc80008410000 */
[----:B------:R-:W-:-:S04]  /*0fa0*/  FMUL.FTZ R157, R93, R138 ;  /* 0x0000008a5d9d7220 */ /* 0x000fc80000410000 */
[----:B------:R-:W-:-:S07]  /*0fb0*/  @P0 FADD.FTZ R157, R125, R157 ;  /* 0x0000009d7d9d0221 */ /* 0x000fce0000010000 */
.L_x_15711:
[----:B------:R-:W-:Y:S05]  /*0fc0*/  BSYNC B0 ;  /* 0x0000000000007941 */ /* 0x000fea0003800000 */
.L_x_15710:
[----:B------:R-:W-:Y:S04]  /*0fd0*/  BSSY B0, `(.L_x_15712) ;  /* 0x0000006000007945 */ /* 0x000fe80003800000 */
[----:B------:R-:W-:Y:S05]  /*0fe0*/  @!P6 BRA `(.L_x_15713) ;  /* 0x000000000010e947 */ /* 0x000fea0003800000 */
[----:B-----5:R-:W-:-:S05]  /*0ff0*/  SHF.L.U32 R138, R133, 0x10, RZ ;  /* 0x00000010858a7819 */ /* 0x020fca00000006ff */
[----:B------:R-:W-:-:S04]  /*1000*/  FMUL.FTZ R141, R138, UR6 ;  /* 0x000000068a8d7c20 */ /* 0x000fc80008410000 */
[----:B------:R-:W-:-:S04]  /*1010*/  FMUL.FTZ R158, R94, R141 ;  /* 0x0000008d5e9e7220 */ /* 0x000fc80000410000 */
[----:B------:R-:W-:-:S07]  /*1020*/  @P0 FADD.FTZ R158, R126, R158 ;  /* 0x0000009e7e9e0221 */ /* 0x000fce0000010000 */
.L_x_15713:
[----:B------:R-:W-:Y:S05]  /*1030*/  BSYNC B0 ;  /* 0x0000000000007941 */ /* 0x000fea0003800000 */
.L_x_15712:
[----:B------:R-:W-:Y:S04]  /*1040*/  BSSY B0, `(.L_x_15714) ;  /* 0x0000007000007945 */ /* 0x000fe80003800000 */
[----:B------:R-:W-:Y:S05]  /*1050*/  @!P6 BRA `(.L_x_15715) ;  /* 0x000000000014e947 */ /* 0x000fea0003800000 */
[----:B-----5:R-:W-:-:S04]  /*1060*/  PRMT R138, R133, 0x7632, R138 ;  /* 0x00007632858a7816 */ /* 0x020fc8000000008a */
[----:B------:R-:W-:-:S05]  /*1070*/  SHF.L.U32 R138, R138, 0x10, RZ ;  /* 0x000000108a8a7819 */ /* 0x000fca00000006ff */
[----:B------:R-:W-:-:S04]  /*1080*/  FMUL.FTZ R138, R138, UR6 ;  /* 0x000000068a8a7c20 */ /* 0x000fc80008410000 */
[----:B------:R-:W-:-:S04]  /*1090*/  FMUL.FTZ R159, R95, R138 ;  /* 0x0000008a5f9f7220 */ /* 0x000fc80000410000 */
[----:B------:R-:W-:-:S07]  /*10a0*/  @P0 FADD.FTZ R159, R127, R159 ;  /* 0x0000009f7f9f0221 */ /* 0x000fce0000010000 */
.L_x_15715:
[----:B------:R-:W-:Y:S05]  /*10b0*/  BSYNC B0 ;  /* 0x0000000000007941 */ /* 0x000fea0003800000 */
.L_x_15714:
[----:B------:R-:W-:Y:S04]  /*10c0*/  BSSY B0, `(.L_x_15716) ;  /* 0x0000006000007945 */ /* 0x000fe80003800000 */
[----:B------:R-:W-:Y:S05]  /*10d0*/  @!P6 BRA `(.L_x_15717) ;  /* 0x000000000010e947 */ /* 0x000fea0003800000 */
[----:B-----5:R-:W-:-:S05]  /*10e0*/  SHF.L.U32 R138, R134, 0x10, RZ ;  /* 0x00000010868a7819 */ /* 0x020fca00000006ff */
[----:B------:R-:W-:-:S04]  /*10f0*/  FMUL.FTZ R141, R138, UR6 ;  /* 0x000000068a8d7c20 */ /* 0x000fc80008410000 */
[----:B------:R-:W-:-:S04]  /*1100*/  FMUL.FTZ R152, R96, R141 ;  /* 0x0000008d60987220 */ /* 0x000fc80000410000 */
[----:B------:R-:W-:-:S07]  /*1110*/  @P0 FADD.FTZ R152, R128, R152 ;  /* 0x0000009880980221 */ /* 0x000fce0000010000 */
.L_x_15717:
[----:B------:R-:W-:Y:S05]  /*1120*/  BSYNC B0 ;  /* 0x0000000000007941 */ /* 0x000fea0003800000 */
.L_x_15716:
[----:B------:R-:W-:Y:S04]  /*1130*/  BSSY B0, `(.L_x_15718) ;  /* 0x0000007000007945 */ /* 0x000fe80003800000 */
[----:B------:R-:W-:Y:S05]  /*1140*/  @!P6 BRA `(.L_x_15719) ;  /* 0x000000000014e947 */ /* 0x000fea0003800000 */
[----:B-----5:R-:W-:-:S04]  /*1150*/  PRMT R138, R134, 0x7632, R138 ;  /* 0x00007632868a7816 */ /* 0x020fc8000000008a */
[----:B------:R-:W-:-:S05]  /*1160*/  SHF.L.U32 R138, R138, 0x10, RZ ;  /* 0x000000108a8a7819 */ /* 0x000fca00000006ff */
[----:B------:R-:W-:-:S04]  /*1170*/  FMUL.FTZ R138, R138, UR6 ;  /* 0x000000068a8a7c20 */ /* 0x000fc80008410000 */
[----:B------:R-:W-:-:S04]  /*1180*/  FMUL.FTZ R153, R97, R138 ;  /* 0x0000008a61997220 */ /* 0x000fc80000410000 */
[----:B------:R-:W-:-:S07]  /*1190*/  @P0 FADD.FTZ R153, R129, R153 ;  /* 0x0000009981990221 */ /* 0x000fce0000010000 */
.L_x_15719:
[----:B------:R-:W-:Y:S05]  /*11a0*/  BSYNC B0 ;  /* 0x0000000000007941 */ /* 0x000fea0003800000 */
.L_x_15718:
[----:B------:R-:W-:Y:S04]  /*11b0*/  BSSY B0, `(.L_x_15720) ;  /* 0x0000006000007945 */ /* 0x000fe80003800000 */
[----:B------:R-:W-:Y:S05]  /*11c0*/  @!P6 BRA `(.L_x_15721) ;  /* 0x000000000010e947 */ /* 0x000fea0003800000 */
[----:B-----5:R-:W-:-:S05]  /*11d0*/  SHF.L.U32 R138, R135, 0x10, RZ ;  /* 0x00000010878a7819 */ /* 0x020fca00000006ff */
[----:B------:R-:W-:-:S04]  /*11e0*/  FMUL.FTZ R141, R138, UR6 ;  /* 0x000000068a8d7c20 */ /* 0x000fc80008410000 */
[----:B------:R-:W-:-:S04]  /*11f0*/  FMUL.FTZ R154, R98, R141 ;  /* 0x0000008d629a7220 */ /* 0x000fc80000410000 */
[----:B------:R-:W-:-:S07]  /*1200*/  @P0 FADD.FTZ R154, R130, R154 ;  /* 0x0000009a829a0221 */ /* 0x000fce0000010000 */
.L_x_15721:
[----:B------:R-:W-:Y:S05]  /*1210*/  BSYNC B0 ;  /* 0x0000000000007941 */ /* 0x000fea0003800000 */
.L_x_15720:
[----:B------:R-:W-:Y:S04]  /*1220*/  BSSY B0, `(.L_x_15722) ;  /* 0x0000007000007945 */ /* 0x000fe80003800000 */
[----:B------:R-:W-:Y:S05]  /*1230*/  @!P6 BRA `(.L_x_15723) ;  /* 0x000000000014e947 */ /* 0x000fea0003800000 */
[----:B-----5:R-:W-:-:S04]  /*1240*/  PRMT R138, R135, 0x7632, R138 ;  /* 0x00007632878a7816 */ /* 0x020fc8000000008a */
[----:B------:R-:W-:-:S05]  /*1250*/  SHF.L.U32 R138, R138, 0x10, RZ ;  /* 0x000000108a8a7819 */ /* 0x000fca00000006ff */
[----:B------:R-:W-:-:S04]  /*1260*/  FMUL.FTZ R138, R138, UR6 ;  /* 0x000000068a8a7c20 */ /* 0x000fc80008410000 */
[----:B------:R-:W-:-:S04]  /*1270*/  FMUL.FTZ R155, R99, R138 ;  /* 0x0000008a639b7220 */ /* 0x000fc80000410000 */
[----:B------:R-:W-:-:S07]  /*1280*/  @P0 FADD.FTZ R155, R131, R155 ;  /* 0x0000009b839b0221 */ /* 0x000fce0000010000 */
.L_x_15723:
[----:B------:R-:W-:Y:S05]  /*1290*/  BSYNC B0 ;  /* 0x0000000000007941 */ /* 0x000fea0003800000 */
.L_x_15722:
        /* <DEDUP_REMOVED lines=42> */
.L_x_15725:
[----:B------:R-:W-:Y:S05]  /*1540*/  BSYNC B0 ;  /* 0x0000000000007941 */ /* 0x000fea0003800000 */
.L_x_15724:
[----:B------:R-:W-:Y:S04]  /*1550*/  BSSY B0, `(.L_x_15726) ;  /* 0x0000007000007945 */ /* 0x000fe80003800000 */
[----:B------:R-:W-:Y:S05]  /*1560*/  @!P6 BRA `(.L_x_15727) ;  /* 0x000000000014e947 */ /* 0x000fea0003800000 */
[----:B-----5:R-:W-:-:S04]  /*1570*/  PRMT R138, R132, 0x7632, R138 ;  /* 0x00007632848a7816 */ /* 0x020fc8000000008a */
[----:B------:R-:W-:-:S05]  /*1580*/  SHF.L.U32 R138, R138, 0x10, RZ ;  /* 0x000000108a8a7819 */ /* 0x000fca00000006ff */
[----:B------:R-:W-:-:S04]  /*1590*/  FMUL.FTZ R138, R138, UR6 ;  /* 0x000000068a8a7c20 */ /* 0x000fc80008410000 */
[----:B------:R-:W-:-:S04]  /*15a0*/  FMUL.FTZ R149, R101, R138 ;  /* 0x0000008a65957220 */ /* 0x000fc80000410000 */
[----:B------:R-:W-:-:S07]  /*15b0*/  @P0 FADD.FTZ R149, R125, R149 ;  /* 0x000000957d950221 */ /* 0x000fce0000010000 */
.L_x_15727:
[----:B------:R-:W-:Y:S05]  /*15c0*/  BSYNC B0 ;  /* 0x0000000000007941 */ /* 0x000fea0003800000 */
.L_x_15726:
[----:B------:R-:W-:Y:S04]  /*15d0*/  BSSY B0, `(.L_x_15728) ;  /* 0x0000006000007945 */ /* 0x000fe80003800000 */
[----:B------:R-:W-:Y:S05]  /*15e0*/  @!P6 BRA `(.L_x_15729) ;  /* 0x000000000010e947 */ /* 0x000fea0003800000 */
[----:B-----5:R-:W-:-:S05]  /*15f0*/  SHF.L.U32 R138, R133, 0x10, RZ ;  /* 0x00000010858a7819 */ /* 0x020fca00000006ff */
[----:B------:R-:W-:-:S04]  /*1600*/  FMUL.FTZ R143, R138, UR6 ;  /* 0x000000068a8f7c20 */ /* 0x000fc80008410000 */
[----:B------:R-:W-:-:S04]  /*1610*/  FMUL.FTZ R150, R102, R143 ;  /* 0x0000008f66967220 */ /* 0x000fc80000410000 */
[----:B------:R-:W-:-:S07]  /*1620*/  @P0 FADD.FTZ R150, R126, R150 ;  /* 0x000000967e960221 */ /* 0x000fce0000010000 */
.L_x_15729:
[----:B------:R-:W-:Y:S05]  /*1630*/  BSYNC B0 ;  /* 0x0000000000007941 */ /* 0x000fea0003800000 */
.L_x_15728:
[----:B------:R-:W-:Y:S04]  /*1640*/  BSSY B0, `(.L_x_15730) ;  /* 0x0000007000007945 */ /* 0x000fe80003800000 */
[----:B------:R-:W-:Y:S05]  /*1650*/  @!P6 BRA `(.L_x_15731) ;  /* 0x000000000014e947 */ /* 0x000fea0003800000 */
[----:B-----5:R-:W-:-:S04]  /*1660*/  PRMT R138, R133, 0x7632, R138 ;  /* 0x00007632858a7816 */ /* 0x020fc8000000008a */
[----:B------:R-:W-:-:S05]  /*1670*/  SHF.L.U32 R138, R138, 0x10, RZ ;  /* 0x000000108a8a7819 */ /* 0x000fca00000006ff */
[----:B------:R-:W-:-:S04]  /*1680*/  FMUL.FTZ R138, R138, UR6 ;  /* 0x000000068a8a7c20 */ /* 0x000fc80008410000 */
[----:B------:R-:W-:-:S04]  /*1690*/  FMUL.FTZ R151, R103, R138 ;  /* 0x0000008a67977220 */ /* 0x000fc80000410000 */
[----:B------:R-:W-:-:S07]  /*16a0*/  @P0 FADD.FTZ R151, R127, R151 ;  /* 0x000000977f970221 */ /* 0x000fce0000010000 */
.L_x_15731:
[----:B------:R-:W-:Y:S05]  /*16b0*/  BSYNC B0 ;  /* 0x0000000000007941 */ /* 0x000fea0003800000 */
.L_x_15730:
[----:B------:R-:W-:Y:S04]  /*16c0*/  BSSY B0, `(.L_x_15732) ;  /* 0x0000006000007945 */ /* 0x000fe80003800000 */
[----:B------:R-:W-:Y:S05]  /*16d0*/  @!P6 BRA `(.L_x_15733) ;  /* 0x000000000010e947 */ /* 0x000fea0003800000 */
[----:B-----5:R-:W-:-:S05]  /*16e0*/  SHF.L.U32 R138, R134, 0x10, RZ ;  /* 0x00000010868a7819 */ /* 0x020fca00000006ff */
[----:B------:R-:W-:-:S04]  /*16f0*/  FMUL.FTZ R143, R138, UR6 ;  /* 0x000000068a8f7c20 */ /* 0x000fc80008410000 */
[----:B------:R-:W-:-:S04]  /*1700*/  FMUL.FTZ R144, R104, R143 ;  /* 0x0000008f68907220 */ /* 0x000fc80000410000 */
[----:B------:R-:W-:-:S07]  /*1710*/  @P0 FADD.FTZ R144, R128, R144 ;  /* 0x0000009080900221 */ /* 0x000fce0000010000 */
.L_x_15733:
[----:B------:R-:W-:Y:S05]  /*1720*/  BSYNC B0 ;  /* 0x0000000000007941 */ /* 0x000fea0003800000 */
.L_x_15732:
[----:B------:R-:W-:Y:S04]  /*1730*/  BSSY B0, `(.L_x_15734) ;  /* 0x0000007000007945 */ /* 0x000fe80003800000 */
[----:B------:R-:W-:Y:S05]  /*1740*/  @!P6 BRA `(.L_x_15735) ;  /* 0x000000000014e947 */ /* 0x000fea0003800000 */
[----:B-----5:R-:W-:-:S04]  /*1750*/  PRMT R138, R134, 0x7632, R138 ;  /* 0x00007632868a7816 */ /* 0x020fc8000000008a */
[----:B------:R-:W-:-:S05]  /*1760*/  SHF.L.U32 R138, R138, 0x10, RZ ;  /* 0x000000108a8a7819 */ /* 0x000fca00000006ff */
[----:B------:R-:W-:-:S04]  /*1770*/  FMUL.FTZ R138, R138, UR6 ;  /* 0x000000068a8a7c20 */ /* 0x000fc80008410000 */
[----:B------:R-:W-:-:S04]  /*1780*/  FMUL.FTZ R145, R105, R138 ;  /* 0x0000008a69917220 */ /* 0x000fc80000410000 */
[----:B------:R-:W-:-:S07]  /*1790*/  @P0 FADD.FTZ R145, R129, R145 ;  /* 0x0000009181910221 */ /* 0x000fce0000010000 */
.L_x_15735:
[----:B------:R-:W-:Y:S05]  /*17a0*/  BSYNC B0 ;  /* 0x0000000000007941 */ /* 0x000fea0003800000 */
.L_x_15734:
[----:B------:R-:W-:Y:S04]  /*17b0*/  BSSY B0, `(.L_x_15736) ;  /* 0x0000006000007945 */ /* 0x000fe80003800000 */
[----:B------:R-:W-:Y:S05]  /*17c0*/  @!P6 BRA `(.L_x_15737) ;  /* 0x000000000010e947 */ /* 0x000fea0003800000 */
[----:B-----5:R-:W-:-:S05]  /*17d0*/  SHF.L.U32 R138, R135, 0x10, RZ ;  /* 0x00000010878a7819 */ /* 0x020fca00000006ff */
[----:B------:R-:W-:-:S04]  /*17e0*/  FMUL.FTZ R143, R138, UR6 ;  /* 0x000000068a8f7c20 */ /* 0x000fc80008410000 */
[----:B------:R-:W-:-:S04]  /*17f0*/  FMUL.FTZ R146, R106, R143 ;  /* 0x0000008f6a927220 */ /* 0x000fc80000410000 */
[----:B------:R-:W-:-:S07]  /*1800*/  @P0 FADD.FTZ R146, R130, R146 ;  /* 0x0000009282920221 */ /* 0x000fce0000010000 */
.L_x_15737:
[----:B------:R-:W-:Y:S05]  /*1810*/  BSYNC B0 ;  /* 0x0000000000007941 */ /* 0x000fea0003800000 */
.L_x_15736:
[----:B------:R-:W-:Y:S04]  /*1820*/  BSSY B0, `(.L_x_15738) ;  /* 0x0000007000007945 */ /* 0x000fe80003800000 */
[----:B------:R-:W-:Y:S05]  /*1830*/  @!P6 BRA `(.L_x_15739) ;  /* 0x000000000014e947 */ /* 0x000fea0003800000 */
[----:B-----5:R-:W-:-:S04]  /*1840*/  PRMT R138, R135, 0x7632, R138 ;  /* 0x00007632878a7816 */ /* 0x020fc8000000008a */
[----:B------:R-:W-:-:S05]  /*1850*/  SHF.L.U32 R138, R138, 0x10, RZ ;  /* 0x000000108a8a7819 */ /* 0x000fca00000006ff */
[----:B------:R-:W-:-:S04]  /*1860*/  FMUL.FTZ R138, R138, UR6 ;  /* 0x000000068a8a7c20 */ /* 0x000fc80008410000 */
[----:B------:R-:W-:-:S04]  /*1870*/  FMUL.FTZ R147, R107, R138 ;  /* 0x0000008a6b937220 */ /* 0x000fc80000410000 */
[----:B------:R-:W-:-:S07]  /*1880*/  @P0 FADD.FTZ R147, R131, R147 ;  /* 0x0000009383930221 */ /* 0x000fce0000010000 */
.L_x_15739:
[----:B------:R-:W-:Y:S05]  /*1890*/  BSYNC B0 ;  /* 0x0000000000007941 */ /* 0x000fea0003800000 */
.L_x_15738:
[----:B------:R-:W-:Y:S01]  /*18a0*/  STG.E.128 desc[UR4][R136.64], R148 ;  /* 0x0000009488007986 */ /* 0x000fe2000c101d04 */
[----:B------:R-:W0:Y:S03]  /*18b0*/  @P5 LDC.64 R176, c[0x0][0x220] ;  /* 0x00008800ffb05b82 */ /* 0x000e260000000a00 */
[----:B------:R1:W-:Y:S04]  /*18c0*/  STG.E.128 desc[UR4][R136.64+0x10], R144 ;  /* 0x0000109088007986 */ /* 0x0003e8000c101d04 */
[----:B------:R-:W2:Y:S01]  /*18d0*/  @P0 LDG.E.128 R124, desc[UR4][R140.64] ;  /* 0x000000048c7c0981 */ /* 0x000ea2000c1e1d00 */
[C---:B------:R-:W-:Y:S01]  /*18e0*/  @!P6 ISETP.NE.U32.AND P2, PT, R188.reuse, RZ, PT ;  /* 0x000000ffbc00e20c */ /* 0x040fe20003f45070 */
[----:B------:R-:W3:Y:S02]  /*18f0*/  @P0 LDC.64 R180, c[0x0][0x230] ;  /* 0x00008c00ffb40b82 */ /* 0x000ee40000000a00 */
[----:B------:R-:W1:Y:S01]  /*1900*/  @P0 LDG.E.128 R128, desc[UR4][R140.64+0x10] ;  /* 0x000010048c800981 */ /* 0x000e62000c1e1d00 */
        /* <DEDUP_REMOVED lines=10> */
[----:B---3--:R-:W-:-:S04]  /*19b0*/  @P0 IMAD.WIDE.U32 R180, R187, 0x20, R180 ;  /* 0x00000020bbb40825 */ /* 0x008fc800078e00b4 */
        /* <DEDUP_REMOVED lines=24> */
.L_x_15741:
[----:B------:R-:W-:Y:S05]  /*1b40*/  BSYNC B0 ;  /* 0x0000000000007941 */ /* 0x000fea0003800000 */
.L_x_15740:
[----:B------:R-:W-:Y:S04]  /*1b50*/  BSSY B0, `(.L_x_15742) ;  /* 0x0000007000007945 */ /* 0x000fe80003800000 */
[----:B------:R-:W-:Y:S05]  /*1b60*/  @!P6 BRA `(.L_x_15743) ;  /* 0x000000000014e947 */ /* 0x000fea0003800000 */
[----:B-----5:R-:W-:-:S04]  /*1b70*/  PRMT R141, R132, 0x7632, R141 ;  /* 0x00007632848d7816 */ /* 0x020fc8000000008d */
[----:B------:R-:W-:-:S05]  /*1b80*/  SHF.L.U32 R141, R141, 0x10, RZ ;  /* 0x000000108d8d7819 */ /* 0x000fca00000006ff */
[----:B------:R-:W-:-:S04]  /*1b90*/  FMUL.FTZ R178, R141, UR6 ;  /* 0x000000068db27c20 */ /* 0x000fc80008410000 */
[----:B------:R-:W-:-:S04]  /*1ba0*/  FMUL.FTZ R141, R109, R178 ;  /* 0x000000b26d8d7220 */ /* 0x000fc80000410000 */
[----:B------:R-:W-:-:S07]  /*1bb0*/  @P0 FADD.FTZ R141, R125, R141 ;  /* 0x0000008d7d8d0221 */ /* 0x000fce0000010000 */
.L_x_15743:
[----:B------:R-:W-:Y:S05]  /*1bc0*/  BSYNC B0 ;  /* 0x0000000000007941 */ /* 0x000fea0003800000 */
.L_x_15742:
[----:B------:R-:W-:Y:S04]  /*1bd0*/  BSSY B0, `(.L_x_15744) ;  /* 0x0000006000007945 */ /* 0x000fe80003800000 */
[----:B------:R-:W-:Y:S05]  /*1be0*/  @!P6 BRA `(.L_x_15745) ;  /* 0x000000000010e947 */ /* 0x000fea0003800000 */
[----:B-----5:R-:W-:-:S05]  /*1bf0*/  SHF.L.U32 R142, R133, 0x10, RZ ;  /* 0x00000010858e7819 */ /* 0x020fca00000006ff */
[----:B------:R-:W-:-:S04]  /*1c00*/  FMUL.FTZ R179, R142, UR6 ;  /* 0x000000068eb37c20 */ /* 0x000fc80008410000 */
[----:B------:R-:W-:-:S04]  /*1c10*/  FMUL.FTZ R142, R110, R179 ;  /* 0x000000b36e8e7220 */ /* 0x000fc80000410000 */
[----:B------:R-:W-:-:S07]  /*1c20*/  @P0 FADD.FTZ R142, R126, R142 ;  /* 0x0000008e7e8e0221 */ /* 0x000fce0000010000 */
.L_x_15745:
[----:B------:R-:W-:Y:S05]  /*1c30*/  BSYNC B0 ;  /* 0x0000000000007941 */ /* 0x000fea0003800000 */
.L_x_15744:
[----:B------:R-:W-:Y:S04]  /*1c40*/  BSSY B0, `(.L_x_15746) ;  /* 0x0000007000007945 */ /* 0x000fe80003800000 */
[----:B------:R-:W-:Y:S05]  /*1c50*/  @!P6 BRA `(.L_x_15747) ;  /* 0x000000000014e947 */ /* 0x000fea0003800000 */
[----:B-----5:R-:W-:-:S04]  /*1c60*/  PRMT R143, R133, 0x7632, R143 ;  /* 0x00007632858f7816 */ /* 0x020fc8000000008f */
[----:B------:R-:W-:-:S05]  /*1c70*/  SHF.L.U32 R143, R143, 0x10, RZ ;  /* 0x000000108f8f7819 */ /* 0x000fca00000006ff */
[----:B------:R-:W-:-:S04]  /*1c80*/  FMUL.FTZ R178, R143, UR6 ;  /* 0x000000068fb27c20 */ /* 0x000fc80008410000 */
[----:B------:R-:W-:-:S04]  /*1c90*/  FMUL.FTZ R143, R111, R178 ;  /* 0x000000b26f8f7220 */ /* 0x000fc80000410000 */
[----:B------:R-:W-:-:S07]  /*1ca0*/  @P0 FADD.FTZ R143, R127, R143 ;  /* 0x0000008f7f8f0221 */ /* 0x000fce0000010000 */
.L_x_15747:
[----:B------:R-:W-:Y:S05]  /*1cb0*/  BSYNC B0 ;  /* 0x0000000000007941 */ /* 0x000fea0003800000 */
.L_x_15746:
[----:B------:R-:W-:Y:S04]  /*1cc0*/  BSSY B0, `(.L_x_15748) ;  /* 0x0000006000007945 */ /* 0x000fe80003800000 */
[----:B------:R-:W-:Y:S05]  /*1cd0*/  @!P6 BRA `(.L_x_15749) ;  /* 0x000000000010e947 */ /* 0x000fea0003800000 */
[----:B-----5:R-:W-:-:S05]  /*1ce0*/  SHF.L.U32 R136, R134, 0x10, RZ ;  /* 0x0000001086887819 */ /* 0x020fca00000006ff */
[----:B------:R-:W-:-:S04]  /*1cf0*/  FMUL.FTZ R179, R136, UR6 ;  /* 0x0000000688b37c20 */ /* 0x000fc80008410000 */
[----:B------:R-:W-:-:S04]  /*1d00*/  FMUL.FTZ R136, R112, R179 ;  /* 0x000000b370887220 */ /* 0x000fc80000410000 */
[----:B------:R-:W-:-:S07]  /*1d10*/  @P0 FADD.FTZ R136, R128, R136 ;  /* 0x0000008880880221 */ /* 0x000fce0000010000 */
.L_x_15749:
[----:B------:R-:W-:Y:S05]  /*1d20*/  BSYNC B0 ;  /* 0x0000000000007941 */ /* 0x000fea0003800000 */
.L_x_15748:
[----:B------:R-:W-:Y:S04]  /*1d30*/  BSSY B0, `(.L_x_15750) ;  /* 0x0000007000007945 */ /* 0x000fe80003800000 */
[----:B------:R-:W-:Y:S05]  /*1d40*/  @!P6 BRA `(.L_x_15751) ;  /* 0x000000000014e947 */ /* 0x000fea0003800000 */
[----:B-----5:R-:W-:-:S04]  /*1d50*/  PRMT R137, R134, 0x7632, R137 ;  /* 0x0000763286897816 */ /* 0x020fc80000000089 */
[----:B------:R-:W-:-:S05]  /*1d60*/  SHF.L.U32 R137, R137, 0x10, RZ ;  /* 0x0000001089897819 */ /* 0x000fca00000006ff */
[----:B------:R-:W-:-:S04]  /*1d70*/  FMUL.FTZ R178, R137, UR6 ;  /* 0x0000000689b27c20 */ /* 0x000fc80008410000 */
[----:B------:R-:W-:-:S04]  /*1d80*/  FMUL.FTZ R137, R113, R178 ;  /* 0x000000b271897220 */ /* 0x000fc80000410000 */
[----:B------:R-:W-:-:S07]  /*1d90*/  @P0 FADD.FTZ R137, R129, R137 ;  /* 0x0000008981890221 */ /* 0x000fce0000010000 */
.L_x_15751:
[----:B------:R-:W-:Y:S05]  /*1da0*/  BSYNC B0 ;  /* 0x0000000000007941 */ /* 0x000fea0003800000 */
.L_x_15750:
[----:B------:R-:W-:Y:S04]  /*1db0*/  BSSY B0, `(.L_x_15752) ;  /* 0x0000006000007945 */ /* 0x000fe80003800000 */
[----:B------:R-:W-:Y:S05]  /*1dc0*/  @!P6 BRA `(.L_x_15753) ;  /* 0x000000000010e947 */ /* 0x000fea0003800000 */
[----:B-----5:R-:W-:-:S05]  /*1dd0*/  SHF.L.U32 R138, R135, 0x10, RZ ;  /* 0x00000010878a7819 */ /* 0x020fca00000006ff */
[----:B------:R-:W-:-:S04]  /*1de0*/  FMUL.FTZ R179, R138, UR6 ;  /* 0x000000068ab37c20 */ /* 0x000fc80008410000 */
[----:B------:R-:W-:-:S04]  /*1df0*/  FMUL.FTZ R138, R114, R179 ;  /* 0x000000b3728a7220 */ /* 0x000fc80000410000 */
[----:B------:R-:W-:-:S07]  /*1e00*/  @P0 FADD.FTZ R138, R130, R138 ;  /* 0x0000008a828a0221 */ /* 0x000fce0000010000 */
.L_x_15753:
[----:B------:R-:W-:Y:S05]  /*1e10*/  BSYNC B0 ;  /* 0x0000000000007941 */ /* 0x000fea0003800000 */
.L_x_15752:
[----:B------:R-:W-:Y:S04]  /*1e20*/  BSSY B0, `(.L_x_15754) ;  /* 0x0000007000007945 */ /* 0x000fe80003800000 */
[----:B------:R-:W-:Y:S05]  /*1e30*/  @!P6 BRA `(.L_x_15755) ;  /* 0x000000000014e947 */ /* 0x000fea0003800000 */
[----:B-----5:R-:W-:-:S04]  /*1e40*/  PRMT R139, R135, 0x7632, R139 ;  /* 0x00007632878b7816 */ /* 0x020fc8000000008b */
[----:B------:R-:W-:-:S05]  /*1e50*/  SHF.L.U32 R139, R139, 0x10, RZ ;  /* 0x000000108b8b7819 */ /* 0x000fca00000006ff */
[----:B------:R-:W-:-:S04]  /*1e60*/  FMUL.FTZ R178, R139, UR6 ;  /* 0x000000068bb27c20 */ /* 0x000fc80008410000 */
[----:B------:R-:W-:-:S04]  /*1e70*/  FMUL.FTZ R139, R115, R178 ;  /* 0x000000b2738b7220 */ /* 0x000fc80000410000 */
[----:B------:R-:W-:-:S07]  /*1e80*/  @P0 FADD.FTZ R139, R131, R139 ;  /* 0x0000008b838b0221 */ /* 0x000fce0000010000 */
.L_x_15755:
[----:B------:R-:W-:Y:S05]  /*1e90*/  BSYNC B0 ;  /* 0x0000000000007941 */ /* 0x000fea0003800000 */
.L_x_15754:
[----:B------:R-:W-:Y:S01]  /*1ea0*/  STG.E.128 desc[UR4][R176.64], R140 ;  /* 0x0000008cb0007986 */ /* 0x000fe2000c101d04 */
[----:B------:R-:W0:Y:S03]  /*1eb0*/  @P5 LDC.64 R178, c[0x0][0x220] ;  /* 0x00008800ffb25b82 */ /* 0x000e260000000a00 */
[----:B------:R1:W-:Y:S04]  /*1ec0*/  STG.E.128 desc[UR4][R176.64+0x10], R136 ;  /* 0x00001088b0007986 */ /* 0x0003e8000c101d04 */
[----:B------:R-:W2:Y:S04]  /*1ed0*/  @P0 LDG.E.128 R124, desc[UR4][R180.64] ;  /* 0x00000004b47c0981 */ /* 0x000ea8000c1e1d00 */
[----:B------:R2:W1:Y:S01]  /*1ee0*/  @P0 LDG.E.128 R128, desc[UR4][R180.64+0x10] ;  /* 0x00001004b4800981 */ /* 0x000462000c1e1d00 */
        /* <DEDUP_REMOVED lines=15> */
[----:B-1----:R-:W-:Y:S02]  /*1fe0*/  @!P6 FSEL R176, R128, RZ, P3 ;  /* 0x000000ff80b0e208 */ /* 0x002fe40001800000 */
        /* <DEDUP_REMOVED lines=9> */
[----:B0-----:R-:W-:Y:S02]  /*2080*/  @!P6 FSEL R178, R130, RZ, P1 ;  /* 0x000000ff82b2e208 */ /* 0x001fe40000800000 */
[----:B------:R-:W-:Y:S02]  /*2090*/  @!P6 FSEL R179, R131, RZ, P5 ;  /* 0x000000ff83b3e208 */ /* 0x000fe40002800000 */
[----:B------:R-:W-:Y:S01]  /*20a0*/  @!P6 FSEL R180, R124, RZ, P3 ;  /* 0x000000ff7cb4e208 */ /* 0x000fe20001800000 */
[----:B------:R-:W-:Y:S06]  /*20b0*/  @!P6 BRA `(.L_x_15757) ;  /* 0x000000000010e947 */ /* 0x000fec0003800000 */
[----:B-----5:R-:W-:-:S05]  /*20c0*/  SHF.L.U32 R175, R132, 0x10, RZ ;  /* 0x0000001084af7819 */ /* 0x020fca00000006ff */
[----:B------:R-:W-:-:S04]  /*20d0*/  FMUL.FTZ R175, R175, UR6 ;  /* 0x00000006afaf7c20 */ /* 0x000fc80008410000 */
[----:B------:R-:W-:-:S04]  /*20e0*/  FMUL.FTZ R180, R116, R175 ;  /* 0x000000af74b47220 */ /* 0x000fc80000410000 */
[----:B------:R-:W-:-:S07]  /*20f0*/  @P0 FADD.FTZ R180, R124, R180 ;  /* 0x000000b47cb40221 */ /* 0x000fce0000010000 */
.L_x_15757:
[----:B------:R-:W-:Y:S05]  /*2100*/  BSYNC B0 ;  /* 0x0000000000007941 */ /* 0x000fea0003800000 */
.L_x_15756:
[----:B------:R-:W-:Y:S04]  /*2110*/  BSSY B0, `(.L_x_15758) ;  /* 0x0000007000007945 */ /* 0x000fe80003800000 */
[----:B------:R-:W-:Y:S05]  /*2120*/  @!P6 BRA `(.L_x_15759) ;  /* 0x000000000014e947 */ /* 0x000fea0003800000 */
[----:B-----5:R-:W-:-:S04]  /*2130*/  PRMT R175, R132, 0x7632, R175 ;  /* 0x0000763284af7816 */ /* 0x020fc800000000af */
[----:B------:R-:W-:-:S05]  /*2140*/  SHF.L.U32 R175, R175, 0x10, RZ ;  /* 0x00000010afaf7819 */ /* 0x000fca00000006ff */
[----:B------:R-:W-:-:S04]  /*2150*/  FMUL.FTZ R186, R175, UR6 ;  /* 0x00000006afba7c20 */ /* 0x000fc80008410000 */
[----:B------:R-:W-:-:S04]  /*2160*/  FMUL.FTZ R181, R117, R186 ;  /* 0x000000ba75b57220 */ /* 0x000fc80000410000 */
[----:B------:R-:W-:-:S07]  /*2170*/  @P0 FADD.FTZ R181, R125, R181 ;  /* 0x000000b57db50221 */ /* 0x000fce0000010000 */
.L_x_15759:
[----:B------:R-:W-:Y:S05]  /*2180*/  BSYNC B0 ;  /* 0x0000000000007941 */ /* 0x000fea0003800000 */
.L_x_15758:
[----:B------:R-:W-:Y:S04]  /*2190*/  BSSY B0, `(.L_x_15760) ;  /* 0x0000006000007945 */ /* 0x000fe80003800000 */
[----:B------:R-:W-:Y:S05]  /*21a0*/  @!P6 BRA `(.L_x_15761) ;  /* 0x000000000010e947 */ /* 0x000fea0003800000 */
[----:B-----5:R-:W-:-:S05]  /*21b0*/  SHF.L.U32 R175, R133, 0x10, RZ ;  /* 0x0000001085af7819 */ /* 0x020fca00000006ff */
[----:B------:R-:W-:-:S04]  /*21c0*/  FMUL.FTZ R175, R175, UR6 ;  /* 0x00000006afaf7c20 */ /* 0x000fc80008410000 */
[----:B------:R-:W-:-:S04]  /*21d0*/  FMUL.FTZ R182, R118, R175 ;  /* 0x000000af76b67220 */ /* 0x000fc80000410000 */
[----:B------:R-:W-:-:S07]  /*21e0*/  @P0 FADD.FTZ R182, R126, R182 ;  /* 0x000000b67eb60221 */ /* 0x000fce0000010000 */
.L_x_15761:
[----:B------:R-:W-:Y:S05]  /*21f0*/  BSYNC B0 ;  /* 0x0000000000007941 */ /* 0x000fea0003800000 */
.L_x_15760:
[----:B------:R-:W-:Y:S04]  /*2200*/  BSSY B0, `(.L_x_15762) ;  /* 0x0000007000007945 */ /* 0x000fe80003800000 */
[----:B------:R-:W-:Y:S05]  /*2210*/  @!P6 BRA `(.L_x_15763) ;  /* 0x000000000014e947 */ /* 0x000fea0003800000 */
[----:B-----5:R-:W-:-:S04]  /*2220*/  PRMT R175, R133, 0x7632, R175 ;  /* 0x0000763285af7816 */ /* 0x020fc800000000af */
[----:B------:R-:W-:-:S05]  /*2230*/  SHF.L.U32 R175, R175, 0x10, RZ ;  /* 0x00000010afaf7819 */ /* 0x000fca00000006ff */
[----:B------:R-:W-:-:S04]  /*2240*/  FMUL.FTZ R186, R175, UR6 ;  /* 0x00000006afba7c20 */ /* 0x000fc80008410000 */
[----:B------:R-:W-:-:S04]  /*2250*/  FMUL.FTZ R183, R119, R186 ;  /* 0x000000ba77b77220 */ /* 0x000fc80000410000 */
[----:B------:R-:W-:-:S07]  /*2260*/  @P0 FADD.FTZ R183, R127, R183 ;  /* 0x000000b77fb70221 */ /* 0x000fce0000010000 */
.L_x_15763:
[----:B------:R-:W-:Y:S05]  /*2270*/  BSYNC B0 ;  /* 0x0000000000007941 */ /* 0x000fea0003800000 */
.L_x_15762:
[----:B------:R-:W-:Y:S04]  /*2280*/  BSSY B0, `(.L_x_15764) ;  /* 0x0000006000007945 */ /* 0x000fe80003800000 */
[----:B------:R-:W-:Y:S05]  /*2290*/  @!P6 BRA `(.L_x_15765) ;  /* 0x000000000010e947 */ /* 0x000fea0003800000 */
[----:B-----5:R-:W-:-:S05]  /*22a0*/  SHF.L.U32 R175, R134, 0x10, RZ ;  /* 0x0000001086af7819 */ /* 0x020fca00000006ff */
[----:B------:R-:W-:-:S04]  /*22b0*/  FMUL.FTZ R175, R175, UR6 ;  /* 0x00000006afaf7c20 */ /* 0x000fc80008410000 */
[----:B------:R-:W-:-:S04]  /*22c0*/  FMUL.FTZ R176, R120, R175 ;  /* 0x000000af78b07220 */ /* 0x000fc80000410000 */
[----:B------:R-:W-:-:S07]  /*22d0*/  @P0 FADD.FTZ R176, R128, R176 ;  /* 0x000000b080b00221 */ /* 0x000fce0000010000 */
.L_x_15765:
[----:B------:R-:W-:Y:S05]  /*22e0*/  BSYNC B0 ;  /* 0x0000000000007941 */ /* 0x000fea0003800000 */
.L_x_15764:
[----:B------:R-:W-:Y:S04]  /*22f0*/  BSSY B0, `(.L_x_15766) ;  /* 0x0000007000007945 */ /* 0x000fe80003800000 */
[----:B------:R-:W-:Y:S05]  /*2300*/  @!P6 BRA `(.L_x_15767) ;  /* 0x000000000014e947 */ /* 0x000fea0003800000 */
[----:B-----5:R-:W-:-:S04]  /*2310*/  PRMT R175, R134, 0x7632, R175 ;  /* 0x0000763286af7816 */ /* 0x020fc800000000af */
[----:B------:R-:W-:-:S05]  /*2320*/  SHF.L.U32 R175, R175, 0x10, RZ ;  /* 0x00000010afaf7819 */ /* 0x000fca00000006ff */
[----:B------:R-:W-:-:S04]  /*2330*/  FMUL.FTZ R186, R175, UR6 ;  /* 0x00000006afba7c20 */ /* 0x000fc80008410000 */
[----:B------:R-:W-:-:S04]  /*2340*/  FMUL.FTZ R177, R121, R186 ;  /* 0x000000ba79b17220 */ /* 0x000fc80000410000 */
[----:B------:R-:W-:-:S07]  /*2350*/  @P0 FADD.FTZ R177, R129, R177 ;  /* 0x000000b181b10221 */ /* 0x000fce0000010000 */
.L_x_15767:
[----:B------:R-:W-:Y:S05]  /*2360*/  BSYNC B0 ;  /* 0x0000000000007941 */ /* 0x000fea0003800000 */
.L_x_15766:
[----:B------:R-:W-:Y:S04]  /*2370*/  BSSY B0, `(.L_x_15768) ;  /* 0x0000006000007945 */ /* 0x000fe80003800000 */
[----:B------:R-:W-:Y:S05]  /*2380*/  @!P6 BRA `(.L_x_15769) ;  /* 0x000000000010e947 */ /* 0x000fea0003800000 */
[----:B-----5:R-:W-:-:S05]  /*2390*/  SHF.L.U32 R175, R135, 0x10, RZ ;  /* 0x0000001087af7819 */ /* 0x020fca00000006ff */
[----:B------:R-:W-:-:S04]  /*23a0*/  FMUL.FTZ R175, R175, UR6 ;  /* 0x00000006afaf7c20 */ /* 0x000fc80008410000 */
[----:B------:R-:W-:-:S04]  /*23b0*/  FMUL.FTZ R178, R122, R175 ;  /* 0x000000af7ab27220 */ /* 0x000fc80000410000 */
[----:B------:R-:W-:-:S07]  /*23c0*/  @P0 FADD.FTZ R178, R130, R178 ;  /* 0x000000b282b20221 */ /* 0x000fce0000010000 */
.L_x_15769:
[----:B------:R-:W-:Y:S05]  /*23d0*/  BSYNC B0 ;  /* 0x0000000000007941 */ /* 0x000fea0003800000 */
.L_x_15768:
[----:B------:R-:W-:Y:S04]  /*23e0*/  BSSY B0, `(.L_x_15770) ;  /* 0x0000007000007945 */ /* 0x000fe80003800000 */
[----:B------:R-:W-:Y:S05]  /*23f0*/  @!P6 BRA `(.L_x_15771) ;  /* 0x000000000014e947 */ /* 0x000fea0003800000 */
[----:B-----5:R-:W-:-:S04]  /*2400*/  PRMT R175, R135, 0x7632, R175 ;  /* 0x0000763287af7816 */ /* 0x020fc800000000af */
[----:B------:R-:W-:-:S05]  /*2410*/  SHF.L.U32 R175, R175, 0x10, RZ ;  /* 0x00000010afaf7819 */ /* 0x000fca00000006ff */
[----:B------:R-:W-:-:S04]  /*2420*/  FMUL.FTZ R186, R175, UR6 ;  /* 0x00000006afba7c20 */ /* 0x000fc80008410000 */
[----:B------:R-:W-:-:S04]  /*2430*/  FMUL.FTZ R179, R123, R186 ;  /* 0x000000ba7bb37220 */ /* 0x000fc80000410000 */
[----:B------:R-:W-:-:S07]  /*2440*/  @P0 FADD.FTZ R179, R131, R179 ;  /* 0x000000b383b30221 */ /* 0x000fce0000010000 */
.L_x_15771:
[----:B------:R-:W-:Y:S05]  /*2450*/  BSYNC B0 ;  /* 0x0000000000007941 */ /* 0x000fea0003800000 */
.L_x_15770:
[----:B------:R-:W-:Y:S01]  /*2460*/  FADD.FTZ R186, RZ, R164 ;  /* 0x000000a4ffba7221 */ /* 0x000fe20000010000 */
[----:B------:R-:W-:Y:S01]  /*2470*/  IMAD.WIDE.U32 R184, R187, 0x20, R184 ;  /* 0x00000020bbb87825 */ /* 0x000fe200078e00b8 */
[----:B------:R-:W-:Y:S01]  /*2480*/  LOP3.LUT P0, RZ, R0, 0xff, RZ, 0xc0, !PT ;  /* 0x000000ff00ff7812 */ /* 0x000fe2000780c0ff */
[----:B------:R-:W-:Y:S02]  /*2490*/  UMOV UR10, 0xffffffff ;  /* 0xffffffff000a7882 */ /* 0x000fe40000000000 */
[----:B------:R-:W-:Y:S01]  /*24a0*/  FADD.FTZ R175, R186, R165 ;  /* 0x000000a5baaf7221 */ /* 0x000fe20000010000 */
[----:B------:R0:W-:Y:S03]  /*24b0*/  STG.E.128 desc[UR4][R184.64], R180 ;  /* 0x000000b4b8007986 */ /* 0x0001e6000c101d04 */
[----:B------:R-:W-:Y:S01]  /*24c0*/  FADD.FTZ R186, R175, R166 ;  /* 0x000000a6afba7221 */ /* 0x000fe20000010000 */
[----:B------:R0:W-:Y:S03]  /*24d0*/  STG.E.128 desc[UR4][R184.64+0x10], R176 ;  /* 0x000010b0b8007986 */ /* 0x0001e6000c101d04 */
        /* <DEDUP_REMOVED lines=35> */
[----:B------:R-:W-:-:S03]  /*2710*/  SHF.R.S32.HI R186, RZ, 0x1f, R171 ;  /* 0x0000001fffba7819 */ /* 0x000fc600000114ab */
        /* <DEDUP_REMOVED lines=104> */
.L_x_15786:
        /* <DEDUP_REMOVED lines=19> */
[----:B------:R1:W-:Y:S02]  /*2ed0*/  @!P1 LDS.64 R184, [R175] ;  /* 0x00000000afb89984 */ /* 0x0003e40000000a00 */
[----:B------:R-:W-:Y:S02]  /*2ee0*/  @!P1 MOV R0, 0x500 ;  /* 0x0000050000009802 */ /* 0x000fe40000000f00 */
        /* <DEDUP_REMOVED lines=12> */
[C---:B--2---:R-:W-:Y:S01]  /*2fb0*/  FMUL.FTZ R196, R189.reuse, R194 ;  /* 0x000000c2bdc47220 */ /* 0x044fe20000410000 */
[----:B------:R-:W-:Y:S01]  /*2fc0*/  FADD.FTZ R189, -R189, R184 ;  /* 0x000000b8bdbd7221 */ /* 0x000fe20000010100 */
[----:B------:R-:W-:Y:S02]  /*2fd0*/  I2FP.F32.S32 R190, R190 ;  /* 0x000000be00be7245 */ /* 0x000fe40000201400 */
        /* <DEDUP_REMOVED lines=16> */
[----:B0-----:R-:W-:Y:S01]  /*30e0*/  FMUL.FTZ R0, R190, R175 ;  /* 0x000000afbe007220 */ /* 0x001fe20000410000 */
[----:B--2---:R-:W-:Y:S02]  /*30f0*/  FADD.FTZ R175, R185, R184 ;  /* 0x000000b8b9af7221 */ /* 0x004fe40000010000 */
[----:B------:R-:W-:Y:S02]  /*3100*/  FMUL.FTZ R188, R188, R193 ;  /* 0x000000c1bcbc7220 */ /* 0x000fe40000410000 */
[----:B------:R-:W0:Y:S02]  /*3110*/  SHFL.IDX PT, R193, R0, RZ, 0x1f ;  /* 0x00001fff00c17589 */ /* 0x000e2400000e0000 */
[----:B------:R-:W-:-:S02]  /*3120*/  FFMA.FTZ R175, R190, R188, R175 ;  /* 0x000000bcbeaf7223 */ /* 0x000fc400000100af */
[----:B------:R-:W2:Y:S03]  /*3130*/  @!P1 LDC.64 R188, c[0x0][0x250] ;  /* 0x00009400ffbc9b82 */ /* 0x000ea60000000a00 */
[----:B------:R-:W1:Y:S05]  /*3140*/  SHFL.IDX PT, R192, R175, RZ, 0x1f ;  /* 0x00001fffafc07589 */ /* 0x000e6a00000e0000 */
[----:B------:R-:W3:Y:S01]  /*3150*/  @!P1 LDC.64 R190, c[0x0][0x258] ;  /* 0x00009600ffbe9b82 */ /* 0x000ee20000000a00 */
[----:B0-----:R-:W-:-:S05]  /*3160*/  FMUL.FTZ R184, R193, R193 ;  /* 0x000000c1c1b87220 */ /* 0x001fca0000410000 */
[----:B------:R-:W-:Y:S01]  /*3170*/  FSEL R185, R184, RZ, P4 ;  /* 0x000000ffb8b97208 */ /* 0x000fe20002000000 */
[----:B-1----:R-:W-:-:S04]  /*3180*/  FFMA.FTZ R184, R192, UR7, R187 ;  /* 0x00000007c0b87c23 */ /* 0x002fc800080100bb */
[----:B------:R-:W-:Y:S01]  /*3190*/  FADD.FTZ R187, R184, R185 ;  /* 0x000000b9b8bb7221 */ /* 0x000fe20000010000 */
[C---:B--2---:R-:W-:Y:S02]  /*31a0*/  @!P1 LEA R184, P2, R171.reuse, R188, 0x2 ;  /* 0x000000bcabb89211 */ /* 0x044fe400078410ff */
[C---:B---3--:R-:W-:Y:S01]  /*31b0*/  @!P1 LEA R188, P3, R171.reuse, R190, 0x2 ;  /* 0x000000beabbc9211 */ /* 0x048fe200078610ff */
[----:B------:R-:W0:Y:S01]  /*31c0*/  MUFU.RSQ R0, R187 ;  /* 0x000000bb00007308 */ /* 0x000e220000001400 */
[C-C-:B------:R-:W-:Y:S02]  /*31d0*/  @!P1 LEA.HI.X R185, R171.reuse, R189, R186.reuse, 0x2, P2 ;  /* 0x000000bdabb99211 */ /* 0x140fe400010f14ba */
[----:B------:R-:W-:-:S03]  /*31e0*/  @!P1 LEA.HI.X R189, R171, R191, R186, 0x2, P3 ;  /* 0x000000bfabbd9211 */ /* 0x000fc600018f14ba */
        /* <DEDUP_REMOVED lines=61> */
[C---:B------:R-:W-:Y:S01]  /*35c0*/  IADD3 R137, R175.reuse, 0x200, RZ ;  /* 0x00000200af897810 */ /* 0x040fe20007ffe0ff */
[C---:B------:R-:W-:Y:S01]  /*35d0*/  FMUL.FTZ R140, R0.reuse, R167 ;  /* 0x000000a7008c7220 */ /* 0x040fe20000410000 */
[----:B------:R-:W-:Y:S01]  /*35e0*/  FMUL.FTZ R178, R0, R145 ;  /* 0x0000009100b27220 */ /* 0x000fe20000410000 */
[----:B0-----:R-:W-:-:S04]  /*35f0*/  IMAD.WIDE.U32 R144, R175, 0x10, R152 ;  /* 0x00000010af907825 */ /* 0x001fc800078e0098 */
[----:B------:R-:W-:Y:S01]  /*3600*/  FMUL.FTZ R154, R0, R141 ;  /* 0x0000008d009a7220 */ /* 0x000fe20000410000 */
        /* <DEDUP_REMOVED lines=17> */
[----:B------:R-:W-:Y:S01]  /*3720*/  F2FP.BF16.F32.PACK_AB R136, R141, R136 ;  /* 0x000000888d88723e */ /* 0x000fe200000010ff */
[----:B------:R-:W-:Y:S01]  /*3730*/  FFMA.FTZ R157, R53, R158, R13 ;  /* 0x0000009e359d7223 */ /* 0x000fe2000001000d */
        /* <DEDUP_REMOVED lines=80> */
.L_x_15774:
[----:B------:R-:W-:Y:S05]  /*3c40*/  BSYNC B0 ;  /* 0x0000000000007941 */ /* 0x000fea0003800000 */
.L_x_15773:
[----:B------:R-:W-:Y:S02]  /*3c50*/  IADD3 R171, R171, UR8, RZ ;  /* 0x00000008abab7c10 */ /* 0x000fe4000fffe0ff */
[----:B------:R-:W-:Y:S02]  /*3c60*/  SEL R0, RZ, 0x1, P0 ;  /* 0x00000001ff007807 */ /* 0x000fe40000000000 */
[----:B------:R-:W-:-:S13]  /*3c70*/  ISETP.GE.AND P1, PT, R171, UR9, PT ;  /* 0x00000009ab007c0c */ /* 0x000fda000bf26270 */
[----:B------:R-:W-:Y:S05]  /*3c80*/  @!P1 BRA `(.L_x_15775) ;  /* 0xffffffc8002c9947 */ /* 0x000fea000383ffff */
[----:B------:R-:W-:Y:S05]  /*3c90*/  EXIT ;  /* 0x000000000000794d */ /* 0x000fea0003800000 */
.L_x_15772:
[----:B------:R-:W-:Y:S01]  /*3ca0*/  HFMA2.MMA R193, -RZ, RZ, 0, 5.9604644775390625e-08 ;  /* 0x00000001ffc17435 */ /* 0x000fe200000001ff */
[----:B------:R-:W-:Y:S02]  /*3cb0*/  MOV R194, R0 ;  /* 0x0000000000c27202 */ /* 0x000fe40000000f00 */
[----:B------:R-:W-:Y:S02]  /*3cc0*/  MOV R196, 0x1f ;  /* 0x0000001f00c47802 */ /* 0x000fe40000000f00 */
[----:B------:R-:W-:-:S07]  /*3cd0*/  MOV R191, 0xffffffff ;  /* 0xffffffff00bf7802 */ /* 0x000fce0000000f00 */
[----:B-----5:R-:W-:Y:S05]  /*3ce0*/  WARPSYNC.COLLECTIVE R191, `(.L_x_15776) ;  /* 0x00000000bf087348 */ /* 0x020fea0003c00000 */
[----:B------:R0:W1:Y:S02]  /*3cf0*/  SHFL.BFLY P1, R192, R194, R193, R196 ;  /* 0x0c0000c1c2c07389 */ /* 0x00006400000200c4 */
[----:B01---5:R-:W-:Y:S01]  /*3d00*/  ENDCOLLECTIVE ;  /* 0x000000000000791b */ /* 0x023fe20003800000 */
.L_x_15776:
[----:B------:R-:W-:Y:S01]  /*3d10*/  HFMA2.MMA R193, -RZ, RZ, 0, 1.1920928955078125e-07 ;  /* 0x00000002ffc17435 */ /* 0x000fe200000001ff */
[----:B------:R-:W-:-:S05]  /*3d20*/  MOV R185, R192 ;  /* 0x000000c000b97202 */ /* 0x000fca0000000f00 */
[----:B------:R-:W-:-:S05]  /*3d30*/  FADD.FTZ R185, R0, R185 ;  /* 0x000000b900b97221 */ /* 0x000fca0000010000 */
[----:B------:R-:W-:-:S07]  /*3d40*/  MOV R194, R185 ;  /* 0x000000b900c27202 */ /* 0x000fce0000000f00 */
[----:B------:R-:W-:Y:S05]  /*3d50*/  WARPSYNC.COLLECTIVE R191, `(.L_x_15777) ;  /* 0x00000000bf087348 */ /* 0x000fea0003c00000 */
[----:B------:R0:W1:Y:S02]  /*3d60*/  SHFL.BFLY P1, R192, R194, R193, R196 ;  /* 0x0c0000c1c2c07389 */ /* 0x00006400000200c4 */
[----:B01----:R-:W-:Y:S01]  /*3d70*/  ENDCOLLECTIVE ;  /* 0x000000000000791b */ /* 0x003fe20003800000 */
.L_x_15777:
[----:B------:R-:W-:Y:S01]  /*3d80*/  HFMA2.MMA R193, -RZ, RZ, 0, 2.384185791015625e-07 ;  /* 0x00000004ffc17435 */ /* 0x000fe200000001ff */
[----:B------:R-:W-:-:S05]  /*3d90*/  MOV R184, R192 ;  /* 0x000000c000b87202 */ /* 0x000fca0000000f00 */
[----:B------:R-:W-:-:S05]  /*3da0*/  FADD.FTZ R187, R185, R184 ;  /* 0x000000b8b9bb7221 */ /* 0x000fca0000010000 */
[----:B------:R-:W-:-:S07]  /*3db0*/  MOV R194, R187 ;  /* 0x000000bb00c27202 */ /* 0x000fce0000000f00 */
[----:B------:R-:W-:Y:S05]  /*3dc0*/  WARPSYNC.COLLECTIVE R191, `(.L_x_15778) ;  /* 0x00000000bf087348 */ /* 0x000fea0003c00000 */
[----:B------:R0:W1:Y:S02]  /*3dd0*/  SHFL.BFLY P1, R192, R194, R193, R196 ;  /* 0x0c0000c1c2c07389 */ /* 0x00006400000200c4 */
[----:B01----:R-:W-:Y:S01]  /*3de0*/  ENDCOLLECTIVE ;  /* 0x000000000000791b */ /* 0x003fe20003800000 */
.L_x_15778:
[----:B------:R-:W-:Y:S01]  /*3df0*/  HFMA2.MMA R193, -RZ, RZ, 0, 4.76837158203125e-07 ;  /* 0x00000008ffc17435 */ /* 0x000fe200000001ff */
[----:B------:R-:W-:-:S05]  /*3e00*/  MOV R184, R192 ;  /* 0x000000c000b87202 */ /* 0x000fca0000000f00 */
[----:B------:R-:W-:-:S05]  /*3e10*/  FADD.FTZ R188, R187, R184 ;  /* 0x000000b8bbbc7221 */ /* 0x000fca0000010000 */
[----:B------:R-:W-:-:S07]  /*3e20*/  MOV R194, R188 ;  /* 0x000000bc00c27202 */ /* 0x000fce0000000f00 */
[----:B------:R-:W-:Y:S05]  /*3e30*/  WARPSYNC.COLLECTIVE R191, `(.L_x_15779) ;  /* 0x00000000bf087348 */ /* 0x000fea0003c00000 */
[----:B------:R0:W1:Y:S02]  /*3e40*/  SHFL.BFLY P1, R192, R194, R193, R196 ;  /* 0x0c0000c1c2c07389 */ /* 0x00006400000200c4 */
[----:B01----:R-:W-:Y:S01]  /*3e50*/  ENDCOLLECTIVE ;  /* 0x000000000000791b */ /* 0x003fe20003800000 */
.L_x_15779:
[----:B------:R-:W-:Y:S01]  /*3e60*/  HFMA2.MMA R193, -RZ, RZ, 0, 9.5367431640625e-07 ;  /* 0x00000010ffc17435 */ /* 0x000fe200000001ff */
[----:B------:R-:W-:-:S05]  /*3e70*/  MOV R189, R192 ;  /* 0x000000c000bd7202 */ /* 0x000fca0000000f00 */
[----:B------:R-:W-:-:S05]  /*3e80*/  FADD.FTZ R189, R188, R189 ;  /* 0x000000bdbcbd7221 */ /* 0x000fca0000010000 */
[----:B------:R-:W-:-:S07]  /*3e90*/  MOV R194, R189 ;  /* 0x000000bd00c27202 */ /* 0x000fce0000000f00 */
[----:B------:R-:W-:Y:S05]  /*3ea0*/  WARPSYNC.COLLECTIVE R191, `(.L_x_15780) ;  /* 0x00000000bf087348 */ /* 0x000fea0003c00000 */
[----:B------:R0:W1:Y:S02]  /*3eb0*/  SHFL.BFLY P1, R192, R194, R193, R196 ;  /* 0x0c0000c1c2c07389 */ /* 0x00006400000200c4 */
[----:B01----:R-:W-:Y:S01]  /*3ec0*/  ENDCOLLECTIVE ;  /* 0x000000000000791b */ /* 0x003fe20003800000 */
.L_x_15780:
        /* <DEDUP_REMOVED lines=88> */
.L_x_15781:
[----:B------:R-:W-:Y:S01]  /*4450*/  HFMA2.MMA R193, -RZ, RZ, 0, 1.1920928955078125e-07 ;  /* 0x00000002ffc17435 */ /* 0x000fe200000001ff */
[----:B------:R-:W-:-:S05]  /*4460*/  MOV R185, R192 ;  /* 0x000000c000b97202 */ /* 0x000fca0000000f00 */
[----:B------:R-:W-:-:S05]  /*4470*/  FADD.FTZ R185, R0, R185 ;  /* 0x000000b900b97221 */ /* 0x000fca0000010000 */
[----:B------:R-:W-:-:S07]  /*4480*/  MOV R194, R185 ;  /* 0x000000b900c27202 */ /* 0x000fce0000000f00 */
[----:B------:R-:W-:Y:S05]  /*4490*/  WARPSYNC.COLLECTIVE R191, `(.L_x_15782) ;  /* 0x00000000bf087348 */ /* 0x000fea0003c00000 */
[----:B------:R0:W1:Y:S02]  /*44a0*/  SHFL.BFLY P1, R192, R194, R193, R196 ;  /* 0x0c0000c1c2c07389 */ /* 0x00006400000200c4 */
[----:B01----:R-:W-:Y:S01]  /*44b0*/  ENDCOLLECTIVE ;  /* 0x000000000000791b */ /* 0x003fe20003800000 */
.L_x_15782:
[----:B------:R-:W-:Y:S01]  /*44c0*/  HFMA2.MMA R193, -RZ, RZ, 0, 2.384185791015625e-07 ;  /* 0x00000004ffc17435 */ /* 0x000fe200000001ff */
[----:B------:R-:W-:-:S05]  /*44d0*/  MOV R188, R192 ;  /* 0x000000c000bc7202 */ /* 0x000fca0000000f00 */
[----:B------:R-:W-:-:S05]  /*44e0*/  FADD.FTZ R188, R185, R188 ;  /* 0x000000bcb9bc7221 */ /* 0x000fca0000010000 */
[----:B------:R-:W-:-:S07]  /*44f0*/  MOV R194, R188 ;  /* 0x000000bc00c27202 */ /* 0x000fce0000000f00 */
[----:B------:R-:W-:Y:S05]  /*4500*/  WARPSYNC.COLLECTIVE R191, `(.L_x_15783) ;  /* 0x00000000bf087348 */ /* 0x000fea0003c00000 */
[----:B------:R0:W1:Y:S02]  /*4510*/  SHFL.BFLY P1, R192, R194, R193, R196 ;  /* 0x0c0000c1c2c07389 */ /* 0x00006400000200c4 */
[----:B01----:R-:W-:Y:S01]  /*4520*/  ENDCOLLECTIVE ;  /* 0x000000000000791b */ /* 0x003fe20003800000 */
.L_x_15783:
[----:B------:R-:W-:Y:S01]  /*4530*/  HFMA2.MMA R193, -RZ, RZ, 0, 4.76837158203125e-07 ;  /* 0x00000008ffc17435 */ /* 0x000fe200000001ff */
[----:B------:R-:W-:-:S05]  /*4540*/  MOV R187, R192 ;  /* 0x000000c000bb7202 */ /* 0x000fca0000000f00 */
[----:B------:R-:W-:-:S05]  /*4550*/  FADD.FTZ R187, R188, R187 ;  /* 0x000000bbbcbb7221 */ /* 0x000fca0000010000 */
[----:B------:R-:W-:-:S07]  /*4560*/  MOV R194, R187 ;  /* 0x000000bb00c27202 */ /* 0x000fce0000000f00 */
[----:B------:R-:W-:Y:S05]  /*4570*/  WARPSYNC.COLLECTIVE R191, `(.L_x_15784) ;  /* 0x00000000bf087348 */ /* 0x000fea0003c00000 */
[----:B------:R0:W1:Y:S02]  /*4580*/  SHFL.BFLY P1, R192, R194, R193, R196 ;  /* 0x0c0000c1c2c07389 */ /* 0x00006400000200c4 */
[----:B01----:R-:W-:Y:S01]  /*4590*/  ENDCOLLECTIVE ;  /* 0x000000000000791b */ /* 0x003fe20003800000 */
.L_x_15784:
[----:B------:R-:W-:Y:S01]  /*45a0*/  HFMA2.MMA R193, -RZ, RZ, 0, 9.5367431640625e-07 ;  /* 0x00000010ffc17435 */ /* 0x000fe200000001ff */
[----:B------:R-:W-:-:S05]  /*45b0*/  MOV R190, R192 ;  /* 0x000000c000be7202 */ /* 0x000fca0000000f00 */
[----:B------:R-:W-:-:S05]  /*45c0*/  FADD.FTZ R190, R187, R190 ;  /* 0x000000bebbbe7221 */ /* 0x000fca0000010000 */
[----:B------:R-:W-:-:S07]  /*45d0*/  MOV R194, R190 ;  /* 0x000000be00c27202 */ /* 0x000fce0000000f00 */
[----:B------:R-:W-:Y:S05]  /*45e0*/  WARPSYNC.COLLECTIVE R191, `(.L_x_15785) ;  /* 0x00000000bf087348 */ /* 0x000fea0003c00000 */
[----:B------:R0:W1:Y:S02]  /*45f0*/  SHFL.BFLY P1, R192, R194, R193, R196 ;  /* 0x0c0000c1c2c07389 */ /* 0x00006400000200c4 */
[----:B01----:R-:W-:Y:S01]  /*4600*/  ENDCOLLECTIVE ;  /* 0x000000000000791b */ /* 0x003fe20003800000 */
.L_x_15785:
[----:B------:R-:W-:Y:S01]  /*4610*/  MOV R189, R192 ;  /* 0x000000c000bd7202 */ /* 0x000fe20000000f00 */
[----:B------:R-:W-:Y:S06]  /*4620*/  BRA `(.L_x_15786) ;  /* 0xffffffe400dc7947 */ /* 0x000fec000383ffff */
.L_x_15787:
        /* <DEDUP_REMOVED lines=13> */
.L_x_37231:


//--------------------- .text._ZN10layer_norm13ln_fwd_kernelINS_13Kernel_traitsIf13__nv_bfloat16fS2_fjLj5120ELj1ELj1ELj4ELj16ENS_18Kernel_traits_baseILj5120EfS2_fS2_fjLj128EEEEELb1ELb0ELb0ELb0EEEvNS_9FwdParamsE --------------------------
	.section	.text._ZN10layer_norm13ln_fwd_kernelINS_13Kernel_traitsIf13__nv_bfloat16fS2_fjLj5120ELj1ELj1ELj4ELj16ENS_18Kernel_traits_baseILj5120EfS2_fS2_fjLj128EEEEELb1ELb0ELb0ELb0EEEvNS_9FwdParamsE,"ax",@progbits
	.align	128
        .global         _ZN10layer_norm13ln_fwd_kernelINS_13Kernel_traitsIf13__nv_bfloat16fS2_fjLj5120ELj1ELj1ELj4ELj16ENS_18Kernel_traits_baseILj5120EfS2_fS2_fjLj128EEEEELb1ELb0ELb0ELb0EEEvNS_9FwdParamsE
        .type           _ZN10layer_norm13ln_fwd_kernelINS_13Kernel_traitsIf13__nv_bfloat16fS2_fjLj5120ELj1ELj1ELj4ELj16ENS_18Kernel_traits_baseILj5120EfS2_fS2_fjLj128EEEEELb1ELb0ELb0ELb0EEEvNS_9FwdParamsE,@function
        .size           _ZN10layer_norm13ln_fwd_kernelINS_13Kernel_traitsIf13__nv_bfloat16fS2_fjLj5120ELj1ELj1ELj4ELj16ENS_18Kernel_traits_baseILj5120EfS2_fS2_fjLj128EEEEELb1ELb0ELb0ELb0EEEvNS_9FwdParamsE,(.L_x_37232 - _ZN10layer_norm13ln_fwd_kernelINS_13Kernel_traitsIf13__nv_bfloat16fS2_fjLj5120ELj1ELj1ELj4ELj16ENS_18Kernel_traits_baseILj5120EfS2_fS2_fjLj128EEEEELb1ELb0ELb0ELb0EEEvNS_9FwdParamsE)
        .other          _ZN10layer_norm13ln_fwd_kernelINS_13Kernel_traitsIf13__nv_bfloat16fS2_fjLj5120ELj1ELj1ELj4ELj16ENS_18Kernel_traits_baseILj5120EfS2_fS2_fjLj128EEEEELb1ELb0ELb0ELb0EEEvNS_9FwdParamsE,@"STO_CUDA_ENTRY STV_DEFAULT"
_ZN10layer_norm13ln_fwd_kernelINS_13Kernel_traitsIf13__nv_bfloat16fS2_fjLj5120ELj1ELj1ELj4ELj16ENS_18Kernel_traits_baseILj5120EfS2_fS2_fjLj128EEEEELb1ELb0ELb0ELb0EEEvNS_9FwdParamsE:
.text._ZN10layer_norm13ln_fwd_kernelINS_13Kernel_traitsIf13__nv_bfloat16fS2_fjLj5120ELj1ELj1ELj4ELj16ENS_18Kernel_traits_baseILj5120EfS2_fS2_fjLj128EEEEELb1ELb0ELb0ELb0EEEvNS_9FwdParamsE:
        /* <DEDUP_REMOVED lines=67> */
[----:B------:R-:W-:Y:S02]  /*0430*/  LOP3.LUT R88, R5, UR27, R8, 0x96, !PT ;  /* 0x0000001b05587c12 */ /* 0x000fe4000f8e9608 */
[----:B-1----:R-:W-:Y:S02]  /*0440*/  SHF.R.S32.HI R5, RZ, 0x1f, R10 ;  /* 0x0000001fff057819 */ /* 0x002fe4000001140a */
[----:B------:R-:W-:Y:S02]  /*0450*/  LOP3.LUT R8, R3, UR28, R6, 0x96, !PT ;  /* 0x0000001c03087c12 */ /* 0x000fe4000f8e9606 */
[----:B------:R-:W-:Y:S02]  /*0460*/  LEA.HI R6, R5, R10, RZ, 0x3 ;  /* 0x0000000a05067211 */ /* 0x000fe400078f18ff */
[----:B------:R-:W-:-:S04]  /*0470*/  LOP3.LUT R7, R73, 0x7f, RZ, 0x3c, !PT ;  /* 0x0000007f49077812 */ /* 0x000fc800078e3cff */
[----:B------:R-:W-:-:S04]  /*0480*/  LEA.HI.SX32 R7, R6, R7, 0x1d ;  /* 0x0000000706077211 */ /* 0x000fc800078feaff */
[C---:B------:R-:W-:Y:S02]  /*0490*/  LOP3.LUT P6, RZ, R7.reuse, 0xffffff80, RZ, 0xc0, !PT ;  /* 0xffffff8007ff7812 */ /* 0x040fe400078cc0ff */
[C---:B------:R-:W-:Y:S02]  /*04a0*/  ISETP.GE.U32.AND P5, PT, R7.reuse, 0x100, PT ;  /* 0x000001000700780c */ /* 0x040fe40003fa6070 */
[----:B------:R-:W-:-:S09]  /*04b0*/  ISETP.GE.U32.AND P4, PT, R7, 0x180, PT ;  /* 0x000001800700780c */ /* 0x000fd20003f86070 */
[----:B------:R-:W-:-:S04]  /*04c0*/  @P6 LOP3.LUT R147, R147, 0x8, RZ, 0xfc, !PT ;  /* 0x0000000893936812 */ /* 0x000fc800078efcff */
[----:B------:R-:W-:-:S04]  /*04d0*/  LOP3.LUT R147, R147, 0xffffff7f, RZ, 0xc0, !PT ;  /* 0xffffff7f93937812 */ /* 0x000fc800078ec0ff */
[----:B------:R-:W-:Y:S02]  /*04e0*/  @P5 LOP3.LUT R147, R147, 0x80, RZ, 0xfc, !PT ;  /* 0x0000008093935812 */ /* 0x000fe400078efcff */
[----:B------:R-:W-:Y:S02]  /*04f0*/  ISETP.GE.U32.AND P3, PT, R7, 0x200, PT ;  /* 0x000002000700780c */ /* 0x000fe40003f66070 */
[----:B------:R-:W-:Y:S01]  /*0500*/  LOP3.LUT R147, R147, 0xffffffbf, RZ, 0xc0, !PT ;  /* 0xffffffbf93937812 */ /* 0x000fe200078ec0ff */
[----:B------:R-:W-:Y:S01]  /*0510*/  UIADD3 UR30, UR7, 0x1fd5c5a3, URZ ;  /* 0x1fd5c5a3071e7890 */ /* 0x000fe2000fffe03f */
[----:B------:R-:W-:Y:S02]  /*0520*/  IMAD.WIDE.U32 R88, R88, -0x2daee0ad, RZ ;  /* 0xd2511f5358587825 */ /* 0x000fe400078e00ff */
[----:B------:R-:W-:Y:S02]  /*0530*/  @P4 LOP3.LUT R147, R147, 0x40, RZ, 0xfc, !PT ;  /* 0x0000004093934812 */ /* 0x000fe400078efcff */
[----:B------:R-:W-:Y:S01]  /*0540*/  ISETP.GE.U32.AND P2, PT, R7, 0x280, PT ;  /* 0x000002800700780c */ /* 0x000fe20003f46070 */
[----:B------:R-:W-:Y:S01]  /*0550*/  UIADD3 UR29, UR6, 0x5384540f, URZ ;  /* 0x5384540f061d7890 */ /* 0x000fe2000fffe03f */
[----:B------:R-:W-:Y:S01]  /*0560*/  LOP3.LUT R147, R147, 0xffffffdf, RZ, 0xc0, !PT ;  /* 0xffffffdf93937812 */ /* 0x000fe200078ec0ff */
[----:B------:R-:W-:Y:S01]  /*0570*/  IMAD.WIDE.U32 R8, R8, -0x326172a9, RZ ;  /* 0xcd9e8d5708087825 */ /* 0x000fe200078e00ff */
[----:B------:R-:W-:-:S02]  /*0580*/  LOP3.LUT R92, R89, UR30, R2, 0x96, !PT ;  /* 0x0000001e595c7c12 */ /* 0x000fc4000f8e9602 */
[----:B------:R-:W-:Y:S01]  /*0590*/  @P3 LOP3.LUT R147, R147, 0x20, RZ, 0xfc, !PT ;  /* 0x0000002093933812 */ /* 0x000fe200078efcff */
[----:B------:R-:W-:Y:S01]  /*05a0*/  UIADD3 UR31, UR6, -0xe443238, URZ ;  /* 0xf1bbcdc8061f7890 */ /* 0x000fe2000fffe03f */
[----:B------:R-:W-:Y:S01]  /*05b0*/  LOP3.LUT R90, R9, UR29, R4, 0x96, !PT ;  /* 0x0000001d095a7c12 */ /* 0x000fe2000f8e9604 */
[----:B------:R-:W-:Y:S01]  /*05c0*/  IMAD.HI.U32 R3, R92, -0x326172a9, RZ ;  /* 0xcd9e8d575c037827 */ /* 0x000fe200078e00ff */
[----:B------:R-:W-:Y:S01]  /*05d0*/  LOP3.LUT R147, R147, 0xffffffef, RZ, 0xc0, !PT ;  /* 0xffffffef93937812 */ /* 0x000fe200078ec0ff */
[----:B------:R-:W-:Y:S02]  /*05e0*/  UIADD3 UR32, UR7, -0x24c28bd8, URZ ;  /* 0xdb3d742807207890 */ /* 0x000fe4000fffe03f */
[----:B------:R-:W-:Y:S02]  /*05f0*/  UIADD3 UR33, UR6, -0x700cb87f, URZ ;  /* 0x8ff3478106217890 */ /* 0x000fe4000fffe03f */
        /* <DEDUP_REMOVED lines=21> */
.L_x_15789:
[----:B------:R-:W-:Y:S05]  /*0750*/  BSYNC B0 ;  /* 0x0000000000007941 */ /* 0x000fea0003800000 */
.L_x_15788:
        /* <DEDUP_REMOVED lines=18> */
.L_x_15791:
[----:B------:R-:W-:Y:S05]  /*0880*/  BSYNC B0 ;  /* 0x0000000000007941 */ /* 0x000fea0003800000 */
.L_x_15790:
        /* <DEDUP_REMOVED lines=18> */
.L_x_15793:
[----:B------:R-:W-:Y:S05]  /*09b0*/  BSYNC B0 ;  /* 0x0000000000007941 */ /* 0x000fea0003800000 */
.L_x_15792:
        /* <DEDUP_REMOVED lines=18> */
.L_x_15795:
[----:B------:R-:W-:Y:S05]  /*0ae0*/  BSYNC B0 ;  /* 0x0000000000007941 */ /* 0x000fea0003800000 */
.L_x_15794:
        /* <DEDUP_REMOVED lines=13> */
[----:B------:R4:W5:Y:S05]  /*0bc0*/  LDG.E.128 R80, desc[UR4][R2.64] ;  /* 0x0000000402507981 */ /* 0x00096a000c1e1d00 */
[----:B------:R4:W5:Y:S04]  /*0bd0*/  @P0 LDG.E.128 R72, desc[UR4][R4.64] ;  /* 0x0000000404480981 */ /* 0x000968000c1e1d00 */
[----:B------:R4:W5:Y:S04]  /*0be0*/  @P0 LDG.E.128 R76, desc[UR4][R4.64+0x10] ;  /* 0x00001004044c0981 */ /* 0x000968000c1e1d00 */
[----:B------:R4:W5:Y:S02]  /*0bf0*/  LDG.E.128 R84, desc[UR4][R2.64+0x10] ;  /* 0x0000100402547981 */ /* 0x000964000c1e1d00 */
.L_x_15797:
[----:B------:R-:W-:Y:S05]  /*0c00*/  BSYNC B0 ;  /* 0x0000000000007941 */ /* 0x000fea0003800000 */
.L_x_15796:
[----:B------:R-:W-:Y:S01]  /*0c10*/  ULDC UR8, c[0x0][0x214] ;  /* 0x0000850000087ab9 */ /* 0x000fe20000000800 */
[----:B------:R-:W-:Y:S02]  /*0c20*/  LOP3.LUT R94, R91, UR32, R88, 0x96, !PT ;  /* 0x000000205b5e7c12 */ /* 0x000fe4000f8e9658 */
[----:B------:R-:W-:-:S13]  /*0c30*/  ISETP.GE.AND P0, PT, R146, UR8, PT ;  /* 0x0000000892007c0c */ /* 0x000fda000bf06270 */
[----:B------:R-:W-:Y:S05]  /*0c40*/  @P0 EXIT ;  /* 0x000000000000094d */ /* 0x000fea0003800000 */
[----:B------:R-:W-:Y:S01]  /*0c50*/  SHF.R.S32.HI R6, RZ, 0x3, R6 ;  /* 0x00000003ff067819 */ /* 0x000fe20000011406 */
[----:B------:R-:W-:Y:S01]  /*0c60*/  IMAD R89, R92, -0x326172a9, RZ ;  /* 0xcd9e8d575c597824 */ /* 0x000fe200078e02ff */
[----:B01234-:R-:W-:Y:S01]  /*0c70*/  LOP3.LUT R3, R140, 0x60, RZ, 0xc0, !PT ;  /* 0x000000608c037812 */ /* 0x01ffe200078ec0ff */
[----:B------:R-:W-:Y:S01]  /*0c80*/  IMAD.HI.U32 R88, R94, -0x326172a9, RZ ;  /* 0xcd9e8d575e587827 */ /* 0x000fe200078e00ff */
[----:B------:R-:W-:Y:S01]  /*0c90*/  LOP3.LUT R2, R6, 0x7f, RZ, 0xc0, !PT ;  /* 0x0000007f06027812 */ /* 0x000fe200078ec0ff */
[----:B------:R-:W-:Y:S01]  /*0ca0*/  ULDC.64 UR8, c[0x0][0x270] ;  /* 0x00009c0000087ab9 */ /* 0x000fe20000000a00 */
[----:B------:R-:W-:Y:S01]  /*0cb0*/  SHF.L.U32 R4, R140, 0x5, RZ ;  /* 0x000000058c047819 */ /* 0x000fe200000006ff */
[----:B------:R-:W-:Y:S01]  /*0cc0*/  IMAD R91, R90, -0x2daee0ad, RZ ;  /* 0xd2511f535a5b7824 */ /* 0x000fe200078e02ff */
[----:B------:R-:W-:Y:S01]  /*0cd0*/  SHF.R.U32.HI R6, RZ, 0x2, R6 ;  /* 0x00000002ff067819 */ /* 0x000fe20000011606 */
[----:B------:R-:W-:Y:S01]  /*0ce0*/  UISETP.NE.U32.AND UP0, UPT, UR8, URZ, UPT ;  /* 0x0000003f0800728c */ /* 0x000fe2000bf05070 */
[----:B------:R-:W-:Y:S01]  /*0cf0*/  VIADDMNMX R3, R2, -R3, RZ, !PT ;  /* 0x8000000302037246 */ /* 0x000fe200078001ff */
[----:B------:R-:W-:Y:S01]  /*0d00*/  IMAD.MOV.U32 R137, RZ, RZ, 0x1 ;  /* 0x00000001ff897424 */ /* 0x000fe200078e00ff */
[----:B------:R-:W-:Y:S01]  /*0d10*/  LOP3.LUT R5, R4, 0x3e0, RZ, 0xc0, !PT ;  /* 0x000003e004057812 */ /* 0x000fe200078ec0ff */
[----:B------:R-:W-:Y:S01]  /*0d20*/  ULDC.U8 UR8, c[0x0][0x2a0] ;  /* 0x0000a80000087ab9 */ /* 0x000fe20000000000 */
[----:B------:R-:W-:Y:S01]  /*0d30*/  LOP3.LUT R4, R6, 0x3fffffe0, RZ, 0xc0, !PT ;  /* 0x3fffffe006047812 */ /* 0x000fe200078ec0ff */
[----:B------:R-:W-:Y:S01]  /*0d40*/  UISETP.NE.AND.EX UP0, UPT, UR9, URZ, UPT, UP0 ;  /* 0x0000003f0900728c */ /* 0x000fe2000bf05300 */
[----:B------:R-:W-:Y:S01]  /*0d50*/  VIMNMX R3, R3, 0x20, PT ;  /* 0x0000002003037848 */ /* 0x000fe20003fe0100 */
[----:B------:R-:W-:Y:S01]  /*0d60*/  ULDC UR35, c[0x0][0x218] ;  /* 0x0000860000237ab9 */ /* 0x000fe20000000800 */
[----:B------:R-:W-:Y:S01]  /*0d70*/  VIADDMNMX R5, R2, -R5, RZ, !PT ;  /* 0x8000000502057246 */ /* 0x000fe200078001ff */
[----:B------:R-:W-:Y:S01]  /*0d80*/  IMAD.HI.U32 R2, R93, -0x2daee0ad, RZ ;  /* 0xd2511f535d027827 */ /* 0x000fe200078e00ff */
[----:B------:R-:W-:Y:S01]  /*0d90*/  LOP3.LUT R6, R88, UR33, R89, 0x96, !PT ;  /* 0x0000002158067c12 */ /* 0x000fe2000f8e9659 */
[----:B------:R-:W-:Y:S01]  /*0da0*/  ULDC UR14, c[0x0][0x290] ;  /* 0x0000a400000e7ab9 */ /* 0x000fe20000000800 */
[----:B------:R-:W-:Y:S01]  /*0db0*/  VIMNMX R89, R5, 0x20, PT ;  /* 0x0000002005597848 */ /* 0x000fe20003fe0100 */
[----:B------:R-:W-:Y:S01]  /*0dc0*/  IMAD.IADD R3, R3, 0x1, R4 ;  /* 0x0000000103037824 */ /* 0x000fe200078e0204 */
[----:B------:R-:W-:Y:S01]  /*0dd0*/  LOP3.LUT R5, R2, UR34, R91, 0x96, !PT ;  /* 0x0000002202057c12 */ /* 0x000fe2000f8e965b */
[----:B------:R-:W-:Y:S01]  /*0de0*/  IMAD R2, R93, -0x2daee0ad, RZ ;  /* 0xd2511f535d027824 */ /* 0x000fe200078e02ff */
[----:B------:R-:W-:Y:S01]  /*0df0*/  IADD3 R89, R4, R89, RZ ;  /* 0x0000005904597210 */ /* 0x000fe20007ffe0ff */
[----:B------:R-:W-:Y:S01]  /*0e00*/  IMAD.SHL.U32 R3, R3, 0x8, RZ ;  /* 0x0000000803037824 */ /* 0x000fe200078e00ff */
[----:B------:R-:W-:Y:S01]  /*0e10*/  UISETP.NE.AND UP1, UPT, UR8, URZ, UPT ;  /* 0x0000003f0800728c */ /* 0x000fe2000bf25270 */
[----:B------:R-:W-:Y:S01]  /*0e20*/  IMAD R4, R94, -0x326172a9, RZ ;  /* 0xcd9e8d575e047824 */ /* 0x000fe200078e02ff */
[----:B------:R-:W-:Y:S01]  /*0e30*/  SHF.L.U32 R141, R89, 0x3, RZ ;  /* 0x00000003598d7819 */ /* 0x000fe200000006ff */
[----:B------:R-:W-:Y:S01]  /*0e40*/  ULDC.64 UR10, c[0x0][0x238] ;  /* 0x00008e00000a7ab9 */ /* 0x000fe20000000a00 */
[----:B------:R-:W-:Y:S01]  /*0e50*/  I2FP.F32.U32 R142, R3 ;  /* 0x00000003008e7245 */ /* 0x000fe20000201000 */
[----:B------:R-:W-:Y:S01]  /*0e60*/  ULDC.64 UR12, c[0x0][0x240] ;  /* 0x00009000000c7ab9 */ /* 0x000fe20000000a00 */
[----:B------:R-:W-:Y:S01]  /*0e70*/  LOP3.LUT R3, R0, 0x3, RZ, 0xc0, !PT ;  /* 0x0000000300037812 */ /* 0x000fe200078ec0ff */
[----:B------:R-:W-:Y:S01]  /*0e80*/  IMAD.MOV.U32 R0, RZ, RZ, RZ ;  /* 0x000000ffff007224 */ /* 0x000fe200078e00ff */
[----:B------:R-:W-:-:S02]  /*0e90*/  ULDC.64 UR16, c[0x0][0x210] ;  /* 0x0000840000107ab9 */ /* 0x000fc40000000a00 */
[----:B------:R-:W0:Y:S04]  /*0ea0*/  MUFU.RCP R142, R142 ;  /* 0x0000008e008e7308 */ /* 0x000e280000001000 */
.L_x_16099:
[----:B------:R-:W-:Y:S01]  /*0eb0*/  PLOP3.LUT P0, PT, PT, PT, UP0, 0x80, 0x0 ;  /* 0x000000000000781c */ /* 0x000fe20003f0f008 */
[----:B------:R-:W-:Y:S01]  /*0ec0*/  IMAD.MOV.U32 R151, RZ, RZ, 0x2 ;  /* 0x00000002ff977424 */ /* 0x000fe200078e00ff */
        /* <DEDUP_REMOVED lines=12> */
[----:B------:R-:W-:-:S05]  /*0f90*/  LEA.HI.SX32 R148, R139, R148, 0x1d ;  /* 0x000000948b947211 */ /* 0x000fca00078feaff */
[----:B------:R-:W-:Y:S01]  /*0fa0*/  IMAD.MOV.U32 R138, RZ, RZ, R148 ;  /* 0x000000ffff8a7224 */ /* 0x000fe200078e0094 */
[----:B--2---:R-:W-:Y:S01]  /*0fb0*/  @P0 SHF.L.U32 R136, R150, 0x10, RZ ;  /* 0x0000001096880819 */ /* 0x004fe200000006ff */
[----:B------:R-:W-:Y:S06]  /*0fc0*/  @!P2 BRA `(.L_x_15799) ;  /* 0x0000002c0010a947 */ /* 0x000fec0003800000 */
        /* <DEDUP_REMOVED lines=22> */
.L_x_15801:
[----:B------:R-:W-:-:S07]  /*1130*/  MOV R149, R4 ;  /* 0x0000000400957202 */ /* 0x000fce0000000f00 */
.L_x_15802:
[----:B------:R-:W-:Y:S05]  /*1140*/  BSYNC B1 ;  /* 0x0000000000017941 */ /* 0x000fea0003800000 */
.L_x_15800:
        /* <DEDUP_REMOVED lines=16> */
.L_x_15806:
[----:B------:R-:W-:Y:S05]  /*1250*/  BSYNC B2 ;  /* 0x0000000000027941 */ /* 0x000fea0003800000 */
.L_x_15805:
        /* <DEDUP_REMOVED lines=40> */
[----:B------:R-:W-:-:S04]  /*14e0*/  LOP3.LUT R6, R5, UR33, R138, 0x96, !PT ;  /* 0x0000002105067c12 */ /* 0x000fc8000f8e968a */
[----:B------:R-:W-:Y:S01]  /*14f0*/  LOP3.LUT R5, R99, UR34, R2, 0x96, !PT ;  /* 0x0000002263057c12 */ /* 0x000fe2000f8e9602 */
[----:B------:R-:W-:-:S07]  /*1500*/  IMAD.MOV.U32 R2, RZ, RZ, R98 ;  /* 0x000000ffff027224 */ /* 0x000fce00078e0062 */
.L_x_15804:
[----:B------:R-:W-:Y:S05]  /*1510*/  BSYNC B1 ;  /* 0x0000000000017941 */ /* 0x000fea0003800000 */
.L_x_15803:
[----:B------:R-:W1:Y:S01]  /*1520*/  LDC R139, c[0x0][0x294] ;  /* 0x0000a500ff8b7b82 */ /* 0x000e620000000800 */
[----:B------:R-:W-:Y:S01]  /*1530*/  I2FP.F32.U32 R98, R149 ;  /* 0x0000009500627245 */ /* 0x000fe20000201000 */
[----:B------:R-:W-:Y:S01]  /*1540*/  IMAD.MOV.U32 R149, RZ, RZ, 0x2f800000 ;  /* 0x2f800000ff957424 */ /* 0x000fe200078e00ff */
[----:B------:R-:W-:Y:S01]  /*1550*/  LOP3.LUT R147, R147, 0xfffffffb, RZ, 0xc0, !PT ;  /* 0xfffffffb93937812 */ /* 0x000fe200078ec0ff */
[----:B-----5:R-:W-:Y:S01]  /*1560*/  IMAD.U32 R3, R100, 0x10000, RZ ;  /* 0x0001000064037824 */ /* 0x020fe200078e00ff */
[----:B------:R-:W-:Y:S01]  /*1570*/  ISETP.NE.U32.AND P0, PT, R96, RZ, PT ;  /* 0x000000ff6000720c */ /* 0x000fe20003f05070 */
[----:B------:R-:W-:Y:S01]  /*1580*/  FFMA.FTZ R98, R98, R149, 1.1641532182693481445e-10 ;  /* 0x2f00000062627423 */ /* 0x000fe20000010095 */
[----:B------:R-:W-:Y:S01]  /*1590*/  BSSY B1, `(.L_x_15807) ;  /* 0x0000016000017945 */ /* 0x000fe20003800000 */
[----:B------:R-:W2:Y:S01]  /*15a0*/  LDC R138, c[0x0][0x298] ;  /* 0x0000a600ff8a7b82 */ /* 0x000ea20000000800 */
[----:B------:R-:W-:Y:S01]  /*15b0*/  FMUL.FTZ R3, R3, R136 ;  /* 0x0000008803037220 */ /* 0x000fe20000410000 */
[----:B------:R-:W-:-:S02]  /*15c0*/  ISETP.NE.AND.EX P0, PT, R97, RZ, PT, P0 ;  /* 0x000000ff6100720c */ /* 0x000fc40003f05300 */
[----:B------:R-:W-:Y:S02]  /*15d0*/  PRMT R100, R100, 0x7632, R100 ;  /* 0x0000763264647816 */ /* 0x000fe40000000064 */
[----:B------:R-:W-:Y:S02]  /*15e0*/  IADD3 R99, R150, 0x1, RZ ;  /* 0x0000000196637810 */ /* 0x000fe40007ffe0ff */
[----:B-1----:R-:W-:Y:S01]  /*15f0*/  FSETP.GTU.FTZ.AND P1, PT, R98, R139, PT ;  /* 0x0000008b6200720b */ /* 0x002fe20003f3c000 */
[----:B--2---:R-:W-:-:S12]  /*1600*/  FMUL.FTZ R3, R3, R138 ;  /* 0x0000008a03037220 */ /* 0x004fd80000410000 */
        /* <DEDUP_REMOVED lines=13> */
.L_x_15808:
[----:B------:R-:W-:-:S07]  /*16e0*/  IMAD.MOV.U32 R97, RZ, RZ, R4 ;  /* 0x000000ffff617224 */ /* 0x000fce00078e0004 */
.L_x_15809:
[----:B------:R-:W-:Y:S05]  /*16f0*/  BSYNC B1 ;  /* 0x0000000000017941 */ /* 0x000fea0003800000 */
.L_x_15807:
        /* <DEDUP_REMOVED lines=16> */
.L_x_15813:
[----:B------:R-:W-:Y:S05]  /*1800*/  BSYNC B2 ;  /* 0x0000000000027941 */ /* 0x000fea0003800000 */
.L_x_15812:
        /* <DEDUP_REMOVED lines=41> */
[----:B------:R-:W-:-:S07]  /*1aa0*/  LOP3.LUT R5, R3, UR34, R98, 0x96, !PT ;  /* 0x0000002203057c12 */ /* 0x000fce000f8e9662 */
.L_x_15811:
[----:B------:R-:W-:Y:S05]  /*1ab0*/  BSYNC B1 ;  /* 0x0000000000017941 */ /* 0x000fea0003800000 */
.L_x_15810:
        /* <DEDUP_REMOVED lines=22> */
.L_x_15815:
[----:B------:R-:W-:-:S07]  /*1c20*/  MOV R100, R4 ;  /* 0x0000000400647202 */ /* 0x000fce0000000f00 */
.L_x_15816:
[----:B------:R-:W-:Y:S05]  /*1c30*/  BSYNC B1 ;  /* 0x0000000000017941 */ /* 0x000fea0003800000 */
.L_x_15814:
        /* <DEDUP_REMOVED lines=16> */
.L_x_15820:
[----:B------:R-:W-:Y:S05]  /*1d40*/  BSYNC B2 ;  /* 0x0000000000027941 */ /* 0x000fea0003800000 */
.L_x_15819:
        /* <DEDUP_REMOVED lines=41> */
[----:B------:R-:W-:-:S07]  /*1fe0*/  LOP3.LUT R5, R3, UR34, R98, 0x96, !PT ;  /* 0x0000002203057c12 */ /* 0x000fce000f8e9662 */
.L_x_15818:
[----:B------:R-:W-:Y:S05]  /*1ff0*/  BSYNC B1 ;  /* 0x0000000000017941 */ /* 0x000fea0003800000 */
.L_x_15817:
[----:B------:R-:W-:Y:S01]  /*2000*/  I2FP.F32.U32 R98, R100 ;  /* 0x0000006400627245 */ /* 0x000fe20000201000 */
[----:B------:R-:W-:Y:S01]  /*2010*/  BSSY B1, `(.L_x_15821) ;  /* 0x0000015000017945 */ /* 0x000fe20003800000 */
[C---:B------:R-:W-:Y:S02]  /*2020*/  SHF.L.U32 R3, R101.reuse, 0x10, RZ ;  /* 0x0000001065037819 */ /* 0x040fe400000006ff */
[----:B------:R-:W-:Y:S01]  /*2030*/  ISETP.NE.AND P2, PT, R150, 0x1, PT ;  /* 0x000000019600780c */ /* 0x000fe20003f45270 */
[----:B------:R-:W-:Y:S01]  /*2040*/  FFMA.FTZ R98, R98, R149, 1.1641532182693481445e-10 ;  /* 0x2f00000062627423 */ /* 0x000fe20000010095 */
[----:B------:R-:W-:Y:S01]  /*2050*/  PRMT R99, R101, 0x7632, R99 ;  /* 0x0000763265637816 */ /* 0x000fe20000000063 */
[----:B------:R-:W-:-:S03]  /*2060*/  FMUL.FTZ R3, R3, R136 ;  /* 0x0000008803037220 */ /* 0x000fc60000410000 */
[----:B------:R-:W-:Y:S01]  /*2070*/  FSETP.GTU.FTZ.AND P1, PT, R98, R139, PT ;  /* 0x0000008b6200720b */ /* 0x000fe20003f3c000 */
[----:B------:R-:W-:-:S05]  /*2080*/  FMUL.FTZ R3, R3, R138 ;  /* 0x0000008a03037220 */ /* 0x000fca0000410000 */
        /* <DEDUP_REMOVED lines=12> */
.L_x_15822:
[----:B------:R-:W-:-:S07]  /*2150*/  IMAD.MOV.U32 R152, RZ, RZ, R4 ;  /* 0x000000ffff987224 */ /* 0x000fce00078e0004 */
.L_x_15823:
[----:B------:R-:W-:Y:S05]  /*2160*/  BSYNC B1 ;  /* 0x0000000000017941 */ /* 0x000fea0003800000 */
.L_x_15821:
        /* <DEDUP_REMOVED lines=16> */
.L_x_15827:
[----:B------:R-:W-:Y:S05]  /*2270*/  BSYNC B2 ;  /* 0x0000000000027941 */ /* 0x000fea0003800000 */
.L_x_15826:
        /* <DEDUP_REMOVED lines=42> */
.L_x_15825:
[----:B------:R-:W-:Y:S05]  /*2520*/  BSYNC B1 ;  /* 0x0000000000017941 */ /* 0x000fea0003800000 */
.L_x_15824:
        /* <DEDUP_REMOVED lines=20> */
.L_x_15829:
[----:B------:R-:W-:-:S07]  /*2670*/  IMAD.MOV.U32 R152, RZ, RZ, R4 ;  /* 0x000000ffff987224 */ /* 0x000fce00078e0004 */
.L_x_15830:
[----:B------:R-:W-:Y:S05]  /*2680*/  BSYNC B1 ;  /* 0x0000000000017941 */ /* 0x000fea0003800000 */
.L_x_15828:
        /* <DEDUP_REMOVED lines=16> */
.L_x_15834:
[----:B------:R-:W-:Y:S05]  /*2790*/  BSYNC B2 ;  /* 0x0000000000027941 */ /* 0x000fea0003800000 */
.L_x_15833:
        /* <DEDUP_REMOVED lines=42> */
.L_x_15832:
[----:B------:R-:W-:Y:S05]  /*2a40*/  BSYNC B1 ;  /* 0x0000000000017941 */ /* 0x000fea0003800000 */
.L_x_15831:
        /* <DEDUP_REMOVED lines=21> */
.L_x_15836:
[----:B------:R-:W-:-:S07]  /*2ba0*/  MOV R101, R4 ;  /* 0x0000000400657202 */ /* 0x000fce0000000f00 */
.L_x_15837:
[----:B------:R-:W-:Y:S05]  /*2bb0*/  BSYNC B1 ;  /* 0x0000000000017941 */ /* 0x000fea0003800000 */
.L_x_15835:
        /* <DEDUP_REMOVED lines=16> */
.L_x_15841:
[----:B------:R-:W-:Y:S05]  /*2cc0*/  BSYNC B2 ;  /* 0x0000000000027941 */ /* 0x000fea0003800000 */
.L_x_15840:
        /* <DEDUP_REMOVED lines=42> */
.L_x_15839:
[----:B------:R-:W-:Y:S05]  /*2f70*/  BSYNC B1 ;  /* 0x0000000000017941 */ /* 0x000fea0003800000 */
.L_x_15838:
        /* <DEDUP_REMOVED lines=8> */
[----:B------:R-:W-:-:S04]  /*3000*/  VIADD R150, R151, 0x1 ;  /* 0x0000000197967836 */ /* 0x000fc80000000000 */
        /* <DEDUP_REMOVED lines=11> */
.L_x_15843:
[----:B------:R-:W-:-:S07]  /*30c0*/  IMAD.MOV.U32 R102, RZ, RZ, R4 ;  /* 0x000000ffff667224 */ /* 0x000fce00078e0004 */
.L_x_15844:
[----:B------:R-:W-:Y:S05]  /*30d0*/  BSYNC B1 ;  /* 0x0000000000017941 */ /* 0x000fea0003800000 */
.L_x_15842:
        /* <DEDUP_REMOVED lines=16> */
.L_x_15848:
[----:B------:R-:W-:Y:S05]  /*31e0*/  BSYNC B2 ;  /* 0x0000000000027941 */ /* 0x000fea0003800000 */
.L_x_15847:
        /* <DEDUP_REMOVED lines=42> */
.L_x_15846:
[----:B------:R-:W-:Y:S05]  /*3490*/  BSYNC B1 ;  /* 0x0000000000017941 */ /* 0x000fea0003800000 */
.L_x_15845:
        /* <DEDUP_REMOVED lines=21> */
.L_x_15850:
[----:B------:R-:W-:-:S07]  /*35f0*/  IMAD.MOV.U32 R152, RZ, RZ, R4 ;  /* 0x000000ffff987224 */ /* 0x000fce00078e0004 */
.L_x_15851:
[----:B------:R-:W-:Y:S05]  /*3600*/  BSYNC B1 ;  /* 0x0000000000017941 */ /* 0x000fea0003800000 */
.L_x_15849:
        /* <DEDUP_REMOVED lines=18> */
.L_x_15855:
[----:B------:R-:W-:Y:S05]  /*3730*/  BSYNC B2 ;  /* 0x0000000000027941 */ /* 0x000fea0003800000 */
.L_x_15854:
        /* <DEDUP_REMOVED lines=41> */
[----:B------:R-:W-:-:S11]  /*39d0*/  HFMA2.MMA R3, -RZ, RZ, 0, 0 ;  /* 0x00000000ff037435 */ /* 0x000fd600000001ff */
.L_x_15853:
[----:B------:R-:W-:Y:S05]  /*39e0*/  BSYNC B1 ;  /* 0x0000000000017941 */ /* 0x000fea0003800000 */
.L_x_15852:
[----:B------:R-:W-:Y:S01]  /*39f0*/  I2FP.F32.U32 R150, R152 ;  /* 0x0000009800967245 */ /* 0x000fe20000201000 */
[----:B------:R-:W-:Y:S01]  /*3a00*/  IMAD.U32 R103, R103, 0x10000, RZ ;  /* 0x0001000067677824 */ /* 0x000fe200078e00ff */
[----:B------:R-:W-:Y:S02]  /*3a10*/  SEL R153, RZ, 0x1, P2 ;  /* 0x00000001ff997807 */ /* 0x000fe40001000000 */
[----:B------:R-:W-:Y:S01]  /*3a20*/  SEL R154, RZ, 0x10000, P5 ;  /* 0x00010000ff9a7807 */ /* 0x000fe20002800000 */
[----:B------:R-:W-:Y:S01]  /*3a30*/  FFMA.FTZ R150, R150, R149, 1.1641532182693481445e-10 ;  /* 0x2f00000096967423 */ /* 0x000fe20000010095 */
[----:B------:R-:W-:Y:S01]  /*3a40*/  FMUL.FTZ R103, R103, R136 ;  /* 0x0000008867677220 */ /* 0x000fe20000410000 */
[----:B------:R-:W-:Y:S01]  /*3a50*/  LOP3.LUT P5, RZ, R147, 0x2, RZ, 0xc0, !PT ;  /* 0x0000000293ff7812 */ /* 0x000fe200078ac0ff */
[----:B------:R-:W-:Y:S01]  /*3a60*/  IMAD.WIDE.U32 R152, R153, 0x1000000, RZ ;  /* 0x0100000099987825 */ /* 0x000fe200078e00ff */
[----:B------:R-:W-:-:S03]  /*3a70*/  SEL R151, RZ, 0x100, P4 ;  /* 0x00000100ff977807 */ /* 0x000fc60002000000 */
[----:B------:R-:W-:Y:S01]  /*3a80*/  FMUL.FTZ R103, R103, R138 ;  /* 0x0000008a67677220 */ /* 0x000fe20000410000 */
[----:B------:R-:W-:Y:S02]  /*3a90*/  FSETP.GTU.FTZ.AND P2, PT, R150, R139, PT ;  /* 0x0000008b9600720b */ /* 0x000fe40003f5c000 */
[----:B------:R-:W-:Y:S02]  /*3aa0*/  SEL R139, RZ, 0x1, P3 ;  /* 0x00000001ff8b7807 */ /* 0x000fe40001800000 */
[----:B------:R-:W-:Y:S02]  /*3ab0*/  SEL R149, RZ, 0x1000000, P2 ;  /* 0x01000000ff957807 */ /* 0x000fe40001000000 */
[----:B------:R-:W-:Y:S02]  /*3ac0*/  SEL R150, RZ, 0x1, P1 ;  /* 0x00000001ff967807 */ /* 0x000fe40000800000 */
[----:B------:R-:W-:Y:S02]  /*3ad0*/  SEL R138, RZ, 0x1, P5 ;  /* 0x00000001ff8a7807 */ /* 0x000fe40002800000 */
[----:B------:R-:W-:Y:S01]  /*3ae0*/  LOP3.LUT R149, R151, R149, R154, 0xfe, !PT ;  /* 0x0000009597957212 */ /* 0x000fe200078efe9a */
[----:B------:R-:W-:Y:S01]  /*3af0*/  IMAD.WIDE.U32 R150, R150, 0x10000, RZ ;  /* 0x0001000096967825 */ /* 0x000fe200078e00ff */
[----:B------:R-:W-:-:S02]  /*3b00*/  FSEL R103, R103, RZ, !P2 ;  /* 0x000000ff67677208 */ /* 0x000fc40005000000 */
[----:B------:R-:W-:Y:S01]  /*3b10*/  LOP3.LUT R153, R153, R149, R139, 0xfe, !PT ;  /* 0x0000009599997212 */ /* 0x000fe200078efe8b */
[----:B------:R-:W-:Y:S01]  /*3b20*/  IMAD.WIDE.U32 R138, R138, 0x100, RZ ;  /* 0x000001008a8a7825 */ /* 0x000fe200078e00ff */
[----:B------:R-:W-:-:S03]  /*3b30*/  LOP3.LUT P6, RZ, R147, 0x4, RZ, 0xc0, !PT ;  /* 0x0000000493ff7812 */ /* 0x000fc600078cc0ff */
[----:B------:R-:W-:Y:S01]  /*3b40*/  @P0 FADD.FTZ R103, R95, R103 ;  /* 0x000000675f670221 */ /* 0x000fe20000010000 */
[----:B------:R-:W-:Y:S02]  /*3b50*/  LEA R154, P1, R148, UR10, 0x5 ;  /* 0x0000000a949a7c11 */ /* 0x000fe4000f8228ff */
[----:B------:R-:W-:Y:S01]  /*3b60*/  LOP3.LUT R152, R138, R152, R150, 0xfe, !PT ;  /* 0x000000988a987212 */ /* 0x000fe200078efe96 */
[C---:B------:R-:W-:Y:S01]  /*3b70*/  VIADD R138, R148.reuse, 0x80 ;  /* 0x00000080948a7836 */ /* 0x040fe20000000000 */
[----:B------:R-:W-:Y:S02]  /*3b80*/  LOP3.LUT R153, R139, R153, R151, 0xfe, !PT ;  /* 0x000000998b997212 */ /* 0x000fe400078efe97 */
[----:B------:R-:W-:Y:S02]  /*3b90*/  SEL R139, RZ, 0x1, P6 ;  /* 0x00000001ff8b7807 */ /* 0x000fe40003000000 */
[C---:B------:R-:W-:Y:S02]  /*3ba0*/  LEA R150, P0, R148.reuse, UR12, 0x3 ;  /* 0x0000000c94967c11 */ /* 0x040fe4000f8018ff */
[----:B------:R-:W-:-:S02]  /*3bb0*/  LEA.HI.X R155, R148, UR11, RZ, 0x5, P1 ;  /* 0x0000000b949b7c11 */ /* 0x000fc400088f2cff */
[----:B------:R-:W-:Y:S02]  /*3bc0*/  LOP3.LUT R152, R152, R139, RZ, 0xfc, !PT ;  /* 0x0000008b98987212 */ /* 0x000fe400078efcff */
[----:B------:R-:W-:Y:S01]  /*3bd0*/  LEA.HI.X R151, R148, UR13, RZ, 0x3, P0 ;  /* 0x0000000d94977c11 */ /* 0x000fe200080f1cff */
[----:B------:R1:W-:Y:S04]  /*3be0*/  STG.E.128 desc[UR4][R154.64], R96 ;  /* 0x000000609a007986 */ /* 0x0003e8000c101d04 */
[----:B------:R1:W-:Y:S04]  /*3bf0*/  STG.E.128 desc[UR4][R154.64+0x10], R100 ;  /* 0x000010649a007986 */ /* 0x0003e8000c101d04 */
[----:B------:R1:W-:Y:S02]  /*3c00*/  STG.E.64 desc[UR4][R150.64], R152 ;  /* 0x0000009896007986 */ /* 0x0003e4000c101b04 */
.L_x_15799:
[----:B------:R-:W-:Y:S05]  /*3c10*/  BSYNC B0 ;  /* 0x0000000000007941 */ /* 0x000fea0003800000 */
.L_x_15798:
        /* <DEDUP_REMOVED lines=25> */
.L_x_15859:
[----:B------:R-:W-:-:S07]  /*3db0*/  IMAD.MOV.U32 R152, RZ, RZ, R4 ;  /* 0x000000ffff987224 */ /* 0x000fce00078e0004 */
.L_x_15860:
[----:B------:R-:W-:Y:S05]  /*3dc0*/  BSYNC B1 ;  /* 0x0000000000017941 */ /* 0x000fea0003800000 */
.L_x_15858:
        /* <DEDUP_REMOVED lines=16> */
.L_x_15864:
[----:B------:R-:W-:Y:S05]  /*3ed0*/  BSYNC B2 ;  /* 0x0000000000027941 */ /* 0x000fea0003800000 */
.L_x_15863:
        /* <DEDUP_REMOVED lines=43> */
.L_x_15862:
[----:B------:R-:W-:Y:S05]  /*4190*/  BSYNC B1 ;  /* 0x0000000000017941 */ /* 0x000fea0003800000 */
.L_x_15861:
[----:B------:R-:W1:Y:S01]  /*41a0*/  LDC R149, c[0x0][0x294] ;  /* 0x0000a500ff957b82 */ /* 0x000e620000000800 */
[----:B------:R-:W-:Y:S01]  /*41b0*/  I2FP.F32.U32 R3, R152 ;  /* 0x0000009800037245 */ /* 0x000fe20000201000 */
[----:B------:R-:W-:Y:S01]  /*41c0*/  IMAD.MOV.U32 R152, RZ, RZ, 0x2f800000 ;  /* 0x2f800000ff987424 */ /* 0x000fe200078e00ff */
[----:B------:R-:W-:Y:S01]  /*41d0*/  ISETP.NE.U32.AND P0, PT, R104, RZ, PT ;  /* 0x000000ff6800720c */ /* 0x000fe20003f05070 */
[----:B------:R-:W-:Y:S01]  /*41e0*/  BSSY B1, `(.L_x_15865) ;  /* 0x0000019000017945 */ /* 0x000fe20003800000 */
[C---:B-----5:R-:W-:Y:S01]  /*41f0*/  SHF.L.U32 R107, R108.reuse, 0x10, RZ ;  /* 0x000000106c6b7819 */ /* 0x060fe200000006ff */
[----:B------:R-:W-:Y:S01]  /*4200*/  FFMA.FTZ R104, R3, R152, 1.1641532182693481445e-10 ;  /* 0x2f00000003687423 */ /* 0x000fe20000010098 */
[----:B------:R-:W-:Y:S01]  /*4210*/  LOP3.LUT R147, R147, 0xfffffffb, RZ, 0xc0, !PT ;  /* 0xfffffffb93937812 */ /* 0x000fe200078ec0ff */
[----:B------:R-:W2:Y:S01]  /*4220*/  LDC R139, c[0x0][0x298] ;  /* 0x0000a600ff8b7b82 */ /* 0x000ea20000000800 */
[----:B------:R-:W-:Y:S01]  /*4230*/  ISETP.NE.AND.EX P0, PT, R105, RZ, PT, P0 ;  /* 0x000000ff6900720c */ /* 0x000fe20003f05300 */
        /* <DEDUP_REMOVED lines=18> */
.L_x_15866:
[----:B------:R-:W-:-:S07]  /*4360*/  IMAD.MOV.U32 R105, RZ, RZ, R4 ;  /* 0x000000ffff697224 */ /* 0x000fce00078e0004 */
.L_x_15867:
[----:B------:R-:W-:Y:S05]  /*4370*/  BSYNC B1 ;  /* 0x0000000000017941 */ /* 0x000fea0003800000 */
.L_x_15865:
        /* <DEDUP_REMOVED lines=16> */
.L_x_15871:
[----:B------:R-:W-:Y:S05]  /*4480*/  BSYNC B2 ;  /* 0x0000000000027941 */ /* 0x000fea0003800000 */
.L_x_15870:
        /* <DEDUP_REMOVED lines=42> */
.L_x_15869:
[----:B------:R-:W-:Y:S05]  /*4730*/  BSYNC B1 ;  /* 0x0000000000017941 */ /* 0x000fea0003800000 */
.L_x_15868:
        /* <DEDUP_REMOVED lines=22> */
.L_x_15873:
[----:B------:R-:W-:-:S07]  /*48a0*/  IMAD.MOV.U32 R108, RZ, RZ, R4 ;  /* 0x000000ffff6c7224 */ /* 0x000fce00078e0004 */
.L_x_15874:
[----:B------:R-:W-:Y:S05]  /*48b0*/  BSYNC B1 ;  /* 0x0000000000017941 */ /* 0x000fea0003800000 */
.L_x_15872:
        /* <DEDUP_REMOVED lines=16> */
.L_x_15878:
[----:B------:R-:W-:Y:S05]  /*49c0*/  BSYNC B2 ;  /* 0x0000000000027941 */ /* 0x000fea0003800000 */
.L_x_15877:
        /* <DEDUP_REMOVED lines=42> */
.L_x_15876:
[----:B------:R-:W-:Y:S05]  /*4c70*/  BSYNC B1 ;  /* 0x0000000000017941 */ /* 0x000fea0003800000 */
.L_x_15875:
[----:B------:R-:W-:Y:S01]  /*4c80*/  I2FP.F32.U32 R3, R108 ;  /* 0x0000006c00037245 */ /* 0x000fe20000201000 */
[----:B------:R-:W-:Y:S01]  /*4c90*/  IMAD.U32 R107, R109, 0x10000, RZ ;  /* 0x000100006d6b7824 */ /* 0x000fe200078e00ff */
[C---:B------:R-:W-:Y:S01]  /*4ca0*/  ISETP.NE.AND P2, PT, R150.reuse, 0x1, PT ;  /* 0x000000019600780c */ /* 0x040fe20003f45270 */
[----:B------:R-:W-:Y:S02]  /*4cb0*/  BSSY B1, `(.L_x_15879) ;  /* 0x0000013000017945 */ /* 0x000fe40003800000 */
        /* <DEDUP_REMOVED lines=17> */
.L_x_15880:
[----:B------:R-:W-:-:S07]  /*4dd0*/  MOV R153, R4 ;  /* 0x0000000400997202 */ /* 0x000fce0000000f00 */
.L_x_15881:
[----:B------:R-:W-:Y:S05]  /*4de0*/  BSYNC B1 ;  /* 0x0000000000017941 */ /* 0x000fea0003800000 */
.L_x_15879:
        /* <DEDUP_REMOVED lines=16> */
.L_x_15885:
[----:B------:R-:W-:Y:S05]  /*4ef0*/  BSYNC B2 ;  /* 0x0000000000027941 */ /* 0x000fea0003800000 */
.L_x_15884:
        /* <DEDUP_REMOVED lines=42> */
.L_x_15883:
[----:B------:R-:W-:Y:S05]  /*51a0*/  BSYNC B1 ;  /* 0x0000000000017941 */ /* 0x000fea0003800000 */
.L_x_15882:
        /* <DEDUP_REMOVED lines=20> */
.L_x_15887:
[----:B------:R-:W-:-:S07]  /*52f0*/  IMAD.MOV.U32 R153, RZ, RZ, R4 ;  /* 0x000000ffff997224 */ /* 0x000fce00078e0004 */
.L_x_15888:
[----:B------:R-:W-:Y:S05]  /*5300*/  BSYNC B1 ;  /* 0x0000000000017941 */ /* 0x000fea0003800000 */
.L_x_15886:
        /* <DEDUP_REMOVED lines=16> */
.L_x_15892:
[----:B------:R-:W-:Y:S05]  /*5410*/  BSYNC B2 ;  /* 0x0000000000027941 */ /* 0x000fea0003800000 */
.L_x_15891:
        /* <DEDUP_REMOVED lines=42> */
.L_x_15890:
[----:B------:R-:W-:Y:S05]  /*56c0*/  BSYNC B1 ;  /* 0x0000000000017941 */ /* 0x000fea0003800000 */
.L_x_15889:
        /* <DEDUP_REMOVED lines=21> */
.L_x_15894:
[----:B------:R-:W-:-:S07]  /*5820*/  IMAD.MOV.U32 R109, RZ, RZ, R4 ;  /* 0x000000ffff6d7224 */ /* 0x000fce00078e0004 */
.L_x_15895:
[----:B------:R-:W-:Y:S05]  /*5830*/  BSYNC B1 ;  /* 0x0000000000017941 */ /* 0x000fea0003800000 */
.L_x_15893:
        /* <DEDUP_REMOVED lines=16> */
.L_x_15899:
[----:B------:R-:W-:Y:S05]  /*5940*/  BSYNC B2 ;  /* 0x0000000000027941 */ /* 0x000fea0003800000 */
.L_x_15898:
        /* <DEDUP_REMOVED lines=41> */
[----:B------:R-:W-:-:S07]  /*5be0*/  LOP3.LUT R5, R3, UR34, R150, 0x96, !PT ;  /* 0x0000002203057c12 */ /* 0x000fce000f8e9696 */
.L_x_15897:
[----:B------:R-:W-:Y:S05]  /*5bf0*/  BSYNC B1 ;  /* 0x0000000000017941 */ /* 0x000fea0003800000 */
.L_x_15896:
        /* <DEDUP_REMOVED lines=20> */
.L_x_15901:
[----:B------:R-:W-:-:S07]  /*5d40*/  MOV R110, R4 ;  /* 0x00000004006e7202 */ /* 0x000fce0000000f00 */
.L_x_15902:
[----:B------:R-:W-:Y:S05]  /*5d50*/  BSYNC B1 ;  /* 0x0000000000017941 */ /* 0x000fea0003800000 */
.L_x_15900:
        /* <DEDUP_REMOVED lines=16> */
.L_x_15906:
[----:B------:R-:W-:Y:S05]  /*5e60*/  BSYNC B2 ;  /* 0x0000000000027941 */ /* 0x000fea0003800000 */
.L_x_15905:
        /* <DEDUP_REMOVED lines=42> */
.L_x_15904:
[----:B------:R-:W-:Y:S05]  /*6110*/  BSYNC B1 ;  /* 0x0000000000017941 */ /* 0x000fea0003800000 */
.L_x_15903:
[----:B------:R-:W-:Y:S01]  /*6120*/  I2FP.F32.U32 R3, R110 ;  /* 0x0000006e00037245 */ /* 0x000fe20000201000 */
[----:B------:R-:W-:Y:S01]  /*6130*/  BSSY B1, `(.L_x_15907) ;  /* 0x0000015000017945 */ /* 0x000fe20003800000 */
[----:B------:R-:W-:Y:S02]  /*6140*/  SHF.L.U32 R151, R111, 0x10, RZ ;  /* 0x000000106f977819 */ /* 0x000fe400000006ff */
[C---:B------:R-:W-:Y:S01]  /*6150*/  ISETP.NE.AND P6, PT, R154.reuse, 0x1, PT ;  /* 0x000000019a00780c */ /* 0x040fe20003fc5270 */
        /* <DEDUP_REMOVED lines=17> */
.L_x_15908:
[----:B------:R-:W-:-:S07]  /*6270*/  IMAD.MOV.U32 R153, RZ, RZ, R4 ;  /* 0x000000ffff997224 */ /* 0x000fce00078e0004 */
.L_x_15909:
[----:B------:R-:W-:Y:S05]  /*6280*/  BSYNC B1 ;  /* 0x0000000000017941 */ /* 0x000fea0003800000 */
.L_x_15907:
        /* <DEDUP_REMOVED lines=18> */
.L_x_15913:
[----:B------:R-:W-:Y:S05]  /*63b0*/  BSYNC B2 ;  /* 0x0000000000027941 */ /* 0x000fea0003800000 */
.L_x_15912:
        /* <DEDUP_REMOVED lines=41> */
[----:B------:R-:W-:-:S07]  /*6650*/  IMAD.MOV.U32 R3, RZ, RZ, RZ ;  /* 0x000000ffff037224 */ /* 0x000fce00078e00ff */
.L_x_15911:
[----:B------:R-:W-:Y:S05]  /*6660*/  BSYNC B1 ;  /* 0x0000000000017941 */ /* 0x000fea0003800000 */
.L_x_15910:
        /* <DEDUP_REMOVED lines=9> */
[----:B------:R-:W-:-:S02]  /*6700*/  FSETP.GTU.FTZ.AND P2, PT, R152, R149, PT ;  /* 0x000000959800720b */ /* 0x000fc40003f5c000 */
[----:B------:R-:W-:Y:S02]  /*6710*/  SEL R152, RZ, 0x1, P1 ;  /* 0x00000001ff987807 */ /* 0x000fe40000800000 */
[----:B------:R-:W-:Y:S02]  /*6720*/  FSEL R111, R150, RZ, !P2 ;  /* 0x000000ff966f7208 */ /* 0x000fe40005000000 */
[----:B------:R-:W-:Y:S01]  /*6730*/  SEL R139, RZ, 0x1000000, P2 ;  /* 0x01000000ff8b7807 */ /* 0x000fe20001000000 */
[----:B------:R-:W-:Y:S01]  /*6740*/  IMAD.WIDE.U32 R152, R152, 0x10000, RZ ;  /* 0x0001000098987825 */ /* 0x000fe200078e00ff */
[----:B------:R-:W-:-:S03]  /*6750*/  SEL R150, RZ, 0x1, P5 ;  /* 0x00000001ff967807 */ /* 0x000fc60002800000 */
[----:B------:R-:W-:Y:S01]  /*6760*/  @P0 FADD.FTZ R111, R95, R111 ;  /* 0x0000006f5f6f0221 */ /* 0x000fe20000010000 */
[----:B------:R-:W-:Y:S01]  /*6770*/  LOP3.LUT R139, R155, R139, R156, 0xfe, !PT ;  /* 0x0000008b9b8b7212 */ /* 0x000fe200078efe9c */
[----:B------:R-:W-:Y:S01]  /*6780*/  IMAD.WIDE.U32 R154, R154, 0x1000000, RZ ;  /* 0x010000009a9a7825 */ /* 0x000fe200078e00ff */
[----:B------:R-:W-:Y:S02]  /*6790*/  SEL R149, RZ, 0x1, P3 ;  /* 0x00000001ff957807 */ /* 0x000fe40001800000 */
[----:B------:R-:W-:Y:S01]  /*67a0*/  LOP3.LUT P6, RZ, R147, 0x4, RZ, 0xc0, !PT ;  /* 0x0000000493ff7812 */ /* 0x000fe200078cc0ff */
[----:B------:R-:W-:Y:S01]  /*67b0*/  IMAD.WIDE.U32 R150, R150, 0x100, RZ ;  /* 0x0000010096967825 */ /* 0x000fe200078e00ff */
[----:B------:R-:W-:Y:S02]  /*67c0*/  LOP3.LUT R149, R155, R139, R149, 0xfe, !PT ;  /* 0x0000008b9b957212 */ /* 0x000fe400078efe95 */
[----:B------:R-:W-:Y:S02]  /*67d0*/  LOP3.LUT R139, R150, R154, R152, 0xfe, !PT ;  /* 0x0000009a968b7212 */ /* 0x000fe400078efe98 */
[----:B------:R-:W-:-:S02]  /*67e0*/  LEA R154, P0, R138, UR10, 0x5 ;  /* 0x0000000a8a9a7c11 */ /* 0x000fc4000f8028ff */
[----:B------:R-:W-:Y:S02]  /*67f0*/  SEL R152, RZ, 0x1, P6 ;  /* 0x00000001ff987807 */ /* 0x000fe40003000000 */
[C---:B------:R-:W-:Y:S02]  /*6800*/  LEA.HI.X R155, R138.reuse, UR11, RZ, 0x5, P0 ;  /* 0x0000000b8a9b7c11 */ /* 0x040fe400080f2cff */
[C---:B------:R-:W-:Y:S02]  /*6810*/  LEA R150, P0, R138.reuse, UR12, 0x3 ;  /* 0x0000000c8a967c11 */ /* 0x040fe4000f8018ff */
[----:B------:R-:W-:Y:S01]  /*6820*/  LOP3.LUT R153, R151, R149, R153, 0xfe, !PT ;  /* 0x0000009597997212 */ /* 0x000fe200078efe99 */
[----:B------:R2:W-:Y:S01]  /*6830*/  STG.E.128 desc[UR4][R154.64], R104 ;  /* 0x000000689a007986 */ /* 0x0005e2000c101d04 */
[----:B------:R-:W-:Y:S02]  /*6840*/  LOP3.LUT R152, R139, R152, RZ, 0xfc, !PT ;  /* 0x000000988b987212 */ /* 0x000fe400078efcff */
[C---:B------:R-:W-:Y:S01]  /*6850*/  LEA.HI.X R151, R138.reuse, UR13, RZ, 0x3, P0 ;  /* 0x0000000d8a977c11 */ /* 0x040fe200080f1cff */
[----:B------:R2:W-:Y:S01]  /*6860*/  STG.E.128 desc[UR4][R154.64+0x10], R108 ;  /* 0x0000106c9a007986 */ /* 0x0005e2000c101d04 */
[----:B------:R-:W-:-:S03]  /*6870*/  IADD3 R138, R138, 0x80, RZ ;  /* 0x000000808a8a7810 */ /* 0x000fc60007ffe0ff */
[----:B------:R2:W-:Y:S04]  /*6880*/  STG.E.64 desc[UR4][R150.64], R152 ;  /* 0x0000009896007986 */ /* 0x0005e8000c101b04 */
.L_x_15857:
[----:B------:R-:W-:Y:S05]  /*6890*/  BSYNC B0 ;  /* 0x0000000000007941 */ /* 0x000fea0003800000 */
.L_x_15856:
        /* <DEDUP_REMOVED lines=15> */
[----:B-12---:R-:W-:-:S11]  /*6990*/  VIADD R150, R3, 0x1 ;  /* 0x0000000103967836 */ /* 0x006fd60000000000 */
        /* <DEDUP_REMOVED lines=9> */
.L_x_15917:
[----:B------:R-:W-:-:S07]  /*6a30*/  IMAD.MOV.U32 R152, RZ, RZ, R4 ;  /* 0x000000ffff987224 */ /* 0x000fce00078e0004 */
.L_x_15918:
[----:B------:R-:W-:Y:S05]  /*6a40*/  BSYNC B1 ;  /* 0x0000000000017941 */ /* 0x000fea0003800000 */
.L_x_15916:
        /* <DEDUP_REMOVED lines=16> */
.L_x_15922:
[----:B------:R-:W-:Y:S05]  /*6b50*/  BSYNC B2 ;  /* 0x0000000000027941 */ /* 0x000fea0003800000 */
.L_x_15921:
        /* <DEDUP_REMOVED lines=43> */
.L_x_15920:
[----:B------:R-:W-:Y:S05]  /*6e10*/  BSYNC B1 ;  /* 0x0000000000017941 */ /* 0x000fea0003800000 */
.L_x_15919:
        /* <DEDUP_REMOVED lines=28> */
.L_x_15924:
[----:B------:R-:W-:-:S07]  /*6fe0*/  IMAD.MOV.U32 R113, RZ, RZ, R4 ;  /* 0x000000ffff717224 */ /* 0x000fce00078e0004 */
.L_x_15925:
[----:B------:R-:W-:Y:S05]  /*6ff0*/  BSYNC B1 ;  /* 0x0000000000017941 */ /* 0x000fea0003800000 */
.L_x_15923:
        /* <DEDUP_REMOVED lines=16> */
.L_x_15929:
[----:B------:R-:W-:Y:S05]  /*7100*/  BSYNC B2 ;  /* 0x0000000000027941 */ /* 0x000fea0003800000 */
.L_x_15928:
        /* <DEDUP_REMOVED lines=42> */
.L_x_15927:
[----:B------:R-:W-:Y:S05]  /*73b0*/  BSYNC B1 ;  /* 0x0000000000017941 */ /* 0x000fea0003800000 */
.L_x_15926:
        /* <DEDUP_REMOVED lines=22> */
.L_x_15931:
[----:B------:R-:W-:-:S07]  /*7520*/  IMAD.MOV.U32 R116, RZ, RZ, R4 ;  /* 0x000000ffff747224 */ /* 0x000fce00078e0004 */
.L_x_15932:
[----:B------:R-:W-:Y:S05]  /*7530*/  BSYNC B1 ;  /* 0x0000000000017941 */ /* 0x000fea0003800000 */
.L_x_15930:
        /* <DEDUP_REMOVED lines=16> */
.L_x_15936:
[----:B------:R-:W-:Y:S05]  /*7640*/  BSYNC B2 ;  /* 0x0000000000027941 */ /* 0x000fea0003800000 */
.L_x_15935:
        /* <DEDUP_REMOVED lines=42> */
.L_x_15934:
[----:B------:R-:W-:Y:S05]  /*78f0*/  BSYNC B1 ;  /* 0x0000000000017941 */ /* 0x000fea0003800000 */
.L_x_15933:
[----:B------:R-:W-:Y:S01]  /*7900*/  I2FP.F32.U32 R3, R116 ;  /* 0x0000007400037245 */ /* 0x000fe20000201000 */
[----:B------:R-:W-:Y:S01]  /*7910*/  BSSY B1, `(.L_x_15937) ;  /* 0x0000015000017945 */ /* 0x000fe20003800000 */
[----:B------:R-:W-:Y:S02]  /*7920*/  SHF.L.U32 R115, R117, 0x10, RZ ;  /* 0x0000001075737819 */ /* 0x000fe400000006ff */
[C---:B------:R-:W-:Y:S01]  /*7930*/  ISETP.NE.AND P2, PT, R150.reuse, 0x1, PT ;  /* 0x000000019600780c */ /* 0x040fe20003f45270 */
[----:B------:R-:W-:Y:S02]  /*7940*/  FFMA.FTZ R114, R3, R152, 1.1641532182693481445e-10 ;  /* 0x2f00000003727423 */ /* 0x000fe40000010098 */
[----:B------:R-:W-:Y:S01]  /*7950*/  FMUL.FTZ R116, R115, R136 ;  /* 0x0000008873747220 */ /* 0x000fe20000410000 */
[----:B------:R-:W-:Y:S01]  /*7960*/  PRMT R115, R117, 0x7632, R115 ;  /* 0x0000763275737816 */ /* 0x000fe20000000073 */
[----:B------:R-:W-:Y:S01]  /*7970*/  VIADD R117, R150, 0x1 ;  /* 0x0000000196757836 */ /* 0x000fe20000000000 */
        /* <DEDUP_REMOVED lines=13> */
.L_x_15938:
[----:B------:R-:W-:-:S07]  /*7a50*/  IMAD.MOV.U32 R153, RZ, RZ, R4 ;  /* 0x000000ffff997224 */ /* 0x000fce00078e0004 */
.L_x_15939:
[----:B------:R-:W-:Y:S05]  /*7a60*/  BSYNC B1 ;  /* 0x0000000000017941 */ /* 0x000fea0003800000 */
.L_x_15937:
        /* <DEDUP_REMOVED lines=16> */
.L_x_15943:
[----:B------:R-:W-:Y:S05]  /*7b70*/  BSYNC B2 ;  /* 0x0000000000027941 */ /* 0x000fea0003800000 */
.L_x_15942:
        /* <DEDUP_REMOVED lines=42> */
.L_x_15941:
[----:B------:R-:W-:Y:S05]  /*7e20*/  BSYNC B1 ;  /* 0x0000000000017941 */ /* 0x000fea0003800000 */
.L_x_15940:
        /* <DEDUP_REMOVED lines=20> */
.L_x_15945:
[----:B------:R-:W-:-:S07]  /*7f70*/  IMAD.MOV.U32 R153, RZ, RZ, R4 ;  /* 0x000000ffff997224 */ /* 0x000fce00078e0004 */
.L_x_15946:
[----:B------:R-:W-:Y:S05]  /*7f80*/  BSYNC B1 ;  /* 0x0000000000017941 */ /* 0x000fea0003800000 */
.L_x_15944:
        /* <DEDUP_REMOVED lines=16> */
.L_x_15950:
[----:B------:R-:W-:Y:S05]  /*8090*/  BSYNC B2 ;  /* 0x0000000000027941 */ /* 0x000fea0003800000 */
.L_x_15949:
        /* <DEDUP_REMOVED lines=42> */
.L_x_15948:
[----:B------:R-:W-:Y:S05]  /*8340*/  BSYNC B1 ;  /* 0x0000000000017941 */ /* 0x000fea0003800000 */
.L_x_15947:
        /* <DEDUP_REMOVED lines=21> */
.L_x_15952:
[----:B------:R-:W-:-:S07]  /*84a0*/  IMAD.MOV.U32 R117, RZ, RZ, R4 ;  /* 0x000000ffff757224 */ /* 0x000fce00078e0004 */
.L_x_15953:
[----:B------:R-:W-:Y:S05]  /*84b0*/  BSYNC B1 ;  /* 0x0000000000017941 */ /* 0x000fea0003800000 */
.L_x_15951:
        /* <DEDUP_REMOVED lines=16> */
.L_x_15957:
[----:B------:R-:W-:Y:S05]  /*85c0*/  BSYNC B2 ;  /* 0x0000000000027941 */ /* 0x000fea0003800000 */
.L_x_15956:
        /* <DEDUP_REMOVED lines=42> */
.L_x_15955:
[----:B------:R-:W-:Y:S05]  /*8870*/  BSYNC B1 ;  /* 0x0000000000017941 */ /* 0x000fea0003800000 */
.L_x_15954:
        /* <DEDUP_REMOVED lines=20> */
.L_x_15959:
[----:B------:R-:W-:-:S07]  /*89c0*/  IMAD.MOV.U32 R118, RZ, RZ, R4 ;  /* 0x000000ffff767224 */ /* 0x000fce00078e0004 */
.L_x_15960:
[----:B------:R-:W-:Y:S05]  /*89d0*/  BSYNC B1 ;  /* 0x0000000000017941 */ /* 0x000fea0003800000 */
.L_x_15958:
        /* <DEDUP_REMOVED lines=16> */
.L_x_15964:
[----:B------:R-:W-:Y:S05]  /*8ae0*/  BSYNC B2 ;  /* 0x0000000000027941 */ /* 0x000fea0003800000 */
.L_x_15963:
        /* <DEDUP_REMOVED lines=42> */
.L_x_15962:
[----:B------:R-:W-:Y:S05]  /*8d90*/  BSYNC B1 ;  /* 0x0000000000017941 */ /* 0x000fea0003800000 */
.L_x_15961:
        /* <DEDUP_REMOVED lines=21> */
.L_x_15966:
[----:B------:R-:W-:-:S07]  /*8ef0*/  IMAD.MOV.U32 R153, RZ, RZ, R4 ;  /* 0x000000ffff997224 */ /* 0x000fce00078e0004 */
.L_x_15967:
[----:B------:R-:W-:Y:S05]  /*8f00*/  BSYNC B1 ;  /* 0x0000000000017941 */ /* 0x000fea0003800000 */
.L_x_15965:
        /* <DEDUP_REMOVED lines=18> */
.L_x_15971:
[----:B------:R-:W-:Y:S05]  /*9030*/  BSYNC B2 ;  /* 0x0000000000027941 */ /* 0x000fea0003800000 */
.L_x_15970:
        /* <DEDUP_REMOVED lines=42> */
.L_x_15969:
[----:B------:R-:W-:Y:S05]  /*92e0*/  BSYNC B1 ;  /* 0x0000000000017941 */ /* 0x000fea0003800000 */
.L_x_15968:
        /* <DEDUP_REMOVED lines=11> */
[----:B------:R-:W-:Y:S02]  /*93a0*/  FSEL R119, R150, RZ, !P2 ;  /* 0x000000ff96777208 */ /* 0x000fe40005000000 */
[----:B------:R-:W-:Y:S02]  /*93b0*/  SEL R152, RZ, 0x1, P1 ;  /* 0x00000001ff987807 */ /* 0x000fe40000800000 */
[----:B------:R-:W-:Y:S01]  /*93c0*/  SEL R150, RZ, 0x1, P5 ;  /* 0x00000001ff967807 */ /* 0x000fe20002800000 */
[----:B------:R-:W-:Y:S01]  /*93d0*/  @P0 FADD.FTZ R119, R95, R119 ;  /* 0x000000775f770221 */ /* 0x000fe20000010000 */
[----:B------:R-:W-:Y:S01]  /*93e0*/  LOP3.LUT R139, R155, R139, R156, 0xfe, !PT ;  /* 0x0000008b9b8b7212 */ /* 0x000fe200078efe9c */
[----:B------:R-:W-:Y:S01]  /*93f0*/  IMAD.WIDE.U32 R154, R154, 0x1000000, RZ ;  /* 0x010000009a9a7825 */ /* 0x000fe200078e00ff */
[----:B------:R-:W-:-:S02]  /*9400*/  SEL R149, RZ, 0x1, P3 ;  /* 0x00000001ff957807 */ /* 0x000fc40001800000 */
[----:B------:R-:W-:Y:S01]  /*9410*/  LOP3.LUT P6, RZ, R147, 0x4, RZ, 0xc0, !PT ;  /* 0x0000000493ff7812 */ /* 0x000fe200078cc0ff */
[----:B------:R-:W-:Y:S01]  /*9420*/  IMAD.WIDE.U32 R152, R152, 0x10000, RZ ;  /* 0x0001000098987825 */ /* 0x000fe200078e00ff */
[----:B------:R-:W-:-:S03]  /*9430*/  LOP3.LUT R149, R155, R139, R149, 0xfe, !PT ;  /* 0x0000008b9b957212 */ /* 0x000fc600078efe95 */
[----:B------:R-:W-:-:S03]  /*9440*/  IMAD.WIDE.U32 R150, R150, 0x100, RZ ;  /* 0x0000010096967825 */ /* 0x000fc600078e00ff */
[----:B------:R-:W-:Y:S02]  /*9450*/  LOP3.LUT R139, R150, R154, R152, 0xfe, !PT ;  /* 0x0000009a968b7212 */ /* 0x000fe400078efe98 */
[C---:B------:R-:W-:Y:S02]  /*9460*/  LEA R154, P0, R138.reuse, UR10, 0x5 ;  /* 0x0000000a8a9a7c11 */ /* 0x040fe4000f8028ff */
[----:B------:R-:W-:Y:S02]  /*9470*/  SEL R152, RZ, 0x1, P6 ;  /* 0x00000001ff987807 */ /* 0x000fe40003000000 */
[C---:B------:R-:W-:Y:S02]  /*9480*/  LEA.HI.X R155, R138.reuse, UR11, RZ, 0x5, P0 ;  /* 0x0000000b8a9b7c11 */ /* 0x040fe400080f2cff */
[----:B------:R-:W-:Y:S02]  /*9490*/  LEA R150, P0, R138, UR12, 0x3 ;  /* 0x0000000c8a967c11 */ /* 0x000fe4000f8018ff */
[----:B------:R-:W-:Y:S01]  /*94a0*/  LOP3.LUT R153, R151, R149, R153, 0xfe, !PT ;  /* 0x0000009597997212 */ /* 0x000fe200078efe99 */
[----:B------:R3:W-:Y:S01]  /*94b0*/  STG.E.128 desc[UR4][R154.64], R112 ;  /* 0x000000709a007986 */ /* 0x0007e2000c101d04 */
[----:B------:R-:W-:-:S02]  /*94c0*/  LOP3.LUT R152, R139, R152, RZ, 0xfc, !PT ;  /* 0x000000988b987212 */ /* 0x000fc400078efcff */
[C---:B------:R-:W-:Y:S01]  /*94d0*/  LEA.HI.X R151, R138.reuse, UR13, RZ, 0x3, P0 ;  /* 0x0000000d8a977c11 */ /* 0x040fe200080f1cff */
[----:B------:R3:W-:Y:S01]  /*94e0*/  STG.E.128 desc[UR4][R154.64+0x10], R116 ;  /* 0x000010749a007986 */ /* 0x0007e2000c101d04 */
[----:B------:R-:W-:-:S03]  /*94f0*/  VIADD R138, R138, 0x80 ;  /* 0x000000808a8a7836 */ /* 0x000fc60000000000 */
[----:B------:R3:W-:Y:S04]  /*9500*/  STG.E.64 desc[UR4][R150.64], R152 ;  /* 0x0000009896007986 */ /* 0x0007e8000c101b04 */
.L_x_15915:
[----:B------:R-:W-:Y:S05]  /*9510*/  BSYNC B0 ;  /* 0x0000000000007941 */ /* 0x000fea0003800000 */
.L_x_15914:
        /* <DEDUP_REMOVED lines=15> */
[----:B-123--:R-:W-:-:S11]  /*9610*/  IADD3 R150, R3, 0x1, RZ ;  /* 0x0000000103967810 */ /* 0x00efd60007ffe0ff */
        /* <DEDUP_REMOVED lines=9> */
.L_x_15975:
[----:B------:R-:W-:-:S07]  /*96b0*/  MOV R152, R4 ;  /* 0x0000000400987202 */ /* 0x000fce0000000f00 */
.L_x_15976:
[----:B------:R-:W-:Y:S05]  /*96c0*/  BSYNC B1 ;  /* 0x0000000000017941 */ /* 0x000fea0003800000 */
.L_x_15974:
        /* <DEDUP_REMOVED lines=16> */
.L_x_15980:
[----:B------:R-:W-:Y:S05]  /*97d0*/  BSYNC B2 ;  /* 0x0000000000027941 */ /* 0x000fea0003800000 */
.L_x_15979:
        /* <DEDUP_REMOVED lines=43> */
.L_x_15978:
[----:B------:R-:W-:Y:S05]  /*9a90*/  BSYNC B1 ;  /* 0x0000000000017941 */ /* 0x000fea0003800000 */
.L_x_15977:
[----:B------:R-:W0:Y:S01]  /*9aa0*/  LDC R149, c[0x0][0x294] ;  /* 0x0000a500ff957b82 */ /* 0x000e220000000800 */
[----:B------:R-:W-:Y:S01]  /*9ab0*/  I2FP.F32.U32 R3, R152 ;  /* 0x0000009800037245 */ /* 0x000fe20000201000 */
[----:B------:R-:W-:Y:S01]  /*9ac0*/  HFMA2.MMA R152, -RZ, RZ, 0.1171875, 0 ;  /* 0x2f800000ff987435 */ /* 0x000fe200000001ff */
[----:B------:R-:W-:Y:S01]  /*9ad0*/  ISETP.NE.U32.AND P0, PT, R120, RZ, PT ;  /* 0x000000ff7800720c */ /* 0x000fe20003f05070 */
[C---:B-----5:R-:W-:Y:S01]  /*9ae0*/  IMAD.U32 R123, R124.reuse, 0x10000, RZ ;  /* 0x000100007c7b7824 */ /* 0x060fe200078e00ff */
        /* <DEDUP_REMOVED lines=23> */
.L_x_15982:
[----:B------:R-:W-:-:S07]  /*9c60*/  MOV R121, R4 ;  /* 0x0000000400797202 */ /* 0x000fce0000000f00 */
.L_x_15983:
[----:B------:R-:W-:Y:S05]  /*9c70*/  BSYNC B1 ;  /* 0x0000000000017941 */ /* 0x000fea0003800000 */
.L_x_15981:
        /* <DEDUP_REMOVED lines=16> */
.L_x_15987:
[----:B------:R-:W-:Y:S05]  /*9d80*/  BSYNC B2 ;  /* 0x0000000000027941 */ /* 0x000fea0003800000 */
.L_x_15986:
        /* <DEDUP_REMOVED lines=42> */
.L_x_15985:
[----:B------:R-:W-:Y:S05]  /*a030*/  BSYNC B1 ;  /* 0x0000000000017941 */ /* 0x000fea0003800000 */
.L_x_15984:
        /* <DEDUP_REMOVED lines=22> */
.L_x_15989:
[----:B------:R-:W-:-:S07]  /*a1a0*/  MOV R124, R4 ;  /* 0x00000004007c7202 */ /* 0x000fce0000000f00 */
.L_x_15990:
[----:B------:R-:W-:Y:S05]  /*a1b0*/  BSYNC B1 ;  /* 0x0000000000017941 */ /* 0x000fea0003800000 */
.L_x_15988:
        /* <DEDUP_REMOVED lines=16> */
.L_x_15994:
[----:B------:R-:W-:Y:S05]  /*a2c0*/  BSYNC B2 ;  /* 0x0000000000027941 */ /* 0x000fea0003800000 */
.L_x_15993:
        /* <DEDUP_REMOVED lines=42> */
.L_x_15992:
[----:B------:R-:W-:Y:S05]  /*a570*/  BSYNC B1 ;  /* 0x0000000000017941 */ /* 0x000fea0003800000 */
.L_x_15991:
        /* <DEDUP_REMOVED lines=21> */
.L_x_15996:
[----:B------:R-:W-:-:S07]  /*a6d0*/  MOV R153, R4 ;  /* 0x0000000400997202 */ /* 0x000fce0000000f00 */
.L_x_15997:
[----:B------:R-:W-:Y:S05]  /*a6e0*/  BSYNC B1 ;  /* 0x0000000000017941 */ /* 0x000fea0003800000 */
.L_x_15995:
        /* <DEDUP_REMOVED lines=16> */
.L_x_16001:
[----:B------:R-:W-:Y:S05]  /*a7f0*/  BSYNC B2 ;  /* 0x0000000000027941 */ /* 0x000fea0003800000 */
.L_x_16000:
        /* <DEDUP_REMOVED lines=42> */
.L_x_15999:
[----:B------:R-:W-:Y:S05]  /*aaa0*/  BSYNC B1 ;  /* 0x0000000000017941 */ /* 0x000fea0003800000 */
.L_x_15998:
        /* <DEDUP_REMOVED lines=20> */
.L_x_16003:
[----:B------:R-:W-:-:S07]  /*abf0*/  MOV R153, R4 ;  /* 0x0000000400997202 */ /* 0x000fce0000000f00 */
.L_x_16004:
[----:B------:R-:W-:Y:S05]  /*ac00*/  BSYNC B1 ;  /* 0x0000000000017941 */ /* 0x000fea0003800000 */
.L_x_16002:
        /* <DEDUP_REMOVED lines=16> */
.L_x_16008:
[----:B------:R-:W-:Y:S05]  /*ad10*/  BSYNC B2 ;  /* 0x0000000000027941 */ /* 0x000fea0003800000 */
.L_x_16007:
        /* <DEDUP_REMOVED lines=42> */
.L_x_16006:
[----:B------:R-:W-:Y:S05]  /*afc0*/  BSYNC B1 ;  /* 0x0000000000017941 */ /* 0x000fea0003800000 */
.L_x_16005:
        /* <DEDUP_REMOVED lines=21> */
.L_x_16010:
[----:B------:R-:W-:-:S07]  /*b120*/  MOV R125, R4 ;  /* 0x00000004007d7202 */ /* 0x000fce0000000f00 */
.L_x_16011:
[----:B------:R-:W-:Y:S05]  /*b130*/  BSYNC B1 ;  /* 0x0000000000017941 */ /* 0x000fea0003800000 */
.L_x_16009:
        /* <DEDUP_REMOVED lines=16> */
.L_x_16015:
[----:B------:R-:W-:Y:S05]  /*b240*/  BSYNC B2 ;  /* 0x0000000000027941 */ /* 0x000fea0003800000 */
.L_x_16014:
        /* <DEDUP_REMOVED lines=42> */
.L_x_16013:
[----:B------:R-:W-:Y:S05]  /*b4f0*/  BSYNC B1 ;  /* 0x0000000000017941 */ /* 0x000fea0003800000 */
.L_x_16012:
        /* <DEDUP_REMOVED lines=20> */
.L_x_16017:
[----:B------:R-:W-:-:S07]  /*b640*/  MOV R126, R4 ;  /* 0x00000004007e7202 */ /* 0x000fce0000000f00 */
.L_x_16018:
[----:B------:R-:W-:Y:S05]  /*b650*/  BSYNC B1 ;  /* 0x0000000000017941 */ /* 0x000fea0003800000 */
.L_x_16016:
        /* <DEDUP_REMOVED lines=16> */
.L_x_16022:
[----:B------:R-:W-:Y:S05]  /*b760*/  BSYNC B2 ;  /* 0x0000000000027941 */ /* 0x000fea0003800000 */
.L_x_16021:
        /* <DEDUP_REMOVED lines=42> */
.L_x_16020:
[----:B------:R-:W-:Y:S05]  /*ba10*/  BSYNC B1 ;  /* 0x0000000000017941 */ /* 0x000fea0003800000 */
.L_x_16019:
        /* <DEDUP_REMOVED lines=21> */
.L_x_16024:
[----:B------:R-:W-:-:S07]  /*bb70*/  MOV R153, R4 ;  /* 0x0000000400997202 */ /* 0x000fce0000000f00 */
.L_x_16025:
[----:B------:R-:W-:Y:S05]  /*bb80*/  BSYNC B1 ;  /* 0x0000000000017941 */ /* 0x000fea0003800000 */
.L_x_16023:
        /* <DEDUP_REMOVED lines=18> */
.L_x_16029:
[----:B------:R-:W-:Y:S05]  /*bcb0*/  BSYNC B2 ;  /* 0x0000000000027941 */ /* 0x000fea0003800000 */
.L_x_16028:
        /* <DEDUP_REMOVED lines=42> */
.L_x_16027:
[----:B------:R-:W-:Y:S05]  /*bf60*/  BSYNC B1 ;  /* 0x0000000000017941 */ /* 0x000fea0003800000 */
.L_x_16026:
        /* <DEDUP_REMOVED lines=34> */
.L_x_15973:
[----:B------:R-:W-:Y:S05]  /*c190*/  BSYNC B0 ;  /* 0x0000000000007941 */ /* 0x000fea0003800000 */
.L_x_15972:
[----:B------:R-:W-:Y:S01]  /*c1a0*/  LOP3.LUT P0, RZ, R147, 0x10, RZ, 0xc0, !PT ;  /* 0x0000001093ff7812 */ /* 0x000fe2000780c0ff */
[----:B------:R-:W-:-:S12]  /*c1b0*/  BSSY B0, `(.L_x_16030) ;  /* 0x00002c5000007945 */ /* 0x000fd80003800000 */
[----:B------:R-:W-:Y:S05]  /*c1c0*/  @!P0 BRA `(.L_x_16031) ;  /* 0x0000002c000c8947 */ /* 0x000fea0003800000 */
        /* <DEDUP_REMOVED lines=12> */
[----:B--234-:R-:W-:-:S11]  /*c290*/  VIADD R150, R3, 0x1 ;  /* 0x0000000103967836 */ /* 0x01cfd60000000000 */
        /* <DEDUP_REMOVED lines=9> */
.L_x_16033:
[----:B------:R-:W-:-:S07]  /*c330*/  IMAD.MOV.U32 R152, RZ, RZ, R4 ;  /* 0x000000ffff987224 */ /* 0x000fce00078e0004 */
.L_x_16034:
[----:B------:R-:W-:Y:S05]  /*c340*/  BSYNC B1 ;  /* 0x0000000000017941 */ /* 0x000fea0003800000 */
.L_x_16032:
        /* <DEDUP_REMOVED lines=16> */
.L_x_16038:
[----:B------:R-:W-:Y:S05]  /*c450*/  BSYNC B2 ;  /* 0x0000000000027941 */ /* 0x000fea0003800000 */
.L_x_16037:
        /* <DEDUP_REMOVED lines=43> */
.L_x_16036:
[----:B------:R-:W-:Y:S05]  /*c710*/  BSYNC B1 ;  /* 0x0000000000017941 */ /* 0x000fea0003800000 */
.L_x_16035:
[----:B------:R-:W0:Y:S01]  /*c720*/  LDC R149, c[0x0][0x294] ;  /* 0x0000a500ff957b82 */ /* 0x000e220000000800 */
[----:B------:R-:W-:Y:S01]  /*c730*/  I2FP.F32.U32 R3, R152 ;  /* 0x0000009800037245 */ /* 0x000fe20000201000 */
[----:B------:R-:W-:Y:S01]  /*c740*/  IMAD.MOV.U32 R152, RZ, RZ, 0x2f800000 ;  /* 0x2f800000ff987424 */ /* 0x000fe200078e00ff */
[----:B------:R-:W-:Y:S01]  /*c750*/  ISETP.NE.U32.AND P0, PT, R128, RZ, PT ;  /* 0x000000ff8000720c */ /* 0x000fe20003f05070 */
[----:B------:R-:W-:Y:S01]  /*c760*/  BSSY B1, `(.L_x_16039) ;  /* 0x0000019000017945 */ /* 0x000fe20003800000 */
[C---:B-----5:R-:W-:Y:S01]  /*c770*/  SHF.L.U32 R131, R132.reuse, 0x10, RZ ;  /* 0x0000001084837819 */ /* 0x060fe200000006ff */
        /* <DEDUP_REMOVED lines=22> */
.L_x_16040:
[----:B------:R-:W-:-:S07]  /*c8e0*/  IMAD.MOV.U32 R129, RZ, RZ, R4 ;  /* 0x000000ffff817224 */ /* 0x000fce00078e0004 */
.L_x_16041:
[----:B------:R-:W-:Y:S05]  /*c8f0*/  BSYNC B1 ;  /* 0x0000000000017941 */ /* 0x000fea0003800000 */
.L_x_16039:
        /* <DEDUP_REMOVED lines=16> */
.L_x_16045:
[----:B------:R-:W-:Y:S05]  /*ca00*/  BSYNC B2 ;  /* 0x0000000000027941 */ /* 0x000fea0003800000 */
.L_x_16044:
        /* <DEDUP_REMOVED lines=42> */
.L_x_16043:
[----:B------:R-:W-:Y:S05]  /*ccb0*/  BSYNC B1 ;  /* 0x0000000000017941 */ /* 0x000fea0003800000 */
.L_x_16042:
        /* <DEDUP_REMOVED lines=22> */
.L_x_16047:
[----:B------:R-:W-:-:S07]  /*ce20*/  IMAD.MOV.U32 R132, RZ, RZ, R4 ;  /* 0x000000ffff847224 */ /* 0x000fce00078e0004 */
.L_x_16048:
[----:B------:R-:W-:Y:S05]  /*ce30*/  BSYNC B1 ;  /* 0x0000000000017941 */ /* 0x000fea0003800000 */
.L_x_16046:
        /* <DEDUP_REMOVED lines=16> */
.L_x_16052:
[----:B------:R-:W-:Y:S05]  /*cf40*/  BSYNC B2 ;  /* 0x0000000000027941 */ /* 0x000fea0003800000 */
.L_x_16051:
        /* <DEDUP_REMOVED lines=42> */
.L_x_16050:
[----:B------:R-:W-:Y:S05]  /*d1f0*/  BSYNC B1 ;  /* 0x0000000000017941 */ /* 0x000fea0003800000 */
.L_x_16049:
        /* <DEDUP_REMOVED lines=21> */
.L_x_16054:
[----:B------:R-:W-:-:S07]  /*d350*/  IMAD.MOV.U32 R131, RZ, RZ, R4 ;  /* 0x000000ffff837224 */ /* 0x000fce00078e0004 */
.L_x_16055:
[----:B------:R-:W-:Y:S05]  /*d360*/  BSYNC B1 ;  /* 0x0000000000017941 */ /* 0x000fea0003800000 */
.L_x_16053:
        /* <DEDUP_REMOVED lines=16> */
.L_x_16059:
[----:B------:R-:W-:Y:S05]  /*d470*/  BSYNC B2 ;  /* 0x0000000000027941 */ /* 0x000fea0003800000 */
.L_x_16058:
        /* <DEDUP_REMOVED lines=42> */
.L_x_16057:
[----:B------:R-:W-:Y:S05]  /*d720*/  BSYNC B1 ;  /* 0x0000000000017941 */ /* 0x000fea0003800000 */
.L_x_16056:
        /* <DEDUP_REMOVED lines=20> */
.L_x_16061:
[----:B------:R-:W-:-:S07]  /*d870*/  IMAD.MOV.U32 R153, RZ, RZ, R4 ;  /* 0x000000ffff997224 */ /* 0x000fce00078e0004 */
.L_x_16062:
[----:B------:R-:W-:Y:S05]  /*d880*/  BSYNC B1 ;  /* 0x0000000000017941 */ /* 0x000fea0003800000 */
.L_x_16060:
        /* <DEDUP_REMOVED lines=16> */
.L_x_16066:
[----:B------:R-:W-:Y:S05]  /*d990*/  BSYNC B2 ;  /* 0x0000000000027941 */ /* 0x000fea0003800000 */
.L_x_16065:
        /* <DEDUP_REMOVED lines=42> */
.L_x_16064:
[----:B------:R-:W-:Y:S05]  /*dc40*/  BSYNC B1 ;  /* 0x0000000000017941 */ /* 0x000fea0003800000 */
.L_x_16063:
        /* <DEDUP_REMOVED lines=21> */
.L_x_16068:
[----:B------:R-:W-:-:S07]  /*dda0*/  IMAD.MOV.U32 R133, RZ, RZ, R4 ;  /* 0x000000ffff857224 */ /* 0x000fce00078e0004 */
.L_x_16069:
[----:B------:R-:W-:Y:S05]  /*ddb0*/  BSYNC B1 ;  /* 0x0000000000017941 */ /* 0x000fea0003800000 */
.L_x_16067:
        /* <DEDUP_REMOVED lines=16> */
.L_x_16073:
[----:B------:R-:W-:Y:S05]  /*dec0*/  BSYNC B2 ;  /* 0x0000000000027941 */ /* 0x000fea0003800000 */
.L_x_16072:
        /* <DEDUP_REMOVED lines=42> */
.L_x_16071:
[----:B------:R-:W-:Y:S05]  /*e170*/  BSYNC B1 ;  /* 0x0000000000017941 */ /* 0x000fea0003800000 */
.L_x_16070:
        /* <DEDUP_REMOVED lines=20> */
.L_x_16075:
[----:B------:R-:W-:-:S07]  /*e2c0*/  IMAD.MOV.U32 R134, RZ, RZ, R4 ;  /* 0x000000ffff867224 */ /* 0x000fce00078e0004 */
.L_x_16076:
[----:B------:R-:W-:Y:S05]  /*e2d0*/  BSYNC B1 ;  /* 0x0000000000017941 */ /* 0x000fea0003800000 */
.L_x_16074:
        /* <DEDUP_REMOVED lines=16> */
.L_x_16080:
[----:B------:R-:W-:Y:S05]  /*e3e0*/  BSYNC B2 ;  /* 0x0000000000027941 */ /* 0x000fea0003800000 */
.L_x_16079:
        /* <DEDUP_REMOVED lines=42> */
.L_x_16078:
[----:B------:R-:W-:Y:S05]  /*e690*/  BSYNC B1 ;  /* 0x0000000000017941 */ /* 0x000fea0003800000 */
.L_x_16077:
        /* <DEDUP_REMOVED lines=21> */
.L_x_16082:
[----:B------:R-:W-:-:S07]  /*e7f0*/  IMAD.MOV.U32 R135, RZ, RZ, R4 ;  /* 0x000000ffff877224 */ /* 0x000fce00078e0004 */
.L_x_16083:
[----:B------:R-:W-:Y:S05]  /*e800*/  BSYNC B1 ;  /* 0x0000000000017941 */ /* 0x000fea0003800000 */
.L_x_16081:
        /* <DEDUP_REMOVED lines=18> */
.L_x_16087:
[----:B------:R-:W-:Y:S05]  /*e930*/  BSYNC B2 ;  /* 0x0000000000027941 */ /* 0x000fea0003800000 */
.L_x_16086:
        /* <DEDUP_REMOVED lines=42> */
.L_x_16085:
[----:B------:R-:W-:Y:S05]  /*ebe0*/  BSYNC B1 ;  /* 0x0000000000017941 */ /* 0x000fea0003800000 */
.L_x_16084:
        /* <DEDUP_REMOVED lines=9> */
[----:B------:R-:W-:Y:S01]  /*ec80*/  SEL R151, RZ, 0x100, P4 ;  /* 0x00000100ff977807 */ /* 0x000fe20002000000 */
[----:B------:R-:W-:Y:S01]  /*ec90*/  IMAD.WIDE.U32 R154, R154, 0x1000000, RZ ;  /* 0x010000009a9a7825 */ /* 0x000fe200078e00ff */
[----:B------:R-:W-:-:S02]  /*eca0*/  SEL R149, RZ, 0x1000000, P2 ;  /* 0x01000000ff957807 */ /* 0x000fc40001000000 */
[----:B------:R-:W-:Y:S02]  /*ecb0*/  SEL R152, RZ, 0x1, P1 ;  /* 0x00000001ff987807 */ /* 0x000fe40000800000 */
[----:B------:R-:W-:Y:S02]  /*ecc0*/  SEL R150, RZ, 0x1, P5 ;  /* 0x00000001ff967807 */ /* 0x000fe40002800000 */
[----:B------:R-:W-:Y:S01]  /*ecd0*/  FSEL R135, R136, RZ, !P2 ;  /* 0x000000ff88877208 */ /* 0x000fe20005000000 */
[----:B------:R-:W-:Y:S01]  /*ece0*/  IMAD.WIDE.U32 R152, R152, 0x10000, RZ ;  /* 0x0001000098987825 */ /* 0x000fe200078e00ff */
[----:B------:R-:W-:Y:S02]  /*ecf0*/  LOP3.LUT R136, R151, R149, R156, 0xfe, !PT ;  /* 0x0000009597887212 */ /* 0x000fe400078efe9c */
[----:B------:R-:W-:Y:S01]  /*ed00*/  SEL R139, RZ, 0x1, P3 ;  /* 0x00000001ff8b7807 */ /* 0x000fe20001800000 */
[----:B------:R-:W-:Y:S01]  /*ed10*/  IMAD.WIDE.U32 R150, R150, 0x100, RZ ;  /* 0x0000010096967825 */ /* 0x000fe200078e00ff */
[----:B------:R-:W-:-:S03]  /*ed20*/  LOP3.LUT P6, RZ, R147, 0x4, RZ, 0xc0, !PT ;  /* 0x0000000493ff7812 */ /* 0x000fc600078cc0ff */
[----:B------:R-:W-:Y:S01]  /*ed30*/  @P0 FADD.FTZ R135, R95, R135 ;  /* 0x000000875f870221 */ /* 0x000fe20000010000 */
[----:B------:R-:W-:Y:S02]  /*ed40*/  LOP3.LUT R139, R155, R136, R139, 0xfe, !PT ;  /* 0x000000889b8b7212 */ /* 0x000fe400078efe8b */
[----:B------:R-:W-:Y:S02]  /*ed50*/  LOP3.LUT R155, R150, R154, R152, 0xfe, !PT ;  /* 0x0000009a969b7212 */ /* 0x000fe400078efe98 */
[----:B------:R-:W-:Y:S02]  /*ed60*/  SEL R136, RZ, 0x1, P6 ;  /* 0x00000001ff887807 */ /* 0x000fe40003000000 */
[C---:B------:R-:W-:Y:S02]  /*ed70*/  LEA R154, P1, R138.reuse, UR10, 0x5 ;  /* 0x0000000a8a9a7c11 */ /* 0x040fe4000f8228ff */
[----:B------:R-:W-:Y:S02]  /*ed80*/  LEA R150, P0, R138, UR12, 0x3 ;  /* 0x0000000c8a967c11 */ /* 0x000fe4000f8018ff */
[----:B------:R-:W-:-:S02]  /*ed90*/  LOP3.LUT R152, R155, R136, RZ, 0xfc, !PT ;  /* 0x000000889b987212 */ /* 0x000fc400078efcff */
[----:B------:R-:W-:Y:S02]  /*eda0*/  LOP3.LUT R153, R151, R139, R153, 0xfe, !PT ;  /* 0x0000008b97997212 */ /* 0x000fe400078efe99 */
[C---:B------:R-:W-:Y:S02]  /*edb0*/  LEA.HI.X R155, R138.reuse, UR11, RZ, 0x5, P1 ;  /* 0x0000000b8a9b7c11 */ /* 0x040fe400088f2cff */
[----:B------:R-:W-:-:S03]  /*edc0*/  LEA.HI.X R151, R138, UR13, RZ, 0x3, P0 ;  /* 0x0000000d8a977c11 */ /* 0x000fc600080f1cff */
[----:B------:R0:W-:Y:S04]  /*edd0*/  STG.E.128 desc[UR4][R154.64], R128 ;  /* 0x000000809a007986 */ /* 0x0001e8000c101d04 */
[----:B------:R0:W-:Y:S04]  /*ede0*/  STG.E.128 desc[UR4][R154.64+0x10], R132 ;  /* 0x000010849a007986 */ /* 0x0001e8000c101d04 */
[----:B------:R0:W-:Y:S02]  /*edf0*/  STG.E.64 desc[UR4][R150.64], R152 ;  /* 0x0000009896007986 */ /* 0x0001e4000c101b04 */
.L_x_16031:
[----:B------:R-:W-:Y:S05]  /*ee00*/  BSYNC B0 ;  /* 0x0000000000007941 */ /* 0x000fea0003800000 */
.L_x_16030:
        /* <DEDUP_REMOVED lines=9> */
[----:B01234-:R-:W-:Y:S01]  /*eea0*/  SHF.R.U32.HI R150, RZ, 0x5, R140 ;  /* 0x00000005ff967819 */ /* 0x01ffe2000001168c */
[----:B------:R-:W-:Y:S01]  /*eeb0*/  FADD.FTZ R139, R99, R136 ;  /* 0x00000088638b7221 */ /* 0x000fe20000010000 */
[----:B------:R-:W-:-:S03]  /*eec0*/  LOP3.LUT P5, RZ, R140, 0x1f, RZ, 0xc0, !PT ;  /* 0x0000001f8cff7812 */ /* 0x000fc600078ac0ff */
        /* <DEDUP_REMOVED lines=36> */
[----:B------:R-:W-:Y:S02]  /*f110*/  FADD.FTZ R151, R133, R136 ;  /* 0x0000008885977221 */ /* 0x000fe40000010000 */
[----:B------:R-:W-:Y:S02]  /*f120*/  @!P3 VIADD R149, R149, 0x4 ;  /* 0x000000049595b836 */ /* 0x000fe40000000000 */
        /* <DEDUP_REMOVED lines=105> */
.L_x_16110:
[----:B------:R-:W2:Y:S01]  /*f7c0*/  @!P5 S2R R137, SR_CgaCtaId ;  /* 0x000000000089d919 */ /* 0x000ea20000008800 */
[----:B------:R-:W-:Y:S01]  /*f7d0*/  @!P5 MOV R136, 0x400 ;  /* 0x000004000088d802 */ /* 0x000fe20000000f00 */
[----:B-1----:R-:W-:Y:S01]  /*f7e0*/  FADD.FTZ R139, R154, R151 ;  /* 0x000000979a8b7221 */ /* 0x002fe20000010000 */
[----:B------:R-:W-:Y:S01]  /*f7f0*/  LOP3.LUT R150, R150, 0x3, RZ, 0xc0, !PT ;  /* 0x0000000396967812 */ /* 0x000fe200078ec0ff */
[----:B------:R-:W-:Y:S05]  /*f800*/  WARPSYNC.ALL ;  /* 0x0000000000007948 */ /* 0x000fea0003800000 */
[----:B------:R-:W-:-:S04]  /*f810*/  LOP3.LUT R152, R140, 0x1f, RZ, 0xc0, !PT ;  /* 0x0000001f8c987812 */ /* 0x000fc800078ec0ff */
[----:B------:R-:W-:Y:S02]  /*f820*/  ISETP.GT.U32.AND P0, PT, R152, 0x3, PT ;  /* 0x000000039800780c */ /* 0x000fe40003f04070 */
[----:B--2---:R-:W-:Y:S02]  /*f830*/  @!P5 LEA R137, R137, R136, 0x18 ;  /* 0x000000888989d211 */ /* 0x004fe400078ec0ff */
[----:B------:R-:W-:-:S05]  /*f840*/  @!P5 IADD3 R136, R149, R150, RZ ;  /* 0x000000969588d210 */ /* 0x000fca0007ffe0ff */
[----:B------:R-:W-:-:S05]  /*f850*/  @!P5 IMAD R136, R136, 0x8, R137 ;  /* 0x000000088888d824 */ /* 0x000fca00078e0289 */
[----:B------:R1:W-:Y:S01]  /*f860*/  @!P5 STS.64 [R136], R138 ;  /* 0x0000008a8800d388 */ /* 0x0003e20000000a00 */
[----:B------:R-:W2:Y:S01]  /*f870*/  @!P0 S2R R137, SR_CgaCtaId ;  /* 0x0000000000898919 */ /* 0x000ea20000008800 */
[----:B-1----:R-:W-:Y:S01]  /*f880*/  @!P0 MOV R136, 0x400 ;  /* 0x0000040000888802 */ /* 0x002fe20000000f00 */
[----:B------:R-:W-:Y:S01]  /*f890*/  HFMA2.MMA R151, -RZ, RZ, 0, 0 ;  /* 0x00000000ff977435 */ /* 0x000fe200000001ff */
[----:B------:R-:W-:Y:S01]  /*f8a0*/  @!P0 IADD3 R149, R149, R152, RZ ;  /* 0x0000009895958210 */ /* 0x000fe20007ffe0ff */
[----:B------:R-:W-:Y:S01]  /*f8b0*/  BAR.SYNC.DEFER_BLOCKING 0x0 ;  /* 0x0000000000007b1d */ /* 0x000fe20000010000 */
[----:B------:R-:W-:-:S03]  /*f8c0*/  LOP3.LUT P1, RZ, R147, 0x8, RZ, 0xc0, !PT ;  /* 0x0000000893ff7812 */ /* 0x000fc6000782c0ff */
[----:B------:R-:W-:Y:S02]  /*f8d0*/  @!P0 IMAD.MOV.U32 R151, RZ, RZ, R141 ;  /* 0x000000ffff978224 */ /* 0x000fe400078e008d */
[----:B------:R-:W-:Y:S03]  /*f8e0*/  BSSY B0, `(.L_x_16089) ;  /* 0x0000059000007945 */ /* 0x000fe60003800000 */
[----:B0-----:R-:W0:Y:S01]  /*f8f0*/  SHFL.DOWN PT, R154, R151, 0x2, 0x1f ;  /* 0x08401f00979a7f89 */ /* 0x001e2200000e0000 */
[----:B--2---:R-:W-:Y:S02]  /*f900*/  @!P0 LEA R152, R137, R136, 0x18 ;  /* 0x0000008889988211 */ /* 0x004fe400078ec0ff */
[----:B------:R-:W-:-:S03]  /*f910*/  CS2R R136, SRZ ;  /* 0x0000000000887805 */ /* 0x000fc6000001ff00 */
[----:B------:R-:W-:Y:S01]  /*f920*/  @!P0 IMAD R152, R149, 0x8, R152 ;  /* 0x0000000895988824 */ /* 0x000fe200078e0298 */
[----:B0-----:R-:W-:Y:S02]  /*f930*/  IADD3 R139, R154, R151, RZ ;  /* 0x000000979a8b7210 */ /* 0x001fe40007ffe0ff */
[----:B------:R-:W-:Y:S02]  /*f940*/  I2FP.F32.S32 R158, R154 ;  /* 0x0000009a009e7245 */ /* 0x000fe40000201400 */
[----:B------:R-:W-:Y:S01]  /*f950*/  @!P0 LDS.64 R136, [R152] ;  /* 0x0000000098888984 */ /* 0x000fe20000000a00 */
[----:B------:R-:W-:Y:S02]  /*f960*/  I2FP.F32.S32 R138, R139 ;  /* 0x0000008b008a7245 */ /* 0x000fe40000201400 */
[----:B------:R-:W-:Y:S01]  /*f970*/  I2FP.F32.S32 R154, R151 ;  /* 0x00000097009a7245 */ /* 0x000fe20000201400 */
[----:B------:R-:W0:Y:S01]  /*f980*/  SHFL.DOWN PT, R152, R139, 0x1, 0x1f ;  /* 0x08201f008b987f89 */ /* 0x000e2200000e0000 */
[----:B------:R-:W1:Y:S01]  /*f990*/  MUFU.RCP R149, R138 ;  /* 0x0000008a00957308 */ /* 0x000e620000001000 */
[----:B------:R-:W-:Y:S01]  /*f9a0*/  PLOP3.LUT P0, PT, PT, PT, UP1, 0x40, 0x0 ;  /* 0x000000000000781c */ /* 0x000fe20003f0e818 */
[----:B0-----:R-:W-:-:S05]  /*f9b0*/  IMAD.IADD R139, R139, 0x1, R152 ;  /* 0x000000018b8b7824 */ /* 0x001fca00078e0298 */
        /* <DEDUP_REMOVED lines=13> */
[----:B------:R-:W-:Y:S01]  /*fa90*/  FFMA.FTZ R153, R149, R153, R156 ;  /* 0x0000009995997223 */ /* 0x000fe2000001009c */
[----:B------:R-:W-:-:S04]  /*faa0*/  I2FP.F32.S32 R149, R152 ;  /* 0x0000009800957245 */ /* 0x000fc80000201400 */
[----:B------:R-:W2:Y:S01]  /*fab0*/  SHFL.DOWN PT, R152, R153, 0x1, 0x1f ;  /* 0x08201f0099987f89 */ /* 0x000ea200000e0000 */
[----:B-1----:R-:W-:Y:S01]  /*fac0*/  FMUL.FTZ R137, R136, R149 ;  /* 0x0000009588897220 */ /* 0x002fe20000410000 */
[----:B------:R-:W-:-:S03]  /*fad0*/  FADD.FTZ R136, R151, -R136 ;  /* 0x8000008897887221 */ /* 0x000fc60000010000 */
[----:B------:R-:W-:Y:S01]  /*fae0*/  FFMA.FTZ R154, R138, R151, R137 ;  /* 0x000000978a9a7223 */ /* 0x000fe20000010089 */
[----:B------:R-:W-:-:S03]  /*faf0*/  FMUL.FTZ R137, R136, R136 ;  /* 0x0000008888897220 */ /* 0x000fc60000410000 */
[----:B0-----:R-:W-:Y:S01]  /*fb00*/  FMUL.FTZ R154, R139, R154 ;  /* 0x0000009a8b9a7220 */ /* 0x001fe20000410000 */
[----:B------:R-:W-:Y:S01]  /*fb10*/  FMUL.FTZ R137, R138, R137 ;  /* 0x000000898a897220 */ /* 0x000fe20000410000 */
[----:B--2---:R-:W-:-:S03]  /*fb20*/  FADD.FTZ R152, R153, R152 ;  /* 0x0000009899987221 */ /* 0x004fc60000010000 */
[----:B------:R-:W0:Y:S01]  /*fb30*/  SHFL.IDX PT, R151, R154, RZ, 0x1f ;  /* 0x00001fff9a977589 */ /* 0x000e2200000e0000 */
[----:B------:R-:W-:-:S04]  /*fb40*/  FMUL.FTZ R137, R137, R149 ;  /* 0x0000009589897220 */ /* 0x000fc80000410000 */
[----:B------:R-:W-:Y:S02]  /*fb50*/  FFMA.FTZ R149, R139, R137, R152 ;  /* 0x000000898b957223 */ /* 0x000fe40000010098 */
[----:B------:R-:W1:Y:S03]  /*fb60*/  LDC R137, c[0x0][0x2d8] ;  /* 0x0000b600ff897b82 */ /* 0x000e660000000800 */
[----:B------:R-:W1:Y:S01]  /*fb70*/  SHFL.IDX PT, R138, R149, RZ, 0x1f ;  /* 0x00001fff958a7589 */ /* 0x000e6200000e0000 */
[----:B0-----:R-:W-:-:S05]  /*fb80*/  FMUL.FTZ R136, R151, R151 ;  /* 0x0000009797887220 */ /* 0x001fca0000410000 */
[----:B------:R-:W-:Y:S02]  /*fb90*/  FSEL R153, R136, RZ, !P0 ;  /* 0x000000ff88997208 */ /* 0x000fe40004000000 */
[----:B------:R-:W-:-:S04]  /*fba0*/  PLOP3.LUT P0, PT, PT, PT, UP1, 0x40, 0x0 ;  /* 0x000000000000781c */ /* 0x000fc80003f0e818 */
[----:B------:R-:W-:Y:S02]  /*fbb0*/  FSEL R152, R151, RZ, P0 ;  /* 0x000000ff97987208 */ /* 0x000fe40000000000 */
[----:B------:R-:W-:Y:S01]  /*fbc0*/  LOP3.LUT P0, RZ, R150, 0x1f, R140, 0xf8, !PT ;  /* 0x0000001f96ff7812 */ /* 0x000fe2000780f88c */
[----:B-1----:R-:W-:-:S04]  /*fbd0*/  FFMA.FTZ R150, R138, UR14, R137 ;  /* 0x0000000e8a967c23 */ /* 0x002fc80008010089 */
[----:B------:R-:W-:-:S04]  /*fbe0*/  FADD.FTZ R150, R150, R153 ;  /* 0x0000009996967221 */ /* 0x000fc80000010000 */
[----:B------:R-:W0:Y:S04]  /*fbf0*/  MUFU.RSQ R149, R150 ;  /* 0x0000009600957308 */ /* 0x000e280000001400 */
        /* <DEDUP_REMOVED lines=39> */
.L_x_16090:
[----:B------:R-:W-:Y:S05]  /*fe70*/  BSYNC B0 ;  /* 0x0000000000007941 */ /* 0x000fea0003800000 */
.L_x_16089:
        /* <DEDUP_REMOVED lines=35> */
.L_x_16092:
[----:B------:R-:W-:Y:S05]  /*100b0*/  BSYNC B0 ;  /* 0x0000000000007941 */ /* 0x000fea0003800000 */
.L_x_16091:
        /* <DEDUP_REMOVED lines=35> */
.L_x_16094:
[----:B------:R-:W-:Y:S05]  /*102f0*/  BSYNC B0 ;  /* 0x0000000000007941 */ /* 0x000fea0003800000 */
.L_x_16093:
        /* <DEDUP_REMOVED lines=35> */
.L_x_16096:
[----:B------:R-:W-:Y:S05]  /*10530*/  BSYNC B0 ;  /* 0x0000000000007941 */ /* 0x000fea0003800000 */
.L_x_16095:
[----:B------:R-:W-:Y:S01]  /*10540*/  LOP3.LUT P0, RZ, R147, 0x10, RZ, 0xc0, !PT ;  /* 0x0000001093ff7812 */ /* 0x000fe2000780c0ff */
[----:B------:R-:W-:-:S12]  /*10550*/  BSSY B0, `(.L_x_16097) ;  /* 0x0000021000007945 */ /* 0x000fd80003800000 */
[----:B------:R-:W-:Y:S05]  /*10560*/  @!P0 BRA `(.L_x_16098) ;  /* 0x00000000007c8947 */ /* 0x000fea0003800000 */
[--C-:B0-234-:R-:W-:Y:S01]  /*10570*/  FADD.FTZ R150, R128, -R152.reuse ;  /* 0x8000009880967221 */ /* 0x11dfe20000010000 */
[--C-:B------:R-:W-:Y:S01]  /*10580*/  FADD.FTZ R156, R132, -R152.reuse ;  /* 0x80000098849c7221 */ /* 0x100fe20000010000 */
[--C-:B------:R-:W-:Y:S01]  /*10590*/  FADD.FTZ R158, R133, -R152.reuse ;  /* 0x80000098859e7221 */ /* 0x100fe20000010000 */
[--C-:B------:R-:W-:Y:S01]  /*105a0*/  FADD.FTZ R154, R129, -R152.reuse ;  /* 0x80000098819a7221 */ /* 0x100fe20000010000 */
[----:B-1----:R-:W-:Y:S01]  /*105b0*/  FMUL.FTZ R137, R149, R150 ;  /* 0x0000009695897220 */ /* 0x002fe20000410000 */
[--C-:B------:R-:W-:Y:S01]  /*105c0*/  FADD.FTZ R138, R130, -R152.reuse ;  /* 0x80000098828a7221 */ /* 0x100fe20000010000 */
[----:B------:R-:W0:Y:S01]  /*105d0*/  LDC.64 R150, c[0x0][0x2b8] ;  /* 0x0000ae00ff967b82 */ /* 0x000e220000000a00 */
[--C-:B------:R-:W-:Y:S01]  /*105e0*/  FADD.FTZ R136, R131, -R152.reuse ;  /* 0x8000009883887221 */ /* 0x100fe20000010000 */
[--C-:B------:R-:W-:Y:S01]  /*105f0*/  FADD.FTZ R160, R134, -R152.reuse ;  /* 0x8000009886a07221 */ /* 0x100fe20000010000 */
[----:B------:R-:W-:Y:S01]  /*10600*/  FADD.FTZ R152, R135, -R152 ;  /* 0x8000009887987221 */ /* 0x000fe20000010000 */
[C---:B------:R-:W-:Y:S01]  /*10610*/  FMUL.FTZ R139, R149.reuse, R156 ;  /* 0x0000009c958b7220 */ /* 0x040fe20000410000 */
[C---:B------:R-:W-:Y:S01]  /*10620*/  FMUL.FTZ R158, R149.reuse, R158 ;  /* 0x0000009e959e7220 */ /* 0x040fe20000410000 */
[C---:B------:R-:W-:Y:S01]  /*10630*/  FMUL.FTZ R153, R149.reuse, R160 ;  /* 0x000000a095997220 */ /* 0x040fe20000410000 */
[----:B------:R-:W-:Y:S01]  /*10640*/  FMUL.FTZ R156, R149, R152 ;  /* 0x00000098959c7220 */ /* 0x000fe20000410000 */
[----:B-----5:R-:W-:Y:S01]  /*10650*/  FFMA.FTZ R152, R84, R139, R76 ;  /* 0x0000008b54987223 */ /* 0x020fe2000001004c */
[----:B------:R-:W-:Y:S01]  /*10660*/  FFMA.FTZ R155, R85, R158, R77 ;  /* 0x0000009e559b7223 */ /* 0x000fe2000001004d */
[----:B------:R-:W-:Y:S01]  /*10670*/  FFMA.FTZ R139, R86, R153, R78 ;  /* 0x00000099568b7223 */ /* 0x000fe2000001004e */
        /* <DEDUP_REMOVED lines=8> */
[----:B------:R-:W-:-:S02]  /*10700*/  FFMA.FTZ R149, R81, R154, R73 ;  /* 0x0000009a51957223 */ /* 0x000fc40000010049 */
[----:B------:R-:W-:Y:S02]  /*10710*/  F2FP.BF16.F32.PACK_AB R139, R156, R139 ;  /* 0x0000008b9c8b723e */ /* 0x000fe400000010ff */
[----:B------:R-:W-:Y:S01]  /*10720*/  F2FP.BF16.F32.PACK_AB R137, R152, R153 ;  /* 0x000000999889723e */ /* 0x000fe200000010ff */
[----:B0-----:R-:W-:Y:S01]  /*10730*/  IMAD.WIDE.U32 R150, R148, 0x10, R150 ;  /* 0x0000001094967825 */ /* 0x001fe200078e0096 */
[----:B------:R-:W-:-:S05]  /*10740*/  F2FP.BF16.F32.PACK_AB R136, R149, R136 ;  /* 0x000000889588723e */ /* 0x000fca00000010ff */
[----:B------:R0:W-:Y:S02]  /*10750*/  STG.E.128 desc[UR4][R150.64], R136 ;  /* 0x0000008896007986 */ /* 0x0001e4000c101d04 */
.L_x_16098:
[----:B------:R-:W-:Y:S05]  /*10760*/  BSYNC B0 ;  /* 0x0000000000007941 */ /* 0x000fea0003800000 */
.L_x_16097:
[----:B------:R-:W-:Y:S02]  /*10770*/  IADD3 R146, R146, UR16, RZ ;  /* 0x0000001092927c10 */ /* 0x000fe4000fffe0ff */
[----:B01234-:R-:W-:Y:S02]  /*10780*/  SEL R137, RZ, 0x1, P3 ;  /* 0x00000001ff897807 */ /* 0x01ffe40001800000 */
[----:B------:R-:W-:-:S13]  /*10790*/  ISETP.GE.AND P0, PT, R146, UR17, PT ;  /* 0x0000001192007c0c */ /* 0x000fda000bf06270 */
[----:B------:R-:W-:Y:S05]  /*107a0*/  @!P0 BRA `(.L_x_16099) ;  /* 0xffffff0400c08947 */ /* 0x000fea000383ffff */
[----:B------:R-:W-:Y:S05]  /*107b0*/  EXIT ;  /* 0x000000000000794d */ /* 0x000fea0003800000 */
.L_x_16088:
[----:B------:R-:W-:Y:S01]  /*107c0*/  IMAD.MOV.U32 R158, RZ, RZ, R139 ;  /* 0x000000ffff9e7224 */ /* 0x000fe200078e008b */
[----:B------:R-:W-:Y:S01]  /*107d0*/  MOV R157, 0x1 ;  /* 0x00000001009d7802 */ /* 0x000fe20000000f00 */
[----:B------:R-:W-:Y:S01]  /*107e0*/  IMAD.MOV.U32 R160, RZ, RZ, 0x1f ;  /* 0x0000001fffa07424 */ /* 0x000fe200078e00ff */
[----:B------:R-:W-:-:S07]  /*107f0*/  MOV R155, 0xffffffff ;  /* 0xffffffff009b7802 */ /* 0x000fce0000000f00 */
[----:B-----5:R-:W-:Y:S05]  /*10800*/  WARPSYNC.COLLECTIVE R155, `(.L_x_16100) ;  /* 0x000000009b087348 */ /* 0x020fea0003c00000 */
[----:B------:R0:W1:Y:S02]  /*10810*/  SHFL.BFLY P6, R156, R158, R157, R160 ;  /* 0x0c00009d9e9c7389 */ /* 0x00006400000c00a0 */
[----:B01---5:R-:W-:Y:S01]  /*10820*/  ENDCOLLECTIVE ;  /* 0x000000000000791b */ /* 0x023fe20003800000 */
.L_x_16100:
[----:B------:R-:W-:Y:S02]  /*10830*/  IMAD.MOV.U32 R157, RZ, RZ, 0x2 ;  /* 0x00000002ff9d7424 */ /* 0x000fe400078e00ff */
[----:B------:R-:W-:-:S04]  /*10840*/  IMAD.MOV.U32 R136, RZ, RZ, R156 ;  /* 0x000000ffff887224 */ /* 0x000fc800078e009c */
[----:B------:R-:W-:-:S05]  /*10850*/  FADD.FTZ R137, R139, R136 ;  /* 0x000000888b897221 */ /* 0x000fca0000010000 */
[----:B------:R-:W-:-:S07]  /*10860*/  MOV R158, R137 ;  /* 0x00000089009e7202 */ /* 0x000fce0000000f00 */
[----:B------:R-:W-:Y:S05]  /*10870*/  WARPSYNC.COLLECTIVE R155, `(.L_x_16101) ;  /* 0x000000009b087348 */ /* 0x000fea0003c00000 */
[----:B------:R0:W1:Y:S02]  /*10880*/  SHFL.BFLY P6, R156, R158, R157, R160 ;  /* 0x0c00009d9e9c7389 */ /* 0x00006400000c00a0 */
[----:B01----:R-:W-:Y:S01]  /*10890*/  ENDCOLLECTIVE ;  /* 0x000000000000791b */ /* 0x003fe20003800000 */
.L_x_16101:
[----:B------:R-:W-:Y:S01]  /*108a0*/  HFMA2.MMA R157, -RZ, RZ, 0, 2.384185791015625e-07 ;  /* 0x00000004ff9d7435 */ /* 0x000fe200000001ff */
[----:B------:R-:W-:-:S05]  /*108b0*/  MOV R136, R156 ;  /* 0x0000009c00887202 */ /* 0x000fca0000000f00 */
[----:B------:R-:W-:-:S04]  /*108c0*/  FADD.FTZ R151, R137, R136 ;  /* 0x0000008889977221 */ /* 0x000fc80000010000 */
[----:B------:R-:W-:-:S07]  /*108d0*/  IMAD.MOV.U32 R158, RZ, RZ, R151 ;  /* 0x000000ffff9e7224 */ /* 0x000fce00078e0097 */
[----:B------:R-:W-:Y:S05]  /*108e0*/  WARPSYNC.COLLECTIVE R155, `(.L_x_16102) ;  /* 0x000000009b087348 */ /* 0x000fea0003c00000 */
[----:B------:R0:W1:Y:S02]  /*108f0*/  SHFL.BFLY P6, R156, R158, R157, R160 ;  /* 0x0c00009d9e9c7389 */ /* 0x00006400000c00a0 */
[----:B01----:R-:W-:Y:S01]  /*10900*/  ENDCOLLECTIVE ;  /* 0x000000000000791b */ /* 0x003fe20003800000 */
.L_x_16102:
[----:B------:R-:W-:Y:S02]  /*10910*/  IMAD.MOV.U32 R157, RZ, RZ, 0x8 ;  /* 0x00000008ff9d7424 */ /* 0x000fe400078e00ff */
[----:B------:R-:W-:-:S04]  /*10920*/  IMAD.MOV.U32 R136, RZ, RZ, R156 ;  /* 0x000000ffff887224 */ /* 0x000fc800078e009c */
[----:B------:R-:W-:-:S05]  /*10930*/  FADD.FTZ R152, R151, R136 ;  /* 0x0000008897987221 */ /* 0x000fca0000010000 */
[----:B------:R-:W-:-:S07]  /*10940*/  MOV R158, R152 ;  /* 0x00000098009e7202 */ /* 0x000fce0000000f00 */
[----:B------:R-:W-:Y:S05]  /*10950*/  WARPSYNC.COLLECTIVE R155, `(.L_x_16103) ;  /* 0x000000009b087348 */ /* 0x000fea0003c00000 */
[----:B------:R0:W1:Y:S02]  /*10960*/  SHFL.BFLY P6, R156, R158, R157, R160 ;  /* 0x0c00009d9e9c7389 */ /* 0x00006400000c00a0 */
[----:B01----:R-:W-:Y:S01]  /*10970*/  ENDCOLLECTIVE ;  /* 0x000000000000791b */ /* 0x003fe20003800000 */
.L_x_16103:
[----:B------:R-:W-:Y:S01]  /*10980*/  HFMA2.MMA R157, -RZ, RZ, 0, 9.5367431640625e-07 ;  /* 0x00000010ff9d7435 */ /* 0x000fe200000001ff */
[----:B------:R-:W-:-:S05]  /*10990*/  MOV R153, R156 ;  /* 0x0000009c00997202 */ /* 0x000fca0000000f00 */
[----:B------:R-:W-:-:S04]  /*109a0*/  FADD.FTZ R153, R152, R153 ;  /* 0x0000009998997221 */ /* 0x000fc80000010000 */
[----:B------:R-:W-:-:S07]  /*109b0*/  IMAD.MOV.U32 R158, RZ, RZ, R153 ;  /* 0x000000ffff9e7224 */ /* 0x000fce00078e0099 */
[----:B------:R-:W-:Y:S05]  /*109c0*/  WARPSYNC.COLLECTIVE R155, `(.L_x_16104) ;  /* 0x000000009b087348 */ /* 0x000fea0003c00000 */
[----:B------:R0:W1:Y:S02]  /*109d0*/  SHFL.BFLY P6, R156, R158, R157, R160 ;  /* 0x0c00009d9e9c7389 */ /* 0x00006400000c00a0 */
[----:B01----:R-:W-:Y:S01]  /*109e0*/  ENDCOLLECTIVE ;  /* 0x000000000000791b */ /* 0x003fe20003800000 */
.L_x_16104:
        /* <DEDUP_REMOVED lines=90> */
.L_x_16105:
[----:B------:R-:W-:Y:S01]  /*10f90*/  HFMA2.MMA R157, -RZ, RZ, 0, 1.1920928955078125e-07 ;  /* 0x00000002ff9d7435 */ /* 0x000fe200000001ff */
[----:B------:R-:W-:-:S05]  /*10fa0*/  MOV R137, R156 ;  /* 0x0000009c00897202 */ /* 0x000fca0000000f00 */
[----:B------:R-:W-:-:S04]  /*10fb0*/  FADD.FTZ R137, R136, R137 ;  /* 0x0000008988897221 */ /* 0x000fc80000010000 */
[----:B------:R-:W-:-:S07]  /*10fc0*/  IMAD.MOV.U32 R158, RZ, RZ, R137 ;  /* 0x000000ffff9e7224 */ /* 0x000fce00078e0089 */
[----:B------:R-:W-:Y:S05]  /*10fd0*/  WARPSYNC.COLLECTIVE R155, `(.L_x_16106) ;  /* 0x000000009b087348 */ /* 0x000fea0003c00000 */
[----:B------:R0:W1:Y:S02]  /*10fe0*/  SHFL.BFLY P6, R156, R158, R157, R160 ;  /* 0x0c00009d9e9c7389 */ /* 0x00006400000c00a0 */
[----:B01----:R-:W-:Y:S01]  /*10ff0*/  ENDCOLLECTIVE ;  /* 0x000000000000791b */ /* 0x003fe20003800000 */
.L_x_16106:
[----:B------:R-:W-:Y:S02]  /*11000*/  IMAD.MOV.U32 R157, RZ, RZ, 0x4 ;  /* 0x00000004ff9d7424 */ /* 0x000fe400078e00ff */
[----:B------:R-:W-:-:S04]  /*11010*/  IMAD.MOV.U32 R152, RZ, RZ, R156 ;  /* 0x000000ffff987224 */ /* 0x000fc800078e009c */
[----:B------:R-:W-:-:S05]  /*11020*/  FADD.FTZ R152, R137, R152 ;  /* 0x0000009889987221 */ /* 0x000fca0000010000 */
[----:B------:R-:W-:-:S07]  /*11030*/  MOV R158, R152 ;  /* 0x00000098009e7202 */ /* 0x000fce0000000f00 */
[----:B------:R-:W-:Y:S05]  /*11040*/  WARPSYNC.COLLECTIVE R155, `(.L_x_16107) ;  /* 0x000000009b087348 */ /* 0x000fea0003c00000 */
[----:B------:R0:W1:Y:S02]  /*11050*/  SHFL.BFLY P6, R156, R158, R157, R160 ;  /* 0x0c00009d9e9c7389 */ /* 0x00006400000c00a0 */
[----:B01----:R-:W-:Y:S01]  /*11060*/  ENDCOLLECTIVE ;  /* 0x000000000000791b */ /* 0x003fe20003800000 */
.L_x_16107:
[----:B------:R-:W-:Y:S01]  /*11070*/  HFMA2.MMA R157, -RZ, RZ, 0, 4.76837158203125e-07 ;  /* 0x00000008ff9d7435 */ /* 0x000fe200000001ff */
[----:B------:R-:W-:-:S05]  /*11080*/  MOV R139, R156 ;  /* 0x0000009c008b7202 */ /* 0x000fca0000000f00 */
[----:B------:R-:W-:-:S04]  /*11090*/  FADD.FTZ R139, R152, R139 ;  /* 0x0000008b988b7221 */ /* 0x000fc80000010000 */
[----:B------:R-:W-:-:S07]  /*110a0*/  IMAD.MOV.U32 R158, RZ, RZ, R139 ;  /* 0x000000ffff9e7224 */ /* 0x000fce00078e008b */
[----:B------:R-:W-:Y:S05]  /*110b0*/  WARPSYNC.COLLECTIVE R155, `(.L_x_16108) ;  /* 0x000000009b087348 */ /* 0x000fea0003c00000 */
[----:B------:R0:W1:Y:S02]  /*110c0*/  SHFL.BFLY P6, R156, R158, R157, R160 ;  /* 0x0c00009d9e9c7389 */ /* 0x00006400000c00a0 */
[----:B01----:R-:W-:Y:S01]  /*110d0*/  ENDCOLLECTIVE ;  /* 0x000000000000791b */ /* 0x003fe20003800000 */
.L_x_16108:
[----:B------:R-:W-:Y:S02]  /*110e0*/  IMAD.MOV.U32 R157, RZ, RZ, 0x10 ;  /* 0x00000010ff9d7424 */ /* 0x000fe400078e00ff */
[----:B------:R-:W-:-:S04]  /*110f0*/  IMAD.MOV.U32 R154, RZ, RZ, R156 ;  /* 0x000000ffff9a7224 */ /* 0x000fc800078e009c */
[----:B------:R-:W-:-:S05]  /*11100*/  FADD.FTZ R154, R139, R154 ;  /* 0x0000009a8b9a7221 */ /* 0x000fca0000010000 */
[----:B------:R-:W-:-:S07]  /*11110*/  MOV R158, R154 ;  /* 0x0000009a009e7202 */ /* 0x000fce0000000f00 */
[----:B------:R-:W-:Y:S05]  /*11120*/  WARPSYNC.COLLECTIVE R155, `(.L_x_16109) ;  /* 0x000000009b087348 */ /* 0x000fea0003c00000 */
[----:B------:R0:W1:Y:S02]  /*11130*/  SHFL.BFLY P6, R156, R158, R157, R160 ;  /* 0x0c00009d9e9c7389 */ /* 0x00006400000c00a0 */
[----:B01----:R-:W-:Y:S01]  /*11140*/  ENDCOLLECTIVE ;  /* 0x000000000000791b */ /* 0x003fe20003800000 */
.L_x_16109:
[----:B------:R-:W-:Y:S01]  /*11150*/  MOV R151, R156 ;  /* 0x0000009c00977202 */ /* 0x000fe20000000f00 */
[----:B------:R-:W-:Y:S06]  /*11160*/  BRA `(.L_x_16110) ;  /* 0xffffffe400947947 */ /* 0x000fec000383ffff */
.L_x_16111:
        /* <DEDUP_REMOVED lines=9> */
.L_x_37232:


//--------------------- .text._ZN10layer_norm13ln_fwd_kernelINS_13Kernel_traitsIf13__nv_bfloat16fS2_fjLj5120ELj1ELj1ELj4ELj16ENS_18Kernel_traits_baseILj5120EfS2_fS2_fjLj128EEEEELb1ELb0ELb0ELb1EEEvNS_9FwdParamsE --------------------------
	.section	.text._ZN10layer_norm13ln_fwd_kernelINS_13Kernel_traitsIf13__nv_bfloat16fS2_fjLj5120ELj1ELj1ELj4ELj16ENS_18Kernel_traits_baseILj5120EfS2_fS2_fjLj128EEEEELb1ELb0ELb0ELb1EEEvNS_9FwdParamsE,"ax",@progbits
	.align	128
        .global         _ZN10layer_norm13ln_fwd_kernelINS_13Kernel_traitsIf13__nv_bfloat16fS2_fjLj5120ELj1ELj1ELj4ELj16ENS_18Kernel_traits_baseILj5120EfS2_fS2_fjLj128EEEEELb1ELb0ELb0ELb1EEEvNS_9FwdParamsE
        .type           _ZN10layer_norm13ln_fwd_kernelINS_13Kernel_traitsIf13__nv_bfloat16fS2_fjLj5120ELj1ELj1ELj4ELj16ENS_18Kernel_traits_baseILj5120EfS2_fS2_fjLj128EEEEELb1ELb0ELb0ELb1EEEvNS_9FwdParamsE,@function
        .size           _ZN10layer_norm13ln_fwd_kernelINS_13Kernel_traitsIf13__nv_bfloat16fS2_fjLj5120ELj1ELj1ELj4ELj16ENS_18Kernel_traits_baseILj5120EfS2_fS2_fjLj128EEEEELb1ELb0ELb0ELb1EEEvNS_9FwdParamsE,(.L_x_37233 - _ZN10layer_norm13ln_fwd_kernelINS_13Kernel_traitsIf13__nv_bfloat16fS2_fjLj5120ELj1ELj1ELj4ELj16ENS_18Kernel_traits_baseILj5120EfS2_fS2_fjLj128EEEEELb1ELb0ELb0ELb1EEEvNS_9FwdParamsE)
        .other          _ZN10layer_norm13ln_fwd_kernelINS_13Kernel_traitsIf13__nv_bfloat16fS2_fjLj5120ELj1ELj1ELj4ELj16ENS_18Kernel_traits_baseILj5120EfS2_fS2_fjLj128EEEEELb1ELb0ELb0ELb1EEEvNS_9FwdParamsE,@"STO_CUDA_ENTRY STV_DEFAULT"
_ZN10layer_norm13ln_fwd_kernelINS_13Kernel_traitsIf13__nv_bfloat16fS2_fjLj5120ELj1ELj1ELj4ELj16ENS_18Kernel_traits_baseILj5120EfS2_fS2_fjLj128EEEEELb1ELb0ELb0ELb1EEEvNS_9FwdParamsE:
.text._ZN10layer_norm13ln_fwd_kernelINS_13Kernel_traitsIf13__nv_bfloat16fS2_fjLj5120ELj1ELj1ELj4ELj16ENS_18Kernel_traits_baseILj5120EfS2_fS2_fjLj128EEEEELb1ELb0ELb0ELb1EEEvNS_9FwdParamsE:
        /* <DEDUP_REMOVED lines=150> */
[----:B------:R-:W-:Y:S01]  /*0960*/  UISETP.NE.AND UP1, UPT, UR8, URZ, UPT ;  /* 0x0000003f0800728c */ /* 0x000fe2000bf25270 */
[----:B------:R-:W-:Y:S01]  /*0970*/  ULDC UR11, c[0x0][0x290] ;  /* 0x0000a400000b7ab9 */ /* 0x000fe20000000800 */
[----:B0-----:R-:W-:Y:S01]  /*0980*/  HFMA2.MMA R3, -RZ, RZ, 0, 5.9604644775390625e-08 ;  /* 0x00000001ff037435 */ /* 0x001fe200000001ff */
[----:B------:R-:W-:Y:S01]  /*0990*/  ULDC.64 UR12, c[0x0][0x2b8] ;  /* 0x0000ae00000c7ab9 */ /* 0x000fe20000000a00 */
[----:B------:R-:W-:-:S09]  /*09a0*/  ULDC.64 UR14, c[0x0][0x210] ;  /* 0x00008400000e7ab9 */ /* 0x000fd20000000a00 */
.L_x_16393:
        /* <DEDUP_REMOVED lines=18> */
[----:B-----5:R-:W5:Y:S01]  /*0ad0*/  LDG.E.128 R12, desc[UR4][R12.64] ;  /* 0x000000040c0c7981 */ /* 0x020f62000c1e1d00 */
[----:B0-----:R-:W-:-:S05]  /*0ae0*/  @P1 IMAD.WIDE.U32 R18, R2, 0x20, R18 ;  /* 0x0000002002121825 */ /* 0x001fca00078e0012 */
[----:B------:R0:W5:Y:S04]  /*0af0*/  @P1 LDG.E.128 R52, desc[UR4][R18.64] ;  /* 0x0000000412341981 */ /* 0x000168000c1e1d00 */
        /* <DEDUP_REMOVED lines=16> */
.L_x_16113:
[----:B------:R-:W-:-:S07]  /*0c00*/  MOV R16, R6 ;  /* 0x0000000600107202 */ /* 0x000fce0000000f00 */
.L_x_16114:
[----:B------:R-:W-:Y:S05]  /*0c10*/  BSYNC B0 ;  /* 0x0000000000007941 */ /* 0x000fea0003800000 */
.L_x_16112:
        /* <DEDUP_REMOVED lines=16> */
.L_x_16118:
[----:B------:R-:W-:Y:S05]  /*0d20*/  BSYNC B1 ;  /* 0x0000000000017941 */ /* 0x000fea0003800000 */
.L_x_16117:
        /* <DEDUP_REMOVED lines=43> */
[----:B------:R-:W-:-:S11]  /*0fe0*/  HFMA2.MMA R20, -RZ, RZ, 0, 0 ;  /* 0x00000000ff147435 */ /* 0x000fd600000001ff */
.L_x_16116:
[----:B------:R-:W-:Y:S05]  /*0ff0*/  BSYNC B0 ;  /* 0x0000000000007941 */ /* 0x000fea0003800000 */
.L_x_16115:
[----:B------:R-:W0:Y:S01]  /*1000*/  LDC R143, c[0x0][0x294] ;  /* 0x0000a500ff8f7b82 */ /* 0x000e220000000800 */
[----:B------:R-:W-:Y:S01]  /*1010*/  I2FP.F32.U32 R17, R16 ;  /* 0x0000001000117245 */ /* 0x000fe20000201000 */
[----:B------:R-:W-:Y:S01]  /*1020*/  IMAD.MOV.U32 R142, RZ, RZ, 0x2f800000 ;  /* 0x2f800000ff8e7424 */ /* 0x000fe200078e00ff */
[----:B-----5:R-:W-:Y:S01]  /*1030*/  SHF.L.U32 R18, R12, 0x10, RZ ;  /* 0x000000100c127819 */ /* 0x020fe200000006ff */
[----:B------:R-:W-:Y:S01]  /*1040*/  BSSY B0, `(.L_x_16119) ;  /* 0x0000019000007945 */ /* 0x000fe20003800000 */
[----:B------:R-:W-:Y:S01]  /*1050*/  ISETP.NE.U32.AND P0, PT, R24, RZ, PT ;  /* 0x000000ff1800720c */ /* 0x000fe20003f05070 */
[----:B------:R-:W-:Y:S01]  /*1060*/  FFMA.FTZ R16, R17, R142, 1.1641532182693481445e-10 ;  /* 0x2f00000011107423 */ /* 0x000fe2000001008e */
[----:B------:R-:W-:Y:S01]  /*1070*/  ISETP.NE.AND P2, PT, R20, 0x1, PT ;  /* 0x000000011400780c */ /* 0x000fe20003f45270 */
[----:B------:R-:W1:Y:S01]  /*1080*/  LDC R144, c[0x0][0x298] ;  /* 0x0000a600ff907b82 */ /* 0x000e620000000800 */
[----:B------:R-:W-:Y:S01]  /*1090*/  FMUL.FTZ R17, R18, R145 ;  /* 0x0000009112117220 */ /* 0x000fe20000410000 */
[----:B------:R-:W-:Y:S01]  /*10a0*/  ISETP.NE.AND.EX P0, PT, R25, RZ, PT, P0 ;  /* 0x000000ff1900720c */ /* 0x000fe20003f05300 */
[----:B------:R-:W-:Y:S01]  /*10b0*/  VIADD R18, R20, 0x1 ;  /* 0x0000000114127836 */ /* 0x000fe20000000000 */
[----:B------:R-:W-:-:S02]  /*10c0*/  LOP3.LUT R0, R0, 0xfffffff7, RZ, 0xc0, !PT ;  /* 0xfffffff700007812 */ /* 0x000fc400078ec0ff */
[----:B------:R-:W-:Y:S02]  /*10d0*/  PRMT R12, R12, 0x7632, R12 ;  /* 0x000076320c0c7816 */ /* 0x000fe4000000000c */
[----:B0-----:R-:W-:Y:S01]  /*10e0*/  FSETP.GTU.FTZ.AND P3, PT, R16, R143, PT ;  /* 0x0000008f1000720b */ /* 0x001fe20003f7c000 */
[----:B-1----:R-:W-:-:S05]  /*10f0*/  FMUL.FTZ R17, R17, R144 ;  /* 0x0000009011117220 */ /* 0x002fca0000410000 */
[----:B------:R-:W-:-:S07]  /*1100*/  FSEL R44, R17, RZ, !P3 ;  /* 0x000000ff112c7208 */ /* 0x000fce0005800000 */
[----:B------:R-:W-:Y:S01]  /*1110*/  @P3 LOP3.LUT R0, R0, 0x8, RZ, 0xfc, !PT ;  /* 0x0000000800003812 */ /* 0x000fe200078efcff */
        /* <DEDUP_REMOVED lines=10> */
.L_x_16120:
[----:B------:R-:W-:-:S07]  /*11c0*/  IMAD.MOV.U32 R16, RZ, RZ, R6 ;  /* 0x000000ffff107224 */ /* 0x000fce00078e0006 */
.L_x_16121:
[----:B------:R-:W-:Y:S05]  /*11d0*/  BSYNC B0 ;  /* 0x0000000000007941 */ /* 0x000fea0003800000 */
.L_x_16119:
        /* <DEDUP_REMOVED lines=16> */
.L_x_16125:
[----:B------:R-:W-:Y:S05]  /*12e0*/  BSYNC B1 ;  /* 0x0000000000017941 */ /* 0x000fea0003800000 */
.L_x_16124:
        /* <DEDUP_REMOVED lines=44> */
.L_x_16123:
[----:B------:R-:W-:Y:S05]  /*15b0*/  BSYNC B0 ;  /* 0x0000000000007941 */ /* 0x000fea0003800000 */
.L_x_16122:
        /* <DEDUP_REMOVED lines=22> */
.L_x_16127:
[----:B------:R-:W-:-:S07]  /*1720*/  IMAD.MOV.U32 R12, RZ, RZ, R6 ;  /* 0x000000ffff0c7224 */ /* 0x000fce00078e0006 */
.L_x_16128:
[----:B------:R-:W-:Y:S05]  /*1730*/  BSYNC B0 ;  /* 0x0000000000007941 */ /* 0x000fea0003800000 */
.L_x_16126:
        /* <DEDUP_REMOVED lines=16> */
.L_x_16132:
[----:B------:R-:W-:Y:S05]  /*1840*/  BSYNC B1 ;  /* 0x0000000000017941 */ /* 0x000fea0003800000 */
.L_x_16131:
        /* <DEDUP_REMOVED lines=44> */
.L_x_16130:
[----:B------:R-:W-:Y:S05]  /*1b10*/  BSYNC B0 ;  /* 0x0000000000007941 */ /* 0x000fea0003800000 */
.L_x_16129:
        /* <DEDUP_REMOVED lines=23> */
.L_x_16134:
[----:B------:R-:W-:-:S07]  /*1c90*/  IMAD.MOV.U32 R12, RZ, RZ, R6 ;  /* 0x000000ffff0c7224 */ /* 0x000fce00078e0006 */
.L_x_16135:
[----:B------:R-:W-:Y:S05]  /*1ca0*/  BSYNC B0 ;  /* 0x0000000000007941 */ /* 0x000fea0003800000 */
.L_x_16133:
        /* <DEDUP_REMOVED lines=16> */
.L_x_16139:
[----:B------:R-:W-:Y:S05]  /*1db0*/  BSYNC B1 ;  /* 0x0000000000017941 */ /* 0x000fea0003800000 */
.L_x_16138:
        /* <DEDUP_REMOVED lines=44> */
.L_x_16137:
[----:B------:R-:W-:Y:S05]  /*2080*/  BSYNC B0 ;  /* 0x0000000000007941 */ /* 0x000fea0003800000 */
.L_x_16136:
[----:B------:R-:W-:Y:S01]  /*2090*/  I2FP.F32.U32 R17, R12 ;  /* 0x0000000c00117245 */ /* 0x000fe20000201000 */
[----:B------:R-:W-:Y:S01]  /*20a0*/  BSSY B0, `(.L_x_16140) ;  /* 0x0000014000007945 */ /* 0x000fe20003800000 */
[----:B------:R-:W-:Y:S02]  /*20b0*/  SHF.L.U32 R16, R13, 0x10, RZ ;  /* 0x000000100d107819 */ /* 0x000fe400000006ff */
[C---:B------:R-:W-:Y:S01]  /*20c0*/  ISETP.NE.AND P3, PT, R18.reuse, 0x1, PT ;  /* 0x000000011200780c */ /* 0x040fe20003f65270 */
[----:B------:R-:W-:Y:S01]  /*20d0*/  FFMA.FTZ R12, R17, R142, 1.1641532182693481445e-10 ;  /* 0x2f000000110c7423 */ /* 0x000fe2000001008e */
[----:B------:R-:W-:Y:S02]  /*20e0*/  VIADD R17, R18, 0x1 ;  /* 0x0000000112117836 */ /* 0x000fe40000000000 */
[----:B------:R-:W-:Y:S02]  /*20f0*/  FMUL.FTZ R13, R16, R145 ;  /* 0x00000091100d7220 */ /* 0x000fe40000410000 */
[----:B------:R-:W-:-:S02]  /*2100*/  FSETP.GTU.FTZ.AND P2, PT, R12, R143, PT ;  /* 0x0000008f0c00720b */ /* 0x000fc40003f5c000 */
        /* <DEDUP_REMOVED lines=12> */
.L_x_16141:
[----:B------:R-:W-:-:S07]  /*21d0*/  IMAD.MOV.U32 R12, RZ, RZ, R6 ;  /* 0x000000ffff0c7224 */ /* 0x000fce00078e0006 */
.L_x_16142:
[----:B------:R-:W-:Y:S05]  /*21e0*/  BSYNC B0 ;  /* 0x0000000000007941 */ /* 0x000fea0003800000 */
.L_x_16140:
        /* <DEDUP_REMOVED lines=16> */
.L_x_16146:
[----:B------:R-:W-:Y:S05]  /*22f0*/  BSYNC B1 ;  /* 0x0000000000017941 */ /* 0x000fea0003800000 */
.L_x_16145:
        /* <DEDUP_REMOVED lines=44> */
.L_x_16144:
[----:B------:R-:W-:Y:S05]  /*25c0*/  BSYNC B0 ;  /* 0x0000000000007941 */ /* 0x000fea0003800000 */
.L_x_16143:
[----:B------:R-:W-:Y:S01]  /*25d0*/  I2FP.F32.U32 R13, R12 ;  /* 0x0000000c000d7245 */ /* 0x000fe20000201000 */
[----:B------:R-:W-:Y:S01]  /*25e0*/  BSSY B0, `(.L_x_16147) ;  /* 0x0000015000007945 */ /* 0x000fe20003800000 */
[C---:B------:R-:W-:Y:S02]  /*25f0*/  SHF.L.U32 R16, R14.reuse, 0x10, RZ ;  /* 0x000000100e107819 */ /* 0x040fe400000006ff */
        /* <DEDUP_REMOVED lines=18> */
.L_x_16148:
[----:B------:R-:W-:-:S07]  /*2720*/  IMAD.MOV.U32 R12, RZ, RZ, R6 ;  /* 0x000000ffff0c7224 */ /* 0x000fce00078e0006 */
.L_x_16149:
[----:B------:R-:W-:Y:S05]  /*2730*/  BSYNC B0 ;  /* 0x0000000000007941 */ /* 0x000fea0003800000 */
.L_x_16147:
        /* <DEDUP_REMOVED lines=16> */
.L_x_16153:
[----:B------:R-:W-:Y:S05]  /*2840*/  BSYNC B1 ;  /* 0x0000000000017941 */ /* 0x000fea0003800000 */
.L_x_16152:
        /* <DEDUP_REMOVED lines=44> */
.L_x_16151:
[----:B------:R-:W-:Y:S05]  /*2b10*/  BSYNC B0 ;  /* 0x0000000000007941 */ /* 0x000fea0003800000 */
.L_x_16150:
        /* <DEDUP_REMOVED lines=20> */
.L_x_16155:
[----:B------:R-:W-:-:S07]  /*2c60*/  IMAD.MOV.U32 R12, RZ, RZ, R6 ;  /* 0x000000ffff0c7224 */ /* 0x000fce00078e0006 */
.L_x_16156:
[----:B------:R-:W-:Y:S05]  /*2c70*/  BSYNC B0 ;  /* 0x0000000000007941 */ /* 0x000fea0003800000 */
.L_x_16154:
        /* <DEDUP_REMOVED lines=16> */
.L_x_16160:
[----:B------:R-:W-:Y:S05]  /*2d80*/  BSYNC B1 ;  /* 0x0000000000017941 */ /* 0x000fea0003800000 */
.L_x_16159:
        /* <DEDUP_REMOVED lines=44> */
.L_x_16158:
[----:B------:R-:W-:Y:S05]  /*3050*/  BSYNC B0 ;  /* 0x0000000000007941 */ /* 0x000fea0003800000 */
.L_x_16157:
        /* <DEDUP_REMOVED lines=21> */
.L_x_16162:
[----:B------:R-:W-:-:S07]  /*31b0*/  IMAD.MOV.U32 R12, RZ, RZ, R6 ;  /* 0x000000ffff0c7224 */ /* 0x000fce00078e0006 */
.L_x_16163:
[----:B------:R-:W-:Y:S05]  /*31c0*/  BSYNC B0 ;  /* 0x0000000000007941 */ /* 0x000fea0003800000 */
.L_x_16161:
        /* <DEDUP_REMOVED lines=18> */
.L_x_16167:
[----:B------:R-:W-:Y:S05]  /*32f0*/  BSYNC B1 ;  /* 0x0000000000017941 */ /* 0x000fea0003800000 */
.L_x_16166:
        /* <DEDUP_REMOVED lines=44> */
.L_x_16165:
[----:B------:R-:W-:Y:S05]  /*35c0*/  BSYNC B0 ;  /* 0x0000000000007941 */ /* 0x000fea0003800000 */
.L_x_16164:
[----:B------:R-:W-:Y:S01]  /*35d0*/  I2FP.F32.U32 R13, R12 ;  /* 0x0000000c000d7245 */ /* 0x000fe20000201000 */
[----:B------:R-:W0:Y:S01]  /*35e0*/  LDC.64 R150, c[0x0][0x238] ;  /* 0x00008e00ff967b82 */ /* 0x000e220000000a00 */
[----:B------:R-:W-:Y:S01]  /*35f0*/  SEL R20, RZ, 0x10000, P5 ;  /* 0x00010000ff147807 */ /* 0x000fe20002800000 */
[----:B------:R-:W-:Y:S01]  /*3600*/  VIADD R149, R2, 0x80 ;  /* 0x0000008002957836 */ /* 0x000fe20000000000 */
[----:B------:R-:W-:Y:S01]  /*3610*/  SEL R25, RZ, 0x100, P4 ;  /* 0x00000100ff197807 */ /* 0x000fe20002000000 */
[----:B------:R-:W-:Y:S01]  /*3620*/  FFMA.FTZ R14, R13, R142, 1.1641532182693481445e-10 ;  /* 0x2f0000000d0e7423 */ /* 0x000fe2000001008e */
[C---:B------:R-:W-:Y:S02]  /*3630*/  LOP3.LUT P5, RZ, R0.reuse, 0x4, RZ, 0xc0, !PT ;  /* 0x0000000400ff7812 */ /* 0x040fe400078ac0ff */
[----:B------:R-:W-:Y:S01]  /*3640*/  LOP3.LUT P4, RZ, R0, 0x2, RZ, 0xc0, !PT ;  /* 0x0000000200ff7812 */ /* 0x000fe2000788c0ff */
[----:B------:R-:W1:Y:S01]  /*3650*/  @P1 LDC.64 R12, c[0x0][0x230] ;  /* 0x00008c00ff0c1b82 */ /* 0x000e620000000a00 */
[----:B------:R-:W-:-:S02]  /*3660*/  SEL R18, RZ, 0x1, P2 ;  /* 0x00000001ff127807 */ /* 0x000fc40001000000 */
[----:B------:R-:W-:Y:S02]  /*3670*/  SHF.L.U32 R16, R15, 0x10, RZ ;  /* 0x000000100f107819 */ /* 0x000fe400000006ff */
[----:B------:R-:W-:Y:S01]  /*3680*/  FSETP.GTU.FTZ.AND P2, PT, R14, R143, PT ;  /* 0x0000008f0e00720b */ /* 0x000fe20003f5c000 */
[----:B------:R-:W-:Y:S01]  /*3690*/  IMAD.WIDE.U32 R18, R18, 0x1000000, RZ ;  /* 0x0100000012127825 */ /* 0x000fe200078e00ff */
[----:B------:R-:W-:Y:S01]  /*36a0*/  SEL R14, RZ, 0x1, P4 ;  /* 0x00000001ff0e7807 */ /* 0x000fe20002000000 */
[----:B------:R-:W2:Y:S01]  /*36b0*/  LDC.64 R146, c[0x0][0x240] ;  /* 0x00009000ff927b82 */ /* 0x000ea20000000a00 */
[----:B------:R-:W-:Y:S01]  /*36c0*/  SEL R17, RZ, 0x1, P5 ;  /* 0x00000001ff117807 */ /* 0x000fe20002800000 */
[----:B------:R-:W-:Y:S01]  /*36d0*/  FMUL.FTZ R21, R16, R145 ;  /* 0x0000009110157220 */ /* 0x000fe20000410000 */
[----:B------:R-:W-:Y:S01]  /*36e0*/  SEL R22, RZ, 0x1000000, P2 ;  /* 0x01000000ff167807 */ /* 0x000fe20001000000 */
[----:B------:R-:W-:Y:S01]  /*36f0*/  IMAD.WIDE.U32 R14, R14, 0x10000, RZ ;  /* 0x000100000e0e7825 */ /* 0x000fe200078e00ff */
[----:B------:R-:W-:-:S03]  /*3700*/  LOP3.LUT P6, RZ, R0, 0x8, RZ, 0xc0, !PT ;  /* 0x0000000800ff7812 */ /* 0x000fc600078cc0ff */
[----:B------:R-:W-:Y:S01]  /*3710*/  FMUL.FTZ R21, R21, R144 ;  /* 0x0000009015157220 */ /* 0x000fe20000410000 */
[----:B------:R-:W-:Y:S01]  /*3720*/  LOP3.LUT R25, R25, R22, R20, 0xfe, !PT ;  /* 0x0000001619197212 */ /* 0x000fe200078efe14 */
[----:B------:R-:W-:Y:S01]  /*3730*/  IMAD.WIDE.U32 R16, R17, 0x100, RZ ;  /* 0x0000010011107825 */ /* 0x000fe200078e00ff */
[----:B------:R-:W-:Y:S02]  /*3740*/  SEL R23, RZ, 0x1, P6 ;  /* 0x00000001ff177807 */ /* 0x000fe40003000000 */
[----:B------:R-:W-:Y:S02]  /*3750*/  FSEL R43, R21, RZ, !P2 ;  /* 0x000000ff152b7208 */ /* 0x000fe40005000000 */
[----:B------:R-:W-:Y:S02]  /*3760*/  LOP3.LUT R22, R16, R18, R14, 0xfe, !PT ;  /* 0x0000001210167212 */ /* 0x000fe400078efe0e */
[----:B------:R-:W-:Y:S01]  /*3770*/  SEL R18, RZ, 0x1, P3 ;  /* 0x00000001ff127807 */ /* 0x000fe20001800000 */
[----:B------:R-:W-:Y:S01]  /*3780*/  @P0 FADD.FTZ R43, R51, R43 ;  /* 0x0000002b332b0221 */ /* 0x000fe20000010000 */
[----:B------:R-:W-:-:S02]  /*3790*/  LOP3.LUT R22, R22, R23, RZ, 0xfc, !PT ;  /* 0x0000001716167212 */ /* 0x000fc400078efcff */
[----:B------:R-:W-:Y:S01]  /*37a0*/  LOP3.LUT R21, R19, R25, R18, 0xfe, !PT ;  /* 0x0000001913157212 */ /* 0x000fe200078efe12 */
[----:B0-----:R-:W-:-:S03]  /*37b0*/  IMAD.WIDE.U32 R18, R2, 0x20, R150 ;  /* 0x0000002002127825 */ /* 0x001fc600078e0096 */
[----:B------:R-:W-:Y:S01]  /*37c0*/  LOP3.LUT R23, R17, R21, R15, 0xfe, !PT ;  /* 0x0000001511177212 */ /* 0x000fe200078efe0f */
        /* <DEDUP_REMOVED lines=21> */
.L_x_16169:
[----:B------:R-:W-:-:S07]  /*3920*/  MOV R16, R6 ;  /* 0x0000000600107202 */ /* 0x000fce0000000f00 */
.L_x_16170:
[----:B------:R-:W-:Y:S05]  /*3930*/  BSYNC B0 ;  /* 0x0000000000007941 */ /* 0x000fea0003800000 */
.L_x_16168:
        /* <DEDUP_REMOVED lines=16> */
.L_x_16174:
[----:B------:R-:W-:Y:S05]  /*3a40*/  BSYNC B1 ;  /* 0x0000000000017941 */ /* 0x000fea0003800000 */
.L_x_16173:
        /* <DEDUP_REMOVED lines=44> */
.L_x_16172:
[----:B------:R-:W-:Y:S05]  /*3d10*/  BSYNC B0 ;  /* 0x0000000000007941 */ /* 0x000fea0003800000 */
.L_x_16171:
        /* <DEDUP_REMOVED lines=23> */
.L_x_16176:
[----:B------:R-:W-:-:S07]  /*3e90*/  MOV R16, R6 ;  /* 0x0000000600107202 */ /* 0x000fce0000000f00 */
.L_x_16177:
[----:B------:R-:W-:Y:S05]  /*3ea0*/  BSYNC B0 ;  /* 0x0000000000007941 */ /* 0x000fea0003800000 */
.L_x_16175:
        /* <DEDUP_REMOVED lines=16> */
.L_x_16181:
[----:B------:R-:W-:Y:S05]  /*3fb0*/  BSYNC B1 ;  /* 0x0000000000017941 */ /* 0x000fea0003800000 */
.L_x_16180:
        /* <DEDUP_REMOVED lines=44> */
.L_x_16179:
[----:B------:R-:W-:Y:S05]  /*4280*/  BSYNC B0 ;  /* 0x0000000000007941 */ /* 0x000fea0003800000 */
.L_x_16178:
        /* <DEDUP_REMOVED lines=22> */
.L_x_16183:
[----:B------:R-:W-:-:S07]  /*43f0*/  MOV R12, R6 ;  /* 0x00000006000c7202 */ /* 0x000fce0000000f00 */
.L_x_16184:
[----:B------:R-:W-:Y:S05]  /*4400*/  BSYNC B0 ;  /* 0x0000000000007941 */ /* 0x000fea0003800000 */
.L_x_16182:
        /* <DEDUP_REMOVED lines=16> */
.L_x_16188:
[----:B------:R-:W-:Y:S05]  /*4510*/  BSYNC B1 ;  /* 0x0000000000017941 */ /* 0x000fea0003800000 */
.L_x_16187:
        /* <DEDUP_REMOVED lines=44> */
.L_x_16186:
[----:B------:R-:W-:Y:S05]  /*47e0*/  BSYNC B0 ;  /* 0x0000000000007941 */ /* 0x000fea0003800000 */
.L_x_16185:
        /* <DEDUP_REMOVED lines=23> */
.L_x_16190:
[----:B------:R-:W-:-:S07]  /*4960*/  MOV R12, R6 ;  /* 0x00000006000c7202 */ /* 0x000fce0000000f00 */
.L_x_16191:
[----:B------:R-:W-:Y:S05]  /*4970*/  BSYNC B0 ;  /* 0x0000000000007941 */ /* 0x000fea0003800000 */
.L_x_16189:
        /* <DEDUP_REMOVED lines=16> */
.L_x_16195:
[----:B------:R-:W-:Y:S05]  /*4a80*/  BSYNC B1 ;  /* 0x0000000000017941 */ /* 0x000fea0003800000 */
.L_x_16194:
        /* <DEDUP_REMOVED lines=44> */
.L_x_16193:
[----:B------:R-:W-:Y:S05]  /*4d50*/  BSYNC B0 ;  /* 0x0000000000007941 */ /* 0x000fea0003800000 */
.L_x_16192:
        /* <DEDUP_REMOVED lines=20> */
.L_x_16197:
[----:B------:R-:W-:-:S07]  /*4ea0*/  MOV R12, R6 ;  /* 0x00000006000c7202 */ /* 0x000fce0000000f00 */
.L_x_16198:
[----:B------:R-:W-:Y:S05]  /*4eb0*/  BSYNC B0 ;  /* 0x0000000000007941 */ /* 0x000fea0003800000 */
.L_x_16196:
        /* <DEDUP_REMOVED lines=16> */
.L_x_16202:
[----:B------:R-:W-:Y:S05]  /*4fc0*/  BSYNC B1 ;  /* 0x0000000000017941 */ /* 0x000fea0003800000 */
.L_x_16201:
        /* <DEDUP_REMOVED lines=44> */
.L_x_16200:
[----:B------:R-:W-:Y:S05]  /*5290*/  BSYNC B0 ;  /* 0x0000000000007941 */ /* 0x000fea0003800000 */
.L_x_16199:
        /* <DEDUP_REMOVED lines=21> */
.L_x_16204:
[----:B------:R-:W-:-:S07]  /*53f0*/  MOV R12, R6 ;  /* 0x00000006000c7202 */ /* 0x000fce0000000f00 */
.L_x_16205:
[----:B------:R-:W-:Y:S05]  /*5400*/  BSYNC B0 ;  /* 0x0000000000007941 */ /* 0x000fea0003800000 */
.L_x_16203:
        /* <DEDUP_REMOVED lines=16> */
.L_x_16209:
[----:B------:R-:W-:Y:S05]  /*5510*/  BSYNC B1 ;  /* 0x0000000000017941 */ /* 0x000fea0003800000 */
.L_x_16208:
        /* <DEDUP_REMOVED lines=44> */
.L_x_16207:
[----:B------:R-:W-:Y:S05]  /*57e0*/  BSYNC B0 ;  /* 0x0000000000007941 */ /* 0x000fea0003800000 */
.L_x_16206:
        /* <DEDUP_REMOVED lines=20> */
.L_x_16211:
[----:B------:R-:W-:-:S07]  /*5930*/  MOV R12, R6 ;  /* 0x00000006000c7202 */ /* 0x000fce0000000f00 */
.L_x_16212:
[----:B------:R-:W-:Y:S05]  /*5940*/  BSYNC B0 ;  /* 0x0000000000007941 */ /* 0x000fea0003800000 */
.L_x_16210:
        /* <DEDUP_REMOVED lines=16> */
.L_x_16216:
[----:B------:R-:W-:Y:S05]  /*5a50*/  BSYNC B1 ;  /* 0x0000000000017941 */ /* 0x000fea0003800000 */
.L_x_16215:
        /* <DEDUP_REMOVED lines=44> */
.L_x_16214:
[----:B------:R-:W-:Y:S05]  /*5d20*/  BSYNC B0 ;  /* 0x0000000000007941 */ /* 0x000fea0003800000 */
.L_x_16213:
        /* <DEDUP_REMOVED lines=21> */
.L_x_16218:
[----:B------:R-:W-:-:S07]  /*5e80*/  MOV R12, R6 ;  /* 0x00000006000c7202 */ /* 0x000fce0000000f00 */
.L_x_16219:
[----:B------:R-:W-:Y:S05]  /*5e90*/  BSYNC B0 ;  /* 0x0000000000007941 */ /* 0x000fea0003800000 */
.L_x_16217:
        /* <DEDUP_REMOVED lines=18> */
.L_x_16223:
[----:B------:R-:W-:Y:S05]  /*5fc0*/  BSYNC B1 ;  /* 0x0000000000017941 */ /* 0x000fea0003800000 */
.L_x_16222:
        /* <DEDUP_REMOVED lines=44> */
.L_x_16221:
[----:B------:R-:W-:Y:S05]  /*6290*/  BSYNC B0 ;  /* 0x0000000000007941 */ /* 0x000fea0003800000 */
.L_x_16220:
        /* <DEDUP_REMOVED lines=26> */
[----:B------:R-:W-:Y:S01]  /*6440*/  LOP3.LUT R21, R17, R27, R16, 0xfe, !PT ;  /* 0x0000001b11157212 */ /* 0x000fe200078efe10 */
[----:B------:R-:W-:Y:S01]  /*6450*/  IMAD.WIDE.U32 R16, R149, 0x20, R150 ;  /* 0x0000002095107825 */ /* 0x000fe200078e0096 */
[----:B------:R-:W-:Y:S02]  /*6460*/  LOP3.LUT R18, R18, R23, RZ, 0xfc, !PT ;  /* 0x0000001712127212 */ /* 0x000fe400078efcff */
[----:B------:R-:W-:Y:S01]  /*6470*/  LOP3.LUT R19, R19, R21, R15, 0xfe, !PT ;  /* 0x0000001513137212 */ /* 0x000fe200078efe0f */
[----:B0-----:R-:W-:Y:S01]  /*6480*/  @P1 IMAD.WIDE.U32 R22, R153, 0x20, R12 ;  /* 0x0000002099161825 */ /* 0x001fe200078e000c */
        /* <DEDUP_REMOVED lines=20> */
.L_x_16225:
[----:B------:R-:W-:-:S07]  /*65d0*/  IMAD.MOV.U32 R16, RZ, RZ, R6 ;  /* 0x000000ffff107224 */ /* 0x000fce00078e0006 */
.L_x_16226:
[----:B------:R-:W-:Y:S05]  /*65e0*/  BSYNC B0 ;  /* 0x0000000000007941 */ /* 0x000fea0003800000 */
.L_x_16224:
        /* <DEDUP_REMOVED lines=16> */
.L_x_16230:
[----:B------:R-:W-:Y:S05]  /*66f0*/  BSYNC B1 ;  /* 0x0000000000017941 */ /* 0x000fea0003800000 */
.L_x_16229:
        /* <DEDUP_REMOVED lines=44> */
.L_x_16228:
[----:B------:R-:W-:Y:S05]  /*69c0*/  BSYNC B0 ;  /* 0x0000000000007941 */ /* 0x000fea0003800000 */
.L_x_16227:
[----:B------:R-:W-:Y:S01]  /*69d0*/  I2FP.F32.U32 R17, R16 ;  /* 0x0000001000117245 */ /* 0x000fe20000201000 */
[----:B------:R-:W-:Y:S01]  /*69e0*/  BSSY B0, `(.L_x_16231) ;  /* 0x0000017000007945 */ /* 0x000fe20003800000 */
[----:B-----5:R-:W-:Y:S02]  /*69f0*/  SHF.L.U32 R18, R12, 0x10, RZ ;  /* 0x000000100c127819 */ /* 0x020fe400000006ff */
[----:B------:R-:W-:Y:S01]  /*6a00*/  ISETP.NE.AND P2, PT, R24, 0x1, PT ;  /* 0x000000011800780c */ /* 0x000fe20003f45270 */
[----:B------:R-:W-:Y:S01]  /*6a10*/  FFMA.FTZ R16, R17, R142, 1.1641532182693481445e-10 ;  /* 0x2f00000011107423 */ /* 0x000fe2000001008e */
[----:B------:R-:W-:Y:S01]  /*6a20*/  LOP3.LUT R0, R0, 0xfffffff7, RZ, 0xc0, !PT ;  /* 0xfffffff700007812 */ /* 0x000fe200078ec0ff */
[----:B------:R-:W-:Y:S01]  /*6a30*/  FMUL.FTZ R17, R18, R145 ;  /* 0x0000009112117220 */ /* 0x000fe20000410000 */
[----:B------:R-:W-:Y:S02]  /*6a40*/  VIADD R18, R24, 0x1 ;  /* 0x0000000118127836 */ /* 0x000fe40000000000 */
[----:B------:R-:W-:Y:S01]  /*6a50*/  FSETP.GTU.FTZ.AND P3, PT, R16, R143, PT ;  /* 0x0000008f1000720b */ /* 0x000fe20003f7c000 */
[----:B------:R-:W-:Y:S01]  /*6a60*/  FMUL.FTZ R17, R17, R144 ;  /* 0x0000009011117220 */ /* 0x000fe20000410000 */
[----:B------:R-:W-:-:S04]  /*6a70*/  PRMT R16, R12, 0x7632, R16 ;  /* 0x000076320c107816 */ /* 0x000fc80000000010 */
        /* <DEDUP_REMOVED lines=12> */
.L_x_16232:
[----:B------:R-:W-:-:S07]  /*6b40*/  IMAD.MOV.U32 R12, RZ, RZ, R6 ;  /* 0x000000ffff0c7224 */ /* 0x000fce00078e0006 */
.L_x_16233:
[----:B------:R-:W-:Y:S05]  /*6b50*/  BSYNC B0 ;  /* 0x0000000000007941 */ /* 0x000fea0003800000 */
.L_x_16231:
        /* <DEDUP_REMOVED lines=16> */
.L_x_16237:
[----:B------:R-:W-:Y:S05]  /*6c60*/  BSYNC B1 ;  /* 0x0000000000017941 */ /* 0x000fea0003800000 */
.L_x_16236:
        /* <DEDUP_REMOVED lines=44> */
.L_x_16235:
[----:B------:R-:W-:Y:S05]  /*6f30*/  BSYNC B0 ;  /* 0x0000000000007941 */ /* 0x000fea0003800000 */
.L_x_16234:
        /* <DEDUP_REMOVED lines=22> */
.L_x_16239:
[----:B------:R-:W-:-:S07]  /*70a0*/  IMAD.MOV.U32 R12, RZ, RZ, R6 ;  /* 0x000000ffff0c7224 */ /* 0x000fce00078e0006 */
.L_x_16240:
[----:B------:R-:W-:Y:S05]  /*70b0*/  BSYNC B0 ;  /* 0x0000000000007941 */ /* 0x000fea0003800000 */
.L_x_16238:
        /* <DEDUP_REMOVED lines=16> */
.L_x_16244:
[----:B------:R-:W-:Y:S05]  /*71c0*/  BSYNC B1 ;  /* 0x0000000000017941 */ /* 0x000fea0003800000 */
.L_x_16243:
        /* <DEDUP_REMOVED lines=44> */
.L_x_16242:
[----:B------:R-:W-:Y:S05]  /*7490*/  BSYNC B0 ;  /* 0x0000000000007941 */ /* 0x000fea0003800000 */
.L_x_16241:
        /* <DEDUP_REMOVED lines=23> */
.L_x_16246:
[----:B------:R-:W-:-:S07]  /*7610*/  IMAD.MOV.U32 R12, RZ, RZ, R6 ;  /* 0x000000ffff0c7224 */ /* 0x000fce00078e0006 */
.L_x_16247:
[----:B------:R-:W-:Y:S05]  /*7620*/  BSYNC B0 ;  /* 0x0000000000007941 */ /* 0x000fea0003800000 */
.L_x_16245:
        /* <DEDUP_REMOVED lines=16> */
.L_x_16251:
[----:B------:R-:W-:Y:S05]  /*7730*/  BSYNC B1 ;  /* 0x0000000000017941 */ /* 0x000fea0003800000 */
.L_x_16250:
        /* <DEDUP_REMOVED lines=44> */
.L_x_16249:
[----:B------:R-:W-:Y:S05]  /*7a00*/  BSYNC B0 ;  /* 0x0000000000007941 */ /* 0x000fea0003800000 */
.L_x_16248:
        /* <DEDUP_REMOVED lines=20> */
.L_x_16253:
[----:B------:R-:W-:-:S07]  /*7b50*/  IMAD.MOV.U32 R12, RZ, RZ, R6 ;  /* 0x000000ffff0c7224 */ /* 0x000fce00078e0006 */
.L_x_16254:
[----:B------:R-:W-:Y:S05]  /*7b60*/  BSYNC B0 ;  /* 0x0000000000007941 */ /* 0x000fea0003800000 */
.L_x_16252:
        /* <DEDUP_REMOVED lines=16> */
.L_x_16258:
[----:B------:R-:W-:Y:S05]  /*7c70*/  BSYNC B1 ;  /* 0x0000000000017941 */ /* 0x000fea0003800000 */
.L_x_16257:
        /* <DEDUP_REMOVED lines=44> */
.L_x_16256:
[----:B------:R-:W-:Y:S05]  /*7f40*/  BSYNC B0 ;  /* 0x0000000000007941 */ /* 0x000fea0003800000 */
.L_x_16255:
        /* <DEDUP_REMOVED lines=21> */
.L_x_16260:
[----:B------:R-:W-:-:S07]  /*80a0*/  IMAD.MOV.U32 R12, RZ, RZ, R6 ;  /* 0x000000ffff0c7224 */ /* 0x000fce00078e0006 */
.L_x_16261:
[----:B------:R-:W-:Y:S05]  /*80b0*/  BSYNC B0 ;  /* 0x0000000000007941 */ /* 0x000fea0003800000 */
.L_x_16259:
        /* <DEDUP_REMOVED lines=16> */
.L_x_16265:
[----:B------:R-:W-:Y:S05]  /*81c0*/  BSYNC B1 ;  /* 0x0000000000017941 */ /* 0x000fea0003800000 */
.L_x_16264:
        /* <DEDUP_REMOVED lines=44> */
.L_x_16263:
[----:B------:R-:W-:Y:S05]  /*8490*/  BSYNC B0 ;  /* 0x0000000000007941 */ /* 0x000fea0003800000 */
.L_x_16262:
        /* <DEDUP_REMOVED lines=20> */
.L_x_16267:
[----:B------:R-:W-:-:S07]  /*85e0*/  IMAD.MOV.U32 R12, RZ, RZ, R6 ;  /* 0x000000ffff0c7224 */ /* 0x000fce00078e0006 */
.L_x_16268:
[----:B------:R-:W-:Y:S05]  /*85f0*/  BSYNC B0 ;  /* 0x0000000000007941 */ /* 0x000fea0003800000 */
.L_x_16266:
        /* <DEDUP_REMOVED lines=16> */
.L_x_16272:
[----:B------:R-:W-:Y:S05]  /*8700*/  BSYNC B1 ;  /* 0x0000000000017941 */ /* 0x000fea0003800000 */
.L_x_16271:
        /* <DEDUP_REMOVED lines=44> */
.L_x_16270:
[----:B------:R-:W-:Y:S05]  /*89d0*/  BSYNC B0 ;  /* 0x0000000000007941 */ /* 0x000fea0003800000 */
.L_x_16269:
        /* <DEDUP_REMOVED lines=21> */
.L_x_16274:
[----:B------:R-:W-:-:S07]  /*8b30*/  IMAD.MOV.U32 R12, RZ, RZ, R6 ;  /* 0x000000ffff0c7224 */ /* 0x000fce00078e0006 */
.L_x_16275:
[----:B------:R-:W-:Y:S05]  /*8b40*/  BSYNC B0 ;  /* 0x0000000000007941 */ /* 0x000fea0003800000 */
.L_x_16273:
        /* <DEDUP_REMOVED lines=18> */
.L_x_16279:
[----:B------:R-:W-:Y:S05]  /*8c70*/  BSYNC B1 ;  /* 0x0000000000017941 */ /* 0x000fea0003800000 */
.L_x_16278:
        /* <DEDUP_REMOVED lines=44> */
.L_x_16277:
[----:B------:R-:W-:Y:S05]  /*8f40*/  BSYNC B0 ;  /* 0x0000000000007941 */ /* 0x000fea0003800000 */
.L_x_16276:
[----:B------:R-:W-:Y:S01]  /*8f50*/  I2FP.F32.U32 R13, R12 ;  /* 0x0000000c000d7245 */ /* 0x000fe20000201000 */
[----:B------:R-:W-:Y:S01]  /*8f60*/  VIADD R155, R2, 0x180 ;  /* 0x00000180029b7836 */ /* 0x000fe20000000000 */
        /* <DEDUP_REMOVED lines=20> */
[----:B------:R-:W-:Y:S01]  /*90b0*/  FSEL R27, R21, RZ, !P2 ;  /* 0x000000ff151b7208 */ /* 0x000fe20005000000 */
[----:B------:R-:W-:Y:S01]  /*90c0*/  IMAD.WIDE.U32 R20, R153, 0x20, R150 ;  /* 0x0000002099147825 */ /* 0x000fe200078e0096 */
[----:B------:R-:W-:Y:S02]  /*90d0*/  LOP3.LUT R16, R14, R18, R16, 0xfe, !PT ;  /* 0x000000120e107212 */ /* 0x000fe400078efe10 */
[----:B------:R-:W-:Y:S01]  /*90e0*/  SEL R18, RZ, 0x1, P3 ;  /* 0x00000001ff127807 */ /* 0x000fe20001800000 */
[----:B------:R-:W-:Y:S01]  /*90f0*/  @P0 FADD.FTZ R27, R51, R27 ;  /* 0x0000001b331b0221 */ /* 0x000fe20000010000 */
[----:B------:R-:W-:Y:S01]  /*9100*/  LOP3.LUT R16, R16, R23, RZ, 0xfc, !PT ;  /* 0x0000001710107212 */ /* 0x000fe200078efcff */
[----:B0-----:R-:W-:Y:S01]  /*9110*/  @P1 IMAD.WIDE.U32 R22, R155, 0x20, R12 ;  /* 0x000000209b161825 */ /* 0x001fe200078e000c */
[----:B------:R-:W-:Y:S01]  /*9120*/  LOP3.LUT R19, R19, R139, R18, 0xfe, !PT ;  /* 0x0000008b13137212 */ /* 0x000fe200078efe12 */
[----:B------:R0:W-:Y:S02]  /*9130*/  STG.E.128 desc[UR4][R20.64], R28 ;  /* 0x0000001c14007986 */ /* 0x0001e4000c101d04 */
[----:B------:R-:W-:Y:S01]  /*9140*/  IMAD.WIDE.U32 R12, R155, 0x10, R136 ;  /* 0x000000109b0c7825 */ /* 0x000fe200078e0088 */
[----:B------:R-:W-:Y:S01]  /*9150*/  LOP3.LUT R17, R15, R19, R17, 0xfe, !PT ;  /* 0x000000130f117212 */ /* 0x000fe200078efe11 */
[----:B------:R0:W-:Y:S02]  /*9160*/  STG.E.128 desc[UR4][R20.64+0x10], R24 ;  /* 0x0000101814007986 */ /* 0x0001e4000c101d04 */
[----:B------:R-:W-:-:S05]  /*9170*/  IMAD.WIDE.U32 R18, R153, 0x8, R146 ;  /* 0x0000000899127825 */ /* 0x000fca00078e0092 */
        /* <DEDUP_REMOVED lines=16> */
.L_x_16281:
[----:B------:R-:W-:-:S07]  /*9280*/  MOV R22, R6 ;  /* 0x0000000600167202 */ /* 0x000fce0000000f00 */
.L_x_16282:
[----:B------:R-:W-:Y:S05]  /*9290*/  BSYNC B0 ;  /* 0x0000000000007941 */ /* 0x000fea0003800000 */
.L_x_16280:
        /* <DEDUP_REMOVED lines=16> */
.L_x_16286:
[----:B------:R-:W-:Y:S05]  /*93a0*/  BSYNC B1 ;  /* 0x0000000000017941 */ /* 0x000fea0003800000 */
.L_x_16285:
        /* <DEDUP_REMOVED lines=44> */
.L_x_16284:
[----:B------:R-:W-:Y:S05]  /*9670*/  BSYNC B0 ;  /* 0x0000000000007941 */ /* 0x000fea0003800000 */
.L_x_16283:
        /* <DEDUP_REMOVED lines=23> */
.L_x_16288:
[----:B------:R-:W-:-:S07]  /*97f0*/  MOV R12, R6 ;  /* 0x00000006000c7202 */ /* 0x000fce0000000f00 */
.L_x_16289:
[----:B------:R-:W-:Y:S05]  /*9800*/  BSYNC B0 ;  /* 0x0000000000007941 */ /* 0x000fea0003800000 */
.L_x_16287:
        /* <DEDUP_REMOVED lines=16> */
.L_x_16293:
[----:B------:R-:W-:Y:S05]  /*9910*/  BSYNC B1 ;  /* 0x0000000000017941 */ /* 0x000fea0003800000 */
.L_x_16292:
        /* <DEDUP_REMOVED lines=44> */
.L_x_16291:
[----:B------:R-:W-:Y:S05]  /*9be0*/  BSYNC B0 ;  /* 0x0000000000007941 */ /* 0x000fea0003800000 */
.L_x_16290:
        /* <DEDUP_REMOVED lines=22> */
.L_x_16295:
[----:B------:R-:W-:-:S07]  /*9d50*/  MOV R12, R6 ;  /* 0x00000006000c7202 */ /* 0x000fce0000000f00 */
.L_x_16296:
[----:B------:R-:W-:Y:S05]  /*9d60*/  BSYNC B0 ;  /* 0x0000000000007941 */ /* 0x000fea0003800000 */
.L_x_16294:
        /* <DEDUP_REMOVED lines=16> */
.L_x_16300:
[----:B------:R-:W-:Y:S05]  /*9e70*/  BSYNC B1 ;  /* 0x0000000000017941 */ /* 0x000fea0003800000 */
.L_x_16299:
        /* <DEDUP_REMOVED lines=44> */
.L_x_16298:
[----:B------:R-:W-:Y:S05]  /*a140*/  BSYNC B0 ;  /* 0x0000000000007941 */ /* 0x000fea0003800000 */
.L_x_16297:
        /* <DEDUP_REMOVED lines=23> */
.L_x_16302:
[----:B------:R-:W-:-:S07]  /*a2c0*/  MOV R23, R6 ;  /* 0x0000000600177202 */ /* 0x000fce0000000f00 */
.L_x_16303:
[----:B------:R-:W-:Y:S05]  /*a2d0*/  BSYNC B0 ;  /* 0x0000000000007941 */ /* 0x000fea0003800000 */
.L_x_16301:
        /* <DEDUP_REMOVED lines=16> */
.L_x_16307:
[----:B------:R-:W-:Y:S05]  /*a3e0*/  BSYNC B1 ;  /* 0x0000000000017941 */ /* 0x000fea0003800000 */
.L_x_16306:
        /* <DEDUP_REMOVED lines=44> */
.L_x_16305:
[----:B------:R-:W-:Y:S05]  /*a6b0*/  BSYNC B0 ;  /* 0x0000000000007941 */ /* 0x000fea0003800000 */
.L_x_16304:
        /* <DEDUP_REMOVED lines=20> */
.L_x_16309:
[----:B------:R-:W-:-:S07]  /*a800*/  MOV R138, R6 ;  /* 0x00000006008a7202 */ /* 0x000fce0000000f00 */
.L_x_16310:
[----:B------:R-:W-:Y:S05]  /*a810*/  BSYNC B0 ;  /* 0x0000000000007941 */ /* 0x000fea0003800000 */
.L_x_16308:
        /* <DEDUP_REMOVED lines=16> */
.L_x_16314:
[----:B------:R-:W-:Y:S05]  /*a920*/  BSYNC B1 ;  /* 0x0000000000017941 */ /* 0x000fea0003800000 */
.L_x_16313:
        /* <DEDUP_REMOVED lines=44> */
.L_x_16312:
[----:B------:R-:W-:Y:S05]  /*abf0*/  BSYNC B0 ;  /* 0x0000000000007941 */ /* 0x000fea0003800000 */
.L_x_16311:
        /* <DEDUP_REMOVED lines=21> */
.L_x_16316:
[----:B------:R-:W-:-:S07]  /*ad50*/  MOV R14, R6 ;  /* 0x00000006000e7202 */ /* 0x000fce0000000f00 */
.L_x_16317:
[----:B------:R-:W-:Y:S05]  /*ad60*/  BSYNC B0 ;  /* 0x0000000000007941 */ /* 0x000fea0003800000 */
.L_x_16315:
        /* <DEDUP_REMOVED lines=16> */
.L_x_16321:
[----:B------:R-:W-:Y:S05]  /*ae70*/  BSYNC B1 ;  /* 0x0000000000017941 */ /* 0x000fea0003800000 */
.L_x_16320:
        /* <DEDUP_REMOVED lines=44> */
.L_x_16319:
[----:B------:R-:W-:Y:S05]  /*b140*/  BSYNC B0 ;  /* 0x0000000000007941 */ /* 0x000fea0003800000 */
.L_x_16318:
        /* <DEDUP_REMOVED lines=20> */
.L_x_16323:
[----:B------:R-:W-:-:S07]  /*b290*/  MOV R14, R6 ;  /* 0x00000006000e7202 */ /* 0x000fce0000000f00 */
.L_x_16324:
[----:B------:R-:W-:Y:S05]  /*b2a0*/  BSYNC B0 ;  /* 0x0000000000007941 */ /* 0x000fea0003800000 */
.L_x_16322:
        /* <DEDUP_REMOVED lines=16> */
.L_x_16328:
[----:B------:R-:W-:Y:S05]  /*b3b0*/  BSYNC B1 ;  /* 0x0000000000017941 */ /* 0x000fea0003800000 */
.L_x_16327:
        /* <DEDUP_REMOVED lines=44> */
.L_x_16326:
[----:B------:R-:W-:Y:S05]  /*b680*/  BSYNC B0 ;  /* 0x0000000000007941 */ /* 0x000fea0003800000 */
.L_x_16325:
        /* <DEDUP_REMOVED lines=21> */
.L_x_16330:
[----:B------:R-:W-:-:S07]  /*b7e0*/  MOV R152, R6 ;  /* 0x0000000600987202 */ /* 0x000fce0000000f00 */
.L_x_16331:
[----:B------:R-:W-:Y:S05]  /*b7f0*/  BSYNC B0 ;  /* 0x0000000000007941 */ /* 0x000fea0003800000 */
.L_x_16329:
        /* <DEDUP_REMOVED lines=18> */
.L_x_16335:
[----:B------:R-:W-:Y:S05]  /*b920*/  BSYNC B1 ;  /* 0x0000000000017941 */ /* 0x000fea0003800000 */
.L_x_16334:
        /* <DEDUP_REMOVED lines=44> */
.L_x_16333:
[----:B------:R-:W-:Y:S05]  /*bbf0*/  BSYNC B0 ;  /* 0x0000000000007941 */ /* 0x000fea0003800000 */
.L_x_16332:
[----:B------:R-:W-:Y:S01]  /*bc00*/  I2FP.F32.U32 R13, R152 ;  /* 0x00000098000d7245 */ /* 0x000fe20000201000 */
[----:B------:R-:W-:Y:S01]  /*bc10*/  IMAD.WIDE.U32 R160, R155, 0x20, R150 ;  /* 0x000000209ba07825 */ /* 0x000fe200078e0096 */
[----:B------:R-:W-:Y:S02]  /*bc20*/  SEL R138, RZ, 0x1, P2 ;  /* 0x00000001ff8a7807 */ /* 0x000fe40001000000 */
[----:B------:R-:W-:Y:S01]  /*bc30*/  SEL R15, RZ, 0x10000, P5 ;  /* 0x00010000ff0f7807 */ /* 0x000fe20002800000 */
[----:B------:R-:W-:Y:S01]  /*bc40*/  FFMA.FTZ R12, R13, R142, 1.1641532182693481445e-10 ;  /* 0x2f0000000d0c7423 */ /* 0x000fe2000001008e */
[----:B------:R-:W-:Y:S01]  /*bc50*/  SEL R14, RZ, 0x100, P4 ;  /* 0x00000100ff0e7807 */ /* 0x000fe20002000000 */
[----:B------:R-:W-:Y:S01]  /*bc60*/  IMAD.WIDE.U32 R138, R138, 0x1000000, RZ ;  /* 0x010000008a8a7825 */ /* 0x000fe200078e00ff */
[----:B------:R-:W-:Y:S01]  /*bc70*/  SEL R13, RZ, 0x1, P3 ;  /* 0x00000001ff0d7807 */ /* 0x000fe20001800000 */
[----:B------:R0:W-:Y:S01]  /*bc80*/  STG.E.128 desc[UR4][R160.64], R20 ;  /* 0x00000014a0007986 */ /* 0x0001e2000c101d04 */
[----:B------:R-:W-:Y:S01]  /*bc90*/  FSETP.GTU.FTZ.AND P2, PT, R12, R143, PT ;  /* 0x0000008f0c00720b */ /* 0x000fe20003f5c000 */
[----:B------:R-:W-:Y:S01]  /*bca0*/  IMAD.WIDE.U32 R156, R155, 0x8, R146 ;  /* 0x000000089b9c7825 */ /* 0x000fe200078e0092 */
[----:B------:R-:W-:-:S02]  /*bcb0*/  LOP3.LUT P5, RZ, R0, 0x4, RZ, 0xc0, !PT ;  /* 0x0000000400ff7812 */ /* 0x000fc400078ac0ff */
[----:B------:R-:W-:Y:S02]  /*bcc0*/  SEL R12, RZ, 0x1000000, P2 ;  /* 0x01000000ff0c7807 */ /* 0x000fe40001000000 */
[----:B------:R-:W-:Y:S02]  /*bcd0*/  LOP3.LUT P4, RZ, R0, 0x2, RZ, 0xc0, !PT ;  /* 0x0000000200ff7812 */ /* 0x000fe4000788c0ff */
[----:B------:R-:W-:Y:S02]  /*bce0*/  LOP3.LUT R12, R14, R12, R15, 0xfe, !PT ;  /* 0x0000000c0e0c7212 */ /* 0x000fe400078efe0f */
[----:B------:R-:W-:Y:S02]  /*bcf0*/  SEL R14, RZ, 0x1, P5 ;  /* 0x00000001ff0e7807 */ /* 0x000fe40002800000 */
[----:B------:R-:W-:Y:S02]  /*bd00*/  LOP3.LUT R139, R139, R12, R13, 0xfe, !PT ;  /* 0x0000000c8b8b7212 */ /* 0x000fe400078efe0d */
[----:B------:R-:W-:Y:S01]  /*bd10*/  SEL R12, RZ, 0x1, P4 ;  /* 0x00000001ff0c7807 */ /* 0x000fe20002000000 */
[----:B------:R-:W-:Y:S01]  /*bd20*/  IMAD.WIDE.U32 R14, R14, 0x100, RZ ;  /* 0x000001000e0e7825 */ /* 0x000fe200078e00ff */
[----:B------:R-:W-:-:S02]  /*bd30*/  LOP3.LUT P6, RZ, R0, 0x8, RZ, 0xc0, !PT ;  /* 0x0000000800ff7812 */ /* 0x000fc400078cc0ff */
[----:B------:R-:W-:Y:S01]  /*bd40*/  IADD3 R159, R2, 0x200, RZ ;  /* 0x00000200029f7810 */ /* 0x000fe20007ffe0ff */
[----:B------:R-:W-:-:S04]  /*bd50*/  IMAD.WIDE.U32 R12, R12, 0x10000, RZ ;  /* 0x000100000c0c7825 */ /* 0x000fc800078e00ff */
[----:B------:R-:W-:Y:S01]  /*bd60*/  IMAD.WIDE.U32 R136, R159, 0x10, R136 ;  /* 0x000000109f887825 */ /* 0x000fe200078e0088 */
[----:B------:R-:W-:Y:S02]  /*bd70*/  LOP3.LUT R138, R14, R138, R12, 0xfe, !PT ;  /* 0x0000008a0e8a7212 */ /* 0x000fe400078efe0c */
[----:B------:R-:W-:Y:S01]  /*bd80*/  LOP3.LUT R15, R15, R139, R13, 0xfe, !PT ;  /* 0x0000008b0f0f7212 */ /* 0x000fe200078efe0d */
[----:B------:R-:W-:Y:S01]  /*bd90*/  IMAD.U32 R12, R19, 0x10000, RZ ;  /* 0x00010000130c7824 */ /* 0x000fe200078e00ff */
[----:B------:R-:W-:-:S03]  /*bda0*/  SEL R139, RZ, 0x1, P6 ;  /* 0x00000001ff8b7807 */ /* 0x000fc60003000000 */
[----:B------:R-:W-:Y:S01]  /*bdb0*/  FMUL.FTZ R13, R12, R145 ;  /* 0x000000910c0d7220 */ /* 0x000fe20000410000 */
[----:B------:R-:W-:-:S03]  /*bdc0*/  LOP3.LUT R14, R138, R139, RZ, 0xfc, !PT ;  /* 0x0000008b8a0e7212 */ /* 0x000fc600078efcff */
[----:B------:R-:W-:-:S05]  /*bdd0*/  FMUL.FTZ R13, R13, R144 ;  /* 0x000000900d0d7220 */ /* 0x000fca0000410000 */
[----:B------:R-:W-:Y:S02]  /*bde0*/  FSEL R19, R13, RZ, !P2 ;  /* 0x000000ff0d137208 */ /* 0x000fe40005000000 */
[----:B------:R-:W1:Y:S03]  /*bdf0*/  @P1 LDC.64 R12, c[0x0][0x230] ;  /* 0x00008c00ff0c1b82 */ /* 0x000e660000000a00 */
[----:B------:R-:W-:-:S05]  /*be00*/  @P0 FADD.FTZ R19, R51, R19 ;  /* 0x0000001333130221 */ /* 0x000fca0000010000 */
[----:B------:R0:W-:Y:S04]  /*be10*/  STG.E.128 desc[UR4][R160.64+0x10], R16 ;  /* 0x00001010a0007986 */ /* 0x0001e8000c101d04 */
[----:B------:R0:W-:Y:S04]  /*be20*/  STG.E.64 desc[UR4][R156.64], R14 ;  /* 0x0000000e9c007986 */ /* 0x0001e8000c101b04 */
[----:B------:R-:W5:Y:S01]  /*be30*/  LDG.E.128 R136, desc[UR4][R136.64] ;  /* 0x0000000488887981 */ /* 0x000f62000c1e1d00 */
[----:B-1----:R-:W-:-:S05]  /*be40*/  @P1 IMAD.WIDE.U32 R12, R159, 0x20, R12 ;  /* 0x000000209f0c1825 */ /* 0x002fca00078e000c */
[----:B------:R0:W5:Y:S04]  /*be50*/  @P1 LDG.E.128 R52, desc[UR4][R12.64] ;  /* 0x000000040c341981 */ /* 0x000168000c1e1d00 */
[----:B------:R0:W5:Y:S01]  /*be60*/  @P1 LDG.E.128 R48, desc[UR4][R12.64+0x10] ;  /* 0x000010040c301981 */ /* 0x000162000c1e1d00 */
        /* <DEDUP_REMOVED lines=12> */
.L_x_16337:
[----:B------:R-:W-:-:S07]  /*bf30*/  IMAD.MOV.U32 R152, RZ, RZ, R6 ;  /* 0x000000ffff987224 */ /* 0x000fce00078e0006 */
.L_x_16338:
[----:B------:R-:W-:Y:S05]  /*bf40*/  BSYNC B0 ;  /* 0x0000000000007941 */ /* 0x000fea0003800000 */
.L_x_16336:
        /* <DEDUP_REMOVED lines=16> */
.L_x_16342:
[----:B------:R-:W-:Y:S05]  /*c050*/  BSYNC B1 ;  /* 0x0000000000017941 */ /* 0x000fea0003800000 */
.L_x_16341:
        /* <DEDUP_REMOVED lines=44> */
.L_x_16340:
[----:B------:R-:W-:Y:S05]  /*c320*/  BSYNC B0 ;  /* 0x0000000000007941 */ /* 0x000fea0003800000 */
.L_x_16339:
        /* <DEDUP_REMOVED lines=23> */
.L_x_16344:
[----:B------:R-:W-:-:S07]  /*c4a0*/  IMAD.MOV.U32 R13, RZ, RZ, R6 ;  /* 0x000000ffff0d7224 */ /* 0x000fce00078e0006 */
.L_x_16345:
[----:B------:R-:W-:Y:S05]  /*c4b0*/  BSYNC B0 ;  /* 0x0000000000007941 */ /* 0x000fea0003800000 */
.L_x_16343:
        /* <DEDUP_REMOVED lines=16> */
.L_x_16349:
[----:B------:R-:W-:Y:S05]  /*c5c0*/  BSYNC B1 ;  /* 0x0000000000017941 */ /* 0x000fea0003800000 */
.L_x_16348:
        /* <DEDUP_REMOVED lines=44> */
.L_x_16347:
[----:B------:R-:W-:Y:S05]  /*c890*/  BSYNC B0 ;  /* 0x0000000000007941 */ /* 0x000fea0003800000 */
.L_x_16346:
        /* <DEDUP_REMOVED lines=22> */
.L_x_16351:
[----:B------:R-:W-:-:S07]  /*ca00*/  IMAD.MOV.U32 R136, RZ, RZ, R6 ;  /* 0x000000ffff887224 */ /* 0x000fce00078e0006 */
.L_x_16352:
[----:B------:R-:W-:Y:S05]  /*ca10*/  BSYNC B0 ;  /* 0x0000000000007941 */ /* 0x000fea0003800000 */
.L_x_16350:
        /* <DEDUP_REMOVED lines=16> */
.L_x_16356:
[----:B------:R-:W-:Y:S05]  /*cb20*/  BSYNC B1 ;  /* 0x0000000000017941 */ /* 0x000fea0003800000 */
.L_x_16355:
        /* <DEDUP_REMOVED lines=44> */
.L_x_16354:
[----:B------:R-:W-:Y:S05]  /*cdf0*/  BSYNC B0 ;  /* 0x0000000000007941 */ /* 0x000fea0003800000 */
.L_x_16353:
[----:B------:R-:W-:Y:S01]  /*ce00*/  I2FP.F32.U32 R15, R136 ;  /* 0x00000088000f7245 */ /* 0x000fe20000201000 */
[----:B------:R-:W-:Y:S01]  /*ce10*/  BSSY B0, `(.L_x_16357) ;  /* 0x0000015000007945 */ /* 0x000fe20003800000 */
[----:B------:R-:W-:Y:S02]  /*ce20*/  SHF.L.U32 R136, R137, 0x10, RZ ;  /* 0x0000001089887819 */ /* 0x000fe400000006ff */
        /* <DEDUP_REMOVED lines=18> */
.L_x_16358:
[----:B------:R-:W-:-:S07]  /*cf50*/  IMAD.MOV.U32 R15, RZ, RZ, R6 ;  /* 0x000000ffff0f7224 */ /* 0x000fce00078e0006 */
.L_x_16359:
[----:B------:R-:W-:Y:S05]  /*cf60*/  BSYNC B0 ;  /* 0x0000000000007941 */ /* 0x000fea0003800000 */
.L_x_16357:
        /* <DEDUP_REMOVED lines=16> */
.L_x_16363:
[----:B------:R-:W-:Y:S05]  /*d070*/  BSYNC B1 ;  /* 0x0000000000017941 */ /* 0x000fea0003800000 */
.L_x_16362:
        /* <DEDUP_REMOVED lines=44> */
.L_x_16361:
[----:B------:R-:W-:Y:S05]  /*d340*/  BSYNC B0 ;  /* 0x0000000000007941 */ /* 0x000fea0003800000 */
.L_x_16360:
        /* <DEDUP_REMOVED lines=20> */
.L_x_16365:
[----:B------:R-:W-:-:S07]  /*d490*/  IMAD.MOV.U32 R148, RZ, RZ, R6 ;  /* 0x000000ffff947224 */ /* 0x000fce00078e0006 */
.L_x_16366:
[----:B------:R-:W-:Y:S05]  /*d4a0*/  BSYNC B0 ;  /* 0x0000000000007941 */ /* 0x000fea0003800000 */
.L_x_16364:
        /* <DEDUP_REMOVED lines=16> */
.L_x_16370:
[----:B------:R-:W-:Y:S05]  /*d5b0*/  BSYNC B1 ;  /* 0x0000000000017941 */ /* 0x000fea0003800000 */
.L_x_16369:
        /* <DEDUP_REMOVED lines=44> */
.L_x_16368:
[----:B------:R-:W-:Y:S05]  /*d880*/  BSYNC B0 ;  /* 0x0000000000007941 */ /* 0x000fea0003800000 */
.L_x_16367:
        /* <DEDUP_REMOVED lines=21> */
.L_x_16372:
[----:B------:R-:W-:-:S07]  /*d9e0*/  IMAD.MOV.U32 R137, RZ, RZ, R6 ;  /* 0x000000ffff897224 */ /* 0x000fce00078e0006 */
.L_x_16373:
[----:B------:R-:W-:Y:S05]  /*d9f0*/  BSYNC B0 ;  /* 0x0000000000007941 */ /* 0x000fea0003800000 */
.L_x_16371:
        /* <DEDUP_REMOVED lines=16> */
.L_x_16377:
[----:B------:R-:W-:Y:S05]  /*db00*/  BSYNC B1 ;  /* 0x0000000000017941 */ /* 0x000fea0003800000 */
.L_x_16376:
        /* <DEDUP_REMOVED lines=44> */
.L_x_16375:
[----:B------:R-:W-:Y:S05]  /*ddd0*/  BSYNC B0 ;  /* 0x0000000000007941 */ /* 0x000fea0003800000 */
.L_x_16374:
        /* <DEDUP_REMOVED lines=20> */
.L_x_16379:
[----:B------:R-:W-:-:S07]  /*df20*/  IMAD.MOV.U32 R138, RZ, RZ, R6 ;  /* 0x000000ffff8a7224 */ /* 0x000fce00078e0006 */
.L_x_16380:
[----:B------:R-:W-:Y:S05]  /*df30*/  BSYNC B0 ;  /* 0x0000000000007941 */ /* 0x000fea0003800000 */
.L_x_16378:
        /* <DEDUP_REMOVED lines=16> */
.L_x_16384:
[----:B------:R-:W-:Y:S05]  /*e040*/  BSYNC B1 ;  /* 0x0000000000017941 */ /* 0x000fea0003800000 */
.L_x_16383:
        /* <DEDUP_REMOVED lines=42> */
[----:B------:R-:W-:Y:S01]  /*e2f0*/  MOV R10, R156 ;  /* 0x0000009c000a7202 */ /* 0x000fe20000000f00 */
[----:B------:R-:W-:-:S07]  /*e300*/  IMAD.MOV.U32 R156, RZ, RZ, RZ ;  /* 0x000000ffff9c7224 */ /* 0x000fce00078e00ff */
.L_x_16382:
[----:B------:R-:W-:Y:S05]  /*e310*/  BSYNC B0 ;  /* 0x0000000000007941 */ /* 0x000fea0003800000 */
.L_x_16381:
        /* <DEDUP_REMOVED lines=21> */
.L_x_16386:
[----:B------:R-:W-:-:S07]  /*e470*/  IMAD.MOV.U32 R152, RZ, RZ, R6 ;  /* 0x000000ffff987224 */ /* 0x000fce00078e0006 */
.L_x_16387:
[----:B------:R-:W-:Y:S05]  /*e480*/  BSYNC B0 ;  /* 0x0000000000007941 */ /* 0x000fea0003800000 */
.L_x_16385:
        /* <DEDUP_REMOVED lines=18> */
.L_x_16391:
[----:B------:R-:W-:Y:S05]  /*e5b0*/  BSYNC B1 ;  /* 0x0000000000017941 */ /* 0x000fea0003800000 */
.L_x_16390:
        /* <DEDUP_REMOVED lines=44> */
.L_x_16389:
[----:B------:R-:W-:Y:S05]  /*e880*/  BSYNC B0 ;  /* 0x0000000000007941 */ /* 0x000fea0003800000 */
.L_x_16388:
[----:B------:R-:W-:Y:S01]  /*e890*/  I2FP.F32.U32 R157, R152 ;  /* 0x00000098009d7245 */ /* 0x000fe20000201000 */
[----:B------:R-:W-:Y:S01]  /*e8a0*/  IMAD.WIDE.U32 R150, R159, 0x20, R150 ;  /* 0x000000209f967825 */ /* 0x000fe200078e0096 */
[----:B------:R-:W-:Y:S01]  /*e8b0*/  SEL R152, RZ, 0x100, P4 ;  /* 0x00000100ff987807 */ /* 0x000fe20002000000 */
[----:B------:R-:W-:Y:S01]  /*e8c0*/  UMOV UR8, 0xffffffff ;  /* 0xffffffff00087882 */ /* 0x000fe20000000000 */
[----:B------:R-:W-:Y:S01]  /*e8d0*/  SEL R161, RZ, 0x10000, P5 ;  /* 0x00010000ffa17807 */ /* 0x000fe20002800000 */
[----:B------:R-:W-:Y:S01]  /*e8e0*/  FFMA.FTZ R142, R157, R142, 1.1641532182693481445e-10 ;  /* 0x2f0000009d8e7423 */ /* 0x000fe2000001008e */
[----:B------:R-:W-:Y:S01]  /*e8f0*/  SEL R160, RZ, 0x1, P2 ;  /* 0x00000001ffa07807 */ /* 0x000fe20001000000 */
[----:B------:R-:W-:Y:S01]  /*e900*/  IMAD.WIDE.U32 R146, R159, 0x8, R146 ;  /* 0x000000089f927825 */ /* 0x000fe200078e0092 */
[----:B------:R-:W-:Y:S01]  /*e910*/  LOP3.LUT P6, RZ, R0, 0x2, RZ, 0xc0, !PT ;  /* 0x0000000200ff7812 */ /* 0x000fe200078cc0ff */
[----:B------:R-:W-:Y:S01]  /*e920*/  STG.E.128 desc[UR4][R150.64], R12 ;  /* 0x0000000c96007986 */ /* 0x000fe2000c101d04 */
[----:B------:R-:W-:-:S02]  /*e930*/  FSETP.GTU.FTZ.AND P4, PT, R142, R143, PT ;  /* 0x0000008f8e00720b */ /* 0x000fc40003f9c000 */
[----:B------:R-:W-:Y:S02]  /*e940*/  SEL R143, RZ, 0x1, P3 ;  /* 0x00000001ff8f7807 */ /* 0x000fe40001800000 */
[----:B------:R-:W-:Y:S02]  /*e950*/  SEL R142, RZ, 0x1000000, P4 ;  /* 0x01000000ff8e7807 */ /* 0x000fe40002000000 */
[----:B------:R-:W-:Y:S02]  /*e960*/  SEL R156, RZ, 0x1, P1 ;  /* 0x00000001ff9c7807 */ /* 0x000fe40000800000 */
[----:B------:R-:W-:Y:S01]  /*e970*/  LOP3.LUT R142, R152, R142, R161, 0xfe, !PT ;  /* 0x0000008e988e7212 */ /* 0x000fe200078efea1 */
[----:B------:R-:W-:Y:S01]  /*e980*/  IMAD.WIDE.U32 R160, R160, 0x1000000, RZ ;  /* 0x01000000a0a07825 */ /* 0x000fe200078e00ff */
[----:B------:R-:W-:-:S03]  /*e990*/  LOP3.LUT P1, RZ, R141, 0x1f, RZ, 0xc0, !PT ;  /* 0x0000001f8dff7812 */ /* 0x000fc6000782c0ff */
[----:B------:R-:W-:Y:S01]  /*e9a0*/  IMAD.WIDE.U32 R156, R156, 0x10000, RZ ;  /* 0x000100009c9c7825 */ /* 0x000fe200078e00ff */
[----:B------:R-:W-:Y:S02]  /*e9b0*/  LOP3.LUT R161, R161, R142, R143, 0xfe, !PT ;  /* 0x0000008ea1a17212 */ /* 0x000fe400078efe8f */
[----:B------:R-:W-:Y:S02]  /*e9c0*/  SEL R142, RZ, 0x1, P6 ;  /* 0x00000001ff8e7807 */ /* 0x000fe40003000000 */
[----:B------:R-:W-:-:S03]  /*e9d0*/  LOP3.LUT P6, RZ, R0, 0x4, RZ, 0xc0, !PT ;  /* 0x0000000400ff7812 */ /* 0x000fc600078cc0ff */
[----:B------:R-:W-:-:S03]  /*e9e0*/  IMAD.WIDE.U32 R142, R142, 0x100, RZ ;  /* 0x000001008e8e7825 */ /* 0x000fc600078e00ff */
[----:B------:R-:W-:Y:S01]  /*e9f0*/  LOP3.LUT R160, R142, R160, R156, 0xfe, !PT ;  /* 0x000000a08ea07212 */ /* 0x000fe200078efe9c */
[----:B------:R-:W-:Y:S01]  /*ea00*/  IMAD.U32 R142, R139, 0x10000, RZ ;  /* 0x000100008b8e7824 */ /* 0x000fe200078e00ff */
[----:B------:R-:W-:-:S03]  /*ea10*/  LOP3.LUT R143, R143, R161, R157, 0xfe, !PT ;  /* 0x000000a18f8f7212 */ /* 0x000fc600078efe9d */
[----:B------:R-:W-:Y:S01]  /*ea20*/  FMUL.FTZ R145, R142, R145 ;  /* 0x000000918e917220 */ /* 0x000fe20000410000 */
[----:B------:R-:W-:-:S03]  /*ea30*/  FADD.FTZ R142, RZ, R44 ;  /* 0x0000002cff8e7221 */ /* 0x000fc60000010000 */
[----:B------:R-:W-:-:S05]  /*ea40*/  FMUL.FTZ R145, R145, R144 ;  /* 0x0000009091917220 */ /* 0x000fca0000410000 */
[----:B------:R-:W-:Y:S01]  /*ea50*/  FSEL R139, R145, RZ, !P4 ;  /* 0x000000ff918b7208 */ /* 0x000fe20006000000 */
[----:B------:R-:W-:-:S04]  /*ea60*/  FADD.FTZ R145, R45, R142 ;  /* 0x0000008e2d917221 */ /* 0x000fc80000010000 */
[----:B------:R-:W-:Y:S01]  /*ea70*/  FADD.FTZ R142, R46, R145 ;  /* 0x000000912e8e7221 */ /* 0x000fe20000010000 */
[----:B------:R-:W-:Y:S01]  /*ea80*/  @P0 FADD.FTZ R139, R51, R139 ;  /* 0x0000008b338b0221 */ /* 0x000fe20000010000 */
[----:B------:R-:W-:Y:S02]  /*ea90*/  LOP3.LUT P0, RZ, R3, 0xff, RZ, 0xc0, !PT ;  /* 0x000000ff03ff7812 */ /* 0x000fe4000780c0ff */
        /* <DEDUP_REMOVED lines=38> */
[----:B0-----:R-:W-:Y:S01]  /*ed00*/  FADD.FTZ R150, R136, R145 ;  /* 0x0000009188967221 */ /* 0x001fe20000010000 */
[----:B------:R-:W-:-:S03]  /*ed10*/  LOP3.LUT R145, R144, 0x7fffffc, RZ, 0xc0, !PT ;  /* 0x07fffffc90917812 */ /* 0x000fc600078ec0ff */
[----:B------:R-:W-:Y:S01]  /*ed20*/  FADD.FTZ R3, R137, R150 ;  /* 0x0000009689037221 */ /* 0x000fe20000010000 */
[----:B------:R-:W-:-:S03]  /*ed30*/  @!P0 IADD3 R145, R145, 0x4, RZ ;  /* 0x0000000491918810 */ /* 0x000fc60007ffe0ff */
        /* <DEDUP_REMOVED lines=103> */
.L_x_16404:
[----:B------:R-:W2:Y:S01]  /*f3b0*/  @!P1 S2R R154, SR_CgaCtaId ;  /* 0x00000000009a9919 */ /* 0x000ea20000008800 */
[----:B------:R-:W-:Y:S01]  /*f3c0*/  LOP3.LUT R150, R141, 0x1f, RZ, 0xc0, !PT ;  /* 0x0000001f8d967812 */ /* 0x000fe200078ec0ff */
[----:B-1----:R-:W-:Y:S01]  /*f3d0*/  FADD.FTZ R143, R147, R152 ;  /* 0x00000098938f7221 */ /* 0x002fe20000010000 */
[----:B------:R-:W-:Y:S01]  /*f3e0*/  @!P1 MOV R3, 0x400 ;  /* 0x0000040000039802 */ /* 0x000fe20000000f00 */
[----:B------:R-:W-:Y:S05]  /*f3f0*/  WARPSYNC.ALL ;  /* 0x0000000000007948 */ /* 0x000fea0003800000 */
[----:B------:R-:W-:Y:S01]  /*f400*/  ISETP.GT.U32.AND P2, PT, R150, 0x3, PT ;  /* 0x000000039600780c */ /* 0x000fe20003f44070 */
[----:B0-----:R-:W-:Y:S01]  /*f410*/  IMAD.MOV.U32 R147, RZ, RZ, RZ ;  /* 0x000000ffff937224 */ /* 0x001fe200078e00ff */
[----:B------:R-:W-:-:S11]  /*f420*/  LOP3.LUT R146, R144, 0x3, RZ, 0xc0, !PT ;  /* 0x0000000390927812 */ /* 0x000fd600078ec0ff */
[----:B------:R-:W0:Y:S01]  /*f430*/  @!P2 S2R R151, SR_CgaCtaId ;  /* 0x000000000097a919 */ /* 0x000e220000008800 */
[----:B------:R-:W-:Y:S02]  /*f440*/  @!P2 IADD3 R150, R145, R150, RZ ;  /* 0x000000969196a210 */ /* 0x000fe40007ffe0ff */
[----:B------:R-:W-:-:S04]  /*f450*/  @!P2 MOV R147, 0x500 ;  /* 0x000005000093a802 */ /* 0x000fc80000000f00 */
[----:B------:R-:W-:Y:S01]  /*f460*/  I2FP.F32.S32 R157, R147 ;  /* 0x00000093009d7245 */ /* 0x000fe20000201400 */
[----:B------:R-:W1:Y:S01]  /*f470*/  SHFL.DOWN PT, R152, R147, 0x2, 0x1f ;  /* 0x08401f0093987f89 */ /* 0x000e6200000e0000 */
[----:B--2---:R-:W-:Y:S02]  /*f480*/  @!P1 LEA R144, R154, R3, 0x18 ;  /* 0x000000039a909211 */ /* 0x004fe400078ec0ff */
[----:B------:R-:W-:-:S05]  /*f490*/  @!P1 IADD3 R3, R145, R146, RZ ;  /* 0x0000009291039210 */ /* 0x000fca0007ffe0ff */
[----:B------:R-:W-:Y:S01]  /*f4a0*/  @!P1 IMAD R3, R3, 0x8, R144 ;  /* 0x0000000803039824 */ /* 0x000fe200078e0290 */
[----:B------:R-:W-:-:S04]  /*f4b0*/  @!P2 MOV R144, 0x400 ;  /* 0x000004000090a802 */ /* 0x000fc80000000f00 */
[----:B------:R1:W-:Y:S01]  /*f4c0*/  @!P1 STS.64 [R3], R142 ;  /* 0x0000008e03009388 */ /* 0x0003e20000000a00 */
[----:B------:R-:W-:Y:S01]  /*f4d0*/  BAR.SYNC.DEFER_BLOCKING 0x0 ;  /* 0x0000000000007b1d */ /* 0x000fe20000010000 */
[----:B------:R-:W-:Y:S02]  /*f4e0*/  PLOP3.LUT P1, PT, PT, PT, UP1, 0x40, 0x0 ;  /* 0x000000000000781c */ /* 0x000fe40003f2e818 */
[----:B0-----:R-:W-:Y:S02]  /*f4f0*/  @!P2 LEA R151, R151, R144, 0x18 ;  /* 0x000000909797a211 */ /* 0x001fe400078ec0ff */
[----:B------:R-:W-:Y:S02]  /*f500*/  CS2R R144, SRZ ;  /* 0x0000000000907805 */ /* 0x000fe4000001ff00 */
[----:B-1----:R-:W-:Y:S02]  /*f510*/  IADD3 R142, R152, R147, RZ ;  /* 0x00000093988e7210 */ /* 0x002fe40007ffe0ff */
[----:B------:R-:W-:-:S02]  /*f520*/  @!P2 LEA R150, R150, R151, 0x3 ;  /* 0x000000979696a211 */ /* 0x000fc400078e18ff */
[----:B------:R-:W-:Y:S01]  /*f530*/  I2FP.F32.S32 R3, R142 ;  /* 0x0000008e00037245 */ /* 0x000fe20000201400 */
[----:B------:R-:W-:Y:S01]  /*f540*/  SHFL.DOWN PT, R143, R142, 0x1, 0x1f ;  /* 0x08201f008e8f7f89 */ /* 0x000fe200000e0000 */
[----:B------:R-:W-:Y:S02]  /*f550*/  I2FP.F32.S32 R152, R152 ;  /* 0x0000009800987245 */ /* 0x000fe40000201400 */
[----:B------:R-:W0:Y:S01]  /*f560*/  MUFU.RCP R156, R3 ;  /* 0x00000003009c7308 */ /* 0x000e220000001000 */
[----:B------:R-:W1:Y:S01]  /*f570*/  @!P2 LDS.64 R144, [R150] ;  /* 0x000000009690a984 */ /* 0x000e620000000a00 */
[----:B------:R-:W-:-:S03]  /*f580*/  PLOP3.LUT P2, PT, PT, PT, UP1, 0x40, 0x0 ;  /* 0x000000000000781c */ /* 0x000fc60003f4e818 */
[----:B-1----:R-:W1:Y:S04]  /*f590*/  SHFL.DOWN PT, R151, R144, 0x2, 0x1f ;  /* 0x08401f0090977f89 */ /* 0x002e6800000e0000 */
[----:B------:R-:W2:Y:S01]  /*f5a0*/  SHFL.DOWN PT, R154, R145, 0x2, 0x1f ;  /* 0x08401f00919a7f89 */ /* 0x000ea200000e0000 */
[C---:B-1----:R-:W-:Y:S01]  /*f5b0*/  FADD.FTZ R150, -R151.reuse, R144 ;  /* 0x0000009097967221 */ /* 0x042fe20000010100 */
[----:B------:R-:W-:-:S03]  /*f5c0*/  FMUL.FTZ R158, R151, R152 ;  /* 0x00000098979e7220 */ /* 0x000fc60000410000 */
[----:B------:R-:W-:Y:S01]  /*f5d0*/  FMUL.FTZ R150, R150, R150 ;  /* 0x0000009696967220 */ /* 0x000fe20000410000 */
[----:B--2---:R-:W-:-:S03]  /*f5e0*/  FADD.FTZ R145, R154, R145 ;  /* 0x000000919a917221 */ /* 0x004fc60000010000 */
[----:B------:R-:W-:Y:S01]  /*f5f0*/  FMUL.FTZ R150, R150, R157 ;  /* 0x0000009d96967220 */ /* 0x000fe20000410000 */
[----:B------:R-:W-:-:S03]  /*f600*/  FFMA.FTZ R157, R157, R144, R158 ;  /* 0x000000909d9d7223 */ /* 0x000fc6000001009e */
[----:B------:R-:W-:Y:S01]  /*f610*/  FMUL.FTZ R150, R150, R152 ;  /* 0x0000009896967220 */ /* 0x000fe20000410000 */
[C---:B0-----:R-:W-:Y:S01]  /*f620*/  FMUL.FTZ R144, R156.reuse, R157 ;  /* 0x0000009d9c907220 */ /* 0x041fe20000410000 */
[----:B------:R-:W-:Y:S02]  /*f630*/  I2FP.F32.S32 R152, R143 ;  /* 0x0000008f00987245 */ /* 0x000fe40000201400 */
[----:B------:R-:W-:Y:S01]  /*f640*/  FFMA.FTZ R145, R156, R150, R145 ;  /* 0x000000969c917223 */ /* 0x000fe20000010091 */
[----:B------:R-:W-:Y:S01]  /*f650*/  IMAD.IADD R150, R142, 0x1, R143 ;  /* 0x000000018e967824 */ /* 0x000fe200078e028f */
[----:B------:R-:W0:Y:S04]  /*f660*/  SHFL.DOWN PT, R147, R144, 0x1, 0x1f ;  /* 0x08201f0090937f89 */ /* 0x000e2800000e0000 */
[----:B------:R-:W-:-:S02]  /*f670*/  I2FP.F32.S32 R151, R150 ;  /* 0x0000009600977245 */ /* 0x000fc40000201400 */
[----:B------:R-:W1:Y:S04]  /*f680*/  SHFL.DOWN PT, R150, R145, 0x1, 0x1f ;  /* 0x08201f0091967f89 */ /* 0x000e6800000e0000 */
[----:B------:R-:W2:Y:S01]  /*f690*/  MUFU.RCP R151, R151 ;  /* 0x0000009700977308 */ /* 0x000ea20000001000 */
[----:B0-----:R-:W-:Y:S01]  /*f6a0*/  FMUL.FTZ R142, R147, R152 ;  /* 0x00000098938e7220 */ /* 0x001fe20000410000 */
[----:B------:R-:W-:-:S03]  /*f6b0*/  FADD.FTZ R147, R144, -R147 ;  /* 0x8000009390937221 */ /* 0x000fc60000010000 */
[----:B------:R-:W-:Y:S01]  /*f6c0*/  FFMA.FTZ R154, R3, R144, R142 ;  /* 0x00000090039a7223 */ /* 0x000fe2000001008e */
[----:B------:R-:W-:Y:S01]  /*f6d0*/  FMUL.FTZ R142, R147, R147 ;  /* 0x00000093938e7220 */ /* 0x000fe20000410000 */
[----:B-1----:R-:W-:Y:S02]  /*f6e0*/  FADD.FTZ R150, R145, R150 ;  /* 0x0000009691967221 */ /* 0x002fe40000010000 */
[----:B--2---:R-:W-:Y:S01]  /*f6f0*/  FMUL.FTZ R154, R151, R154 ;  /* 0x0000009a979a7220 */ /* 0x004fe20000410000 */
[----:B------:R-:W-:Y:S01]  /*f700*/  FMUL.FTZ R3, R3, R142 ;  /* 0x0000008e03037220 */ /* 0x000fe20000410000 */
[----:B------:R-:W0:Y:S03]  /*f710*/  LDC R145, c[0x0][0x2d8] ;  /* 0x0000b600ff917b82 */ /* 0x000e260000000800 */
[----:B------:R-:W1:Y:S01]  /*f720*/  SHFL.IDX PT, R142, R154, RZ, 0x1f ;  /* 0x00001fff9a8e7589 */ /* 0x000e6200000e0000 */
[----:B------:R-:W-:-:S04]  /*f730*/  FMUL.FTZ R3, R3, R152 ;  /* 0x0000009803037220 */ /* 0x000fc80000410000 */
[----:B------:R-:W-:-:S06]  /*f740*/  FFMA.FTZ R150, R151, R3, R150 ;  /* 0x0000000397967223 */ /* 0x000fcc0000010096 */
[----:B------:R-:W0:Y:S01]  /*f750*/  SHFL.IDX PT, R150, R150, RZ, 0x1f ;  /* 0x00001fff96967589 */ /* 0x000e2200000e0000 */
[----:B-1----:R-:W-:Y:S02]  /*f760*/  FSEL R3, R142, RZ, P1 ;  /* 0x000000ff8e037208 */ /* 0x002fe40000800000 */
[----:B------:R-:W-:Y:S01]  /*f770*/  LOP3.LUT P1, RZ, R146, 0x1f, R141, 0xf8, !PT ;  /* 0x0000001f92ff7812 */ /* 0x000fe2000782f88d */
[----:B------:R-:W-:Y:S02]  /*f780*/  FMUL.FTZ R146, R142, R142 ;  /* 0x0000008e8e927220 */ /* 0x000fe40000410000 */
[--C-:B------:R-:W-:Y:S01]  /*f790*/  FADD.FTZ R143, R40, -R3.reuse ;  /* 0x80000003288f7221 */ /* 0x100fe20000010000 */
[--C-:B------:R-:W-:Y:S01]  /*f7a0*/  FADD.FTZ R144, R41, -R3.reuse ;  /* 0x8000000329907221 */ /* 0x100fe20000010000 */
[--C-:B------:R-:W-:Y:S01]  /*f7b0*/  FADD.FTZ R40, R36, -R3.reuse ;  /* 0x8000000324287221 */ /* 0x100fe20000010000 */
[----:B------:R-:W-:Y:S01]  /*f7c0*/  FSEL R146, R146, RZ, !P2 ;  /* 0x000000ff92927208 */ /* 0x000fe20005000000 */
[--C-:B------:R-:W-:Y:S01]  /*f7d0*/  FADD.FTZ R41, R37, -R3.reuse ;  /* 0x8000000325297221 */ /* 0x100fe20000010000 */
[----:B------:R-:W-:Y:S01]  /*f7e0*/  FADD.FTZ R44, R44, -R3 ;  /* 0x800000032c2c7221 */ /* 0x000fe20000010000 */
[----:B0-----:R-:W-:Y:S01]  /*f7f0*/  FFMA.FTZ R145, R150, UR11, R145 ;  /* 0x0000000b96917c23 */ /* 0x001fe20008010091 */
[--C-:B------:R-:W-:Y:S01]  /*f800*/  FADD.FTZ R43, R43, -R3.reuse ;  /* 0x800000032b2b7221 */ /* 0x100fe20000010000 */
[--C-:B------:R-:W-:Y:S01]  /*f810*/  FADD.FTZ R46, R46, -R3.reuse ;  /* 0x800000032e2e7221 */ /* 0x100fe20000010000 */
[--C-:B------:R-:W-:Y:S01]  /*f820*/  FADD.FTZ R47, R47, -R3.reuse ;  /* 0x800000032f2f7221 */ /* 0x100fe20000010000 */
[----:B------:R-:W0:Y:S01]  /*f830*/  @!P1 LDC.64 R36, c[0x0][0x250] ;  /* 0x00009400ff249b82 */ /* 0x000e220000000a00 */
[----:B------:R-:W-:Y:S01]  /*f840*/  FADD.FTZ R147, R145, R146 ;  /* 0x0000009291937221 */ /* 0x000fe20000010000 */
[--C-:B------:R-:W-:Y:S01]  /*f850*/  FADD.FTZ R42, R42, -R3.reuse ;  /* 0x800000032a2a7221 */ /* 0x100fe20000010000 */
[--C-:B------:R-:W-:Y:S01]  /*f860*/  FADD.FTZ R145, R20, -R3.reuse ;  /* 0x8000000314917221 */ /* 0x100fe20000010000 */
[--C-:B------:R-:W-:Y:S01]  /*f870*/  FADD.FTZ R150, R23, -R3.reuse ;  /* 0x8000000317967221 */ /* 0x100fe20000010000 */
        /* <DEDUP_REMOVED lines=19> */
[----:B0-----:R-:W-:-:S04]  /*f9b0*/  @!P1 IMAD.WIDE R36, R140, 0x4, R36 ;  /* 0x000000048c249825 */ /* 0x001fc800078e0224 */
[C---:B-1----:R-:W-:Y:S01]  /*f9c0*/  FMUL.FTZ R13, R147.reuse, R44 ;  /* 0x0000002c930d7220 */ /* 0x042fe20000410000 */
[C---:B------:R-:W-:Y:S01]  /*f9d0*/  FMUL.FTZ R20, R147.reuse, R43 ;  /* 0x0000002b93147220 */ /* 0x040fe20000410000 */
[C---:B------:R-:W-:Y:S01]  /*f9e0*/  FMUL.FTZ R15, R147.reuse, R46 ;  /* 0x0000002e930f7220 */ /* 0x040fe20000410000 */
[C---:B------:R-:W-:Y:S01]  /*f9f0*/  FMUL.FTZ R18, R147.reuse, R47 ;  /* 0x0000002f93127220 */ /* 0x040fe20000410000 */
[C---:B------:R-:W-:Y:S01]  /*fa00*/  FMUL.FTZ R19, R147.reuse, R42 ;  /* 0x0000002a93137220 */ /* 0x040fe20000410000 */
[----:B------:R0:W-:Y:S01]  /*fa10*/  @!P1 STG.E desc[UR4][R36.64], R142 ;  /* 0x0000008e24009986 */ /* 0x0001e2000c101904 */
[----:B------:R-:W-:Y:S01]  /*fa20*/  FFMA.FTZ R12, R92, R13, R132 ;  /* 0x0000000d5c0c7223 */ /* 0x000fe20000010084 */
[----:B------:R-:W-:Y:S01]  /*fa30*/  FFMA.FTZ R13, R94, R15, R134 ;  /* 0x0000000f5e0d7223 */ /* 0x000fe20000010086 */
[----:B------:R-:W-:Y:S01]  /*fa40*/  FFMA.FTZ R21, R90, R19, R130 ;  /* 0x000000135a157223 */ /* 0x000fe20000010082 */
[C---:B------:R-:W-:Y:S01]  /*fa50*/  FMUL.FTZ R14, R147.reuse, R45 ;  /* 0x0000002d930e7220 */ /* 0x040fe20000410000 */
[C---:B------:R-:W-:Y:S01]  /*fa60*/  FMUL.FTZ R143, R147.reuse, R143 ;  /* 0x0000008f938f7220 */ /* 0x040fe20000410000 */
[----:B------:R-:W-:Y:S01]  /*fa70*/  FMUL.FTZ R144, R147, R144 ;  /* 0x0000009093907220 */ /* 0x000fe20000410000 */
[----:B------:R-:W-:Y:S01]  /*fa80*/  FADD.FTZ R28, R28, -R3 ;  /* 0x800000031c1c7221 */ /* 0x000fe20000010000 */
[----:B------:R-:W-:Y:S01]  /*fa90*/  FFMA.FTZ R19, R93, R14, R133 ;  /* 0x0000000e5d137223 */ /* 0x000fe20000010085 */
[--C-:B------:R-:W-:Y:S01]  /*faa0*/  FADD.FTZ R29, R29, -R3.reuse ;  /* 0x800000031d1d7221 */ /* 0x100fe20000010000 */
[--C-:B------:R-:W-:Y:S01]  /*fab0*/  FADD.FTZ R30, R30, -R3.reuse ;  /* 0x800000031e1e7221 */ /* 0x100fe20000010000 */
[----:B------:R-:W-:Y:S01]  /*fac0*/  FADD.FTZ R31, R31, -R3 ;  /* 0x800000031f1f7221 */ /* 0x000fe20000010000 */
[----:B0-----:R-:W-:Y:S01]  /*fad0*/  FFMA.FTZ R36, R91, R20, R131 ;  /* 0x000000145b247223 */ /* 0x001fe20000010083 */
[----:B------:R-:W-:Y:S01]  /*fae0*/  FFMA.FTZ R20, R95, R18, R135 ;  /* 0x000000125f147223 */ /* 0x000fe20000010087 */
[--C-:B------:R-:W-:Y:S01]  /*faf0*/  FADD.FTZ R25, R25, -R3.reuse ;  /* 0x8000000319197221 */ /* 0x100fe20000010000 */
[--C-:B------:R-:W-:Y:S01]  /*fb00*/  FADD.FTZ R26, R26, -R3.reuse ;  /* 0x800000031a1a7221 */ /* 0x100fe20000010000 */
[--C-:B------:R-:W-:Y:S01]  /*fb10*/  FADD.FTZ R27, R27, -R3.reuse ;  /* 0x800000031b1b7221 */ /* 0x100fe20000010000 */
[----:B------:R-:W-:Y:S01]  /*fb20*/  F2FP.BF16.F32.PACK_AB R15, R36, R21 ;  /* 0x00000015240f723e */ /* 0x000fe200000010ff */
[--C-:B------:R-:W-:Y:S01]  /*fb30*/  FADD.FTZ R22, R22, -R3.reuse ;  /* 0x8000000316167221 */ /* 0x100fe20000010000 */
[----:B------:R-:W-:Y:S01]  /*fb40*/  F2FP.BF16.F32.PACK_AB R13, R20, R13 ;  /* 0x0000000d140d723e */ /* 0x000fe200000010ff */
[--C-:B------:R-:W-:Y:S01]  /*fb50*/  FADD.FTZ R136, R136, -R3.reuse ;  /* 0x8000000388887221 */ /* 0x100fe20000010000 */
[----:B------:R-:W0:Y:S01]  /*fb60*/  LDC.64 R20, c[0x0][0x2b8] ;  /* 0x0000ae00ff147b82 */ /* 0x000e220000000a00 */
[--C-:B------:R-:W-:Y:S01]  /*fb70*/  FADD.FTZ R137, R137, -R3.reuse ;  /* 0x8000000389897221 */ /* 0x100fe20000010000 */
[----:B------:R-:W-:Y:S01]  /*fb80*/  FADD.FTZ R138, R138, -R3 ;  /* 0x800000038a8a7221 */ /* 0x000fe20000010000 */
[----:B------:R-:W-:Y:S01]  /*fb90*/  FFMA.FTZ R143, R88, R143, R128 ;  /* 0x0000008f588f7223 */ /* 0x000fe20000010080 */
[----:B------:R-:W-:Y:S01]  /*fba0*/  FFMA.FTZ R144, R89, R144, R129 ;  /* 0x0000009059907223 */ /* 0x000fe20000010081 */
[----:B------:R-:W-:Y:S01]  /*fbb0*/  FADD.FTZ R3, R139, -R3 ;  /* 0x800000038b037221 */ /* 0x000fe20000010000 */
[----:B------:R-:W-:Y:S01]  /*fbc0*/  LEA R18, P2, R2, UR12, 0x4 ;  /* 0x0000000c02127c11 */ /* 0x000fe2000f8420ff */
[C---:B------:R-:W-:Y:S01]  /*fbd0*/  FMUL.FTZ R37, R147.reuse, R40 ;  /* 0x0000002893257220 */ /* 0x040fe20000410000 */
[C---:B------:R-:W-:Y:S01]  /*fbe0*/  FMUL.FTZ R45, R147.reuse, R32 ;  /* 0x00000020932d7220 */ /* 0x040fe20000410000 */
[C---:B------:R-:W-:Y:S01]  /*fbf0*/  FMUL.FTZ R40, R147.reuse, R33 ;  /* 0x0000002193287220 */ /* 0x040fe20000410000 */
[----:B------:R-:W-:Y:S01]  /*fc00*/  FMUL.FTZ R43, R147, R24 ;  /* 0x00000018932b7220 */ /* 0x000fe20000410000 */
[----:B------:R-:W-:Y:S01]  /*fc10*/  F2FP.BF16.F32.PACK_AB R12, R19, R12 ;  /* 0x0000000c130c723e */ /* 0x000fe200000010ff */
[----:B--2---:R-:W-:-:S04]  /*fc20*/  @!P1 IMAD.WIDE R16, R140, 0x4, R16 ;  /* 0x000000048c109825 */ /* 0x004fc800078e0210 */
[C---:B------:R-:W-:Y:S01]  /*fc30*/  FMUL.FTZ R24, R147.reuse, R25 ;  /* 0x0000001993187220 */ /* 0x040fe20000410000 */
[----:B------:R-:W-:Y:S01]  /*fc40*/  F2FP.BF16.F32.PACK_AB R14, R144, R143 ;  /* 0x0000008f900e723e */ /* 0x000fe200000010ff */
[C---:B------:R-:W-:Y:S01]  /*fc50*/  FMUL.FTZ R139, R147.reuse, R34 ;  /* 0x00000022938b7220 */ /* 0x040fe20000410000 */
[----:B------:R-:W-:Y:S01]  /*fc60*/  LEA.HI.X R19, R2, UR13, RZ, 0x4, P2 ;  /* 0x0000000d02137c11 */ /* 0x000fe200090f24ff */
        /* <DEDUP_REMOVED lines=9> */
[----:B------:R1:W-:Y:S01]  /*fd00*/  @!P1 STG.E desc[UR4][R16.64], R147 ;  /* 0x0000009310009986 */ /* 0x0003e2000c101904 */
[C---:B------:R-:W-:Y:S01]  /*fd10*/  FMUL.FTZ R33, R147.reuse, R28 ;  /* 0x0000001c93217220 */ /* 0x040fe20000410000 */
[C---:B------:R-:W-:Y:S01]  /*fd20*/  FMUL.FTZ R32, R147.reuse, R29 ;  /* 0x0000001d93207220 */ /* 0x040fe20000410000 */
[C---:B------:R-:W-:Y:S01]  /*fd30*/  FMUL.FTZ R39, R147.reuse, R30 ;  /* 0x0000001e93277220 */ /* 0x040fe20000410000 */
[----:B------:R-:W-:Y:S01]  /*fd40*/  FMUL.FTZ R38, R147, R31 ;  /* 0x0000001f93267220 */ /* 0x000fe20000410000 */
[----:B------:R2:W-:Y:S01]  /*fd50*/  STG.E.128 desc[UR4][R18.64], R12 ;  /* 0x0000000c12007986 */ /* 0x0005e2000c101d04 */
[----:B------:R-:W-:Y:S01]  /*fd60*/  FFMA.FTZ R136, R83, R34, R123 ;  /* 0x0000002253887223 */ /* 0x000fe2000001007b */
[----:B0-----:R-:W-:Y:S01]  /*fd70*/  IMAD.WIDE.U32 R28, R149, 0x10, R20 ;  /* 0x00000010951c7825 */ /* 0x001fe200078e0014 */
[----:B------:R-:W-:-:S03]  /*fd80*/  F2FP.BF16.F32.PACK_AB R22, R3, R22 ;  /* 0x000000160316723e */ /* 0x000fc600000010ff */
[----:B------:R-:W-:Y:S01]  /*fd90*/  FMUL.FTZ R47, R147, R26 ;  /* 0x0000001a932f7220 */ /* 0x000fe20000410000 */
[----:B------:R-:W-:Y:S01]  /*fda0*/  FFMA.FTZ R3, R85, R2, R125 ;  /* 0x0000000255037223 */ /* 0x000fe2000001007d */
[----:B------:R-:W-:-:S04]  /*fdb0*/  IMAD.WIDE.U32 R30, R153, 0x10, R20 ;  /* 0x00000010991e7825 */ /* 0x000fc800078e0014 */
[----:B-1----:R-:W-:Y:S01]  /*fdc0*/  FFMA.FTZ R17, R73, R24, R113 ;  /* 0x0000001849117223 */ /* 0x002fe20000010071 */
[C---:B------:R-:W-:Y:S01]  /*fdd0*/  FMUL.FTZ R26, R147.reuse, R27 ;  /* 0x0000001b931a7220 */ /* 0x040fe20000410000 */
[----:B------:R-:W-:Y:S01]  /*fde0*/  FMUL.FTZ R143, R147, R152 ;  /* 0x00000098938f7220 */ /* 0x000fe20000410000 */
[----:B------:R-:W-:-:S04]  /*fdf0*/  IMAD.WIDE.U32 R34, R155, 0x10, R20 ;  /* 0x000000109b227825 */ /* 0x000fc800078e0014 */
[----:B------:R-:W-:Y:S01]  /*fe00*/  FFMA.FTZ R20, R84, R37, R124 ;  /* 0x0000002554147223 */ /* 0x000fe2000001007c */
[C---:B------:R-:W-:Y:S01]  /*fe10*/  FMUL.FTZ R154, R147.reuse, R154 ;  /* 0x0000009a939a7220 */ /* 0x040fe20000410000 */
[C---:B------:R-:W-:Y:S01]  /*fe20*/  FMUL.FTZ R145, R147.reuse, R145 ;  /* 0x0000009193917220 */ /* 0x040fe20000410000 */
[----:B------:R-:W-:Y:S01]  /*fe30*/  FMUL.FTZ R146, R147, R146 ;  /* 0x0000009293927220 */ /* 0x000fe20000410000 */
[----:B------:R-:W-:Y:S01]  /*fe40*/  FFMA.FTZ R26, R75, R26, R115 ;  /* 0x0000001a4b1a7223 */ /* 0x000fe20000010073 */
[----:B------:R-:W-:Y:S01]  /*fe50*/  F2FP.BF16.F32.PACK_AB R20, R3, R20 ;  /* 0x000000140314723e */ /* 0x000fe200000010ff */
[----:B------:R-:W-:Y:S01]  /*fe60*/  FFMA.FTZ R3, R77, R32, R117 ;  /* 0x000000204d037223 */ /* 0x000fe20000010075 */
[----:B--2---:R-:W-:Y:S01]  /*fe70*/  FFMA.FTZ R14, R72, R43, R112 ;  /* 0x0000002b480e7223 */ /* 0x004fe20000010070 */
        /* <DEDUP_REMOVED lines=57> */
.L_x_16392:
[----:B------:R-:W-:Y:S01]  /*10210*/  HFMA2.MMA R161, -RZ, RZ, 0, 1.847743988037109375e-06 ;  /* 0x0000001fffa17435 */ /* 0x000fe200000001ff */
[----:B------:R-:W-:Y:S01]  /*10220*/  MOV R157, R150 ;  /* 0x00000096009d7202 */ /* 0x000fe20000000f00 */
[----:B------:R-:W-:Y:S01]  /*10230*/  IMAD.MOV.U32 R156, RZ, RZ, 0x1 ;  /* 0x00000001ff9c7424 */ /* 0x000fe200078e00ff */
[----:B------:R-:W-:-:S08]  /*10240*/  MOV R154, 0xffffffff ;  /* 0xffffffff009a7802 */ /* 0x000fd00000000f00 */
[----:B------:R-:W-:Y:S05]  /*10250*/  WARPSYNC.COLLECTIVE R154, `(.L_x_16394) ;  /* 0x000000009a087348 */ /* 0x000fea0003c00000 */
[----:B------:R0:W1:Y:S02]  /*10260*/  SHFL.BFLY P2, R152, R157, R156, R161 ;  /* 0x0c00009c9d987389 */ /* 0x00006400000400a1 */
[----:B01----:R-:W-:Y:S01]  /*10270*/  ENDCOLLECTIVE ;  /* 0x000000000000791b */ /* 0x003fe20003800000 */
.L_x_16394:
[----:B------:R-:W-:Y:S01]  /*10280*/  HFMA2.MMA R156, -RZ, RZ, 0, 1.1920928955078125e-07 ;  /* 0x00000002ff9c7435 */ /* 0x000fe200000001ff */
[----:B------:R-:W-:-:S04]  /*10290*/  IMAD.MOV.U32 R3, RZ, RZ, R152 ;  /* 0x000000ffff037224 */ /* 0x000fc800078e0098 */
[----:B------:R-:W-:-:S05]  /*102a0*/  FADD.FTZ R143, R150, R3 ;  /* 0x00000003968f7221 */ /* 0x000fca0000010000 */
[----:B------:R-:W-:-:S07]  /*102b0*/  MOV R157, R143 ;  /* 0x0000008f009d7202 */ /* 0x000fce0000000f00 */
[----:B------:R-:W-:Y:S05]  /*102c0*/  WARPSYNC.COLLECTIVE R154, `(.L_x_16395) ;  /* 0x000000009a087348 */ /* 0x000fea0003c00000 */
[----:B------:R0:W1:Y:S02]  /*102d0*/  SHFL.BFLY P2, R152, R157, R156, R161 ;  /* 0x0c00009c9d987389 */ /* 0x00006400000400a1 */
[----:B01----:R-:W-:Y:S01]  /*102e0*/  ENDCOLLECTIVE ;  /* 0x000000000000791b */ /* 0x003fe20003800000 */
.L_x_16395:
[----:B------:R-:W-:Y:S01]  /*102f0*/  HFMA2.MMA R156, -RZ, RZ, 0, 2.384185791015625e-07 ;  /* 0x00000004ff9c7435 */ /* 0x000fe200000001ff */
[----:B------:R-:W-:-:S04]  /*10300*/  IMAD.MOV.U32 R142, RZ, RZ, R152 ;  /* 0x000000ffff8e7224 */ /* 0x000fc800078e0098 */
[----:B------:R-:W-:-:S05]  /*10310*/  FADD.FTZ R146, R143, R142 ;  /* 0x0000008e8f927221 */ /* 0x000fca0000010000 */
[----:B------:R-:W-:-:S07]  /*10320*/  MOV R157, R146 ;  /* 0x00000092009d7202 */ /* 0x000fce0000000f00 */
[----:B------:R-:W-:Y:S05]  /*10330*/  WARPSYNC.COLLECTIVE R154, `(.L_x_16396) ;  /* 0x000000009a087348 */ /* 0x000fea0003c00000 */
[----:B------:R0:W1:Y:S02]  /*10340*/  SHFL.BFLY P2, R152, R157, R156, R161 ;  /* 0x0c00009c9d987389 */ /* 0x00006400000400a1 */
[----:B01----:R-:W-:Y:S01]  /*10350*/  ENDCOLLECTIVE ;  /* 0x000000000000791b */ /* 0x003fe20003800000 */
.L_x_16396:
[----:B------:R-:W-:Y:S01]  /*10360*/  HFMA2.MMA R156, -RZ, RZ, 0, 4.76837158203125e-07 ;  /* 0x00000008ff9c7435 */ /* 0x000fe200000001ff */
[----:B------:R-:W-:-:S04]  /*10370*/  IMAD.MOV.U32 R3, RZ, RZ, R152 ;  /* 0x000000ffff037224 */ /* 0x000fc800078e0098 */
[----:B------:R-:W-:-:S05]  /*10380*/  FADD.FTZ R147, R146, R3 ;  /* 0x0000000392937221 */ /* 0x000fca0000010000 */
[----:B------:R-:W-:-:S07]  /*10390*/  MOV R157, R147 ;  /* 0x00000093009d7202 */ /* 0x000fce0000000f00 */
[----:B------:R-:W-:Y:S05]  /*103a0*/  WARPSYNC.COLLECTIVE R154, `(.L_x_16397) ;  /* 0x000000009a087348 */ /* 0x000fea0003c00000 */
[----:B------:R0:W1:Y:S02]  /*103b0*/  SHFL.BFLY P2, R152, R157, R156, R161 ;  /* 0x0c00009c9d987389 */ /* 0x00006400000400a1 */
[----:B01----:R-:W-:Y:S01]  /*103c0*/  ENDCOLLECTIVE ;  /* 0x000000000000791b */ /* 0x003fe20003800000 */
.L_x_16397:
[----:B------:R-:W-:Y:S01]  /*103d0*/  HFMA2.MMA R156, -RZ, RZ, 0, 9.5367431640625e-07 ;  /* 0x00000010ff9c7435 */ /* 0x000fe200000001ff */
[----:B------:R-:W-:-:S04]  /*103e0*/  IMAD.MOV.U32 R142, RZ, RZ, R152 ;  /* 0x000000ffff8e7224 */ /* 0x000fc800078e0098 */
[----:B------:R-:W-:-:S05]  /*103f0*/  FADD.FTZ R151, R147, R142 ;  /* 0x0000008e93977221 */ /* 0x000fca0000010000 */
[----:B------:R-:W-:-:S07]  /*10400*/  MOV R157, R151 ;  /* 0x00000097009d7202 */ /* 0x000fce0000000f00 */
[----:B------:R-:W-:Y:S05]  /*10410*/  WARPSYNC.COLLECTIVE R154, `(.L_x_16398) ;  /* 0x000000009a087348 */ /* 0x000fea0003c00000 */
[----:B------:R0:W1:Y:S02]  /*10420*/  SHFL.BFLY P2, R152, R157, R156, R161 ;  /* 0x0c00009c9d987389 */ /* 0x00006400000400a1 */
[----:B01----:R-:W-:Y:S01]  /*10430*/  ENDCOLLECTIVE ;  /* 0x000000000000791b */ /* 0x003fe20003800000 */
.L_x_16398:
[----:B------:R-:W-:Y:S01]  /*10440*/  HFMA2.MMA R156, -RZ, RZ, 0, 5.9604644775390625e-08 ;  /* 0x00000001ff9c7435 */ /* 0x000fe200000001ff */
[----:B------:R-:W-:-:S04]  /*10450*/  IMAD.MOV.U32 R142, RZ, RZ, R152 ;  /* 0x000000ffff8e7224 */ /* 0x000fc800078e0098 */
        /* <DEDUP_REMOVED lines=86> */
.L_x_16399:
[----:B------:R-:W-:Y:S01]  /*109c0*/  HFMA2.MMA R156, -RZ, RZ, 0, 1.1920928955078125e-07 ;  /* 0x00000002ff9c7435 */ /* 0x000fe200000001ff */
[----:B------:R-:W-:-:S04]  /*109d0*/  IMAD.MOV.U32 R146, RZ, RZ, R152 ;  /* 0x000000ffff927224 */ /* 0x000fc800078e0098 */
[----:B------:R-:W-:-:S05]  /*109e0*/  FADD.FTZ R146, R3, R146 ;  /* 0x0000009203927221 */ /* 0x000fca0000010000 */
[----:B------:R-:W-:-:S07]  /*109f0*/  MOV R157, R146 ;  /* 0x00000092009d7202 */ /* 0x000fce0000000f00 */
[----:B------:R-:W-:Y:S05]  /*10a00*/  WARPSYNC.COLLECTIVE R154, `(.L_x_16400) ;  /* 0x000000009a087348 */ /* 0x000fea0003c00000 */
[----:B------:R0:W1:Y:S02]  /*10a10*/  SHFL.BFLY P2, R152, R157, R156, R161 ;  /* 0x0c00009c9d987389 */ /* 0x00006400000400a1 */
[----:B01----:R-:W-:Y:S01]  /*10a20*/  ENDCOLLECTIVE ;  /* 0x000000000000791b */ /* 0x003fe20003800000 */
.L_x_16400:
[----:B------:R-:W-:Y:S01]  /*10a30*/  HFMA2.MMA R156, -RZ, RZ, 0, 2.384185791015625e-07 ;  /* 0x00000004ff9c7435 */ /* 0x000fe200000001ff */
[----:B------:R-:W-:-:S04]  /*10a40*/  IMAD.MOV.U32 R143, RZ, RZ, R152 ;  /* 0x000000ffff8f7224 */ /* 0x000fc800078e0098 */
[----:B------:R-:W-:-:S05]  /*10a50*/  FADD.FTZ R143, R146, R143 ;  /* 0x0000008f928f7221 */ /* 0x000fca0000010000 */
[----:B------:R-:W-:-:S07]  /*10a60*/  MOV R157, R143 ;  /* 0x0000008f009d7202 */ /* 0x000fce0000000f00 */
[----:B------:R-:W-:Y:S05]  /*10a70*/  WARPSYNC.COLLECTIVE R154, `(.L_x_16401) ;  /* 0x000000009a087348 */ /* 0x000fea0003c00000 */
[----:B------:R0:W1:Y:S02]  /*10a80*/  SHFL.BFLY P2, R152, R157, R156, R161 ;  /* 0x0c00009c9d987389 */ /* 0x00006400000400a1 */
[----:B01----:R-:W-:Y:S01]  /*10a90*/  ENDCOLLECTIVE ;  /* 0x000000000000791b */ /* 0x003fe20003800000 */
.L_x_16401:
[----:B------:R-:W-:Y:S01]  /*10aa0*/  HFMA2.MMA R156, -RZ, RZ, 0, 4.76837158203125e-07 ;  /* 0x00000008ff9c7435 */ /* 0x000fe200000001ff */
[----:B------:R-:W-:-:S04]  /*10ab0*/  IMAD.MOV.U32 R150, RZ, RZ, R152 ;  /* 0x000000ffff967224 */ /* 0x000fc800078e0098 */
[----:B------:R-:W-:-:S05]  /*10ac0*/  FADD.FTZ R150, R143, R150 ;  /* 0x000000968f967221 */ /* 0x000fca0000010000 */
[----:B------:R-:W-:-:S07]  /*10ad0*/  MOV R157, R150 ;  /* 0x00000096009d7202 */ /* 0x000fce0000000f00 */
[----:B------:R-:W-:Y:S05]  /*10ae0*/  WARPSYNC.COLLECTIVE R154, `(.L_x_16402) ;  /* 0x000000009a087348 */ /* 0x000fea0003c00000 */
[----:B------:R0:W1:Y:S02]  /*10af0*/  SHFL.BFLY P2, R152, R157, R156, R161 ;  /* 0x0c00009c9d987389 */ /* 0x00006400000400a1 */
[----:B01----:R-:W-:Y:S01]  /*10b00*/  ENDCOLLECTIVE ;  /* 0x000000000000791b */ /* 0x003fe20003800000 */
.L_x_16402:
[----:B------:R-:W-:Y:S01]  /*10b10*/  HFMA2.MMA R156, -RZ, RZ, 0, 9.5367431640625e-07 ;  /* 0x00000010ff9c7435 */ /* 0x000fe200000001ff */
[----:B------:R-:W-:-:S04]  /*10b20*/  IMAD.MOV.U32 R147, RZ, RZ, R152 ;  /* 0x000000ffff937224 */ /* 0x000fc800078e0098 */
[----:B------:R-:W-:-:S05]  /*10b30*/  FADD.FTZ R147, R150, R147 ;  /* 0x0000009396937221 */ /* 0x000fca0000010000 */
[----:B------:R-:W-:-:S07]  /*10b40*/  MOV R157, R147 ;  /* 0x00000093009d7202 */ /* 0x000fce0000000f00 */
[----:B------:R-:W-:Y:S05]  /*10b50*/  WARPSYNC.COLLECTIVE R154, `(.L_x_16403) ;  /* 0x000000009a087348 */ /* 0x000fea0003c00000 */
[----:B------:R0:W1:Y:S02]  /*10b60*/  SHFL.BFLY P2, R152, R157, R156, R161 ;  /* 0x0c00009c9d987389 */ /* 0x00006400000400a1 */
[----:B01----:R-:W-:Y:S01]  /*10b70*/  ENDCOLLECTIVE ;  /* 0x000000000000791b */ /* 0x003fe20003800000 */
.L_x_16403:
[----:B------:R-:W-:Y:S05]  /*10b80*/  BRA `(.L_x_16404) ;  /* 0xffffffe800087947 */ /* 0x000fea000383ffff */
.L_x_16405:
        /* <DEDUP_REMOVED lines=15> */
.L_x_37233:


//--------------------- .text._ZN10layer_norm13ln_fwd_kernelINS_13Kernel_traitsIf13__nv_bfloat16fS2_fjLj5120ELj1ELj1ELj4ELj16ENS_18Kernel_traits_baseILj5120EfS2_fS2_fjLj128EEEEELb1ELb0ELb1ELb0EEEvNS_9FwdParamsE --------------------------
	.section	.text._ZN10layer_norm13ln_fwd_kernelINS_13Kernel_traitsIf13__nv_bfloat16fS2_fjLj5120ELj1ELj1ELj4ELj16ENS_18Kernel_traits_baseILj5120EfS2_fS2_fjLj128EEEEELb1ELb0ELb1ELb0EEEvNS_9FwdParamsE,"ax",@progbits
	.align	128
        .global         _ZN10layer_norm13ln_fwd_kernelINS_13Kernel_traitsIf13__nv_bfloat16fS2_fjLj5120ELj1ELj1ELj4ELj16ENS_18Kernel_traits_baseILj5120EfS2_fS2_fjLj128EEEEELb1ELb0ELb1ELb0EEEvNS_9FwdParamsE
        .type           _ZN10layer_norm13ln_fwd_kernelINS_13Kernel_traitsIf13__nv_bfloat16fS2_fjLj5120ELj1ELj1ELj4ELj16ENS_18Kernel_traits_baseILj5120EfS2_fS2_fjLj128EEEEELb1ELb0ELb1ELb0EEEvNS_9FwdParamsE,@function
        .size           _ZN10layer_norm13ln_fwd_kernelINS_13Kernel_traitsIf13__nv_bfloat16fS2_fjLj5120ELj1ELj1ELj4ELj16ENS_18Kernel_traits_baseILj5120EfS2_fS2_fjLj128EEEEELb1ELb0ELb1ELb0EEEvNS_9FwdParamsE,(.L_x_37234 - _ZN10layer_norm13ln_fwd_kernelINS_13Kernel_traitsIf13__nv_bfloat16fS2_fjLj5120ELj1ELj1ELj4ELj16ENS_18Kernel_traits_baseILj5120EfS2_fS2_fjLj128EEEEELb1ELb0ELb1ELb0EEEvNS_9FwdParamsE)
        .other          _ZN10layer_norm13ln_fwd_kernelINS_13Kernel_traitsIf13__nv_bfloat16fS2_fjLj5120ELj1ELj1ELj4ELj16ENS_18Kernel_traits_baseILj5120EfS2_fS2_fjLj128EEEEELb1ELb0ELb1ELb0EEEvNS_9FwdParamsE,@"STO_CUDA_ENTRY STV_DEFAULT"
_ZN10layer_norm13ln_fwd_kernelINS_13Kernel_traitsIf13__nv_bfloat16fS2_fjLj5120ELj1ELj1ELj4ELj16ENS_18Kernel_traits_baseILj5120EfS2_fS2_fjLj128EEEEELb1ELb0ELb1ELb0EEEvNS_9FwdParamsE:
.text._ZN10layer_norm13ln_fwd_kernelINS_13Kernel_traitsIf13__nv_bfloat16fS2_fjLj5120ELj1ELj1ELj4ELj16ENS_18Kernel_traits_baseILj5120EfS2_fS2_fjLj128EEEEELb1ELb0ELb1ELb0EEEvNS_9FwdParamsE:
        /* <DEDUP_REMOVED lines=19> */
[----:B------:R-:W-:-:S04]  /*0130*/  LOP3.LUT R138, R2, 0x7f, RZ, 0xc0, !PT ;  /* 0x0000007f028a7812 */ /* 0x000fc800078ec0ff */
[----:B------:R-:W-:-:S04]  /*0140*/  MOV R73, R138 ;  /* 0x0000008a00497202 */ /* 0x000fc80000000f00 */
        /* <DEDUP_REMOVED lines=42> */
[----:B------:R-:W-:Y:S01]  /*03f0*/  UIADD3 UR25, UR4, -0x4ab325aa, URZ ;  /* 0xb54cda5604197890 */ /* 0x000fe2000fffe03f */
[----:B-1----:R-:W-:Y:S02]  /*0400*/  SHF.R.S32.HI R0, RZ, 0x1f, R13 ;  /* 0x0000001fff007819 */ /* 0x002fe4000001140d */
[----:B------:R-:W-:Y:S01]  /*0410*/  LOP3.LUT R4, R11, UR23, R6, 0x96, !PT ;  /* 0x000000170b047c12 */ /* 0x000fe2000f8e9606 */
[----:B------:R-:W-:Y:S01]  /*0420*/  IMAD.WIDE.U32 R6, R7, -0x326172a9, RZ ;  /* 0xcd9e8d5707067825 */ /* 0x000fe200078e00ff */
[----:B------:R-:W-:Y:S01]  /*0430*/  LEA.HI R0, R0, R13, RZ, 0x3 ;  /* 0x0000000d00007211 */ /* 0x000fe200078f18ff */
[----:B------:R-:W-:Y:S02]  /*0440*/  UIADD3 UR26, UR5, 0x646e171e, URZ ;  /* 0x646e171e051a7890 */ /* 0x000fe4000fffe03f */
[----:B------:R-:W-:Y:S01]  /*0450*/  IMAD.WIDE.U32 R4, R4, -0x2daee0ad, RZ ;  /* 0xd2511f5304047825 */ /* 0x000fe200078e00ff */
[----:B------:R-:W-:-:S02]  /*0460*/  LOP3.LUT R88, R7, UR25, R10, 0x96, !PT ;  /* 0x0000001907587c12 */ /* 0x000fc4000f8e960a */
        /* <DEDUP_REMOVED lines=41> */
.L_x_16407:
[----:B------:R-:W-:Y:S05]  /*0700*/  BSYNC B0 ;  /* 0x0000000000007941 */ /* 0x000fea0003800000 */
.L_x_16406:
        /* <DEDUP_REMOVED lines=17> */
[----:B------:R-:W-:-:S07]  /*0820*/  VIADD R73, R73, 0x80 ;  /* 0x0000008049497836 */ /* 0x000fce0000000000 */
.L_x_16409:
[----:B------:R-:W-:Y:S05]  /*0830*/  BSYNC B0 ;  /* 0x0000000000007941 */ /* 0x000fea0003800000 */
.L_x_16408:
        /* <DEDUP_REMOVED lines=17> */
[----:B------:R-:W-:-:S07]  /*0950*/  VIADD R73, R73, 0x80 ;  /* 0x0000008049497836 */ /* 0x000fce0000000000 */
.L_x_16411:
[----:B------:R-:W-:Y:S05]  /*0960*/  BSYNC B0 ;  /* 0x0000000000007941 */ /* 0x000fea0003800000 */
.L_x_16410:
        /* <DEDUP_REMOVED lines=18> */
.L_x_16413:
[----:B------:R-:W-:Y:S05]  /*0a90*/  BSYNC B0 ;  /* 0x0000000000007941 */ /* 0x000fea0003800000 */
.L_x_16412:
        /* <DEDUP_REMOVED lines=17> */
.L_x_16415:
[----:B------:R-:W-:Y:S05]  /*0bb0*/  BSYNC B0 ;  /* 0x0000000000007941 */ /* 0x000fea0003800000 */
.L_x_16414:
[----:B------:R-:W-:Y:S01]  /*0bc0*/  ULDC UR8, c[0x0][0x214] ;  /* 0x0000850000087ab9 */ /* 0x000fe20000000800 */
[----:B------:R-:W-:Y:S02]  /*0bd0*/  LOP3.LUT R91, R91, UR30, R88, 0x96, !PT ;  /* 0x0000001e5b5b7c12 */ /* 0x000fe4000f8e9658 */
[----:B------:R-:W-:-:S13]  /*0be0*/  ISETP.GE.AND P1, PT, R144, UR8, PT ;  /* 0x0000000890007c0c */ /* 0x000fda000bf26270 */
[----:B------:R-:W-:Y:S05]  /*0bf0*/  @P1 EXIT ;  /* 0x000000000000194d */ /* 0x000fea0003800000 */
[----:B------:R-:W-:Y:S01]  /*0c00*/  SHF.R.S32.HI R0, RZ, 0x3, R0 ;  /* 0x00000003ff007819 */ /* 0x000fe20000011400 */
[C---:B----4-:R-:W-:Y:S01]  /*0c10*/  IMAD.SHL.U32 R86, R2.reuse, 0x20, RZ ;  /* 0x0000002002567824 */ /* 0x050fe200078e00ff */
[----:B------:R-:W-:Y:S01]  /*0c20*/  LOP3.LUT R85, R2, 0x60, RZ, 0xc0, !PT ;  /* 0x0000006002557812 */ /* 0x000fe200078ec0ff */
[----:B------:R-:W-:Y:S01]  /*0c30*/  IMAD R89, R90, -0x2daee0ad, RZ ;  /* 0xd2511f535a597824 */ /* 0x000fe200078e02ff */
[----:B------:R-:W-:Y:S01]  /*0c40*/  LOP3.LUT R84, R0, 0x7f, RZ, 0xc0, !PT ;  /* 0x0000007f00547812 */ /* 0x000fe200078ec0ff */
[----:B------:R-:W-:Y:S01]  /*0c50*/  IMAD.HI.U32 R155, R91, -0x326172a9, RZ ;  /* 0xcd9e8d575b9b7827 */ /* 0x000fe200078e00ff */
[----:B------:R-:W-:Y:S01]  /*0c60*/  SHF.R.U32.HI R0, RZ, 0x2, R0 ;  /* 0x00000002ff007819 */ /* 0x000fe20000011600 */
[----:B------:R-:W-:Y:S01]  /*0c70*/  HFMA2.MMA R146, -RZ, RZ, 0, 0 ;  /* 0x00000000ff927435 */ /* 0x000fe200000001ff */
[----:B------:R-:W-:Y:S01]  /*0c80*/  VIADDMNMX R85, R84, -R85, RZ, !PT ;  /* 0x8000005554557246 */ /* 0x000fe200078001ff */
[----:B------:R-:W-:Y:S01]  /*0c90*/  IMAD.HI.U32 R160, R162, -0x2daee0ad, RZ ;  /* 0xd2511f53a2a07827 */ /* 0x000fe200078e00ff */
[----:B------:R-:W-:Y:S01]  /*0ca0*/  LOP3.LUT R0, R0, 0x3fffffe0, RZ, 0xc0, !PT ;  /* 0x3fffffe000007812 */ /* 0x000fe200078ec0ff */
[----:B------:R-:W-:Y:S01]  /*0cb0*/  ULDC.U8 UR8, c[0x0][0x2a0] ;  /* 0x0000a80000087ab9 */ /* 0x000fe20000000000 */
[----:B------:R-:W-:Y:S01]  /*0cc0*/  VIMNMX R85, R85, 0x20, PT ;  /* 0x0000002055557848 */ /* 0x000fe20003fe0100 */
[----:B------:R-:W-:Y:S01]  /*0cd0*/  IMAD R156, R91, -0x326172a9, RZ ;  /* 0xcd9e8d575b9c7824 */ /* 0x000fe200078e02ff */
[----:B------:R-:W-:Y:S01]  /*0ce0*/  LOP3.LUT R87, R86, 0x3e0, RZ, 0xc0, !PT ;  /* 0x000003e056577812 */ /* 0x000fe200078ec0ff */
[----:B------:R-:W-:Y:S01]  /*0cf0*/  IMAD R162, R162, -0x2daee0ad, RZ ;  /* 0xd2511f53a2a27824 */ /* 0x000fe200078e02ff */
[----:B------:R-:W-:Y:S01]  /*0d00*/  LOP3.LUT R160, R160, UR32, R89, 0x96, !PT ;  /* 0x00000020a0a07c12 */ /* 0x000fe2000f8e9659 */
[----:B------:R-:W-:Y:S01]  /*0d10*/  IMAD.IADD R85, R85, 0x1, R0 ;  /* 0x0000000155557824 */ /* 0x000fe200078e0200 */
[----:B------:R-:W-:Y:S01]  /*0d20*/  VIADDMNMX R87, R84, -R87, RZ, !PT ;  /* 0x8000005754577246 */ /* 0x000fe200078001ff */
[----:B------:R-:W-:Y:S01]  /*0d30*/  IMAD R84, R92, -0x326172a9, RZ ;  /* 0xcd9e8d575c547824 */ /* 0x000fe200078e02ff */
[----:B------:R-:W-:Y:S01]  /*0d40*/  LOP3.LUT R161, R161, 0x3, RZ, 0xc0, !PT ;  /* 0x00000003a1a17812 */ /* 0x000fe200078ec0ff */
[----:B------:R-:W-:Y:S01]  /*0d50*/  ULDC UR9, c[0x0][0x294] ;  /* 0x0000a50000097ab9 */ /* 0x000fe20000000800 */
[----:B------:R-:W-:Y:S01]  /*0d60*/  SHF.L.U32 R85, R85, 0x3, RZ ;  /* 0x0000000355557819 */ /* 0x000fe200000006ff */
[----:B------:R-:W-:Y:S01]  /*0d70*/  ULDC UR12, c[0x0][0x290] ;  /* 0x0000a400000c7ab9 */ /* 0x000fe20000000800 */
[----:B------:R-:W-:Y:S01]  /*0d80*/  VIMNMX R87, R87, 0x20, PT ;  /* 0x0000002057577848 */ /* 0x000fe20003fe0100 */
[----:B------:R-:W-:Y:S01]  /*0d90*/  UISETP.NE.AND UP0, UPT, UR8, URZ, UPT ;  /* 0x0000003f0800728c */ /* 0x000fe2000bf05270 */
[----:B------:R-:W-:Y:S01]  /*0da0*/  I2FP.F32.U32 R85, R85 ;  /* 0x0000005500557245 */ /* 0x000fe20000201000 */
[----:B------:R-:W-:Y:S01]  /*0db0*/  ULDC.64 UR10, c[0x0][0x298] ;  /* 0x0000a600000a7ab9 */ /* 0x000fe20000000a00 */
[----:B------:R-:W-:Y:S01]  /*0dc0*/  LOP3.LUT R155, R155, UR31, R84, 0x96, !PT ;  /* 0x0000001f9b9b7c12 */ /* 0x000fe2000f8e9654 */
[----:B------:R-:W-:Y:S01]  /*0dd0*/  IMAD.IADD R87, R0, 0x1, R87 ;  /* 0x0000000100577824 */ /* 0x000fe200078e0257 */
[----:B------:R4:W0:Y:S01]  /*0de0*/  MUFU.RCP R145, R85 ;  /* 0x0000005500917308 */ /* 0x0008220000001000 */
[----:B------:R-:W-:Y:S01]  /*0df0*/  IMAD.MOV.U32 R0, RZ, RZ, 0x1 ;  /* 0x00000001ff007424 */ /* 0x000fe200078e00ff */
[----:B------:R-:W-:Y:S01]  /*0e00*/  ULDC.64 UR14, c[0x0][0x210] ;  /* 0x00008400000e7ab9 */ /* 0x000fe20000000a00 */
[----:B------:R-:W-:-:S07]  /*0e10*/  IMAD.SHL.U32 R147, R87, 0x8, RZ ;  /* 0x0000000857937824 */ /* 0x000fce00078e00ff */
.L_x_16805:
[----:B01234-:R-:W1:Y:S08]  /*0e20*/  LDC.64 R142, c[0x0][0x280] ;  /* 0x0000a000ff8e7b82 */ /* 0x01fe700000000a00 */
[----:B------:R-:W2:Y:S08]  /*0e30*/  LDC.64 R164, c[0x0][0x288] ;  /* 0x0000a200ffa47b82 */ /* 0x000eb00000000a00 */
[----:B------:R-:W3:Y:S01]  /*0e40*/  LDC R141, c[0x0][0x218] ;  /* 0x00008600ff8d7b82 */ /* 0x000ee20000000800 */
[----:B-1----:R-:W-:-:S06]  /*0e50*/  IMAD.WIDE R142, R144, 0x4, R142 ;  /* 0x00000004908e7825 */ /* 0x002fcc00078e028e */
[----:B------:R1:W4:Y:S01]  /*0e60*/  LDG.E R143, desc[UR6][R142.64] ;  /* 0x000000068e8f7981 */ /* 0x000322000c1e1900 */
[----:B--2---:R-:W-:-:S05]  /*0e70*/  IMAD.WIDE R164, R144, 0x4, R164 ;  /* 0x0000000490a47825 */ /* 0x004fca00078e02a4 */
[----:B-----5:R2:W5:Y:S01]  /*0e80*/  LDG.E R140, desc[UR6][R164.64] ;  /* 0x00000006a48c7981 */ /* 0x020562000c1e1900 */
[----:B------:R-:W-:Y:S01]  /*0e90*/  BSSY B0, `(.L_x_16416) ;  /* 0x000031f000007945 */ /* 0x000fe20003800000 */
[----:B---3--:R-:W-:Y:S01]  /*0ea0*/  IMAD R158, R144, R141, RZ ;  /* 0x0000008d909e7224 */ /* 0x008fe200078e02ff */
[----:B-1----:R-:W-:-:S04]  /*0eb0*/  SHF.R.S32.HI R142, RZ, 0x1f, R144 ;  /* 0x0000001fff8e7819 */ /* 0x002fc80000011490 */
[----:B------:R-:W-:-:S04]  /*0ec0*/  SHF.R.S32.HI R159, RZ, 0x1f, R158 ;  /* 0x0000001fff9f7819 */ /* 0x000fc8000001149e */
[----:B------:R-:W-:Y:S02]  /*0ed0*/  LEA.HI R159, R159, R158, RZ, 0x3 ;  /* 0x0000009e9f9f7211 */ /* 0x000fe400078f18ff */
[----:B------:R-:W-:Y:S02]  /*0ee0*/  MOV R158, RZ ;  /* 0x000000ff009e7202 */ /* 0x000fe40000000f00 */
[----:B------:R-:W-:Y:S02]  /*0ef0*/  LEA.HI.SX32 R159, R159, R138, 0x1d ;  /* 0x0000008a9f9f7211 */ /* 0x000fe400078feaff */
[----:B----4-:R-:W-:-:S13]  /*0f00*/  ISETP.GE.AND P1, PT, R143, 0x1, PT ;  /* 0x000000018f00780c */ /* 0x010fda0003f26270 */
[----:B------:R-:W-:Y:S01]  /*0f10*/  @P1 VIADD R166, R143, 0xffffffff ;  /* 0xffffffff8fa61836 */ /* 0x000fe20000000000 */
[----:B------:R-:W-:-:S03]  /*0f20*/  @P1 LOP3.LUT R138, R2, 0x7f, RZ, 0xc0, !PT ;  /* 0x0000007f028a1812 */ /* 0x000fc600078ec0ff */
[----:B------:R-:W-:-:S05]  /*0f30*/  @P1 IMAD R166, R166, R141, RZ ;  /* 0x0000008da6a61224 */ /* 0x000fca00078e02ff */
[----:B------:R-:W-:-:S04]  /*0f40*/  @P1 SHF.R.S32.HI R163, RZ, 0x1f, R166 ;  /* 0x0000001fffa31819 */ /* 0x000fc800000114a6 */
[----:B------:R-:W-:-:S04]  /*0f50*/  @P1 LEA.HI R163, R163, R166, RZ, 0x3 ;  /* 0x000000a6a3a31211 */ /* 0x000fc800078f18ff */
[----:B------:R-:W-:Y:S01]  /*0f60*/  @P1 LEA.HI.SX32 R158, R163, R138, 0x1d ;  /* 0x0000008aa39e1211 */ /* 0x000fe200078feaff */
[----:B--2---:R-:W-:Y:S06]  /*0f70*/  @!P0 BRA `(.L_x_16417) ;  /* 0x0000003000408947 */ /* 0x004fec0003800000 */
[----:B------:R-:W1:Y:S08]  /*0f80*/  LDC.64 R164, c[0x0][0x230] ;  /* 0x00008c00ffa47b82 */ /* 0x000e700000000a00 */
[----:B------:R-:W2:Y:S01]  /*0f90*/  @P1 LDC.64 R98, c[0x0][0x220] ;  /* 0x00008800ff621b82 */ /* 0x000ea20000000a00 */
[----:B-1----:R-:W-:-:S04]  /*0fa0*/  ISETP.NE.U32.AND P2, PT, R164, RZ, PT ;  /* 0x000000ffa400720c */ /* 0x002fc80003f45070 */
[----:B------:R-:W-:-:S13]  /*0fb0*/  ISETP.NE.AND.EX P2, PT, R165, RZ, PT, P2 ;  /* 0x000000ffa500720c */ /* 0x000fda0003f45320 */
[----:B------:R-:W1:Y:S01]  /*0fc0*/  @P2 LDC.64 R100, c[0x0][0x230] ;  /* 0x00008c00ff642b82 */ /* 0x000e620000000a00 */
[----:B--2---:R-:W-:-:S05]  /*0fd0*/  @P1 IMAD.WIDE.U32 R98, R158, 0x10, R98 ;  /* 0x000000109e621825 */ /* 0x004fca00078e0062 */
[----:B------:R2:W5:Y:S01]  /*0fe0*/  @P1 LDG.E.128 R88, desc[UR6][R98.64] ;  /* 0x0000000662581981 */ /* 0x000562000c1e1d00 */
[----:B-1----:R-:W-:-:S05]  /*0ff0*/  @P2 IMAD.WIDE.U32 R100, R159, 0x20, R100 ;  /* 0x000000209f642825 */ /* 0x002fca00078e0064 */
[----:B------:R-:W3:Y:S01]  /*1000*/  @P2 LDG.E.128 R84, desc[UR6][R100.64] ;  /* 0x0000000664542981 */ /* 0x000ee2000c1e1d00 */
[----:B------:R-:W-:-:S03]  /*1010*/  ISETP.GT.AND P3, PT, R143, RZ, PT ;  /* 0x000000ff8f00720c */ /* 0x000fc60003f64270 */
[----:B------:R2:W5:Y:S01]  /*1020*/  @P2 LDG.E.128 R92, desc[UR6][R100.64+0x10] ;  /* 0x00001006645c2981 */ /* 0x000562000c1e1d00 */
[----:B------:R-:W-:Y:S09]  /*1030*/  BSSY B1, `(.L_x_16418) ;  /* 0x000005a000017945 */ /* 0x000ff20003800000 */
[----:B------:R-:W-:-:S04]  /*1040*/  @!P3 ISETP.NE.U32.AND P4, PT, R164, RZ, PT ;  /* 0x000000ffa400b20c */ /* 0x000fc80003f85070 */
[----:B------:R-:W-:Y:S01]  /*1050*/  @!P3 ISETP.NE.AND.EX P4, PT, R165, RZ, PT, P4 ;  /* 0x000000ffa500b20c */ /* 0x000fe20003f85340 */
[----:B------:R-:W-:-:S03]  /*1060*/  @!P3 IMAD.MOV.U32 R102, RZ, RZ, R161 ;  /* 0x000000ffff66b224 */ /* 0x000fc600078e00a1 */
[----:B---3--:R-:W-:Y:S01]  /*1070*/  @!P3 FSEL R96, R84, RZ, P4 ;  /* 0x000000ff5460b208 */ /* 0x008fe20002000000 */
[----:B--2---:R-:W-:Y:S08]  /*1080*/  @!P3 BRA `(.L_x_16419) ;  /* 0x000000040050b947 */ /* 0x004ff00003800000 */
        /* <DEDUP_REMOVED lines=12> */
.L_x_16421:
[----:B------:R-:W-:-:S07]  /*1150*/  MOV R166, R156 ;  /* 0x0000009c00a67202 */ /* 0x000fce0000000f00 */
.L_x_16422:
[----:B------:R-:W-:Y:S05]  /*1160*/  BSYNC B2 ;  /* 0x0000000000027941 */ /* 0x000fea0003800000 */
.L_x_16420:
        /* <DEDUP_REMOVED lines=16> */
.L_x_16426:
[----:B------:R-:W-:Y:S05]  /*1270*/  BSYNC B3 ;  /* 0x0000000000037941 */ /* 0x000fea0003800000 */
.L_x_16425:
        /* <DEDUP_REMOVED lines=42> */
.L_x_16424:
[----:B------:R-:W-:Y:S05]  /*1520*/  BSYNC B2 ;  /* 0x0000000000027941 */ /* 0x000fea0003800000 */
.L_x_16423:
        /* <DEDUP_REMOVED lines=10> */
.L_x_16419:
[----:B------:R-:W-:Y:S05]  /*15d0*/  BSYNC B1 ;  /* 0x0000000000017941 */ /* 0x000fea0003800000 */
.L_x_16418:
        /* <DEDUP_REMOVED lines=18> */
.L_x_16430:
[----:B------:R-:W-:-:S07]  /*1700*/  IMAD.MOV.U32 R97, RZ, RZ, R156 ;  /* 0x000000ffff617224 */ /* 0x000fce00078e009c */
.L_x_16431:
[----:B------:R-:W-:Y:S05]  /*1710*/  BSYNC B2 ;  /* 0x0000000000027941 */ /* 0x000fea0003800000 */
.L_x_16429:
        /* <DEDUP_REMOVED lines=16> */
.L_x_16435:
[----:B------:R-:W-:Y:S05]  /*1820*/  BSYNC B3 ;  /* 0x0000000000037941 */ /* 0x000fea0003800000 */
.L_x_16434:
        /* <DEDUP_REMOVED lines=43> */
.L_x_16433:
[----:B------:R-:W-:Y:S05]  /*1ae0*/  BSYNC B2 ;  /* 0x0000000000027941 */ /* 0x000fea0003800000 */
.L_x_16432:
        /* <DEDUP_REMOVED lines=11> */
.L_x_16428:
[----:B------:R-:W-:Y:S05]  /*1ba0*/  BSYNC B1 ;  /* 0x0000000000017941 */ /* 0x000fea0003800000 */
.L_x_16427:
        /* <DEDUP_REMOVED lines=18> */
.L_x_16439:
[----:B------:R-:W-:-:S07]  /*1cd0*/  MOV R149, R156 ;  /* 0x0000009c00957202 */ /* 0x000fce0000000f00 */
.L_x_16440:
[----:B------:R-:W-:Y:S05]  /*1ce0*/  BSYNC B2 ;  /* 0x0000000000027941 */ /* 0x000fea0003800000 */
.L_x_16438:
        /* <DEDUP_REMOVED lines=16> */
.L_x_16444:
[----:B------:R-:W-:Y:S05]  /*1df0*/  BSYNC B3 ;  /* 0x0000000000037941 */ /* 0x000fea0003800000 */
.L_x_16443:
        /* <DEDUP_REMOVED lines=40> */
[----:B------:R-:W-:-:S03]  /*2080*/  LOP3.LUT R155, R99, UR31, R102, 0x96, !PT ;  /* 0x0000001f639b7c12 */ /* 0x000fc6000f8e9666 */
[----:B------:R-:W-:Y:S01]  /*2090*/  IMAD.MOV.U32 R156, RZ, RZ, R98 ;  /* 0x000000ffff9c7224 */ /* 0x000fe200078e0062 */
[----:B------:R-:W-:-:S07]  /*20a0*/  LOP3.LUT R160, R163, UR32, R160, 0x96, !PT ;  /* 0x00000020a3a07c12 */ /* 0x000fce000f8e96a0 */
.L_x_16442:
[----:B------:R-:W-:Y:S05]  /*20b0*/  BSYNC B2 ;  /* 0x0000000000027941 */ /* 0x000fea0003800000 */
.L_x_16441:
        /* <DEDUP_REMOVED lines=10> */
.L_x_16437:
[----:B------:R-:W-:Y:S05]  /*2160*/  BSYNC B1 ;  /* 0x0000000000017941 */ /* 0x000fea0003800000 */
.L_x_16436:
        /* <DEDUP_REMOVED lines=18> */
.L_x_16448:
[----:B------:R-:W-:-:S07]  /*2290*/  IMAD.MOV.U32 R99, RZ, RZ, R156 ;  /* 0x000000ffff637224 */ /* 0x000fce00078e009c */
.L_x_16449:
[----:B------:R-:W-:Y:S05]  /*22a0*/  BSYNC B2 ;  /* 0x0000000000027941 */ /* 0x000fea0003800000 */
.L_x_16447:
        /* <DEDUP_REMOVED lines=16> */
.L_x_16453:
[----:B------:R-:W-:Y:S05]  /*23b0*/  BSYNC B3 ;  /* 0x0000000000037941 */ /* 0x000fea0003800000 */
.L_x_16452:
        /* <DEDUP_REMOVED lines=44> */
.L_x_16451:
[----:B------:R-:W-:Y:S05]  /*2680*/  BSYNC B2 ;  /* 0x0000000000027941 */ /* 0x000fea0003800000 */
.L_x_16450:
        /* <DEDUP_REMOVED lines=11> */
.L_x_16446:
[----:B------:R-:W-:Y:S05]  /*2740*/  BSYNC B1 ;  /* 0x0000000000017941 */ /* 0x000fea0003800000 */
.L_x_16445:
        /* <DEDUP_REMOVED lines=18> */
.L_x_16457:
[----:B------:R-:W-:-:S07]  /*2870*/  IMAD.MOV.U32 R151, RZ, RZ, R156 ;  /* 0x000000ffff977224 */ /* 0x000fce00078e009c */
.L_x_16458:
[----:B------:R-:W-:Y:S05]  /*2880*/  BSYNC B2 ;  /* 0x0000000000027941 */ /* 0x000fea0003800000 */
.L_x_16456:
        /* <DEDUP_REMOVED lines=16> */
.L_x_16462:
[----:B------:R-:W-:Y:S05]  /*2990*/  BSYNC B3 ;  /* 0x0000000000037941 */ /* 0x000fea0003800000 */
.L_x_16461:
        /* <DEDUP_REMOVED lines=44> */
.L_x_16460:
[----:B------:R-:W-:Y:S05]  /*2c60*/  BSYNC B2 ;  /* 0x0000000000027941 */ /* 0x000fea0003800000 */
.L_x_16459:
        /* <DEDUP_REMOVED lines=10> */
.L_x_16455:
[----:B------:R-:W-:Y:S05]  /*2d10*/  BSYNC B1 ;  /* 0x0000000000017941 */ /* 0x000fea0003800000 */
.L_x_16454:
        /* <DEDUP_REMOVED lines=18> */
.L_x_16466:
[----:B------:R-:W-:-:S07]  /*2e40*/  IMAD.MOV.U32 R101, RZ, RZ, R156 ;  /* 0x000000ffff657224 */ /* 0x000fce00078e009c */
.L_x_16467:
[----:B------:R-:W-:Y:S05]  /*2e50*/  BSYNC B2 ;  /* 0x0000000000027941 */ /* 0x000fea0003800000 */
.L_x_16465:
        /* <DEDUP_REMOVED lines=16> */
.L_x_16471:
[----:B------:R-:W-:Y:S05]  /*2f60*/  BSYNC B3 ;  /* 0x0000000000037941 */ /* 0x000fea0003800000 */
.L_x_16470:
        /* <DEDUP_REMOVED lines=44> */
.L_x_16469:
[----:B------:R-:W-:Y:S05]  /*3230*/  BSYNC B2 ;  /* 0x0000000000027941 */ /* 0x000fea0003800000 */
.L_x_16468:
        /* <DEDUP_REMOVED lines=11> */
.L_x_16464:
[----:B------:R-:W-:Y:S05]  /*32f0*/  BSYNC B1 ;  /* 0x0000000000017941 */ /* 0x000fea0003800000 */
.L_x_16463:
        /* <DEDUP_REMOVED lines=18> */
.L_x_16475:
[----:B------:R-:W-:-:S07]  /*3420*/  IMAD.MOV.U32 R153, RZ, RZ, R156 ;  /* 0x000000ffff997224 */ /* 0x000fce00078e009c */
.L_x_16476:
[----:B------:R-:W-:Y:S05]  /*3430*/  BSYNC B2 ;  /* 0x0000000000027941 */ /* 0x000fea0003800000 */
.L_x_16474:
        /* <DEDUP_REMOVED lines=16> */
.L_x_16480:
[----:B------:R-:W-:Y:S05]  /*3540*/  BSYNC B3 ;  /* 0x0000000000037941 */ /* 0x000fea0003800000 */
.L_x_16479:
        /* <DEDUP_REMOVED lines=42> */
[----:B------:R-:W-:Y:S01]  /*37f0*/  LOP3.LUT R160, R103, UR32, R162, 0x96, !PT ;  /* 0x0000002067a07c12 */ /* 0x000fe2000f8e96a2 */
[----:B------:R-:W-:-:S07]  /*3800*/  IMAD.MOV.U32 R162, RZ, RZ, R102 ;  /* 0x000000ffffa27224 */ /* 0x000fce00078e0066 */
.L_x_16478:
[----:B------:R-:W-:Y:S05]  /*3810*/  BSYNC B2 ;  /* 0x0000000000027941 */ /* 0x000fea0003800000 */
.L_x_16477:
        /* <DEDUP_REMOVED lines=10> */
.L_x_16473:
[----:B------:R-:W-:Y:S05]  /*38c0*/  BSYNC B1 ;  /* 0x0000000000017941 */ /* 0x000fea0003800000 */
.L_x_16472:
        /* <DEDUP_REMOVED lines=18> */
.L_x_16484:
[----:B------:R-:W-:-:S07]  /*39f0*/  IMAD.MOV.U32 R103, RZ, RZ, R156 ;  /* 0x000000ffff677224 */ /* 0x000fce00078e009c */
.L_x_16485:
[----:B------:R-:W-:Y:S05]  /*3a00*/  BSYNC B2 ;  /* 0x0000000000027941 */ /* 0x000fea0003800000 */
.L_x_16483:
        /* <DEDUP_REMOVED lines=16> */
.L_x_16489:
[----:B------:R-:W-:Y:S05]  /*3b10*/  BSYNC B3 ;  /* 0x0000000000037941 */ /* 0x000fea0003800000 */
.L_x_16488:
        /* <DEDUP_REMOVED lines=44> */
.L_x_16487:
[----:B------:R-:W-:Y:S05]  /*3de0*/  BSYNC B2 ;  /* 0x0000000000027941 */ /* 0x000fea0003800000 */
.L_x_16486:
        /* <DEDUP_REMOVED lines=11> */
.L_x_16482:
[----:B------:R-:W-:Y:S05]  /*3ea0*/  BSYNC B1 ;  /* 0x0000000000017941 */ /* 0x000fea0003800000 */
.L_x_16481:
[----:B------:R-:W1:Y:S01]  /*3eb0*/  LDC.64 R164, c[0x0][0x238] ;  /* 0x00008e00ffa47b82 */ /* 0x000e620000000a00 */
[----:B------:R-:W-:Y:S01]  /*3ec0*/  BSSY B1, `(.L_x_16490) ;  /* 0x0000019000017945 */ /* 0x000fe20003800000 */
[----:B-1----:R-:W-:-:S05]  /*3ed0*/  IMAD.WIDE.U32 R164, R159, 0x20, R164 ;  /* 0x000000209fa47825 */ /* 0x002fca00078e00a4 */
[----:B------:R1:W-:Y:S04]  /*3ee0*/  STG.E.128 desc[UR6][R164.64], R96 ;  /* 0x00000060a4007986 */ /* 0x0003e8000c101d06 */
[----:B------:R1:W-:Y:S01]  /*3ef0*/  STG.E.128 desc[UR6][R164.64+0x10], R100 ;  /* 0x00001064a4007986 */ /* 0x0003e2000c101d06 */
[----:B------:R-:W-:Y:S05]  /*3f00*/  @!P1 BRA `(.L_x_16491) ;  /* 0x0000000000509947 */ /* 0x000fea0003800000 */
[----:B-1----:R-:W-:Y:S01]  /*3f10*/  SHF.L.U32 R164, R153, 0x10, RZ ;  /* 0x0000001099a47819 */ /* 0x002fe200000006ff */
[----:B------:R-:W1:Y:S01]  /*3f20*/  LDC.64 R174, c[0x0][0x240] ;  /* 0x00009000ffae7b82 */ /* 0x000e620000000a00 */
        /* <DEDUP_REMOVED lines=12> */
[----:B------:R-:W-:Y:S02]  /*3ff0*/  LOP3.LUT R165, R167, R163, R165, 0xfe, !PT ;  /* 0x000000a3a7a57212 */ /* 0x000fe400078efea5 */
[----:B------:R-:W-:Y:S02]  /*4000*/  LOP3.LUT R166, R168, R164, R166, 0xfe, !PT ;  /* 0x000000a4a8a67212 */ /* 0x000fe400078efea6 */
[----:B------:R-:W-:Y:S01]  /*4010*/  LOP3.LUT R167, R165, R169, RZ, 0xfc, !PT ;  /* 0x000000a9a5a77212 */ /* 0x000fe200078efcff */
[----:B-1----:R-:W-:Y:S01]  /*4020*/  IMAD.WIDE.U32 R164, R158, 0x8, R174 ;  /* 0x000000089ea47825 */ /* 0x002fe200078e00ae */
[----:B------:R-:W-:-:S05]  /*4030*/  LOP3.LUT R166, R166, 0xff, R157, 0xf8, !PT ;  /* 0x000000ffa6a67812 */ /* 0x000fca00078ef89d */
[----:B------:R2:W-:Y:S02]  /*4040*/  STG.E.64 desc[UR6][R164.64], R166 ;  /* 0x000000a6a4007986 */ /* 0x0005e4000c101b06 */
.L_x_16491:
[----:B------:R-:W-:Y:S05]  /*4050*/  BSYNC B1 ;  /* 0x0000000000017941 */ /* 0x000fea0003800000 */
.L_x_16490:
[----:B------:R-:W-:Y:S02]  /*4060*/  VIADD R159, R159, 0x80 ;  /* 0x000000809f9f7836 */ /* 0x000fe40000000000 */
[----:B------:R-:W-:-:S07]  /*4070*/  VIADD R158, R158, 0x80 ;  /* 0x000000809e9e7836 */ /* 0x000fce0000000000 */
.L_x_16417:
[----:B------:R-:W-:Y:S05]  /*4080*/  BSYNC B0 ;  /* 0x0000000000007941 */ /* 0x000fea0003800000 */
.L_x_16416:
[----:B------:R-:W-:Y:S01]  /*4090*/  ISETP.NE.AND P2, PT, R170, RZ, PT ;  /* 0x000000ffaa00720c */ /* 0x000fe20003f45270 */
[----:B------:R-:W-:-:S12]  /*40a0*/  BSSY B0, `(.L_x_16492) ;  /* 0x0000312000007945 */ /* 0x000fd80003800000 */
[----:B------:R-:W-:Y:S05]  /*40b0*/  @!P2 BRA `(.L_x_16493) ;  /* 0x000000300040a947 */ /* 0x000fea0003800000 */
[----:B-12---:R-:W1:Y:S08]  /*40c0*/  LDC.64 R164, c[0x0][0x230] ;  /* 0x00008c00ffa47b82 */ /* 0x006e700000000a00 */
        /* <DEDUP_REMOVED lines=12> */
[----:B------:R-:W-:Y:S02]  /*4190*/  @!P3 ISETP.NE.AND.EX P4, PT, R165, RZ, PT, P4 ;  /* 0x000000ffa500b20c */ /* 0x000fe40003f85340 */
[----:B------:R-:W-:Y:S02]  /*41a0*/  @!P3 MOV R110, R161 ;  /* 0x000000a1006eb202 */ /* 0x000fe40000000f00 */
[----:B---3--:R-:W-:Y:S01]  /*41b0*/  @!P3 FSEL R104, R84, RZ, P4 ;  /* 0x000000ff5468b208 */ /* 0x008fe20002000000 */
[----:B--2---:R-:W-:Y:S08]  /*41c0*/  @!P3 BRA `(.L_x_16495) ;  /* 0x000000040050b947 */ /* 0x004ff00003800000 */
        /* <DEDUP_REMOVED lines=12> */
.L_x_16497:
[----:B------:R-:W-:-:S07]  /*4290*/  IMAD.MOV.U32 R166, RZ, RZ, R156 ;  /* 0x000000ffffa67224 */ /* 0x000fce00078e009c */
.L_x_16498:
[----:B------:R-:W-:Y:S05]  /*42a0*/  BSYNC B2 ;  /* 0x0000000000027941 */ /* 0x000fea0003800000 */
.L_x_16496:
        /* <DEDUP_REMOVED lines=16> */
.L_x_16502:
[----:B------:R-:W-:Y:S05]  /*43b0*/  BSYNC B3 ;  /* 0x0000000000037941 */ /* 0x000fea0003800000 */
.L_x_16501:
        /* <DEDUP_REMOVED lines=42> */
.L_x_16500:
[----:B------:R-:W-:Y:S05]  /*4660*/  BSYNC B2 ;  /* 0x0000000000027941 */ /* 0x000fea0003800000 */
.L_x_16499:
        /* <DEDUP_REMOVED lines=10> */
.L_x_16495:
[----:B------:R-:W-:Y:S05]  /*4710*/  BSYNC B1 ;  /* 0x0000000000017941 */ /* 0x000fea0003800000 */
.L_x_16494:
        /* <DEDUP_REMOVED lines=18> */
.L_x_16506:
[----:B------:R-:W-:-:S07]  /*4840*/  MOV R105, R156 ;  /* 0x0000009c00697202 */ /* 0x000fce0000000f00 */
.L_x_16507:
[----:B------:R-:W-:Y:S05]  /*4850*/  BSYNC B2 ;  /* 0x0000000000027941 */ /* 0x000fea0003800000 */
.L_x_16505:
        /* <DEDUP_REMOVED lines=16> */
.L_x_16511:
[----:B------:R-:W-:Y:S05]  /*4960*/  BSYNC B3 ;  /* 0x0000000000037941 */ /* 0x000fea0003800000 */
.L_x_16510:
        /* <DEDUP_REMOVED lines=43> */
.L_x_16509:
[----:B------:R-:W-:Y:S05]  /*4c20*/  BSYNC B2 ;  /* 0x0000000000027941 */ /* 0x000fea0003800000 */
.L_x_16508:
        /* <DEDUP_REMOVED lines=11> */
.L_x_16504:
[----:B------:R-:W-:Y:S05]  /*4ce0*/  BSYNC B1 ;  /* 0x0000000000017941 */ /* 0x000fea0003800000 */
.L_x_16503:
        /* <DEDUP_REMOVED lines=18> */
.L_x_16515:
[----:B------:R-:W-:-:S07]  /*4e10*/  IMAD.MOV.U32 R149, RZ, RZ, R156 ;  /* 0x000000ffff957224 */ /* 0x000fce00078e009c */
.L_x_16516:
[----:B------:R-:W-:Y:S05]  /*4e20*/  BSYNC B2 ;  /* 0x0000000000027941 */ /* 0x000fea0003800000 */
.L_x_16514:
        /* <DEDUP_REMOVED lines=16> */
.L_x_16520:
[----:B------:R-:W-:Y:S05]  /*4f30*/  BSYNC B3 ;  /* 0x0000000000037941 */ /* 0x000fea0003800000 */
.L_x_16519:
        /* <DEDUP_REMOVED lines=43> */
.L_x_16518:
[----:B------:R-:W-:Y:S05]  /*51f0*/  BSYNC B2 ;  /* 0x0000000000027941 */ /* 0x000fea0003800000 */
.L_x_16517:
        /* <DEDUP_REMOVED lines=10> */
.L_x_16513:
[----:B------:R-:W-:Y:S05]  /*52a0*/  BSYNC B1 ;  /* 0x0000000000017941 */ /* 0x000fea0003800000 */
.L_x_16512:
        /* <DEDUP_REMOVED lines=18> */
.L_x_16524:
[----:B------:R-:W-:-:S07]  /*53d0*/  IMAD.MOV.U32 R107, RZ, RZ, R156 ;  /* 0x000000ffff6b7224 */ /* 0x000fce00078e009c */
.L_x_16525:
[----:B------:R-:W-:Y:S05]  /*53e0*/  BSYNC B2 ;  /* 0x0000000000027941 */ /* 0x000fea0003800000 */
.L_x_16523:
        /* <DEDUP_REMOVED lines=16> */
.L_x_16529:
[----:B------:R-:W-:Y:S05]  /*54f0*/  BSYNC B3 ;  /* 0x0000000000037941 */ /* 0x000fea0003800000 */
.L_x_16528:
        /* <DEDUP_REMOVED lines=44> */
.L_x_16527:
[----:B------:R-:W-:Y:S05]  /*57c0*/  BSYNC B2 ;  /* 0x0000000000027941 */ /* 0x000fea0003800000 */
.L_x_16526:
        /* <DEDUP_REMOVED lines=11> */
.L_x_16522:
[----:B------:R-:W-:Y:S05]  /*5880*/  BSYNC B1 ;  /* 0x0000000000017941 */ /* 0x000fea0003800000 */
.L_x_16521:
        /* <DEDUP_REMOVED lines=18> */
.L_x_16533:
[----:B------:R-:W-:-:S07]  /*59b0*/  IMAD.MOV.U32 R151, RZ, RZ, R156 ;  /* 0x000000ffff977224 */ /* 0x000fce00078e009c */
.L_x_16534:
[----:B------:R-:W-:Y:S05]  /*59c0*/  BSYNC B2 ;  /* 0x0000000000027941 */ /* 0x000fea0003800000 */
.L_x_16532:
        /* <DEDUP_REMOVED lines=16> */
.L_x_16538:
[----:B------:R-:W-:Y:S05]  /*5ad0*/  BSYNC B3 ;  /* 0x0000000000037941 */ /* 0x000fea0003800000 */
.L_x_16537:
        /* <DEDUP_REMOVED lines=44> */
.L_x_16536:
[----:B------:R-:W-:Y:S05]  /*5da0*/  BSYNC B2 ;  /* 0x0000000000027941 */ /* 0x000fea0003800000 */
.L_x_16535:
        /* <DEDUP_REMOVED lines=10> */
.L_x_16531:
[----:B------:R-:W-:Y:S05]  /*5e50*/  BSYNC B1 ;  /* 0x0000000000017941 */ /* 0x000fea0003800000 */
.L_x_16530:
        /* <DEDUP_REMOVED lines=18> */
.L_x_16542:
[----:B------:R-:W-:-:S07]  /*5f80*/  IMAD.MOV.U32 R109, RZ, RZ, R156 ;  /* 0x000000ffff6d7224 */ /* 0x000fce00078e009c */
.L_x_16543:
[----:B------:R-:W-:Y:S05]  /*5f90*/  BSYNC B2 ;  /* 0x0000000000027941 */ /* 0x000fea0003800000 */
.L_x_16541:
        /* <DEDUP_REMOVED lines=16> */
.L_x_16547:
[----:B------:R-:W-:Y:S05]  /*60a0*/  BSYNC B3 ;  /* 0x0000000000037941 */ /* 0x000fea0003800000 */
.L_x_16546:
        /* <DEDUP_REMOVED lines=40> */
[----:B------:R-:W-:Y:S02]  /*6330*/  LOP3.LUT R155, R161, UR31, R166, 0x96, !PT ;  /* 0x0000001fa19b7c12 */ /* 0x000fe4000f8e96a6 */
[----:B------:R-:W-:Y:S01]  /*6340*/  LOP3.LUT R160, R111, UR32, R162, 0x96, !PT ;  /* 0x000000206fa07c12 */ /* 0x000fe2000f8e96a2 */
[----:B------:R-:W-:Y:S02]  /*6350*/  IMAD.MOV.U32 R162, RZ, RZ, R110 ;  /* 0x000000ffffa27224 */ /* 0x000fe400078e006e */
[----:B------:R-:W-:-:S07]  /*6360*/  IMAD.MOV.U32 R111, RZ, RZ, RZ ;  /* 0x000000ffff6f7224 */ /* 0x000fce00078e00ff */
.L_x_16545:
[----:B------:R-:W-:Y:S05]  /*6370*/  BSYNC B2 ;  /* 0x0000000000027941 */ /* 0x000fea0003800000 */
.L_x_16544:
        /* <DEDUP_REMOVED lines=11> */
.L_x_16540:
[----:B------:R-:W-:Y:S05]  /*6430*/  BSYNC B1 ;  /* 0x0000000000017941 */ /* 0x000fea0003800000 */
.L_x_16539:
        /* <DEDUP_REMOVED lines=18> */
.L_x_16551:
[----:B------:R-:W-:-:S07]  /*6560*/  IMAD.MOV.U32 R153, RZ, RZ, R156 ;  /* 0x000000ffff997224 */ /* 0x000fce00078e009c */
.L_x_16552:
[----:B------:R-:W-:Y:S05]  /*6570*/  BSYNC B2 ;  /* 0x0000000000027941 */ /* 0x000fea0003800000 */
.L_x_16550:
        /* <DEDUP_REMOVED lines=16> */
.L_x_16556:
[----:B------:R-:W-:Y:S05]  /*6680*/  BSYNC B3 ;  /* 0x0000000000037941 */ /* 0x000fea0003800000 */
.L_x_16555:
        /* <DEDUP_REMOVED lines=40> */
[----:B------:R-:W-:Y:S02]  /*6910*/  MOV R156, R160 ;  /* 0x000000a0009c7202 */ /* 0x000fe40000000f00 */
[----:B------:R-:W-:Y:S02]  /*6920*/  LOP3.LUT R155, R161, UR31, R166, 0x96, !PT ;  /* 0x0000001fa19b7c12 */ /* 0x000fe4000f8e96a6 */
[----:B------:R-:W-:Y:S01]  /*6930*/  LOP3.LUT R160, R111, UR32, R162, 0x96, !PT ;  /* 0x000000206fa07c12 */ /* 0x000fe2000f8e96a2 */
[----:B------:R-:W-:-:S07]  /*6940*/  IMAD.MOV.U32 R162, RZ, RZ, R110 ;  /* 0x000000ffffa27224 */ /* 0x000fce00078e006e */
.L_x_16554:
[----:B------:R-:W-:Y:S05]  /*6950*/  BSYNC B2 ;  /* 0x0000000000027941 */ /* 0x000fea0003800000 */
.L_x_16553:
        /* <DEDUP_REMOVED lines=10> */
.L_x_16549:
[----:B------:R-:W-:Y:S05]  /*6a00*/  BSYNC B1 ;  /* 0x0000000000017941 */ /* 0x000fea0003800000 */
.L_x_16548:
        /* <DEDUP_REMOVED lines=18> */
.L_x_16560:
[----:B------:R-:W-:-:S07]  /*6b30*/  IMAD.MOV.U32 R111, RZ, RZ, R156 ;  /* 0x000000ffff6f7224 */ /* 0x000fce00078e009c */
.L_x_16561:
[----:B------:R-:W-:Y:S05]  /*6b40*/  BSYNC B2 ;  /* 0x0000000000027941 */ /* 0x000fea0003800000 */
.L_x_16559:
        /* <DEDUP_REMOVED lines=16> */
.L_x_16565:
[----:B------:R-:W-:Y:S05]  /*6c50*/  BSYNC B3 ;  /* 0x0000000000037941 */ /* 0x000fea0003800000 */
.L_x_16564:
        /* <DEDUP_REMOVED lines=44> */
.L_x_16563:
[----:B------:R-:W-:Y:S05]  /*6f20*/  BSYNC B2 ;  /* 0x0000000000027941 */ /* 0x000fea0003800000 */
.L_x_16562:
        /* <DEDUP_REMOVED lines=11> */
.L_x_16558:
[----:B------:R-:W-:Y:S05]  /*6fe0*/  BSYNC B1 ;  /* 0x0000000000017941 */ /* 0x000fea0003800000 */
.L_x_16557:
[----:B------:R-:W1:Y:S01]  /*6ff0*/  LDC.64 R164, c[0x0][0x238] ;  /* 0x00008e00ffa47b82 */ /* 0x000e620000000a00 */
[----:B------:R-:W-:Y:S01]  /*7000*/  BSSY B1, `(.L_x_16566) ;  /* 0x0000019000017945 */ /* 0x000fe20003800000 */
[----:B-1----:R-:W-:-:S05]  /*7010*/  IMAD.WIDE.U32 R164, R159, 0x20, R164 ;  /* 0x000000209fa47825 */ /* 0x002fca00078e00a4 */
[----:B------:R1:W-:Y:S04]  /*7020*/  STG.E.128 desc[UR6][R164.64], R104 ;  /* 0x00000068a4007986 */ /* 0x0003e8000c101d06 */
[----:B------:R1:W-:Y:S01]  /*7030*/  STG.E.128 desc[UR6][R164.64+0x10], R108 ;  /* 0x0000106ca4007986 */ /* 0x0003e2000c101d06 */
[----:B------:R-:W-:Y:S05]  /*7040*/  @!P1 BRA `(.L_x_16567) ;  /* 0x0000000000509947 */ /* 0x000fea0003800000 */
[----:B-1----:R-:W-:Y:S01]  /*7050*/  IMAD.U32 R164, R153, 0x10000, RZ ;  /* 0x0001000099a47824 */ /* 0x002fe200078e00ff */
[----:B------:R-:W1:Y:S01]  /*7060*/  LDC.64 R174, c[0x0][0x240] ;  /* 0x00009000ffae7b82 */ /* 0x000e620000000a00 */
        /* <DEDUP_REMOVED lines=13> */
[----:B-1----:R-:W-:Y:S01]  /*7140*/  IMAD.WIDE.U32 R174, R158, 0x8, R174 ;  /* 0x000000089eae7825 */ /* 0x002fe200078e00ae */
[----:B------:R-:W-:Y:S02]  /*7150*/  LOP3.LUT R164, R168, R164, R166, 0xfe, !PT ;  /* 0x000000a4a8a47212 */ /* 0x000fe400078efea6 */
[----:B------:R-:W-:Y:S02]  /*7160*/  LOP3.LUT R165, R163, R169, RZ, 0xfc, !PT ;  /* 0x000000a9a3a57212 */ /* 0x000fe400078efcff */
[----:B------:R-:W-:-:S05]  /*7170*/  LOP3.LUT R164, R164, 0xff, R157, 0xf8, !PT ;  /* 0x000000ffa4a47812 */ /* 0x000fca00078ef89d */
[----:B------:R2:W-:Y:S02]  /*7180*/  STG.E.64 desc[UR6][R174.64], R164 ;  /* 0x000000a4ae007986 */ /* 0x0005e4000c101b06 */
.L_x_16567:
[----:B------:R-:W-:Y:S05]  /*7190*/  BSYNC B1 ;  /* 0x0000000000017941 */ /* 0x000fea0003800000 */
.L_x_16566:
[----:B------:R-:W-:Y:S01]  /*71a0*/  IADD3 R159, R159, 0x80, RZ ;  /* 0x000000809f9f7810 */ /* 0x000fe20007ffe0ff */
[----:B------:R-:W-:-:S07]  /*71b0*/  VIADD R158, R158, 0x80 ;  /* 0x000000809e9e7836 */ /* 0x000fce0000000000 */
.L_x_16493:
[----:B------:R-:W-:Y:S05]  /*71c0*/  BSYNC B0 ;  /* 0x0000000000007941 */ /* 0x000fea0003800000 */
.L_x_16492:
        /* <DEDUP_REMOVED lines=32> */
.L_x_16573:
[----:B------:R-:W-:-:S07]  /*73d0*/  IMAD.MOV.U32 R166, RZ, RZ, R156 ;  /* 0x000000ffffa67224 */ /* 0x000fce00078e009c */
.L_x_16574:
[----:B------:R-:W-:Y:S05]  /*73e0*/  BSYNC B2 ;  /* 0x0000000000027941 */ /* 0x000fea0003800000 */
.L_x_16572:
        /* <DEDUP_REMOVED lines=16> */
.L_x_16578:
[----:B------:R-:W-:Y:S05]  /*74f0*/  BSYNC B3 ;  /* 0x0000000000037941 */ /* 0x000fea0003800000 */
.L_x_16577:
        /* <DEDUP_REMOVED lines=42> */
.L_x_16576:
[----:B------:R-:W-:Y:S05]  /*77a0*/  BSYNC B2 ;  /* 0x0000000000027941 */ /* 0x000fea0003800000 */
.L_x_16575:
        /* <DEDUP_REMOVED lines=10> */
.L_x_16571:
[----:B------:R-:W-:Y:S05]  /*7850*/  BSYNC B1 ;  /* 0x0000000000017941 */ /* 0x000fea0003800000 */
.L_x_16570:
        /* <DEDUP_REMOVED lines=18> */
.L_x_16582:
[----:B------:R-:W-:-:S07]  /*7980*/  IMAD.MOV.U32 R113, RZ, RZ, R156 ;  /* 0x000000ffff717224 */ /* 0x000fce00078e009c */
.L_x_16583:
[----:B------:R-:W-:Y:S05]  /*7990*/  BSYNC B2 ;  /* 0x0000000000027941 */ /* 0x000fea0003800000 */
.L_x_16581:
        /* <DEDUP_REMOVED lines=16> */
.L_x_16587:
[----:B------:R-:W-:Y:S05]  /*7aa0*/  BSYNC B3 ;  /* 0x0000000000037941 */ /* 0x000fea0003800000 */
.L_x_16586:
        /* <DEDUP_REMOVED lines=43> */
.L_x_16585:
[----:B------:R-:W-:Y:S05]  /*7d60*/  BSYNC B2 ;  /* 0x0000000000027941 */ /* 0x000fea0003800000 */
.L_x_16584:
        /* <DEDUP_REMOVED lines=11> */
.L_x_16580:
[----:B------:R-:W-:Y:S05]  /*7e20*/  BSYNC B1 ;  /* 0x0000000000017941 */ /* 0x000fea0003800000 */
.L_x_16579:
        /* <DEDUP_REMOVED lines=18> */
.L_x_16591:
[----:B------:R-:W-:-:S07]  /*7f50*/  IMAD.MOV.U32 R149, RZ, RZ, R156 ;  /* 0x000000ffff957224 */ /* 0x000fce00078e009c */
.L_x_16592:
[----:B------:R-:W-:Y:S05]  /*7f60*/  BSYNC B2 ;  /* 0x0000000000027941 */ /* 0x000fea0003800000 */
.L_x_16590:
        /* <DEDUP_REMOVED lines=16> */
.L_x_16596:
[----:B------:R-:W-:Y:S05]  /*8070*/  BSYNC B3 ;  /* 0x0000000000037941 */ /* 0x000fea0003800000 */
.L_x_16595:
        /* <DEDUP_REMOVED lines=43> */
.L_x_16594:
[----:B------:R-:W-:Y:S05]  /*8330*/  BSYNC B2 ;  /* 0x0000000000027941 */ /* 0x000fea0003800000 */
.L_x_16593:
        /* <DEDUP_REMOVED lines=10> */
.L_x_16589:
[----:B------:R-:W-:Y:S05]  /*83e0*/  BSYNC B1 ;  /* 0x0000000000017941 */ /* 0x000fea0003800000 */
.L_x_16588:
        /* <DEDUP_REMOVED lines=18> */
.L_x_16600:
[----:B------:R-:W-:-:S07]  /*8510*/  MOV R115, R156 ;  /* 0x0000009c00737202 */ /* 0x000fce0000000f00 */
.L_x_16601:
[----:B------:R-:W-:Y:S05]  /*8520*/  BSYNC B2 ;  /* 0x0000000000027941 */ /* 0x000fea0003800000 */
.L_x_16599:
        /* <DEDUP_REMOVED lines=16> */
.L_x_16605:
[----:B------:R-:W-:Y:S05]  /*8630*/  BSYNC B3 ;  /* 0x0000000000037941 */ /* 0x000fea0003800000 */
.L_x_16604:
        /* <DEDUP_REMOVED lines=44> */
.L_x_16603:
[----:B------:R-:W-:Y:S05]  /*8900*/  BSYNC B2 ;  /* 0x0000000000027941 */ /* 0x000fea0003800000 */
.L_x_16602:
        /* <DEDUP_REMOVED lines=11> */
.L_x_16598:
[----:B------:R-:W-:Y:S05]  /*89c0*/  BSYNC B1 ;  /* 0x0000000000017941 */ /* 0x000fea0003800000 */
.L_x_16597:
        /* <DEDUP_REMOVED lines=18> */
.L_x_16609:
[----:B------:R-:W-:-:S07]  /*8af0*/  MOV R151, R156 ;  /* 0x0000009c00977202 */ /* 0x000fce0000000f00 */
.L_x_16610:
[----:B------:R-:W-:Y:S05]  /*8b00*/  BSYNC B2 ;  /* 0x0000000000027941 */ /* 0x000fea0003800000 */
.L_x_16608:
        /* <DEDUP_REMOVED lines=16> */
.L_x_16614:
[----:B------:R-:W-:Y:S05]  /*8c10*/  BSYNC B3 ;  /* 0x0000000000037941 */ /* 0x000fea0003800000 */
.L_x_16613:
        /* <DEDUP_REMOVED lines=44> */
.L_x_16612:
[----:B------:R-:W-:Y:S05]  /*8ee0*/  BSYNC B2 ;  /* 0x0000000000027941 */ /* 0x000fea0003800000 */
.L_x_16611:
        /* <DEDUP_REMOVED lines=10> */
.L_x_16607:
[----:B------:R-:W-:Y:S05]  /*8f90*/  BSYNC B1 ;  /* 0x0000000000017941 */ /* 0x000fea0003800000 */
.L_x_16606:
        /* <DEDUP_REMOVED lines=18> */
.L_x_16618:
[----:B------:R-:W-:-:S07]  /*90c0*/  MOV R117, R156 ;  /* 0x0000009c00757202 */ /* 0x000fce0000000f00 */
.L_x_16619:
[----:B------:R-:W-:Y:S05]  /*90d0*/  BSYNC B2 ;  /* 0x0000000000027941 */ /* 0x000fea0003800000 */
.L_x_16617:
        /* <DEDUP_REMOVED lines=16> */
.L_x_16623:
[----:B------:R-:W-:Y:S05]  /*91e0*/  BSYNC B3 ;  /* 0x0000000000037941 */ /* 0x000fea0003800000 */
.L_x_16622:
        /* <DEDUP_REMOVED lines=44> */
.L_x_16621:
[----:B------:R-:W-:Y:S05]  /*94b0*/  BSYNC B2 ;  /* 0x0000000000027941 */ /* 0x000fea0003800000 */
.L_x_16620:
        /* <DEDUP_REMOVED lines=11> */
.L_x_16616:
[----:B------:R-:W-:Y:S05]  /*9570*/  BSYNC B1 ;  /* 0x0000000000017941 */ /* 0x000fea0003800000 */
.L_x_16615:
        /* <DEDUP_REMOVED lines=18> */
.L_x_16627:
[----:B------:R-:W-:-:S07]  /*96a0*/  MOV R153, R156 ;  /* 0x0000009c00997202 */ /* 0x000fce0000000f00 */
.L_x_16628:
[----:B------:R-:W-:Y:S05]  /*96b0*/  BSYNC B2 ;  /* 0x0000000000027941 */ /* 0x000fea0003800000 */
.L_x_16626:
        /* <DEDUP_REMOVED lines=16> */
.L_x_16632:
[----:B------:R-:W-:Y:S05]  /*97c0*/  BSYNC B3 ;  /* 0x0000000000037941 */ /* 0x000fea0003800000 */
.L_x_16631:
        /* <DEDUP_REMOVED lines=44> */
.L_x_16630:
[----:B------:R-:W-:Y:S05]  /*9a90*/  BSYNC B2 ;  /* 0x0000000000027941 */ /* 0x000fea0003800000 */
.L_x_16629:
        /* <DEDUP_REMOVED lines=10> */
.L_x_16625:
[----:B------:R-:W-:Y:S05]  /*9b40*/  BSYNC B1 ;  /* 0x0000000000017941 */ /* 0x000fea0003800000 */
.L_x_16624:
        /* <DEDUP_REMOVED lines=18> */
.L_x_16636:
[----:B------:R-:W-:-:S07]  /*9c70*/  MOV R119, R156 ;  /* 0x0000009c00777202 */ /* 0x000fce0000000f00 */
.L_x_16637:
[----:B------:R-:W-:Y:S05]  /*9c80*/  BSYNC B2 ;  /* 0x0000000000027941 */ /* 0x000fea0003800000 */
.L_x_16635:
        /* <DEDUP_REMOVED lines=16> */
.L_x_16641:
[----:B------:R-:W-:Y:S05]  /*9d90*/  BSYNC B3 ;  /* 0x0000000000037941 */ /* 0x000fea0003800000 */
.L_x_16640:
        /* <DEDUP_REMOVED lines=44> */
.L_x_16639:
[----:B------:R-:W-:Y:S05]  /*a060*/  BSYNC B2 ;  /* 0x0000000000027941 */ /* 0x000fea0003800000 */
.L_x_16638:
        /* <DEDUP_REMOVED lines=11> */
.L_x_16634:
[----:B------:R-:W-:Y:S05]  /*a120*/  BSYNC B1 ;  /* 0x0000000000017941 */ /* 0x000fea0003800000 */
.L_x_16633:
        /* <DEDUP_REMOVED lines=26> */
.L_x_16643:
[----:B------:R-:W-:Y:S05]  /*a2d0*/  BSYNC B1 ;  /* 0x0000000000017941 */ /* 0x000fea0003800000 */
.L_x_16642:
[----:B------:R-:W-:Y:S01]  /*a2e0*/  VIADD R159, R159, 0x80 ;  /* 0x000000809f9f7836 */ /* 0x000fe20000000000 */
[----:B------:R-:W-:-:S07]  /*a2f0*/  IADD3 R158, R158, 0x80, RZ ;  /* 0x000000809e9e7810 */ /* 0x000fce0007ffe0ff */
.L_x_16569:
[----:B------:R-:W-:Y:S05]  /*a300*/  BSYNC B0 ;  /* 0x0000000000007941 */ /* 0x000fea0003800000 */
.L_x_16568:
        /* <DEDUP_REMOVED lines=32> */
.L_x_16649:
[----:B------:R-:W-:-:S07]  /*a510*/  MOV R166, R156 ;  /* 0x0000009c00a67202 */ /* 0x000fce0000000f00 */
.L_x_16650:
[----:B------:R-:W-:Y:S05]  /*a520*/  BSYNC B2 ;  /* 0x0000000000027941 */ /* 0x000fea0003800000 */
.L_x_16648:
        /* <DEDUP_REMOVED lines=16> */
.L_x_16654:
[----:B------:R-:W-:Y:S05]  /*a630*/  BSYNC B3 ;  /* 0x0000000000037941 */ /* 0x000fea0003800000 */
.L_x_16653:
        /* <DEDUP_REMOVED lines=42> */
.L_x_16652:
[----:B------:R-:W-:Y:S05]  /*a8e0*/  BSYNC B2 ;  /* 0x0000000000027941 */ /* 0x000fea0003800000 */
.L_x_16651:
        /* <DEDUP_REMOVED lines=10> */
.L_x_16647:
[----:B------:R-:W-:Y:S05]  /*a990*/  BSYNC B1 ;  /* 0x0000000000017941 */ /* 0x000fea0003800000 */
.L_x_16646:
        /* <DEDUP_REMOVED lines=18> */
.L_x_16658:
[----:B------:R-:W-:-:S07]  /*aac0*/  IMAD.MOV.U32 R121, RZ, RZ, R156 ;  /* 0x000000ffff797224 */ /* 0x000fce00078e009c */
.L_x_16659:
[----:B------:R-:W-:Y:S05]  /*aad0*/  BSYNC B2 ;  /* 0x0000000000027941 */ /* 0x000fea0003800000 */
.L_x_16657:
        /* <DEDUP_REMOVED lines=16> */
.L_x_16663:
[----:B------:R-:W-:Y:S05]  /*abe0*/  BSYNC B3 ;  /* 0x0000000000037941 */ /* 0x000fea0003800000 */
.L_x_16662:
        /* <DEDUP_REMOVED lines=43> */
.L_x_16661:
[----:B------:R-:W-:Y:S05]  /*aea0*/  BSYNC B2 ;  /* 0x0000000000027941 */ /* 0x000fea0003800000 */
.L_x_16660:
        /* <DEDUP_REMOVED lines=11> */
.L_x_16656:
[----:B------:R-:W-:Y:S05]  /*af60*/  BSYNC B1 ;  /* 0x0000000000017941 */ /* 0x000fea0003800000 */
.L_x_16655:
        /* <DEDUP_REMOVED lines=18> */
.L_x_16667:
[----:B------:R-:W-:-:S07]  /*b090*/  MOV R149, R156 ;  /* 0x0000009c00957202 */ /* 0x000fce0000000f00 */
.L_x_16668:
[----:B------:R-:W-:Y:S05]  /*b0a0*/  BSYNC B2 ;  /* 0x0000000000027941 */ /* 0x000fea0003800000 */
.L_x_16666:
        /* <DEDUP_REMOVED lines=16> */
.L_x_16672:
[----:B------:R-:W-:Y:S05]  /*b1b0*/  BSYNC B3 ;  /* 0x0000000000037941 */ /* 0x000fea0003800000 */
.L_x_16671:
        /* <DEDUP_REMOVED lines=43> */
.L_x_16670:
[----:B------:R-:W-:Y:S05]  /*b470*/  BSYNC B2 ;  /* 0x0000000000027941 */ /* 0x000fea0003800000 */
.L_x_16669:
        /* <DEDUP_REMOVED lines=10> */
.L_x_16665:
[----:B------:R-:W-:Y:S05]  /*b520*/  BSYNC B1 ;  /* 0x0000000000017941 */ /* 0x000fea0003800000 */
.L_x_16664:
        /* <DEDUP_REMOVED lines=18> */
.L_x_16676:
[----:B------:R-:W-:-:S07]  /*b650*/  IMAD.MOV.U32 R123, RZ, RZ, R156 ;  /* 0x000000ffff7b7224 */ /* 0x000fce00078e009c */
.L_x_16677:
[----:B------:R-:W-:Y:S05]  /*b660*/  BSYNC B2 ;  /* 0x0000000000027941 */ /* 0x000fea0003800000 */
.L_x_16675:
        /* <DEDUP_REMOVED lines=16> */
.L_x_16681:
[----:B------:R-:W-:Y:S05]  /*b770*/  BSYNC B3 ;  /* 0x0000000000037941 */ /* 0x000fea0003800000 */
.L_x_16680:
        /* <DEDUP_REMOVED lines=44> */
.L_x_16679:
[----:B------:R-:W-:Y:S05]  /*ba40*/  BSYNC B2 ;  /* 0x0000000000027941 */ /* 0x000fea0003800000 */
.L_x_16678:
        /* <DEDUP_REMOVED lines=11> */
.L_x_16674:
[----:B------:R-:W-:Y:S05]  /*bb00*/  BSYNC B1 ;  /* 0x0000000000017941 */ /* 0x000fea0003800000 */
.L_x_16673:
        /* <DEDUP_REMOVED lines=18> */
.L_x_16685:
[----:B------:R-:W-:-:S07]  /*bc30*/  IMAD.MOV.U32 R151, RZ, RZ, R156 ;  /* 0x000000ffff977224 */ /* 0x000fce00078e009c */
.L_x_16686:
[----:B------:R-:W-:Y:S05]  /*bc40*/  BSYNC B2 ;  /* 0x0000000000027941 */ /* 0x000fea0003800000 */
.L_x_16684:
        /* <DEDUP_REMOVED lines=16> */
.L_x_16690:
[----:B------:R-:W-:Y:S05]  /*bd50*/  BSYNC B3 ;  /* 0x0000000000037941 */ /* 0x000fea0003800000 */
.L_x_16689:
        /* <DEDUP_REMOVED lines=44> */
.L_x_16688:
[----:B------:R-:W-:Y:S05]  /*c020*/  BSYNC B2 ;  /* 0x0000000000027941 */ /* 0x000fea0003800000 */
.L_x_16687:
        /* <DEDUP_REMOVED lines=10> */
.L_x_16683:
[----:B------:R-:W-:Y:S05]  /*c0d0*/  BSYNC B1 ;  /* 0x0000000000017941 */ /* 0x000fea0003800000 */
.L_x_16682:
        /* <DEDUP_REMOVED lines=18> */
.L_x_16694:
[----:B------:R-:W-:-:S07]  /*c200*/  IMAD.MOV.U32 R125, RZ, RZ, R156 ;  /* 0x000000ffff7d7224 */ /* 0x000fce00078e009c */
.L_x_16695:
[----:B------:R-:W-:Y:S05]  /*c210*/  BSYNC B2 ;  /* 0x0000000000027941 */ /* 0x000fea0003800000 */
.L_x_16693:
        /* <DEDUP_REMOVED lines=16> */
.L_x_16699:
[----:B------:R-:W-:Y:S05]  /*c320*/  BSYNC B3 ;  /* 0x0000000000037941 */ /* 0x000fea0003800000 */
.L_x_16698:
        /* <DEDUP_REMOVED lines=44> */
.L_x_16697:
[----:B------:R-:W-:Y:S05]  /*c5f0*/  BSYNC B2 ;  /* 0x0000000000027941 */ /* 0x000fea0003800000 */
.L_x_16696:
        /* <DEDUP_REMOVED lines=11> */
.L_x_16692:
[----:B------:R-:W-:Y:S05]  /*c6b0*/  BSYNC B1 ;  /* 0x0000000000017941 */ /* 0x000fea0003800000 */
.L_x_16691:
        /* <DEDUP_REMOVED lines=18> */
.L_x_16703:
[----:B------:R-:W-:-:S07]  /*c7e0*/  IMAD.MOV.U32 R153, RZ, RZ, R156 ;  /* 0x000000ffff997224 */ /* 0x000fce00078e009c */
.L_x_16704:
[----:B------:R-:W-:Y:S05]  /*c7f0*/  BSYNC B2 ;  /* 0x0000000000027941 */ /* 0x000fea0003800000 */
.L_x_16702:
        /* <DEDUP_REMOVED lines=16> */
.L_x_16708:
[----:B------:R-:W-:Y:S05]  /*c900*/  BSYNC B3 ;  /* 0x0000000000037941 */ /* 0x000fea0003800000 */
.L_x_16707:
        /* <DEDUP_REMOVED lines=44> */
.L_x_16706:
[----:B------:R-:W-:Y:S05]  /*cbd0*/  BSYNC B2 ;  /* 0x0000000000027941 */ /* 0x000fea0003800000 */
.L_x_16705:
        /* <DEDUP_REMOVED lines=10> */
.L_x_16701:
[----:B------:R-:W-:Y:S05]  /*cc80*/  BSYNC B1 ;  /* 0x0000000000017941 */ /* 0x000fea0003800000 */
.L_x_16700:
        /* <DEDUP_REMOVED lines=18> */
.L_x_16712:
[----:B------:R-:W-:-:S07]  /*cdb0*/  IMAD.MOV.U32 R127, RZ, RZ, R156 ;  /* 0x000000ffff7f7224 */ /* 0x000fce00078e009c */
.L_x_16713:
[----:B------:R-:W-:Y:S05]  /*cdc0*/  BSYNC B2 ;  /* 0x0000000000027941 */ /* 0x000fea0003800000 */
.L_x_16711:
        /* <DEDUP_REMOVED lines=16> */
.L_x_16717:
[----:B------:R-:W-:Y:S05]  /*ced0*/  BSYNC B3 ;  /* 0x0000000000037941 */ /* 0x000fea0003800000 */
.L_x_16716:
        /* <DEDUP_REMOVED lines=44> */
.L_x_16715:
[----:B------:R-:W-:Y:S05]  /*d1a0*/  BSYNC B2 ;  /* 0x0000000000027941 */ /* 0x000fea0003800000 */
.L_x_16714:
        /* <DEDUP_REMOVED lines=11> */
.L_x_16710:
[----:B------:R-:W-:Y:S05]  /*d260*/  BSYNC B1 ;  /* 0x0000000000017941 */ /* 0x000fea0003800000 */
.L_x_16709:
        /* <DEDUP_REMOVED lines=21> */
[----:B-1----:R-:W-:Y:S01]  /*d3c0*/  IMAD.WIDE.U32 R174, R158, 0x8, R174 ;  /* 0x000000089eae7825 */ /* 0x002fe200078e00ae */
[----:B------:R-:W-:Y:S02]  /*d3d0*/  LOP3.LUT R164, R168, R164, R166, 0xfe, !PT ;  /* 0x000000a4a8a47212 */ /* 0x000fe400078efea6 */
[----:B------:R-:W-:Y:S02]  /*d3e0*/  LOP3.LUT R165, R163, R169, RZ, 0xfc, !PT ;  /* 0x000000a9a3a57212 */ /* 0x000fe400078efcff */
[----:B------:R-:W-:-:S05]  /*d3f0*/  LOP3.LUT R164, R164, 0xff, R157, 0xf8, !PT ;  /* 0x000000ffa4a47812 */ /* 0x000fca00078ef89d */
[----:B------:R2:W-:Y:S02]  /*d400*/  STG.E.64 desc[UR6][R174.64], R164 ;  /* 0x000000a4ae007986 */ /* 0x0005e4000c101b06 */
.L_x_16719:
[----:B------:R-:W-:Y:S05]  /*d410*/  BSYNC B1 ;  /* 0x0000000000017941 */ /* 0x000fea0003800000 */
.L_x_16718:
[----:B------:R-:W-:Y:S01]  /*d420*/  VIADD R159, R159, 0x80 ;  /* 0x000000809f9f7836 */ /* 0x000fe20000000000 */
[----:B------:R-:W-:-:S07]  /*d430*/  IADD3 R158, R158, 0x80, RZ ;  /* 0x000000809e9e7810 */ /* 0x000fce0007ffe0ff */
.L_x_16645:
[----:B------:R-:W-:Y:S05]  /*d440*/  BSYNC B0 ;  /* 0x0000000000007941 */ /* 0x000fea0003800000 */
.L_x_16644:
        /* <DEDUP_REMOVED lines=32> */
.L_x_16725:
[----:B------:R-:W-:-:S07]  /*d650*/  MOV R143, R156 ;  /* 0x0000009c008f7202 */ /* 0x000fce0000000f00 */
.L_x_16726:
[----:B------:R-:W-:Y:S05]  /*d660*/  BSYNC B2 ;  /* 0x0000000000027941 */ /* 0x000fea0003800000 */
.L_x_16724:
        /* <DEDUP_REMOVED lines=16> */
.L_x_16730:
[----:B------:R-:W-:Y:S05]  /*d770*/  BSYNC B3 ;  /* 0x0000000000037941 */ /* 0x000fea0003800000 */
.L_x_16729:
        /* <DEDUP_REMOVED lines=42> */
.L_x_16728:
[----:B------:R-:W-:Y:S05]  /*da20*/  BSYNC B2 ;  /* 0x0000000000027941 */ /* 0x000fea0003800000 */
.L_x_16727:
        /* <DEDUP_REMOVED lines=10> */
.L_x_16723:
[----:B------:R-:W-:Y:S05]  /*dad0*/  BSYNC B1 ;  /* 0x0000000000017941 */ /* 0x000fea0003800000 */
.L_x_16722:
        /* <DEDUP_REMOVED lines=18> */
.L_x_16734:
[----:B------:R-:W-:-:S07]  /*dc00*/  MOV R129, R156 ;  /* 0x0000009c00817202 */ /* 0x000fce0000000f00 */
.L_x_16735:
[----:B------:R-:W-:Y:S05]  /*dc10*/  BSYNC B2 ;  /* 0x0000000000027941 */ /* 0x000fea0003800000 */
.L_x_16733:
        /* <DEDUP_REMOVED lines=16> */
.L_x_16739:
[----:B------:R-:W-:Y:S05]  /*dd20*/  BSYNC B3 ;  /* 0x0000000000037941 */ /* 0x000fea0003800000 */
.L_x_16738:
        /* <DEDUP_REMOVED lines=43> */
.L_x_16737:
[----:B------:R-:W-:Y:S05]  /*dfe0*/  BSYNC B2 ;  /* 0x0000000000027941 */ /* 0x000fea0003800000 */
.L_x_16736:
        /* <DEDUP_REMOVED lines=11> */
.L_x_16732:
[----:B------:R-:W-:Y:S05]  /*e0a0*/  BSYNC B1 ;  /* 0x0000000000017941 */ /* 0x000fea0003800000 */
.L_x_16731:
        /* <DEDUP_REMOVED lines=18> */
.L_x_16743:
[----:B------:R-:W-:-:S07]  /*e1d0*/  IMAD.MOV.U32 R143, RZ, RZ, R156 ;  /* 0x000000ffff8f7224 */ /* 0x000fce00078e009c */
.L_x_16744:
[----:B------:R-:W-:Y:S05]  /*e1e0*/  BSYNC B2 ;  /* 0x0000000000027941 */ /* 0x000fea0003800000 */
.L_x_16742:
        /* <DEDUP_REMOVED lines=16> */
.L_x_16748:
[----:B------:R-:W-:Y:S05]  /*e2f0*/  BSYNC B3 ;  /* 0x0000000000037941 */ /* 0x000fea0003800000 */
.L_x_16747:
        /* <DEDUP_REMOVED lines=43> */
.L_x_16746:
[----:B------:R-:W-:Y:S05]  /*e5b0*/  BSYNC B2 ;  /* 0x0000000000027941 */ /* 0x000fea0003800000 */
.L_x_16745:
        /* <DEDUP_REMOVED lines=10> */
.L_x_16741:
[----:B------:R-:W-:Y:S05]  /*e660*/  BSYNC B1 ;  /* 0x0000000000017941 */ /* 0x000fea0003800000 */
.L_x_16740:
        /* <DEDUP_REMOVED lines=18> */
.L_x_16752:
[----:B------:R-:W-:-:S07]  /*e790*/  MOV R131, R156 ;  /* 0x0000009c00837202 */ /* 0x000fce0000000f00 */
.L_x_16753:
[----:B------:R-:W-:Y:S05]  /*e7a0*/  BSYNC B2 ;  /* 0x0000000000027941 */ /* 0x000fea0003800000 */
.L_x_16751:
        /* <DEDUP_REMOVED lines=16> */
.L_x_16757:
[----:B------:R-:W-:Y:S05]  /*e8b0*/  BSYNC B3 ;  /* 0x0000000000037941 */ /* 0x000fea0003800000 */
.L_x_16756:
        /* <DEDUP_REMOVED lines=44> */
.L_x_16755:
[----:B------:R-:W-:Y:S05]  /*eb80*/  BSYNC B2 ;  /* 0x0000000000027941 */ /* 0x000fea0003800000 */
.L_x_16754:
        /* <DEDUP_REMOVED lines=11> */
.L_x_16750:
[----:B------:R-:W-:Y:S05]  /*ec40*/  BSYNC B1 ;  /* 0x0000000000017941 */ /* 0x000fea0003800000 */
.L_x_16749:
        /* <DEDUP_REMOVED lines=18> */
.L_x_16761:
[----:B------:R-:W-:-:S07]  /*ed70*/  MOV R143, R156 ;  /* 0x0000009c008f7202 */ /* 0x000fce0000000f00 */
.L_x_16762:
[----:B------:R-:W-:Y:S05]  /*ed80*/  BSYNC B2 ;  /* 0x0000000000027941 */ /* 0x000fea0003800000 */
.L_x_16760:
        /* <DEDUP_REMOVED lines=16> */
.L_x_16766:
[----:B------:R-:W-:Y:S05]  /*ee90*/  BSYNC B3 ;  /* 0x0000000000037941 */ /* 0x000fea0003800000 */
.L_x_16765:
        /* <DEDUP_REMOVED lines=44> */
.L_x_16764:
[----:B------:R-:W-:Y:S05]  /*f160*/  BSYNC B2 ;  /* 0x0000000000027941 */ /* 0x000fea0003800000 */
.L_x_16763:
        /* <DEDUP_REMOVED lines=10> */
.L_x_16759:
[----:B------:R-:W-:Y:S05]  /*f210*/  BSYNC B1 ;  /* 0x0000000000017941 */ /* 0x000fea0003800000 */
.L_x_16758:
        /* <DEDUP_REMOVED lines=18> */
.L_x_16770:
[----:B------:R-:W-:-:S07]  /*f340*/  MOV R133, R156 ;  /* 0x0000009c00857202 */ /* 0x000fce0000000f00 */
.L_x_16771:
[----:B------:R-:W-:Y:S05]  /*f350*/  BSYNC B2 ;  /* 0x0000000000027941 */ /* 0x000fea0003800000 */
.L_x_16769:
        /* <DEDUP_REMOVED lines=16> */
.L_x_16775:
[----:B------:R-:W-:Y:S05]  /*f460*/  BSYNC B3 ;  /* 0x0000000000037941 */ /* 0x000fea0003800000 */
.L_x_16774:
        /* <DEDUP_REMOVED lines=42> */
[----:B------:R-:W-:Y:S01]  /*f710*/  HFMA2.MMA R135, -RZ, RZ, 0, 0 ;  /* 0x00000000ff877435 */ /* 0x000fe200000001ff */
[----:B------:R-:W-:-:S10]  /*f720*/  IMAD.MOV.U32 R162, RZ, RZ, R134 ;  /* 0x000000ffffa27224 */ /* 0x000fd400078e0086 */
.L_x_16773:
[----:B------:R-:W-:Y:S05]  /*f730*/  BSYNC B2 ;  /* 0x0000000000027941 */ /* 0x000fea0003800000 */
.L_x_16772:
        /* <DEDUP_REMOVED lines=11> */
.L_x_16768:
[----:B------:R-:W-:Y:S05]  /*f7f0*/  BSYNC B1 ;  /* 0x0000000000017941 */ /* 0x000fea0003800000 */
.L_x_16767:
        /* <DEDUP_REMOVED lines=18> */
.L_x_16779:
[----:B------:R-:W-:-:S07]  /*f920*/  MOV R153, R156 ;  /* 0x0000009c00997202 */ /* 0x000fce0000000f00 */
.L_x_16780:
[----:B------:R-:W-:Y:S05]  /*f930*/  BSYNC B2 ;  /* 0x0000000000027941 */ /* 0x000fea0003800000 */
.L_x_16778:
        /* <DEDUP_REMOVED lines=16> */
.L_x_16784:
[----:B------:R-:W-:Y:S05]  /*fa40*/  BSYNC B3 ;  /* 0x0000000000037941 */ /* 0x000fea0003800000 */
.L_x_16783:
        /* <DEDUP_REMOVED lines=43> */
[----:B------:R-:W-:-:S07]  /*fd00*/  IMAD.MOV.U32 R162, RZ, RZ, R134 ;  /* 0x000000ffffa27224 */ /* 0x000fce00078e0086 */
.L_x_16782:
[----:B------:R-:W-:Y:S05]  /*fd10*/  BSYNC B2 ;  /* 0x0000000000027941 */ /* 0x000fea0003800000 */
.L_x_16781:
        /* <DEDUP_REMOVED lines=10> */
.L_x_16777:
[----:B------:R-:W-:Y:S05]  /*fdc0*/  BSYNC B1 ;  /* 0x0000000000017941 */ /* 0x000fea0003800000 */
.L_x_16776:
        /* <DEDUP_REMOVED lines=18> */
.L_x_16788:
[----:B------:R-:W-:-:S07]  /*fef0*/  MOV R135, R156 ;  /* 0x0000009c00877202 */ /* 0x000fce0000000f00 */
.L_x_16789:
[----:B------:R-:W-:Y:S05]  /*ff00*/  BSYNC B2 ;  /* 0x0000000000027941 */ /* 0x000fea0003800000 */
.L_x_16787:
        /* <DEDUP_REMOVED lines=16> */
.L_x_16793:
[----:B------:R-:W-:Y:S05]  /*10010*/  BSYNC B3 ;  /* 0x0000000000037941 */ /* 0x000fea0003800000 */
.L_x_16792:
        /* <DEDUP_REMOVED lines=44> */
.L_x_16791:
[----:B------:R-:W-:Y:S05]  /*102e0*/  BSYNC B2 ;  /* 0x0000000000027941 */ /* 0x000fea0003800000 */
.L_x_16790:
        /* <DEDUP_REMOVED lines=11> */
.L_x_16786:
[----:B------:R-:W-:Y:S05]  /*103a0*/  BSYNC B1 ;  /* 0x0000000000017941 */ /* 0x000fea0003800000 */
.L_x_16785:
[----:B------:R-:W1:Y:S02]  /*103b0*/  LDC.64 R164, c[0x0][0x238] ;  /* 0x00008e00ffa47b82 */ /* 0x000e640000000a00 */
[----:B-1----:R-:W-:-:S05]  /*103c0*/  IMAD.WIDE.U32 R164, R159, 0x20, R164 ;  /* 0x000000209fa47825 */ /* 0x002fca00078e00a4 */
[----:B------:R3:W-:Y:S04]  /*103d0*/  STG.E.128 desc[UR6][R164.64], R128 ;  /* 0x00000080a4007986 */ /* 0x0007e8000c101d06 */
[----:B------:R3:W-:Y:S01]  /*103e0*/  STG.E.128 desc[UR6][R164.64+0x10], R132 ;  /* 0x00001084a4007986 */ /* 0x0007e2000c101d06 */
[----:B------:R-:W-:Y:S05]  /*103f0*/  @!P1 BRA `(.L_x_16721) ;  /* 0x0000000000509947 */ /* 0x000fea0003800000 */
[----:B------:R-:W-:Y:S01]  /*10400*/  IMAD.U32 R159, R153, 0x10000, RZ ;  /* 0x00010000999f7824 */ /* 0x000fe200078e00ff */
[----:B------:R-:W1:Y:S01]  /*10410*/  LDC.64 R174, c[0x0][0x240] ;  /* 0x00009000ffae7b82 */ /* 0x000e620000000a00 */
[----:B------:R-:W-:Y:S02]  /*10420*/  LOP3.LUT R143, R154, 0xffff, RZ, 0xc0, !PT ;  /* 0x0000ffff9a8f7812 */ /* 0x000fe400078ec0ff */
[----:B------:R-:W-:Y:S02]  /*10430*/  PRMT R166, R152, 0x7104, RZ ;  /* 0x0000710498a67816 */ /* 0x000fe400000000ff */
[----:B---3--:R-:W-:Y:S02]  /*10440*/  LOP3.LUT R164, R159, 0xff0000, RZ, 0xc0, !PT ;  /* 0x00ff00009fa47812 */ /* 0x008fe400078ec0ff */
        /* <DEDUP_REMOVED lines=15> */
.L_x_16721:
[----:B------:R-:W-:Y:S05]  /*10540*/  BSYNC B0 ;  /* 0x0000000000007941 */ /* 0x000fea0003800000 */
.L_x_16720:
[----:B----4-:R-:W-:Y:S01]  /*10550*/  FADD.FTZ R158, RZ, R96 ;  /* 0x00000060ff9e7221 */ /* 0x010fe20000010000 */
        /* <DEDUP_REMOVED lines=46> */
[----:B-123--:R-:W-:Y:S01]  /*10840*/  FADD.FTZ R165, R133, R158 ;  /* 0x0000009e85a57221 */ /* 0x00efe20000010000 */
        /* <DEDUP_REMOVED lines=106> */
.L_x_16816:
[----:B------:R-:W-:Y:S01]  /*10ef0*/  LOP3.LUT P1, RZ, R2, 0x1f, RZ, 0xc0, !PT ;  /* 0x0000001f02ff7812 */ /* 0x000fe2000782c0ff */
[----:B------:R-:W-:Y:S05]  /*10f00*/  WARPSYNC.ALL ;  /* 0x0000000000007948 */ /* 0x000fea0003800000 */
[----:B------:R-:W-:Y:S01]  /*10f10*/  LOP3.LUT R0, R159, 0x3, RZ, 0xc0, !PT ;  /* 0x000000039f007812 */ /* 0x000fe200078ec0ff */
[----:B-1----:R-:W-:-:S06]  /*10f20*/  FADD.FTZ R159, R166, R167 ;  /* 0x000000a7a69f7221 */ /* 0x002fcc0000010000 */
[----:B------:R-:W1:Y:S01]  /*10f30*/  @!P1 S2R R164, SR_CgaCtaId ;  /* 0x0000000000a49919 */ /* 0x000e620000008800 */
[----:B------:R-:W-:-:S04]  /*10f40*/  @!P1 MOV R163, 0x400 ;  /* 0x0000040000a39802 */ /* 0x000fc80000000f00 */
[----:B-1----:R-:W-:Y:S01]  /*10f50*/  @!P1 LEA R164, R164, R163, 0x18 ;  /* 0x000000a3a4a49211 */ /* 0x002fe200078ec0ff */
[----:B------:R-:W-:-:S05]  /*10f60*/  @!P1 IMAD.IADD R163, R143, 0x1, R0 ;  /* 0x000000018fa39824 */ /* 0x000fca00078e0200 */
[----:B------:R-:W-:Y:S02]  /*10f70*/  @!P1 LEA R163, R163, R164, 0x3 ;  /* 0x000000a4a3a39211 */ /* 0x000fe400078e18ff */
[----:B------:R-:W-:-:S03]  /*10f80*/  LOP3.LUT R164, R2, 0x1f, RZ, 0xc0, !PT ;  /* 0x0000001f02a47812 */ /* 0x000fc600078ec0ff */
[----:B------:R1:W-:Y:S01]  /*10f90*/  @!P1 STS.64 [R163], R158 ;  /* 0x0000009ea3009388 */ /* 0x0003e20000000a00 */
[----:B------:R-:W-:-:S13]  /*10fa0*/  ISETP.GT.U32.AND P1, PT, R164, 0x3, PT ;  /* 0x00000003a400780c */ /* 0x000fda0003f24070 */
[----:B-1----:R-:W1:Y:S01]  /*10fb0*/  @!P1 S2R R163, SR_CgaCtaId ;  /* 0x0000000000a39919 */ /* 0x002e620000008800 */
[----:B------:R-:W-:Y:S01]  /*10fc0*/  BAR.SYNC.DEFER_BLOCKING 0x0 ;  /* 0x0000000000007b1d */ /* 0x000fe20000010000 */
[----:B------:R-:W-:Y:S01]  /*10fd0*/  LOP3.LUT P2, RZ, R0, 0x1f, R2, 0xf8, !PT ;  /* 0x0000001f00ff7812 */ /* 0x000fe2000784f802 */
[----:B------:R-:W-:Y:S01]  /*10fe0*/  @!P1 IMAD.IADD R143, R143, 0x1, R164 ;  /* 0x000000018f8f9824 */ /* 0x000fe200078e02a4 */
[----:B------:R-:W-:Y:S02]  /*10ff0*/  @!P1 MOV R0, 0x400 ;  /* 0x0000040000009802 */ /* 0x000fe40000000f00 */
[----:B0-----:R-:W-:Y:S01]  /*11000*/  CS2R R166, SRZ ;  /* 0x0000000000a67805 */ /* 0x001fe2000001ff00 */
[----:B------:R-:W-:Y:S08]  /*11010*/  BSSY B0, `(.L_x_16795) ;  /* 0x00000f2000007945 */ /* 0x000ff00003800000 */
[----:B------:R-:W0:Y:S01]  /*11020*/  @!P2 LDC.64 R158, c[0x0][0x250] ;  /* 0x00009400ff9eab82 */ /* 0x000e220000000a00 */
[----:B-1----:R-:W-:Y:S01]  /*11030*/  @!P1 LEA R164, R163, R0, 0x18 ;  /* 0x00000000a3a49211 */ /* 0x002fe200078ec0ff */
[----:B------:R-:W-:-:S04]  /*11040*/  HFMA2.MMA R0, -RZ, RZ, 0, 0 ;  /* 0x00000000ff007435 */ /* 0x000fc800000001ff */
[----:B------:R-:W-:Y:S02]  /*11050*/  @!P1 IMAD R143, R143, 0x8, R164 ;  /* 0x000000088f8f9824 */ /* 0x000fe400078e02a4 */
[----:B------:R-:W-:Y:S01]  /*11060*/  @!P1 MOV R0, R147 ;  /* 0x0000009300009202 */ /* 0x000fe20000000f00 */
[----:B------:R-:W1:Y:S02]  /*11070*/  @!P2 LDC.64 R164, c[0x0][0x258] ;  /* 0x00009600ffa4ab82 */ /* 0x000e640000000a00 */
[----:B------:R2:W-:Y:S01]  /*11080*/  @!P1 LDS.64 R166, [R143] ;  /* 0x000000008fa69984 */ /* 0x0005e20000000a00 */
[----:B0-----:R-:W-:-:S03]  /*11090*/  @!P2 LEA R158, P3, R144, R158, 0x2 ;  /* 0x0000009e909ea211 */ /* 0x001fc600078610ff */
[----:B------:R-:W0:Y:S01]  /*110a0*/  SHFL.DOWN PT, R163, R0, 0x2, 0x1f ;  /* 0x08401f0000a37f89 */ /* 0x000e2200000e0000 */
[C---:B------:R-:W-:Y:S02]  /*110b0*/  @!P2 LEA.HI.X R159, R144.reuse, R159, R142, 0x2, P3 ;  /* 0x0000009f909fa211 */ /* 0x040fe400018f148e */
[----:B--2---:R-:W-:Y:S02]  /*110c0*/  I2FP.F32.S32 R143, R0 ;  /* 0x00000000008f7245 */ /* 0x004fe40000201400 */
[----:B-1----:R-:W-:-:S04]  /*110d0*/  @!P2 LEA R164, P1, R144, R164, 0x2 ;  /* 0x000000a490a4a211 */ /* 0x002fc800078210ff */
[----:B------:R-:W-:Y:S01]  /*110e0*/  @!P2 LEA.HI.X R165, R144, R165, R142, 0x2, P1 ;  /* 0x000000a590a5a211 */ /* 0x000fe200008f148e */
[----:B0-----:R-:W-:Y:S01]  /*110f0*/  IMAD.IADD R142, R163, 0x1, R0 ;  /* 0x00000001a38e7824 */ /* 0x001fe200078e0200 */
[----:B------:R-:W-:Y:S02]  /*11100*/  I2FP.F32.S32 R163, R163 ;  /* 0x000000a300a37245 */ /* 0x000fe40000201400 */
[----:B------:R-:W-:Y:S02]  /*11110*/  PLOP3.LUT P1, PT, PT, PT, UP0, 0x40, 0x0 ;  /* 0x000000000000781c */ /* 0x000fe40003f2e808 */
[----:B------:R-:W-:Y:S01]  /*11120*/  I2FP.F32.S32 R168, R142 ;  /* 0x0000008e00a87245 */ /* 0x000fe20000201400 */
[----:B------:R-:W0:Y:S03]  /*11130*/  SHFL.DOWN PT, R177, R142, 0x1, 0x1f ;  /* 0x08201f008eb17f89 */ /* 0x000e2600000e0000 */
[----:B------:R-:W1:Y:S01]  /*11140*/  MUFU.RCP R174, R168 ;  /* 0x000000a800ae7308 */ /* 0x000e620000001000 */
[----:B------:R-:W2:Y:S01]  /*11150*/  SHFL.DOWN PT, R169, R166, 0x2, 0x1f ;  /* 0x08401f00a6a97f89 */ /* 0x000ea200000e0000 */
[----:B0-----:R-:W-:-:S02]  /*11160*/  IADD3 R0, R142, R177, RZ ;  /* 0x000000b18e007210 */ /* 0x001fc40007ffe0ff */
[----:B------:R-:W-:Y:S02]  /*11170*/  I2FP.F32.S32 R177, R177 ;  /* 0x000000b100b17245 */ /* 0x000fe40000201400 */
[----:B------:R-:W-:Y:S01]  /*11180*/  I2FP.F32.S32 R178, R0 ;  /* 0x0000000000b27245 */ /* 0x000fe20000201400 */
[----:B--2---:R-:W-:-:S04]  /*11190*/  FMUL.FTZ R176, R169, R163 ;  /* 0x000000a3a9b07220 */ /* 0x004fc80000410000 */
[----:B------:R-:W-:Y:S01]  /*111a0*/  FFMA.FTZ R175, R143, R166, R176 ;  /* 0x000000a68faf7223 */ /* 0x000fe200000100b0 */
[----:B------:R-:W0:Y:S01]  /*111b0*/  MUFU.RCP R178, R178 ;  /* 0x000000b200b27308 */ /* 0x000e220000001000 */
[----:B------:R-:W-:Y:S02]  /*111c0*/  FADD.FTZ R166, -R169, R166 ;  /* 0x000000a6a9a67221 */ /* 0x000fe40000010100 */
[----:B-1----:R-:W-:Y:S02]  /*111d0*/  FMUL.FTZ R175, R174, R175 ;  /* 0x000000afaeaf7220 */ /* 0x002fe40000410000 */
[----:B------:R-:W-:-:S03]  /*111e0*/  FMUL.FTZ R166, R166, R166 ;  /* 0x000000a6a6a67220 */ /* 0x000fc60000410000 */
[----:B------:R-:W1:Y:S01]  /*111f0*/  SHFL.DOWN PT, R176, R175, 0x1, 0x1f ;  /* 0x08201f00afb07f89 */ /* 0x000e6200000e0000 */
[----:B------:R-:W-:-:S04]  /*11200*/  FMUL.FTZ R166, R166, R143 ;  /* 0x0000008fa6a67220 */ /* 0x000fc80000410000 */
[----:B------:R-:W-:Y:S01]  /*11210*/  FMUL.FTZ R166, R166, R163 ;  /* 0x000000a3a6a67220 */ /* 0x000fe20000410000 */
[----:B-1----:R-:W-:-:S04]  /*11220*/  FMUL.FTZ R179, R176, R177 ;  /* 0x000000b1b0b37220 */ /* 0x002fc80000410000 */
[----:B------:R-:W-:Y:S01]  /*11230*/  FFMA.FTZ R179, R168, R175, R179 ;  /* 0x000000afa8b37223 */ /* 0x000fe200000100b3 */
[----:B------:R-:W-:-:S03]  /*11240*/  FADD.FTZ R175, R175, -R176 ;  /* 0x800000b0afaf7221 */ /* 0x000fc60000010000 */
[----:B0-----:R-:W-:Y:S01]  /*11250*/  FMUL.FTZ R179, R178, R179 ;  /* 0x000000b3b2b37220 */ /* 0x001fe20000410000 */
[----:B------:R-:W-:-:S04]  /*11260*/  FMUL.FTZ R175, R175, R175 ;  /* 0x000000afafaf7220 */ /* 0x000fc80000410000 */
[----:B------:R-:W-:Y:S01]  /*11270*/  FMUL.FTZ R175, R168, R175 ;  /* 0x000000afa8af7220 */ /* 0x000fe20000410000 */
[----:B------:R-:W0:Y:S03]  /*11280*/  SHFL.IDX PT, R179, R179, RZ, 0x1f ;  /* 0x00001fffb3b37589 */ /* 0x000e2600000e0000 */
[----:B------:R-:W-:Y:S01]  /*11290*/  FMUL.FTZ R175, R175, R177 ;  /* 0x000000b1afaf7220 */ /* 0x000fe20000410000 */
[----:B0-----:R-:W-:Y:S01]  /*112a0*/  FMUL.FTZ R0, R179, R179 ;  /* 0x000000b3b3007220 */ /* 0x001fe20000410000 */
[----:B------:R-:W-:Y:S04]  /*112b0*/  @!P2 STG.E desc[UR6][R158.64], R179 ;  /* 0x000000b39e00a986 */ /* 0x000fe8000c101906 */
[----:B------:R-:W-:-:S02]  /*112c0*/  FSEL R181, R0, RZ, !P1 ;  /* 0x000000ff00b57208 */ /* 0x000fc40004800000 */
[----:B------:R-:W0:Y:S01]  /*112d0*/  SHFL.DOWN PT, R0, R167, 0x2, 0x1f ;  /* 0x08401f00a7007f89 */ /* 0x000e2200000e0000 */
[----:B-----5:R-:W-:Y:S01]  /*112e0*/  ISETP.GE.AND P1, PT, R140, 0x1, PT ;  /* 0x000000018c00780c */ /* 0x020fe20003f26270 */
[----:B0-----:R-:W-:-:S04]  /*112f0*/  FADD.FTZ R143, R0, R167 ;  /* 0x000000a7008f7221 */ /* 0x001fc80000010000 */
[----:B------:R-:W-:-:S05]  /*11300*/  FFMA.FTZ R143, R174, R166, R143 ;  /* 0x000000a6ae8f7223 */ /* 0x000fca000001008f */
[----:B------:R-:W0:Y:S02]  /*11310*/  SHFL.DOWN PT, R0, R143, 0x1, 0x1f ;  /* 0x08201f008f007f89 */ /* 0x000e2400000e0000 */
[----:B0-----:R-:W-:Y:S02]  /*11320*/  FADD.FTZ R163, R143, R0 ;  /* 0x000000008fa37221 */ /* 0x001fe40000010000 */
[----:B------:R-:W0:Y:S02]  /*11330*/  LDC R0, c[0x0][0x2d8] ;  /* 0x0000b600ff007b82 */ /* 0x000e240000000800 */
[----:B------:R-:W-:-:S06]  /*11340*/  FFMA.FTZ R175, R178, R175, R163 ;  /* 0x000000afb2af7223 */ /* 0x000fcc00000100a3 */
[----:B------:R-:W0:Y:S02]  /*11350*/  SHFL.IDX PT, R175, R175, RZ, 0x1f ;  /* 0x00001fffafaf7589 */ /* 0x000e2400000e0000 */
[----:B0-----:R-:W-:-:S04]  /*11360*/  FFMA.FTZ R0, R175, UR12, R0 ;  /* 0x0000000caf007c23 */ /* 0x001fc80008010000 */
[----:B------:R-:W-:-:S04]  /*11370*/  FADD.FTZ R0, R0, R181 ;  /* 0x000000b500007221 */ /* 0x000fc80000010000 */
[----:B------:R-:W0:Y:S02]  /*11380*/  MUFU.RSQ R163, R0 ;  /* 0x0000000000a37308 */ /* 0x000e240000001400 */
[----:B0-----:R0:W-:Y:S01]  /*11390*/  @!P2 STG.E desc[UR6][R164.64], R163 ;  /* 0x000000a3a400a986 */ /* 0x0011e2000c101906 */
[----:B------:R-:W-:Y:S05]  /*113a0*/  @!P1 BRA `(.L_x_16796) ;  /* 0x0000000800e09947 */ /* 0x000fea0003800000 */
[----:B------:R-:W-:Y:S01]  /*113b0*/  VIADD R140, R140, 0xffffffff ;  /* 0xffffffff8c8c7836 */ /* 0x000fe20000000000 */
[----:B------:R-:W-:Y:S01]  /*113c0*/  PLOP3.LUT P1, PT, PT, PT, UP0, 0x40, 0x0 ;  /* 0x000000000000781c */ /* 0x000fe20003f2e808 */
[----:B------:R-:W-:Y:S01]  /*113d0*/  BSSY B1, `(.L_x_16797) ;  /* 0x0000028000017945 */ /* 0x000fe20003800000 */
[----:B------:R-:W-:Y:S01]  /*113e0*/  LOP3.LUT R138, R2, 0x7f, RZ, 0xc0, !PT ;  /* 0x0000007f028a7812 */ /* 0x000fe200078ec0ff */
[----:B------:R-:W-:Y:S01]  /*113f0*/  IMAD R140, R140, R141, RZ ;  /* 0x0000008d8c8c7224 */ /* 0x000fe200078e02ff */
[----:B------:R-:W-:-:S04]  /*11400*/  FSEL R0, R179, RZ, P1 ;  /* 0x000000ffb3007208 */ /* 0x000fc80000800000 */
[----:B------:R-:W-:-:S04]  /*11410*/  SHF.R.S32.HI R141, RZ, 0x1f, R140 ;  /* 0x0000001fff8d7819 */ /* 0x000fc8000001148c */
[----:B------:R-:W-:-:S04]  /*11420*/  LEA.HI R141, R141, R140, RZ, 0x3 ;  /* 0x0000008c8d8d7211 */ /* 0x000fc800078f18ff */
        /* <DEDUP_REMOVED lines=34> */
.L_x_16798:
[----:B------:R-:W-:Y:S05]  /*11650*/  BSYNC B1 ;  /* 0x0000000000017941 */ /* 0x000fea0003800000 */
.L_x_16797:
        /* <DEDUP_REMOVED lines=35> */
.L_x_16800:
[----:B------:R-:W-:Y:S05]  /*11890*/  BSYNC B1 ;  /* 0x0000000000017941 */ /* 0x000fea0003800000 */
.L_x_16799:
        /* <DEDUP_REMOVED lines=35> */
.L_x_16802:
[----:B------:R-:W-:Y:S05]  /*11ad0*/  BSYNC B1 ;  /* 0x0000000000017941 */ /* 0x000fea0003800000 */
.L_x_16801:
[----:B------:R-:W-:Y:S01]  /*11ae0*/  ISETP.NE.AND P1, PT, R172, RZ, PT ;  /* 0x000000ffac00720c */ /* 0x000fe20003f25270 */
        /* <DEDUP_REMOVED lines=34> */
.L_x_16804:
[----:B------:R-:W-:Y:S05]  /*11d10*/  BSYNC B1 ;  /* 0x0000000000017941 */ /* 0x000fea0003800000 */
.L_x_16803:
        /* <DEDUP_REMOVED lines=33> */
.L_x_16796:
[----:B------:R-:W-:Y:S05]  /*11f30*/  BSYNC B0 ;  /* 0x0000000000007941 */ /* 0x000fea0003800000 */
.L_x_16795:
[----:B------:R-:W-:Y:S02]  /*11f40*/  IADD3 R144, R144, UR14, RZ ;  /* 0x0000000e90907c10 */ /* 0x000fe4000fffe0ff */
[----:B------:R-:W-:Y:S02]  /*11f50*/  SEL R0, RZ, 0x1, P4 ;  /* 0x00000001ff007807 */ /* 0x000fe40002000000 */
[----:B------:R-:W-:-:S13]  /*11f60*/  ISETP.GE.AND P1, PT, R144, UR15, PT ;  /* 0x0000000f90007c0c */ /* 0x000fda000bf26270 */
[----:B------:R-:W-:Y:S05]  /*11f70*/  @!P1 BRA `(.L_x_16805) ;  /* 0xfffffeec00a89947 */ /* 0x000fea000383ffff */
[----:B------:R-:W-:Y:S05]  /*11f80*/  EXIT ;  /* 0x000000000000794d */ /* 0x000fea0003800000 */
.L_x_16794:
[----:B------:R-:W-:Y:S01]  /*11f90*/  HFMA2.MMA R174, -RZ, RZ, 0, 5.9604644775390625e-08 ;  /* 0x00000001ffae7435 */ /* 0x000fe200000001ff */
[----:B------:R-:W-:Y:S01]  /*11fa0*/  IMAD.MOV.U32 R175, RZ, RZ, R163 ;  /* 0x000000ffffaf7224 */ /* 0x000fe200078e00a3 */
[----:B------:R-:W-:Y:S01]  /*11fb0*/  MOV R168, 0xffffffff ;  /* 0xffffffff00a87802 */ /* 0x000fe20000000f00 */
[----:B------:R-:W-:-:S08]  /*11fc0*/  IMAD.MOV.U32 R177, RZ, RZ, 0x1f ;  /* 0x0000001fffb17424 */ /* 0x000fd000078e00ff */
[----:B0----5:R-:W-:Y:S05]  /*11fd0*/  WARPSYNC.COLLECTIVE R168, `(.L_x_16806) ;  /* 0x00000000a8087348 */ /* 0x021fea0003c00000 */
[----:B------:R1:W2:Y:S02]  /*11fe0*/  SHFL.BFLY P6, R169, R175, R174, R177 ;  /* 0x0c0000aeafa97389 */ /* 0x0002a400000c00b1 */
[----:B012--5:R-:W-:Y:S01]  /*11ff0*/  ENDCOLLECTIVE ;  /* 0x000000000000791b */ /* 0x027fe20003800000 */
.L_x_16806:
[----:B------:R-:W-:Y:S02]  /*12000*/  IMAD.MOV.U32 R174, RZ, RZ, 0x2 ;  /* 0x00000002ffae7424 */ /* 0x000fe400078e00ff */
[----:B------:R-:W-:-:S04]  /*12010*/  IMAD.MOV.U32 R0, RZ, RZ, R169 ;  /* 0x000000ffff007224 */ /* 0x000fc800078e00a9 */
[----:B------:R-:W-:-:S05]  /*12020*/  FADD.FTZ R164, R163, R0 ;  /* 0x00000000a3a47221 */ /* 0x000fca0000010000 */
[----:B------:R-:W-:-:S07]  /*12030*/  MOV R175, R164 ;  /* 0x000000a400af7202 */ /* 0x000fce0000000f00 */
[----:B------:R-:W-:Y:S05]  /*12040*/  WARPSYNC.COLLECTIVE R168, `(.L_x_16807) ;  /* 0x00000000a8087348 */ /* 0x000fea0003c00000 */
[----:B------:R0:W1:Y:S02]  /*12050*/  SHFL.BFLY P6, R169, R175, R174, R177 ;  /* 0x0c0000aeafa97389 */ /* 0x00006400000c00b1 */
[----:B01----:R-:W-:Y:S01]  /*12060*/  ENDCOLLECTIVE ;  /* 0x000000000000791b */ /* 0x003fe20003800000 */
.L_x_16807:
[----:B------:R-:W-:Y:S01]  /*12070*/  HFMA2.MMA R174, -RZ, RZ, 0, 2.384185791015625e-07 ;  /* 0x00000004ffae7435 */ /* 0x000fe200000001ff */
[----:B------:R-:W-:-:S05]  /*12080*/  MOV R165, R169 ;  /* 0x000000a900a57202 */ /* 0x000fca0000000f00 */
[----:B------:R-:W-:-:S04]  /*12090*/  FADD.FTZ R165, R164, R165 ;  /* 0x000000a5a4a57221 */ /* 0x000fc80000010000 */
[----:B------:R-:W-:-:S07]  /*120a0*/  IMAD.MOV.U32 R175, RZ, RZ, R165 ;  /* 0x000000ffffaf7224 */ /* 0x000fce00078e00a5 */
[----:B------:R-:W-:Y:S05]  /*120b0*/  WARPSYNC.COLLECTIVE R168, `(.L_x_16808) ;  /* 0x00000000a8087348 */ /* 0x000fea0003c00000 */
[----:B------:R0:W1:Y:S02]  /*120c0*/  SHFL.BFLY P6, R169, R175, R174, R177 ;  /* 0x0c0000aeafa97389 */ /* 0x00006400000c00b1 */
[----:B01----:R-:W-:Y:S01]  /*120d0*/  ENDCOLLECTIVE ;  /* 0x000000000000791b */ /* 0x003fe20003800000 */
.L_x_16808:
[----:B------:R-:W-:Y:S02]  /*120e0*/  IMAD.MOV.U32 R174, RZ, RZ, 0x8 ;  /* 0x00000008ffae7424 */ /* 0x000fe400078e00ff */
[----:B------:R-:W-:-:S04]  /*120f0*/  IMAD.MOV.U32 R0, RZ, RZ, R169 ;  /* 0x000000ffff007224 */ /* 0x000fc800078e00a9 */
[----:B------:R-:W-:-:S05]  /*12100*/  FADD.FTZ R166, R165, R0 ;  /* 0x00000000a5a67221 */ /* 0x000fca0000010000 */
[----:B------:R-:W-:-:S07]  /*12110*/  MOV R175, R166 ;  /* 0x000000a600af7202 */ /* 0x000fce0000000f00 */
[----:B------:R-:W-:Y:S05]  /*12120*/  WARPSYNC.COLLECTIVE R168, `(.L_x_16809) ;  /* 0x00000000a8087348 */ /* 0x000fea0003c00000 */
[----:B------:R0:W1:Y:S02]  /*12130*/  SHFL.BFLY P6, R169, R175, R174, R177 ;  /* 0x0c0000aeafa97389 */ /* 0x00006400000c00b1 */
[----:B01----:R-:W-:Y:S01]  /*12140*/  ENDCOLLECTIVE ;  /* 0x000000000000791b */ /* 0x003fe20003800000 */
.L_x_16809:
[----:B------:R-:W-:Y:S01]  /*12150*/  HFMA2.MMA R174, -RZ, RZ, 0, 9.5367431640625e-07 ;  /* 0x00000010ffae7435 */ /* 0x000fe200000001ff */
[----:B------:R-:W-:-:S05]  /*12160*/  MOV R167, R169 ;  /* 0x000000a900a77202 */ /* 0x000fca0000000f00 */
[----:B------:R-:W-:-:S04]  /*12170*/  FADD.FTZ R167, R166, R167 ;  /* 0x000000a7a6a77221 */ /* 0x000fc80000010000 */
[----:B------:R-:W-:-:S07]  /*12180*/  IMAD.MOV.U32 R175, RZ, RZ, R167 ;  /* 0x000000ffffaf7224 */ /* 0x000fce00078e00a7 */
[----:B------:R-:W-:Y:S05]  /*12190*/  WARPSYNC.COLLECTIVE R168, `(.L_x_16810) ;  /* 0x00000000a8087348 */ /* 0x000fea0003c00000 */
[----:B------:R0:W1:Y:S02]  /*121a0*/  SHFL.BFLY P6, R169, R175, R174, R177 ;  /* 0x0c0000aeafa97389 */ /* 0x00006400000c00b1 */
[----:B01----:R-:W-:Y:S01]  /*121b0*/  ENDCOLLECTIVE ;  /* 0x000000000000791b */ /* 0x003fe20003800000 */
.L_x_16810:
[----:B------:R-:W-:Y:S02]  /*121c0*/  IMAD.MOV.U32 R174, RZ, RZ, 0x1 ;  /* 0x00000001ffae7424 */ /* 0x000fe400078e00ff */
[----:B------:R-:W-:-:S04]  /*121d0*/  IMAD.MOV.U32 R0, RZ, RZ, R169 ;  /* 0x000000ffff007224 */ /* 0x000fc800078e00a9 */
        /* <DEDUP_REMOVED lines=87> */
.L_x_16811:
[----:B------:R-:W-:Y:S01]  /*12750*/  HFMA2.MMA R174, -RZ, RZ, 0, 1.1920928955078125e-07 ;  /* 0x00000002ffae7435 */ /* 0x000fe200000001ff */
[----:B------:R-:W-:-:S05]  /*12760*/  MOV R163, R169 ;  /* 0x000000a900a37202 */ /* 0x000fca0000000f00 */
[----:B------:R-:W-:-:S04]  /*12770*/  FADD.FTZ R163, R0, R163 ;  /* 0x000000a300a37221 */ /* 0x000fc80000010000 */
[----:B------:R-:W-:-:S07]  /*12780*/  IMAD.MOV.U32 R175, RZ, RZ, R163 ;  /* 0x000000ffffaf7224 */ /* 0x000fce00078e00a3 */
[----:B------:R-:W-:Y:S05]  /*12790*/  WARPSYNC.COLLECTIVE R168, `(.L_x_16812) ;  /* 0x00000000a8087348 */ /* 0x000fea0003c00000 */
[----:B------:R0:W1:Y:S02]  /*127a0*/  SHFL.BFLY P6, R169, R175, R174, R177 ;  /* 0x0c0000aeafa97389 */ /* 0x00006400000c00b1 */
[----:B01----:R-:W-:Y:S01]  /*127b0*/  ENDCOLLECTIVE ;  /* 0x000000000000791b */ /* 0x003fe20003800000 */
.L_x_16812:
[----:B------:R-:W-:Y:S02]  /*127c0*/  IMAD.MOV.U32 R174, RZ, RZ, 0x4 ;  /* 0x00000004ffae7424 */ /* 0x000fe400078e00ff */
[----:B------:R-:W-:-:S04]  /*127d0*/  IMAD.MOV.U32 R164, RZ, RZ, R169 ;  /* 0x000000ffffa47224 */ /* 0x000fc800078e00a9 */
[----:B------:R-:W-:-:S05]  /*127e0*/  FADD.FTZ R164, R163, R164 ;  /* 0x000000a4a3a47221 */ /* 0x000fca0000010000 */
[----:B------:R-:W-:-:S07]  /*127f0*/  MOV R175, R164 ;  /* 0x000000a400af7202 */ /* 0x000fce0000000f00 */
[----:B------:R-:W-:Y:S05]  /*12800*/  WARPSYNC.COLLECTIVE R168, `(.L_x_16813) ;  /* 0x00000000a8087348 */ /* 0x000fea0003c00000 */
[----:B------:R0:W1:Y:S02]  /*12810*/  SHFL.BFLY P6, R169, R175, R174, R177 ;  /* 0x0c0000aeafa97389 */ /* 0x00006400000c00b1 */
[----:B01----:R-:W-:Y:S01]  /*12820*/  ENDCOLLECTIVE ;  /* 0x000000000000791b */ /* 0x003fe20003800000 */
.L_x_16813:
[----:B------:R-:W-:Y:S01]  /*12830*/  HFMA2.MMA R174, -RZ, RZ, 0, 4.76837158203125e-07 ;  /* 0x00000008ffae7435 */ /* 0x000fe200000001ff */
[----:B------:R-:W-:-:S05]  /*12840*/  MOV R165, R169 ;  /* 0x000000a900a57202 */ /* 0x000fca0000000f00 */
[----:B------:R-:W-:-:S04]  /*12850*/  FADD.FTZ R165, R164, R165 ;  /* 0x000000a5a4a57221 */ /* 0x000fc80000010000 */
[----:B------:R-:W-:-:S07]  /*12860*/  IMAD.MOV.U32 R175, RZ, RZ, R165 ;  /* 0x000000ffffaf7224 */ /* 0x000fce00078e00a5 */
[----:B------:R-:W-:Y:S05]  /*12870*/  WARPSYNC.COLLECTIVE R168, `(.L_x_16814) ;  /* 0x00000000a8087348 */ /* 0x000fea0003c00000 */
[----:B------:R0:W1:Y:S02]  /*12880*/  SHFL.BFLY P6, R169, R175, R174, R177 ;  /* 0x0c0000aeafa97389 */ /* 0x00006400000c00b1 */
[----:B01----:R-:W-:Y:S01]  /*12890*/  ENDCOLLECTIVE ;  /* 0x000000000000791b */ /* 0x003fe20003800000 */
.L_x_16814:
[----:B------:R-:W-:Y:S02]  /*128a0*/  IMAD.MOV.U32 R174, RZ, RZ, 0x10 ;  /* 0x00000010ffae7424 */ /* 0x000fe400078e00ff */
[----:B------:R-:W-:-:S04]  /*128b0*/  IMAD.MOV.U32 R166, RZ, RZ, R169 ;  /* 0x000000ffffa67224 */ /* 0x000fc800078e00a9 */
[----:B------:R-:W-:-:S05]  /*128c0*/  FADD.FTZ R166, R165, R166 ;  /* 0x000000a6a5a67221 */ /* 0x000fca0000010000 */
[----:B------:R-:W-:-:S07]  /*128d0*/  MOV R175, R166 ;  /* 0x000000a600af7202 */ /* 0x000fce0000000f00 */
[----:B------:R-:W-:Y:S05]  /*128e0*/  WARPSYNC.COLLECTIVE R168, `(.L_x_16815) ;  /* 0x00000000a8087348 */ /* 0x000fea0003c00000 */
[----:B------:R0:W1:Y:S02]  /*128f0*/  SHFL.BFLY P6, R169, R175, R174, R177 ;  /* 0x0c0000aeafa97389 */ /* 0x00006400000c00b1 */
[----:B01----:R-:W-:Y:S01]  /*12900*/  ENDCOLLECTIVE ;  /* 0x000000000000791b */ /* 0x003fe20003800000 */
.L_x_16815:
[----:B------:R-:W-:Y:S01]  /*12910*/  MOV R167, R169 ;  /* 0x000000a900a77202 */ /* 0x000fe20000000f00 */
[----:B------:R-:W-:Y:S06]  /*12920*/  BRA `(.L_x_16816) ;  /* 0xffffffe400707947 */ /* 0x000fec000383ffff */
.L_x_16817:
        /* <DEDUP_REMOVED lines=13> */
.L_x_37234:


//--------------------- .text._ZN10layer_norm13ln_fwd_kernelINS_13Kernel_traitsIf13__nv_bfloat16fS2_fjLj5120ELj1ELj1ELj4ELj16ENS_18Kernel_traits_baseILj5120EfS2_fS2_fjLj128EEEEELb1ELb0ELb1ELb1EEEvNS_9FwdParamsE --------------------------
	.section	.text._ZN10layer_norm13ln_fwd_kernelINS_13Kernel_traitsIf13__nv_bfloat16fS2_fjLj5120ELj1ELj1ELj4ELj16ENS_18Kernel_traits_baseILj5120EfS2_fS2_fjLj128EEEEELb1ELb0ELb1ELb1EEEvNS_9FwdParamsE,"ax",@progbits
	.align	128
        .global         _ZN10layer_norm13ln_fwd_kernelINS_13Kernel_traitsIf13__nv_bfloat16fS2_fjLj5120ELj1ELj1ELj4ELj16ENS_18Kernel_traits_baseILj5120EfS2_fS2_fjLj128EEEEELb1ELb0ELb1ELb1EEEvNS_9FwdParamsE
        .type           _ZN10layer_norm13ln_fwd_kernelINS_13Kernel_traitsIf13__nv_bfloat16fS2_fjLj5120ELj1ELj1ELj4ELj16ENS_18Kernel_traits_baseILj5120EfS2_fS2_fjLj128EEEEELb1ELb0ELb1ELb1EEEvNS_9FwdParamsE,@function
        .size           _ZN10layer_norm13ln_fwd_kernelINS_13Kernel_traitsIf13__nv_bfloat16fS2_fjLj5120ELj1ELj1ELj4ELj16ENS_18Kernel_traits_baseILj5120EfS2_fS2_fjLj128EEEEELb1ELb0ELb1ELb1EEEvNS_9FwdParamsE,(.L_x_37235 - _ZN10layer_norm13ln_fwd_kernelINS_13Kernel_traitsIf13__nv_bfloat16fS2_fjLj5120ELj1ELj1ELj4ELj16ENS_18Kernel_traits_baseILj5120EfS2_fS2_fjLj128EEEEELb1ELb0ELb1ELb1EEEvNS_9FwdParamsE)
        .other          _ZN10layer_norm13ln_fwd_kernelINS_13Kernel_traitsIf13__nv_bfloat16fS2_fjLj5120ELj1ELj1ELj4ELj16ENS_18Kernel_traits_baseILj5120EfS2_fS2_fjLj128EEEEELb1ELb0ELb1ELb1EEEvNS_9FwdParamsE,@"STO_CUDA_ENTRY STV_DEFAULT"
_ZN10layer_norm13ln_fwd_kernelINS_13Kernel_traitsIf13__nv_bfloat16fS2_fjLj5120ELj1ELj1ELj4ELj16ENS_18Kernel_traits_baseILj5120EfS2_fS2_fjLj128EEEEELb1ELb0ELb1ELb1EEEvNS_9FwdParamsE:
.text._ZN10layer_norm13ln_fwd_kernelINS_13Kernel_traitsIf13__nv_bfloat16fS2_fjLj5120ELj1ELj1ELj4ELj16ENS_18Kernel_traits_baseILj5120EfS2_fS2_fjLj128EEEEELb1ELb0ELb1ELb1EEEvNS_9FwdParamsE:
[----:B------:R-:W-:Y:S08]  /*0000*/  LDC R1, c[0x0][0x28] ;  /* 0x00000a00ff017b82 */ /* 0x000ff00000000800 */
[----:B------:R-:W0:Y:S01]  /*0010*/  LDC R146, c[0x0][0x2e8] ;  /* 0x0000ba00ff927b82 */ /* 0x000e220000000800 */
[----:B------:R-:W-:Y:S01]  /*0020*/  ULDC.U8 UR4, c[0x0][0x2f4] ;  /* 0x0000bd0000047ab9 */ /* 0x000fe20000000000 */
[----:B------:R-:W-:Y:S01]  /*0030*/  ULDC.64 UR6, c[0x0][0x208] ;  /* 0x0000820000067ab9 */ /* 0x000fe20000000a00 */
[----:B------:R-:W-:Y:S01]  /*0040*/  ISETP.NE.AND P0, PT, RZ, UR4, PT ;  /* 0x00000004ff007c0c */ /* 0x000fe2000bf05270 */
[----:B------:R-:W-:-:S04]  /*0050*/  ULDC.64 UR4, c[0x0][0x2e0] ;  /* 0x0000b80000047ab9 */ /* 0x000fc80000000a00 */
[----:B------:R-:W1:Y:S01]  /*0060*/  LDC R147, c[0x0][0x2ec] ;  /* 0x0000bb00ff937b82 */ /* 0x000e620000000800 */
[----:B------:R-:W-:Y:S01]  /*0070*/  IMAD.U32 R4, RZ, RZ, UR4 ;  /* 0x00000004ff047e24 */ /* 0x000fe2000f8e00ff */
[----:B------:R-:W2:Y:S01]  /*0080*/  S2R R3, SR_TID.X ;  /* 0x0000000000037919 */ /* 0x000ea20000002100 */
[----:B------:R-:W-:Y:S01]  /*0090*/  IMAD.U32 R5, RZ, RZ, UR5 ;  /* 0x00000005ff057e24 */ /* 0x000fe2000f8e00ff */
[----:B------:R-:W-:Y:S01]  /*00a0*/  ULDC.64 UR10, c[0x0][0x2c8] ;  /* 0x0000b200000a7ab9 */ /* 0x000fe20000000a00 */
[----:B------:R-:W-:Y:S01]  /*00b0*/  ULDC.64 UR12, c[0x0][0x260] ;  /* 0x00009800000c7ab9 */ /* 0x000fe20000000a00 */
[----:B------:R-:W-:Y:S02]  /*00c0*/  ULDC UR9, c[0x0][0x214] ;  /* 0x0000850000097ab9 */ /* 0x000fe40000000800 */
[----:B------:R-:W3:Y:S01]  /*00d0*/  @P0 LDC R11, c[0x0][0x2f0] ;  /* 0x0000bc00ff0b0b82 */ /* 0x000ee20000000800 */
[----:B------:R-:W4:Y:S01]  /*00e0*/  @P0 LDG.E.64 R4, desc[UR6][R4.64] ;  /* 0x0000000604040981 */ /* 0x000f22000c1e1b00 */
[----:B0-----:R-:W-:Y:S01]  /*00f0*/  @P0 MOV R8, R146 ;  /* 0x0000009200080202 */ /* 0x001fe20000000f00 */
[----:B-1----:R-:W-:-:S05]  /*0100*/  @P0 IMAD.MOV.U32 R9, RZ, RZ, R147 ;  /* 0x000000ffff090224 */ /* 0x002fca00078e0093 */
[----:B------:R-:W3:Y:S01]  /*0110*/  @P0 LDG.E.64 R6, desc[UR6][R8.64] ;  /* 0x0000000608060981 */ /* 0x000ee2000c1e1b00 */
        /* <DEDUP_REMOVED lines=20> */
[C---:B--2---:R-:W-:Y:S01]  /*0260*/  LEA.HI R154, R3.reuse, UR8, RZ, 0x19 ;  /* 0x00000008039a7c11 */ /* 0x044fe2000f8fc8ff */
[----:B0-----:R-:W-:Y:S01]  /*0270*/  IMAD R153, R0, UR8, R3 ;  /* 0x0000000800997c24 */ /* 0x001fe2000f8e0203 */
[----:B------:R-:W-:-:S04]  /*0280*/  SHF.L.U32 R0, R3, 0x5, RZ ;  /* 0x0000000503007819 */ /* 0x000fc800000006ff */
[----:B------:R-:W-:Y:S02]  /*0290*/  LOP3.LUT R0, R0, 0xfe0, RZ, 0xc0, !PT ;  /* 0x00000fe000007812 */ /* 0x000fe400078ec0ff */
[----:B----4-:R-:W-:Y:S02]  /*02a0*/  @P0 R2UR UR4, R4 ;  /* 0x00000000040402ca */ /* 0x010fe400000e0000 */
[----:B------:R-:W-:-:S11]  /*02b0*/  @P0 R2UR UR5, R5 ;  /* 0x00000000050502ca */ /* 0x000fd600000e0000 */
[----:B------:R-:W-:Y:S02]  /*02c0*/  UIADD3 UR14, UR4, -0x61c88647, URZ ;  /* 0x9e3779b9040e7890 */ /* 0x000fe4000fffe03f */
[----:B------:R-:W-:Y:S02]  /*02d0*/  UIADD3 UR15, UR5, -0x4498517b, URZ ;  /* 0xbb67ae85050f7890 */ /* 0x000fe4000fffe03f */
[----:B------:R-:W-:Y:S02]  /*02e0*/  UIADD3 UR16, UR4, 0x3c6ef372, URZ ;  /* 0x3c6ef37204107890 */ /* 0x000fe4000fffe03f */
[----:B------:R-:W-:Y:S01]  /*02f0*/  UIADD3 UR17, UR5, 0x76cf5d0a, URZ ;  /* 0x76cf5d0a05117890 */ /* 0x000fe2000fffe03f */
[----:B---3--:R-:W-:Y:S01]  /*0300*/  @P0 IADD3 R146, P1, R6, R11, RZ ;  /* 0x0000000b06920210 */ /* 0x008fe20007f3e0ff */
        /* <DEDUP_REMOVED lines=46> */
[----:B------:R-:W-:Y:S02]  /*05f0*/  CS2R R10, SRZ ;  /* 0x00000000000a7805 */ /* 0x000fe4000001ff00 */
[----:B------:R-:W-:Y:S01]  /*0600*/  LOP3.LUT R91, R9, UR27, R4, 0x96, !PT ;  /* 0x0000001b095b7c12 */ /* 0x000fe2000f8e9604 */
[----:B------:R-:W-:-:S04]  /*0610*/  IMAD.WIDE.U32 R4, R5, -0x326172a9, RZ ;  /* 0xcd9e8d5705047825 */ /* 0x000fc800078e00ff */
[----:B------:R-:W-:Y:S01]  /*0620*/  IMAD.HI.U32 R7, R91, -0x326172a9, RZ ;  /* 0xcd9e8d575b077827 */ /* 0x000fe200078e00ff */
[----:B------:R-:W-:Y:S02]  /*0630*/  LOP3.LUT R89, R5, UR26, R6, 0x96, !PT ;  /* 0x0000001a05597c12 */ /* 0x000fe4000f8e9606 */
[C---:B------:R-:W-:Y:S02]  /*0640*/  IADD3 R6, P2, R0.reuse, UR10, RZ ;  /* 0x0000000a00067c10 */ /* 0x040fe4000ff5e0ff */
[----:B------:R-:W-:Y:S01]  /*0650*/  LOP3.LUT R88, R7, UR28, R4, 0x96, !PT ;  /* 0x0000001c07587c12 */ /* 0x000fe2000f8e9604 */
[----:B------:R-:W-:Y:S01]  /*0660*/  IMAD.HI.U32 R5, R89, -0x2daee0ad, RZ ;  /* 0xd2511f5359057827 */ /* 0x000fe200078e00ff */
[----:B------:R-:W-:-:S03]  /*0670*/  IADD3 R4, P1, R0, UR12, RZ ;  /* 0x0000000c00047c10 */ /* 0x000fc6000ff3e0ff */
[----:B------:R-:W-:Y:S01]  /*0680*/  IMAD.X R7, RZ, RZ, UR11, P2 ;  /* 0x0000000bff077e24 */ /* 0x000fe200090e06ff */
[----:B------:R-:W-:Y:S02]  /*0690*/  LOP3.LUT R150, R5, UR29, R8, 0x96, !PT ;  /* 0x0000001d05967c12 */ /* 0x000fe4000f8e9608 */
[----:B------:R-:W-:Y:S01]  /*06a0*/  CS2R R8, SRZ ;  /* 0x0000000000087805 */ /* 0x000fe2000001ff00 */
        /* <DEDUP_REMOVED lines=18> */
[----:B------:R-:W-:-:S03]  /*07d0*/  IMAD.HI.U32 R2, R150, -0x326172a9, RZ ;  /* 0xcd9e8d5796027827 */ /* 0x000fc600078e00ff */
[----:B------:R-:W5:Y:S01]  /*07e0*/  LDG.E.128 R52, desc[UR6][R4.64+0x10] ;  /* 0x0000100604347981 */ /* 0x000f62000c1e1d00 */
[----:B0-----:R-:W-:Y:S01]  /*07f0*/  IMAD.WIDE.U32 R6, R88, -0x2daee0ad, RZ ;  /* 0xd2511f5358067825 */ /* 0x001fe200078e00ff */
        /* <DEDUP_REMOVED lines=8> */
[----:B------:R-:W-:-:S02]  /*0880*/  IMAD R150, R150, -0x326172a9, RZ ;  /* 0xcd9e8d5796967824 */ /* 0x000fc400078e02ff */
[----:B------:R-:W5:Y:S01]  /*0890*/  LDG.E.128 R64, desc[UR6][R4.64+0x2000] ;  /* 0x0020000604407981 */ /* 0x000f62000c1e1d00 */
[----:B------:R-:W-:Y:S01]  /*08a0*/  ISETP.NE.AND P2, PT, RZ, UR8, PT ;  /* 0x00000008ff007c0c */ /* 0x000fe2000bf45270 */
[----:B------:R-:W-:Y:S01]  /*08b0*/  ULDC UR9, c[0x0][0x294] ;  /* 0x0000a50000097ab9 */ /* 0x000fe20000000800 */
[----:B------:R-:W-:Y:S01]  /*08c0*/  ULDC UR8, c[0x0][0x290] ;  /* 0x0000a40000087ab9 */ /* 0x000fe20000000800 */
[----:B------:R-:W5:Y:S01]  /*08d0*/  LDG.E.128 R68, desc[UR6][R4.64+0x2010] ;  /* 0x0020100604447981 */ /* 0x000f62000c1e1d00 */
[----:B------:R-:W-:Y:S01]  /*08e0*/  ULDC.64 UR10, c[0x0][0x298] ;  /* 0x0000a600000a7ab9 */ /* 0x000fe20000000a00 */
[----:B------:R-:W-:Y:S02]  /*08f0*/  ULDC.64 UR12, c[0x0][0x210] ;  /* 0x00008400000c7ab9 */ /* 0x000fe40000000a00 */
[----:B------:R-:W5:Y:S04]  /*0900*/  LDG.E.128 R72, desc[UR6][R4.64+0x3000] ;  /* 0x0030000604487981 */ /* 0x000f68000c1e1d00 */
[----:B------:R-:W5:Y:S04]  /*0910*/  LDG.E.128 R76, desc[UR6][R4.64+0x3010] ;  /* 0x00301006044c7981 */ /* 0x000f68000c1e1d00 */
[----:B------:R-:W5:Y:S04]  /*0920*/  LDG.E.128 R80, desc[UR6][R4.64+0x4000] ;  /* 0x0040000604507981 */ /* 0x000f68000c1e1d00 */
[----:B------:R0:W5:Y:S02]  /*0930*/  LDG.E.128 R84, desc[UR6][R4.64+0x4010] ;  /* 0x0040100604547981 */ /* 0x000164000c1e1d00 */
[----:B0-----:R-:W-:Y:S01]  /*0940*/  IMAD.MOV.U32 R4, RZ, RZ, RZ ;  /* 0x000000ffff047224 */ /* 0x001fe200078e00ff */
[----:B------:R-:W-:-:S07]  /*0950*/  LOP3.LUT R5, R3, 0x7f, RZ, 0xc0, !PT ;  /* 0x0000007f03057812 */ /* 0x000fce00078ec0ff */
.L_x_17191:
[----:B------:R-:W0:Y:S08]  /*0960*/  LDC.64 R104, c[0x0][0x280] ;  /* 0x0000a000ff687b82 */ /* 0x000e300000000a00 */
[----:B------:R-:W1:Y:S08]  /*0970*/  LDC.64 R148, c[0x0][0x230] ;  /* 0x00008c00ff947b82 */ /* 0x000e700000000a00 */
[----:B------:R-:W2:Y:S01]  /*0980*/  LDC R156, c[0x0][0x218] ;  /* 0x00008600ff9c7b82 */ /* 0x000ea20000000800 */
[----:B0-----:R-:W-:-:S07]  /*0990*/  IMAD.WIDE R104, R154, 0x4, R104 ;  /* 0x000000049a687825 */ /* 0x001fce00078e0268 */
[----:B------:R-:W0:Y:S01]  /*09a0*/  LDC.64 R102, c[0x0][0x288] ;  /* 0x0000a200ff667b82 */ /* 0x000e220000000a00 */
[----:B------:R3:W4:Y:S01]  /*09b0*/  LDG.E R110, desc[UR6][R104.64] ;  /* 0x00000006686e7981 */ /* 0x000722000c1e1900 */
[----:B------:R-:W-:Y:S01]  /*09c0*/  IMAD.MOV.U32 R155, RZ, RZ, RZ ;  /* 0x000000ffff9b7224 */ /* 0x000fe200078e00ff */
[----:B-1----:R-:W-:-:S04]  /*09d0*/  ISETP.NE.U32.AND P0, PT, R148, RZ, PT ;  /* 0x000000ff9400720c */ /* 0x002fc80003f05070 */
[----:B------:R-:W-:Y:S01]  /*09e0*/  ISETP.NE.AND.EX P0, PT, R149, RZ, PT, P0 ;  /* 0x000000ff9500720c */ /* 0x000fe20003f05300 */
[----:B--2---:R-:W-:-:S05]  /*09f0*/  IMAD R108, R154, R156, RZ ;  /* 0x0000009c9a6c7224 */ /* 0x004fca00078e02ff */
[----:B---3--:R-:W-:-:S07]  /*0a00*/  SHF.R.S32.HI R105, RZ, 0x1f, R108 ;  /* 0x0000001fff697819 */ /* 0x008fce000001146c */
[----:B------:R-:W1:Y:S01]  /*0a10*/  @P0 LDC.64 R106, c[0x0][0x230] ;  /* 0x00008c00ff6a0b82 */ /* 0x000e620000000a00 */
[----:B------:R-:W-:Y:S01]  /*0a20*/  LEA.HI R162, R105, R108, RZ, 0x3 ;  /* 0x0000006c69a27211 */ /* 0x000fe200078f18ff */
[----:B0-----:R-:W-:-:S03]  /*0a30*/  IMAD.WIDE R102, R154, 0x4, R102 ;  /* 0x000000049a667825 */ /* 0x001fc600078e0266 */
[----:B------:R-:W-:Y:S02]  /*0a40*/  LEA.HI.SX32 R162, R162, R5, 0x1d ;  /* 0x00000005a2a27211 */ /* 0x000fe400078feaff */
[----:B-----5:R0:W5:Y:S03]  /*0a50*/  LDG.E R157, desc[UR6][R102.64] ;  /* 0x00000006669d7981 */ /* 0x020166000c1e1900 */
[----:B-1----:R-:W-:-:S05]  /*0a60*/  @P0 IMAD.WIDE.U32 R106, R162, 0x20, R106 ;  /* 0x00000020a26a0825 */ /* 0x002fca00078e006a */
[----:B------:R-:W2:Y:S04]  /*0a70*/  @P0 LDG.E.128 R96, desc[UR6][R106.64] ;  /* 0x000000066a600981 */ /* 0x000ea8000c1e1d00 */
[----:B------:R0:W5:Y:S01]  /*0a80*/  @P0 LDG.E.128 R88, desc[UR6][R106.64+0x10] ;  /* 0x000010066a580981 */ /* 0x000162000c1e1d00 */
[----:B----4-:R-:W-:-:S13]  /*0a90*/  ISETP.GE.AND P3, PT, R110, 0x1, PT ;  /* 0x000000016e00780c */ /* 0x010fda0003f66270 */
[----:B------:R-:W1:Y:S01]  /*0aa0*/  @P3 LDC.64 R100, c[0x0][0x220] ;  /* 0x00008800ff643b82 */ /* 0x000e620000000a00 */
[----:B------:R-:W-:Y:S02]  /*0ab0*/  @P3 IADD3 R109, R110, -0x1, RZ ;  /* 0xffffffff6e6d3810 */ /* 0x000fe40007ffe0ff */
[----:B------:R-:W-:-:S03]  /*0ac0*/  @P3 LOP3.LUT R5, R3, 0x7f, RZ, 0xc0, !PT ;  /* 0x0000007f03053812 */ /* 0x000fc600078ec0ff */
[----:B------:R-:W-:-:S05]  /*0ad0*/  @P3 IMAD R109, R109, R156, RZ ;  /* 0x0000009c6d6d3224 */ /* 0x000fca00078e02ff */
[----:B------:R-:W-:-:S04]  /*0ae0*/  @P3 SHF.R.S32.HI R104, RZ, 0x1f, R109 ;  /* 0x0000001fff683819 */ /* 0x000fc8000001146d */
[----:B------:R-:W-:-:S04]  /*0af0*/  @P3 LEA.HI R104, R104, R109, RZ, 0x3 ;  /* 0x0000006d68683211 */ /* 0x000fc800078f18ff */
[----:B------:R-:W-:-:S05]  /*0b00*/  @P3 LEA.HI.SX32 R155, R104, R5, 0x1d ;  /* 0x00000005689b3211 */ /* 0x000fca00078feaff */
[----:B-1----:R-:W-:-:S05]  /*0b10*/  @P3 IMAD.WIDE.U32 R104, R155, 0x10, R100 ;  /* 0x000000109b683825 */ /* 0x002fca00078e0064 */
[----:B------:R0:W5:Y:S01]  /*0b20*/  @P3 LDG.E.128 R92, desc[UR6][R104.64] ;  /* 0x00000006685c3981 */ /* 0x000162000c1e1d00 */
[----:B------:R-:W-:Y:S01]  /*0b30*/  ISETP.GT.AND P4, PT, R110, RZ, PT ;  /* 0x000000ff6e00720c */ /* 0x000fe20003f84270 */
[----:B------:R-:W-:Y:S01]  /*0b40*/  BSSY B0, `(.L_x_16818) ;  /* 0x000005d000007945 */ /* 0x000fe20003800000 */
[----:B------:R-:W-:-:S11]  /*0b50*/  SHF.R.S32.HI R158, RZ, 0x1f, R154 ;  /* 0x0000001fff9e7819 */ /* 0x000fd6000001149a */
[----:B------:R-:W-:-:S04]  /*0b60*/  @!P4 ISETP.NE.U32.AND P1, PT, R148, RZ, PT ;  /* 0x000000ff9400c20c */ /* 0x000fc80003f25070 */
[----:B------:R-:W-:Y:S01]  /*0b70*/  @!P4 ISETP.NE.AND.EX P1, PT, R149, RZ, PT, P1 ;  /* 0x000000ff9500c20c */ /* 0x000fe20003f25310 */
[----:B------:R-:W-:-:S03]  /*0b80*/  @!P4 IMAD.MOV.U32 R108, RZ, RZ, R146 ;  /* 0x000000ffff6cc224 */ /* 0x000fc600078e0092 */
        /* <DEDUP_REMOVED lines=14> */
.L_x_16821:
[----:B------:R-:W-:-:S07]  /*0c70*/  IMAD.MOV.U32 R6, RZ, RZ, R150 ;  /* 0x000000ffff067224 */ /* 0x000fce00078e0096 */
.L_x_16822:
[----:B------:R-:W-:Y:S05]  /*0c80*/  BSYNC B1 ;  /* 0x0000000000017941 */ /* 0x000fea0003800000 */
.L_x_16820:
        /* <DEDUP_REMOVED lines=16> */
.L_x_16826:
[----:B------:R-:W-:Y:S05]  /*0d90*/  BSYNC B2 ;  /* 0x0000000000027941 */ /* 0x000fea0003800000 */
.L_x_16825:
        /* <DEDUP_REMOVED lines=44> */
.L_x_16824:
[----:B------:R-:W-:Y:S05]  /*1060*/  BSYNC B1 ;  /* 0x0000000000017941 */ /* 0x000fea0003800000 */
.L_x_16823:
        /* <DEDUP_REMOVED lines=10> */
.L_x_16819:
[----:B------:R-:W-:Y:S05]  /*1110*/  BSYNC B0 ;  /* 0x0000000000007941 */ /* 0x000fea0003800000 */
.L_x_16818:
        /* <DEDUP_REMOVED lines=18> */
.L_x_16830:
[----:B------:R-:W-:-:S07]  /*1240*/  IMAD.MOV.U32 R7, RZ, RZ, R150 ;  /* 0x000000ffff077224 */ /* 0x000fce00078e0096 */
.L_x_16831:
[----:B------:R-:W-:Y:S05]  /*1250*/  BSYNC B1 ;  /* 0x0000000000017941 */ /* 0x000fea0003800000 */
.L_x_16829:
        /* <DEDUP_REMOVED lines=16> */
.L_x_16835:
[----:B------:R-:W-:Y:S05]  /*1360*/  BSYNC B2 ;  /* 0x0000000000027941 */ /* 0x000fea0003800000 */
.L_x_16834:
        /* <DEDUP_REMOVED lines=44> */
.L_x_16833:
[----:B------:R-:W-:Y:S05]  /*1630*/  BSYNC B1 ;  /* 0x0000000000017941 */ /* 0x000fea0003800000 */
.L_x_16832:
        /* <DEDUP_REMOVED lines=11> */
.L_x_16828:
[----:B------:R-:W-:Y:S05]  /*16f0*/  BSYNC B0 ;  /* 0x0000000000007941 */ /* 0x000fea0003800000 */
.L_x_16827:
        /* <DEDUP_REMOVED lines=18> */
.L_x_16839:
[----:B------:R-:W-:-:S07]  /*1820*/  IMAD.MOV.U32 R102, RZ, RZ, R150 ;  /* 0x000000ffff667224 */ /* 0x000fce00078e0096 */
.L_x_16840:
[----:B------:R-:W-:Y:S05]  /*1830*/  BSYNC B1 ;  /* 0x0000000000017941 */ /* 0x000fea0003800000 */
.L_x_16838:
        /* <DEDUP_REMOVED lines=16> */
.L_x_16844:
[----:B------:R-:W-:Y:S05]  /*1940*/  BSYNC B2 ;  /* 0x0000000000027941 */ /* 0x000fea0003800000 */
.L_x_16843:
        /* <DEDUP_REMOVED lines=44> */
.L_x_16842:
[----:B------:R-:W-:Y:S05]  /*1c10*/  BSYNC B1 ;  /* 0x0000000000017941 */ /* 0x000fea0003800000 */
.L_x_16841:
        /* <DEDUP_REMOVED lines=10> */
.L_x_16837:
[----:B------:R-:W-:Y:S05]  /*1cc0*/  BSYNC B0 ;  /* 0x0000000000007941 */ /* 0x000fea0003800000 */
.L_x_16836:
        /* <DEDUP_REMOVED lines=18> */
.L_x_16848:
[----:B------:R-:W-:-:S07]  /*1df0*/  IMAD.MOV.U32 R103, RZ, RZ, R150 ;  /* 0x000000ffff677224 */ /* 0x000fce00078e0096 */
.L_x_16849:
[----:B------:R-:W-:Y:S05]  /*1e00*/  BSYNC B1 ;  /* 0x0000000000017941 */ /* 0x000fea0003800000 */
.L_x_16847:
        /* <DEDUP_REMOVED lines=16> */
.L_x_16853:
[----:B------:R-:W-:Y:S05]  /*1f10*/  BSYNC B2 ;  /* 0x0000000000027941 */ /* 0x000fea0003800000 */
.L_x_16852:
        /* <DEDUP_REMOVED lines=44> */
.L_x_16851:
[----:B------:R-:W-:Y:S05]  /*21e0*/  BSYNC B1 ;  /* 0x0000000000017941 */ /* 0x000fea0003800000 */
.L_x_16850:
        /* <DEDUP_REMOVED lines=11> */
.L_x_16846:
[----:B------:R-:W-:Y:S05]  /*22a0*/  BSYNC B0 ;  /* 0x0000000000007941 */ /* 0x000fea0003800000 */
.L_x_16845:
        /* <DEDUP_REMOVED lines=18> */
.L_x_16857:
[----:B------:R-:W-:-:S07]  /*23d0*/  IMAD.MOV.U32 R104, RZ, RZ, R150 ;  /* 0x000000ffff687224 */ /* 0x000fce00078e0096 */
.L_x_16858:
[----:B------:R-:W-:Y:S05]  /*23e0*/  BSYNC B1 ;  /* 0x0000000000017941 */ /* 0x000fea0003800000 */
.L_x_16856:
        /* <DEDUP_REMOVED lines=16> */
.L_x_16862:
[----:B------:R-:W-:Y:S05]  /*24f0*/  BSYNC B2 ;  /* 0x0000000000027941 */ /* 0x000fea0003800000 */
.L_x_16861:
        /* <DEDUP_REMOVED lines=44> */
.L_x_16860:
[----:B------:R-:W-:Y:S05]  /*27c0*/  BSYNC B1 ;  /* 0x0000000000017941 */ /* 0x000fea0003800000 */
.L_x_16859:
        /* <DEDUP_REMOVED lines=10> */
.L_x_16855:
[----:B------:R-:W-:Y:S05]  /*2870*/  BSYNC B0 ;  /* 0x0000000000007941 */ /* 0x000fea0003800000 */
.L_x_16854:
        /* <DEDUP_REMOVED lines=18> */
.L_x_16866:
[----:B------:R-:W-:-:S07]  /*29a0*/  IMAD.MOV.U32 R105, RZ, RZ, R150 ;  /* 0x000000ffff697224 */ /* 0x000fce00078e0096 */
.L_x_16867:
[----:B------:R-:W-:Y:S05]  /*29b0*/  BSYNC B1 ;  /* 0x0000000000017941 */ /* 0x000fea0003800000 */
.L_x_16865:
        /* <DEDUP_REMOVED lines=16> */
.L_x_16871:
[----:B------:R-:W-:Y:S05]  /*2ac0*/  BSYNC B2 ;  /* 0x0000000000027941 */ /* 0x000fea0003800000 */
.L_x_16870:
        /* <DEDUP_REMOVED lines=44> */
.L_x_16869:
[----:B------:R-:W-:Y:S05]  /*2d90*/  BSYNC B1 ;  /* 0x0000000000017941 */ /* 0x000fea0003800000 */
.L_x_16868:
        /* <DEDUP_REMOVED lines=11> */
.L_x_16864:
[----:B------:R-:W-:Y:S05]  /*2e50*/  BSYNC B0 ;  /* 0x0000000000007941 */ /* 0x000fea0003800000 */
.L_x_16863:
        /* <DEDUP_REMOVED lines=18> */
.L_x_16875:
[----:B------:R-:W-:-:S07]  /*2f80*/  IMAD.MOV.U32 R106, RZ, RZ, R150 ;  /* 0x000000ffff6a7224 */ /* 0x000fce00078e0096 */
.L_x_16876:
[----:B------:R-:W-:Y:S05]  /*2f90*/  BSYNC B1 ;  /* 0x0000000000017941 */ /* 0x000fea0003800000 */
.L_x_16874:
        /* <DEDUP_REMOVED lines=16> */
.L_x_16880:
[----:B------:R-:W-:Y:S05]  /*30a0*/  BSYNC B2 ;  /* 0x0000000000027941 */ /* 0x000fea0003800000 */
.L_x_16879:
        /* <DEDUP_REMOVED lines=44> */
.L_x_16878:
[----:B------:R-:W-:Y:S05]  /*3370*/  BSYNC B1 ;  /* 0x0000000000017941 */ /* 0x000fea0003800000 */
.L_x_16877:
        /* <DEDUP_REMOVED lines=10> */
.L_x_16873:
[----:B------:R-:W-:Y:S05]  /*3420*/  BSYNC B0 ;  /* 0x0000000000007941 */ /* 0x000fea0003800000 */
.L_x_16872:
        /* <DEDUP_REMOVED lines=18> */
.L_x_16884:
[----:B------:R-:W-:-:S07]  /*3550*/  IMAD.MOV.U32 R107, RZ, RZ, R150 ;  /* 0x000000ffff6b7224 */ /* 0x000fce00078e0096 */
.L_x_16885:
[----:B------:R-:W-:Y:S05]  /*3560*/  BSYNC B1 ;  /* 0x0000000000017941 */ /* 0x000fea0003800000 */
.L_x_16883:
        /* <DEDUP_REMOVED lines=16> */
.L_x_16889:
[----:B------:R-:W-:Y:S05]  /*3670*/  BSYNC B2 ;  /* 0x0000000000027941 */ /* 0x000fea0003800000 */
.L_x_16888:
        /* <DEDUP_REMOVED lines=44> */
.L_x_16887:
[----:B------:R-:W-:Y:S05]  /*3940*/  BSYNC B1 ;  /* 0x0000000000017941 */ /* 0x000fea0003800000 */
.L_x_16886:
        /* <DEDUP_REMOVED lines=11> */
.L_x_16882:
[----:B------:R-:W-:Y:S05]  /*3a00*/  BSYNC B0 ;  /* 0x0000000000007941 */ /* 0x000fea0003800000 */
.L_x_16881:
        /* <DEDUP_REMOVED lines=31> */
.L_x_16891:
[----:B------:R-:W-:Y:S05]  /*3c00*/  BSYNC B0 ;  /* 0x0000000000007941 */ /* 0x000fea0003800000 */
.L_x_16890:
        /* <DEDUP_REMOVED lines=22> */
.L_x_16895:
[----:B------:R-:W-:-:S07]  /*3d70*/  IMAD.MOV.U32 R6, RZ, RZ, R150 ;  /* 0x000000ffff067224 */ /* 0x000fce00078e0096 */
.L_x_16896:
[----:B------:R-:W-:Y:S05]  /*3d80*/  BSYNC B1 ;  /* 0x0000000000017941 */ /* 0x000fea0003800000 */
.L_x_16894:
        /* <DEDUP_REMOVED lines=16> */
.L_x_16900:
[----:B------:R-:W-:Y:S05]  /*3e90*/  BSYNC B2 ;  /* 0x0000000000027941 */ /* 0x000fea0003800000 */
.L_x_16899:
        /* <DEDUP_REMOVED lines=44> */
.L_x_16898:
[----:B------:R-:W-:Y:S05]  /*4160*/  BSYNC B1 ;  /* 0x0000000000017941 */ /* 0x000fea0003800000 */
.L_x_16897:
        /* <DEDUP_REMOVED lines=10> */
.L_x_16893:
[----:B------:R-:W-:Y:S05]  /*4210*/  BSYNC B0 ;  /* 0x0000000000007941 */ /* 0x000fea0003800000 */
.L_x_16892:
        /* <DEDUP_REMOVED lines=18> */
.L_x_16904:
[----:B------:R-:W-:-:S07]  /*4340*/  IMAD.MOV.U32 R7, RZ, RZ, R150 ;  /* 0x000000ffff077224 */ /* 0x000fce00078e0096 */
.L_x_16905:
[----:B------:R-:W-:Y:S05]  /*4350*/  BSYNC B1 ;  /* 0x0000000000017941 */ /* 0x000fea0003800000 */
.L_x_16903:
        /* <DEDUP_REMOVED lines=16> */
.L_x_16909:
[----:B------:R-:W-:Y:S05]  /*4460*/  BSYNC B2 ;  /* 0x0000000000027941 */ /* 0x000fea0003800000 */
.L_x_16908:
        /* <DEDUP_REMOVED lines=44> */
.L_x_16907:
[----:B------:R-:W-:Y:S05]  /*4730*/  BSYNC B1 ;  /* 0x0000000000017941 */ /* 0x000fea0003800000 */
.L_x_16906:
        /* <DEDUP_REMOVED lines=11> */
.L_x_16902:
[----:B------:R-:W-:Y:S05]  /*47f0*/  BSYNC B0 ;  /* 0x0000000000007941 */ /* 0x000fea0003800000 */
.L_x_16901:
        /* <DEDUP_REMOVED lines=18> */
.L_x_16913:
[----:B------:R-:W-:-:S07]  /*4920*/  IMAD.MOV.U32 R110, RZ, RZ, R150 ;  /* 0x000000ffff6e7224 */ /* 0x000fce00078e0096 */
.L_x_16914:
[----:B------:R-:W-:Y:S05]  /*4930*/  BSYNC B1 ;  /* 0x0000000000017941 */ /* 0x000fea0003800000 */
.L_x_16912:
        /* <DEDUP_REMOVED lines=16> */
.L_x_16918:
[----:B------:R-:W-:Y:S05]  /*4a40*/  BSYNC B2 ;  /* 0x0000000000027941 */ /* 0x000fea0003800000 */
.L_x_16917:
        /* <DEDUP_REMOVED lines=44> */
.L_x_16916:
[----:B------:R-:W-:Y:S05]  /*4d10*/  BSYNC B1 ;  /* 0x0000000000017941 */ /* 0x000fea0003800000 */
.L_x_16915:
        /* <DEDUP_REMOVED lines=10> */
.L_x_16911:
[----:B------:R-:W-:Y:S05]  /*4dc0*/  BSYNC B0 ;  /* 0x0000000000007941 */ /* 0x000fea0003800000 */
.L_x_16910:
        /* <DEDUP_REMOVED lines=18> */
.L_x_16922:
[----:B------:R-:W-:-:S07]  /*4ef0*/  IMAD.MOV.U32 R111, RZ, RZ, R150 ;  /* 0x000000ffff6f7224 */ /* 0x000fce00078e0096 */
.L_x_16923:
[----:B------:R-:W-:Y:S05]  /*4f00*/  BSYNC B1 ;  /* 0x0000000000017941 */ /* 0x000fea0003800000 */
.L_x_16921:
        /* <DEDUP_REMOVED lines=16> */
.L_x_16927:
[----:B------:R-:W-:Y:S05]  /*5010*/  BSYNC B2 ;  /* 0x0000000000027941 */ /* 0x000fea0003800000 */
.L_x_16926:
        /* <DEDUP_REMOVED lines=44> */
.L_x_16925:
[----:B------:R-:W-:Y:S05]  /*52e0*/  BSYNC B1 ;  /* 0x0000000000017941 */ /* 0x000fea0003800000 */
.L_x_16924:
        /* <DEDUP_REMOVED lines=11> */
.L_x_16920:
[----:B------:R-:W-:Y:S05]  /*53a0*/  BSYNC B0 ;  /* 0x0000000000007941 */ /* 0x000fea0003800000 */
.L_x_16919:
        /* <DEDUP_REMOVED lines=18> */
.L_x_16931:
[----:B------:R-:W-:-:S07]  /*54d0*/  IMAD.MOV.U32 R121, RZ, RZ, R150 ;  /* 0x000000ffff797224 */ /* 0x000fce00078e0096 */
.L_x_16932:
[----:B------:R-:W-:Y:S05]  /*54e0*/  BSYNC B1 ;  /* 0x0000000000017941 */ /* 0x000fea0003800000 */
.L_x_16930:
        /* <DEDUP_REMOVED lines=16> */
.L_x_16936:
[----:B------:R-:W-:Y:S05]  /*55f0*/  BSYNC B2 ;  /* 0x0000000000027941 */ /* 0x000fea0003800000 */
.L_x_16935:
        /* <DEDUP_REMOVED lines=44> */
.L_x_16934:
[----:B------:R-:W-:Y:S05]  /*58c0*/  BSYNC B1 ;  /* 0x0000000000017941 */ /* 0x000fea0003800000 */
.L_x_16933:
        /* <DEDUP_REMOVED lines=10> */
.L_x_16929:
[----:B------:R-:W-:Y:S05]  /*5970*/  BSYNC B0 ;  /* 0x0000000000007941 */ /* 0x000fea0003800000 */
.L_x_16928:
        /* <DEDUP_REMOVED lines=18> */
.L_x_16940:
[----:B------:R-:W-:-:S07]  /*5aa0*/  IMAD.MOV.U32 R113, RZ, RZ, R150 ;  /* 0x000000ffff717224 */ /* 0x000fce00078e0096 */
.L_x_16941:
[----:B------:R-:W-:Y:S05]  /*5ab0*/  BSYNC B1 ;  /* 0x0000000000017941 */ /* 0x000fea0003800000 */
.L_x_16939:
        /* <DEDUP_REMOVED lines=16> */
.L_x_16945:
[----:B------:R-:W-:Y:S05]  /*5bc0*/  BSYNC B2 ;  /* 0x0000000000027941 */ /* 0x000fea0003800000 */
.L_x_16944:
        /* <DEDUP_REMOVED lines=44> */
.L_x_16943:
[----:B------:R-:W-:Y:S05]  /*5e90*/  BSYNC B1 ;  /* 0x0000000000017941 */ /* 0x000fea0003800000 */
.L_x_16942:
        /* <DEDUP_REMOVED lines=11> */
.L_x_16938:
[----:B------:R-:W-:Y:S05]  /*5f50*/  BSYNC B0 ;  /* 0x0000000000007941 */ /* 0x000fea0003800000 */
.L_x_16937:
        /* <DEDUP_REMOVED lines=18> */
.L_x_16949:
[----:B------:R-:W-:-:S07]  /*6080*/  IMAD.MOV.U32 R121, RZ, RZ, R150 ;  /* 0x000000ffff797224 */ /* 0x000fce00078e0096 */
.L_x_16950:
[----:B------:R-:W-:Y:S05]  /*6090*/  BSYNC B1 ;  /* 0x0000000000017941 */ /* 0x000fea0003800000 */
.L_x_16948:
        /* <DEDUP_REMOVED lines=16> */
.L_x_16954:
[----:B------:R-:W-:Y:S05]  /*61a0*/  BSYNC B2 ;  /* 0x0000000000027941 */ /* 0x000fea0003800000 */
.L_x_16953:
        /* <DEDUP_REMOVED lines=44> */
.L_x_16952:
[----:B------:R-:W-:Y:S05]  /*6470*/  BSYNC B1 ;  /* 0x0000000000017941 */ /* 0x000fea0003800000 */
.L_x_16951:
        /* <DEDUP_REMOVED lines=10> */
.L_x_16947:
[----:B------:R-:W-:Y:S05]  /*6520*/  BSYNC B0 ;  /* 0x0000000000007941 */ /* 0x000fea0003800000 */
.L_x_16946:
        /* <DEDUP_REMOVED lines=18> */
.L_x_16958:
[----:B------:R-:W-:-:S07]  /*6650*/  IMAD.MOV.U32 R115, RZ, RZ, R150 ;  /* 0x000000ffff737224 */ /* 0x000fce00078e0096 */
.L_x_16959:
[----:B------:R-:W-:Y:S05]  /*6660*/  BSYNC B1 ;  /* 0x0000000000017941 */ /* 0x000fea0003800000 */
.L_x_16957:
        /* <DEDUP_REMOVED lines=16> */
.L_x_16963:
[----:B------:R-:W-:Y:S05]  /*6770*/  BSYNC B2 ;  /* 0x0000000000027941 */ /* 0x000fea0003800000 */
.L_x_16962:
        /* <DEDUP_REMOVED lines=44> */
.L_x_16961:
[----:B------:R-:W-:Y:S05]  /*6a40*/  BSYNC B1 ;  /* 0x0000000000017941 */ /* 0x000fea0003800000 */
.L_x_16960:
        /* <DEDUP_REMOVED lines=11> */
.L_x_16956:
[----:B------:R-:W-:Y:S05]  /*6b00*/  BSYNC B0 ;  /* 0x0000000000007941 */ /* 0x000fea0003800000 */
.L_x_16955:
        /* <DEDUP_REMOVED lines=30> */
.L_x_16965:
[----:B------:R-:W-:Y:S05]  /*6cf0*/  BSYNC B0 ;  /* 0x0000000000007941 */ /* 0x000fea0003800000 */
.L_x_16964:
        /* <DEDUP_REMOVED lines=22> */
.L_x_16969:
[----:B------:R-:W-:-:S07]  /*6e60*/  MOV R6, R150 ;  /* 0x0000009600067202 */ /* 0x000fce0000000f00 */
.L_x_16970:
[----:B------:R-:W-:Y:S05]  /*6e70*/  BSYNC B1 ;  /* 0x0000000000017941 */ /* 0x000fea0003800000 */
.L_x_16968:
        /* <DEDUP_REMOVED lines=16> */
.L_x_16974:
[----:B------:R-:W-:Y:S05]  /*6f80*/  BSYNC B2 ;  /* 0x0000000000027941 */ /* 0x000fea0003800000 */
.L_x_16973:
        /* <DEDUP_REMOVED lines=44> */
.L_x_16972:
[----:B------:R-:W-:Y:S05]  /*7250*/  BSYNC B1 ;  /* 0x0000000000017941 */ /* 0x000fea0003800000 */
.L_x_16971:
        /* <DEDUP_REMOVED lines=10> */
.L_x_16967:
[----:B------:R-:W-:Y:S05]  /*7300*/  BSYNC B0 ;  /* 0x0000000000007941 */ /* 0x000fea0003800000 */
.L_x_16966:
        /* <DEDUP_REMOVED lines=18> */
.L_x_16978:
[----:B------:R-:W-:-:S07]  /*7430*/  MOV R7, R150 ;  /* 0x0000009600077202 */ /* 0x000fce0000000f00 */
.L_x_16979:
[----:B------:R-:W-:Y:S05]  /*7440*/  BSYNC B1 ;  /* 0x0000000000017941 */ /* 0x000fea0003800000 */
.L_x_16977:
        /* <DEDUP_REMOVED lines=16> */
.L_x_16983:
[----:B------:R-:W-:Y:S05]  /*7550*/  BSYNC B2 ;  /* 0x0000000000027941 */ /* 0x000fea0003800000 */
.L_x_16982:
        /* <DEDUP_REMOVED lines=44> */
.L_x_16981:
[----:B------:R-:W-:Y:S05]  /*7820*/  BSYNC B1 ;  /* 0x0000000000017941 */ /* 0x000fea0003800000 */
.L_x_16980:
        /* <DEDUP_REMOVED lines=11> */
.L_x_16976:
[----:B------:R-:W-:Y:S05]  /*78e0*/  BSYNC B0 ;  /* 0x0000000000007941 */ /* 0x000fea0003800000 */
.L_x_16975:
        /* <DEDUP_REMOVED lines=18> */
.L_x_16987:
[----:B------:R-:W-:-:S07]  /*7a10*/  MOV R126, R150 ;  /* 0x00000096007e7202 */ /* 0x000fce0000000f00 */
.L_x_16988:
[----:B------:R-:W-:Y:S05]  /*7a20*/  BSYNC B1 ;  /* 0x0000000000017941 */ /* 0x000fea0003800000 */
.L_x_16986:
        /* <DEDUP_REMOVED lines=16> */
.L_x_16992:
[----:B------:R-:W-:Y:S05]  /*7b30*/  BSYNC B2 ;  /* 0x0000000000027941 */ /* 0x000fea0003800000 */
.L_x_16991:
        /* <DEDUP_REMOVED lines=44> */
.L_x_16990:
[----:B------:R-:W-:Y:S05]  /*7e00*/  BSYNC B1 ;  /* 0x0000000000017941 */ /* 0x000fea0003800000 */
.L_x_16989:
        /* <DEDUP_REMOVED lines=10> */
.L_x_16985:
[----:B------:R-:W-:Y:S05]  /*7eb0*/  BSYNC B0 ;  /* 0x0000000000007941 */ /* 0x000fea0003800000 */
.L_x_16984:
        /* <DEDUP_REMOVED lines=18> */
.L_x_16996:
[----:B------:R-:W-:-:S07]  /*7fe0*/  MOV R119, R150 ;  /* 0x0000009600777202 */ /* 0x000fce0000000f00 */
.L_x_16997:
[----:B------:R-:W-:Y:S05]  /*7ff0*/  BSYNC B1 ;  /* 0x0000000000017941 */ /* 0x000fea0003800000 */
.L_x_16995:
        /* <DEDUP_REMOVED lines=16> */
.L_x_17001:
[----:B------:R-:W-:Y:S05]  /*8100*/  BSYNC B2 ;  /* 0x0000000000027941 */ /* 0x000fea0003800000 */
.L_x_17000:
        /* <DEDUP_REMOVED lines=44> */
.L_x_16999:
[----:B------:R-:W-:Y:S05]  /*83d0*/  BSYNC B1 ;  /* 0x0000000000017941 */ /* 0x000fea0003800000 */
.L_x_16998:
        /* <DEDUP_REMOVED lines=11> */
.L_x_16994:
[----:B------:R-:W-:Y:S05]  /*8490*/  BSYNC B0 ;  /* 0x0000000000007941 */ /* 0x000fea0003800000 */
.L_x_16993:
        /* <DEDUP_REMOVED lines=18> */
.L_x_17005:
[----:B------:R-:W-:-:S07]  /*85c0*/  MOV R129, R150 ;  /* 0x0000009600817202 */ /* 0x000fce0000000f00 */
.L_x_17006:
[----:B------:R-:W-:Y:S05]  /*85d0*/  BSYNC B1 ;  /* 0x0000000000017941 */ /* 0x000fea0003800000 */
.L_x_17004:
        /* <DEDUP_REMOVED lines=16> */
.L_x_17010:
[----:B------:R-:W-:Y:S05]  /*86e0*/  BSYNC B2 ;  /* 0x0000000000027941 */ /* 0x000fea0003800000 */
.L_x_17009:
        /* <DEDUP_REMOVED lines=44> */
.L_x_17008:
[----:B------:R-:W-:Y:S05]  /*89b0*/  BSYNC B1 ;  /* 0x0000000000017941 */ /* 0x000fea0003800000 */
.L_x_17007:
        /* <DEDUP_REMOVED lines=10> */
.L_x_17003:
[----:B------:R-:W-:Y:S05]  /*8a60*/  BSYNC B0 ;  /* 0x0000000000007941 */ /* 0x000fea0003800000 */
.L_x_17002:
        /* <DEDUP_REMOVED lines=18> */
.L_x_17014:
[----:B------:R-:W-:-:S07]  /*8b90*/  MOV R121, R150 ;  /* 0x0000009600797202 */ /* 0x000fce0000000f00 */
.L_x_17015:
[----:B------:R-:W-:Y:S05]  /*8ba0*/  BSYNC B1 ;  /* 0x0000000000017941 */ /* 0x000fea0003800000 */
.L_x_17013:
        /* <DEDUP_REMOVED lines=16> */
.L_x_17019:
[----:B------:R-:W-:Y:S05]  /*8cb0*/  BSYNC B2 ;  /* 0x0000000000027941 */ /* 0x000fea0003800000 */
.L_x_17018:
        /* <DEDUP_REMOVED lines=44> */
.L_x_17017:
[----:B------:R-:W-:Y:S05]  /*8f80*/  BSYNC B1 ;  /* 0x0000000000017941 */ /* 0x000fea0003800000 */
.L_x_17016:
        /* <DEDUP_REMOVED lines=11> */
.L_x_17012:
[----:B------:R-:W-:Y:S05]  /*9040*/  BSYNC B0 ;  /* 0x0000000000007941 */ /* 0x000fea0003800000 */
.L_x_17011:
        /* <DEDUP_REMOVED lines=18> */
.L_x_17023:
[----:B------:R-:W-:-:S07]  /*9170*/  MOV R129, R150 ;  /* 0x0000009600817202 */ /* 0x000fce0000000f00 */
.L_x_17024:
[----:B------:R-:W-:Y:S05]  /*9180*/  BSYNC B1 ;  /* 0x0000000000017941 */ /* 0x000fea0003800000 */
.L_x_17022:
        /* <DEDUP_REMOVED lines=16> */
.L_x_17028:
[----:B------:R-:W-:Y:S05]  /*9290*/  BSYNC B2 ;  /* 0x0000000000027941 */ /* 0x000fea0003800000 */
.L_x_17027:
        /* <DEDUP_REMOVED lines=44> */
.L_x_17026:
[----:B------:R-:W-:Y:S05]  /*9560*/  BSYNC B1 ;  /* 0x0000000000017941 */ /* 0x000fea0003800000 */
.L_x_17025:
        /* <DEDUP_REMOVED lines=10> */
.L_x_17021:
[----:B------:R-:W-:Y:S05]  /*9610*/  BSYNC B0 ;  /* 0x0000000000007941 */ /* 0x000fea0003800000 */
.L_x_17020:
        /* <DEDUP_REMOVED lines=18> */
.L_x_17032:
[----:B------:R-:W-:-:S07]  /*9740*/  MOV R123, R150 ;  /* 0x00000096007b7202 */ /* 0x000fce0000000f00 */
.L_x_17033:
[----:B------:R-:W-:Y:S05]  /*9750*/  BSYNC B1 ;  /* 0x0000000000017941 */ /* 0x000fea0003800000 */
.L_x_17031:
        /* <DEDUP_REMOVED lines=16> */
.L_x_17037:
[----:B------:R-:W-:Y:S05]  /*9860*/  BSYNC B2 ;  /* 0x0000000000027941 */ /* 0x000fea0003800000 */
.L_x_17036:
        /* <DEDUP_REMOVED lines=44> */
.L_x_17035:
[----:B------:R-:W-:Y:S05]  /*9b30*/  BSYNC B1 ;  /* 0x0000000000017941 */ /* 0x000fea0003800000 */
.L_x_17034:
        /* <DEDUP_REMOVED lines=11> */
.L_x_17030:
[----:B------:R-:W-:Y:S05]  /*9bf0*/  BSYNC B0 ;  /* 0x0000000000007941 */ /* 0x000fea0003800000 */
.L_x_17029:
[----:B------:R-:W-:Y:S01]  /*9c00*/  IMAD.WIDE.U32 R128, R128, 0x20, R160 ;  /* 0x0000002080807825 */ /* 0x000fe200078e00a0 */
[----:B------:R-:W0:Y:S01]  /*9c10*/  @P3 LDC.64 R124, c[0x0][0x220] ;  /* 0x00008800ff7c3b82 */ /* 0x000e220000000a00 */
[----:B------:R-:W-:Y:S03]  /*9c20*/  BSSY B0, `(.L_x_17038) ;  /* 0x0000019000007945 */ /* 0x000fe60003800000 */
[----:B------:R1:W-:Y:S04]  /*9c30*/  STG.E.128 desc[UR6][R128.64], R116 ;  /* 0x0000007480007986 */ /* 0x0003e8000c101d06 */
[----:B------:R-:W2:Y:S01]  /*9c40*/  @P0 LDC.64 R126, c[0x0][0x230] ;  /* 0x00008c00ff7e0b82 */ /* 0x000ea20000000a00 */
[----:B------:R1:W-:Y:S01]  /*9c50*/  STG.E.128 desc[UR6][R128.64+0x10], R120 ;  /* 0x0000107880007986 */ /* 0x0003e2000c101d06 */
[----:B------:R-:W-:Y:S05]  /*9c60*/  @!P3 BRA `(.L_x_17039) ;  /* 0x000000000050b947 */ /* 0x000fea0003800000 */
[----:B-1----:R-:W-:Y:S01]  /*9c70*/  IMAD.U32 R128, R144, 0x10000, RZ ;  /* 0x0001000090807824 */ /* 0x002fe200078e00ff */
[----:B------:R-:W-:Y:S02]  /*9c80*/  LOP3.LUT R134, R141, 0xff, RZ, 0xc0, !PT ;  /* 0x000000ff8d867812 */ /* 0x000fe400078ec0ff */
[----:B------:R-:W-:Y:S02]  /*9c90*/  LOP3.LUT R132, R140, 0xff, RZ, 0xc0, !PT ;  /* 0x000000ff8c847812 */ /* 0x000fe400078ec0ff */
[----:B------:R-:W-:Y:S01]  /*9ca0*/  LOP3.LUT R129, R128, 0xff0000, RZ, 0xc0, !PT ;  /* 0x00ff000080817812 */ /* 0x000fe200078ec0ff */
[----:B------:R-:W-:Y:S01]  /*9cb0*/  IMAD.WIDE.U32 R134, R134, 0x1000000, RZ ;  /* 0x0100000086867825 */ /* 0x000fe200078e00ff */
[----:B------:R-:W-:Y:S02]  /*9cc0*/  LOP3.LUT R128, R145, 0xffff, RZ, 0xc0, !PT ;  /* 0x0000ffff91807812 */ /* 0x000fe400078ec0ff */
[----:B------:R-:W-:Y:S01]  /*9cd0*/  LOP3.LUT R130, R7, 0xff, RZ, 0xc0, !PT ;  /* 0x000000ff07827812 */ /* 0x000fe200078ec0ff */
[----:B------:R-:W-:Y:S01]  /*9ce0*/  IMAD.WIDE.U32 R132, R132, 0x10000, RZ ;  /* 0x0001000084847825 */ /* 0x000fe200078e00ff */
[----:B------:R-:W-:-:S02]  /*9cf0*/  PRMT R128, R129, 0x4210, R128 ;  /* 0x0000421081807816 */ /* 0x000fc40000000080 */
[----:B------:R-:W-:-:S04]  /*9d00*/  PRMT R129, R143, 0x7104, RZ ;  /* 0x000071048f817816 */ /* 0x000fc800000000ff */
        /* <DEDUP_REMOVED lines=10> */
.L_x_17039:
[----:B------:R-:W-:Y:S05]  /*9db0*/  BSYNC B0 ;  /* 0x0000000000007941 */ /* 0x000fea0003800000 */
.L_x_17038:
[----:B------:R-:W-:Y:S01]  /*9dc0*/  IADD3 R138, R162, 0x180, RZ ;  /* 0x00000180a28a7810 */ /* 0x000fe20007ffe0ff */
[----:B------:R-:W-:-:S04]  /*9dd0*/  VIADD R137, R155, 0x180 ;  /* 0x000001809b897836 */ /* 0x000fc80000000000 */
[----:B--2---:R-:W-:-:S05]  /*9de0*/  @P0 IMAD.WIDE.U32 R126, R138, 0x20, R126 ;  /* 0x000000208a7e0825 */ /* 0x004fca00078e007e */
[----:B------:R-:W2:Y:S01]  /*9df0*/  @P0 LDG.E.128 R96, desc[UR6][R126.64] ;  /* 0x000000067e600981 */ /* 0x000ea2000c1e1d00 */
[----:B------:R-:W-:Y:S01]  /*9e00*/  @!P4 ISETP.NE.U32.AND P1, PT, R148, RZ, PT ;  /* 0x000000ff9400c20c */ /* 0x000fe20003f25070 */
[----:B0-----:R-:W-:Y:S02]  /*9e10*/  @P3 IMAD.WIDE.U32 R124, R137, 0x10, R124 ;  /* 0x00000010897c3825 */ /* 0x001fe400078e007c */
        /* <DEDUP_REMOVED lines=19> */
.L_x_17043:
[----:B------:R-:W-:-:S07]  /*9f50*/  IMAD.MOV.U32 R6, RZ, RZ, R150 ;  /* 0x000000ffff067224 */ /* 0x000fce00078e0096 */
.L_x_17044:
[----:B------:R-:W-:Y:S05]  /*9f60*/  BSYNC B1 ;  /* 0x0000000000017941 */ /* 0x000fea0003800000 */
.L_x_17042:
        /* <DEDUP_REMOVED lines=16> */
.L_x_17048:
[----:B------:R-:W-:Y:S05]  /*a070*/  BSYNC B2 ;  /* 0x0000000000027941 */ /* 0x000fea0003800000 */
.L_x_17047:
        /* <DEDUP_REMOVED lines=44> */
.L_x_17046:
[----:B------:R-:W-:Y:S05]  /*a340*/  BSYNC B1 ;  /* 0x0000000000017941 */ /* 0x000fea0003800000 */
.L_x_17045:
        /* <DEDUP_REMOVED lines=10> */
.L_x_17041:
[----:B------:R-:W-:Y:S05]  /*a3f0*/  BSYNC B0 ;  /* 0x0000000000007941 */ /* 0x000fea0003800000 */
.L_x_17040:
        /* <DEDUP_REMOVED lines=18> */
.L_x_17052:
[----:B------:R-:W-:-:S07]  /*a520*/  IMAD.MOV.U32 R7, RZ, RZ, R150 ;  /* 0x000000ffff077224 */ /* 0x000fce00078e0096 */
.L_x_17053:
[----:B------:R-:W-:Y:S05]  /*a530*/  BSYNC B1 ;  /* 0x0000000000017941 */ /* 0x000fea0003800000 */
.L_x_17051:
        /* <DEDUP_REMOVED lines=16> */
.L_x_17057:
[----:B------:R-:W-:Y:S05]  /*a640*/  BSYNC B2 ;  /* 0x0000000000027941 */ /* 0x000fea0003800000 */
.L_x_17056:
        /* <DEDUP_REMOVED lines=44> */
.L_x_17055:
[----:B------:R-:W-:Y:S05]  /*a910*/  BSYNC B1 ;  /* 0x0000000000017941 */ /* 0x000fea0003800000 */
.L_x_17054:
        /* <DEDUP_REMOVED lines=11> */
.L_x_17050:
[----:B------:R-:W-:Y:S05]  /*a9d0*/  BSYNC B0 ;  /* 0x0000000000007941 */ /* 0x000fea0003800000 */
.L_x_17049:
        /* <DEDUP_REMOVED lines=18> */
.L_x_17061:
[----:B------:R-:W-:-:S07]  /*ab00*/  IMAD.MOV.U32 R132, RZ, RZ, R150 ;  /* 0x000000ffff847224 */ /* 0x000fce00078e0096 */
.L_x_17062:
[----:B------:R-:W-:Y:S05]  /*ab10*/  BSYNC B1 ;  /* 0x0000000000017941 */ /* 0x000fea0003800000 */
.L_x_17060:
        /* <DEDUP_REMOVED lines=16> */
.L_x_17066:
[----:B------:R-:W-:Y:S05]  /*ac20*/  BSYNC B2 ;  /* 0x0000000000027941 */ /* 0x000fea0003800000 */
.L_x_17065:
        /* <DEDUP_REMOVED lines=44> */
.L_x_17064:
[----:B------:R-:W-:Y:S05]  /*aef0*/  BSYNC B1 ;  /* 0x0000000000017941 */ /* 0x000fea0003800000 */
.L_x_17063:
[----:B------:R-:W-:Y:S01]  /*af00*/  HFMA2.MMA R127, -RZ, RZ, 0.1171875, 0 ;  /* 0x2f800000ff7f7435 */ /* 0x000fe200000001ff */
[----:B------:R-:W-:-:S09]  /*af10*/  I2FP.F32.U32 R126, R132 ;  /* 0x00000084007e7245 */ /* 0x000fd20000201000 */
[----:B------:R-:W-:Y:S01]  /*af20*/  FFMA.FTZ R126, R126, R127, 1.1641532182693481445e-10 ;  /* 0x2f0000007e7e7423 */ /* 0x000fe2000001007f */
[----:B-----5:R-:W-:-:S04]  /*af30*/  IMAD.U32 R127, R93, 0x10000, RZ ;  /* 0x000100005d7f7824 */ /* 0x020fc800078e00ff */
[----:B------:R-:W-:Y:S01]  /*af40*/  FMUL.FTZ R127, R127, UR11 ;  /* 0x0000000b7f7f7c20 */ /* 0x000fe20008410000 */
[----:B------:R-:W-:-:S03]  /*af50*/  FSETP.GTU.FTZ.AND P1, PT, R126, UR9, PT ;  /* 0x000000097e007c0b */ /* 0x000fc6000bf3c000 */
[----:B------:R-:W-:Y:S01]  /*af60*/  FMUL.FTZ R127, R127, UR10 ;  /* 0x0000000a7f7f7c20 */ /* 0x000fe20008410000 */
[----:B------:R-:W-:-:S04]  /*af70*/  SEL R140, RZ, 0x1, P1 ;  /* 0x00000001ff8c7807 */ /* 0x000fc80000800000 */
[----:B------:R-:W-:-:S05]  /*af80*/  FSEL R126, R127, RZ, !P1 ;  /* 0x000000ff7f7e7208 */ /* 0x000fca0004800000 */
[----:B------:R-:W-:-:S07]  /*af90*/  @P0 FADD.FTZ R126, R98, R126 ;  /* 0x0000007e627e0221 */ /* 0x000fce0000010000 */
.L_x_17059:
[----:B------:R-:W-:Y:S05]  /*afa0*/  BSYNC B0 ;  /* 0x0000000000007941 */ /* 0x000fea0003800000 */
.L_x_17058:
        /* <DEDUP_REMOVED lines=18> */
.L_x_17070:
[----:B------:R-:W-:-:S07]  /*b0d0*/  IMAD.MOV.U32 R127, RZ, RZ, R150 ;  /* 0x000000ffff7f7224 */ /* 0x000fce00078e0096 */
.L_x_17071:
[----:B------:R-:W-:Y:S05]  /*b0e0*/  BSYNC B1 ;  /* 0x0000000000017941 */ /* 0x000fea0003800000 */
.L_x_17069:
        /* <DEDUP_REMOVED lines=16> */
.L_x_17075:
[----:B------:R-:W-:Y:S05]  /*b1f0*/  BSYNC B2 ;  /* 0x0000000000027941 */ /* 0x000fea0003800000 */
.L_x_17074:
        /* <DEDUP_REMOVED lines=44> */
.L_x_17073:
[----:B------:R-:W-:Y:S05]  /*b4c0*/  BSYNC B1 ;  /* 0x0000000000017941 */ /* 0x000fea0003800000 */
.L_x_17072:
        /* <DEDUP_REMOVED lines=11> */
.L_x_17068:
[----:B------:R-:W-:Y:S05]  /*b580*/  BSYNC B0 ;  /* 0x0000000000007941 */ /* 0x000fea0003800000 */
.L_x_17067:
        /* <DEDUP_REMOVED lines=18> */
.L_x_17079:
[----:B------:R-:W-:-:S07]  /*b6b0*/  IMAD.MOV.U32 R134, RZ, RZ, R150 ;  /* 0x000000ffff867224 */ /* 0x000fce00078e0096 */
.L_x_17080:
[----:B------:R-:W-:Y:S05]  /*b6c0*/  BSYNC B1 ;  /* 0x0000000000017941 */ /* 0x000fea0003800000 */
.L_x_17078:
        /* <DEDUP_REMOVED lines=16> */
.L_x_17084:
[----:B------:R-:W-:Y:S05]  /*b7d0*/  BSYNC B2 ;  /* 0x0000000000027941 */ /* 0x000fea0003800000 */
.L_x_17083:
        /* <DEDUP_REMOVED lines=44> */
.L_x_17082:
[----:B------:R-:W-:Y:S05]  /*baa0*/  BSYNC B1 ;  /* 0x0000000000017941 */ /* 0x000fea0003800000 */
.L_x_17081:
[----:B------:R-:W-:Y:S01]  /*bab0*/  HFMA2.MMA R129, -RZ, RZ, 0.1171875, 0 ;  /* 0x2f800000ff817435 */ /* 0x000fe200000001ff */
[----:B------:R-:W-:-:S09]  /*bac0*/  I2FP.F32.U32 R128, R134 ;  /* 0x0000008600807245 */ /* 0x000fd20000201000 */
[----:B------:R-:W-:Y:S01]  /*bad0*/  FFMA.FTZ R128, R128, R129, 1.1641532182693481445e-10 ;  /* 0x2f00000080807423 */ /* 0x000fe20000010081 */
[----:B------:R-:W-:-:S04]  /*bae0*/  IMAD.U32 R129, R94, 0x10000, RZ ;  /* 0x000100005e817824 */ /* 0x000fc800078e00ff */
[----:B------:R-:W-:Y:S01]  /*baf0*/  FMUL.FTZ R129, R129, UR11 ;  /* 0x0000000b81817c20 */ /* 0x000fe20008410000 */
[----:B------:R-:W-:-:S03]  /*bb00*/  FSETP.GTU.FTZ.AND P1, PT, R128, UR9, PT ;  /* 0x0000000980007c0b */ /* 0x000fc6000bf3c000 */
[----:B------:R-:W-:Y:S01]  /*bb10*/  FMUL.FTZ R129, R129, UR10 ;  /* 0x0000000a81817c20 */ /* 0x000fe20008410000 */
[----:B------:R-:W-:-:S04]  /*bb20*/  SEL R142, RZ, 0x1, P1 ;  /* 0x00000001ff8e7807 */ /* 0x000fc80000800000 */
[----:B------:R-:W-:-:S05]  /*bb30*/  FSEL R128, R129, RZ, !P1 ;  /* 0x000000ff81807208 */ /* 0x000fca0004800000 */
[----:B------:R-:W-:-:S07]  /*bb40*/  @P0 FADD.FTZ R128, R88, R128 ;  /* 0x0000008058800221 */ /* 0x000fce0000010000 */
.L_x_17077:
[----:B------:R-:W-:Y:S05]  /*bb50*/  BSYNC B0 ;  /* 0x0000000000007941 */ /* 0x000fea0003800000 */
.L_x_17076:
        /* <DEDUP_REMOVED lines=18> */
.L_x_17088:
[----:B------:R-:W-:-:S07]  /*bc80*/  IMAD.MOV.U32 R129, RZ, RZ, R150 ;  /* 0x000000ffff817224 */ /* 0x000fce00078e0096 */
.L_x_17089:
[----:B------:R-:W-:Y:S05]  /*bc90*/  BSYNC B1 ;  /* 0x0000000000017941 */ /* 0x000fea0003800000 */
.L_x_17087:
        /* <DEDUP_REMOVED lines=16> */
.L_x_17093:
[----:B------:R-:W-:Y:S05]  /*bda0*/  BSYNC B2 ;  /* 0x0000000000027941 */ /* 0x000fea0003800000 */
.L_x_17092:
        /* <DEDUP_REMOVED lines=44> */
.L_x_17091:
[----:B------:R-:W-:Y:S05]  /*c070*/  BSYNC B1 ;  /* 0x0000000000017941 */ /* 0x000fea0003800000 */
.L_x_17090:
        /* <DEDUP_REMOVED lines=11> */
.L_x_17086:
[----:B------:R-:W-:Y:S05]  /*c130*/  BSYNC B0 ;  /* 0x0000000000007941 */ /* 0x000fea0003800000 */
.L_x_17085:
        /* <DEDUP_REMOVED lines=18> */
.L_x_17097:
[----:B------:R-:W-:-:S07]  /*c260*/  IMAD.MOV.U32 R136, RZ, RZ, R150 ;  /* 0x000000ffff887224 */ /* 0x000fce00078e0096 */
.L_x_17098:
[----:B------:R-:W-:Y:S05]  /*c270*/  BSYNC B1 ;  /* 0x0000000000017941 */ /* 0x000fea0003800000 */
.L_x_17096:
        /* <DEDUP_REMOVED lines=16> */
.L_x_17102:
[----:B------:R-:W-:Y:S05]  /*c380*/  BSYNC B2 ;  /* 0x0000000000027941 */ /* 0x000fea0003800000 */
.L_x_17101:
        /* <DEDUP_REMOVED lines=44> */
.L_x_17100:
[----:B------:R-:W-:Y:S05]  /*c650*/  BSYNC B1 ;  /* 0x0000000000017941 */ /* 0x000fea0003800000 */
.L_x_17099:
        /* <DEDUP_REMOVED lines=10> */
.L_x_17095:
[----:B------:R-:W-:Y:S05]  /*c700*/  BSYNC B0 ;  /* 0x0000000000007941 */ /* 0x000fea0003800000 */
.L_x_17094:
        /* <DEDUP_REMOVED lines=18> */
.L_x_17106:
[----:B------:R-:W-:-:S07]  /*c830*/  IMAD.MOV.U32 R131, RZ, RZ, R150 ;  /* 0x000000ffff837224 */ /* 0x000fce00078e0096 */
.L_x_17107:
[----:B------:R-:W-:Y:S05]  /*c840*/  BSYNC B1 ;  /* 0x0000000000017941 */ /* 0x000fea0003800000 */
.L_x_17105:
        /* <DEDUP_REMOVED lines=16> */
.L_x_17111:
[----:B------:R-:W-:Y:S05]  /*c950*/  BSYNC B2 ;  /* 0x0000000000027941 */ /* 0x000fea0003800000 */
.L_x_17110:
        /* <DEDUP_REMOVED lines=44> */
.L_x_17109:
[----:B------:R-:W-:Y:S05]  /*cc20*/  BSYNC B1 ;  /* 0x0000000000017941 */ /* 0x000fea0003800000 */
.L_x_17108:
        /* <DEDUP_REMOVED lines=11> */
.L_x_17104:
[----:B------:R-:W-:Y:S05]  /*cce0*/  BSYNC B0 ;  /* 0x0000000000007941 */ /* 0x000fea0003800000 */
.L_x_17103:
[----:B------:R-:W-:Y:S01]  /*ccf0*/  IMAD.WIDE.U32 R132, R138, 0x20, R160 ;  /* 0x000000208a847825 */ /* 0x000fe200078e00a0 */
[----:B------:R-:W-:Y:S04]  /*cd00*/  BSSY B0, `(.L_x_17112) ;  /* 0x0000018000007945 */ /* 0x000fe80003800000 */
[----:B------:R0:W-:Y:S04]  /*cd10*/  STG.E.128 desc[UR6][R132.64], R124 ;  /* 0x0000007c84007986 */ /* 0x0001e8000c101d06 */
        /* <DEDUP_REMOVED lines=22> */
.L_x_17113:
[----:B------:R-:W-:Y:S05]  /*ce80*/  BSYNC B0 ;  /* 0x0000000000007941 */ /* 0x000fea0003800000 */
.L_x_17112:
[----:B-1----:R-:W1:Y:S01]  /*ce90*/  @P0 LDC.64 R134, c[0x0][0x230] ;  /* 0x00008c00ff860b82 */ /* 0x002e620000000a00 */
[----:B------:R-:W-:Y:S01]  /*cea0*/  VIADD R162, R162, 0x200 ;  /* 0x00000200a2a27836 */ /* 0x000fe20000000000 */
[----:B------:R-:W-:-:S06]  /*ceb0*/  IADD3 R155, R155, 0x200, RZ ;  /* 0x000002009b9b7810 */ /* 0x000fcc0007ffe0ff */
[----:B0-----:R-:W0:Y:S01]  /*cec0*/  @P3 LDC.64 R132, c[0x0][0x220] ;  /* 0x00008800ff843b82 */ /* 0x001e220000000a00 */
[----:B-1----:R-:W-:-:S05]  /*ced0*/  @P0 IMAD.WIDE.U32 R134, R162, 0x20, R134 ;  /* 0x00000020a2860825 */ /* 0x002fca00078e0086 */
[----:B------:R-:W2:Y:S01]  /*cee0*/  @P0 LDG.E.128 R96, desc[UR6][R134.64] ;  /* 0x0000000686600981 */ /* 0x000ea2000c1e1d00 */
[----:B------:R-:W-:Y:S01]  /*cef0*/  @!P4 ISETP.NE.U32.AND P1, PT, R148, RZ, PT ;  /* 0x000000ff9400c20c */ /* 0x000fe20003f25070 */
[----:B0-----:R-:W-:Y:S02]  /*cf00*/  @P3 IMAD.WIDE.U32 R132, R155, 0x10, R132 ;  /* 0x000000109b843825 */ /* 0x001fe400078e0084 */
        /* <DEDUP_REMOVED lines=19> */
.L_x_17117:
[----:B------:R-:W-:-:S07]  /*d040*/  MOV R6, R150 ;  /* 0x0000009600067202 */ /* 0x000fce0000000f00 */
.L_x_17118:
[----:B------:R-:W-:Y:S05]  /*d050*/  BSYNC B1 ;  /* 0x0000000000017941 */ /* 0x000fea0003800000 */
.L_x_17116:
        /* <DEDUP_REMOVED lines=16> */
.L_x_17122:
[----:B------:R-:W-:Y:S05]  /*d160*/  BSYNC B2 ;  /* 0x0000000000027941 */ /* 0x000fea0003800000 */
.L_x_17121:
        /* <DEDUP_REMOVED lines=39> */
[----:B------:R-:W-:Y:S02]  /*d3e0*/  LOP3.LUT R2, R133, UR30, R136, 0x96, !PT ;  /* 0x0000001e85027c12 */ /* 0x000fe4000f8e9688 */
[----:B------:R-:W-:Y:S01]  /*d3f0*/  MOV R150, R132 ;  /* 0x0000008400967202 */ /* 0x000fe20000000f00 */
[----:B------:R-:W-:-:S04]  /*d400*/  IMAD.WIDE.U32 R132, R0, -0x2daee0ad, RZ ;  /* 0xd2511f5300847825 */ /* 0x000fc800078e00ff */
[----:B------:R-:W-:Y:S01]  /*d410*/  IMAD.MOV.U32 R147, RZ, RZ, R132 ;  /* 0x000000ffff937224 */ /* 0x000fe200078e0084 */
[----:B------:R-:W-:-:S07]  /*d420*/  LOP3.LUT R0, R133, UR31, R134, 0x96, !PT ;  /* 0x0000001f85007c12 */ /* 0x000fce000f8e9686 */
.L_x_17120:
[----:B------:R-:W-:Y:S05]  /*d430*/  BSYNC B1 ;  /* 0x0000000000017941 */ /* 0x000fea0003800000 */
.L_x_17119:
        /* <DEDUP_REMOVED lines=10> */
.L_x_17115:
[----:B------:R-:W-:Y:S05]  /*d4e0*/  BSYNC B0 ;  /* 0x0000000000007941 */ /* 0x000fea0003800000 */
.L_x_17114:
        /* <DEDUP_REMOVED lines=18> */
.L_x_17126:
[----:B------:R-:W-:-:S07]  /*d610*/  MOV R7, R150 ;  /* 0x0000009600077202 */ /* 0x000fce0000000f00 */
.L_x_17127:
[----:B------:R-:W-:Y:S05]  /*d620*/  BSYNC B1 ;  /* 0x0000000000017941 */ /* 0x000fea0003800000 */
.L_x_17125:
        /* <DEDUP_REMOVED lines=16> */
.L_x_17131:
[----:B------:R-:W-:Y:S05]  /*d730*/  BSYNC B2 ;  /* 0x0000000000027941 */ /* 0x000fea0003800000 */
.L_x_17130:
        /* <DEDUP_REMOVED lines=44> */
.L_x_17129:
[----:B------:R-:W-:Y:S05]  /*da00*/  BSYNC B1 ;  /* 0x0000000000017941 */ /* 0x000fea0003800000 */
.L_x_17128:
        /* <DEDUP_REMOVED lines=11> */
.L_x_17124:
[----:B------:R-:W-:Y:S05]  /*dac0*/  BSYNC B0 ;  /* 0x0000000000007941 */ /* 0x000fea0003800000 */
.L_x_17123:
        /* <DEDUP_REMOVED lines=18> */
.L_x_17135:
[----:B------:R-:W-:-:S07]  /*dbf0*/  MOV R140, R150 ;  /* 0x00000096008c7202 */ /* 0x000fce0000000f00 */
.L_x_17136:
[----:B------:R-:W-:Y:S05]  /*dc00*/  BSYNC B1 ;  /* 0x0000000000017941 */ /* 0x000fea0003800000 */
.L_x_17134:
        /* <DEDUP_REMOVED lines=16> */
.L_x_17140:
[----:B------:R-:W-:Y:S05]  /*dd10*/  BSYNC B2 ;  /* 0x0000000000027941 */ /* 0x000fea0003800000 */
.L_x_17139:
        /* <DEDUP_REMOVED lines=44> */
.L_x_17138:
[----:B------:R-:W-:Y:S05]  /*dfe0*/  BSYNC B1 ;  /* 0x0000000000017941 */ /* 0x000fea0003800000 */
.L_x_17137:
[----:B------:R-:W-:Y:S01]  /*dff0*/  I2FP.F32.U32 R134, R140 ;  /* 0x0000008c00867245 */ /* 0x000fe20000201000 */
[----:B------:R-:W-:-:S04]  /*e000*/  IMAD.MOV.U32 R135, RZ, RZ, 0x2f800000 ;  /* 0x2f800000ff877424 */ /* 0x000fc800078e00ff */
[----:B------:R-:W-:Y:S01]  /*e010*/  FFMA.FTZ R134, R134, R135, 1.1641532182693481445e-10 ;  /* 0x2f00000086867423 */ /* 0x000fe20000010087 */
[----:B-----5:R-:W-:-:S04]  /*e020*/  SHF.L.U32 R135, R93, 0x10, RZ ;  /* 0x000000105d877819 */ /* 0x020fc800000006ff */
[----:B------:R-:W-:Y:S01]  /*e030*/  FSETP.GTU.FTZ.AND P1, PT, R134, UR9, PT ;  /* 0x0000000986007c0b */ /* 0x000fe2000bf3c000 */
[----:B------:R-:W-:-:S03]  /*e040*/  FMUL.FTZ R135, R135, UR11 ;  /* 0x0000000b87877c20 */ /* 0x000fc60008410000 */
[----:B------:R-:W-:Y:S01]  /*e050*/  SEL R140, RZ, 0x1, P1 ;  /* 0x00000001ff8c7807 */ /* 0x000fe20000800000 */
[----:B------:R-:W-:-:S05]  /*e060*/  FMUL.FTZ R135, R135, UR10 ;  /* 0x0000000a87877c20 */ /* 0x000fca0008410000 */
[----:B------:R-:W-:-:S05]  /*e070*/  FSEL R134, R135, RZ, !P1 ;  /* 0x000000ff87867208 */ /* 0x000fca0004800000 */
[----:B------:R-:W-:-:S07]  /*e080*/  @P0 FADD.FTZ R134, R98, R134 ;  /* 0x0000008662860221 */ /* 0x000fce0000010000 */
.L_x_17133:
[----:B------:R-:W-:Y:S05]  /*e090*/  BSYNC B0 ;  /* 0x0000000000007941 */ /* 0x000fea0003800000 */
.L_x_17132:
        /* <DEDUP_REMOVED lines=18> */
.L_x_17144:
[----:B------:R-:W-:-:S07]  /*e1c0*/  MOV R135, R150 ;  /* 0x0000009600877202 */ /* 0x000fce0000000f00 */
.L_x_17145:
[----:B------:R-:W-:Y:S05]  /*e1d0*/  BSYNC B1 ;  /* 0x0000000000017941 */ /* 0x000fea0003800000 */
.L_x_17143:
        /* <DEDUP_REMOVED lines=16> */
.L_x_17149:
[----:B------:R-:W-:Y:S05]  /*e2e0*/  BSYNC B2 ;  /* 0x0000000000027941 */ /* 0x000fea0003800000 */
.L_x_17148:
        /* <DEDUP_REMOVED lines=44> */
.L_x_17147:
[----:B------:R-:W-:Y:S05]  /*e5b0*/  BSYNC B1 ;  /* 0x0000000000017941 */ /* 0x000fea0003800000 */
.L_x_17146:
        /* <DEDUP_REMOVED lines=11> */
.L_x_17142:
[----:B------:R-:W-:Y:S05]  /*e670*/  BSYNC B0 ;  /* 0x0000000000007941 */ /* 0x000fea0003800000 */
.L_x_17141:
        /* <DEDUP_REMOVED lines=18> */
.L_x_17153:
[----:B------:R-:W-:-:S07]  /*e7a0*/  MOV R142, R150 ;  /* 0x00000096008e7202 */ /* 0x000fce0000000f00 */
.L_x_17154:
[----:B------:R-:W-:Y:S05]  /*e7b0*/  BSYNC B1 ;  /* 0x0000000000017941 */ /* 0x000fea0003800000 */
.L_x_17152:
        /* <DEDUP_REMOVED lines=16> */
.L_x_17158:
[----:B------:R-:W-:Y:S05]  /*e8c0*/  BSYNC B2 ;  /* 0x0000000000027941 */ /* 0x000fea0003800000 */
.L_x_17157:
        /* <DEDUP_REMOVED lines=37> */
[----:B------:R-:W-:-:S04]  /*eb20*/  IMAD.WIDE.U32 R136, R136, -0x2daee0ad, RZ ;  /* 0xd2511f5388887825 */ /* 0x000fc800078e00ff */
[----:B------:R-:W-:Y:S01]  /*eb30*/  IMAD.MOV.U32 R147, RZ, RZ, R136 ;  /* 0x000000ffff937224 */ /* 0x000fe200078e0088 */
[----:B------:R-:W-:Y:S01]  /*eb40*/  LOP3.LUT R0, R137, UR31, R138, 0x96, !PT ;  /* 0x0000001f89007c12 */ /* 0x000fe2000f8e968a */
[----:B------:R-:W-:-:S03]  /*eb50*/  IMAD.WIDE.U32 R138, R139, -0x326172a9, RZ ;  /* 0xcd9e8d578b8a7825 */ /* 0x000fc600078e00ff */
[----:B------:R-:W-:Y:S01]  /*eb60*/  MOV R150, R138 ;  /* 0x0000008a00967202 */ /* 0x000fe20000000f00 */
[----:B------:R-:W-:Y:S01]  /*eb70*/  HFMA2.MMA R138, -RZ, RZ, 0, 0 ;  /* 0x00000000ff8a7435 */ /* 0x000fe200000001ff */
[----:B------:R-:W-:-:S10]  /*eb80*/  LOP3.LUT R2, R139, UR30, R146, 0x96, !PT ;  /* 0x0000001e8b027c12 */ /* 0x000fd4000f8e9692 */
.L_x_17156:
[----:B------:R-:W-:Y:S05]  /*eb90*/  BSYNC B1 ;  /* 0x0000000000017941 */ /* 0x000fea0003800000 */
.L_x_17155:
[----:B------:R-:W-:Y:S01]  /*eba0*/  I2FP.F32.U32 R136, R142 ;  /* 0x0000008e00887245 */ /* 0x000fe20000201000 */
[----:B------:R-:W-:-:S04]  /*ebb0*/  IMAD.MOV.U32 R137, RZ, RZ, 0x2f800000 ;  /* 0x2f800000ff897424 */ /* 0x000fc800078e00ff */
[----:B------:R-:W-:Y:S01]  /*ebc0*/  FFMA.FTZ R136, R136, R137, 1.1641532182693481445e-10 ;  /* 0x2f00000088887423 */ /* 0x000fe20000010089 */
[----:B------:R-:W-:-:S04]  /*ebd0*/  SHF.L.U32 R137, R94, 0x10, RZ ;  /* 0x000000105e897819 */ /* 0x000fc800000006ff */
[----:B------:R-:W-:Y:S01]  /*ebe0*/  FSETP.GTU.FTZ.AND P1, PT, R136, UR9, PT ;  /* 0x0000000988007c0b */ /* 0x000fe2000bf3c000 */
[----:B------:R-:W-:-:S03]  /*ebf0*/  FMUL.FTZ R137, R137, UR11 ;  /* 0x0000000b89897c20 */ /* 0x000fc60008410000 */
[----:B------:R-:W-:Y:S01]  /*ec00*/  SEL R142, RZ, 0x1, P1 ;  /* 0x00000001ff8e7807 */ /* 0x000fe20000800000 */
[----:B------:R-:W-:-:S05]  /*ec10*/  FMUL.FTZ R137, R137, UR10 ;  /* 0x0000000a89897c20 */ /* 0x000fca0008410000 */
[----:B------:R-:W-:-:S05]  /*ec20*/  FSEL R136, R137, RZ, !P1 ;  /* 0x000000ff89887208 */ /* 0x000fca0004800000 */
[----:B------:R-:W-:-:S07]  /*ec30*/  @P0 FADD.FTZ R136, R88, R136 ;  /* 0x0000008858880221 */ /* 0x000fce0000010000 */
.L_x_17151:
[----:B------:R-:W-:Y:S05]  /*ec40*/  BSYNC B0 ;  /* 0x0000000000007941 */ /* 0x000fea0003800000 */
.L_x_17150:
        /* <DEDUP_REMOVED lines=18> */
.L_x_17162:
[----:B------:R-:W-:-:S07]  /*ed70*/  MOV R137, R150 ;  /* 0x0000009600897202 */ /* 0x000fce0000000f00 */
.L_x_17163:
[----:B------:R-:W-:Y:S05]  /*ed80*/  BSYNC B1 ;  /* 0x0000000000017941 */ /* 0x000fea0003800000 */
.L_x_17161:
        /* <DEDUP_REMOVED lines=16> */
.L_x_17167:
[----:B------:R-:W-:Y:S05]  /*ee90*/  BSYNC B2 ;  /* 0x0000000000027941 */ /* 0x000fea0003800000 */
.L_x_17166:
        /* <DEDUP_REMOVED lines=42> */
[----:B------:R-:W-:Y:S01]  /*f140*/  LOP3.LUT R2, R139, UR30, R146, 0x96, !PT ;  /* 0x0000001e8b027c12 */ /* 0x000fe2000f8e9692 */
[----:B------:R-:W-:-:S11]  /*f150*/  HFMA2.MMA R139, -RZ, RZ, 0, 0 ;  /* 0x00000000ff8b7435 */ /* 0x000fd600000001ff */
.L_x_17165:
[----:B------:R-:W-:Y:S05]  /*f160*/  BSYNC B1 ;  /* 0x0000000000017941 */ /* 0x000fea0003800000 */
.L_x_17164:
[----:B------:R-:W-:Y:S01]  /*f170*/  I2FP.F32.U32 R137, R137 ;  /* 0x0000008900897245 */ /* 0x000fe20000201000 */
[----:B------:R-:W-:-:S04]  /*f180*/  IMAD.MOV.U32 R138, RZ, RZ, 0x2f800000 ;  /* 0x2f800000ff8a7424 */ /* 0x000fc800078e00ff */
[----:B------:R-:W-:Y:S01]  /*f190*/  FFMA.FTZ R137, R137, R138, 1.1641532182693481445e-10 ;  /* 0x2f00000089897423 */ /* 0x000fe2000001008a */
[----:B------:R-:W-:-:S04]  /*f1a0*/  PRMT R138, R94, 0x7632, R138 ;  /* 0x000076325e8a7816 */ /* 0x000fc8000000008a */
[----:B------:R-:W-:Y:S02]  /*f1b0*/  SHF.L.U32 R138, R138, 0x10, RZ ;  /* 0x000000108a8a7819 */ /* 0x000fe400000006ff */
[----:B------:R-:W-:-:S03]  /*f1c0*/  FSETP.GTU.FTZ.AND P1, PT, R137, UR9, PT ;  /* 0x0000000989007c0b */ /* 0x000fc6000bf3c000 */
[----:B------:R-:W-:Y:S01]  /*f1d0*/  FMUL.FTZ R138, R138, UR11 ;  /* 0x0000000b8a8a7c20 */ /* 0x000fe20008410000 */
[----:B------:R-:W-:-:S03]  /*f1e0*/  SEL R143, RZ, 0x1, P1 ;  /* 0x00000001ff8f7807 */ /* 0x000fc60000800000 */
[----:B------:R-:W-:-:S05]  /*f1f0*/  FMUL.FTZ R138, R138, UR10 ;  /* 0x0000000a8a8a7c20 */ /* 0x000fca0008410000 */
[----:B------:R-:W-:-:S05]  /*f200*/  FSEL R137, R138, RZ, !P1 ;  /* 0x000000ff8a897208 */ /* 0x000fca0004800000 */
[----:B------:R-:W-:-:S07]  /*f210*/  @P0 FADD.FTZ R137, R89, R137 ;  /* 0x0000008959890221 */ /* 0x000fce0000010000 */
.L_x_17160:
[----:B------:R-:W-:Y:S05]  /*f220*/  BSYNC B0 ;  /* 0x0000000000007941 */ /* 0x000fea0003800000 */
.L_x_17159:
        /* <DEDUP_REMOVED lines=18> */
.L_x_17171:
[----:B------:R-:W-:-:S07]  /*f350*/  MOV R144, R150 ;  /* 0x0000009600907202 */ /* 0x000fce0000000f00 */
.L_x_17172:
[----:B------:R-:W-:Y:S05]  /*f360*/  BSYNC B1 ;  /* 0x0000000000017941 */ /* 0x000fea0003800000 */
.L_x_17170:
        /* <DEDUP_REMOVED lines=16> */
.L_x_17176:
[----:B------:R-:W-:Y:S05]  /*f470*/  BSYNC B2 ;  /* 0x0000000000027941 */ /* 0x000fea0003800000 */
.L_x_17175:
[----:B------:R-:W-:Y:S01]  /*f480*/  LOP3.LUT R139, R139, UR5, R4, 0x96, !PT ;  /* 0x000000058b8b7c12 */ /* 0x000fe2000f8e9604 */
[----:B------:R-:W-:Y:S01]  /*f490*/  IMAD.HI.U32 R0, R153, -0x326172a9, RZ ;  /* 0xcd9e8d5799007827 */ /* 0x000fe200078e00ff */
[----:B------:R-:W-:-:S03]  /*f4a0*/  HFMA2.MMA R163, -RZ, RZ, 0, 0 ;  /* 0x00000000ffa37435 */ /* 0x000fc600000001ff */
        /* <DEDUP_REMOVED lines=41> */
.L_x_17174:
[----:B------:R-:W-:Y:S05]  /*f740*/  BSYNC B1 ;  /* 0x0000000000017941 */ /* 0x000fea0003800000 */
.L_x_17173:
[----:B------:R-:W-:Y:S01]  /*f750*/  I2FP.F32.U32 R138, R144 ;  /* 0x00000090008a7245 */ /* 0x000fe20000201000 */
[----:B------:R-:W-:-:S04]  /*f760*/  IMAD.MOV.U32 R139, RZ, RZ, 0x2f800000 ;  /* 0x2f800000ff8b7424 */ /* 0x000fc800078e00ff */
[----:B------:R-:W-:-:S05]  /*f770*/  FFMA.FTZ R138, R138, R139, 1.1641532182693481445e-10 ;  /* 0x2f0000008a8a7423 */ /* 0x000fca000001008b */
[----:B------:R-:W-:Y:S02]  /*f780*/  FSETP.GTU.FTZ.AND P1, PT, R138, UR9, PT ;  /* 0x000000098a007c0b */ /* 0x000fe4000bf3c000 */
[----:B------:R-:W-:Y:S02]  /*f790*/  SHF.L.U32 R138, R95, 0x10, RZ ;  /* 0x000000105f8a7819 */ /* 0x000fe400000006ff */
[----:B------:R-:W-:-:S03]  /*f7a0*/  SEL R144, RZ, 0x1, P1 ;  /* 0x00000001ff907807 */ /* 0x000fc60000800000 */
[----:B------:R-:W-:-:S04]  /*f7b0*/  FMUL.FTZ R138, R138, UR11 ;  /* 0x0000000b8a8a7c20 */ /* 0x000fc80008410000 */
[----:B------:R-:W-:-:S05]  /*f7c0*/  FMUL.FTZ R138, R138, UR10 ;  /* 0x0000000a8a8a7c20 */ /* 0x000fca0008410000 */
[----:B------:R-:W-:-:S05]  /*f7d0*/  FSEL R138, R138, RZ, !P1 ;  /* 0x000000ff8a8a7208 */ /* 0x000fca0004800000 */
[----:B------:R-:W-:-:S07]  /*f7e0*/  @P0 FADD.FTZ R138, R90, R138 ;  /* 0x0000008a5a8a0221 */ /* 0x000fce0000010000 */
.L_x_17169:
[----:B------:R-:W-:Y:S05]  /*f7f0*/  BSYNC B0 ;  /* 0x0000000000007941 */ /* 0x000fea0003800000 */
.L_x_17168:
        /* <DEDUP_REMOVED lines=18> */
.L_x_17180:
[----:B------:R-:W-:-:S07]  /*f920*/  MOV R139, R150 ;  /* 0x00000096008b7202 */ /* 0x000fce0000000f00 */
.L_x_17181:
[----:B------:R-:W-:Y:S05]  /*f930*/  BSYNC B1 ;  /* 0x0000000000017941 */ /* 0x000fea0003800000 */
.L_x_17179:
        /* <DEDUP_REMOVED lines=16> */
.L_x_17185:
[----:B------:R-:W-:Y:S05]  /*fa40*/  BSYNC B2 ;  /* 0x0000000000027941 */ /* 0x000fea0003800000 */
.L_x_17184:
        /* <DEDUP_REMOVED lines=44> */
.L_x_17183:
[----:B------:R-:W-:Y:S05]  /*fd10*/  BSYNC B1 ;  /* 0x0000000000017941 */ /* 0x000fea0003800000 */
.L_x_17182:
[----:B------:R-:W-:Y:S01]  /*fd20*/  PRMT R145, R95, 0x7632, R145 ;  /* 0x000076325f917816 */ /* 0x000fe20000000091 */
[----:B------:R-:W-:Y:S01]  /*fd30*/  IMAD.MOV.U32 R148, RZ, RZ, 0x2f800000 ;  /* 0x2f800000ff947424 */ /* 0x000fe200078e00ff */
[----:B------:R-:W-:Y:S02]  /*fd40*/  I2FP.F32.U32 R139, R139 ;  /* 0x0000008b008b7245 */ /* 0x000fe40000201000 */
[----:B------:R-:W-:-:S03]  /*fd50*/  SHF.L.U32 R145, R145, 0x10, RZ ;  /* 0x0000001091917819 */ /* 0x000fc600000006ff */
[----:B------:R-:W-:Y:S02]  /*fd60*/  FFMA.FTZ R139, R139, R148, 1.1641532182693481445e-10 ;  /* 0x2f0000008b8b7423 */ /* 0x000fe40000010094 */
[----:B------:R-:W-:-:S03]  /*fd70*/  FMUL.FTZ R145, R145, UR11 ;  /* 0x0000000b91917c20 */ /* 0x000fc60008410000 */
[----:B------:R-:W-:Y:S01]  /*fd80*/  FSETP.GTU.FTZ.AND P1, PT, R139, UR9, PT ;  /* 0x000000098b007c0b */ /* 0x000fe2000bf3c000 */
[----:B------:R-:W-:-:S05]  /*fd90*/  FMUL.FTZ R145, R145, UR10 ;  /* 0x0000000a91917c20 */ /* 0x000fca0008410000 */
[----:B------:R-:W-:Y:S02]  /*fda0*/  FSEL R139, R145, RZ, !P1 ;  /* 0x000000ff918b7208 */ /* 0x000fe40004800000 */
[----:B------:R-:W-:-:S03]  /*fdb0*/  SEL R145, RZ, 0x1, P1 ;  /* 0x00000001ff917807 */ /* 0x000fc60000800000 */
[----:B------:R-:W-:-:S07]  /*fdc0*/  @P0 FADD.FTZ R139, R91, R139 ;  /* 0x0000008b5b8b0221 */ /* 0x000fce0000010000 */
.L_x_17178:
[----:B------:R-:W-:Y:S05]  /*fdd0*/  BSYNC B0 ;  /* 0x0000000000007941 */ /* 0x000fea0003800000 */
.L_x_17177:
[----:B------:R-:W-:Y:S01]  /*fde0*/  FADD.FTZ R148, RZ, R100 ;  /* 0x00000064ff947221 */ /* 0x000fe20000010000 */
[----:B------:R-:W-:Y:S01]  /*fdf0*/  IMAD.WIDE.U32 R160, R162, 0x20, R160 ;  /* 0x00000020a2a07825 */ /* 0x000fe200078e00a0 */
[----:B------:R-:W-:Y:S01]  /*fe00*/  LOP3.LUT P0, RZ, R159, 0xff, RZ, 0xc0, !PT ;  /* 0x000000ff9fff7812 */ /* 0x000fe2000780c0ff */
[----:B------:R-:W-:Y:S02]  /*fe10*/  BSSY B0, `(.L_x_17186) ;  /* 0x000003c000007945 */ /* 0x000fe40003800000 */
        /* <DEDUP_REMOVED lines=50> */
[----:B------:R-:W-:-:S04]  /*10140*/  LOP3.LUT R149, R149, 0xff, R142, 0xf8, !PT ;  /* 0x000000ff95957812 */ /* 0x000fc800078ef88e */
[----:B------:R-:W-:Y:S01]  /*10150*/  LOP3.LUT R161, R161, R149, R163, 0xfe, !PT ;  /* 0x00000095a1a17212 */ /* 0x000fe200078efea3 */
[----:B------:R-:W-:-:S03]  /*10160*/  IMAD.WIDE.U32 R148, R148, 0x100, RZ ;  /* 0x0000010094947825 */ /* 0x000fc600078e00ff */
[----:B------:R-:W-:Y:S02]  /*10170*/  LOP3.LUT R162, R148, R162, R160, 0xfe, !PT ;  /* 0x000000a294a27212 */ /* 0x000fe400078efea0 */
[----:B------:R-:W-:Y:S02]  /*10180*/  LOP3.LUT R149, R161, R149, RZ, 0xfc, !PT ;  /* 0x00000095a1957212 */ /* 0x000fe400078efcff */
[----:B------:R-:W0:Y:S01]  /*10190*/  LDC.64 R160, c[0x0][0x240] ;  /* 0x00009000ffa07b82 */ /* 0x000e220000000a00 */
[----:B------:R-:W-:Y:S01]  /*101a0*/  LOP3.LUT R148, R162, 0xff, R6, 0xf8, !PT ;  /* 0x000000ffa2947812 */ /* 0x000fe200078ef806 */
[----:B0-----:R-:W-:-:S05]  /*101b0*/  IMAD.WIDE.U32 R160, R155, 0x8, R160 ;  /* 0x000000089ba07825 */ /* 0x001fca00078e00a0 */
[----:B------:R0:W-:Y:S02]  /*101c0*/  STG.E.64 desc[UR6][R160.64], R148 ;  /* 0x00000094a0007986 */ /* 0x0001e4000c101b06 */
.L_x_17187:
[----:B------:R-:W-:Y:S05]  /*101d0*/  BSYNC B0 ;  /* 0x0000000000007941 */ /* 0x000fea0003800000 */
.L_x_17186:
        /* <DEDUP_REMOVED lines=109> */
.L_x_17202:
        /* <DEDUP_REMOVED lines=19> */
[----:B------:R-:W-:Y:S01]  /*109e0*/  SHFL.DOWN PT, R165, R162, 0x2, 0x1f ;  /* 0x08401f00a2a57f89 */ /* 0x000fe200000e0000 */
[----:B-1----:R-:W-:-:S04]  /*109f0*/  @!P1 LEA R148, R149, R148, 0x18 ;  /* 0x0000009495949211 */ /* 0x002fc800078ec0ff */
[----:B0-----:R-:W-:Y:S02]  /*10a00*/  @!P1 LEA R163, R155, R148, 0x3 ;  /* 0x000000949ba39211 */ /* 0x001fe400078e18ff */
[----:B------:R-:W-:-:S06]  /*10a10*/  CS2R R148, SRZ ;  /* 0x0000000000947805 */ /* 0x000fcc000001ff00 */
[----:B------:R-:W0:Y:S01]  /*10a20*/  @!P1 LDS.64 R148, [R163] ;  /* 0x00000000a3949984 */ /* 0x000e220000000a00 */
[----:B------:R-:W-:-:S03]  /*10a30*/  LOP3.LUT P1, RZ, R160, 0x1f, R3, 0xf8, !PT ;  /* 0x0000001fa0ff7812 */ /* 0x000fc6000782f803 */
[----:B0-----:R-:W0:Y:S02]  /*10a40*/  SHFL.DOWN PT, R159, R148, 0x2, 0x1f ;  /* 0x08401f00949f7f89 */ /* 0x001e2400000e0000 */
[----:B0-----:R-:W-:-:S04]  /*10a50*/  FADD.FTZ R155, -R159, R148 ;  /* 0x000000949f9b7221 */ /* 0x001fc80000010100 */
[----:B------:R-:W-:Y:S01]  /*10a60*/  FMUL.FTZ R160, R155, R155 ;  /* 0x0000009b9ba07220 */ /* 0x000fe20000410000 */
[----:B------:R-:W-:Y:S01]  /*10a70*/  IMAD.IADD R155, R165, 0x1, R162 ;  /* 0x00000001a59b7824 */ /* 0x000fe200078e02a2 */
[----:B------:R-:W-:Y:S02]  /*10a80*/  I2FP.F32.S32 R165, R165 ;  /* 0x000000a500a57245 */ /* 0x000fe40000201400 */
[----:B------:R-:W-:-:S03]  /*10a90*/  FMUL.FTZ R160, R160, R161 ;  /* 0x000000a1a0a07220 */ /* 0x000fc60000410000 */
[-C--:B------:R-:W-:Y:S01]  /*10aa0*/  FMUL.FTZ R164, R159, R165.reuse ;  /* 0x000000a59fa47220 */ /* 0x080fe20000410000 */
[----:B------:R-:W-:-:S03]  /*10ab0*/  FMUL.FTZ R160, R160, R165 ;  /* 0x000000a5a0a07220 */ /* 0x000fc60000410000 */
[----:B------:R-:W-:Y:S02]  /*10ac0*/  FFMA.FTZ R164, R161, R148, R164 ;  /* 0x00000094a1a47223 */ /* 0x000fe400000100a4 */
[----:B------:R-:W0:Y:S02]  /*10ad0*/  SHFL.DOWN PT, R148, R149, 0x2, 0x1f ;  /* 0x08401f0095947f89 */ /* 0x000e2400000e0000 */
[----:B0-----:R-:W-:Y:S01]  /*10ae0*/  FADD.FTZ R162, R148, R149 ;  /* 0x0000009594a27221 */ /* 0x001fe20000010000 */
[----:B------:R-:W-:-:S04]  /*10af0*/  I2FP.F32.S32 R148, R155 ;  /* 0x0000009b00947245 */ /* 0x000fc80000201400 */
[----:B------:R-:W0:Y:S02]  /*10b00*/  MUFU.RCP R159, R148 ;  /* 0x00000094009f7308 */ /* 0x000e240000001000 */
[C---:B0-----:R-:W-:Y:S01]  /*10b10*/  FFMA.FTZ R160, R159.reuse, R160, R162 ;  /* 0x000000a09fa07223 */ /* 0x041fe200000100a2 */
[----:B------:R-:W-:Y:S02]  /*10b20*/  FMUL.FTZ R159, R159, R164 ;  /* 0x000000a49f9f7220 */ /* 0x000fe40000410000 */
[----:B------:R-:W-:Y:S04]  /*10b30*/  SHFL.DOWN PT, R164, R155, 0x1, 0x1f ;  /* 0x08201f009ba47f89 */ /* 0x000fe800000e0000 */
[----:B------:R-:W0:Y:S02]  /*10b40*/  SHFL.DOWN PT, R162, R159, 0x1, 0x1f ;  /* 0x08201f009fa27f89 */ /* 0x000e2400000e0000 */
[----:B0-----:R-:W-:-:S04]  /*10b50*/  FADD.FTZ R161, R159, -R162 ;  /* 0x800000a29fa17221 */ /* 0x001fc80000010000 */
[----:B------:R-:W-:Y:S01]  /*10b60*/  FMUL.FTZ R163, R161, R161 ;  /* 0x000000a1a1a37220 */ /* 0x000fe20000410000 */
[-C--:B------:R-:W-:Y:S02]  /*10b70*/  IADD3 R161, R155, R164.reuse, RZ ;  /* 0x000000a49ba17210 */ /* 0x080fe40007ffe0ff */
[----:B------:R-:W-:Y:S01]  /*10b80*/  I2FP.F32.S32 R164, R164 ;  /* 0x000000a400a47245 */ /* 0x000fe20000201400 */
[----:B------:R-:W-:Y:S01]  /*10b90*/  FMUL.FTZ R149, R148, R163 ;  /* 0x000000a394957220 */ /* 0x000fe20000410000 */
[----:B------:R-:W-:Y:S01]  /*10ba0*/  I2FP.F32.S32 R161, R161 ;  /* 0x000000a100a17245 */ /* 0x000fe20000201400 */
[----:B------:R-:W0:Y:S02]  /*10bb0*/  LDC R155, c[0x0][0x2d8] ;  /* 0x0000b600ff9b7b82 */ /* 0x000e240000000800 */
[-C--:B------:R-:W-:Y:S01]  /*10bc0*/  FMUL.FTZ R163, R162, R164.reuse ;  /* 0x000000a4a2a37220 */ /* 0x080fe20000410000 */
[----:B------:R-:W-:-:S03]  /*10bd0*/  FMUL.FTZ R149, R149, R164 ;  /* 0x000000a495957220 */ /* 0x000fc60000410000 */
[----:B------:R-:W-:Y:S02]  /*10be0*/  FFMA.FTZ R165, R148, R159, R163 ;  /* 0x0000009f94a57223 */ /* 0x000fe400000100a3 */
[----:B------:R-:W1:Y:S01]  /*10bf0*/  SHFL.DOWN PT, R163, R160, 0x1, 0x1f ;  /* 0x08201f00a0a37f89 */ /* 0x000e6200000e0000 */
[----:B------:R-:W2:Y:S02]  /*10c00*/  MUFU.RCP R148, R161 ;  /* 0x000000a100947308 */ /* 0x000ea40000001000 */
[----:B--2---:R-:W-:Y:S01]  /*10c10*/  FMUL.FTZ R159, R148, R165 ;  /* 0x000000a5949f7220 */ /* 0x004fe20000410000 */
[----:B-1----:R-:W-:-:S05]  /*10c20*/  FADD.FTZ R163, R160, R163 ;  /* 0x000000a3a0a37221 */ /* 0x002fca0000010000 */
[----:B------:R-:W1:Y:S01]  /*10c30*/  SHFL.IDX PT, R159, R159, RZ, 0x1f ;  /* 0x00001fff9f9f7589 */ /* 0x000e6200000e0000 */
[----:B------:R-:W-:Y:S02]  /*10c40*/  FFMA.FTZ R163, R148, R149, R163 ;  /* 0x0000009594a37223 */ /* 0x000fe400000100a3 */
[----:B------:R-:W2:Y:S03]  /*10c50*/  @!P1 LDC.64 R148, c[0x0][0x250] ;  /* 0x00009400ff949b82 */ /* 0x000ea60000000a00 */
[----:B------:R-:W0:Y:S01]  /*10c60*/  SHFL.IDX PT, R162, R163, RZ, 0x1f ;  /* 0x00001fffa3a27589 */ /* 0x000e2200000e0000 */
[----:B-1----:R-:W-:Y:S01]  /*10c70*/  FMUL.FTZ R160, R159, R159 ;  /* 0x0000009f9fa07220 */ /* 0x002fe20000410000 */
[----:B--2---:R-:W-:-:S04]  /*10c80*/  @!P1 LEA R148, P3, R154, R148, 0x2 ;  /* 0x000000949a949211 */ /* 0x004fc800078610ff */
[----:B------:R-:W-:Y:S01]  /*10c90*/  FSEL R160, R160, RZ, P2 ;  /* 0x000000ffa0a07208 */ /* 0x000fe20001000000 */
[----:B0-----:R-:W-:Y:S01]  /*10ca0*/  FFMA.FTZ R155, R162, UR8, R155 ;  /* 0x00000008a29b7c23 */ /* 0x001fe2000801009b */
[----:B------:R-:W-:-:S03]  /*10cb0*/  @!P1 LEA.HI.X R149, R154, R149, R158, 0x2, P3 ;  /* 0x000000959a959211 */ /* 0x000fc600018f149e */
[----:B------:R-:W-:Y:S02]  /*10cc0*/  FADD.FTZ R155, R155, R160 ;  /* 0x000000a09b9b7221 */ /* 0x000fe40000010000 */
[----:B------:R0:W-:Y:S04]  /*10cd0*/  @!P1 STG.E desc[UR6][R148.64], R159 ;  /* 0x0000009f94009986 */ /* 0x0001e8000c101906 */
[----:B------:R-:W1:Y:S01]  /*10ce0*/  MUFU.RSQ R155, R155 ;  /* 0x0000009b009b7308 */ /* 0x000e620000001400 */
[----:B0-----:R-:W0:Y:S02]  /*10cf0*/  @!P1 LDC.64 R148, c[0x0][0x258] ;  /* 0x00009600ff949b82 */ /* 0x001e240000000a00 */
[----:B0-----:R-:W-:-:S04]  /*10d00*/  @!P1 LEA R148, P3, R154, R148, 0x2 ;  /* 0x000000949a949211 */ /* 0x001fc800078610ff */
        /* <DEDUP_REMOVED lines=51> */
[----:B------:R-:W-:-:S02]  /*11040*/  IMAD R5, R5, R156, RZ ;  /* 0x0000009c05057224 */ /* 0x000fc400078e02ff */
[----:B------:R-:W-:Y:S01]  /*11050*/  FMUL.FTZ R148, R155, R103 ;  /* 0x000000679b947220 */ /* 0x000fe20000410000 */
[----:B------:R-:W-:Y:S01]  /*11060*/  FFMA.FTZ R102, R52, R104, R12 ;  /* 0x0000006834667223 */ /* 0x000fe2000001000c */
[----:B------:R-:W-:Y:S01]  /*11070*/  FFMA.FTZ R103, R54, R106, R14 ;  /* 0x0000006a36677223 */ /* 0x000fe2000001000e */
[----:B------:R-:W-:Y:S01]  /*11080*/  FFMA.FTZ R104, R55, R107, R15 ;  /* 0x0000006b37687223 */ /* 0x000fe2000001000f */
[----:B------:R-:W0:Y:S01]  /*11090*/  LDC.64 R156, c[0x0][0x2b8] ;  /* 0x0000ae00ff9c7b82 */ /* 0x000e220000000a00 */
[C---:B------:R-:W-:Y:S01]  /*110a0*/  FMUL.FTZ R105, R155.reuse, R105 ;  /* 0x000000699b697220 */ /* 0x040fe20000410000 */
[C---:B------:R-:W-:Y:S01]  /*110b0*/  FMUL.FTZ R114, R155.reuse, R114 ;  /* 0x000000729b727220 */ /* 0x040fe20000410000 */
[----:B------:R-:W-:Y:S01]  /*110c0*/  FMUL.FTZ R115, R155, R115 ;  /* 0x000000739b737220 */ /* 0x000fe20000410000 */
[----:B------:R-:W-:Y:S01]  /*110d0*/  F2FP.BF16.F32.PACK_AB R103, R104, R103 ;  /* 0x000000676867723e */ /* 0x000fe200000010ff */
[----:B------:R-:W-:Y:S01]  /*110e0*/  FFMA.FTZ R105, R53, R105, R13 ;  /* 0x0000006935697223 */ /* 0x000fe2000001000d */
[----:B------:R-:W-:Y:S01]  /*110f0*/  SHF.R.S32.HI R104, RZ, 0x1f, R5 ;  /* 0x0000001fff687819 */ /* 0x000fe20000011405 */
[----:B------:R-:W-:Y:S01]  /*11100*/  FFMA.FTZ R107, R62, R114, R22 ;  /* 0x000000723e6b7223 */ /* 0x000fe20000010016 */
[C---:B------:R-:W-:Y:S01]  /*11110*/  FMUL.FTZ R100, R155.reuse, R100 ;  /* 0x000000649b647220 */ /* 0x040fe20000410000 */
[C---:B------:R-:W-:Y:S01]  /*11120*/  FMUL.FTZ R108, R155.reuse, R108 ;  /* 0x0000006c9b6c7220 */ /* 0x040fe20000410000 */
[----:B------:R-:W-:Y:S01]  /*11130*/  LEA.HI R104, R104, R5, RZ, 0x3 ;  /* 0x0000000568687211 */ /* 0x000fe200078f18ff */
[----:B------:R-:W-:Y:S01]  /*11140*/  FMUL.FTZ R109, R155, R109 ;  /* 0x0000006d9b6d7220 */ /* 0x000fe20000410000 */
[----:B------:R-:W-:Y:S01]  /*11150*/  LOP3.LUT R5, R3, 0x7f, RZ, 0xc0, !PT ;  /* 0x0000007f03057812 */ /* 0x000fe200078ec0ff */
[----:B------:R-:W-:Y:S01]  /*11160*/  FFMA.FTZ R100, R48, R100, R8 ;  /* 0x0000006430647223 */ /* 0x000fe20000010008 */
[----:B------:R-:W-:Y:S01]  /*11170*/  F2FP.BF16.F32.PACK_AB R102, R105, R102 ;  /* 0x000000666966723e */ /* 0x000fe200000010ff */
[----:B------:R-:W-:Y:S01]  /*11180*/  FFMA.FTZ R109, R57, R109, R17 ;  /* 0x0000006d396d7223 */ /* 0x000fe20000010011 */
[----:B------:R-:W-:Y:S01]  /*11190*/  LEA.HI.SX32 R165, R104, R5, 0x1d ;  /* 0x0000000568a57211 */ /* 0x000fe200078feaff */
[----:B------:R-:W-:Y:S01]  /*111a0*/  FFMA.FTZ R104, R63, R115, R23 ;  /* 0x000000733f687223 */ /* 0x000fe20000010017 */
[C---:B------:R-:W-:Y:S01]  /*111b0*/  FMUL.FTZ R112, R155.reuse, R112 ;  /* 0x000000709b707220 */ /* 0x040fe20000410000 */
[----:B------:R-:W-:Y:S01]  /*111c0*/  FMUL.FTZ R110, R155, R110 ;  /* 0x0000006e9b6e7220 */ /* 0x000fe20000410000 */
[C---:B------:R-:W-:Y:S01]  /*111d0*/  IADD3 R163, R165.reuse, 0x80, RZ ;  /* 0x00000080a5a37810 */ /* 0x040fe20007ffe0ff */
[C---:B------:R-:W-:Y:S01]  /*111e0*/  VIADD R161, R165.reuse, 0x100 ;  /* 0x00000100a5a17836 */ /* 0x040fe20000000000 */
[C---:B------:R-:W-:Y:S01]  /*111f0*/  IADD3 R159, R165.reuse, 0x180, RZ ;  /* 0x00000180a59f7810 */ /* 0x040fe20007ffe0ff */
[C---:B------:R-:W-:Y:S01]  /*11200*/  VIADD R105, R165.reuse, 0x200 ;  /* 0x00000200a5697836 */ /* 0x040fe20000000000 */
[----:B------:R-:W-:Y:S01]  /*11210*/  F2FP.BF16.F32.PACK_AB R107, R104, R107 ;  /* 0x0000006b686b723e */ /* 0x000fe200000010ff */
[----:B0-----:R-:W-:-:S04]  /*11220*/  IMAD.WIDE.U32 R164, R165, 0x10, R156 ;  /* 0x00000010a5a47825 */ /* 0x001fc800078e009c */
[----:B------:R-:W-:Y:S01]  /*11230*/  FFMA.FTZ R104, R56, R108, R16 ;  /* 0x0000006c38687223 */ /* 0x000fe20000010010 */
[C---:B------:R-:W-:Y:S01]  /*11240*/  FMUL.FTZ R111, R155.reuse, R111 ;  /* 0x0000006f9b6f7220 */ /* 0x040fe20000410000 */
[----:B------:R-:W-:Y:S01]  /*11250*/  FMUL.FTZ R113, R155, R113 ;  /* 0x000000719b717220 */ /* 0x000fe20000410000 */
[----:B------:R-:W-:-:S04]  /*11260*/  IMAD.WIDE.U32 R162, R163, 0x10, R156 ;  /* 0x00000010a3a27825 */ /* 0x000fc800078e009c */
[C---:B------:R-:W-:Y:S01]  /*11270*/  FMUL.FTZ R118, R155.reuse, R118 ;  /* 0x000000769b767220 */ /* 0x040fe20000410000 */
[----:B------:R-:W-:Y:S01]  /*11280*/  FMUL.FTZ R119, R155, R119 ;  /* 0x000000779b777220 */ /* 0x000fe20000410000 */
        /* <DEDUP_REMOVED lines=8> */
[----:B------:R-:W-:Y:S01]  /*11310*/  FMUL.FTZ R122, R155, R122 ;  /* 0x0000007a9b7a7220 */ /* 0x000fe20000410000 */
[----:B------:R-:W-:-:S04]  /*11320*/  IMAD.WIDE.U32 R156, R105, 0x10, R156 ;  /* 0x00000010699c7825 */ /* 0x000fc800078e009c */
[----:B------:R-:W-:Y:S01]  /*11330*/  FFMA.FTZ R105, R49, R138, R9 ;  /* 0x0000008a31697223 */ /* 0x000fe20000010009 */
[C---:B------:R-:W-:Y:S01]  /*11340*/  FMUL.FTZ R123, R155.reuse, R123 ;  /* 0x0000007b9b7b7220 */ /* 0x040fe20000410000 */
[C---:B------:R-:W-:Y:S01]  /*11350*/  FMUL.FTZ R116, R155.reuse, R116 ;  /* 0x000000749b747220 */ /* 0x040fe20000410000 */
[C---:B------:R-:W-:Y:S01]  /*11360*/  FMUL.FTZ R126, R155.reuse, R126 ;  /* 0x0000007e9b7e7220 */ /* 0x040fe20000410000 */
[----:B------:R-:W-:Y:S01]  /*11370*/  FMUL.FTZ R127, R155, R127 ;  /* 0x0000007f9b7f7220 */ /* 0x000fe20000410000 */
[----:B------:R-:W-:Y:S01]  /*11380*/  F2FP.BF16.F32.PACK_AB R100, R105, R100 ;  /* 0x000000646964723e */ /* 0x000fe200000010ff */
[----:B------:R-:W-:Y:S01]  /*11390*/  FFMA.FTZ R105, R58, R110, R18 ;  /* 0x0000006e3a697223 */ /* 0x000fe20000010012 */
[C---:B------:R-:W-:Y:S01]  /*113a0*/  FMUL.FTZ R117, R155.reuse, R117 ;  /* 0x000000759b757220 */ /* 0x040fe20000410000 */
[C---:B------:R-:W-:Y:S01]  /*113b0*/  FMUL.FTZ R130, R155.reuse, R130 ;  /* 0x000000829b827220 */ /* 0x040fe20000410000 */
[----:B------:R-:W-:Y:S01]  /*113c0*/  FMUL.FTZ R131, R155, R131 ;  /* 0x000000839b837220 */ /* 0x000fe20000410000 */
        /* <DEDUP_REMOVED lines=8> */
[C---:B------:R-:W-:Y:S01]  /*11450*/  FMUL.FTZ R120, R155.reuse, R120 ;  /* 0x000000789b787220 */ /* 0x040fe20000410000 */
[----:B------:R-:W-:Y:S01]  /*11460*/  FMUL.FTZ R121, R155, R121 ;  /* 0x000000799b797220 */ /* 0x000fe20000410000 */
        /* <DEDUP_REMOVED lines=45> */
[----:B------:R-:W-:-:S03]  /*11740*/  F2FP.BF16.F32.PACK_AB R116, R133, R116 ;  /* 0x000000748574723e */ /* 0x000fc600000010ff */
[----:B------:R0:W-:Y:S04]  /*11750*/  STG.E.128 desc[UR6][R158.64], R112 ;  /* 0x000000709e007986 */ /* 0x0001e8000c101d06 */
[----:B------:R0:W-:Y:S02]  /*11760*/  STG.E.128 desc[UR6][R156.64], R116 ;  /* 0x000000749c007986 */ /* 0x0001e4000c101d06 */
.L_x_17190:
[----:B------:R-:W-:Y:S05]  /*11770*/  BSYNC B0 ;  /* 0x0000000000007941 */ /* 0x000fea0003800000 */
.L_x_17189:
[----:B------:R-:W-:Y:S02]  /*11780*/  IADD3 R154, R154, UR12, RZ ;  /* 0x0000000c9a9a7c10 */ /* 0x000fe4000fffe0ff */
[----:B0-----:R-:W-:Y:S02]  /*11790*/  SEL R159, RZ, 0x1, P0 ;  /* 0x00000001ff9f7807 */ /* 0x001fe40000000000 */
[----:B------:R-:W-:-:S13]  /*117a0*/  ISETP.GE.AND P1, PT, R154, UR13, PT ;  /* 0x0000000d9a007c0c */ /* 0x000fda000bf26270 */
[----:B------:R-:W-:Y:S05]  /*117b0*/  @!P1 BRA `(.L_x_17191) ;  /* 0xfffffef000689947 */ /* 0x000fea000383ffff */
[----:B------:R-:W-:Y:S05]  /*117c0*/  EXIT ;  /* 0x000000000000794d */ /* 0x000fea0003800000 */
.L_x_17188:
[----:B------:R-:W-:Y:S01]  /*117d0*/  HFMA2.MMA R161, -RZ, RZ, 0, 1.847743988037109375e-06 ;  /* 0x0000001fffa17435 */ /* 0x000fe200000001ff */
[----:B------:R-:W-:Y:S02]  /*117e0*/  IMAD.MOV.U32 R162, RZ, RZ, 0x1 ;  /* 0x00000001ffa27424 */ /* 0x000fe400078e00ff */
[----:B------:R-:W-:-:S08]  /*117f0*/  IMAD.MOV.U32 R160, RZ, RZ, -0x1 ;  /* 0xffffffffffa07424 */ /* 0x000fd000078e00ff */
[----:B------:R-:W-:Y:S05]  /*11800*/  WARPSYNC.COLLECTIVE R160, `(.L_x_17192) ;  /* 0x00000000a0087348 */ /* 0x000fea0003c00000 */
[----:B------:R0:W1:Y:S02]  /*11810*/  SHFL.BFLY P3, R149, R163, R162, R161 ;  /* 0x0c0000a2a3957389 */ /* 0x00006400000600a1 */
[----:B01----:R-:W-:Y:S01]  /*11820*/  ENDCOLLECTIVE ;  /* 0x000000000000791b */ /* 0x003fe20003800000 */
.L_x_17192:
[----:B------:R-:W-:Y:S02]  /*11830*/  IMAD.MOV.U32 R162, RZ, RZ, 0x2 ;  /* 0x00000002ffa27424 */ /* 0x000fe400078e00ff */
[----:B------:R-:W-:-:S05]  /*11840*/  FADD.FTZ R164, R163, R149 ;  /* 0x00000095a3a47221 */ /* 0x000fca0000010000 */
[----:B------:R-:W-:-:S07]  /*11850*/  MOV R163, R164 ;  /* 0x000000a400a37202 */ /* 0x000fce0000000f00 */
[----:B------:R-:W-:Y:S05]  /*11860*/  WARPSYNC.COLLECTIVE R160, `(.L_x_17193) ;  /* 0x00000000a0087348 */ /* 0x000fea0003c00000 */
[----:B------:R0:W1:Y:S02]  /*11870*/  SHFL.BFLY P3, R149, R163, R162, R161 ;  /* 0x0c0000a2a3957389 */ /* 0x00006400000600a1 */
[----:B01----:R-:W-:Y:S01]  /*11880*/  ENDCOLLECTIVE ;  /* 0x000000000000791b */ /* 0x003fe20003800000 */
.L_x_17193:
[----:B------:R-:W-:Y:S02]  /*11890*/  IMAD.MOV.U32 R162, RZ, RZ, 0x4 ;  /* 0x00000004ffa27424 */ /* 0x000fe400078e00ff */
[----:B------:R-:W-:-:S05]  /*118a0*/  FADD.FTZ R165, R164, R149 ;  /* 0x00000095a4a57221 */ /* 0x000fca0000010000 */
[----:B------:R-:W-:-:S07]  /*118b0*/  MOV R163, R165 ;  /* 0x000000a500a37202 */ /* 0x000fce0000000f00 */
[----:B------:R-:W-:Y:S05]  /*118c0*/  WARPSYNC.COLLECTIVE R160, `(.L_x_17194) ;  /* 0x00000000a0087348 */ /* 0x000fea0003c00000 */
[----:B------:R0:W1:Y:S02]  /*118d0*/  SHFL.BFLY P3, R149, R163, R162, R161 ;  /* 0x0c0000a2a3957389 */ /* 0x00006400000600a1 */
[----:B01----:R-:W-:Y:S01]  /*118e0*/  ENDCOLLECTIVE ;  /* 0x000000000000791b */ /* 0x003fe20003800000 */
.L_x_17194:
[----:B------:R-:W-:Y:S02]  /*118f0*/  IMAD.MOV.U32 R162, RZ, RZ, 0x8 ;  /* 0x00000008ffa27424 */ /* 0x000fe400078e00ff */
[----:B------:R-:W-:-:S05]  /*11900*/  FADD.FTZ R165, R165, R149 ;  /* 0x00000095a5a57221 */ /* 0x000fca0000010000 */
[----:B------:R-:W-:-:S07]  /*11910*/  MOV R163, R165 ;  /* 0x000000a500a37202 */ /* 0x000fce0000000f00 */
[----:B------:R-:W-:Y:S05]  /*11920*/  WARPSYNC.COLLECTIVE R160, `(.L_x_17195) ;  /* 0x00000000a0087348 */ /* 0x000fea0003c00000 */
[----:B------:R0:W1:Y:S02]  /*11930*/  SHFL.BFLY P3, R149, R163, R162, R161 ;  /* 0x0c0000a2a3957389 */ /* 0x00006400000600a1 */
[----:B01----:R-:W-:Y:S01]  /*11940*/  ENDCOLLECTIVE ;  /* 0x000000000000791b */ /* 0x003fe20003800000 */
.L_x_17195:
[----:B------:R-:W-:Y:S02]  /*11950*/  IMAD.MOV.U32 R162, RZ, RZ, 0x10 ;  /* 0x00000010ffa27424 */ /* 0x000fe400078e00ff */
[----:B------:R-:W-:-:S05]  /*11960*/  FADD.FTZ R148, R165, R149 ;  /* 0x00000095a5947221 */ /* 0x000fca0000010000 */
[----:B------:R-:W-:-:S07]  /*11970*/  MOV R163, R148 ;  /* 0x0000009400a37202 */ /* 0x000fce0000000f00 */
[----:B------:R-:W-:Y:S05]  /*11980*/  WARPSYNC.COLLECTIVE R160, `(.L_x_17196) ;  /* 0x00000000a0087348 */ /* 0x000fea0003c00000 */
[----:B------:R0:W1:Y:S02]  /*11990*/  SHFL.BFLY P3, R149, R163, R162, R161 ;  /* 0x0c0000a2a3957389 */ /* 0x00006400000600a1 */
[----:B01----:R-:W-:Y:S01]  /*119a0*/  ENDCOLLECTIVE ;  /* 0x000000000000791b */ /* 0x003fe20003800000 */
.L_x_17196:
        /* <DEDUP_REMOVED lines=87> */
.L_x_17197:
[----:B------:R-:W-:Y:S02]  /*11f20*/  IMAD.MOV.U32 R162, RZ, RZ, 0x2 ;  /* 0x00000002ffa27424 */ /* 0x000fe400078e00ff */
[----:B------:R-:W-:-:S05]  /*11f30*/  FADD.FTZ R164, R163, R149 ;  /* 0x00000095a3a47221 */ /* 0x000fca0000010000 */
[----:B------:R-:W-:-:S07]  /*11f40*/  MOV R163, R164 ;  /* 0x000000a400a37202 */ /* 0x000fce0000000f00 */
[----:B------:R-:W-:Y:S05]  /*11f50*/  WARPSYNC.COLLECTIVE R160, `(.L_x_17198) ;  /* 0x00000000a0087348 */ /* 0x000fea0003c00000 */
[----:B------:R0:W1:Y:S02]  /*11f60*/  SHFL.BFLY P3, R149, R163, R162, R161 ;  /* 0x0c0000a2a3957389 */ /* 0x00006400000600a1 */
[----:B01----:R-:W-:Y:S01]  /*11f70*/  ENDCOLLECTIVE ;  /* 0x000000000000791b */ /* 0x003fe20003800000 */
.L_x_17198:
[----:B------:R-:W-:Y:S02]  /*11f80*/  IMAD.MOV.U32 R162, RZ, RZ, 0x4 ;  /* 0x00000004ffa27424 */ /* 0x000fe400078e00ff */
[----:B------:R-:W-:-:S05]  /*11f90*/  FADD.FTZ R165, R164, R149 ;  /* 0x00000095a4a57221 */ /* 0x000fca0000010000 */
[----:B------:R-:W-:-:S07]  /*11fa0*/  MOV R163, R165 ;  /* 0x000000a500a37202 */ /* 0x000fce0000000f00 */
[----:B------:R-:W-:Y:S05]  /*11fb0*/  WARPSYNC.COLLECTIVE R160, `(.L_x_17199) ;  /* 0x00000000a0087348 */ /* 0x000fea0003c00000 */
[----:B------:R0:W1:Y:S02]  /*11fc0*/  SHFL.BFLY P3, R149, R163, R162, R161 ;  /* 0x0c0000a2a3957389 */ /* 0x00006400000600a1 */
[----:B01----:R-:W-:Y:S01]  /*11fd0*/  ENDCOLLECTIVE ;  /* 0x000000000000791b */ /* 0x003fe20003800000 */
.L_x_17199:
[----:B------:R-:W-:Y:S02]  /*11fe0*/  IMAD.MOV.U32 R162, RZ, RZ, 0x8 ;  /* 0x00000008ffa27424 */ /* 0x000fe400078e00ff */
[----:B------:R-:W-:-:S05]  /*11ff0*/  FADD.FTZ R165, R165, R149 ;  /* 0x00000095a5a57221 */ /* 0x000fca0000010000 */
[----:B------:R-:W-:-:S07]  /*12000*/  MOV R163, R165 ;  /* 0x000000a500a37202 */ /* 0x000fce0000000f00 */
[----:B------:R-:W-:Y:S05]  /*12010*/  WARPSYNC.COLLECTIVE R160, `(.L_x_17200) ;  /* 0x00000000a0087348 */ /* 0x000fea0003c00000 */
[----:B------:R0:W1:Y:S02]  /*12020*/  SHFL.BFLY P3, R149, R163, R162, R161 ;  /* 0x0c0000a2a3957389 */ /* 0x00006400000600a1 */
[----:B01----:R-:W-:Y:S01]  /*12030*/  ENDCOLLECTIVE ;  /* 0x000000000000791b */ /* 0x003fe20003800000 */
.L_x_17200:
[----:B------:R-:W-:Y:S01]  /*12040*/  HFMA2.MMA R162, -RZ, RZ, 0, 9.5367431640625e-07 ;  /* 0x00000010ffa27435 */ /* 0x000fe200000001ff */
[----:B------:R-:W-:-:S10]  /*12050*/  FADD.FTZ R163, R165, R149 ;  /* 0x00000095a5a37221 */ /* 0x000fd40000010000 */
[----:B------:R-:W-:Y:S05]  /*12060*/  WARPSYNC.COLLECTIVE R160, `(.L_x_17201) ;  /* 0x00000000a0087348 */ /* 0x000fea0003c00000 */
[----:B------:R0:W1:Y:S02]  /*12070*/  SHFL.BFLY P3, R149, R163, R162, R161 ;  /* 0x0c0000a2a3957389 */ /* 0x00006400000600a1 */
[----:B01----:R-:W-:Y:S01]  /*12080*/  ENDCOLLECTIVE ;  /* 0x000000000000791b */ /* 0x003fe20003800000 */
.L_x_17201:
[----:B------:R-:W-:Y:S05]  /*12090*/  BRA `(.L_x_17202) ;  /* 0xffffffe800047947 */ /* 0x000fea000383ffff */
.L_x_17203:
        /* <DEDUP_REMOVED lines=14> */
.L_x_37235:


//--------------------- .text._ZN10layer_norm13ln_fwd_kernelINS_13Kernel_traitsIf13__nv_bfloat16fS2_fjLj5120ELj1ELj1ELj4ELj16ENS_18Kernel_traits_baseILj5120EfS2_fS2_fjLj128EEEEELb1ELb1ELb0ELb0EEEvNS_9FwdParamsE --------------------------
	.section	.text._ZN10layer_norm13ln_fwd_kernelINS_13Kernel_traitsIf13__nv_bfloat16fS2_fjLj5120ELj1ELj1ELj4ELj16ENS_18Kernel_traits_baseILj5120EfS2_fS2_fjLj128EEEEELb1ELb1ELb0ELb0EEEvNS_9FwdParamsE,"ax",@progbits
	.align	128
        .global         _ZN10layer_norm13ln_fwd_kernelINS_13Kernel_traitsIf13__nv_bfloat16fS2_fjLj5120ELj1ELj1ELj4ELj16ENS_18Kernel_traits_baseILj5120EfS2_fS2_fjLj128EEEEELb1ELb1ELb0ELb0EEEvNS_9FwdParamsE
        .type           _ZN10layer_norm13ln_fwd_kernelINS_13Kernel_traitsIf13__nv_bfloat16fS2_fjLj5120ELj1ELj1ELj4ELj16ENS_18Kernel_traits_baseILj5120EfS2_fS2_fjLj128EEEEELb1ELb1ELb0ELb0EEEvNS_9FwdParamsE,@function
        .size           _ZN10layer_norm13ln_fwd_kernelINS_13Kernel_traitsIf13__nv_bfloat16fS2_fjLj5120ELj1ELj1ELj4ELj16ENS_18Kernel_traits_baseILj5120EfS2_fS2_fjLj128EEEEELb1ELb1ELb0ELb0EEEvNS_9FwdParamsE,(.L_x_37236 - _ZN10layer_norm13ln_fwd_kernelINS_13Kernel_traitsIf13__nv_bfloat16fS2_fjLj5120ELj1ELj1ELj4ELj16ENS_18Kernel_traits_baseILj5120EfS2_fS2_fjLj128EEEEELb1ELb1ELb0ELb0EEEvNS_9FwdParamsE)
        .other          _ZN10layer_norm13ln_fwd_kernelINS_13Kernel_traitsIf13__nv_bfloat16fS2_fjLj5120ELj1ELj1ELj4ELj16ENS_18Kernel_traits_baseILj5120EfS2_fS2_fjLj128EEEEELb1ELb1ELb0ELb0EEEvNS_9FwdParamsE,@"STO_CUDA_ENTRY STV_DEFAULT"
_ZN10layer_norm13ln_fwd_kernelINS_13Kernel_traitsIf13__nv_bfloat16fS2_fjLj5120ELj1ELj1ELj4ELj16ENS_18Kernel_traits_baseILj5120EfS2_fS2_fjLj128EEEEELb1ELb1ELb0ELb0EEEvNS_9FwdParamsE:
.text._ZN10layer_norm13ln_fwd_kernelINS_13Kernel_traitsIf13__nv_bfloat16fS2_fjLj5120ELj1ELj1ELj4ELj16ENS_18Kernel_traits_baseILj5120EfS2_fS2_fjLj128EEEEELb1ELb1ELb0ELb0EEEvNS_9FwdParamsE:
        /* <DEDUP_REMOVED lines=8> */
[----:B------:R-:W2:Y:S04]  /*0080*/  S2R R0, SR_TID.X ;  /* 0x0000000000007919 */ /* 0x000ea80000002100 */
[----:B------:R-:W3:Y:S01]  /*0090*/  @P0 LDC R9, c[0x0][0x2f0] ;  /* 0x0000bc00ff090b82 */ /* 0x000ee20000000800 */
[----:B0-----:R-:W-:-:S07]  /*00a0*/  @P0 IMAD.MOV.U32 R4, RZ, RZ, R140 ;  /* 0x000000ffff040224 */ /* 0x001fce00078e008c */
[----:B------:R-:W0:Y:S01]  /*00b0*/  LDC R7, c[0x0][RZ] ;  /* 0x00000000ff077b82 */ /* 0x000e220000000800 */
[----:B-1----:R-:W-:-:S07]  /*00c0*/  @P0 IMAD.MOV.U32 R5, RZ, RZ, R141 ;  /* 0x000000ffff050224 */ /* 0x002fce00078e008d */
[----:B------:R-:W1:Y:S01]  /*00d0*/  LDC R19, c[0x0][0x218] ;  /* 0x00008600ff137b82 */ /* 0x000e620000000800 */
[----:B------:R-:W3:Y:S01]  /*00e0*/  @P0 LDG.E.64 R2, desc[UR4][R4.64] ;  /* 0x0000000404020981 */ /* 0x000ee2000c1e1b00 */
[----:B------:R-:W-:-:S06]  /*00f0*/  IMAD.U32 R195, RZ, RZ, UR7 ;  /* 0x00000007ffc37e24 */ /* 0x000fcc000f8e00ff */
[----:B------:R-:W4:Y:S01]  /*0100*/  @P0 LDG.E.64 R194, desc[UR4][R194.64] ;  /* 0x00000004c2c20981 */ /* 0x000f22000c1e1b00 */
[----:B------:R-:W0:Y:S01]  /*0110*/  S2UR UR6, SR_CTAID.X ;  /* 0x00000000000679c3 */ /* 0x000e220000002500 */
[----:B--2---:R-:W-:Y:S01]  /*0120*/  LOP3.LUT R125, R0, 0x7f, RZ, 0xc0, !PT ;  /* 0x0000007f007d7812 */ /* 0x004fe200078ec0ff */
[----:B------:R-:W-:Y:S01]  /*0130*/  BSSY B0, `(.L_x_17204) ;  /* 0x0000051000007945 */ /* 0x000fe20003800000 */
[----:B------:R-:W-:Y:S02]  /*0140*/  LOP3.LUT R202, R202, 0xfffffff7, RZ, 0xc0, !PT ;  /* 0xfffffff7caca7812 */ /* 0x000fe400078ec0ff */
[----:B---3--:R-:W-:Y:S01]  /*0150*/  @P0 IADD3 R140, P1, R2, R9, RZ ;  /* 0x00000009028c0210 */ /* 0x008fe20007f3e0ff */
[----:B0-----:R-:W-:-:S04]  /*0160*/  IMAD R2, R7, UR6, R0 ;  /* 0x0000000607027c24 */ /* 0x001fc8000f8e0200 */
[----:B------:R-:W-:Y:S02]  /*0170*/  @P0 IMAD.X R141, RZ, RZ, R3, P1 ;  /* 0x000000ffff8d0224 */ /* 0x000fe400008e0603 */
[----:B------:R-:W-:Y:S01]  /*0180*/  IMAD.WIDE.U32 R8, R2, -0x326172a9, RZ ;  /* 0xcd9e8d5702087825 */ /* 0x000fe200078e00ff */
[----:B----4-:R-:W-:Y:S02]  /*0190*/  IADD3 R5, R195, -0x4498517b, RZ ;  /* 0xbb67ae85c3057810 */ /* 0x010fe40007ffe0ff */
[--C-:B------:R-:W-:Y:S02]  /*01a0*/  SHF.R.U64 R3, R140, 0x2, R141.reuse ;  /* 0x000000028c037819 */ /* 0x100fe4000000128d */
[----:B------:R-:W-:-:S03]  /*01b0*/  SHF.R.U32.HI R4, RZ, 0x2, R141 ;  /* 0x00000002ff047819 */ /* 0x000fc6000001168d */
[----:B------:R-:W-:Y:S01]  /*01c0*/  IMAD.WIDE.U32 R6, R3, -0x2daee0ad, RZ ;  /* 0xd2511f5303067825 */ /* 0x000fe200078e00ff */
[----:B------:R-:W-:-:S03]  /*01d0*/  LOP3.LUT R10, R9, R4, R194, 0x96, !PT ;  /* 0x00000004090a7212 */ /* 0x000fc600078e96c2 */
[----:B------:R-:W-:Y:S01]  /*01e0*/  VIADD R9, R195, 0x32370b8f ;  /* 0x32370b8fc3097836 */ /* 0x000fe20000000000 */
[----:B------:R-:W-:Y:S01]  /*01f0*/  LOP3.LUT R12, R7, R195, RZ, 0x3c, !PT ;  /* 0x000000c3070c7212 */ /* 0x000fe200078e3cff */
[----:B------:R-:W-:-:S04]  /*0200*/  IMAD.WIDE.U32 R10, R10, -0x2daee0ad, RZ ;  /* 0xd2511f530a0a7825 */ /* 0x000fc800078e00ff */
[----:B------:R-:W-:Y:S01]  /*0210*/  IMAD.WIDE.U32 R12, R12, -0x326172a9, RZ ;  /* 0xcd9e8d570c0c7825 */ /* 0x000fe200078e00ff */
[----:B------:R-:W-:Y:S02]  /*0220*/  LOP3.LUT R14, R11, R6, R5, 0x96, !PT ;  /* 0x000000060b0e7212 */ /* 0x000fe400078e9605 */
[C---:B------:R-:W-:Y:S01]  /*0230*/  IADD3 R11, R194.reuse, 0x78dde6e4, RZ ;  /* 0x78dde6e4c20b7810 */ /* 0x040fe20007ffe0ff */
[----:B------:R-:W-:Y:S02]  /*0240*/  VIADD R6, R194, 0x9e3779b9 ;  /* 0x9e3779b9c2067836 */ /* 0x000fe40000000000 */
[----:B------:R-:W-:-:S03]  /*0250*/  IMAD.WIDE.U32 R14, R14, -0x326172a9, RZ ;  /* 0xcd9e8d570e0e7825 */ /* 0x000fc600078e00ff */
[----:B------:R-:W-:Y:S01]  /*0260*/  LOP3.LUT R13, R13, R6, R8, 0x96, !PT ;  /* 0x000000060d0d7212 */ /* 0x000fe200078e9608 */
[----:B------:R-:W-:Y:S01]  /*0270*/  VIADD R7, R194, 0x3c6ef372 ;  /* 0x3c6ef372c2077836 */ /* 0x000fe20000000000 */
[----:B------:R-:W-:-:S04]  /*0280*/  IADD3 R8, R195, 0x76cf5d0a, RZ ;  /* 0x76cf5d0ac3087810 */ /* 0x000fc80007ffe0ff */
[----:B------:R-:W-:Y:S01]  /*0290*/  LOP3.LUT R16, R15, R12, R7, 0x96, !PT ;  /* 0x0000000c0f107212 */ /* 0x000fe200078e9607 */
[----:B------:R-:W-:Y:S01]  /*02a0*/  IMAD.WIDE.U32 R12, R13, -0x2daee0ad, RZ ;  /* 0xd2511f530d0c7825 */ /* 0x000fe200078e00ff */
[----:B------:R-:W-:-:S03]  /*02b0*/  IADD3 R15, R194, 0x1715609d, RZ ;  /* 0x1715609dc20f7810 */ /* 0x000fc60007ffe0ff */
[----:B------:R-:W-:Y:S01]  /*02c0*/  IMAD.WIDE.U32 R16, R16, -0x2daee0ad, RZ ;  /* 0xd2511f5310107825 */ /* 0x000fe200078e00ff */
[----:B------:R-:W-:Y:S02]  /*02d0*/  LOP3.LUT R18, R13, R10, R8, 0x96, !PT ;  /* 0x0000000a0d127212 */ /* 0x000fe400078e9608 */
[----:B-1----:R-:W-:Y:S02]  /*02e0*/  SHF.R.S32.HI R10, RZ, 0x1f, R19 ;  /* 0x0000001fff0a7819 */ /* 0x002fe40000011413 */
[----:B------:R-:W-:Y:S02]  /*02f0*/  LOP3.LUT R13, R125, 0x7f, RZ, 0x3c, !PT ;  /* 0x0000007f7d0d7812 */ /* 0x000fe400078e3cff */
[----:B------:R-:W-:Y:S01]  /*0300*/  LEA.HI R152, R10, R19, RZ, 0x3 ;  /* 0x000000130a987211 */ /* 0x000fe200078f18ff */
[----:B------:R-:W-:Y:S01]  /*0310*/  IMAD.WIDE.U32 R18, R18, -0x326172a9, RZ ;  /* 0xcd9e8d5712127825 */ /* 0x000fe200078e00ff */
[----:B------:R-:W-:Y:S02]  /*0320*/  LOP3.LUT R146, R17, R12, R9, 0x96, !PT ;  /* 0x0000000c11927212 */ /* 0x000fe400078e9609 */
[----:B------:R-:W-:Y:S01]  /*0330*/  LEA.HI.SX32 R12, R152, R13, 0x1d ;  /* 0x0000000d980c7211 */ /* 0x000fe200078feaff */
[----:B------:R-:W-:-:S02]  /*0340*/  VIADD R10, R194, 0xdaa66d2b ;  /* 0xdaa66d2bc20a7836 */ /* 0x000fc40000000000 */
[----:B------:R-:W-:Y:S01]  /*0350*/  IMAD.WIDE.U32 R146, R146, -0x326172a9, RZ ;  /* 0xcd9e8d5792927825 */ /* 0x000fe200078e00ff */
[C---:B------:R-:W-:Y:S02]  /*0360*/  LOP3.LUT P6, RZ, R12.reuse, 0xffffff80, RZ, 0xc0, !PT ;  /* 0xffffff800cff7812 */ /* 0x040fe400078cc0ff */
[C---:B------:R-:W-:Y:S01]  /*0370*/  ISETP.GE.U32.AND P5, PT, R12.reuse, 0x100, PT ;  /* 0x000001000c00780c */ /* 0x040fe20003fa6070 */
[----:B------:R-:W-:Y:S01]  /*0380*/  VIADD R13, R195, 0xed9eba14 ;  /* 0xed9eba14c30d7836 */ /* 0x000fe20000000000 */
[C---:B------:R-:W-:Y:S02]  /*0390*/  ISETP.GE.U32.AND P4, PT, R12.reuse, 0x180, PT ;  /* 0x000001800c00780c */ /* 0x040fe40003f86070 */
[C---:B------:R-:W-:Y:S02]  /*03a0*/  ISETP.GE.U32.AND P3, PT, R12.reuse, 0x200, PT ;  /* 0x000002000c00780c */ /* 0x040fe40003f66070 */
[----:B------:R-:W-:Y:S01]  /*03b0*/  LOP3.LUT R19, R19, R14, R10, 0x96, !PT ;  /* 0x0000000e13137212 */ /* 0x000fe200078e960a */
[----:B------:R-:W-:Y:S01]  /*03c0*/  VIADD R14, R195, 0xa9066899 ;  /* 0xa9066899c30e7836 */ /* 0x000fe20000000000 */
[----:B------:R-:W-:-:S02]  /*03d0*/  ISETP.GE.U32.AND P2, PT, R12, 0x280, PT ;  /* 0x000002800c00780c */ /* 0x000fc40003f46070 */
[----:B------:R-:W-:Y:S01]  /*03e0*/  LOP3.LUT R148, R147, R18, R11, 0x96, !PT ;  /* 0x0000001293947212 */ /* 0x000fe200078e960b */
[----:B------:R-:W-:Y:S01]  /*03f0*/  IMAD.WIDE.U32 R18, R19, -0x2daee0ad, RZ ;  /* 0xd2511f5313127825 */ /* 0x000fe200078e00ff */
[----:B------:R-:W-:-:S03]  /*0400*/  @P6 LOP3.LUT R202, R202, 0x8, RZ, 0xfc, !PT ;  /* 0x00000008caca6812 */ /* 0x000fc600078efcff */
[----:B------:R-:W-:Y:S01]  /*0410*/  IMAD.WIDE.U32 R148, R148, -0x2daee0ad, RZ ;  /* 0xd2511f5394947825 */ /* 0x000fe200078e00ff */
[----:B------:R-:W-:Y:S02]  /*0420*/  LOP3.LUT R202, R202, 0xfffffeff, RZ, 0xc0, !PT ;  /* 0xfffffeffcaca7812 */ /* 0x000fe400078ec0ff */
[----:B------:R-:W-:Y:S02]  /*0430*/  LOP3.LUT R150, R19, R16, R13, 0x96, !PT ;  /* 0x0000001013967212 */ /* 0x000fe400078e960d */
[----:B------:R-:W-:Y:S02]  /*0440*/  @P5 LOP3.LUT R202, R202, 0x100, RZ, 0xfc, !PT ;  /* 0x00000100caca5812 */ /* 0x000fe400078efcff */
[----:B------:R-:W-:Y:S01]  /*0450*/  LEA.HI R16, R0, UR6, RZ, 0x19 ;  /* 0x0000000600107c11 */ /* 0x000fe2000f8fc8ff */
[----:B------:R-:W-:Y:S01]  /*0460*/  IMAD.WIDE.U32 R150, R150, -0x326172a9, RZ ;  /* 0xcd9e8d5796967825 */ /* 0x000fe200078e00ff */
[----:B------:R-:W-:Y:S02]  /*0470*/  LOP3.LUT R202, R202, 0xffffff7f, RZ, 0xc0, !PT ;  /* 0xffffff7fcaca7812 */ /* 0x000fe400078ec0ff */
[----:B------:R-:W-:-:S02]  /*0480*/  LOP3.LUT R141, R149, R18, R14, 0x96, !PT ;  /* 0x00000012958d7212 */ /* 0x000fc400078e960e */
        /* <DEDUP_REMOVED lines=27> */
.L_x_17205:
[----:B------:R-:W-:Y:S05]  /*0640*/  BSYNC B0 ;  /* 0x0000000000007941 */ /* 0x000fea0003800000 */
.L_x_17204:
        /* <DEDUP_REMOVED lines=23> */
.L_x_17207:
[----:B------:R-:W-:Y:S05]  /*07c0*/  BSYNC B0 ;  /* 0x0000000000007941 */ /* 0x000fea0003800000 */
.L_x_17206:
        /* <DEDUP_REMOVED lines=11> */
[----:B0-----:R-:W-:-:S04]  /*0880*/  @P0 LEA R18, P1, R125, UR6, 0x5 ;  /* 0x000000067d120c11 */ /* 0x001fc8000f8228ff */
        /* <DEDUP_REMOVED lines=11> */
.L_x_17209:
[----:B------:R-:W-:Y:S05]  /*0940*/  BSYNC B0 ;  /* 0x0000000000007941 */ /* 0x000fea0003800000 */
.L_x_17208:
        /* <DEDUP_REMOVED lines=11> */
[----:B01----:R-:W-:-:S04]  /*0a00*/  @P0 LEA R18, P1, R125, UR6, 0x5 ;  /* 0x000000067d120c11 */ /* 0x003fc8000f8228ff */
        /* <DEDUP_REMOVED lines=11> */
.L_x_17211:
[----:B------:R-:W-:Y:S05]  /*0ac0*/  BSYNC B0 ;  /* 0x0000000000007941 */ /* 0x000fea0003800000 */
.L_x_17210:
        /* <DEDUP_REMOVED lines=22> */
.L_x_17213:
[----:B------:R-:W-:Y:S05]  /*0c30*/  BSYNC B0 ;  /* 0x0000000000007941 */ /* 0x000fea0003800000 */
.L_x_17212:
[----:B------:R-:W-:Y:S01]  /*0c40*/  ULDC UR6, c[0x0][0x214] ;  /* 0x0000850000067ab9 */ /* 0x000fe20000000800 */
[----:B----4-:R-:W-:Y:S01]  /*0c50*/  LOP3.LUT R142, R151, R146, R15, 0x96, !PT ;  /* 0x00000092978e7212 */ /* 0x010fe200078e960f */
[----:B0123--:R-:W-:Y:S01]  /*0c60*/  VIADD R18, R194, 0xb54cda56 ;  /* 0xb54cda56c2127836 */ /* 0x00ffe20000000000 */
        /* <DEDUP_REMOVED lines=11> */
[----:B------:R-:W-:Y:S01]  /*0d20*/  ULDC.64 UR6, c[0x0][0x270] ;  /* 0x00009c0000067ab9 */ /* 0x000fe20000000a00 */
[C---:B------:R-:W-:Y:S01]  /*0d30*/  LOP3.LUT R150, R0.reuse, 0x60, RZ, 0xc0, !PT ;  /* 0x0000006000967812 */ /* 0x040fe200078ec0ff */
[----:B------:R-:W-:Y:S01]  /*0d40*/  IMAD.SHL.U32 R143, R0, 0x20, RZ ;  /* 0x00000020008f7824 */ /* 0x000fe200078e00ff */
[----:B------:R-:W-:Y:S01]  /*0d50*/  LOP3.LUT R141, R152, 0x7f, RZ, 0xc0, !PT ;  /* 0x0000007f988d7812 */ /* 0x000fe200078ec0ff */
[----:B------:R-:W-:Y:S01]  /*0d60*/  IMAD.WIDE.U32 R148, R148, -0x326172a9, RZ ;  /* 0xcd9e8d5794947825 */ /* 0x000fe200078e00ff */
[----:B------:R-:W-:Y:S01]  /*0d70*/  SHF.R.U32.HI R152, RZ, 0x2, R152 ;  /* 0x00000002ff987819 */ /* 0x000fe20000011698 */
[----:B------:R-:W-:Y:S01]  /*0d80*/  ULDC UR11, c[0x0][0x218] ;  /* 0x00008600000b7ab9 */ /* 0x000fe20000000800 */
[----:B------:R-:W-:Y:S01]  /*0d90*/  VIADDMNMX R150, R141, -R150, RZ, !PT ;  /* 0x800000968d967246 */ /* 0x000fe200078001ff */
[----:B------:R-:W-:Y:S01]  /*0da0*/  VIADD R196, R194, 0xf1bbcdc8 ;  /* 0xf1bbcdc8c2c47836 */ /* 0x000fe20000000000 */
[----:B------:R-:W-:Y:S01]  /*0db0*/  ISETP.NE.U32.AND P0, PT, RZ, UR6, PT ;  /* 0x00000006ff007c0c */ /* 0x000fe2000bf05070 */
[----:B------:R-:W-:Y:S01]  /*0dc0*/  ULDC.U8 UR6, c[0x0][0x2a0] ;  /* 0x0000a80000067ab9 */ /* 0x000fe20000000000 */
[----:B------:R-:W-:Y:S01]  /*0dd0*/  LOP3.LUT R145, R152, 0x3fffffe0, RZ, 0xc0, !PT ;  /* 0x3fffffe098917812 */ /* 0x000fe200078ec0ff */
[----:B------:R-:W-:Y:S01]  /*0de0*/  VIADD R197, R194, 0x8ff34781 ;  /* 0x8ff34781c2c57836 */ /* 0x000fe20000000000 */
[----:B------:R-:W-:Y:S01]  /*0df0*/  VIMNMX R150, R150, 0x20, PT ;  /* 0x0000002096967848 */ /* 0x000fe20003fe0100 */
[----:B------:R-:W-:Y:S01]  /*0e00*/  VIADD R198, R195, 0x96a522ad ;  /* 0x96a522adc3c67836 */ /* 0x000fe20000000000 */
[----:B------:R-:W-:Y:S01]  /*0e10*/  ISETP.NE.AND.EX P0, PT, RZ, UR7, PT, P0 ;  /* 0x00000007ff007c0c */ /* 0x000fe2000bf05300 */
[----:B------:R-:W-:Y:S01]  /*0e20*/  IMAD.MOV.U32 R188, RZ, RZ, 0x1 ;  /* 0x00000001ffbc7424 */ /* 0x000fe200078e00ff */
[----:B------:R-:W-:Y:S01]  /*0e30*/  LOP3.LUT R154, R143, 0x3e0, RZ, 0xc0, !PT ;  /* 0x000003e08f9a7812 */ /* 0x000fe200078ec0ff */
[----:B------:R-:W-:Y:S01]  /*0e40*/  IMAD.IADD R150, R150, 0x1, R145 ;  /* 0x0000000196967824 */ /* 0x000fe200078e0291 */
[----:B------:R-:W-:Y:S01]  /*0e50*/  LOP3.LUT R142, R147, R142, R19, 0x96, !PT ;  /* 0x0000008e938e7212 */ /* 0x000fe200078e9613 */
[----:B------:R-:W-:Y:S01]  /*0e60*/  IMAD.MOV.U32 R205, RZ, RZ, RZ ;  /* 0x000000ffffcd7224 */ /* 0x000fe200078e00ff */
[----:B------:R-:W-:Y:S01]  /*0e70*/  LOP3.LUT R144, R149, R144, R192, 0x96, !PT ;  /* 0x0000009095907212 */ /* 0x000fe200078e96c0 */
[----:B------:R-:W-:Y:S01]  /*0e80*/  ULDC UR10, c[0x0][0x290] ;  /* 0x0000a400000a7ab9 */ /* 0x000fe20000000800 */
[----:B------:R-:W-:Y:S01]  /*0e90*/  SHF.L.U32 R150, R150, 0x3, RZ ;  /* 0x0000000396967819 */ /* 0x000fe200000006ff */
[----:B------:R-:W-:Y:S01]  /*0ea0*/  IMAD.HI.U32 R143, R142, -0x326172a9, RZ ;  /* 0xcd9e8d578e8f7827 */ /* 0x000fe200078e00ff */
[----:B------:R-:W-:Y:S01]  /*0eb0*/  LOP3.LUT R202, R202, 0xffffffef, RZ, 0xc0, !PT ;  /* 0xffffffefcaca7812 */ /* 0x000fe200078ec0ff */
[----:B------:R-:W-:Y:S01]  /*0ec0*/  ULDC.64 UR8, c[0x0][0x240] ;  /* 0x0000900000087ab9 */ /* 0x000fe20000000a00 */
[----:B------:R-:W-:Y:S01]  /*0ed0*/  VIADDMNMX R154, R141, -R154, RZ, !PT ;  /* 0x8000009a8d9a7246 */ /* 0x000fe200078001ff */
[----:B------:R-:W-:Y:S01]  /*0ee0*/  IMAD.HI.U32 R141, R144, -0x2daee0ad, RZ ;  /* 0xd2511f53908d7827 */ /* 0x000fe200078e00ff */
[----:B------:R-:W-:Y:S01]  /*0ef0*/  I2FP.F32.U32 R150, R150 ;  /* 0x0000009600967245 */ /* 0x000fe20000201000 */
[----:B------:R-:W-:Y:S01]  /*0f00*/  ULDC.64 UR12, c[0x0][0x210] ;  /* 0x00008400000c7ab9 */ /* 0x000fe20000000a00 */
[----:B------:R-:W-:Y:S01]  /*0f10*/  IADD3 R193, R195, -0x24c28bd8, RZ ;  /* 0xdb3d7428c3c17810 */ /* 0x000fe20007ffe0ff */
[----:B------:R-:W-:Y:S01]  /*0f20*/  IMAD R142, R142, -0x326172a9, RZ ;  /* 0xcd9e8d578e8e7824 */ /* 0x000fe200078e02ff */
[----:B------:R-:W-:Y:S01]  /*0f30*/  @P0 LOP3.LUT R202, R202, 0x10, RZ, 0xfc, !PT ;  /* 0x00000010caca0812 */ /* 0x000fe200078efcff */
[----:B------:R0:W1:Y:S01]  /*0f40*/  MUFU.RCP R203, R150 ;  /* 0x0000009600cb7308 */ /* 0x0000620000001000 */
[----:B------:R-:W-:Y:S01]  /*0f50*/  ISETP.NE.AND P0, PT, RZ, UR6, PT ;  /* 0x00000006ff007c0c */ /* 0x000fe2000bf05270 */
[----:B------:R-:W-:Y:S01]  /*0f60*/  ULDC.64 UR6, c[0x0][0x238] ;  /* 0x00008e0000067ab9 */ /* 0x000fe20000000a00 */
[----:B------:R-:W-:-:S02]  /*0f70*/  LOP3.LUT R143, R143, R148, R196, 0x96, !PT ;  /* 0x000000948f8f7212 */ /* 0x000fc400078e96c4 */
[----:B------:R-:W-:Y:S01]  /*0f80*/  LOP3.LUT R146, R141, R146, R193, 0x96, !PT ;  /* 0x000000928d927212 */ /* 0x000fe200078e96c1 */
[----:B------:R-:W-:Y:S01]  /*0f90*/  IMAD R141, R144, -0x2daee0ad, RZ ;  /* 0xd2511f53908d7824 */ /* 0x000fe200078e02ff */
[----:B------:R-:W-:Y:S01]  /*0fa0*/  VIMNMX R154, R154, 0x20, PT ;  /* 0x000000209a9a7848 */ /* 0x000fe20003fe0100 */
[----:B------:R-:W-:Y:S01]  /*0fb0*/  IMAD.HI.U32 R199, R143, -0x2daee0ad, RZ ;  /* 0xd2511f538fc77827 */ /* 0x000fe200078e00ff */
[----:B------:R-:W-:Y:S02]  /*0fc0*/  LOP3.LUT R202, R202, 0xfffffdff, RZ, 0xc0, !PT ;  /* 0xfffffdffcaca7812 */ /* 0x000fe400078ec0ff */
[----:B------:R-:W-:Y:S01]  /*0fd0*/  IADD3 R154, R145, R154, RZ ;  /* 0x0000009a919a7210 */ /* 0x000fe20007ffe0ff */
[----:B------:R-:W-:Y:S01]  /*0fe0*/  IMAD.HI.U32 R200, R146, -0x326172a9, RZ ;  /* 0xcd9e8d5792c87827 */ /* 0x000fe200078e00ff */
[----:B------:R-:W-:Y:S02]  /*0ff0*/  LOP3.LUT R199, R199, R141, R198, 0x96, !PT ;  /* 0x0000008dc7c77212 */ /* 0x000fe400078e96c6 */
[----:B------:R-:W-:Y:S01]  /*1000*/  LOP3.LUT R201, R140, 0x3, RZ, 0xc0, !PT ;  /* 0x000000038cc97812 */ /* 0x000fe200078ec0ff */
[----:B------:R-:W-:Y:S01]  /*1010*/  IMAD R204, R143, -0x2daee0ad, RZ ;  /* 0xd2511f538fcc7824 */ /* 0x000fe200078e02ff */
[----:B------:R-:W-:Y:S01]  /*1020*/  LOP3.LUT R200, R200, R142, R197, 0x96, !PT ;  /* 0x0000008ec8c87212 */ /* 0x000fe200078e96c5 */
[----:B------:R-:W-:Y:S01]  /*1030*/  IMAD R206, R146, -0x326172a9, RZ ;  /* 0xcd9e8d5792ce7824 */ /* 0x000fe200078e02ff */
[----:B------:R-:W-:-:S02]  /*1040*/  @P0 LOP3.LUT R202, R202, 0x200, RZ, 0xfc, !PT ;  /* 0x00000200caca0812 */ /* 0x000fc400078efcff */
[----:B01----:R-:W-:-:S07]  /*1050*/  SHF.L.U32 R207, R154, 0x3, RZ ;  /* 0x000000039acf7819 */ /* 0x003fce00000006ff */
.L_x_17515:
[C---:B------:R-:W-:Y:S02]  /*1060*/  LOP3.LUT P1, RZ, R202.reuse, 0x10, RZ, 0xc0, !PT ;  /* 0x00000010caff7812 */ /* 0x040fe4000782c0ff */
[----:B------:R-:W-:-:S11]  /*1070*/  LOP3.LUT P0, RZ, R202, 0x8, RZ, 0xc0, !PT ;  /* 0x00000008caff7812 */ /* 0x000fd6000780c0ff */
[----:B------:R-:W0:Y:S02]  /*1080*/  @P1 LDC.64 R190, c[0x0][0x270] ;  /* 0x00009c00ffbe1b82 */ /* 0x000e240000000a00 */
[----:B0-----:R-:W-:-:S06]  /*1090*/  @P1 IMAD.WIDE R190, R16, 0x2, R190 ;  /* 0x0000000210be1825 */ /* 0x001fcc00078e02be */
[----:B------:R-:W2:Y:S01]  /*10a0*/  @P1 LDG.E.U16 R190, desc[UR4][R190.64] ;  /* 0x00000004bebe1981 */ /* 0x000ea2000c1e1500 */
[----:B------:R-:W-:Y:S01]  /*10b0*/  IMAD R189, R16, UR11, RZ ;  /* 0x0000000b10bd7c24 */ /* 0x000fe2000f8e02ff */
[----:B------:R-:W-:Y:S01]  /*10c0*/  LOP3.LUT R209, R0, 0x7f, RZ, 0xc0, !PT ;  /* 0x0000007f00d17812 */ /* 0x000fe200078ec0ff */
[----:B------:R-:W-:Y:S03]  /*10d0*/  BSSY B0, `(.L_x_17214) ;  /* 0x00002e3000007945 */ /* 0x000fe60003800000 */
        /* <DEDUP_REMOVED lines=29> */
.L_x_17217:
[----:B------:R-:W-:-:S07]  /*12b0*/  IMAD.MOV.U32 R150, RZ, RZ, R206 ;  /* 0x000000ffff967224 */ /* 0x000fce00078e00ce */
.L_x_17218:
[----:B------:R-:W-:Y:S05]  /*12c0*/  BSYNC B1 ;  /* 0x0000000000017941 */ /* 0x000fea0003800000 */
.L_x_17216:
        /* <DEDUP_REMOVED lines=16> */
.L_x_17222:
[----:B------:R-:W-:Y:S05]  /*13d0*/  BSYNC B2 ;  /* 0x0000000000027941 */ /* 0x000fea0003800000 */
.L_x_17221:
        /* <DEDUP_REMOVED lines=44> */
.L_x_17220:
[----:B------:R-:W-:Y:S05]  /*16a0*/  BSYNC B1 ;  /* 0x0000000000017941 */ /* 0x000fea0003800000 */
.L_x_17219:
        /* <DEDUP_REMOVED lines=12> */
[----:B0-----:R-:W-:Y:S02]  /*1770*/  FSETP.GTU.FTZ.AND P1, PT, R151, R212, PT ;  /* 0x000000d49700720b */ /* 0x001fe40003f3c000 */
[----:B------:R-:W-:Y:S01]  /*1780*/  IADD3 R151, R190, 0x1, RZ ;  /* 0x00000001be977810 */ /* 0x000fe20007ffe0ff */
[----:B-1----:R-:W-:-:S10]  /*1790*/  FMUL.FTZ R210, R210, R209 ;  /* 0x000000d1d2d27220 */ /* 0x002fd40000410000 */
        /* <DEDUP_REMOVED lines=14> */
.L_x_17224:
[----:B------:R-:W-:-:S07]  /*1880*/  IMAD.MOV.U32 R149, RZ, RZ, R206 ;  /* 0x000000ffff957224 */ /* 0x000fce00078e00ce */
.L_x_17225:
[----:B------:R-:W-:Y:S05]  /*1890*/  BSYNC B1 ;  /* 0x0000000000017941 */ /* 0x000fea0003800000 */
.L_x_17223:
        /* <DEDUP_REMOVED lines=16> */
.L_x_17229:
[----:B------:R-:W-:Y:S05]  /*19a0*/  BSYNC B2 ;  /* 0x0000000000027941 */ /* 0x000fea0003800000 */
.L_x_17228:
        /* <DEDUP_REMOVED lines=40> */
[----:B------:R-:W-:Y:S02]  /*1c30*/  LOP3.LUT R200, R211, R214, R197, 0x96, !PT ;  /* 0x000000d6d3c87212 */ /* 0x000fe400078e96c5 */
[----:B------:R-:W-:Y:S01]  /*1c40*/  MOV R206, R210 ;  /* 0x000000d200ce7202 */ /* 0x000fe20000000f00 */
[----:B------:R-:W-:Y:S01]  /*1c50*/  IMAD.MOV.U32 R204, RZ, RZ, R190 ;  /* 0x000000ffffcc7224 */ /* 0x000fe200078e00be */
[----:B------:R-:W-:-:S07]  /*1c60*/  LOP3.LUT R199, R191, R150, R198, 0x96, !PT ;  /* 0x00000096bfc77212 */ /* 0x000fce00078e96c6 */
.L_x_17227:
[----:B------:R-:W-:Y:S05]  /*1c70*/  BSYNC B1 ;  /* 0x0000000000017941 */ /* 0x000fea0003800000 */
.L_x_17226:
        /* <DEDUP_REMOVED lines=23> */
.L_x_17231:
[----:B------:R-:W-:-:S07]  /*1df0*/  IMAD.MOV.U32 R152, RZ, RZ, R206 ;  /* 0x000000ffff987224 */ /* 0x000fce00078e00ce */
.L_x_17232:
[----:B------:R-:W-:Y:S05]  /*1e00*/  BSYNC B1 ;  /* 0x0000000000017941 */ /* 0x000fea0003800000 */
.L_x_17230:
        /* <DEDUP_REMOVED lines=16> */
.L_x_17236:
[----:B------:R-:W-:Y:S05]  /*1f10*/  BSYNC B2 ;  /* 0x0000000000027941 */ /* 0x000fea0003800000 */
.L_x_17235:
        /* <DEDUP_REMOVED lines=44> */
.L_x_17234:
[----:B------:R-:W-:Y:S05]  /*21e0*/  BSYNC B1 ;  /* 0x0000000000017941 */ /* 0x000fea0003800000 */
.L_x_17233:
        /* <DEDUP_REMOVED lines=22> */
.L_x_17238:
[----:B------:R-:W-:-:S07]  /*2350*/  MOV R216, R206 ;  /* 0x000000ce00d87202 */ /* 0x000fce0000000f00 */
.L_x_17239:
[----:B------:R-:W-:Y:S05]  /*2360*/  BSYNC B1 ;  /* 0x0000000000017941 */ /* 0x000fea0003800000 */
.L_x_17237:
        /* <DEDUP_REMOVED lines=16> */
.L_x_17243:
[----:B------:R-:W-:Y:S05]  /*2470*/  BSYNC B2 ;  /* 0x0000000000027941 */ /* 0x000fea0003800000 */
.L_x_17242:
        /* <DEDUP_REMOVED lines=44> */
.L_x_17241:
[----:B------:R-:W-:Y:S05]  /*2740*/  BSYNC B1 ;  /* 0x0000000000017941 */ /* 0x000fea0003800000 */
.L_x_17240:
        /* <DEDUP_REMOVED lines=21> */
.L_x_17245:
[----:B------:R-:W-:-:S07]  /*28a0*/  IMAD.MOV.U32 R214, RZ, RZ, R206 ;  /* 0x000000ffffd67224 */ /* 0x000fce00078e00ce */
.L_x_17246:
[----:B------:R-:W-:Y:S05]  /*28b0*/  BSYNC B1 ;  /* 0x0000000000017941 */ /* 0x000fea0003800000 */
.L_x_17244:
        /* <DEDUP_REMOVED lines=16> */
.L_x_17250:
[----:B------:R-:W-:Y:S05]  /*29c0*/  BSYNC B2 ;  /* 0x0000000000027941 */ /* 0x000fea0003800000 */
.L_x_17249:
        /* <DEDUP_REMOVED lines=44> */
.L_x_17248:
[----:B------:R-:W-:Y:S05]  /*2c90*/  BSYNC B1 ;  /* 0x0000000000017941 */ /* 0x000fea0003800000 */
.L_x_17247:
        /* <DEDUP_REMOVED lines=22> */
.L_x_17252:
[----:B------:R-:W-:-:S07]  /*2e00*/  IMAD.MOV.U32 R153, RZ, RZ, R206 ;  /* 0x000000ffff997224 */ /* 0x000fce00078e00ce */
.L_x_17253:
[----:B------:R-:W-:Y:S05]  /*2e10*/  BSYNC B1 ;  /* 0x0000000000017941 */ /* 0x000fea0003800000 */
.L_x_17251:
        /* <DEDUP_REMOVED lines=16> */
.L_x_17257:
[----:B------:R-:W-:Y:S05]  /*2f20*/  BSYNC B2 ;  /* 0x0000000000027941 */ /* 0x000fea0003800000 */
.L_x_17256:
        /* <DEDUP_REMOVED lines=44> */
.L_x_17255:
[----:B------:R-:W-:Y:S05]  /*31f0*/  BSYNC B1 ;  /* 0x0000000000017941 */ /* 0x000fea0003800000 */
.L_x_17254:
        /* <DEDUP_REMOVED lines=21> */
.L_x_17259:
[----:B------:R-:W-:-:S07]  /*3350*/  MOV R154, R206 ;  /* 0x000000ce009a7202 */ /* 0x000fce0000000f00 */
.L_x_17260:
[----:B------:R-:W-:Y:S05]  /*3360*/  BSYNC B1 ;  /* 0x0000000000017941 */ /* 0x000fea0003800000 */
.L_x_17258:
        /* <DEDUP_REMOVED lines=16> */
.L_x_17264:
[----:B------:R-:W-:Y:S05]  /*3470*/  BSYNC B2 ;  /* 0x0000000000027941 */ /* 0x000fea0003800000 */
.L_x_17263:
        /* <DEDUP_REMOVED lines=44> */
.L_x_17262:
[----:B------:R-:W-:Y:S05]  /*3740*/  BSYNC B1 ;  /* 0x0000000000017941 */ /* 0x000fea0003800000 */
.L_x_17261:
        /* <DEDUP_REMOVED lines=22> */
.L_x_17266:
[----:B------:R-:W-:-:S07]  /*38b0*/  IMAD.MOV.U32 R218, RZ, RZ, R206 ;  /* 0x000000ffffda7224 */ /* 0x000fce00078e00ce */
.L_x_17267:
[----:B------:R-:W-:Y:S05]  /*38c0*/  BSYNC B1 ;  /* 0x0000000000017941 */ /* 0x000fea0003800000 */
.L_x_17265:
        /* <DEDUP_REMOVED lines=18> */
.L_x_17271:
[----:B------:R-:W-:Y:S05]  /*39f0*/  BSYNC B2 ;  /* 0x0000000000027941 */ /* 0x000fea0003800000 */
.L_x_17270:
        /* <DEDUP_REMOVED lines=44> */
.L_x_17269:
[----:B------:R-:W-:Y:S05]  /*3cc0*/  BSYNC B1 ;  /* 0x0000000000017941 */ /* 0x000fea0003800000 */
.L_x_17268:
[----:B------:R-:W-:Y:S02]  /*3cd0*/  SEL R215, RZ, 0x1, P1 ;  /* 0x00000001ffd77807 */ /* 0x000fe40000800000 */
[C---:B------:R-:W-:Y:S02]  /*3ce0*/  LEA R216, P1, R208.reuse, UR6, 0x5 ;  /* 0x00000006d0d87c11 */ /* 0x040fe4000f8228ff */
[----:B------:R-:W-:Y:S02]  /*3cf0*/  I2FP.F32.U32 R210, R218 ;  /* 0x000000da00d27245 */ /* 0x000fe40000201000 */
[----:B------:R-:W-:Y:S02]  /*3d00*/  SHF.L.U32 R214, R155, 0x10, RZ ;  /* 0x000000109bd67819 */ /* 0x000fe400000006ff */
[----:B------:R-:W-:Y:S01]  /*3d10*/  LEA.HI.X R217, R208, UR7, RZ, 0x5, P1 ;  /* 0x00000007d0d97c11 */ /* 0x000fe200088f2cff */
[----:B------:R-:W-:Y:S01]  /*3d20*/  FFMA.FTZ R213, R210, R213, 1.1641532182693481445e-10 ;  /* 0x2f000000d2d57423 */ /* 0x000fe200000100d5 */
[----:B------:R-:W-:Y:S01]  /*3d30*/  LEA R190, P1, R208, UR8, 0x3 ;  /* 0x00000008d0be7c11 */ /* 0x000fe2000f8218ff */
[----:B------:R-:W-:Y:S01]  /*3d40*/  FMUL.FTZ R214, R214, R189 ;  /* 0x000000bdd6d67220 */ /* 0x000fe20000410000 */
[----:B------:R-:W-:Y:S01]  /*3d50*/  SEL R225, RZ, 0x10000, P5 ;  /* 0x00010000ffe17807 */ /* 0x000fe20002800000 */
[----:B------:R0:W-:Y:S01]  /*3d60*/  STG.E.128 desc[UR4][R216.64], R148 ;  /* 0x00000094d8007986 */ /* 0x0001e2000c101d04 */
[----:B------:R-:W-:Y:S01]  /*3d70*/  LEA.HI.X R191, R208, UR9, RZ, 0x3, P1 ;  /* 0x00000009d0bf7c11 */ /* 0x000fe200088f1cff */
[----:B------:R-:W-:Y:S01]  /*3d80*/  FMUL.FTZ R214, R214, R209 ;  /* 0x000000d1d6d67220 */ /* 0x000fe20000410000 */
[----:B------:R-:W-:Y:S01]  /*3d90*/  FSETP.GTU.FTZ.AND P1, PT, R213, R212, PT ;  /* 0x000000d4d500720b */ /* 0x000fe20003f3c000 */
[----:B------:R-:W-:Y:S01]  /*3da0*/  IMAD.WIDE.U32 R212, R215, 0x10000, RZ ;  /* 0x00010000d7d47825 */ /* 0x000fe200078e00ff */
[----:B------:R-:W-:-:S02]  /*3db0*/  LOP3.LUT P5, RZ, R202, 0x2, RZ, 0xc0, !PT ;  /* 0x00000002caff7812 */ /* 0x000fc400078ac0ff */
        /* <DEDUP_REMOVED lines=15> */
[----:B------:R-:W-:Y:S01]  /*3eb0*/  LOP3.LUT R211, R211, R209, R223, 0xfe, !PT ;  /* 0x000000d1d3d37212 */ /* 0x000fe200078efedf */
[----:B------:R-:W-:Y:S01]  /*3ec0*/  VIADD R209, R208, 0x80 ;  /* 0x00000080d0d17836 */ /* 0x000fe20000000000 */
[----:B------:R-:W-:-:S02]  /*3ed0*/  LOP3.LUT R210, R210, R221, RZ, 0xfc, !PT ;  /* 0x000000ddd2d27212 */ /* 0x000fc400078efcff */
[----:B------:R-:W-:-:S05]  /*3ee0*/  LOP3.LUT R211, R215, R211, R213, 0xfe, !PT ;  /* 0x000000d3d7d37212 */ /* 0x000fca00078efed5 */
[----:B------:R0:W-:Y:S02]  /*3ef0*/  STG.E.64 desc[UR4][R190.64], R210 ;  /* 0x000000d2be007986 */ /* 0x0001e4000c101b04 */
.L_x_17215:
[----:B------:R-:W-:Y:S05]  /*3f00*/  BSYNC B0 ;  /* 0x0000000000007941 */ /* 0x000fea0003800000 */
.L_x_17214:
        /* <DEDUP_REMOVED lines=15> */
[----:B0-----:R-:W-:-:S11]  /*4000*/  IADD3 R191, R201, 0x1, RZ ;  /* 0x00000001c9bf7810 */ /* 0x001fd60007ffe0ff */
        /* <DEDUP_REMOVED lines=9> */
.L_x_17275:
[----:B------:R-:W-:-:S07]  /*40a0*/  MOV R190, R206 ;  /* 0x000000ce00be7202 */ /* 0x000fce0000000f00 */
.L_x_17276:
[----:B------:R-:W-:Y:S05]  /*40b0*/  BSYNC B1 ;  /* 0x0000000000017941 */ /* 0x000fea0003800000 */
.L_x_17274:
        /* <DEDUP_REMOVED lines=16> */
.L_x_17280:
[----:B------:R-:W-:Y:S05]  /*41c0*/  BSYNC B2 ;  /* 0x0000000000027941 */ /* 0x000fea0003800000 */
.L_x_17279:
        /* <DEDUP_REMOVED lines=9> */
[----:B------:R-:W-:Y:S01]  /*4260*/  LOP3.LUT R199, R211, R199, R5, 0x96, !PT ;  /* 0x000000c7d3c77212 */ /* 0x000fe200078e9605 */
[----:B------:R-:W-:-:S03]  /*4270*/  HFMA2.MMA R191, -RZ, RZ, 0, 0 ;  /* 0x00000000ffbf7435 */ /* 0x000fc600000001ff */
        /* <DEDUP_REMOVED lines=33> */
.L_x_17278:
[----:B------:R-:W-:Y:S05]  /*4490*/  BSYNC B1 ;  /* 0x0000000000017941 */ /* 0x000fea0003800000 */
.L_x_17277:
        /* <DEDUP_REMOVED lines=10> */
[----:B------:R-:W-:-:S02]  /*4540*/  PRMT R160, R160, 0x7632, R160 ;  /* 0x00007632a0a07816 */ /* 0x000fc400000000a0 */
[----:B------:R-:W-:Y:S02]  /*4550*/  ISETP.NE.AND.EX P0, PT, R157, RZ, PT, P0 ;  /* 0x000000ff9d00720c */ /* 0x000fe40003f05300 */
        /* <DEDUP_REMOVED lines=17> */
.L_x_17282:
[----:B------:R-:W-:-:S07]  /*4670*/  IMAD.MOV.U32 R157, RZ, RZ, R206 ;  /* 0x000000ffff9d7224 */ /* 0x000fce00078e00ce */
.L_x_17283:
[----:B------:R-:W-:Y:S05]  /*4680*/  BSYNC B1 ;  /* 0x0000000000017941 */ /* 0x000fea0003800000 */
.L_x_17281:
        /* <DEDUP_REMOVED lines=16> */
.L_x_17287:
[----:B------:R-:W-:Y:S05]  /*4790*/  BSYNC B2 ;  /* 0x0000000000027941 */ /* 0x000fea0003800000 */
.L_x_17286:
        /* <DEDUP_REMOVED lines=44> */
.L_x_17285:
[----:B------:R-:W-:Y:S05]  /*4a60*/  BSYNC B1 ;  /* 0x0000000000017941 */ /* 0x000fea0003800000 */
.L_x_17284:
        /* <DEDUP_REMOVED lines=23> */
.L_x_17289:
[----:B------:R-:W-:-:S07]  /*4be0*/  IMAD.MOV.U32 R160, RZ, RZ, R206 ;  /* 0x000000ffffa07224 */ /* 0x000fce00078e00ce */
.L_x_17290:
[----:B------:R-:W-:Y:S05]  /*4bf0*/  BSYNC B1 ;  /* 0x0000000000017941 */ /* 0x000fea0003800000 */
.L_x_17288:
        /* <DEDUP_REMOVED lines=16> */
.L_x_17294:
[----:B------:R-:W-:Y:S05]  /*4d00*/  BSYNC B2 ;  /* 0x0000000000027941 */ /* 0x000fea0003800000 */
.L_x_17293:
        /* <DEDUP_REMOVED lines=44> */
.L_x_17292:
[----:B------:R-:W-:Y:S05]  /*4fd0*/  BSYNC B1 ;  /* 0x0000000000017941 */ /* 0x000fea0003800000 */
.L_x_17291:
        /* <DEDUP_REMOVED lines=22> */
.L_x_17296:
[----:B------:R-:W-:-:S07]  /*5140*/  IMAD.MOV.U32 R213, RZ, RZ, R206 ;  /* 0x000000ffffd57224 */ /* 0x000fce00078e00ce */
.L_x_17297:
[----:B------:R-:W-:Y:S05]  /*5150*/  BSYNC B1 ;  /* 0x0000000000017941 */ /* 0x000fea0003800000 */
.L_x_17295:
        /* <DEDUP_REMOVED lines=16> */
.L_x_17301:
[----:B------:R-:W-:Y:S05]  /*5260*/  BSYNC B2 ;  /* 0x0000000000027941 */ /* 0x000fea0003800000 */
.L_x_17300:
        /* <DEDUP_REMOVED lines=44> */
.L_x_17299:
[----:B------:R-:W-:Y:S05]  /*5530*/  BSYNC B1 ;  /* 0x0000000000017941 */ /* 0x000fea0003800000 */
.L_x_17298:
        /* <DEDUP_REMOVED lines=21> */
.L_x_17303:
[----:B------:R-:W-:-:S07]  /*5690*/  IMAD.MOV.U32 R213, RZ, RZ, R206 ;  /* 0x000000ffffd57224 */ /* 0x000fce00078e00ce */
.L_x_17304:
[----:B------:R-:W-:Y:S05]  /*56a0*/  BSYNC B1 ;  /* 0x0000000000017941 */ /* 0x000fea0003800000 */
.L_x_17302:
        /* <DEDUP_REMOVED lines=16> */
.L_x_17308:
[----:B------:R-:W-:Y:S05]  /*57b0*/  BSYNC B2 ;  /* 0x0000000000027941 */ /* 0x000fea0003800000 */
.L_x_17307:
        /* <DEDUP_REMOVED lines=44> */
.L_x_17306:
[----:B------:R-:W-:Y:S05]  /*5a80*/  BSYNC B1 ;  /* 0x0000000000017941 */ /* 0x000fea0003800000 */
.L_x_17305:
        /* <DEDUP_REMOVED lines=22> */
.L_x_17310:
[----:B------:R-:W-:-:S07]  /*5bf0*/  IMAD.MOV.U32 R161, RZ, RZ, R206 ;  /* 0x000000ffffa17224 */ /* 0x000fce00078e00ce */
.L_x_17311:
[----:B------:R-:W-:Y:S05]  /*5c00*/  BSYNC B1 ;  /* 0x0000000000017941 */ /* 0x000fea0003800000 */
.L_x_17309:
        /* <DEDUP_REMOVED lines=16> */
.L_x_17315:
[----:B------:R-:W-:Y:S05]  /*5d10*/  BSYNC B2 ;  /* 0x0000000000027941 */ /* 0x000fea0003800000 */
.L_x_17314:
        /* <DEDUP_REMOVED lines=44> */
.L_x_17313:
[----:B------:R-:W-:Y:S05]  /*5fe0*/  BSYNC B1 ;  /* 0x0000000000017941 */ /* 0x000fea0003800000 */
.L_x_17312:
        /* <DEDUP_REMOVED lines=21> */
.L_x_17317:
[----:B------:R-:W-:-:S07]  /*6140*/  IMAD.MOV.U32 R162, RZ, RZ, R206 ;  /* 0x000000ffffa27224 */ /* 0x000fce00078e00ce */
.L_x_17318:
[----:B------:R-:W-:Y:S05]  /*6150*/  BSYNC B1 ;  /* 0x0000000000017941 */ /* 0x000fea0003800000 */
.L_x_17316:
        /* <DEDUP_REMOVED lines=16> */
.L_x_17322:
[----:B------:R-:W-:Y:S05]  /*6260*/  BSYNC B2 ;  /* 0x0000000000027941 */ /* 0x000fea0003800000 */
.L_x_17321:
        /* <DEDUP_REMOVED lines=44> */
.L_x_17320:
[----:B------:R-:W-:Y:S05]  /*6530*/  BSYNC B1 ;  /* 0x0000000000017941 */ /* 0x000fea0003800000 */
.L_x_17319:
        /* <DEDUP_REMOVED lines=22> */
.L_x_17324:
[----:B------:R-:W-:-:S07]  /*66a0*/  IMAD.MOV.U32 R213, RZ, RZ, R206 ;  /* 0x000000ffffd57224 */ /* 0x000fce00078e00ce */
.L_x_17325:
[----:B------:R-:W-:Y:S05]  /*66b0*/  BSYNC B1 ;  /* 0x0000000000017941 */ /* 0x000fea0003800000 */
.L_x_17323:
        /* <DEDUP_REMOVED lines=18> */
.L_x_17329:
[----:B------:R-:W-:Y:S05]  /*67e0*/  BSYNC B2 ;  /* 0x0000000000027941 */ /* 0x000fea0003800000 */
.L_x_17328:
        /* <DEDUP_REMOVED lines=44> */
.L_x_17327:
[----:B------:R-:W-:Y:S05]  /*6ab0*/  BSYNC B1 ;  /* 0x0000000000017941 */ /* 0x000fea0003800000 */
.L_x_17326:
[----:B------:R-:W-:Y:S02]  /*6ac0*/  SEL R218, RZ, 0x1, P1 ;  /* 0x00000001ffda7807 */ /* 0x000fe40000800000 */
[----:B------:R-:W-:Y:S02]  /*6ad0*/  LEA R216, P1, R209, UR6, 0x5 ;  /* 0x00000006d1d87c11 */ /* 0x000fe4000f8228ff */
[----:B------:R-:W-:Y:S02]  /*6ae0*/  I2FP.F32.U32 R213, R213 ;  /* 0x000000d500d57245 */ /* 0x000fe40000201000 */
        /* <DEDUP_REMOVED lines=12> */
[----:B------:R-:W-:Y:S01]  /*6bb0*/  FSEL R210, R163, RZ, !P1 ;  /* 0x000000ffa3d27208 */ /* 0x000fe20004800000 */
[----:B------:R-:W-:Y:S01]  /*6bc0*/  VIADD R209, R209, 0x80 ;  /* 0x00000080d1d17836 */ /* 0x000fe20000000000 */
        /* <DEDUP_REMOVED lines=18> */
.L_x_17273:
[----:B------:R-:W-:Y:S05]  /*6cf0*/  BSYNC B0 ;  /* 0x0000000000007941 */ /* 0x000fea0003800000 */
.L_x_17272:
        /* <DEDUP_REMOVED lines=15> */
[----:B01----:R-:W-:-:S11]  /*6df0*/  IADD3 R191, R201, 0x1, RZ ;  /* 0x00000001c9bf7810 */ /* 0x003fd60007ffe0ff */
        /* <DEDUP_REMOVED lines=9> */
.L_x_17333:
[----:B------:R-:W-:-:S07]  /*6e90*/  MOV R190, R206 ;  /* 0x000000ce00be7202 */ /* 0x000fce0000000f00 */
.L_x_17334:
[----:B------:R-:W-:Y:S05]  /*6ea0*/  BSYNC B1 ;  /* 0x0000000000017941 */ /* 0x000fea0003800000 */
.L_x_17332:
        /* <DEDUP_REMOVED lines=16> */
.L_x_17338:
[----:B------:R-:W-:Y:S05]  /*6fb0*/  BSYNC B2 ;  /* 0x0000000000027941 */ /* 0x000fea0003800000 */
.L_x_17337:
        /* <DEDUP_REMOVED lines=44> */
.L_x_17336:
[----:B------:R-:W-:Y:S05]  /*7280*/  BSYNC B1 ;  /* 0x0000000000017941 */ /* 0x000fea0003800000 */
.L_x_17335:
        /* <DEDUP_REMOVED lines=29> */
.L_x_17340:
[----:B------:R-:W-:-:S07]  /*7460*/  IMAD.MOV.U32 R165, RZ, RZ, R206 ;  /* 0x000000ffffa57224 */ /* 0x000fce00078e00ce */
.L_x_17341:
[----:B------:R-:W-:Y:S05]  /*7470*/  BSYNC B1 ;  /* 0x0000000000017941 */ /* 0x000fea0003800000 */
.L_x_17339:
        /* <DEDUP_REMOVED lines=16> */
.L_x_17345:
[----:B------:R-:W-:Y:S05]  /*7580*/  BSYNC B2 ;  /* 0x0000000000027941 */ /* 0x000fea0003800000 */
.L_x_17344:
        /* <DEDUP_REMOVED lines=44> */
.L_x_17343:
[----:B------:R-:W-:Y:S05]  /*7850*/  BSYNC B1 ;  /* 0x0000000000017941 */ /* 0x000fea0003800000 */
.L_x_17342:
        /* <DEDUP_REMOVED lines=23> */
.L_x_17347:
[----:B------:R-:W-:-:S07]  /*79d0*/  IMAD.MOV.U32 R168, RZ, RZ, R206 ;  /* 0x000000ffffa87224 */ /* 0x000fce00078e00ce */
.L_x_17348:
[----:B------:R-:W-:Y:S05]  /*79e0*/  BSYNC B1 ;  /* 0x0000000000017941 */ /* 0x000fea0003800000 */
.L_x_17346:
        /* <DEDUP_REMOVED lines=16> */
.L_x_17352:
[----:B------:R-:W-:Y:S05]  /*7af0*/  BSYNC B2 ;  /* 0x0000000000027941 */ /* 0x000fea0003800000 */
.L_x_17351:
        /* <DEDUP_REMOVED lines=44> */
.L_x_17350:
[----:B------:R-:W-:Y:S05]  /*7dc0*/  BSYNC B1 ;  /* 0x0000000000017941 */ /* 0x000fea0003800000 */
.L_x_17349:
        /* <DEDUP_REMOVED lines=22> */
.L_x_17354:
[----:B------:R-:W-:-:S07]  /*7f30*/  IMAD.MOV.U32 R215, RZ, RZ, R206 ;  /* 0x000000ffffd77224 */ /* 0x000fce00078e00ce */
.L_x_17355:
[----:B------:R-:W-:Y:S05]  /*7f40*/  BSYNC B1 ;  /* 0x0000000000017941 */ /* 0x000fea0003800000 */
.L_x_17353:
        /* <DEDUP_REMOVED lines=16> */
.L_x_17359:
[----:B------:R-:W-:Y:S05]  /*8050*/  BSYNC B2 ;  /* 0x0000000000027941 */ /* 0x000fea0003800000 */
.L_x_17358:
        /* <DEDUP_REMOVED lines=44> */
.L_x_17357:
[----:B------:R-:W-:Y:S05]  /*8320*/  BSYNC B1 ;  /* 0x0000000000017941 */ /* 0x000fea0003800000 */
.L_x_17356:
        /* <DEDUP_REMOVED lines=21> */
.L_x_17361:
[----:B------:R-:W-:-:S07]  /*8480*/  IMAD.MOV.U32 R215, RZ, RZ, R206 ;  /* 0x000000ffffd77224 */ /* 0x000fce00078e00ce */
.L_x_17362:
[----:B------:R-:W-:Y:S05]  /*8490*/  BSYNC B1 ;  /* 0x0000000000017941 */ /* 0x000fea0003800000 */
.L_x_17360:
        /* <DEDUP_REMOVED lines=16> */
.L_x_17366:
[----:B------:R-:W-:Y:S05]  /*85a0*/  BSYNC B2 ;  /* 0x0000000000027941 */ /* 0x000fea0003800000 */
.L_x_17365:
        /* <DEDUP_REMOVED lines=44> */
.L_x_17364:
[----:B------:R-:W-:Y:S05]  /*8870*/  BSYNC B1 ;  /* 0x0000000000017941 */ /* 0x000fea0003800000 */
.L_x_17363:
        /* <DEDUP_REMOVED lines=22> */
.L_x_17368:
[----:B------:R-:W-:-:S07]  /*89e0*/  IMAD.MOV.U32 R169, RZ, RZ, R206 ;  /* 0x000000ffffa97224 */ /* 0x000fce00078e00ce */
.L_x_17369:
[----:B------:R-:W-:Y:S05]  /*89f0*/  BSYNC B1 ;  /* 0x0000000000017941 */ /* 0x000fea0003800000 */
.L_x_17367:
        /* <DEDUP_REMOVED lines=16> */
.L_x_17373:
[----:B------:R-:W-:Y:S05]  /*8b00*/  BSYNC B2 ;  /* 0x0000000000027941 */ /* 0x000fea0003800000 */
.L_x_17372:
        /* <DEDUP_REMOVED lines=44> */
.L_x_17371:
[----:B------:R-:W-:Y:S05]  /*8dd0*/  BSYNC B1 ;  /* 0x0000000000017941 */ /* 0x000fea0003800000 */
.L_x_17370:
        /* <DEDUP_REMOVED lines=21> */
.L_x_17375:
[----:B------:R-:W-:-:S07]  /*8f30*/  IMAD.MOV.U32 R170, RZ, RZ, R206 ;  /* 0x000000ffffaa7224 */ /* 0x000fce00078e00ce */
.L_x_17376:
[----:B------:R-:W-:Y:S05]  /*8f40*/  BSYNC B1 ;  /* 0x0000000000017941 */ /* 0x000fea0003800000 */
.L_x_17374:
        /* <DEDUP_REMOVED lines=16> */
.L_x_17380:
[----:B------:R-:W-:Y:S05]  /*9050*/  BSYNC B2 ;  /* 0x0000000000027941 */ /* 0x000fea0003800000 */
.L_x_17379:
        /* <DEDUP_REMOVED lines=44> */
.L_x_17378:
[----:B------:R-:W-:Y:S05]  /*9320*/  BSYNC B1 ;  /* 0x0000000000017941 */ /* 0x000fea0003800000 */
.L_x_17377:
        /* <DEDUP_REMOVED lines=22> */
.L_x_17382:
[----:B------:R-:W-:-:S07]  /*9490*/  IMAD.MOV.U32 R215, RZ, RZ, R206 ;  /* 0x000000ffffd77224 */ /* 0x000fce00078e00ce */
.L_x_17383:
[----:B------:R-:W-:Y:S05]  /*94a0*/  BSYNC B1 ;  /* 0x0000000000017941 */ /* 0x000fea0003800000 */
.L_x_17381:
        /* <DEDUP_REMOVED lines=18> */
.L_x_17387:
[----:B------:R-:W-:Y:S05]  /*95d0*/  BSYNC B2 ;  /* 0x0000000000027941 */ /* 0x000fea0003800000 */
.L_x_17386:
        /* <DEDUP_REMOVED lines=44> */
.L_x_17385:
[----:B------:R-:W-:Y:S05]  /*98a0*/  BSYNC B1 ;  /* 0x0000000000017941 */ /* 0x000fea0003800000 */
.L_x_17384:
        /* <DEDUP_REMOVED lines=35> */
.L_x_17331:
[----:B------:R-:W-:Y:S05]  /*9ae0*/  BSYNC B0 ;  /* 0x0000000000007941 */ /* 0x000fea0003800000 */
.L_x_17330:
        /* <DEDUP_REMOVED lines=15> */
[----:B012---:R-:W-:-:S11]  /*9be0*/  IADD3 R191, R201, 0x1, RZ ;  /* 0x00000001c9bf7810 */ /* 0x007fd60007ffe0ff */
[----:B---3--:R-:W-:Y:S05]  /*9bf0*/  @!P0 BRA `(.L_x_17391) ;  /* 0x0000000000208947 */ /* 0x008fea0003800000 */
        /* <DEDUP_REMOVED lines=8> */
.L_x_17391:
[----:B------:R-:W-:-:S07]  /*9c80*/  MOV R190, R206 ;  /* 0x000000ce00be7202 */ /* 0x000fce0000000f00 */
.L_x_17392:
[----:B------:R-:W-:Y:S05]  /*9c90*/  BSYNC B1 ;  /* 0x0000000000017941 */ /* 0x000fea0003800000 */
.L_x_17390:
        /* <DEDUP_REMOVED lines=16> */
.L_x_17396:
[----:B------:R-:W-:Y:S05]  /*9da0*/  BSYNC B2 ;  /* 0x0000000000027941 */ /* 0x000fea0003800000 */
.L_x_17395:
        /* <DEDUP_REMOVED lines=44> */
.L_x_17394:
[----:B------:R-:W-:Y:S05]  /*a070*/  BSYNC B1 ;  /* 0x0000000000017941 */ /* 0x000fea0003800000 */
.L_x_17393:
        /* <DEDUP_REMOVED lines=29> */
.L_x_17398:
[----:B------:R-:W-:-:S07]  /*a250*/  IMAD.MOV.U32 R173, RZ, RZ, R206 ;  /* 0x000000ffffad7224 */ /* 0x000fce00078e00ce */
.L_x_17399:
[----:B------:R-:W-:Y:S05]  /*a260*/  BSYNC B1 ;  /* 0x0000000000017941 */ /* 0x000fea0003800000 */
.L_x_17397:
        /* <DEDUP_REMOVED lines=16> */
.L_x_17403:
[----:B------:R-:W-:Y:S05]  /*a370*/  BSYNC B2 ;  /* 0x0000000000027941 */ /* 0x000fea0003800000 */
.L_x_17402:
        /* <DEDUP_REMOVED lines=44> */
.L_x_17401:
[----:B------:R-:W-:Y:S05]  /*a640*/  BSYNC B1 ;  /* 0x0000000000017941 */ /* 0x000fea0003800000 */
.L_x_17400:
        /* <DEDUP_REMOVED lines=23> */
.L_x_17405:
[----:B------:R-:W-:-:S07]  /*a7c0*/  IMAD.MOV.U32 R176, RZ, RZ, R206 ;  /* 0x000000ffffb07224 */ /* 0x000fce00078e00ce */
.L_x_17406:
[----:B------:R-:W-:Y:S05]  /*a7d0*/  BSYNC B1 ;  /* 0x0000000000017941 */ /* 0x000fea0003800000 */
.L_x_17404:
        /* <DEDUP_REMOVED lines=16> */
.L_x_17410:
[----:B------:R-:W-:Y:S05]  /*a8e0*/  BSYNC B2 ;  /* 0x0000000000027941 */ /* 0x000fea0003800000 */
.L_x_17409:
        /* <DEDUP_REMOVED lines=44> */
.L_x_17408:
[----:B------:R-:W-:Y:S05]  /*abb0*/  BSYNC B1 ;  /* 0x0000000000017941 */ /* 0x000fea0003800000 */
.L_x_17407:
        /* <DEDUP_REMOVED lines=22> */
.L_x_17412:
[----:B------:R-:W-:-:S07]  /*ad20*/  IMAD.MOV.U32 R215, RZ, RZ, R206 ;  /* 0x000000ffffd77224 */ /* 0x000fce00078e00ce */
.L_x_17413:
[----:B------:R-:W-:Y:S05]  /*ad30*/  BSYNC B1 ;  /* 0x0000000000017941 */ /* 0x000fea0003800000 */
.L_x_17411:
        /* <DEDUP_REMOVED lines=16> */
.L_x_17417:
[----:B------:R-:W-:Y:S05]  /*ae40*/  BSYNC B2 ;  /* 0x0000000000027941 */ /* 0x000fea0003800000 */
.L_x_17416:
        /* <DEDUP_REMOVED lines=44> */
.L_x_17415:
[----:B------:R-:W-:Y:S05]  /*b110*/  BSYNC B1 ;  /* 0x0000000000017941 */ /* 0x000fea0003800000 */
.L_x_17414:
        /* <DEDUP_REMOVED lines=21> */
.L_x_17419:
[----:B------:R-:W-:-:S07]  /*b270*/  IMAD.MOV.U32 R215, RZ, RZ, R206 ;  /* 0x000000ffffd77224 */ /* 0x000fce00078e00ce */
.L_x_17420:
[----:B------:R-:W-:Y:S05]  /*b280*/  BSYNC B1 ;  /* 0x0000000000017941 */ /* 0x000fea0003800000 */
.L_x_17418:
        /* <DEDUP_REMOVED lines=16> */
.L_x_17424:
[----:B------:R-:W-:Y:S05]  /*b390*/  BSYNC B2 ;  /* 0x0000000000027941 */ /* 0x000fea0003800000 */
.L_x_17423:
        /* <DEDUP_REMOVED lines=44> */
.L_x_17422:
[----:B------:R-:W-:Y:S05]  /*b660*/  BSYNC B1 ;  /* 0x0000000000017941 */ /* 0x000fea0003800000 */
.L_x_17421:
        /* <DEDUP_REMOVED lines=22> */
.L_x_17426:
[----:B------:R-:W-:-:S07]  /*b7d0*/  IMAD.MOV.U32 R177, RZ, RZ, R206 ;  /* 0x000000ffffb17224 */ /* 0x000fce00078e00ce */
.L_x_17427:
[----:B------:R-:W-:Y:S05]  /*b7e0*/  BSYNC B1 ;  /* 0x0000000000017941 */ /* 0x000fea0003800000 */
.L_x_17425:
        /* <DEDUP_REMOVED lines=16> */
.L_x_17431:
[----:B------:R-:W-:Y:S05]  /*b8f0*/  BSYNC B2 ;  /* 0x0000000000027941 */ /* 0x000fea0003800000 */
.L_x_17430:
        /* <DEDUP_REMOVED lines=44> */
.L_x_17429:
[----:B------:R-:W-:Y:S05]  /*bbc0*/  BSYNC B1 ;  /* 0x0000000000017941 */ /* 0x000fea0003800000 */
.L_x_17428:
        /* <DEDUP_REMOVED lines=21> */
.L_x_17433:
[----:B------:R-:W-:-:S07]  /*bd20*/  IMAD.MOV.U32 R178, RZ, RZ, R206 ;  /* 0x000000ffffb27224 */ /* 0x000fce00078e00ce */
.L_x_17434:
[----:B------:R-:W-:Y:S05]  /*bd30*/  BSYNC B1 ;  /* 0x0000000000017941 */ /* 0x000fea0003800000 */
.L_x_17432:
        /* <DEDUP_REMOVED lines=16> */
.L_x_17438:
[----:B------:R-:W-:Y:S05]  /*be40*/  BSYNC B2 ;  /* 0x0000000000027941 */ /* 0x000fea0003800000 */
.L_x_17437:
        /* <DEDUP_REMOVED lines=44> */
.L_x_17436:
[----:B------:R-:W-:Y:S05]  /*c110*/  BSYNC B1 ;  /* 0x0000000000017941 */ /* 0x000fea0003800000 */
.L_x_17435:
        /* <DEDUP_REMOVED lines=22> */
.L_x_17440:
[----:B------:R-:W-:-:S07]  /*c280*/  IMAD.MOV.U32 R215, RZ, RZ, R206 ;  /* 0x000000ffffd77224 */ /* 0x000fce00078e00ce */
.L_x_17441:
[----:B------:R-:W-:Y:S05]  /*c290*/  BSYNC B1 ;  /* 0x0000000000017941 */ /* 0x000fea0003800000 */
.L_x_17439:
        /* <DEDUP_REMOVED lines=18> */
.L_x_17445:
[----:B------:R-:W-:Y:S05]  /*c3c0*/  BSYNC B2 ;  /* 0x0000000000027941 */ /* 0x000fea0003800000 */
.L_x_17444:
        /* <DEDUP_REMOVED lines=44> */
.L_x_17443:
[----:B------:R-:W-:Y:S05]  /*c690*/  BSYNC B1 ;  /* 0x0000000000017941 */ /* 0x000fea0003800000 */
.L_x_17442:
        /* <DEDUP_REMOVED lines=35> */
.L_x_17389:
[----:B------:R-:W-:Y:S05]  /*c8d0*/  BSYNC B0 ;  /* 0x0000000000007941 */ /* 0x000fea0003800000 */
.L_x_17388:
        /* <DEDUP_REMOVED lines=25> */
.L_x_17449:
[----:B------:R-:W-:-:S07]  /*ca70*/  MOV R190, R206 ;  /* 0x000000ce00be7202 */ /* 0x000fce0000000f00 */
.L_x_17450:
[----:B------:R-:W-:Y:S05]  /*ca80*/  BSYNC B1 ;  /* 0x0000000000017941 */ /* 0x000fea0003800000 */
.L_x_17448:
        /* <DEDUP_REMOVED lines=16> */
.L_x_17454:
[----:B------:R-:W-:Y:S05]  /*cb90*/  BSYNC B2 ;  /* 0x0000000000027941 */ /* 0x000fea0003800000 */
.L_x_17453:
        /* <DEDUP_REMOVED lines=44> */
.L_x_17452:
[----:B------:R-:W-:Y:S05]  /*ce60*/  BSYNC B1 ;  /* 0x0000000000017941 */ /* 0x000fea0003800000 */
.L_x_17451:
        /* <DEDUP_REMOVED lines=29> */
.L_x_17456:
[----:B------:R-:W-:-:S07]  /*d040*/  IMAD.MOV.U32 R181, RZ, RZ, R206 ;  /* 0x000000ffffb57224 */ /* 0x000fce00078e00ce */
.L_x_17457:
[----:B------:R-:W-:Y:S05]  /*d050*/  BSYNC B1 ;  /* 0x0000000000017941 */ /* 0x000fea0003800000 */
.L_x_17455:
        /* <DEDUP_REMOVED lines=16> */
.L_x_17461:
[----:B------:R-:W-:Y:S05]  /*d160*/  BSYNC B2 ;  /* 0x0000000000027941 */ /* 0x000fea0003800000 */
.L_x_17460:
        /* <DEDUP_REMOVED lines=44> */
.L_x_17459:
[----:B------:R-:W-:Y:S05]  /*d430*/  BSYNC B1 ;  /* 0x0000000000017941 */ /* 0x000fea0003800000 */
.L_x_17458:
        /* <DEDUP_REMOVED lines=23> */
.L_x_17463:
[----:B------:R-:W-:-:S07]  /*d5b0*/  IMAD.MOV.U32 R184, RZ, RZ, R206 ;  /* 0x000000ffffb87224 */ /* 0x000fce00078e00ce */
.L_x_17464:
[----:B------:R-:W-:Y:S05]  /*d5c0*/  BSYNC B1 ;  /* 0x0000000000017941 */ /* 0x000fea0003800000 */
.L_x_17462:
        /* <DEDUP_REMOVED lines=16> */
.L_x_17468:
[----:B------:R-:W-:Y:S05]  /*d6d0*/  BSYNC B2 ;  /* 0x0000000000027941 */ /* 0x000fea0003800000 */
.L_x_17467:
        /* <DEDUP_REMOVED lines=44> */
.L_x_17466:
[----:B------:R-:W-:Y:S05]  /*d9a0*/  BSYNC B1 ;  /* 0x0000000000017941 */ /* 0x000fea0003800000 */
.L_x_17465:
        /* <DEDUP_REMOVED lines=22> */
.L_x_17470:
[----:B------:R-:W-:-:S07]  /*db10*/  IMAD.MOV.U32 R215, RZ, RZ, R206 ;  /* 0x000000ffffd77224 */ /* 0x000fce00078e00ce */
.L_x_17471:
[----:B------:R-:W-:Y:S05]  /*db20*/  BSYNC B1 ;  /* 0x0000000000017941 */ /* 0x000fea0003800000 */
.L_x_17469:
        /* <DEDUP_REMOVED lines=16> */
.L_x_17475:
[----:B------:R-:W-:Y:S05]  /*dc30*/  BSYNC B2 ;  /* 0x0000000000027941 */ /* 0x000fea0003800000 */
.L_x_17474:
        /* <DEDUP_REMOVED lines=44> */
.L_x_17473:
[----:B------:R-:W-:Y:S05]  /*df00*/  BSYNC B1 ;  /* 0x0000000000017941 */ /* 0x000fea0003800000 */
.L_x_17472:
        /* <DEDUP_REMOVED lines=21> */
.L_x_17477:
[----:B------:R-:W-:-:S07]  /*e060*/  IMAD.MOV.U32 R215, RZ, RZ, R206 ;  /* 0x000000ffffd77224 */ /* 0x000fce00078e00ce */
.L_x_17478:
[----:B------:R-:W-:Y:S05]  /*e070*/  BSYNC B1 ;  /* 0x0000000000017941 */ /* 0x000fea0003800000 */
.L_x_17476:
        /* <DEDUP_REMOVED lines=16> */
.L_x_17482:
[----:B------:R-:W-:Y:S05]  /*e180*/  BSYNC B2 ;  /* 0x0000000000027941 */ /* 0x000fea0003800000 */
.L_x_17481:
        /* <DEDUP_REMOVED lines=44> */
.L_x_17480:
[----:B------:R-:W-:Y:S05]  /*e450*/  BSYNC B1 ;  /* 0x0000000000017941 */ /* 0x000fea0003800000 */
.L_x_17479:
        /* <DEDUP_REMOVED lines=22> */
.L_x_17484:
[----:B------:R-:W-:-:S07]  /*e5c0*/  IMAD.MOV.U32 R185, RZ, RZ, R206 ;  /* 0x000000ffffb97224 */ /* 0x000fce00078e00ce */
.L_x_17485:
[----:B------:R-:W-:Y:S05]  /*e5d0*/  BSYNC B1 ;  /* 0x0000000000017941 */ /* 0x000fea0003800000 */
.L_x_17483:
        /* <DEDUP_REMOVED lines=16> */
.L_x_17489:
[----:B------:R-:W-:Y:S05]  /*e6e0*/  BSYNC B2 ;  /* 0x0000000000027941 */ /* 0x000fea0003800000 */
.L_x_17488:
        /* <DEDUP_REMOVED lines=44> */
.L_x_17487:
[----:B------:R-:W-:Y:S05]  /*e9b0*/  BSYNC B1 ;  /* 0x0000000000017941 */ /* 0x000fea0003800000 */
.L_x_17486:
        /* <DEDUP_REMOVED lines=21> */
.L_x_17491:
[----:B------:R-:W-:-:S07]  /*eb10*/  IMAD.MOV.U32 R186, RZ, RZ, R206 ;  /* 0x000000ffffba7224 */ /* 0x000fce00078e00ce */
.L_x_17492:
[----:B------:R-:W-:Y:S05]  /*eb20*/  BSYNC B1 ;  /* 0x0000000000017941 */ /* 0x000fea0003800000 */
.L_x_17490:
        /* <DEDUP_REMOVED lines=16> */
.L_x_17496:
[----:B------:R-:W-:Y:S05]  /*ec30*/  BSYNC B2 ;  /* 0x0000000000027941 */ /* 0x000fea0003800000 */
.L_x_17495:
        /* <DEDUP_REMOVED lines=44> */
.L_x_17494:
[----:B------:R-:W-:Y:S05]  /*ef00*/  BSYNC B1 ;  /* 0x0000000000017941 */ /* 0x000fea0003800000 */
.L_x_17493:
        /* <DEDUP_REMOVED lines=22> */
.L_x_17498:
[----:B------:R-:W-:-:S07]  /*f070*/  IMAD.MOV.U32 R215, RZ, RZ, R206 ;  /* 0x000000ffffd77224 */ /* 0x000fce00078e00ce */
.L_x_17499:
[----:B------:R-:W-:Y:S05]  /*f080*/  BSYNC B1 ;  /* 0x0000000000017941 */ /* 0x000fea0003800000 */
.L_x_17497:
        /* <DEDUP_REMOVED lines=18> */
.L_x_17503:
[----:B------:R-:W-:Y:S05]  /*f1b0*/  BSYNC B2 ;  /* 0x0000000000027941 */ /* 0x000fea0003800000 */
.L_x_17502:
        /* <DEDUP_REMOVED lines=44> */
.L_x_17501:
[----:B------:R-:W-:Y:S05]  /*f480*/  BSYNC B1 ;  /* 0x0000000000017941 */ /* 0x000fea0003800000 */
.L_x_17500:
[----:B------:R-:W-:Y:S02]  /*f490*/  SEL R218, RZ, 0x1, P1 ;  /* 0x00000001ffda7807 */ /* 0x000fe40000800000 */
[----:B------:R-:W-:Y:S02]  /*f4a0*/  LEA R190, P1, R209, UR6, 0x5 ;  /* 0x00000006d1be7c11 */ /* 0x000fe4000f8228ff */
[----:B------:R-:W-:Y:S02]  /*f4b0*/  SHF.L.U32 R216, R187, 0x10, RZ ;  /* 0x00000010bbd87819 */ /* 0x000fe400000006ff */
[C---:B------:R-:W-:Y:S02]  /*f4c0*/  LEA.HI.X R191, R209.reuse, UR7, RZ, 0x5, P1 ;  /* 0x00000007d1bf7c11 */ /* 0x040fe400088f2cff */
[C---:B------:R-:W-:Y:S01]  /*f4d0*/  LEA R210, P1, R209.reuse, UR8, 0x3 ;  /* 0x00000008d1d27c11 */ /* 0x040fe2000f8218ff */
[----:B------:R-:W-:Y:S01]  /*f4e0*/  FMUL.FTZ R189, R216, R189 ;  /* 0x000000bdd8bd7220 */ /* 0x000fe20000410000 */
[----:B------:R-:W-:Y:S01]  /*f4f0*/  SEL R225, RZ, 0x10000, P5 ;  /* 0x00010000ffe17807 */ /* 0x000fe20002800000 */
[----:B------:R4:W-:Y:S01]  /*f500*/  STG.E.128 desc[UR4][R190.64], R180 ;  /* 0x000000b4be007986 */ /* 0x0009e2000c101d04 */
[----:B------:R-:W-:Y:S01]  /*f510*/  LEA.HI.X R211, R209, UR9, RZ, 0x3, P1 ;  /* 0x00000009d1d37c11 */ /* 0x000fe200088f1cff */
[----:B------:R-:W-:Y:S01]  /*f520*/  FMUL.FTZ R189, R189, R212 ;  /* 0x000000d4bdbd7220 */ /* 0x000fe20000410000 */
[----:B------:R-:W-:-:S02]  /*f530*/  I2FP.F32.U32 R209, R215 ;  /* 0x000000d700d17245 */ /* 0x000fc40000201000 */
[----:B------:R-:W-:Y:S02]  /*f540*/  LOP3.LUT P5, RZ, R202, 0x2, RZ, 0xc0, !PT ;  /* 0x00000002caff7812 */ /* 0x000fe400078ac0ff */
[----:B------:R-:W-:Y:S01]  /*f550*/  SEL R217, RZ, 0x1, P2 ;  /* 0x00000001ffd97807 */ /* 0x000fe20001000000 */
[----:B------:R-:W-:Y:S01]  /*f560*/  FFMA.FTZ R214, R209, R214, 1.1641532182693481445e-10 ;  /* 0x2f000000d1d67423 */ /* 0x000fe200000100d6 */
[----:B------:R-:W-:Y:S02]  /*f570*/  SEL R219, RZ, 0x1, P5 ;  /* 0x00000001ffdb7807 */ /* 0x000fe40002800000 */
[----:B------:R-:W-:Y:S02]  /*f580*/  SEL R220, RZ, 0x100, P4 ;  /* 0x00000100ffdc7807 */ /* 0x000fe40002000000 */
[----:B------:R-:W-:Y:S01]  /*f590*/  FSETP.GTU.FTZ.AND P1, PT, R214, R213, PT ;  /* 0x000000d5d600720b */ /* 0x000fe20003f3c000 */
[----:B------:R-:W-:Y:S01]  /*f5a0*/  IMAD.WIDE.U32 R214, R218, 0x10000, RZ ;  /* 0x00010000dad67825 */ /* 0x000fe200078e00ff */
[----:B------:R-:W-:-:S02]  /*f5b0*/  LOP3.LUT P6, RZ, R202, 0x4, RZ, 0xc0, !PT ;  /* 0x00000004caff7812 */ /* 0x000fc400078cc0ff */
[----:B------:R-:W-:Y:S02]  /*f5c0*/  FSEL R212, R189, RZ, !P1 ;  /* 0x000000ffbdd47208 */ /* 0x000fe40004800000 */
[----:B------:R-:W-:Y:S02]  /*f5d0*/  SEL R189, RZ, 0x1000000, P1 ;  /* 0x01000000ffbd7807 */ /* 0x000fe40000800000 */
[----:B------:R-:W-:Y:S01]  /*f5e0*/  SEL R223, RZ, 0x1, P3 ;  /* 0x00000001ffdf7807 */ /* 0x000fe20001800000 */
[----:B------:R-:W-:Y:S01]  /*f5f0*/  FMUL.FTZ R187, R139, R212 ;  /* 0x000000d48bbb7220 */ /* 0x000fe20000410000 */
[----:B------:R-:W-:Y:S01]  /*f600*/  IMAD.WIDE.U32 R212, R217, 0x1000000, RZ ;  /* 0x01000000d9d47825 */ /* 0x000fe200078e00ff */
[----:B------:R-:W-:Y:S02]  /*f610*/  LOP3.LUT R189, R220, R189, R225, 0xfe, !PT ;  /* 0x000000bddcbd7212 */ /* 0x000fe400078efee1 */
[----:B------:R-:W-:Y:S01]  /*f620*/  SEL R221, RZ, 0x1, P6 ;  /* 0x00000001ffdd7807 */ /* 0x000fe20003000000 */
[----:B------:R-:W-:Y:S01]  /*f630*/  IMAD.WIDE.U32 R216, R219, 0x100, RZ ;  /* 0x00000100dbd87825 */ /* 0x000fe200078e00ff */
[----:B------:R-:W-:-:S03]  /*f640*/  LOP3.LUT R213, R213, R189, R223, 0xfe, !PT ;  /* 0x000000bdd5d57212 */ /* 0x000fc600078efedf */
[----:B------:R-:W-:Y:S01]  /*f650*/  @P0 FADD.FTZ R187, R147, R187 ;  /* 0x000000bb93bb0221 */ /* 0x000fe20000010000 */
[----:B------:R-:W-:Y:S02]  /*f660*/  LOP3.LUT R212, R216, R212, R214, 0xfe, !PT ;  /* 0x000000d4d8d47212 */ /* 0x000fe400078efed6 */
[----:B------:R-:W-:Y:S02]  /*f670*/  LOP3.LUT R213, R217, R213, R215, 0xfe, !PT ;  /* 0x000000d5d9d57212 */ /* 0x000fe400078efed7 */
[----:B------:R4:W-:Y:S01]  /*f680*/  STG.E.128 desc[UR4][R190.64+0x10], R184 ;  /* 0x000010b8be007986 */ /* 0x0009e2000c101d04 */
[----:B------:R-:W-:-:S05]  /*f690*/  LOP3.LUT R212, R212, R221, RZ, 0xfc, !PT ;  /* 0x000000ddd4d47212 */ /* 0x000fca00078efcff */
[----:B------:R4:W-:Y:S02]  /*f6a0*/  STG.E.64 desc[UR4][R210.64], R212 ;  /* 0x000000d4d2007986 */ /* 0x0009e4000c101b04 */
.L_x_17447:
[----:B------:R-:W-:Y:S05]  /*f6b0*/  BSYNC B0 ;  /* 0x0000000000007941 */ /* 0x000fea0003800000 */
.L_x_17446:
        /* <DEDUP_REMOVED lines=155> */
.L_x_17526:
[----:B------:R-:W2:Y:S01]  /*10070*/  @!P5 S2R R211, SR_CgaCtaId ;  /* 0x0000000000d3d919 */ /* 0x000ea20000008800 */
[----:B------:R-:W-:Y:S01]  /*10080*/  @!P5 MOV R188, 0x400 ;  /* 0x0000040000bcd802 */ /* 0x000fe20000000f00 */
[----:B------:R-:W-:Y:S05]  /*10090*/  WARPSYNC.ALL ;  /* 0x0000000000007948 */ /* 0x000fea0003800000 */
[----:B------:R-:W-:Y:S01]  /*100a0*/  LOP3.LUT R209, R191, 0x3, RZ, 0xc0, !PT ;  /* 0x00000003bfd17812 */ /* 0x000fe200078ec0ff */
[----:B-1----:R-:W-:Y:S01]  /*100b0*/  FADD.FTZ R191, R212, R213 ;  /* 0x000000d5d4bf7221 */ /* 0x002fe20000010000 */
[----:B------:R-:W-:-:S04]  /*100c0*/  LOP3.LUT R210, R0, 0x1f, RZ, 0xc0, !PT ;  /* 0x0000001f00d27812 */ /* 0x000fc800078ec0ff */
[----:B------:R-:W-:Y:S02]  /*100d0*/  ISETP.GT.U32.AND P0, PT, R210, 0x3, PT ;  /* 0x00000003d200780c */ /* 0x000fe40003f04070 */
[----:B--2---:R-:W-:Y:S02]  /*100e0*/  @!P5 LEA R211, R211, R188, 0x18 ;  /* 0x000000bcd3d3d211 */ /* 0x004fe400078ec0ff */
[----:B------:R-:W-:-:S05]  /*100f0*/  @!P5 IADD3 R188, R189, R209, RZ ;  /* 0x000000d1bdbcd210 */ /* 0x000fca0007ffe0ff */
[----:B------:R-:W-:-:S05]  /*10100*/  @!P5 IMAD R188, R188, 0x8, R211 ;  /* 0x00000008bcbcd824 */ /* 0x000fca00078e02d3 */
[----:B------:R1:W-:Y:S02]  /*10110*/  @!P5 STS.64 [R188], R190 ;  /* 0x000000bebc00d388 */ /* 0x0003e40000000a00 */
[----:B-1----:R-:W1:Y:S01]  /*10120*/  @!P0 S2R R191, SR_CgaCtaId ;  /* 0x0000000000bf8919 */ /* 0x002e620000008800 */
[----:B------:R-:W-:Y:S01]  /*10130*/  @!P0 MOV R188, 0x400 ;  /* 0x0000040000bc8802 */ /* 0x000fe20000000f00 */
[----:B------:R-:W-:Y:S01]  /*10140*/  HFMA2.MMA R190, -RZ, RZ, 0, 0 ;  /* 0x00000000ffbe7435 */ /* 0x000fe200000001ff */
[----:B------:R-:W-:Y:S01]  /*10150*/  @!P0 IADD3 R210, R189, R210, RZ ;  /* 0x000000d2bdd28210 */ /* 0x000fe20007ffe0ff */
[----:B------:R-:W-:Y:S01]  /*10160*/  BAR.SYNC.DEFER_BLOCKING 0x0 ;  /* 0x0000000000007b1d */ /* 0x000fe20000010000 */
[C---:B------:R-:W-:Y:S02]  /*10170*/  LOP3.LUT P2, RZ, R202.reuse, 0x200, RZ, 0xc0, !PT ;  /* 0x00000200caff7812 */ /* 0x040fe4000784c0ff */
[----:B------:R-:W-:Y:S01]  /*10180*/  LOP3.LUT P1, RZ, R202, 0x8, RZ, 0xc0, !PT ;  /* 0x00000008caff7812 */ /* 0x000fe2000782c0ff */
[----:B------:R-:W-:-:S02]  /*10190*/  @!P0 IMAD.MOV.U32 R190, RZ, RZ, R207 ;  /* 0x000000ffffbe8224 */ /* 0x000fc400078e00cf */
[----:B------:R-:W-:Y:S01]  /*101a0*/  BSSY B0, `(.L_x_17505) ;  /* 0x0000057000007945 */ /* 0x000fe20003800000 */
[----:B-1----:R-:W-:Y:S02]  /*101b0*/  @!P0 LEA R191, R191, R188, 0x18 ;  /* 0x000000bcbfbf8211 */ /* 0x002fe400078ec0ff */
[----:B------:R-:W-:-:S03]  /*101c0*/  CS2R R188, SRZ ;  /* 0x0000000000bc7805 */ /* 0x000fc6000001ff00 */
[----:B------:R-:W-:Y:S02]  /*101d0*/  @!P0 IMAD R210, R210, 0x8, R191 ;  /* 0x00000008d2d28824 */ /* 0x000fe400078e02bf */
[----:B------:R-:W0:Y:S04]  /*101e0*/  SHFL.DOWN PT, R191, R190, 0x2, 0x1f ;  /* 0x08401f00bebf7f89 */ /* 0x000e2800000e0000 */
[----:B------:R-:W1:Y:S01]  /*101f0*/  @!P0 LDS.64 R188, [R210] ;  /* 0x00000000d2bc8984 */ /* 0x000e620000000a00 */
[----:B------:R-:W-:Y:S02]  /*10200*/  LOP3.LUT P0, RZ, R209, 0x1f, R0, 0xf8, !PT ;  /* 0x0000001fd1ff7812 */ /* 0x000fe4000780f800 */
[----:B0-----:R-:W-:Y:S02]  /*10210*/  IADD3 R212, R191, R190, RZ ;  /* 0x000000bebfd47210 */ /* 0x001fe40007ffe0ff */
[----:B------:R-:W-:-:S02]  /*10220*/  I2FP.F32.S32 R215, R191 ;  /* 0x000000bf00d77245 */ /* 0x000fc40000201400 */
[----:B------:R-:W-:Y:S01]  /*10230*/  I2FP.F32.S32 R213, R212 ;  /* 0x000000d400d57245 */ /* 0x000fe20000201400 */
[----:B------:R-:W-:Y:S01]  /*10240*/  SHFL.DOWN PT, R219, R212, 0x1, 0x1f ;  /* 0x08201f00d4db7f89 */ /* 0x000fe200000e0000 */
[----:B------:R-:W-:Y:S02]  /*10250*/  I2FP.F32.S32 R191, R190 ;  /* 0x000000be00bf7245 */ /* 0x000fe40000201400 */
[----:B------:R-:W0:Y:S01]  /*10260*/  MUFU.RCP R214, R213 ;  /* 0x000000d500d67308 */ /* 0x000e220000001000 */
[----:B-1----:R-:W1:Y:S04]  /*10270*/  SHFL.DOWN PT, R211, R188, 0x2, 0x1f ;  /* 0x08401f00bcd37f89 */ /* 0x002e6800000e0000 */
[----:B------:R-:W2:Y:S01]  /*10280*/  SHFL.DOWN PT, R210, R189, 0x2, 0x1f ;  /* 0x08401f00bdd27f89 */ /* 0x000ea200000e0000 */
[----:B-1----:R-:W-:-:S04]  /*10290*/  FMUL.FTZ R216, R211, R215 ;  /* 0x000000d7d3d87220 */ /* 0x002fc80000410000 */
[----:B------:R-:W-:Y:S01]  /*102a0*/  FFMA.FTZ R217, R191, R188, R216 ;  /* 0x000000bcbfd97223 */ /* 0x000fe200000100d8 */
[----:B------:R-:W-:Y:S01]  /*102b0*/  FADD.FTZ R188, -R211, R188 ;  /* 0x000000bcd3bc7221 */ /* 0x000fe20000010100 */
[----:B------:R-:W-:Y:S02]  /*102c0*/  IMAD.IADD R211, R212, 0x1, R219 ;  /* 0x00000001d4d37824 */ /* 0x000fe400078e02db */
[----:B0-----:R-:W-:Y:S01]  /*102d0*/  FMUL.FTZ R190, R214, R217 ;  /* 0x000000d9d6be7220 */ /* 0x001fe20000410000 */
[----:B------:R-:W-:Y:S02]  /*102e0*/  FMUL.FTZ R188, R188, R188 ;  /* 0x000000bcbcbc7220 */ /* 0x000fe40000410000 */
[----:B------:R-:W-:Y:S02]  /*102f0*/  I2FP.F32.S32 R211, R211 ;  /* 0x000000d300d37245 */ /* 0x000fe40000201400 */
[----:B------:R-:W0:Y:S01]  /*10300*/  SHFL.DOWN PT, R217, R190, 0x1, 0x1f ;  /* 0x08201f00bed97f89 */ /* 0x000e2200000e0000 */
[----:B------:R-:W-:Y:S01]  /*10310*/  FMUL.FTZ R188, R188, R191 ;  /* 0x000000bfbcbc7220 */ /* 0x000fe20000410000 */
[----:B--2---:R-:W-:Y:S01]  /*10320*/  FADD.FTZ R191, R210, R189 ;  /* 0x000000bdd2bf7221 */ /* 0x004fe20000010000 */
[----:B------:R-:W-:Y:S01]  /*10330*/  I2FP.F32.S32 R210, R219 ;  /* 0x000000db00d27245 */ /* 0x000fe20000201400 */
[----:B------:R-:W1:Y:S01]  /*10340*/  MUFU.RCP R211, R211 ;  /* 0x000000d300d37308 */ /* 0x000e620000001000 */
[----:B------:R-:W-:-:S04]  /*10350*/  FMUL.FTZ R188, R188, R215 ;  /* 0x000000d7bcbc7220 */ /* 0x000fc80000410000 */
[----:B------:R-:W-:-:S05]  /*10360*/  FFMA.FTZ R188, R214, R188, R191 ;  /* 0x000000bcd6bc7223 */ /* 0x000fca00000100bf */
[----:B------:R-:W2:Y:S01]  /*10370*/  SHFL.DOWN PT, R189, R188, 0x1, 0x1f ;  /* 0x08201f00bcbd7f89 */ /* 0x000ea200000e0000 */
[----:B0-----:R-:W-:-:S04]  /*10380*/  FMUL.FTZ R212, R217, R210 ;  /* 0x000000d2d9d47220 */ /* 0x001fc80000410000 */
[----:B------:R-:W-:Y:S01]  /*10390*/  FFMA.FTZ R212, R213, R190, R212 ;  /* 0x000000bed5d47223 */ /* 0x000fe200000100d4 */
[----:B------:R-:W-:-:S03]  /*103a0*/  FADD.FTZ R190, R190, -R217 ;  /* 0x800000d9bebe7221 */ /* 0x000fc60000010000 */
[----:B-1----:R-:W-:Y:S01]  /*103b0*/  FMUL.FTZ R212, R211, R212 ;  /* 0x000000d4d3d47220 */ /* 0x002fe20000410000 */
[----:B------:R-:W-:-:S04]  /*103c0*/  FMUL.FTZ R190, R190, R190 ;  /* 0x000000bebebe7220 */ /* 0x000fc80000410000 */
[----:B------:R-:W-:Y:S01]  /*103d0*/  FMUL.FTZ R213, R213, R190 ;  /* 0x000000bed5d57220 */ /* 0x000fe20000410000 */
[----:B--2---:R-:W-:Y:S01]  /*103e0*/  FADD.FTZ R190, R188, R189 ;  /* 0x000000bdbcbe7221 */ /* 0x004fe20000010000 */
[----:B------:R-:W0:Y:S01]  /*103f0*/  SHFL.IDX PT, R215, R212, RZ, 0x1f ;  /* 0x00001fffd4d77589 */ /* 0x000e2200000e0000 */
[----:B------:R-:W1:Y:S01]  /*10400*/  @!P0 LDC.64 R188, c[0x0][0x258] ;  /* 0x00009600ffbc8b82 */ /* 0x000e620000000a00 */
[----:B------:R-:W-:-:S04]  /*10410*/  FMUL.FTZ R213, R213, R210 ;  /* 0x000000d2d5d57220 */ /* 0x000fc80000410000 */
[----:B------:R-:W-:-:S03]  /*10420*/  FFMA.FTZ R213, R211, R213, R190 ;  /* 0x000000d5d3d57223 */ /* 0x000fc600000100be */
[----:B------:R-:W2:Y:S02]  /*10430*/  LDC R211, c[0x0][0x2d8] ;  /* 0x0000b600ffd37b82 */ /* 0x000ea40000000800 */
[----:B------:R-:W2:Y:S06]  /*10440*/  SHFL.IDX PT, R214, R213, RZ, 0x1f ;  /* 0x00001fffd5d67589 */ /* 0x000eac00000e0000 */
        /* <DEDUP_REMOVED lines=44> */
.L_x_17506:
[----:B------:R-:W-:Y:S05]  /*10710*/  BSYNC B0 ;  /* 0x0000000000007941 */ /* 0x000fea0003800000 */
.L_x_17505:
        /* <DEDUP_REMOVED lines=35> */
.L_x_17508:
[----:B------:R-:W-:Y:S05]  /*10950*/  BSYNC B0 ;  /* 0x0000000000007941 */ /* 0x000fea0003800000 */
.L_x_17507:
[----:B------:R-:W-:Y:S01]  /*10960*/  LOP3.LUT P0, RZ, R202, 0x80, RZ, 0xc0, !PT ;  /* 0x00000080caff7812 */ /* 0x000fe2000780c0ff */
        /* <DEDUP_REMOVED lines=34> */
.L_x_17510:
[----:B------:R-:W-:Y:S05]  /*10b90*/  BSYNC B0 ;  /* 0x0000000000007941 */ /* 0x000fea0003800000 */
.L_x_17509:
[----:B------:R-:W-:Y:S01]  /*10ba0*/  LOP3.LUT P0, RZ, R202, 0x40, RZ, 0xc0, !PT ;  /* 0x00000040caff7812 */ /* 0x000fe2000780c0ff */
        /* <DEDUP_REMOVED lines=34> */
.L_x_17512:
[----:B------:R-:W-:Y:S05]  /*10dd0*/  BSYNC B0 ;  /* 0x0000000000007941 */ /* 0x000fea0003800000 */
.L_x_17511:
        /* <DEDUP_REMOVED lines=34> */
.L_x_17514:
[----:B------:R-:W-:Y:S05]  /*11000*/  BSYNC B0 ;  /* 0x0000000000007941 */ /* 0x000fea0003800000 */
.L_x_17513:
[----:B------:R-:W-:Y:S02]  /*11010*/  IADD3 R16, R16, UR12, RZ ;  /* 0x0000000c10107c10 */ /* 0x000fe4000fffe0ff */
[----:B01234-:R-:W-:Y:S02]  /*11020*/  SEL R188, RZ, 0x1, P3 ;  /* 0x00000001ffbc7807 */ /* 0x01ffe40001800000 */
[----:B------:R-:W-:-:S13]  /*11030*/  ISETP.GE.AND P0, PT, R16, UR13, PT ;  /* 0x0000000d10007c0c */ /* 0x000fda000bf06270 */
[----:B------:R-:W-:Y:S05]  /*11040*/  @!P0 BRA `(.L_x_17515) ;  /* 0xffffff0000048947 */ /* 0x000fea000383ffff */
[----:B------:R-:W-:Y:S05]  /*11050*/  EXIT ;  /* 0x000000000000794d */ /* 0x000fea0003800000 */
.L_x_17504:
[----:B------:R-:W-:Y:S01]  /*11060*/  IMAD.MOV.U32 R217, RZ, RZ, R209 ;  /* 0x000000ffffd97224 */ /* 0x000fe200078e00d1 */
[----:B------:R-:W-:Y:S01]  /*11070*/  MOV R216, 0x1 ;  /* 0x0000000100d87802 */ /* 0x000fe20000000f00 */
[----:B------:R-:W-:Y:S01]  /*11080*/  IMAD.MOV.U32 R219, RZ, RZ, 0x1f ;  /* 0x0000001fffdb7424 */ /* 0x000fe200078e00ff */
[----:B------:R-:W-:-:S07]  /*11090*/  MOV R214, 0xffffffff ;  /* 0xffffffff00d67802 */ /* 0x000fce0000000f00 */
[----:B-----5:R-:W-:Y:S05]  /*110a0*/  WARPSYNC.COLLECTIVE R214, `(.L_x_17516) ;  /* 0x00000000d6087348 */ /* 0x020fea0003c00000 */
[----:B------:R0:W1:Y:S02]  /*110b0*/  SHFL.BFLY P6, R215, R217, R216, R219 ;  /* 0x0c0000d8d9d77389 */ /* 0x00006400000c00db */
[----:B01---5:R-:W-:Y:S01]  /*110c0*/  ENDCOLLECTIVE ;  /* 0x000000000000791b */ /* 0x023fe20003800000 */
.L_x_17516:
[----:B------:R-:W-:Y:S02]  /*110d0*/  IMAD.MOV.U32 R216, RZ, RZ, 0x2 ;  /* 0x00000002ffd87424 */ /* 0x000fe400078e00ff */
[----:B------:R-:W-:-:S04]  /*110e0*/  IMAD.MOV.U32 R188, RZ, RZ, R215 ;  /* 0x000000ffffbc7224 */ /* 0x000fc800078e00d7 */
[----:B------:R-:W-:-:S05]  /*110f0*/  FADD.FTZ R210, R209, R188 ;  /* 0x000000bcd1d27221 */ /* 0x000fca0000010000 */
[----:B------:R-:W-:-:S07]  /*11100*/  MOV R217, R210 ;  /* 0x000000d200d97202 */ /* 0x000fce0000000f00 */
[----:B------:R-:W-:Y:S05]  /*11110*/  WARPSYNC.COLLECTIVE R214, `(.L_x_17517) ;  /* 0x00000000d6087348 */ /* 0x000fea0003c00000 */
[----:B------:R0:W1:Y:S02]  /*11120*/  SHFL.BFLY P6, R215, R217, R216, R219 ;  /* 0x0c0000d8d9d77389 */ /* 0x00006400000c00db */
[----:B01----:R-:W-:Y:S01]  /*11130*/  ENDCOLLECTIVE ;  /* 0x000000000000791b */ /* 0x003fe20003800000 */
.L_x_17517:
[----:B------:R-:W-:Y:S01]  /*11140*/  HFMA2.MMA R216, -RZ, RZ, 0, 2.384185791015625e-07 ;  /* 0x00000004ffd87435 */ /* 0x000fe200000001ff */
[----:B------:R-:W-:-:S05]  /*11150*/  MOV R211, R215 ;  /* 0x000000d700d37202 */ /* 0x000fca0000000f00 */
[----:B------:R-:W-:-:S04]  /*11160*/  FADD.FTZ R211, R210, R211 ;  /* 0x000000d3d2d37221 */ /* 0x000fc80000010000 */
[----:B------:R-:W-:-:S07]  /*11170*/  IMAD.MOV.U32 R217, RZ, RZ, R211 ;  /* 0x000000ffffd97224 */ /* 0x000fce00078e00d3 */
[----:B------:R-:W-:Y:S05]  /*11180*/  WARPSYNC.COLLECTIVE R214, `(.L_x_17518) ;  /* 0x00000000d6087348 */ /* 0x000fea0003c00000 */
[----:B------:R0:W1:Y:S02]  /*11190*/  SHFL.BFLY P6, R215, R217, R216, R219 ;  /* 0x0c0000d8d9d77389 */ /* 0x00006400000c00db */
[----:B01----:R-:W-:Y:S01]  /*111a0*/  ENDCOLLECTIVE ;  /* 0x000000000000791b */ /* 0x003fe20003800000 */
.L_x_17518:
[----:B------:R-:W-:Y:S02]  /*111b0*/  IMAD.MOV.U32 R216, RZ, RZ, 0x8 ;  /* 0x00000008ffd87424 */ /* 0x000fe400078e00ff */
[----:B------:R-:W-:-:S04]  /*111c0*/  IMAD.MOV.U32 R188, RZ, RZ, R215 ;  /* 0x000000ffffbc7224 */ /* 0x000fc800078e00d7 */
[----:B------:R-:W-:-:S05]  /*111d0*/  FADD.FTZ R212, R211, R188 ;  /* 0x000000bcd3d47221 */ /* 0x000fca0000010000 */
[----:B------:R-:W-:-:S07]  /*111e0*/  MOV R217, R212 ;  /* 0x000000d400d97202 */ /* 0x000fce0000000f00 */
[----:B------:R-:W-:Y:S05]  /*111f0*/  WARPSYNC.COLLECTIVE R214, `(.L_x_17519) ;  /* 0x00000000d6087348 */ /* 0x000fea0003c00000 */
[----:B------:R0:W1:Y:S02]  /*11200*/  SHFL.BFLY P6, R215, R217, R216, R219 ;  /* 0x0c0000d8d9d77389 */ /* 0x00006400000c00db */
[----:B01----:R-:W-:Y:S01]  /*11210*/  ENDCOLLECTIVE ;  /* 0x000000000000791b */ /* 0x003fe20003800000 */
.L_x_17519:
[----:B------:R-:W-:Y:S01]  /*11220*/  HFMA2.MMA R216, -RZ, RZ, 0, 9.5367431640625e-07 ;  /* 0x00000010ffd87435 */ /* 0x000fe200000001ff */
[----:B------:R-:W-:-:S05]  /*11230*/  MOV R213, R215 ;  /* 0x000000d700d57202 */ /* 0x000fca0000000f00 */
[----:B------:R-:W-:-:S04]  /*11240*/  FADD.FTZ R213, R212, R213 ;  /* 0x000000d5d4d57221 */ /* 0x000fc80000010000 */
[----:B------:R-:W-:-:S07]  /*11250*/  IMAD.MOV.U32 R217, RZ, RZ, R213 ;  /* 0x000000ffffd97224 */ /* 0x000fce00078e00d5 */
[----:B------:R-:W-:Y:S05]  /*11260*/  WARPSYNC.COLLECTIVE R214, `(.L_x_17520) ;  /* 0x00000000d6087348 */ /* 0x000fea0003c00000 */
[----:B------:R0:W1:Y:S02]  /*11270*/  SHFL.BFLY P6, R215, R217, R216, R219 ;  /* 0x0c0000d8d9d77389 */ /* 0x00006400000c00db */
[----:B01----:R-:W-:Y:S01]  /*11280*/  ENDCOLLECTIVE ;  /* 0x000000000000791b */ /* 0x003fe20003800000 */
.L_x_17520:
        /* <DEDUP_REMOVED lines=90> */
.L_x_17521:
[----:B------:R-:W-:Y:S01]  /*11830*/  HFMA2.MMA R216, -RZ, RZ, 0, 1.1920928955078125e-07 ;  /* 0x00000002ffd87435 */ /* 0x000fe200000001ff */
[----:B------:R-:W-:-:S05]  /*11840*/  MOV R209, R215 ;  /* 0x000000d700d17202 */ /* 0x000fca0000000f00 */
[----:B------:R-:W-:-:S04]  /*11850*/  FADD.FTZ R209, R188, R209 ;  /* 0x000000d1bcd17221 */ /* 0x000fc80000010000 */
[----:B------:R-:W-:-:S07]  /*11860*/  IMAD.MOV.U32 R217, RZ, RZ, R209 ;  /* 0x000000ffffd97224 */ /* 0x000fce00078e00d1 */
[----:B------:R-:W-:Y:S05]  /*11870*/  WARPSYNC.COLLECTIVE R214, `(.L_x_17522) ;  /* 0x00000000d6087348 */ /* 0x000fea0003c00000 */
[----:B------:R0:W1:Y:S02]  /*11880*/  SHFL.BFLY P6, R215, R217, R216, R219 ;  /* 0x0c0000d8d9d77389 */ /* 0x00006400000c00db */
[----:B01----:R-:W-:Y:S01]  /*11890*/  ENDCOLLECTIVE ;  /* 0x000000000000791b */ /* 0x003fe20003800000 */
.L_x_17522:
[----:B------:R-:W-:Y:S02]  /*118a0*/  IMAD.MOV.U32 R216, RZ, RZ, 0x4 ;  /* 0x00000004ffd87424 */ /* 0x000fe400078e00ff */
[----:B------:R-:W-:-:S04]  /*118b0*/  IMAD.MOV.U32 R210, RZ, RZ, R215 ;  /* 0x000000ffffd27224 */ /* 0x000fc800078e00d7 */
[----:B------:R-:W-:-:S05]  /*118c0*/  FADD.FTZ R210, R209, R210 ;  /* 0x000000d2d1d27221 */ /* 0x000fca0000010000 */
[----:B------:R-:W-:-:S07]  /*118d0*/  MOV R217, R210 ;  /* 0x000000d200d97202 */ /* 0x000fce0000000f00 */
[----:B------:R-:W-:Y:S05]  /*118e0*/  WARPSYNC.COLLECTIVE R214, `(.L_x_17523) ;  /* 0x00000000d6087348 */ /* 0x000fea0003c00000 */
[----:B------:R0:W1:Y:S02]  /*118f0*/  SHFL.BFLY P6, R215, R217, R216, R219 ;  /* 0x0c0000d8d9d77389 */ /* 0x00006400000c00db */
[----:B01----:R-:W-:Y:S01]  /*11900*/  ENDCOLLECTIVE ;  /* 0x000000000000791b */ /* 0x003fe20003800000 */
.L_x_17523:
[----:B------:R-:W-:Y:S01]  /*11910*/  HFMA2.MMA R216, -RZ, RZ, 0, 4.76837158203125e-07 ;  /* 0x00000008ffd87435 */ /* 0x000fe200000001ff */
[----:B------:R-:W-:-:S05]  /*11920*/  MOV R211, R215 ;  /* 0x000000d700d37202 */ /* 0x000fca0000000f00 */
[----:B------:R-:W-:-:S04]  /*11930*/  FADD.FTZ R211, R210, R211 ;  /* 0x000000d3d2d37221 */ /* 0x000fc80000010000 */
[----:B------:R-:W-:-:S07]  /*11940*/  IMAD.MOV.U32 R217, RZ, RZ, R211 ;  /* 0x000000ffffd97224 */ /* 0x000fce00078e00d3 */
[----:B------:R-:W-:Y:S05]  /*11950*/  WARPSYNC.COLLECTIVE R214, `(.L_x_17524) ;  /* 0x00000000d6087348 */ /* 0x000fea0003c00000 */
[----:B------:R0:W1:Y:S02]  /*11960*/  SHFL.BFLY P6, R215, R217, R216, R219 ;  /* 0x0c0000d8d9d77389 */ /* 0x00006400000c00db */
[----:B01----:R-:W-:Y:S01]  /*11970*/  ENDCOLLECTIVE ;  /* 0x000000000000791b */ /* 0x003fe20003800000 */
.L_x_17524:
[----:B------:R-:W-:Y:S02]  /*11980*/  IMAD.MOV.U32 R216, RZ, RZ, 0x10 ;  /* 0x00000010ffd87424 */ /* 0x000fe400078e00ff */
[----:B------:R-:W-:-:S04]  /*11990*/  IMAD.MOV.U32 R212, RZ, RZ, R215 ;  /* 0x000000ffffd47224 */ /* 0x000fc800078e00d7 */
[----:B------:R-:W-:-:S05]  /*119a0*/  FADD.FTZ R212, R211, R212 ;  /* 0x000000d4d3d47221 */ /* 0x000fca0000010000 */
[----:B------:R-:W-:-:S07]  /*119b0*/  MOV R217, R212 ;  /* 0x000000d400d97202 */ /* 0x000fce0000000f00 */
[----:B------:R-:W-:Y:S05]  /*119c0*/  WARPSYNC.COLLECTIVE R214, `(.L_x_17525) ;  /* 0x00000000d6087348 */ /* 0x000fea0003c00000 */
[----:B------:R0:W1:Y:S02]  /*119d0*/  SHFL.BFLY P6, R215, R217, R216, R219 ;  /* 0x0c0000d8d9d77389 */ /* 0x00006400000c00db */
[----:B01----:R-:W-:Y:S01]  /*119e0*/  ENDCOLLECTIVE ;  /* 0x000000000000791b */ /* 0x003fe20003800000 */
.L_x_17525:
[----:B------:R-:W-:Y:S01]  /*119f0*/  MOV R213, R215 ;  /* 0x000000d700d57202 */ /* 0x000fe20000000f00 */
[----:B------:R-:W-:Y:S06]  /*11a00*/  BRA `(.L_x_17526) ;  /* 0xffffffe400987947 */ /* 0x000fec000383ffff */
.L_x_17527:
        /* <DEDUP_REMOVED lines=15> */
.L_x_37236:


//--------------------- .text._ZN10layer_norm13ln_fwd_kernelINS_13Kernel_traitsIf13__nv_bfloat16fS2_fjLj5120ELj1ELj1ELj4ELj16ENS_18Kernel_traits_baseILj5120EfS2_fS2_fjLj128EEEEELb1ELb1ELb0ELb1EEEvNS_9FwdParamsE --------------------------
	.section	.text._ZN10layer_norm13ln_fwd_kernelINS_13Kernel_traitsIf13__nv_bfloat16fS2_fjLj5120ELj1ELj1ELj4ELj16ENS_18Kernel_traits_baseILj5120EfS2_fS2_fjLj128EEEEELb1ELb1ELb0ELb1EEEvNS_9FwdParamsE,"ax",@progbits
	.align	128
        .global         _ZN10layer_norm13ln_fwd_kernelINS_13Kernel_traitsIf13__nv_bfloat16fS2_fjLj5120ELj1ELj1ELj4ELj16ENS_18Kernel_traits_baseILj5120EfS2_fS2_fjLj128EEEEELb1ELb1ELb0ELb1EEEvNS_9FwdParamsE
        .type           _ZN10layer_norm13ln_fwd_kernelINS_13Kernel_traitsIf13__nv_bfloat16fS2_fjLj5120ELj1ELj1ELj4ELj16ENS_18Kernel_traits_baseILj5120EfS2_fS2_fjLj128EEEEELb1ELb1ELb0ELb1EEEvNS_9FwdParamsE,@function
        .size           _ZN10layer_norm13ln_fwd_kernelINS_13Kernel_traitsIf13__nv_bfloat16fS2_fjLj5120ELj1ELj1ELj4ELj16ENS_18Kernel_traits_baseILj5120EfS2_fS2_fjLj128EEEEELb1ELb1ELb0ELb1EEEvNS_9FwdParamsE,(.L_x_37237 - _ZN10layer_norm13ln_fwd_kernelINS_13Kernel_traitsIf13__nv_bfloat16fS2_fjLj5120ELj1ELj1ELj4ELj16ENS_18Kernel_traits_baseILj5120EfS2_fS2_fjLj128EEEEELb1ELb1ELb0ELb1EEEvNS_9FwdParamsE)
        .other          _ZN10layer_norm13ln_fwd_kernelINS_13Kernel_traitsIf13__nv_bfloat16fS2_fjLj5120ELj1ELj1ELj4ELj16ENS_18Kernel_traits_baseILj5120EfS2_fS2_fjLj128EEEEELb1ELb1ELb0ELb1EEEvNS_9FwdParamsE,@"STO_CUDA_ENTRY STV_DEFAULT"
_ZN10layer_norm13ln_fwd_kernelINS_13Kernel_traitsIf13__nv_bfloat16fS2_fjLj5120ELj1ELj1ELj4ELj16ENS_18Kernel_traits_baseILj5120EfS2_fS2_fjLj128EEEEELb1ELb1ELb0ELb1EEEvNS_9FwdParamsE:
.text._ZN10layer_norm13ln_fwd_kernelINS_13Kernel_traitsIf13__nv_bfloat16fS2_fjLj5120ELj1ELj1ELj4ELj16ENS_18Kernel_traits_baseILj5120EfS2_fS2_fjLj128EEEEELb1ELb1ELb0ELb1EEEvNS_9FwdParamsE:
        /* <DEDUP_REMOVED lines=44> */
[----:B------:R-:W-:Y:S01]  /*02c0*/  IADD3 R4, P2, R0, UR8, RZ ;  /* 0x0000000800047c10 */ /* 0x000fe2000ff5e0ff */
[----:B------:R-:W-:Y:S01]  /*02d0*/  ULDC UR7, c[0x0][0x214] ;  /* 0x0000850000077ab9 */ /* 0x000fe20000000800 */
[----:B------:R1:W5:Y:S01]  /*02e0*/  @P0 LDG.E.128 R184, desc[UR4][R6.64] ;  /* 0x0000000406b80981 */ /* 0x000362000c1e1d00 */
[----:B------:R-:W-:Y:S02]  /*02f0*/  LOP3.LUT R199, R198, 0x7f, RZ, 0xc0, !PT ;  /* 0x0000007fc6c77812 */ /* 0x000fe400078ec0ff */
[----:B------:R-:W-:Y:S01]  /*0300*/  IADD3.X R5, RZ, UR9, RZ, P2, !PT ;  /* 0x00000009ff057c10 */ /* 0x000fe200097fe4ff */
[----:B------:R1:W5:Y:S01]  /*0310*/  @P0 LDG.E.128 R180, desc[UR4][R6.64+0x10] ;  /* 0x0000100406b40981 */ /* 0x000362000c1e1d00 */
[----:B------:R-:W0:Y:S01]  /*0320*/  LDC R11, c[0x0][RZ] ;  /* 0x00000000ff0b7b82 */ /* 0x000e220000000800 */
[----:B------:R-:W-:-:S02]  /*0330*/  LEA R8, P4, R199, UR10, 0x5 ;  /* 0x0000000ac7087c11 */ /* 0x000fc4000f8828ff */
[----:B------:R1:W5:Y:S03]  /*0340*/  @P0 LDG.E.128 R176, desc[UR4][R6.64+0x1000] ;  /* 0x0010000406b00981 */ /* 0x000366000c1e1d00 */
[----:B------:R-:W-:Y:S01]  /*0350*/  IMAD.X R9, RZ, RZ, UR11, P4 ;  /* 0x0000000bff097e24 */ /* 0x000fe2000a0e06ff */
        /* <DEDUP_REMOVED lines=38> */
[----:B------:R-:W-:Y:S01]  /*05c0*/  ULDC.64 UR6, c[0x0][0x270] ;  /* 0x00009c0000067ab9 */ /* 0x000fe20000000a00 */
[--C-:B------:R-:W-:Y:S01]  /*05d0*/  SHF.R.U64 R24, R214, 0x2, R215.reuse ;  /* 0x00000002d6187819 */ /* 0x100fe200000012d7 */
[C---:B------:R-:W-:Y:S01]  /*05e0*/  VIADD R193, R194.reuse, 0x3c6ef372 ;  /* 0x3c6ef372c2c17836 */ /* 0x040fe20000000000 */
[----:B------:R-:W-:Y:S01]  /*05f0*/  SHF.R.U32.HI R25, RZ, 0x2, R215 ;  /* 0x00000002ff197819 */ /* 0x000fe200000116d7 */
[----:B------:R-:W-:Y:S01]  /*0600*/  VIADD R23, R195, 0x32370b8f ;  /* 0x32370b8fc3177836 */ /* 0x000fe20000000000 */
[----:B------:R-:W-:Y:S01]  /*0610*/  IADD3 R22, R194, -0x255992d5, RZ ;  /* 0xdaa66d2bc2167810 */ /* 0x000fe20007ffe0ff */
[----:B------:R-:W-:Y:S01]  /*0620*/  IMAD.WIDE.U32 R2, R24, -0x2daee0ad, RZ ;  /* 0xd2511f5318027825 */ /* 0x000fe200078e00ff */
[----:B------:R-:W-:Y:S01]  /*0630*/  LOP3.LUT R6, R5, R25, R194, 0x96, !PT ;  /* 0x0000001905067212 */ /* 0x000fe200078e96c2 */
[----:B------:R-:W-:Y:S01]  /*0640*/  HFMA2.MMA R206, -RZ, RZ, 0, 5.9604644775390625e-08 ;  /* 0x00000001ffce7435 */ /* 0x000fe200000001ff */
[----:B------:R-:W-:Y:S01]  /*0650*/  IADD3 R20, R195, -0x126145ec, RZ ;  /* 0xed9eba14c3147810 */ /* 0x000fe20007ffe0ff */
[----:B------:R-:W-:Y:S01]  /*0660*/  VIADD R21, R194, 0x78dde6e4 ;  /* 0x78dde6e4c2157836 */ /* 0x000fe20000000000 */
[----:B------:R-:W-:Y:S01]  /*0670*/  LOP3.LUT R3, R3, R195, RZ, 0x3c, !PT ;  /* 0x000000c303037212 */ /* 0x000fe200078e3cff */
[----:B------:R-:W-:Y:S01]  /*0680*/  IMAD.WIDE.U32 R6, R6, -0x2daee0ad, RZ ;  /* 0xd2511f5306067825 */ /* 0x000fe200078e00ff */
[C---:B------:R-:W-:Y:S01]  /*0690*/  IADD3 R18, R194.reuse, 0x1715609d, RZ ;  /* 0x1715609dc2127810 */ /* 0x040fe20007ffe0ff */
[----:B------:R-:W-:Y:S01]  /*06a0*/  ULDC.64 UR8, c[0x0][0x2b8] ;  /* 0x0000ae0000087ab9 */ /* 0x000fe20000000a00 */
[----:B------:R-:W-:Y:S01]  /*06b0*/  IADD3 R16, R195, 0x646e171e, RZ ;  /* 0x646e171ec3107810 */ /* 0x000fe20007ffe0ff */
[----:B0-----:R-:W-:Y:S01]  /*06c0*/  IMAD.WIDE.U32 R8, R3, -0x326172a9, RZ ;  /* 0xcd9e8d5703087825 */ /* 0x001fe200078e00ff */
[----:B------:R-:W-:Y:S01]  /*06d0*/  LOP3.LUT R5, R7, R2, R197, 0x96, !PT ;  /* 0x0000000207057212 */ /* 0x000fe200078e96c5 */
[----:B------:R-:W-:Y:S01]  /*06e0*/  ULDC.64 UR10, c[0x0][0x210] ;  /* 0x00008400000a7ab9 */ /* 0x000fe20000000a00 */
[----:B------:R-:W-:Y:S01]  /*06f0*/  IADD3 R14, R194, 0x5384540f, RZ ;  /* 0x5384540fc20e7810 */ /* 0x000fe20007ffe0ff */
[----:B------:R-:W-:Y:S01]  /*0700*/  VIADD R19, R195, 0xa9066899 ;  /* 0xa9066899c3137836 */ /* 0x000fe20000000000 */
[----:B------:R-:W-:Y:S01]  /*0710*/  LOP3.LUT R2, R9, R196, R4, 0x96, !PT ;  /* 0x000000c409027212 */ /* 0x000fe200078e9604 */
[----:B------:R-:W-:Y:S01]  /*0720*/  IMAD.WIDE.U32 R4, R5, -0x326172a9, RZ ;  /* 0xcd9e8d5705047825 */ /* 0x000fe200078e00ff */
[----:B------:R-:W-:Y:S01]  /*0730*/  ISETP.NE.U32.AND P0, PT, RZ, UR6, PT ;  /* 0x00000006ff007c0c */ /* 0x000fe2000bf05070 */
[----:B------:R-:W-:Y:S01]  /*0740*/  ULDC.U8 UR6, c[0x0][0x2a0] ;  /* 0x0000a80000067ab9 */ /* 0x000fe20000000000 */
[----:B------:R-:W-:Y:S01]  /*0750*/  IADD3 R12, R195, -0x24c28bd8, RZ ;  /* 0xdb3d7428c30c7810 */ /* 0x000fe20007ffe0ff */
[----:B------:R-:W-:Y:S01]  /*0760*/  IMAD.WIDE.U32 R2, R2, -0x2daee0ad, RZ ;  /* 0xd2511f5302027825 */ /* 0x000fe200078e00ff */
[----:B------:R-:W-:-:S02]  /*0770*/  LOP3.LUT R7, R5, R8, R193, 0x96, !PT ;  /* 0x0000000805077212 */ /* 0x000fc400078e96c1 */
[----:B------:R-:W-:Y:S01]  /*0780*/  ISETP.NE.AND.EX P0, PT, RZ, UR7, PT, P0 ;  /* 0x00000007ff007c0c */ /* 0x000fe2000bf05300 */
[C---:B------:R-:W-:Y:S01]  /*0790*/  VIADD R17, R194.reuse, 0xb54cda56 ;  /* 0xb54cda56c2117836 */ /* 0x040fe20000000000 */
[----:B------:R-:W-:Y:S01]  /*07a0*/  LOP3.LUT R8, R3, R6, R192, 0x96, !PT ;  /* 0x0000000603087212 */ /* 0x000fe200078e96c0 */
[----:B------:R-:W-:Y:S01]  /*07b0*/  IMAD.WIDE.U32 R6, R7, -0x2daee0ad, RZ ;  /* 0xd2511f5307067825 */ /* 0x000fe200078e00ff */
[----:B------:R-:W-:Y:S01]  /*07c0*/  IADD3 R10, R194, -0x700cb87f, RZ ;  /* 0x8ff34781c20a7810 */ /* 0x000fe20007ffe0ff */
[----:B------:R-:W-:Y:S01]  /*07d0*/  ULDC UR7, c[0x0][0x290] ;  /* 0x0000a40000077ab9 */ /* 0x000fe20000000800 */
[----:B------:R-:W-:Y:S01]  /*07e0*/  LOP3.LUT R214, R214, 0x3, RZ, 0xc0, !PT ;  /* 0x00000003d6d67812 */ /* 0x000fe200078ec0ff */
        /* <DEDUP_REMOVED lines=27> */
[----:B------:R-:W-:Y:S01]  /*09a0*/  IMAD.MOV.U32 R6, RZ, RZ, R0 ;  /* 0x000000ffff067224 */ /* 0x000fe200078e0000 */
[----:B------:R-:W-:Y:S01]  /*09b0*/  LOP3.LUT R0, R0, 0xffffffef, RZ, 0xc0, !PT ;  /* 0xffffffef00007812 */ /* 0x000fe200078ec0ff */
[----:B------:R-:W-:-:S03]  /*09c0*/  IMAD.WIDE.U32 R8, R8, -0x2daee0ad, RZ ;  /* 0xd2511f5308087825 */ /* 0x000fc600078e00ff */
[----:B------:R-:W-:Y:S01]  /*09d0*/  @P0 LOP3.LUT R0, R0, 0x10, RZ, 0xfc, !PT ;  /* 0x0000001000000812 */ /* 0x000fe200078efcff */
[----:B------:R-:W-:Y:S01]  /*09e0*/  IMAD R3, R5, -0x326172a9, RZ ;  /* 0xcd9e8d5705037824 */ /* 0x000fe200078e02ff */
[----:B------:R-:W-:Y:S01]  /*09f0*/  ISETP.NE.AND P0, PT, RZ, UR6, PT ;  /* 0x00000006ff007c0c */ /* 0x000fe2000bf05270 */
[----:B------:R-:W-:Y:S01]  /*0a00*/  IMAD.HI.U32 R7, R26, -0x326172a9, RZ ;  /* 0xcd9e8d571a077827 */ /* 0x000fe200078e00ff */
[----:B------:R-:W-:Y:S01]  /*0a10*/  LOP3.LUT R0, R0, 0xffffffdf, RZ, 0xc0, !PT ;  /* 0xffffffdf00007812 */ /* 0x000fe200078ec0ff */
[----:B------:R-:W-:Y:S01]  /*0a20*/  ULDC UR6, c[0x0][0x218] ;  /* 0x0000860000067ab9 */ /* 0x000fe20000000800 */
[----:B------:R-:W-:Y:S01]  /*0a30*/  LOP3.LUT R9, R9, R2, R11, 0x96, !PT ;  /* 0x0000000209097212 */ /* 0x000fe200078e960b */
[----:B------:R-:W-:Y:S01]  /*0a40*/  IMAD.MOV.U32 R4, RZ, RZ, R25 ;  /* 0x000000ffff047224 */ /* 0x000fe200078e0019 */
[----:B------:R-:W-:Y:S01]  /*0a50*/  LOP3.LUT R7, R7, R3, R10, 0x96, !PT ;  /* 0x0000000307077212 */ /* 0x000fe200078e960a */
[----:B------:R-:W-:Y:S01]  /*0a60*/  IMAD.MOV.U32 R3, RZ, RZ, RZ ;  /* 0x000000ffff037224 */ /* 0x000fe200078e00ff */
[----:B------:R-:W-:Y:S01]  /*0a70*/  MOV R5, R24 ;  /* 0x0000001800057202 */ /* 0x000fe20000000f00 */
[----:B------:R-:W-:-:S04]  /*0a80*/  IMAD R2, R26, -0x326172a9, RZ ;  /* 0xcd9e8d571a027824 */ /* 0x000fc800078e02ff */
[----:B------:R-:W-:-:S07]  /*0a90*/  @P0 LOP3.LUT R0, R0, 0x20, RZ, 0xfc, !PT ;  /* 0x0000002000000812 */ /* 0x000fce00078efcff */
.L_x_17809:
        /* <DEDUP_REMOVED lines=32> */
.L_x_17529:
[----:B------:R-:W-:-:S07]  /*0ca0*/  MOV R36, R2 ;  /* 0x0000000200247202 */ /* 0x000fce0000000f00 */
.L_x_17530:
[----:B------:R-:W-:Y:S05]  /*0cb0*/  BSYNC B0 ;  /* 0x0000000000007941 */ /* 0x000fea0003800000 */
.L_x_17528:
        /* <DEDUP_REMOVED lines=16> */
.L_x_17534:
[----:B------:R-:W-:Y:S05]  /*0dc0*/  BSYNC B1 ;  /* 0x0000000000017941 */ /* 0x000fea0003800000 */
.L_x_17533:
        /* <DEDUP_REMOVED lines=41> */
[----:B------:R-:W-:Y:S01]  /*1060*/  IMAD.MOV.U32 R32, RZ, RZ, RZ ;  /* 0x000000ffff207224 */ /* 0x000fe200078e00ff */
[----:B------:R-:W-:-:S07]  /*1070*/  LOP3.LUT R9, R9, R30, R11, 0x96, !PT ;  /* 0x0000001e09097212 */ /* 0x000fce00078e960b */
.L_x_17532:
[----:B------:R-:W-:Y:S05]  /*1080*/  BSYNC B0 ;  /* 0x0000000000007941 */ /* 0x000fea0003800000 */
.L_x_17531:
[----:B------:R-:W0:Y:S01]  /*1090*/  LDC R210, c[0x0][0x294] ;  /* 0x0000a500ffd27b82 */ /* 0x000e220000000800 */
[----:B------:R-:W-:Y:S01]  /*10a0*/  HFMA2.MMA R211, -RZ, RZ, 0.1171875, 0 ;  /* 0x2f800000ffd37435 */ /* 0x000fe200000001ff */
[----:B------:R-:W-:Y:S01]  /*10b0*/  I2FP.F32.U32 R28, R36 ;  /* 0x00000024001c7245 */ /* 0x000fe20000201000 */
[----:B-----5:R-:W-:Y:S01]  /*10c0*/  IMAD.U32 R31, R24, 0x10000, RZ ;  /* 0x00010000181f7824 */ /* 0x020fe200078e00ff */
[----:B------:R-:W-:Y:S01]  /*10d0*/  LOP3.LUT R0, R0, 0xfffffff7, RZ, 0xc0, !PT ;  /* 0xfffffff700007812 */ /* 0x000fe200078ec0ff */
[----:B------:R-:W-:Y:S01]  /*10e0*/  BSSY B0, `(.L_x_17535) ;  /* 0x0000019000007945 */ /* 0x000fe20003800000 */
[----:B------:R-:W-:Y:S02]  /*10f0*/  ISETP.NE.U32.AND P0, PT, R34, RZ, PT ;  /* 0x000000ff2200720c */ /* 0x000fe40003f05070 */
[----:B------:R-:W1:Y:S01]  /*1100*/  LDC R209, c[0x0][0x298] ;  /* 0x0000a600ffd17b82 */ /* 0x000e620000000800 */
[----:B------:R-:W-:Y:S02]  /*1110*/  PRMT R24, R24, 0x7632, R24 ;  /* 0x0000763218187816 */ /* 0x000fe40000000018 */
[----:B------:R-:W-:Y:S01]  /*1120*/  FFMA.FTZ R29, R28, R211, 1.1641532182693481445e-10 ;  /* 0x2f0000001c1d7423 */ /* 0x000fe200000100d3 */
[----:B------:R-:W-:Y:S01]  /*1130*/  FMUL.FTZ R28, R31, R208 ;  /* 0x000000d01f1c7220 */ /* 0x000fe20000410000 */
        /* <DEDUP_REMOVED lines=18> */
.L_x_17536:
[----:B------:R-:W-:-:S07]  /*1260*/  MOV R34, R2 ;  /* 0x0000000200227202 */ /* 0x000fce0000000f00 */
.L_x_17537:
[----:B------:R-:W-:Y:S05]  /*1270*/  BSYNC B0 ;  /* 0x0000000000007941 */ /* 0x000fea0003800000 */
.L_x_17535:
        /* <DEDUP_REMOVED lines=16> */
.L_x_17541:
[----:B------:R-:W-:Y:S05]  /*1380*/  BSYNC B1 ;  /* 0x0000000000017941 */ /* 0x000fea0003800000 */
.L_x_17540:
        /* <DEDUP_REMOVED lines=42> */
[----:B------:R-:W-:-:S07]  /*1630*/  IMAD.MOV.U32 R30, RZ, RZ, RZ ;  /* 0x000000ffff1e7224 */ /* 0x000fce00078e00ff */
.L_x_17539:
[----:B------:R-:W-:Y:S05]  /*1640*/  BSYNC B0 ;  /* 0x0000000000007941 */ /* 0x000fea0003800000 */
.L_x_17538:
[----:B------:R-:W-:Y:S01]  /*1650*/  I2FP.F32.U32 R28, R34 ;  /* 0x00000022001c7245 */ /* 0x000fe20000201000 */
[----:B------:R-:W-:Y:S01]  /*1660*/  BSSY B0, `(.L_x_17542) ;  /* 0x0000017000007945 */ /* 0x000fe20003800000 */
[----:B------:R-:W-:Y:S02]  /*1670*/  SHF.L.U32 R31, R24, 0x10, RZ ;  /* 0x00000010181f7819 */ /* 0x000fe400000006ff */
[----:B------:R-:W-:Y:S01]  /*1680*/  LOP3.LUT R0, R0, 0xfffffffb, RZ, 0xc0, !PT ;  /* 0xfffffffb00007812 */ /* 0x000fe200078ec0ff */
[----:B------:R-:W-:Y:S01]  /*1690*/  FFMA.FTZ R29, R28, R211, 1.1641532182693481445e-10 ;  /* 0x2f0000001c1d7423 */ /* 0x000fe200000100d3 */
[----:B------:R-:W-:Y:S02]  /*16a0*/  VIADD R28, R30, 0x1 ;  /* 0x000000011e1c7836 */ /* 0x000fe40000000000 */
[----:B------:R-:W-:Y:S02]  /*16b0*/  FMUL.FTZ R24, R31, R208 ;  /* 0x000000d01f187220 */ /* 0x000fe40000410000 */
[----:B------:R-:W-:-:S02]  /*16c0*/  FSETP.GTU.FTZ.AND P2, PT, R29, R210, PT ;  /* 0x000000d21d00720b */ /* 0x000fc40003f5c000 */
[----:B------:R-:W-:-:S05]  /*16d0*/  FMUL.FTZ R24, R24, R209 ;  /* 0x000000d118187220 */ /* 0x000fca0000410000 */
[----:B------:R-:W-:-:S05]  /*16e0*/  FSEL R24, R24, RZ, !P2 ;  /* 0x000000ff18187208 */ /* 0x000fca0005000000 */
[----:B------:R-:W-:Y:S01]  /*16f0*/  FMUL.FTZ R57, R105, R24 ;  /* 0x0000001869397220 */ /* 0x000fe20000410000 */
        /* <DEDUP_REMOVED lines=12> */
.L_x_17543:
[----:B------:R-:W-:-:S07]  /*17c0*/  IMAD.MOV.U32 R24, RZ, RZ, R2 ;  /* 0x000000ffff187224 */ /* 0x000fce00078e0002 */
.L_x_17544:
[----:B------:R-:W-:Y:S05]  /*17d0*/  BSYNC B0 ;  /* 0x0000000000007941 */ /* 0x000fea0003800000 */
.L_x_17542:
        /* <DEDUP_REMOVED lines=16> */
.L_x_17548:
[----:B------:R-:W-:Y:S05]  /*18e0*/  BSYNC B1 ;  /* 0x0000000000017941 */ /* 0x000fea0003800000 */
.L_x_17547:
        /* <DEDUP_REMOVED lines=43> */
.L_x_17546:
[----:B------:R-:W-:Y:S05]  /*1ba0*/  BSYNC B0 ;  /* 0x0000000000007941 */ /* 0x000fea0003800000 */
.L_x_17545:
[----:B------:R-:W-:Y:S01]  /*1bb0*/  I2FP.F32.U32 R24, R24 ;  /* 0x0000001800187245 */ /* 0x000fe20000201000 */
[C---:B------:R-:W-:Y:S01]  /*1bc0*/  IMAD.U32 R31, R25.reuse, 0x10000, RZ ;  /* 0x00010000191f7824 */ /* 0x040fe200078e00ff */
[----:B------:R-:W-:Y:S01]  /*1bd0*/  LOP3.LUT R0, R0, 0xfffffffd, RZ, 0xc0, !PT ;  /* 0xfffffffd00007812 */ /* 0x000fe200078ec0ff */
[----:B------:R-:W-:Y:S01]  /*1be0*/  BSSY B0, `(.L_x_17549) ;  /* 0x0000016000007945 */ /* 0x000fe20003800000 */
[----:B------:R-:W-:Y:S01]  /*1bf0*/  PRMT R32, R25, 0x7632, R32 ;  /* 0x0000763219207816 */ /* 0x000fe20000000020 */
        /* <DEDUP_REMOVED lines=19> */
.L_x_17550:
[----:B------:R-:W-:-:S07]  /*1d30*/  MOV R33, R2 ;  /* 0x0000000200217202 */ /* 0x000fce0000000f00 */
.L_x_17551:
[----:B------:R-:W-:Y:S05]  /*1d40*/  BSYNC B0 ;  /* 0x0000000000007941 */ /* 0x000fea0003800000 */
.L_x_17549:
        /* <DEDUP_REMOVED lines=16> */
.L_x_17555:
[----:B------:R-:W-:Y:S05]  /*1e50*/  BSYNC B1 ;  /* 0x0000000000017941 */ /* 0x000fea0003800000 */
.L_x_17554:
        /* <DEDUP_REMOVED lines=43> */
.L_x_17553:
[----:B------:R-:W-:Y:S05]  /*2110*/  BSYNC B0 ;  /* 0x0000000000007941 */ /* 0x000fea0003800000 */
.L_x_17552:
        /* <DEDUP_REMOVED lines=21> */
.L_x_17557:
[----:B------:R-:W-:-:S07]  /*2270*/  IMAD.MOV.U32 R32, RZ, RZ, R2 ;  /* 0x000000ffff207224 */ /* 0x000fce00078e0002 */
.L_x_17558:
[----:B------:R-:W-:Y:S05]  /*2280*/  BSYNC B0 ;  /* 0x0000000000007941 */ /* 0x000fea0003800000 */
.L_x_17556:
        /* <DEDUP_REMOVED lines=16> */
.L_x_17562:
[----:B------:R-:W-:Y:S05]  /*2390*/  BSYNC B1 ;  /* 0x0000000000017941 */ /* 0x000fea0003800000 */
.L_x_17561:
        /* <DEDUP_REMOVED lines=43> */
.L_x_17560:
[----:B------:R-:W-:Y:S05]  /*2650*/  BSYNC B0 ;  /* 0x0000000000007941 */ /* 0x000fea0003800000 */
.L_x_17559:
        /* <DEDUP_REMOVED lines=22> */
.L_x_17564:
[----:B------:R-:W-:-:S07]  /*27c0*/  MOV R32, R2 ;  /* 0x0000000200207202 */ /* 0x000fce0000000f00 */
.L_x_17565:
[----:B------:R-:W-:Y:S05]  /*27d0*/  BSYNC B0 ;  /* 0x0000000000007941 */ /* 0x000fea0003800000 */
.L_x_17563:
        /* <DEDUP_REMOVED lines=16> */
.L_x_17569:
[----:B------:R-:W-:Y:S05]  /*28e0*/  BSYNC B1 ;  /* 0x0000000000017941 */ /* 0x000fea0003800000 */
.L_x_17568:
        /* <DEDUP_REMOVED lines=43> */
.L_x_17567:
[----:B------:R-:W-:Y:S05]  /*2ba0*/  BSYNC B0 ;  /* 0x0000000000007941 */ /* 0x000fea0003800000 */
.L_x_17566:
        /* <DEDUP_REMOVED lines=21> */
.L_x_17571:
[----:B------:R-:W-:-:S07]  /*2d00*/  IMAD.MOV.U32 R26, RZ, RZ, R2 ;  /* 0x000000ffff1a7224 */ /* 0x000fce00078e0002 */
.L_x_17572:
[----:B------:R-:W-:Y:S05]  /*2d10*/  BSYNC B0 ;  /* 0x0000000000007941 */ /* 0x000fea0003800000 */
.L_x_17570:
        /* <DEDUP_REMOVED lines=16> */
.L_x_17576:
[----:B------:R-:W-:Y:S05]  /*2e20*/  BSYNC B1 ;  /* 0x0000000000017941 */ /* 0x000fea0003800000 */
.L_x_17575:
        /* <DEDUP_REMOVED lines=43> */
.L_x_17574:
[----:B------:R-:W-:Y:S05]  /*30e0*/  BSYNC B0 ;  /* 0x0000000000007941 */ /* 0x000fea0003800000 */
.L_x_17573:
        /* <DEDUP_REMOVED lines=22> */
.L_x_17578:
[----:B------:R-:W-:-:S07]  /*3250*/  MOV R31, R2 ;  /* 0x00000002001f7202 */ /* 0x000fce0000000f00 */
.L_x_17579:
[----:B------:R-:W-:Y:S05]  /*3260*/  BSYNC B0 ;  /* 0x0000000000007941 */ /* 0x000fea0003800000 */
.L_x_17577:
        /* <DEDUP_REMOVED lines=18> */
.L_x_17583:
[----:B------:R-:W-:Y:S05]  /*3390*/  BSYNC B1 ;  /* 0x0000000000017941 */ /* 0x000fea0003800000 */
.L_x_17582:
        /* <DEDUP_REMOVED lines=43> */
.L_x_17581:
[----:B------:R-:W-:Y:S05]  /*3650*/  BSYNC B0 ;  /* 0x0000000000007941 */ /* 0x000fea0003800000 */
.L_x_17580:
        /* <DEDUP_REMOVED lines=9> */
[----:B------:R-:W-:-:S02]  /*36f0*/  SHF.L.U32 R29, R30, 0x10, RZ ;  /* 0x000000101e1d7819 */ /* 0x000fc400000006ff */
[----:B------:R-:W-:Y:S02]  /*3700*/  SEL R28, RZ, 0x1, P2 ;  /* 0x00000001ff1c7807 */ /* 0x000fe40001000000 */
[----:B------:R-:W-:Y:S01]  /*3710*/  SEL R26, RZ, 0x1, P4 ;  /* 0x00000001ff1a7807 */ /* 0x000fe20002000000 */
[----:B------:R-:W-:Y:S01]  /*3720*/  FMUL.FTZ R32, R29, R208 ;  /* 0x000000d01d207220 */ /* 0x000fe20000410000 */
[----:B------:R-:W-:Y:S01]  /*3730*/  SEL R30, RZ, 0x1, P5 ;  /* 0x00000001ff1e7807 */ /* 0x000fe20002800000 */
[----:B------:R-:W2:Y:S01]  /*3740*/  LDC.64 R202, c[0x0][0x240] ;  /* 0x00009000ffca7b82 */ /* 0x000ea20000000a00 */
[----:B------:R-:W-:Y:S01]  /*3750*/  FSETP.GTU.FTZ.AND P2, PT, R27, R210, PT ;  /* 0x000000d21b00720b */ /* 0x000fe20003f5c000 */
[----:B------:R-:W-:-:S04]  /*3760*/  IMAD.WIDE.U32 R28, R28, 0x1000000, RZ ;  /* 0x010000001c1c7825 */ /* 0x000fc800078e00ff */
[----:B------:R-:W-:Y:S01]  /*3770*/  FMUL.FTZ R32, R32, R209 ;  /* 0x000000d120207220 */ /* 0x000fe20000410000 */
[----:B------:R-:W-:Y:S01]  /*3780*/  LOP3.LUT P6, RZ, R0, 0x8, RZ, 0xc0, !PT ;  /* 0x0000000800ff7812 */ /* 0x000fe200078cc0ff */
[----:B------:R-:W-:Y:S01]  /*3790*/  IMAD.WIDE.U32 R26, R26, 0x10000, RZ ;  /* 0x000100001a1a7825 */ /* 0x000fe200078e00ff */
[----:B------:R-:W-:Y:S02]  /*37a0*/  SEL R37, RZ, 0x1000000, P2 ;  /* 0x01000000ff257807 */ /* 0x000fe40001000000 */
[----:B------:R-:W-:Y:S01]  /*37b0*/  FSEL R32, R32, RZ, !P2 ;  /* 0x000000ff20207208 */ /* 0x000fe20005000000 */
[----:B------:R-:W-:Y:S01]  /*37c0*/  IMAD.WIDE.U32 R30, R30, 0x100, RZ ;  /* 0x000001001e1e7825 */ /* 0x000fe200078e00ff */
[----:B------:R-:W-:-:S03]  /*37d0*/  SEL R35, RZ, 0x1, P6 ;  /* 0x00000001ff237807 */ /* 0x000fc60003000000 */
[----:B------:R-:W-:Y:S01]  /*37e0*/  FMUL.FTZ R55, R103, R32 ;  /* 0x0000002067377220 */ /* 0x000fe20000410000 */
[----:B------:R-:W-:Y:S02]  /*37f0*/  LOP3.LUT R34, R30, R28, R26, 0xfe, !PT ;  /* 0x0000001c1e227212 */ /* 0x000fe400078efe1a */
[----:B------:R-:W-:Y:S01]  /*3800*/  LOP3.LUT R28, R33, R37, R36, 0xfe, !PT ;  /* 0x00000025211c7212 */ /* 0x000fe200078efe24 */
[----:B------:R-:W-:Y:S01]  /*3810*/  @P0 FADD.FTZ R55, R63, R55 ;  /* 0x000000373f370221 */ /* 0x000fe20000010000 */
[----:B------:R-:W-:Y:S02]  /*3820*/  SEL R33, RZ, 0x1, P3 ;  /* 0x00000001ff217807 */ /* 0x000fe40001800000 */
[----:B------:R-:W-:Y:S02]  /*3830*/  LOP3.LUT R34, R34, R35, RZ, 0xfc, !PT ;  /* 0x0000002322227212 */ /* 0x000fe400078efcff */
        /* <DEDUP_REMOVED lines=24> */
.L_x_17585:
[----:B------:R-:W-:-:S07]  /*39c0*/  MOV R34, R2 ;  /* 0x0000000200227202 */ /* 0x000fce0000000f00 */
.L_x_17586:
[----:B------:R-:W-:Y:S05]  /*39d0*/  BSYNC B0 ;  /* 0x0000000000007941 */ /* 0x000fea0003800000 */
.L_x_17584:
        /* <DEDUP_REMOVED lines=16> */
.L_x_17590:
[----:B------:R-:W-:Y:S05]  /*3ae0*/  BSYNC B1 ;  /* 0x0000000000017941 */ /* 0x000fea0003800000 */
.L_x_17589:
        /* <DEDUP_REMOVED lines=43> */
.L_x_17588:
[----:B------:R-:W-:Y:S05]  /*3da0*/  BSYNC B0 ;  /* 0x0000000000007941 */ /* 0x000fea0003800000 */
.L_x_17587:
        /* <DEDUP_REMOVED lines=24> */
.L_x_17592:
[----:B------:R-:W-:-:S07]  /*3f30*/  IMAD.MOV.U32 R34, RZ, RZ, R2 ;  /* 0x000000ffff227224 */ /* 0x000fce00078e0002 */
.L_x_17593:
[----:B------:R-:W-:Y:S05]  /*3f40*/  BSYNC B0 ;  /* 0x0000000000007941 */ /* 0x000fea0003800000 */
.L_x_17591:
        /* <DEDUP_REMOVED lines=16> */
.L_x_17597:
[----:B------:R-:W-:Y:S05]  /*4050*/  BSYNC B1 ;  /* 0x0000000000017941 */ /* 0x000fea0003800000 */
.L_x_17596:
        /* <DEDUP_REMOVED lines=43> */
.L_x_17595:
[----:B------:R-:W-:Y:S05]  /*4310*/  BSYNC B0 ;  /* 0x0000000000007941 */ /* 0x000fea0003800000 */
.L_x_17594:
[----:B------:R-:W-:Y:S01]  /*4320*/  I2FP.F32.U32 R28, R34 ;  /* 0x00000022001c7245 */ /* 0x000fe20000201000 */
[----:B------:R-:W-:Y:S01]  /*4330*/  IMAD.U32 R31, R24, 0x10000, RZ ;  /* 0x00010000181f7824 */ /* 0x000fe200078e00ff */
[----:B------:R-:W-:Y:S01]  /*4340*/  LOP3.LUT R0, R0, 0xfffffffb, RZ, 0xc0, !PT ;  /* 0xfffffffb00007812 */ /* 0x000fe200078ec0ff */
[----:B------:R-:W-:Y:S02]  /*4350*/  BSSY B0, `(.L_x_17598) ;  /* 0x0000015000007945 */ /* 0x000fe40003800000 */
        /* <DEDUP_REMOVED lines=19> */
.L_x_17599:
[----:B------:R-:W-:-:S07]  /*4490*/  MOV R24, R2 ;  /* 0x0000000200187202 */ /* 0x000fce0000000f00 */
.L_x_17600:
[----:B------:R-:W-:Y:S05]  /*44a0*/  BSYNC B0 ;  /* 0x0000000000007941 */ /* 0x000fea0003800000 */
.L_x_17598:
        /* <DEDUP_REMOVED lines=16> */
.L_x_17604:
[----:B------:R-:W-:Y:S05]  /*45b0*/  BSYNC B1 ;  /* 0x0000000000017941 */ /* 0x000fea0003800000 */
.L_x_17603:
        /* <DEDUP_REMOVED lines=41> */
[----:B------:R-:W-:Y:S01]  /*4850*/  IMAD.MOV.U32 R28, RZ, RZ, RZ ;  /* 0x000000ffff1c7224 */ /* 0x000fe200078e00ff */
[----:B------:R-:W-:-:S07]  /*4860*/  LOP3.LUT R9, R9, R30, R11, 0x96, !PT ;  /* 0x0000001e09097212 */ /* 0x000fce00078e960b */
.L_x_17602:
[----:B------:R-:W-:Y:S05]  /*4870*/  BSYNC B0 ;  /* 0x0000000000007941 */ /* 0x000fea0003800000 */
.L_x_17601:
[----:B------:R-:W-:Y:S01]  /*4880*/  I2FP.F32.U32 R24, R24 ;  /* 0x0000001800187245 */ /* 0x000fe20000201000 */
[----:B------:R-:W-:Y:S01]  /*4890*/  BSSY B0, `(.L_x_17605) ;  /* 0x0000018000007945 */ /* 0x000fe20003800000 */
[C---:B------:R-:W-:Y:S01]  /*48a0*/  SHF.L.U32 R31, R25.reuse, 0x10, RZ ;  /* 0x00000010191f7819 */ /* 0x040fe200000006ff */
        /* <DEDUP_REMOVED lines=21> */
.L_x_17606:
[----:B------:R-:W-:-:S07]  /*4a00*/  IMAD.MOV.U32 R33, RZ, RZ, R2 ;  /* 0x000000ffff217224 */ /* 0x000fce00078e0002 */
.L_x_17607:
[----:B------:R-:W-:Y:S05]  /*4a10*/  BSYNC B0 ;  /* 0x0000000000007941 */ /* 0x000fea0003800000 */
.L_x_17605:
        /* <DEDUP_REMOVED lines=16> */
.L_x_17611:
[----:B------:R-:W-:Y:S05]  /*4b20*/  BSYNC B1 ;  /* 0x0000000000017941 */ /* 0x000fea0003800000 */
.L_x_17610:
        /* <DEDUP_REMOVED lines=43> */
.L_x_17609:
[----:B------:R-:W-:Y:S05]  /*4de0*/  BSYNC B0 ;  /* 0x0000000000007941 */ /* 0x000fea0003800000 */
.L_x_17608:
        /* <DEDUP_REMOVED lines=21> */
.L_x_17613:
[----:B------:R-:W-:-:S07]  /*4f40*/  MOV R32, R2 ;  /* 0x0000000200207202 */ /* 0x000fce0000000f00 */
.L_x_17614:
[----:B------:R-:W-:Y:S05]  /*4f50*/  BSYNC B0 ;  /* 0x0000000000007941 */ /* 0x000fea0003800000 */
.L_x_17612:
        /* <DEDUP_REMOVED lines=16> */
.L_x_17618:
[----:B------:R-:W-:Y:S05]  /*5060*/  BSYNC B1 ;  /* 0x0000000000017941 */ /* 0x000fea0003800000 */
.L_x_17617:
        /* <DEDUP_REMOVED lines=43> */
.L_x_17616:
[----:B------:R-:W-:Y:S05]  /*5320*/  BSYNC B0 ;  /* 0x0000000000007941 */ /* 0x000fea0003800000 */
.L_x_17615:
        /* <DEDUP_REMOVED lines=22> */
.L_x_17620:
[----:B------:R-:W-:-:S07]  /*5490*/  IMAD.MOV.U32 R32, RZ, RZ, R2 ;  /* 0x000000ffff207224 */ /* 0x000fce00078e0002 */
.L_x_17621:
[----:B------:R-:W-:Y:S05]  /*54a0*/  BSYNC B0 ;  /* 0x0000000000007941 */ /* 0x000fea0003800000 */
.L_x_17619:
        /* <DEDUP_REMOVED lines=16> */
.L_x_17625:
[----:B------:R-:W-:Y:S05]  /*55b0*/  BSYNC B1 ;  /* 0x0000000000017941 */ /* 0x000fea0003800000 */
.L_x_17624:
        /* <DEDUP_REMOVED lines=43> */
.L_x_17623:
[----:B------:R-:W-:Y:S05]  /*5870*/  BSYNC B0 ;  /* 0x0000000000007941 */ /* 0x000fea0003800000 */
.L_x_17622:
        /* <DEDUP_REMOVED lines=21> */
.L_x_17627:
[----:B------:R-:W-:-:S07]  /*59d0*/  MOV R26, R2 ;  /* 0x00000002001a7202 */ /* 0x000fce0000000f00 */
.L_x_17628:
[----:B------:R-:W-:Y:S05]  /*59e0*/  BSYNC B0 ;  /* 0x0000000000007941 */ /* 0x000fea0003800000 */
.L_x_17626:
        /* <DEDUP_REMOVED lines=16> */
.L_x_17632:
[----:B------:R-:W-:Y:S05]  /*5af0*/  BSYNC B1 ;  /* 0x0000000000017941 */ /* 0x000fea0003800000 */
.L_x_17631:
        /* <DEDUP_REMOVED lines=43> */
.L_x_17630:
[----:B------:R-:W-:Y:S05]  /*5db0*/  BSYNC B0 ;  /* 0x0000000000007941 */ /* 0x000fea0003800000 */
.L_x_17629:
        /* <DEDUP_REMOVED lines=22> */
.L_x_17634:
[----:B------:R-:W-:-:S07]  /*5f20*/  IMAD.MOV.U32 R24, RZ, RZ, R2 ;  /* 0x000000ffff187224 */ /* 0x000fce00078e0002 */
.L_x_17635:
[----:B------:R-:W-:Y:S05]  /*5f30*/  BSYNC B0 ;  /* 0x0000000000007941 */ /* 0x000fea0003800000 */
.L_x_17633:
        /* <DEDUP_REMOVED lines=18> */
.L_x_17639:
[----:B------:R-:W-:Y:S05]  /*6060*/  BSYNC B1 ;  /* 0x0000000000017941 */ /* 0x000fea0003800000 */
.L_x_17638:
        /* <DEDUP_REMOVED lines=43> */
.L_x_17637:
[----:B------:R-:W-:Y:S05]  /*6320*/  BSYNC B0 ;  /* 0x0000000000007941 */ /* 0x000fea0003800000 */
.L_x_17636:
[----:B------:R-:W-:Y:S01]  /*6330*/  I2FP.F32.U32 R24, R24 ;  /* 0x0000001800187245 */ /* 0x000fe20000201000 */
[----:B------:R-:W-:Y:S01]  /*6340*/  IMAD.U32 R27, R27, 0x10000, RZ ;  /* 0x000100001b1b7824 */ /* 0x000fe200078e00ff */
[----:B------:R-:W-:Y:S02]  /*6350*/  SEL R36, RZ, 0x10000, P5 ;  /* 0x00010000ff247807 */ /* 0x000fe40002800000 */
[----:B------:R-:W-:Y:S01]  /*6360*/  SEL R33, RZ, 0x100, P4 ;  /* 0x00000100ff217807 */ /* 0x000fe20002000000 */
[----:B------:R-:W-:Y:S01]  /*6370*/  FFMA.FTZ R29, R24, R211, 1.1641532182693481445e-10 ;  /* 0x2f000000181d7423 */ /* 0x000fe200000100d3 */
[C---:B------:R-:W-:Y:S01]  /*6380*/  LOP3.LUT P5, RZ, R0.reuse, 0x4, RZ, 0xc0, !PT ;  /* 0x0000000400ff7812 */ /* 0x040fe200078ac0ff */
[----:B------:R-:W0:Y:S01]  /*6390*/  @P1 LDC.64 R24, c[0x0][0x230] ;  /* 0x00008c00ff181b82 */ /* 0x000e220000000a00 */
[----:B------:R-:W-:Y:S01]  /*63a0*/  LOP3.LUT P4, RZ, R0, 0x2, RZ, 0xc0, !PT ;  /* 0x0000000200ff7812 */ /* 0x000fe2000788c0ff */
[----:B------:R-:W-:Y:S01]  /*63b0*/  FMUL.FTZ R32, R27, R208 ;  /* 0x000000d01b207220 */ /* 0x000fe20000410000 */
[----:B------:R-:W-:-:S02]  /*63c0*/  SEL R30, RZ, 0x1, P2 ;  /* 0x00000001ff1e7807 */ /* 0x000fc40001000000 */
[----:B------:R-:W-:Y:S01]  /*63d0*/  SEL R26, RZ, 0x1, P4 ;  /* 0x00000001ff1a7807 */ /* 0x000fe20002000000 */
[----:B------:R-:W-:Y:S01]  /*63e0*/  FMUL.FTZ R32, R32, R209 ;  /* 0x000000d120207220 */ /* 0x000fe20000410000 */
[----:B------:R-:W-:Y:S01]  /*63f0*/  SEL R28, RZ, 0x1, P5 ;  /* 0x00000001ff1c7807 */ /* 0x000fe20002800000 */
[----:B------:R-:W-:Y:S01]  /*6400*/  IMAD.WIDE.U32 R30, R30, 0x1000000, RZ ;  /* 0x010000001e1e7825 */ /* 0x000fe200078e00ff */
[----:B------:R-:W-:Y:S02]  /*6410*/  FSETP.GTU.FTZ.AND P2, PT, R29, R210, PT ;  /* 0x000000d21d00720b */ /* 0x000fe40003f5c000 */
[----:B------:R-:W-:Y:S01]  /*6420*/  LOP3.LUT P6, RZ, R0, 0x8, RZ, 0xc0, !PT ;  /* 0x0000000800ff7812 */ /* 0x000fe200078cc0ff */
[----:B------:R-:W-:Y:S01]  /*6430*/  IMAD.WIDE.U32 R26, R26, 0x10000, RZ ;  /* 0x000100001a1a7825 */ /* 0x000fe200078e00ff */
[----:B------:R-:W-:Y:S02]  /*6440*/  SEL R37, RZ, 0x1000000, P2 ;  /* 0x01000000ff257807 */ /* 0x000fe40001000000 */
[----:B------:R-:W-:Y:S01]  /*6450*/  FSEL R32, R32, RZ, !P2 ;  /* 0x000000ff20207208 */ /* 0x000fe20005000000 */
[----:B------:R-:W-:Y:S01]  /*6460*/  IMAD.WIDE.U32 R28, R28, 0x100, RZ ;  /* 0x000001001c1c7825 */ /* 0x000fe200078e00ff */
[----:B------:R-:W-:-:S02]  /*6470*/  SEL R35, RZ, 0x1, P6 ;  /* 0x00000001ff237807 */ /* 0x000fc40003000000 */
[----:B------:R-:W-:Y:S01]  /*6480*/  IADD3 R217, R200, 0x100, RZ ;  /* 0x00000100c8d97810 */ /* 0x000fe20007ffe0ff */
[----:B------:R-:W-:Y:S01]  /*6490*/  FMUL.FTZ R47, R95, R32 ;  /* 0x000000205f2f7220 */ /* 0x000fe20000410000 */
[----:B------:R-:W-:Y:S02]  /*64a0*/  LOP3.LUT R34, R28, R30, R26, 0xfe, !PT ;  /* 0x0000001e1c227212 */ /* 0x000fe400078efe1a */
[----:B------:R-:W-:Y:S01]  /*64b0*/  LOP3.LUT R30, R33, R37, R36, 0xfe, !PT ;  /* 0x00000025211e7212 */ /* 0x000fe200078efe24 */
[----:B------:R-:W-:Y:S01]  /*64c0*/  @P0 FADD.FTZ R47, R63, R47 ;  /* 0x0000002f3f2f0221 */ /* 0x000fe20000010000 */
[----:B------:R-:W-:Y:S02]  /*64d0*/  SEL R33, RZ, 0x1, P3 ;  /* 0x00000001ff217807 */ /* 0x000fe40001800000 */
[----:B------:R-:W-:Y:S02]  /*64e0*/  LOP3.LUT R34, R34, R35, RZ, 0xfc, !PT ;  /* 0x0000002322227212 */ /* 0x000fe400078efcff */
[----:B------:R-:W-:Y:S01]  /*64f0*/  LOP3.LUT R33, R31, R30, R33, 0xfe, !PT ;  /* 0x0000001e1f217212 */ /* 0x000fe200078efe21 */
[----:B------:R-:W-:-:S03]  /*6500*/  IMAD.WIDE.U32 R30, R207, 0x20, R204 ;  /* 0x00000020cf1e7825 */ /* 0x000fc600078e00cc */
        /* <DEDUP_REMOVED lines=22> */
.L_x_17641:
[----:B------:R-:W-:-:S07]  /*6670*/  IMAD.MOV.U32 R28, RZ, RZ, R2 ;  /* 0x000000ffff1c7224 */ /* 0x000fce00078e0002 */
.L_x_17642:
[----:B------:R-:W-:Y:S05]  /*6680*/  BSYNC B0 ;  /* 0x0000000000007941 */ /* 0x000fea0003800000 */
.L_x_17640:
        /* <DEDUP_REMOVED lines=16> */
.L_x_17646:
[----:B------:R-:W-:Y:S05]  /*6790*/  BSYNC B1 ;  /* 0x0000000000017941 */ /* 0x000fea0003800000 */
.L_x_17645:
        /* <DEDUP_REMOVED lines=43> */
.L_x_17644:
[----:B------:R-:W-:Y:S05]  /*6a50*/  BSYNC B0 ;  /* 0x0000000000007941 */ /* 0x000fea0003800000 */
.L_x_17643:
[----:B------:R-:W-:Y:S01]  /*6a60*/  I2FP.F32.U32 R28, R28 ;  /* 0x0000001c001c7245 */ /* 0x000fe20000201000 */
[----:B-----5:R-:W-:Y:S01]  /*6a70*/  IMAD.U32 R31, R24, 0x10000, RZ ;  /* 0x00010000181f7824 */ /* 0x020fe200078e00ff */
        /* <DEDUP_REMOVED lines=22> */
.L_x_17648:
[----:B------:R-:W-:-:S07]  /*6be0*/  MOV R28, R2 ;  /* 0x00000002001c7202 */ /* 0x000fce0000000f00 */
.L_x_17649:
[----:B------:R-:W-:Y:S05]  /*6bf0*/  BSYNC B0 ;  /* 0x0000000000007941 */ /* 0x000fea0003800000 */
.L_x_17647:
        /* <DEDUP_REMOVED lines=16> */
.L_x_17653:
[----:B------:R-:W-:Y:S05]  /*6d00*/  BSYNC B1 ;  /* 0x0000000000017941 */ /* 0x000fea0003800000 */
.L_x_17652:
        /* <DEDUP_REMOVED lines=43> */
.L_x_17651:
[----:B------:R-:W-:Y:S05]  /*6fc0*/  BSYNC B0 ;  /* 0x0000000000007941 */ /* 0x000fea0003800000 */
.L_x_17650:
        /* <DEDUP_REMOVED lines=23> */
.L_x_17655:
[----:B------:R-:W-:-:S07]  /*7140*/  IMAD.MOV.U32 R24, RZ, RZ, R2 ;  /* 0x000000ffff187224 */ /* 0x000fce00078e0002 */
.L_x_17656:
[----:B------:R-:W-:Y:S05]  /*7150*/  BSYNC B0 ;  /* 0x0000000000007941 */ /* 0x000fea0003800000 */
.L_x_17654:
        /* <DEDUP_REMOVED lines=16> */
.L_x_17660:
[----:B------:R-:W-:Y:S05]  /*7260*/  BSYNC B1 ;  /* 0x0000000000017941 */ /* 0x000fea0003800000 */
.L_x_17659:
        /* <DEDUP_REMOVED lines=43> */
.L_x_17658:
[----:B------:R-:W-:Y:S05]  /*7520*/  BSYNC B0 ;  /* 0x0000000000007941 */ /* 0x000fea0003800000 */
.L_x_17657:
        /* <DEDUP_REMOVED lines=24> */
.L_x_17662:
[----:B------:R-:W-:-:S07]  /*76b0*/  MOV R24, R2 ;  /* 0x0000000200187202 */ /* 0x000fce0000000f00 */
.L_x_17663:
[----:B------:R-:W-:Y:S05]  /*76c0*/  BSYNC B0 ;  /* 0x0000000000007941 */ /* 0x000fea0003800000 */
.L_x_17661:
        /* <DEDUP_REMOVED lines=16> */
.L_x_17667:
[----:B------:R-:W-:Y:S05]  /*77d0*/  BSYNC B1 ;  /* 0x0000000000017941 */ /* 0x000fea0003800000 */
.L_x_17666:
        /* <DEDUP_REMOVED lines=43> */
.L_x_17665:
[----:B------:R-:W-:Y:S05]  /*7a90*/  BSYNC B0 ;  /* 0x0000000000007941 */ /* 0x000fea0003800000 */
.L_x_17664:
        /* <DEDUP_REMOVED lines=21> */
.L_x_17669:
[----:B------:R-:W-:-:S07]  /*7bf0*/  IMAD.MOV.U32 R24, RZ, RZ, R2 ;  /* 0x000000ffff187224 */ /* 0x000fce00078e0002 */
.L_x_17670:
[----:B------:R-:W-:Y:S05]  /*7c00*/  BSYNC B0 ;  /* 0x0000000000007941 */ /* 0x000fea0003800000 */
.L_x_17668:
        /* <DEDUP_REMOVED lines=16> */
.L_x_17674:
[----:B------:R-:W-:Y:S05]  /*7d10*/  BSYNC B1 ;  /* 0x0000000000017941 */ /* 0x000fea0003800000 */
.L_x_17673:
        /* <DEDUP_REMOVED lines=43> */
.L_x_17672:
[----:B------:R-:W-:Y:S05]  /*7fd0*/  BSYNC B0 ;  /* 0x0000000000007941 */ /* 0x000fea0003800000 */
.L_x_17671:
        /* <DEDUP_REMOVED lines=22> */
.L_x_17676:
[----:B------:R-:W-:-:S07]  /*8140*/  MOV R24, R2 ;  /* 0x0000000200187202 */ /* 0x000fce0000000f00 */
.L_x_17677:
[----:B------:R-:W-:Y:S05]  /*8150*/  BSYNC B0 ;  /* 0x0000000000007941 */ /* 0x000fea0003800000 */
.L_x_17675:
        /* <DEDUP_REMOVED lines=16> */
.L_x_17681:
[----:B------:R-:W-:Y:S05]  /*8260*/  BSYNC B1 ;  /* 0x0000000000017941 */ /* 0x000fea0003800000 */
.L_x_17680:
        /* <DEDUP_REMOVED lines=41> */
[----:B------:R-:W-:Y:S02]  /*8500*/  MOV R2, R32 ;  /* 0x0000002000027202 */ /* 0x000fe40000000f00 */
[----:B------:R-:W-:Y:S01]  /*8510*/  LOP3.LUT R9, R29, R8, R11, 0x96, !PT ;  /* 0x000000081d097212 */ /* 0x000fe200078e960b */
[----:B------:R-:W-:-:S07]  /*8520*/  IMAD.MOV.U32 R8, RZ, RZ, R28 ;  /* 0x000000ffff087224 */ /* 0x000fce00078e001c */
.L_x_17679:
[----:B------:R-:W-:Y:S05]  /*8530*/  BSYNC B0 ;  /* 0x0000000000007941 */ /* 0x000fea0003800000 */
.L_x_17678:
        /* <DEDUP_REMOVED lines=21> */
.L_x_17683:
[----:B------:R-:W-:-:S07]  /*8690*/  MOV R24, R2 ;  /* 0x0000000200187202 */ /* 0x000fce0000000f00 */
.L_x_17684:
[----:B------:R-:W-:Y:S05]  /*86a0*/  BSYNC B0 ;  /* 0x0000000000007941 */ /* 0x000fea0003800000 */
.L_x_17682:
        /* <DEDUP_REMOVED lines=16> */
.L_x_17688:
[----:B------:R-:W-:Y:S05]  /*87b0*/  BSYNC B1 ;  /* 0x0000000000017941 */ /* 0x000fea0003800000 */
.L_x_17687:
        /* <DEDUP_REMOVED lines=43> */
.L_x_17686:
[----:B------:R-:W-:Y:S05]  /*8a70*/  BSYNC B0 ;  /* 0x0000000000007941 */ /* 0x000fea0003800000 */
.L_x_17685:
        /* <DEDUP_REMOVED lines=22> */
.L_x_17690:
[----:B------:R-:W-:-:S07]  /*8be0*/  IMAD.MOV.U32 R24, RZ, RZ, R2 ;  /* 0x000000ffff187224 */ /* 0x000fce00078e0002 */
.L_x_17691:
[----:B------:R-:W-:Y:S05]  /*8bf0*/  BSYNC B0 ;  /* 0x0000000000007941 */ /* 0x000fea0003800000 */
.L_x_17689:
        /* <DEDUP_REMOVED lines=18> */
.L_x_17695:
[----:B------:R-:W-:Y:S05]  /*8d20*/  BSYNC B1 ;  /* 0x0000000000017941 */ /* 0x000fea0003800000 */
.L_x_17694:
        /* <DEDUP_REMOVED lines=44> */
.L_x_17693:
[----:B------:R-:W-:Y:S05]  /*8ff0*/  BSYNC B0 ;  /* 0x0000000000007941 */ /* 0x000fea0003800000 */
.L_x_17692:
[----:B------:R-:W-:Y:S01]  /*9000*/  I2FP.F32.U32 R24, R24 ;  /* 0x0000001800187245 */ /* 0x000fe20000201000 */
[----:B------:R-:W-:Y:S01]  /*9010*/  VIADD R221, R200, 0x180 ;  /* 0x00000180c8dd7836 */ /* 0x000fe20000000000 */
[----:B------:R-:W-:Y:S02]  /*9020*/  SEL R34, RZ, 0x10000, P5 ;  /* 0x00010000ff227807 */ /* 0x000fe40002800000 */
[----:B------:R-:W-:Y:S01]  /*9030*/  SEL R35, RZ, 0x100, P4 ;  /* 0x00000100ff237807 */ /* 0x000fe20002000000 */
[----:B------:R-:W-:Y:S01]  /*9040*/  FFMA.FTZ R29, R24, R211, 1.1641532182693481445e-10 ;  /* 0x2f000000181d7423 */ /* 0x000fe200000100d3 */
[C---:B------:R-:W-:Y:S01]  /*9050*/  LOP3.LUT P5, RZ, R0.reuse, 0x4, RZ, 0xc0, !PT ;  /* 0x0000000400ff7812 */ /* 0x040fe200078ac0ff */
[----:B------:R-:W0:Y:S01]  /*9060*/  @P1 LDC.64 R24, c[0x0][0x230] ;  /* 0x00008c00ff181b82 */ /* 0x000e220000000a00 */
        /* <DEDUP_REMOVED lines=9> */
[----:B------:R-:W-:Y:S01]  /*9100*/  LOP3.LUT P6, RZ, R0, 0x8, RZ, 0xc0, !PT ;  /* 0x0000000800ff7812 */ /* 0x000fe200078cc0ff */
[----:B------:R-:W-:Y:S01]  /*9110*/  IMAD.WIDE.U32 R26, R26, 0x10000, RZ ;  /* 0x000100001a1a7825 */ /* 0x000fe200078e00ff */
[----:B------:R-:W-:Y:S02]  /*9120*/  SEL R39, RZ, 0x1000000, P2 ;  /* 0x01000000ff277807 */ /* 0x000fe40001000000 */
[----:B------:R-:W-:Y:S01]  /*9130*/  SEL R33, RZ, 0x1, P6 ;  /* 0x00000001ff217807 */ /* 0x000fe20003000000 */
[----:B------:R-:W-:Y:S01]  /*9140*/  IMAD.WIDE.U32 R28, R28, 0x100, RZ ;  /* 0x000001001c1c7825 */ /* 0x000fe200078e00ff */
[----:B------:R-:W-:Y:S02]  /*9150*/  FSEL R32, R32, RZ, !P2 ;  /* 0x000000ff20207208 */ /* 0x000fe40005000000 */
[----:B------:R-:W-:Y:S02]  /*9160*/  LOP3.LUT R35, R35, R39, R34, 0xfe, !PT ;  /* 0x0000002723237212 */ /* 0x000fe400078efe22 */
[----:B------:R-:W-:Y:S01]  /*9170*/  LOP3.LUT R28, R28, R30, R26, 0xfe, !PT ;  /* 0x0000001e1c1c7212 */ /* 0x000fe200078efe1a */
[----:B------:R-:W-:Y:S01]  /*9180*/  FMUL.FTZ R39, R87, R32 ;  /* 0x0000002057277220 */ /* 0x000fe20000410000 */
[----:B------:R-:W-:-:S02]  /*9190*/  SEL R30, RZ, 0x1, P3 ;  /* 0x00000001ff1e7807 */ /* 0x000fc40001800000 */
[----:B------:R-:W-:Y:S01]  /*91a0*/  LOP3.LUT R28, R28, R33, RZ, 0xfc, !PT ;  /* 0x000000211c1c7212 */ /* 0x000fe200078efcff */
[----:B------:R-:W-:Y:S01]  /*91b0*/  @P0 FADD.FTZ R39, R63, R39 ;  /* 0x000000273f270221 */ /* 0x000fe20000010000 */
        /* <DEDUP_REMOVED lines=24> */
.L_x_17697:
[----:B------:R-:W-:-:S07]  /*9340*/  MOV R30, R2 ;  /* 0x00000002001e7202 */ /* 0x000fce0000000f00 */
.L_x_17698:
[----:B------:R-:W-:Y:S05]  /*9350*/  BSYNC B0 ;  /* 0x0000000000007941 */ /* 0x000fea0003800000 */
.L_x_17696:
        /* <DEDUP_REMOVED lines=16> */
.L_x_17702:
[----:B------:R-:W-:Y:S05]  /*9460*/  BSYNC B1 ;  /* 0x0000000000017941 */ /* 0x000fea0003800000 */
.L_x_17701:
        /* <DEDUP_REMOVED lines=43> */
.L_x_17700:
[----:B------:R-:W-:Y:S05]  /*9720*/  BSYNC B0 ;  /* 0x0000000000007941 */ /* 0x000fea0003800000 */
.L_x_17699:
        /* <DEDUP_REMOVED lines=24> */
.L_x_17704:
[----:B------:R-:W-:-:S07]  /*98b0*/  IMAD.MOV.U32 R33, RZ, RZ, R2 ;  /* 0x000000ffff217224 */ /* 0x000fce00078e0002 */
.L_x_17705:
[----:B------:R-:W-:Y:S05]  /*98c0*/  BSYNC B0 ;  /* 0x0000000000007941 */ /* 0x000fea0003800000 */
.L_x_17703:
        /* <DEDUP_REMOVED lines=16> */
.L_x_17709:
[----:B------:R-:W-:Y:S05]  /*99d0*/  BSYNC B1 ;  /* 0x0000000000017941 */ /* 0x000fea0003800000 */
.L_x_17708:
        /* <DEDUP_REMOVED lines=44> */
.L_x_17707:
[----:B------:R-:W-:Y:S05]  /*9ca0*/  BSYNC B0 ;  /* 0x0000000000007941 */ /* 0x000fea0003800000 */
.L_x_17706:
        /* <DEDUP_REMOVED lines=23> */
.L_x_17711:
[----:B------:R-:W-:-:S07]  /*9e20*/  IMAD.MOV.U32 R24, RZ, RZ, R2 ;  /* 0x000000ffff187224 */ /* 0x000fce00078e0002 */
.L_x_17712:
[----:B------:R-:W-:Y:S05]  /*9e30*/  BSYNC B0 ;  /* 0x0000000000007941 */ /* 0x000fea0003800000 */
.L_x_17710:
        /* <DEDUP_REMOVED lines=16> */
.L_x_17716:
[----:B------:R-:W-:Y:S05]  /*9f40*/  BSYNC B1 ;  /* 0x0000000000017941 */ /* 0x000fea0003800000 */
.L_x_17715:
        /* <DEDUP_REMOVED lines=42> */
[----:B------:R-:W-:Y:S01]  /*a1f0*/  MOV R8, R28 ;  /* 0x0000001c00087202 */ /* 0x000fe20000000f00 */
[----:B------:R-:W-:-:S07]  /*a200*/  IMAD.MOV.U32 R28, RZ, RZ, RZ ;  /* 0x000000ffff1c7224 */ /* 0x000fce00078e00ff */
.L_x_17714:
[----:B------:R-:W-:Y:S05]  /*a210*/  BSYNC B0 ;  /* 0x0000000000007941 */ /* 0x000fea0003800000 */
.L_x_17713:
[----:B------:R-:W-:Y:S01]  /*a220*/  I2FP.F32.U32 R24, R24 ;  /* 0x0000001800187245 */ /* 0x000fe20000201000 */
[----:B------:R-:W-:Y:S01]  /*a230*/  BSSY B0, `(.L_x_17717) ;  /* 0x0000018000007945 */ /* 0x000fe20003800000 */
[C---:B------:R-:W-:Y:S02]  /*a240*/  SHF.L.U32 R31, R25.reuse, 0x10, RZ ;  /* 0x00000010191f7819 */ /* 0x040fe400000006ff */
[----:B------:R-:W-:Y:S01]  /*a250*/  LOP3.LUT R0, R0, 0xfffffffd, RZ, 0xc0, !PT ;  /* 0xfffffffd00007812 */ /* 0x000fe200078ec0ff */
[----:B------:R-:W-:Y:S01]  /*a260*/  FFMA.FTZ R29, R24, R211, 1.1641532182693481445e-10 ;  /* 0x2f000000181d7423 */ /* 0x000fe200000100d3 */
[----:B------:R-:W-:Y:S01]  /*a270*/  PRMT R35, R25, 0x7632, R35 ;  /* 0x0000763219237816 */ /* 0x000fe20000000023 */
[----:B------:R-:W-:-:S03]  /*a280*/  FMUL.FTZ R24, R31, R208 ;  /* 0x000000d01f187220 */ /* 0x000fc60000410000 */
[----:B------:R-:W-:Y:S01]  /*a290*/  FSETP.GTU.FTZ.AND P2, PT, R29, R210, PT ;  /* 0x000000d21d00720b */ /* 0x000fe20003f5c000 */
[----:B------:R-:W-:-:S05]  /*a2a0*/  FMUL.FTZ R24, R24, R209 ;  /* 0x000000d118187220 */ /* 0x000fca0000410000 */
[----:B------:R-:W-:-:S05]  /*a2b0*/  FSEL R29, R24, RZ, !P2 ;  /* 0x000000ff181d7208 */ /* 0x000fca0005000000 */
[----:B------:R-:W-:Y:S01]  /*a2c0*/  FMUL.FTZ R34, R82, R29 ;  /* 0x0000001d52227220 */ /* 0x000fe20000410000 */
[----:B------:R-:W-:Y:S01]  /*a2d0*/  VIADD R29, R28, 0x1 ;  /* 0x000000011c1d7836 */ /* 0x000fe20000000000 */
        /* <DEDUP_REMOVED lines=12> */
.L_x_17718:
[----:B------:R-:W-:-:S07]  /*a3a0*/  IMAD.MOV.U32 R190, RZ, RZ, R2 ;  /* 0x000000ffffbe7224 */ /* 0x000fce00078e0002 */
.L_x_17719:
[----:B------:R-:W-:Y:S05]  /*a3b0*/  BSYNC B0 ;  /* 0x0000000000007941 */ /* 0x000fea0003800000 */
.L_x_17717:
        /* <DEDUP_REMOVED lines=16> */
.L_x_17723:
[----:B------:R-:W-:Y:S05]  /*a4c0*/  BSYNC B1 ;  /* 0x0000000000017941 */ /* 0x000fea0003800000 */
.L_x_17722:
        /* <DEDUP_REMOVED lines=44> */
.L_x_17721:
[----:B------:R-:W-:Y:S05]  /*a790*/  BSYNC B0 ;  /* 0x0000000000007941 */ /* 0x000fea0003800000 */
.L_x_17720:
        /* <DEDUP_REMOVED lines=21> */
.L_x_17725:
[----:B------:R-:W-:-:S07]  /*a8f0*/  IMAD.MOV.U32 R190, RZ, RZ, R2 ;  /* 0x000000ffffbe7224 */ /* 0x000fce00078e0002 */
.L_x_17726:
[----:B------:R-:W-:Y:S05]  /*a900*/  BSYNC B0 ;  /* 0x0000000000007941 */ /* 0x000fea0003800000 */
.L_x_17724:
        /* <DEDUP_REMOVED lines=16> */
.L_x_17730:
[----:B------:R-:W-:Y:S05]  /*aa10*/  BSYNC B1 ;  /* 0x0000000000017941 */ /* 0x000fea0003800000 */
.L_x_17729:
        /* <DEDUP_REMOVED lines=44> */
.L_x_17728:
[----:B------:R-:W-:Y:S05]  /*ace0*/  BSYNC B0 ;  /* 0x0000000000007941 */ /* 0x000fea0003800000 */
.L_x_17727:
        /* <DEDUP_REMOVED lines=22> */
.L_x_17732:
[----:B------:R-:W-:-:S07]  /*ae50*/  IMAD.MOV.U32 R29, RZ, RZ, R2 ;  /* 0x000000ffff1d7224 */ /* 0x000fce00078e0002 */
.L_x_17733:
[----:B------:R-:W-:Y:S05]  /*ae60*/  BSYNC B0 ;  /* 0x0000000000007941 */ /* 0x000fea0003800000 */
.L_x_17731:
        /* <DEDUP_REMOVED lines=16> */
.L_x_17737:
[----:B------:R-:W-:Y:S05]  /*af70*/  BSYNC B1 ;  /* 0x0000000000017941 */ /* 0x000fea0003800000 */
.L_x_17736:
        /* <DEDUP_REMOVED lines=44> */
.L_x_17735:
[----:B------:R-:W-:Y:S05]  /*b240*/  BSYNC B0 ;  /* 0x0000000000007941 */ /* 0x000fea0003800000 */
.L_x_17734:
        /* <DEDUP_REMOVED lines=21> */
.L_x_17739:
[----:B------:R-:W-:-:S07]  /*b3a0*/  IMAD.MOV.U32 R26, RZ, RZ, R2 ;  /* 0x000000ffff1a7224 */ /* 0x000fce00078e0002 */
.L_x_17740:
[----:B------:R-:W-:Y:S05]  /*b3b0*/  BSYNC B0 ;  /* 0x0000000000007941 */ /* 0x000fea0003800000 */
.L_x_17738:
        /* <DEDUP_REMOVED lines=16> */
.L_x_17744:
[----:B------:R-:W-:Y:S05]  /*b4c0*/  BSYNC B1 ;  /* 0x0000000000017941 */ /* 0x000fea0003800000 */
.L_x_17743:
        /* <DEDUP_REMOVED lines=44> */
.L_x_17742:
[----:B------:R-:W-:Y:S05]  /*b790*/  BSYNC B0 ;  /* 0x0000000000007941 */ /* 0x000fea0003800000 */
.L_x_17741:
        /* <DEDUP_REMOVED lines=22> */
.L_x_17746:
[----:B------:R-:W-:-:S07]  /*b900*/  IMAD.MOV.U32 R201, RZ, RZ, R2 ;  /* 0x000000ffffc97224 */ /* 0x000fce00078e0002 */
.L_x_17747:
[----:B------:R-:W-:Y:S05]  /*b910*/  BSYNC B0 ;  /* 0x0000000000007941 */ /* 0x000fea0003800000 */
.L_x_17745:
        /* <DEDUP_REMOVED lines=18> */
.L_x_17751:
[----:B------:R-:W-:Y:S05]  /*ba40*/  BSYNC B1 ;  /* 0x0000000000017941 */ /* 0x000fea0003800000 */
.L_x_17750:
        /* <DEDUP_REMOVED lines=44> */
.L_x_17749:
[----:B------:R-:W-:Y:S05]  /*bd10*/  BSYNC B0 ;  /* 0x0000000000007941 */ /* 0x000fea0003800000 */
.L_x_17748:
[----:B------:R-:W-:Y:S02]  /*bd20*/  I2FP.F32.U32 R24, R201 ;  /* 0x000000c900187245 */ /* 0x000fe40000201000 */
        /* <DEDUP_REMOVED lines=10> */
[----:B------:R-:W-:Y:S02]  /*bdd0*/  SEL R212, RZ, 0x1, P5 ;  /* 0x00000001ffd47807 */ /* 0x000fe40002800000 */
[----:B------:R-:W-:Y:S01]  /*bde0*/  FSETP.GTU.FTZ.AND P2, PT, R27, R210, PT ;  /* 0x000000d21b00720b */ /* 0x000fe20003f5c000 */
[----:B------:R-:W-:Y:S01]  /*bdf0*/  IMAD.WIDE.U32 R26, R26, 0x1000000, RZ ;  /* 0x010000001a1a7825 */ /* 0x000fe200078e00ff */
[----:B------:R-:W-:-:S03]  /*be00*/  LOP3.LUT P6, RZ, R0, 0x8, RZ, 0xc0, !PT ;  /* 0x0000000800ff7812 */ /* 0x000fc600078cc0ff */
[----:B------:R-:W-:Y:S01]  /*be10*/  FMUL.FTZ R214, R214, R209 ;  /* 0x000000d1d6d67220 */ /* 0x000fe20000410000 */
[----:B------:R-:W-:Y:S01]  /*be20*/  SEL R31, RZ, 0x1000000, P2 ;  /* 0x01000000ff1f7807 */ /* 0x000fe20001000000 */
[----:B------:R-:W-:Y:S01]  /*be30*/  IMAD.WIDE.U32 R190, R190, 0x10000, RZ ;  /* 0x00010000bebe7825 */ /* 0x000fe200078e00ff */
[----:B------:R-:W-:Y:S02]  /*be40*/  SEL R216, RZ, 0x1, P6 ;  /* 0x00000001ffd87807 */ /* 0x000fe40003000000 */
[----:B------:R-:W-:Y:S01]  /*be50*/  SEL R201, RZ, 0x1, P3 ;  /* 0x00000001ffc97807 */ /* 0x000fe20001800000 */
[----:B------:R-:W-:-:S03]  /*be60*/  IMAD.WIDE.U32 R212, R212, 0x100, RZ ;  /* 0x00000100d4d47825 */ /* 0x000fc600078e00ff */
[----:B------:R-:W-:Y:S02]  /*be70*/  LOP3.LUT R215, R212, R26, R190, 0xfe, !PT ;  /* 0x0000001ad4d77212 */ /* 0x000fe400078efebe */
[----:B------:R-:W-:Y:S02]  /*be80*/  FSEL R26, R214, RZ, !P2 ;  /* 0x000000ffd61a7208 */ /* 0x000fe40005000000 */
[----:B------:R-:W-:Y:S02]  /*be90*/  LOP3.LUT R190, R218, R31, R219, 0xfe, !PT ;  /* 0x0000001fdabe7212 */ /* 0x000fe400078efedb */
[----:B------:R-:W-:Y:S01]  /*bea0*/  LOP3.LUT R214, R215, R216, RZ, 0xfc, !PT ;  /* 0x000000d8d7d67212 */ /* 0x000fe200078efcff */
[----:B------:R-:W-:Y:S01]  /*beb0*/  FMUL.FTZ R31, R79, R26 ;  /* 0x0000001a4f1f7220 */ /* 0x000fe20000410000 */
[----:B------:R-:W-:Y:S01]  /*bec0*/  LOP3.LUT R215, R27, R190, R201, 0xfe, !PT ;  /* 0x000000be1bd77212 */ /* 0x000fe200078efec9 */
[----:B------:R-:W-:Y:S01]  /*bed0*/  IMAD.WIDE.U32 R26, R221, 0x20, R204 ;  /* 0x00000020dd1a7825 */ /* 0x000fe200078e00cc */
[----:B------:R-:W-:-:S03]  /*bee0*/  IADD3 R201, R200, 0x200, RZ ;  /* 0x00000200c8c97810 */ /* 0x000fc60007ffe0ff */
[----:B------:R-:W-:Y:S01]  /*bef0*/  @P0 FADD.FTZ R31, R63, R31 ;  /* 0x0000001f3f1f0221 */ /* 0x000fe20000010000 */
        /* <DEDUP_REMOVED lines=22> */
.L_x_17753:
[----:B------:R-:W-:-:S07]  /*c060*/  MOV R216, R2 ;  /* 0x0000000200d87202 */ /* 0x000fce0000000f00 */
.L_x_17754:
[----:B------:R-:W-:Y:S05]  /*c070*/  BSYNC B0 ;  /* 0x0000000000007941 */ /* 0x000fea0003800000 */
.L_x_17752:
        /* <DEDUP_REMOVED lines=16> */
.L_x_17758:
[----:B------:R-:W-:Y:S05]  /*c180*/  BSYNC B1 ;  /* 0x0000000000017941 */ /* 0x000fea0003800000 */
.L_x_17757:
        /* <DEDUP_REMOVED lines=44> */
.L_x_17756:
[----:B------:R-:W-:Y:S05]  /*c450*/  BSYNC B0 ;  /* 0x0000000000007941 */ /* 0x000fea0003800000 */
.L_x_17755:
        /* <DEDUP_REMOVED lines=24> */
.L_x_17760:
[----:B------:R-:W-:-:S07]  /*c5e0*/  MOV R25, R2 ;  /* 0x0000000200197202 */ /* 0x000fce0000000f00 */
.L_x_17761:
[----:B------:R-:W-:Y:S05]  /*c5f0*/  BSYNC B0 ;  /* 0x0000000000007941 */ /* 0x000fea0003800000 */
.L_x_17759:
        /* <DEDUP_REMOVED lines=16> */
.L_x_17765:
[----:B------:R-:W-:Y:S05]  /*c700*/  BSYNC B1 ;  /* 0x0000000000017941 */ /* 0x000fea0003800000 */
.L_x_17764:
        /* <DEDUP_REMOVED lines=41> */
[----:B------:R-:W-:Y:S02]  /*c9a0*/  LOP3.LUT R7, R213, R214, R10, 0x96, !PT ;  /* 0x000000d6d5077212 */ /* 0x000fe400078e960a */
[----:B------:R-:W-:-:S08]  /*c9b0*/  LOP3.LUT R9, R9, R26, R11, 0x96, !PT ;  /* 0x0000001a09097212 */ /* 0x000fd000078e960b */
.L_x_17763:
[----:B------:R-:W-:Y:S05]  /*c9c0*/  BSYNC B0 ;  /* 0x0000000000007941 */ /* 0x000fea0003800000 */
.L_x_17762:
        /* <DEDUP_REMOVED lines=23> */
.L_x_17767:
[----:B------:R-:W-:-:S07]  /*cb40*/  MOV R188, R2 ;  /* 0x0000000200bc7202 */ /* 0x000fce0000000f00 */
.L_x_17768:
[----:B------:R-:W-:Y:S05]  /*cb50*/  BSYNC B0 ;  /* 0x0000000000007941 */ /* 0x000fea0003800000 */
.L_x_17766:
        /* <DEDUP_REMOVED lines=16> */
.L_x_17772:
[----:B------:R-:W-:Y:S05]  /*cc60*/  BSYNC B1 ;  /* 0x0000000000017941 */ /* 0x000fea0003800000 */
.L_x_17771:
        /* <DEDUP_REMOVED lines=42> */
[----:B------:R-:W-:-:S08]  /*cf10*/  LOP3.LUT R9, R9, R26, R11, 0x96, !PT ;  /* 0x0000001a09097212 */ /* 0x000fd000078e960b */
.L_x_17770:
[----:B------:R-:W-:Y:S05]  /*cf20*/  BSYNC B0 ;  /* 0x0000000000007941 */ /* 0x000fea0003800000 */
.L_x_17769:
        /* <DEDUP_REMOVED lines=22> */
.L_x_17774:
[----:B------:R-:W-:-:S07]  /*d090*/  MOV R216, R2 ;  /* 0x0000000200d87202 */ /* 0x000fce0000000f00 */
.L_x_17775:
[----:B------:R-:W-:Y:S05]  /*d0a0*/  BSYNC B0 ;  /* 0x0000000000007941 */ /* 0x000fea0003800000 */
.L_x_17773:
        /* <DEDUP_REMOVED lines=16> */
.L_x_17779:
[----:B------:R-:W-:Y:S05]  /*d1b0*/  BSYNC B1 ;  /* 0x0000000000017941 */ /* 0x000fea0003800000 */
.L_x_17778:
        /* <DEDUP_REMOVED lines=43> */
.L_x_17777:
[----:B------:R-:W-:Y:S05]  /*d470*/  BSYNC B0 ;  /* 0x0000000000007941 */ /* 0x000fea0003800000 */
.L_x_17776:
        /* <DEDUP_REMOVED lines=21> */
.L_x_17781:
[----:B------:R-:W-:-:S07]  /*d5d0*/  MOV R216, R2 ;  /* 0x0000000200d87202 */ /* 0x000fce0000000f00 */
.L_x_17782:
[----:B------:R-:W-:Y:S05]  /*d5e0*/  BSYNC B0 ;  /* 0x0000000000007941 */ /* 0x000fea0003800000 */
.L_x_17780:
        /* <DEDUP_REMOVED lines=16> */
.L_x_17786:
[----:B------:R-:W-:Y:S05]  /*d6f0*/  BSYNC B1 ;  /* 0x0000000000017941 */ /* 0x000fea0003800000 */
.L_x_17785:
        /* <DEDUP_REMOVED lines=43> */
.L_x_17784:
[----:B------:R-:W-:Y:S05]  /*d9b0*/  BSYNC B0 ;  /* 0x0000000000007941 */ /* 0x000fea0003800000 */
.L_x_17783:
        /* <DEDUP_REMOVED lines=22> */
.L_x_17788:
[----:B------:R-:W-:-:S07]  /*db20*/  MOV R189, R2 ;  /* 0x0000000200bd7202 */ /* 0x000fce0000000f00 */
.L_x_17789:
[----:B------:R-:W-:Y:S05]  /*db30*/  BSYNC B0 ;  /* 0x0000000000007941 */ /* 0x000fea0003800000 */
.L_x_17787:
        /* <DEDUP_REMOVED lines=16> */
.L_x_17793:
[----:B------:R-:W-:Y:S05]  /*dc40*/  BSYNC B1 ;  /* 0x0000000000017941 */ /* 0x000fea0003800000 */
.L_x_17792:
        /* <DEDUP_REMOVED lines=43> */
.L_x_17791:
[----:B------:R-:W-:Y:S05]  /*df00*/  BSYNC B0 ;  /* 0x0000000000007941 */ /* 0x000fea0003800000 */
.L_x_17790:
        /* <DEDUP_REMOVED lines=21> */
.L_x_17795:
[----:B------:R-:W-:-:S07]  /*e060*/  MOV R190, R2 ;  /* 0x0000000200be7202 */ /* 0x000fce0000000f00 */
.L_x_17796:
[----:B------:R-:W-:Y:S05]  /*e070*/  BSYNC B0 ;  /* 0x0000000000007941 */ /* 0x000fea0003800000 */
.L_x_17794:
        /* <DEDUP_REMOVED lines=16> */
.L_x_17800:
[----:B------:R-:W-:Y:S05]  /*e180*/  BSYNC B1 ;  /* 0x0000000000017941 */ /* 0x000fea0003800000 */
.L_x_17799:
        /* <DEDUP_REMOVED lines=42> */
[----:B------:R-:W-:-:S11]  /*e430*/  HFMA2.MMA R212, -RZ, RZ, 0, 0 ;  /* 0x00000000ffd47435 */ /* 0x000fd600000001ff */
.L_x_17798:
[----:B------:R-:W-:Y:S05]  /*e440*/  BSYNC B0 ;  /* 0x0000000000007941 */ /* 0x000fea0003800000 */
.L_x_17797:
        /* <DEDUP_REMOVED lines=22> */
.L_x_17802:
[----:B------:R-:W-:-:S07]  /*e5b0*/  MOV R216, R2 ;  /* 0x0000000200d87202 */ /* 0x000fce0000000f00 */
.L_x_17803:
[----:B------:R-:W-:Y:S05]  /*e5c0*/  BSYNC B0 ;  /* 0x0000000000007941 */ /* 0x000fea0003800000 */
.L_x_17801:
        /* <DEDUP_REMOVED lines=18> */
.L_x_17807:
[----:B------:R-:W-:Y:S05]  /*e6f0*/  BSYNC B1 ;  /* 0x0000000000017941 */ /* 0x000fea0003800000 */
.L_x_17806:
        /* <DEDUP_REMOVED lines=43> */
.L_x_17805:
[----:B------:R-:W-:Y:S05]  /*e9b0*/  BSYNC B0 ;  /* 0x0000000000007941 */ /* 0x000fea0003800000 */
.L_x_17804:
[----:B------:R-:W-:Y:S01]  /*e9c0*/  FADD.FTZ R218, RZ, R56 ;  /* 0x00000038ffda7221 */ /* 0x000fe20000010000 */
[----:B------:R-:W-:Y:S01]  /*e9d0*/  I2FP.F32.U32 R216, R216 ;  /* 0x000000d800d87245 */ /* 0x000fe20000201000 */
[----:B------:R-:W-:Y:S01]  /*e9e0*/  IMAD.U32 R191, R191, 0x10000, RZ ;  /* 0x00010000bfbf7824 */ /* 0x000fe200078e00ff */
[----:B------:R-:W-:Y:S01]  /*e9f0*/  SEL R215, RZ, 0x10000, P5 ;  /* 0x00010000ffd77807 */ /* 0x000fe20002800000 */
[----:B------:R-:W-:Y:S01]  /*ea00*/  FADD.FTZ R219, R57, R218 ;  /* 0x000000da39db7221 */ /* 0x000fe20000010000 */
[----:B------:R-:W-:Y:S01]  /*ea10*/  LOP3.LUT P5, RZ, R0, 0x2, RZ, 0xc0, !PT ;  /* 0x0000000200ff7812 */ /* 0x000fe200078ac0ff */
[----:B------:R-:W-:Y:S01]  /*ea20*/  FFMA.FTZ R211, R216, R211, 1.1641532182693481445e-10 ;  /* 0x2f000000d8d37423 */ /* 0x000fe200000100d3 */
[----:B------:R-:W-:Y:S01]  /*ea30*/  SEL R213, RZ, 0x1, P2 ;  /* 0x00000001ffd57807 */ /* 0x000fe20001000000 */
[----:B------:R-:W-:Y:S01]  /*ea40*/  FADD.FTZ R218, R58, R219 ;  /* 0x000000db3ada7221 */ /* 0x000fe20000010000 */
[----:B------:R-:W-:Y:S01]  /*ea50*/  SEL R212, RZ, 0x1, P1 ;  /* 0x00000001ffd47807 */ /* 0x000fe20000800000 */
[----:B------:R-:W-:Y:S01]  /*ea60*/  FMUL.FTZ R208, R191, R208 ;  /* 0x000000d0bfd07220 */ /* 0x000fe20000410000 */
[----:B------:R-:W-:Y:S01]  /*ea70*/  FSETP.GTU.FTZ.AND P1, PT, R211, R210, PT ;  /* 0x000000d2d300720b */ /* 0x000fe20003f3c000 */
[----:B------:R-:W-:Y:S01]  /*ea80*/  FADD.FTZ R219, R59, R218 ;  /* 0x000000da3bdb7221 */ /* 0x000fe20000010000 */
[----:B------:R-:W-:Y:S01]  /*ea90*/  LOP3.LUT P6, RZ, R0, 0x4, RZ, 0xc0, !PT ;  /* 0x0000000400ff7812 */ /* 0x000fe200078cc0ff */
[----:B------:R-:W-:Y:S01]  /*eaa0*/  FMUL.FTZ R191, R208, R209 ;  /* 0x000000d1d0bf7220 */ /* 0x000fe20000410000 */
[----:B------:R-:W-:-:S04]  /*eab0*/  IMAD.WIDE.U32 R208, R213, 0x1000000, RZ ;  /* 0x01000000d5d07825 */ /* 0x000fc800078e00ff */
[----:B------:R-:W-:Y:S01]  /*eac0*/  FADD.FTZ R218, R52, R219 ;  /* 0x000000db34da7221 */ /* 0x000fe20000010000 */
[----:B------:R-:W-:Y:S01]  /*ead0*/  SEL R222, RZ, 0x1000000, P1 ;  /* 0x01000000ffde7807 */ /* 0x000fe20000800000 */
[----:B------:R-:W-:Y:S01]  /*eae0*/  UMOV UR12, 0xffffffff ;  /* 0xffffffff000c7882 */ /* 0x000fe20000000000 */
[----:B------:R-:W-:-:S04]  /*eaf0*/  IMAD.WIDE.U32 R210, R212, 0x10000, RZ ;  /* 0x00010000d4d27825 */ /* 0x000fc800078e00ff */
[----:B------:R-:W-:Y:S01]  /*eb00*/  FADD.FTZ R219, R53, R218 ;  /* 0x000000da35db7221 */ /* 0x000fe20000010000 */
[----:B------:R-:W-:Y:S01]  /*eb10*/  SEL R223, RZ, 0x1, P6 ;  /* 0x00000001ffdf7807 */ /* 0x000fe20003000000 */
[----:B------:R-:W-:-:S04]  /*eb20*/  IMAD.WIDE.U32 R204, R201, 0x20, R204 ;  /* 0x00000020c9cc7825 */ /* 0x000fc800078e00cc */
[----:B------:R-:W-:Y:S01]  /*eb30*/  FADD.FTZ R218, R54, R219 ;  /* 0x000000db36da7221 */ /* 0x000fe20000010000 */
[----:B------:R-:W-:-:S04]  /*eb40*/  IMAD.WIDE.U32 R202, R201, 0x8, R202 ;  /* 0x00000008c9ca7825 */ /* 0x000fc800078e00ca */
        /* <DEDUP_REMOVED lines=23> */
[----:B------:R-:W-:Y:S02]  /*ecc0*/  FADD.FTZ R219, R35, R216 ;  /* 0x000000d823db7221 */ /* 0x000fe40000010000 */
[----:B------:R-:W1:Y:S01]  /*ecd0*/  S2R R216, SR_TID.X ;  /* 0x0000000000d87919 */ /* 0x000e620000002100 */
[----:B------:R-:W-:Y:S01]  /*ece0*/  LOP3.LUT R208, R212, R208, R210, 0xfe, !PT ;  /* 0x000000d0d4d07212 */ /* 0x000fe200078efed2 */
[----:B------:R-:W-:Y:S01]  /*ecf0*/  FADD.FTZ R220, R28, R219 ;  /* 0x000000db1cdc7221 */ /* 0x000fe20000010000 */
[----:B------:R-:W-:Y:S02]  /*ed00*/  FSEL R210, R191, RZ, !P1 ;  /* 0x000000ffbfd27208 */ /* 0x000fe40004800000 */
[----:B------:R-:W-:Y:S01]  /*ed10*/  LOP3.LUT R208, R208, R223, RZ, 0xfc, !PT ;  /* 0x000000dfd0d07212 */ /* 0x000fe200078efcff */
[----:B------:R-:W-:Y:S01]  /*ed20*/  FADD.FTZ R219, R29, R220 ;  /* 0x000000dc1ddb7221 */ /* 0x000fe20000010000 */
[----:B------:R-:W-:Y:S01]  /*ed30*/  SEL R220, RZ, 0x100, P4 ;  /* 0x00000100ffdc7807 */ /* 0x000fe20002000000 */
[----:B------:R-:W-:-:S02]  /*ed40*/  FMUL.FTZ R191, R71, R210 ;  /* 0x000000d247bf7220 */ /* 0x000fc40000410000 */
[----:B------:R-:W-:Y:S01]  /*ed50*/  FADD.FTZ R218, R30, R219 ;  /* 0x000000db1eda7221 */ /* 0x000fe20000010000 */
[----:B------:R-:W-:Y:S01]  /*ed60*/  LOP3.LUT R212, R220, R222, R215, 0xfe, !PT ;  /* 0x000000dedcd47212 */ /* 0x000fe200078efed7 */
[----:B------:R-:W-:Y:S01]  /*ed70*/  @P0 FADD.FTZ R191, R63, R191 ;  /* 0x000000bf3fbf0221 */ /* 0x000fe20000010000 */
[----:B------:R-:W-:Y:S01]  /*ed80*/  SEL R219, RZ, 0x1, P3 ;  /* 0x00000001ffdb7807 */ /* 0x000fe20001800000 */
[----:B------:R-:W-:Y:S01]  /*ed90*/  FADD.FTZ R215, R31, R218 ;  /* 0x000000da1fd77221 */ /* 0x000fe20000010000 */
[----:B------:R-:W-:Y:S02]  /*eda0*/  LOP3.LUT P0, RZ, R206, 0xff, RZ, 0xc0, !PT ;  /* 0x000000ffceff7812 */ /* 0x000fe4000780c0ff */
[----:B------:R-:W-:Y:S01]  /*edb0*/  LOP3.LUT R209, R209, R212, R219, 0xfe, !PT ;  /* 0x000000d4d1d17212 */ /* 0x000fe200078efedb */
[----:B------:R-:W-:Y:S01]  /*edc0*/  FADD.FTZ R210, R24, R215 ;  /* 0x000000d718d27221 */ /* 0x000fe20000010000 */
[----:B------:R0:W-:Y:S02]  /*edd0*/  STG.E.128 desc[UR4][R204.64+0x10], R188 ;  /* 0x000010bccc007986 */ /* 0x0001e4000c101d04 */
[----:B------:R-:W-:Y:S01]  /*ede0*/  LOP3.LUT R209, R213, R209, R211, 0xfe, !PT ;  /* 0x000000d1d5d17212 */ /* 0x000fe200078efed3 */
[----:B------:R-:W-:-:S04]  /*edf0*/  FADD.FTZ R215, R25, R210 ;  /* 0x000000d219d77221 */ /* 0x000fc80000010000 */
[----:B------:R-:W-:Y:S01]  /*ee00*/  FADD.FTZ R210, R26, R215 ;  /* 0x000000d71ad27221 */ /* 0x000fe20000010000 */
[----:B------:R0:W-:Y:S03]  /*ee10*/  STG.E.64 desc[UR4][R202.64], R208 ;  /* 0x000000d0ca007986 */ /* 0x0001e6000c101b04 */
[----:B------:R-:W-:Y:S01]  /*ee20*/  FADD.FTZ R211, R27, R210 ;  /* 0x000000d21bd37221 */ /* 0x000fe20000010000 */
[----:B-1----:R-:W-:-:S03]  /*ee30*/  SHF.R.U32.HI R210, RZ, 0x5, R216 ;  /* 0x00000005ffd27819 */ /* 0x002fc600000116d8 */
[----:B------:R-:W-:Y:S01]  /*ee40*/  FADD.FTZ R206, R188, R211 ;  /* 0x000000d3bcce7221 */ /* 0x000fe20000010000 */
[----:B------:R-:W-:-:S03]  /*ee50*/  LOP3.LUT P1, RZ, R216, 0x1f, RZ, 0xc0, !PT ;  /* 0x0000001fd8ff7812 */ /* 0x000fc6000782c0ff */
        /* <DEDUP_REMOVED lines=106> */
.L_x_17820:
[----:B------:R-:W2:Y:S01]  /*f500*/  @!P1 S2R R203, SR_CgaCtaId ;  /* 0x0000000000cb9919 */ /* 0x000ea20000008800 */
[----:B------:R-:W-:Y:S01]  /*f510*/  LOP3.LUT R213, R216, 0x1f, RZ, 0xc0, !PT ;  /* 0x0000001fd8d57812 */ /* 0x000fe200078ec0ff */
[----:B-1----:R-:W-:Y:S01]  /*f520*/  FADD.FTZ R205, R212, R211 ;  /* 0x000000d3d4cd7221 */ /* 0x002fe20000010000 */
[----:B------:R-:W-:Y:S01]  /*f530*/  @!P1 MOV R202, 0x400 ;  /* 0x0000040000ca9802 */ /* 0x000fe20000000f00 */
[----:B------:R-:W-:Y:S05]  /*f540*/  WARPSYNC.ALL ;  /* 0x0000000000007948 */ /* 0x000fea0003800000 */
[----:B------:R-:W-:Y:S02]  /*f550*/  ISETP.GT.U32.AND P2, PT, R213, 0x3, PT ;  /* 0x00000003d500780c */ /* 0x000fe40003f44070 */
[----:B------:R-:W-:-:S02]  /*f560*/  LOP3.LUT R209, R210, 0x3, RZ, 0xc0, !PT ;  /* 0x00000003d2d17812 */ /* 0x000fc400078ec0ff */
[----:B------:R-:W-:-:S09]  /*f570*/  LOP3.LUT P3, RZ, R0, 0x20, RZ, 0xc0, !PT ;  /* 0x0000002000ff7812 */ /* 0x000fd2000786c0ff */
[----:B------:R-:W1:Y:S01]  /*f580*/  @!P2 S2R R215, SR_CgaCtaId ;  /* 0x0000000000d7a919 */ /* 0x000e620000008800 */
[----:B--2---:R-:W-:Y:S02]  /*f590*/  @!P1 LEA R203, R203, R202, 0x18 ;  /* 0x000000cacbcb9211 */ /* 0x004fe400078ec0ff */
[C---:B------:R-:W-:Y:S02]  /*f5a0*/  @!P1 IADD3 R202, R206.reuse, R209, RZ ;  /* 0x000000d1ceca9210 */ /* 0x040fe40007ffe0ff */
[----:B------:R-:W-:-:S03]  /*f5b0*/  @!P2 IADD3 R206, R206, R213, RZ ;  /* 0x000000d5cecea210 */ /* 0x000fc60007ffe0ff */
[----:B------:R-:W-:Y:S01]  /*f5c0*/  @!P1 IMAD R208, R202, 0x8, R203 ;  /* 0x00000008cad09824 */ /* 0x000fe200078e02cb */
[----:B------:R-:W-:-:S04]  /*f5d0*/  @!P2 MOV R202, 0x400 ;  /* 0x0000040000caa802 */ /* 0x000fc80000000f00 */
[----:B------:R-:W-:Y:S01]  /*f5e0*/  @!P1 STS.64 [R208], R204 ;  /* 0x000000ccd0009388 */ /* 0x000fe20000000a00 */
[----:B------:R-:W-:Y:S01]  /*f5f0*/  BAR.SYNC.DEFER_BLOCKING 0x0 ;  /* 0x0000000000007b1d */ /* 0x000fe20000010000 */
[----:B------:R-:W-:Y:S02]  /*f600*/  LOP3.LUT P1, RZ, R209, 0x1f, R216, 0xf8, !PT ;  /* 0x0000001fd1ff7812 */ /* 0x000fe4000782f8d8 */
[----:B-1----:R-:W-:Y:S02]  /*f610*/  @!P2 LEA R215, R215, R202, 0x18 ;  /* 0x000000cad7d7a211 */ /* 0x002fe400078ec0ff */
[----:B------:R-:W-:Y:S02]  /*f620*/  CS2R R202, SRZ ;  /* 0x0000000000ca7805 */ /* 0x000fe4000001ff00 */
[----:B------:R-:W-:Y:S01]  /*f630*/  @!P2 LEA R210, R206, R215, 0x3 ;  /* 0x000000d7ced2a211 */ /* 0x000fe200078e18ff */
[----:B------:R-:W-:Y:S01]  /*f640*/  IMAD.MOV.U32 R206, RZ, RZ, RZ ;  /* 0x000000ffffce7224 */ /* 0x000fe200078e00ff */
[----:B------:R-:W-:-:S05]  /*f650*/  @!P2 MOV R206, 0x500 ;  /* 0x0000050000cea802 */ /* 0x000fca0000000f00 */
[----:B------:R-:W1:Y:S04]  /*f660*/  SHFL.DOWN PT, R211, R206, 0x2, 0x1f ;  /* 0x08401f00ced37f89 */ /* 0x000e6800000e0000 */
[----:B------:R-:W2:Y:S01]  /*f670*/  @!P2 LDS.64 R202, [R210] ;  /* 0x00000000d2caa984 */ /* 0x000ea20000000a00 */
[----:B-1----:R-:W-:Y:S02]  /*f680*/  I2FP.F32.S32 R215, R211 ;  /* 0x000000d300d77245 */ /* 0x002fe40000201400 */
[-C--:B------:R-:W-:Y:S02]  /*f690*/  IADD3 R205, R211, R206.reuse, RZ ;  /* 0x000000ced3cd7210 */ /* 0x080fe40007ffe0ff */
[----:B------:R-:W-:Y:S02]  /*f6a0*/  I2FP.F32.S32 R211, R206 ;  /* 0x000000ce00d37245 */ /* 0x000fe40000201400 */
[----:B------:R-:W-:Y:S01]  /*f6b0*/  I2FP.F32.S32 R208, R205 ;  /* 0x000000cd00d07245 */ /* 0x000fe20000201400 */
[----:B------:R-:W1:Y:S03]  /*f6c0*/  SHFL.DOWN PT, R218, R205, 0x1, 0x1f ;  /* 0x08201f00cdda7f89 */ /* 0x000e6600000e0000 */
[----:B0-----:R-:W0:Y:S01]  /*f6d0*/  MUFU.RCP R212, R208 ;  /* 0x000000d000d47308 */ /* 0x001e220000001000 */
[----:B--2---:R-:W2:Y:S01]  /*f6e0*/  SHFL.DOWN PT, R213, R202, 0x2, 0x1f ;  /* 0x08401f00cad57f89 */ /* 0x004ea200000e0000 */
[----:B-1----:R-:W-:-:S05]  /*f6f0*/  IMAD.IADD R210, R205, 0x1, R218 ;  /* 0x00000001cdd27824 */ /* 0x002fca00078e02da */
[----:B------:R-:W-:-:S06]  /*f700*/  I2FP.F32.S32 R210, R210 ;  /* 0x000000d200d27245 */ /* 0x000fcc0000201400 */
[----:B------:R-:W1:Y:S01]  /*f710*/  MUFU.RCP R210, R210 ;  /* 0x000000d200d27308 */ /* 0x000e620000001000 */
[----:B--2---:R-:W-:-:S04]  /*f720*/  FMUL.FTZ R204, R213, R215 ;  /* 0x000000d7d5cc7220 */ /* 0x004fc80000410000 */
[----:B------:R-:W-:Y:S01]  /*f730*/  FFMA.FTZ R219, R211, R202, R204 ;  /* 0x000000cad3db7223 */ /* 0x000fe200000100cc */
[----:B------:R-:W-:Y:S01]  /*f740*/  FADD.FTZ R202, -R213, R202 ;  /* 0x000000cad5ca7221 */ /* 0x000fe20000010100 */
[----:B------:R-:W2:Y:S01]  /*f750*/  SHFL.DOWN PT, R204, R203, 0x2, 0x1f ;  /* 0x08401f00cbcc7f89 */ /* 0x000ea200000e0000 */
[----:B------:R-:W-:Y:S01]  /*f760*/  I2FP.F32.S32 R213, R218 ;  /* 0x000000da00d57245 */ /* 0x000fe20000201400 */
[----:B0-----:R-:W-:Y:S01]  /*f770*/  FMUL.FTZ R219, R212, R219 ;  /* 0x000000dbd4db7220 */ /* 0x001fe20000410000 */
[----:B------:R-:W-:-:S04]  /*f780*/  FMUL.FTZ R202, R202, R202 ;  /* 0x000000cacaca7220 */ /* 0x000fc80000410000 */
[----:B------:R-:W0:Y:S01]  /*f790*/  SHFL.DOWN PT, R206, R219, 0x1, 0x1f ;  /* 0x08201f00dbce7f89 */ /* 0x000e2200000e0000 */
[----:B------:R-:W-:-:S04]  /*f7a0*/  FMUL.FTZ R202, R202, R211 ;  /* 0x000000d3caca7220 */ /* 0x000fc80000410000 */
[----:B------:R-:W-:Y:S01]  /*f7b0*/  FMUL.FTZ R202, R202, R215 ;  /* 0x000000d7caca7220 */ /* 0x000fe20000410000 */
[----:B--2---:R-:W-:-:S04]  /*f7c0*/  FADD.FTZ R205, R204, R203 ;  /* 0x000000cbcccd7221 */ /* 0x004fc80000010000 */
[----:B------:R-:W-:Y:S01]  /*f7d0*/  FFMA.FTZ R205, R212, R202, R205 ;  /* 0x000000cad4cd7223 */ /* 0x000fe200000100cd */
[----:B0-----:R-:W-:Y:S01]  /*f7e0*/  FMUL.FTZ R203, R206, R213 ;  /* 0x000000d5cecb7220 */ /* 0x001fe20000410000 */
[----:B------:R-:W-:-:S03]  /*f7f0*/  FADD.FTZ R206, R219, -R206 ;  /* 0x800000cedbce7221 */ /* 0x000fc60000010000 */
[----:B------:R-:W0:Y:S01]  /*f800*/  SHFL.DOWN PT, R202, R205, 0x1, 0x1f ;  /* 0x08201f00cdca7f89 */ /* 0x000e2200000e0000 */
[----:B------:R-:W-:Y:S01]  /*f810*/  FFMA.FTZ R203, R208, R219, R203 ;  /* 0x000000dbd0cb7223 */ /* 0x000fe200000100cb */
[----:B------:R-:W-:-:S03]  /*f820*/  FMUL.FTZ R211, R206, R206 ;  /* 0x000000ceced37220 */ /* 0x000fc60000410000 */
[----:B-1----:R-:W-:Y:S01]  /*f830*/  FMUL.FTZ R203, R210, R203 ;  /* 0x000000cbd2cb7220 */ /* 0x002fe20000410000 */
[----:B------:R-:W-:-:S04]  /*f840*/  FMUL.FTZ R208, R208, R211 ;  /* 0x000000d3d0d07220 */ /* 0x000fc80000410000 */
[----:B------:R-:W-:Y:S01]  /*f850*/  FMUL.FTZ R208, R208, R213 ;  /* 0x000000d5d0d07220 */ /* 0x000fe20000410000 */
[----:B------:R-:W1:Y:S01]  /*f860*/  SHFL.IDX PT, R203, R203, RZ, 0x1f ;  /* 0x00001fffcbcb7589 */ /* 0x000e6200000e0000 */
[----:B0-----:R-:W-:-:S04]  /*f870*/  FADD.FTZ R211, R205, R202 ;  /* 0x000000cacdd37221 */ /* 0x001fc80000010000 */
[----:B------:R-:W-:Y:S02]  /*f880*/  FFMA.FTZ R208, R210, R208, R211 ;  /* 0x000000d0d2d07223 */ /* 0x000fe400000100d3 */
[----:B------:R-:W0:Y:S03]  /*f890*/  LDC R210, c[0x0][0x2d8] ;  /* 0x0000b600ffd27b82 */ /* 0x000e260000000800 */
[----:B------:R2:W0:Y:S01]  /*f8a0*/  SHFL.IDX PT, R211, R208, RZ, 0x1f ;  /* 0x00001fffd0d37589 */ /* 0x00042200000e0000 */
[C---:B-1----:R-:W-:Y:S01]  /*f8b0*/  FSEL R202, R203.reuse, RZ, !P3 ;  /* 0x000000ffcbca7208 */ /* 0x042fe20005800000 */
[----:B--2---:R-:W-:-:S04]  /*f8c0*/  FMUL.FTZ R208, R203, R203 ;  /* 0x000000cbcbd07220 */ /* 0x004fc80000410000 */
        /* <DEDUP_REMOVED lines=14> */
[----:B------:R-:W-:Y:S01]  /*f9b0*/  FADD.FTZ R218, R28, -R202 ;  /* 0x800000ca1cda7221 */ /* 0x000fe20000010000 */
[----:B0-----:R-:W-:Y:S01]  /*f9c0*/  FFMA.FTZ R55, R211, UR7, R210 ;  /* 0x00000007d3377c23 */ /* 0x001fe200080100d2 */
[--C-:B------:R-:W-:Y:S01]  /*f9d0*/  FADD.FTZ R222, R29, -R202.reuse ;  /* 0x800000ca1dde7221 */ /* 0x100fe20000010000 */
[----:B------:R-:W0:Y:S01]  /*f9e0*/  @!P1 LDC.64 R24, c[0x0][0x258] ;  /* 0x00009600ff189b82 */ /* 0x000e220000000a00 */
[----:B------:R-:W-:Y:S01]  /*f9f0*/  FADD.FTZ R232, R26, -R202 ;  /* 0x800000ca1ae87221 */ /* 0x000fe20000010000 */
[----:B------:R-:W-:Y:S01]  /*fa00*/  FADD.FTZ R37, R55, R212 ;  /* 0x000000d437257221 */ /* 0x000fe20000010000 */
[--C-:B------:R-:W-:Y:S01]  /*fa10*/  FADD.FTZ R230, R27, -R202.reuse ;  /* 0x800000ca1be67221 */ /* 0x100fe20000010000 */
[--C-:B------:R-:W-:Y:S01]  /*fa20*/  FADD.FTZ R54, R54, -R202.reuse ;  /* 0x800000ca36367221 */ /* 0x100fe20000010000 */
[--C-:B------:R-:W-:Y:S01]  /*fa30*/  FADD.FTZ R226, R31, -R202.reuse ;  /* 0x800000ca1fe27221 */ /* 0x100fe20000010000 */
[--C-:B------:R-:W-:Y:S01]  /*fa40*/  FADD.FTZ R216, R33, -R202.reuse ;  /* 0x800000ca21d87221 */ /* 0x100fe20000010000 */
[--C-:B------:R-:W-:Y:S01]  /*fa50*/  FADD.FTZ R212, R32, -R202.reuse ;  /* 0x800000ca20d47221 */ /* 0x100fe20000010000 */
[----:B------:R-:W2:Y:S01]  /*fa60*/  MUFU.RSQ R37, R37 ;  /* 0x0000002500257308 */ /* 0x000ea20000001400 */
        /* <DEDUP_REMOVED lines=16> */
[C---:B--2---:R-:W-:Y:S01]  /*fb70*/  FMUL.FTZ R29, R37.reuse, R58 ;  /* 0x0000003a251d7220 */ /* 0x044fe20000410000 */
        /* <DEDUP_REMOVED lines=13> */
[----:B------:R-:W0:Y:S01]  /*fc50*/  LDC.64 R26, c[0x0][0x2b8] ;  /* 0x0000ae00ff1a7b82 */ /* 0x000e220000000a00 */
[----:B------:R-:W-:Y:S01]  /*fc60*/  FFMA.FTZ R30, R140, R31, R180 ;  /* 0x0000001f8c1e7223 */ /* 0x000fe200000100b4 */
[----:B------:R-:W-:Y:S01]  /*fc70*/  FFMA.FTZ R31, R142, R33, R182 ;  /* 0x000000218e1f7223 */ /* 0x000fe200000100b6 */
[----:B------:R-:W-:Y:S01]  /*fc80*/  FFMA.FTZ R33, R141, R32, R181 ;  /* 0x000000208d217223 */ /* 0x000fe200000100b5 */
[----:B------:R-:W-:Y:S01]  /*fc90*/  FFMA.FTZ R206, R143, R206, R183 ;  /* 0x000000ce8fce7223 */ /* 0x000fe200000100b7 */
[----:B------:R-:W-:Y:S01]  /*fca0*/  LEA R32, P2, R200, UR8, 0x4 ;  /* 0x00000008c8207c11 */ /* 0x000fe2000f8420ff */
[--C-:B------:R-:W-:Y:S01]  /*fcb0*/  FADD.FTZ R34, R34, -R202.reuse ;  /* 0x800000ca22227221 */ /* 0x100fe20000010000 */
[--C-:B------:R-:W-:Y:S01]  /*fcc0*/  FADD.FTZ R220, R35, -R202.reuse ;  /* 0x800000ca23dc7221 */ /* 0x100fe20000010000 */
[----:B------:R-:W-:Y:S01]  /*fcd0*/  F2FP.BF16.F32.PACK_AB R30, R33, R30 ;  /* 0x0000001e211e723e */ /* 0x000fe200000010ff */
[--C-:B------:R-:W-:Y:S01]  /*fce0*/  FADD.FTZ R188, R188, -R202.reuse ;  /* 0x800000cabcbc7221 */ /* 0x100fe20000010000 */
[--C-:B------:R-:W-:Y:S01]  /*fcf0*/  FADD.FTZ R236, R189, -R202.reuse ;  /* 0x800000cabdec7221 */ /* 0x100fe20000010000 */
[--C-:B------:R-:W-:Y:S01]  /*fd00*/  FADD.FTZ R190, R190, -R202.reuse ;  /* 0x800000cabebe7221 */ /* 0x100fe20000010000 */
[----:B------:R1:W-:Y:S01]  /*fd10*/  @!P1 STG.E desc[UR4][R44.64], R203 ;  /* 0x000000cb2c009986 */ /* 0x0003e2000c101904 */
[----:B------:R-:W-:Y:S01]  /*fd20*/  F2FP.BF16.F32.PACK_AB R31, R206, R31 ;  /* 0x0000001fce1f723e */ /* 0x000fe200000010ff */
[----:B------:R-:W-:Y:S01]  /*fd30*/  FADD.FTZ R202, R191, -R202 ;  /* 0x800000cabfca7221 */ /* 0x000fe20000010000 */
[----:B------:R-:W-:Y:S01]  /*fd40*/  LEA.HI.X R33, R200, UR9, RZ, 0x4, P2 ;  /* 0x00000009c8217c11 */ /* 0x000fe200090f24ff */
        /* <DEDUP_REMOVED lines=8> */
[C---:B-1----:R-:W-:Y:S01]  /*fdd0*/  FMUL.FTZ R44, R37.reuse, R53 ;  /* 0x00000035252c7220 */ /* 0x042fe20000410000 */
[C---:B------:R-:W-:Y:S01]  /*fde0*/  FMUL.FTZ R53, R37.reuse, R46 ;  /* 0x0000002e25357220 */ /* 0x040fe20000410000 */
[C---:B------:R-:W-:Y:S01]  /*fdf0*/  FMUL.FTZ R45, R37.reuse, R52 ;  /* 0x00000034252d7220 */ /* 0x040fe20000410000 */
[C---:B------:R-:W-:Y:S01]  /*fe00*/  FMUL.FTZ R52, R37.reuse, R47 ;  /* 0x0000002f25347220 */ /* 0x040fe20000410000 */
        /* <DEDUP_REMOVED lines=22> */
[----:B------:R-:W-:Y:S01]  /*ff70*/  FFMA.FTZ R36, R134, R53, R174 ;  /* 0x0000003586247223 */ /* 0x000fe200000100ae */
[----:B-1----:R-:W-:Y:S01]  /*ff80*/  FFMA.FTZ R37, R121, R216, R161 ;  /* 0x000000d879257223 */ /* 0x002fe200000100a1 */
[----:B------:R-:W-:Y:S01]  /*ff90*/  FFMA.FTZ R34, R132, R45, R172 ;  /* 0x0000002d84227223 */ /* 0x000fe200000100ac */
[----:B------:R-:W-:Y:S01]  /*ffa0*/  FFMA.FTZ R53, R133, R44, R173 ;  /* 0x0000002c85357223 */ /* 0x000fe200000100ad */
[----:B------:R-:W-:Y:S01]  /*ffb0*/  FFMA.FTZ R59, R135, R52, R175 ;  /* 0x00000034873b7223 */ /* 0x000fe200000100af */
        /* <DEDUP_REMOVED lines=11> */
[----:B------:R-:W-:Y:S01]  /*10070*/  F2FP.BF16.F32.PACK_AB R27, R59, R36 ;  /* 0x000000243b1b723e */ /* 0x000fe200000010ff */
[----:B--2---:R-:W-:Y:S01]  /*10080*/  FFMA.FTZ R30, R124, R191, R164 ;  /* 0x000000bf7c1e7223 */ /* 0x004fe200000100a4 */
        /* <DEDUP_REMOVED lines=44> */
.L_x_17808:
[----:B------:R-:W-:Y:S01]  /*10350*/  HFMA2.MMA R220, -RZ, RZ, 0, 1.847743988037109375e-06 ;  /* 0x0000001fffdc7435 */ /* 0x000fe200000001ff */
[----:B------:R-:W-:Y:S01]  /*10360*/  MOV R218, R212 ;  /* 0x000000d400da7202 */ /* 0x000fe20000000f00 */
[----:B------:R-:W-:Y:S01]  /*10370*/  IMAD.MOV.U32 R215, RZ, RZ, 0x1 ;  /* 0x00000001ffd77424 */ /* 0x000fe200078e00ff */
[----:B------:R-:W-:-:S08]  /*10380*/  MOV R213, 0xffffffff ;  /* 0xffffffff00d57802 */ /* 0x000fd00000000f00 */
[----:B------:R-:W-:Y:S05]  /*10390*/  WARPSYNC.COLLECTIVE R213, `(.L_x_17810) ;  /* 0x00000000d5087348 */ /* 0x000fea0003c00000 */
[----:B------:R0:W1:Y:S02]  /*103a0*/  SHFL.BFLY P2, R211, R218, R215, R220 ;  /* 0x0c0000d7dad37389 */ /* 0x00006400000400dc */
[----:B01----:R-:W-:Y:S01]  /*103b0*/  ENDCOLLECTIVE ;  /* 0x000000000000791b */ /* 0x003fe20003800000 */
.L_x_17810:
[----:B------:R-:W-:Y:S01]  /*103c0*/  HFMA2.MMA R215, -RZ, RZ, 0, 1.1920928955078125e-07 ;  /* 0x00000002ffd77435 */ /* 0x000fe200000001ff */
[----:B------:R-:W-:-:S04]  /*103d0*/  IMAD.MOV.U32 R203, RZ, RZ, R211 ;  /* 0x000000ffffcb7224 */ /* 0x000fc800078e00d3 */
[----:B------:R-:W-:-:S05]  /*103e0*/  FADD.FTZ R203, R212, R203 ;  /* 0x000000cbd4cb7221 */ /* 0x000fca0000010000 */
[----:B------:R-:W-:-:S07]  /*103f0*/  MOV R218, R203 ;  /* 0x000000cb00da7202 */ /* 0x000fce0000000f00 */
[----:B------:R-:W-:Y:S05]  /*10400*/  WARPSYNC.COLLECTIVE R213, `(.L_x_17811) ;  /* 0x00000000d5087348 */ /* 0x000fea0003c00000 */
[----:B------:R0:W1:Y:S02]  /*10410*/  SHFL.BFLY P2, R211, R218, R215, R220 ;  /* 0x0c0000d7dad37389 */ /* 0x00006400000400dc */
[----:B01----:R-:W-:Y:S01]  /*10420*/  ENDCOLLECTIVE ;  /* 0x000000000000791b */ /* 0x003fe20003800000 */
.L_x_17811:
[----:B------:R-:W-:Y:S01]  /*10430*/  HFMA2.MMA R215, -RZ, RZ, 0, 2.384185791015625e-07 ;  /* 0x00000004ffd77435 */ /* 0x000fe200000001ff */
[----:B------:R-:W-:-:S04]  /*10440*/  IMAD.MOV.U32 R202, RZ, RZ, R211 ;  /* 0x000000ffffca7224 */ /* 0x000fc800078e00d3 */
[----:B------:R-:W-:-:S05]  /*10450*/  FADD.FTZ R205, R203, R202 ;  /* 0x000000cacbcd7221 */ /* 0x000fca0000010000 */
[----:B------:R-:W-:-:S07]  /*10460*/  MOV R218, R205 ;  /* 0x000000cd00da7202 */ /* 0x000fce0000000f00 */
[----:B------:R-:W-:Y:S05]  /*10470*/  WARPSYNC.COLLECTIVE R213, `(.L_x_17812) ;  /* 0x00000000d5087348 */ /* 0x000fea0003c00000 */
[----:B------:R0:W1:Y:S02]  /*10480*/  SHFL.BFLY P2, R211, R218, R215, R220 ;  /* 0x0c0000d7dad37389 */ /* 0x00006400000400dc */
[----:B01----:R-:W-:Y:S01]  /*10490*/  ENDCOLLECTIVE ;  /* 0x000000000000791b */ /* 0x003fe20003800000 */
.L_x_17812:
[----:B------:R-:W-:Y:S01]  /*104a0*/  HFMA2.MMA R215, -RZ, RZ, 0, 4.76837158203125e-07 ;  /* 0x00000008ffd77435 */ /* 0x000fe200000001ff */
[----:B------:R-:W-:-:S04]  /*104b0*/  IMAD.MOV.U32 R202, RZ, RZ, R211 ;  /* 0x000000ffffca7224 */ /* 0x000fc800078e00d3 */
[----:B------:R-:W-:-:S05]  /*104c0*/  FADD.FTZ R208, R205, R202 ;  /* 0x000000cacdd07221 */ /* 0x000fca0000010000 */
[----:B------:R-:W-:-:S07]  /*104d0*/  MOV R218, R208 ;  /* 0x000000d000da7202 */ /* 0x000fce0000000f00 */
[----:B------:R-:W-:Y:S05]  /*104e0*/  WARPSYNC.COLLECTIVE R213, `(.L_x_17813) ;  /* 0x00000000d5087348 */ /* 0x000fea0003c00000 */
[----:B------:R0:W1:Y:S02]  /*104f0*/  SHFL.BFLY P2, R211, R218, R215, R220 ;  /* 0x0c0000d7dad37389 */ /* 0x00006400000400dc */
[----:B01----:R-:W-:Y:S01]  /*10500*/  ENDCOLLECTIVE ;  /* 0x000000000000791b */ /* 0x003fe20003800000 */
.L_x_17813:
[----:B------:R-:W-:Y:S01]  /*10510*/  HFMA2.MMA R215, -RZ, RZ, 0, 9.5367431640625e-07 ;  /* 0x00000010ffd77435 */ /* 0x000fe200000001ff */
[----:B------:R-:W-:-:S04]  /*10520*/  IMAD.MOV.U32 R209, RZ, RZ, R211 ;  /* 0x000000ffffd17224 */ /* 0x000fc800078e00d3 */
[----:B------:R-:W-:-:S05]  /*10530*/  FADD.FTZ R209, R208, R209 ;  /* 0x000000d1d0d17221 */ /* 0x000fca0000010000 */
[----:B------:R-:W-:-:S07]  /*10540*/  MOV R218, R209 ;  /* 0x000000d100da7202 */ /* 0x000fce0000000f00 */
[----:B------:R-:W-:Y:S05]  /*10550*/  WARPSYNC.COLLECTIVE R213, `(.L_x_17814) ;  /* 0x00000000d5087348 */ /* 0x000fea0003c00000 */
[----:B------:R0:W1:Y:S02]  /*10560*/  SHFL.BFLY P2, R211, R218, R215, R220 ;  /* 0x0c0000d7dad37389 */ /* 0x00006400000400dc */
[----:B01----:R-:W-:Y:S01]  /*10570*/  ENDCOLLECTIVE ;  /* 0x000000000000791b */ /* 0x003fe20003800000 */
.L_x_17814:
        /* <DEDUP_REMOVED lines=88> */
.L_x_17815:
[----:B------:R-:W-:Y:S01]  /*10b00*/  HFMA2.MMA R215, -RZ, RZ, 0, 1.1920928955078125e-07 ;  /* 0x00000002ffd77435 */ /* 0x000fe200000001ff */
[----:B------:R-:W-:-:S04]  /*10b10*/  IMAD.MOV.U32 R203, RZ, RZ, R211 ;  /* 0x000000ffffcb7224 */ /* 0x000fc800078e00d3 */
[----:B------:R-:W-:-:S05]  /*10b20*/  FADD.FTZ R203, R202, R203 ;  /* 0x000000cbcacb7221 */ /* 0x000fca0000010000 */
[----:B------:R-:W-:-:S07]  /*10b30*/  MOV R218, R203 ;  /* 0x000000cb00da7202 */ /* 0x000fce0000000f00 */
[----:B------:R-:W-:Y:S05]  /*10b40*/  WARPSYNC.COLLECTIVE R213, `(.L_x_17816) ;  /* 0x00000000d5087348 */ /* 0x000fea0003c00000 */
[----:B------:R0:W1:Y:S02]  /*10b50*/  SHFL.BFLY P2, R211, R218, R215, R220 ;  /* 0x0c0000d7dad37389 */ /* 0x00006400000400dc */
[----:B01----:R-:W-:Y:S01]  /*10b60*/  ENDCOLLECTIVE ;  /* 0x000000000000791b */ /* 0x003fe20003800000 */
.L_x_17816:
[----:B------:R-:W-:Y:S01]  /*10b70*/  HFMA2.MMA R215, -RZ, RZ, 0, 2.384185791015625e-07 ;  /* 0x00000004ffd77435 */ /* 0x000fe200000001ff */
[----:B------:R-:W-:-:S04]  /*10b80*/  IMAD.MOV.U32 R208, RZ, RZ, R211 ;  /* 0x000000ffffd07224 */ /* 0x000fc800078e00d3 */
[----:B------:R-:W-:-:S05]  /*10b90*/  FADD.FTZ R208, R203, R208 ;  /* 0x000000d0cbd07221 */ /* 0x000fca0000010000 */
[----:B------:R-:W-:-:S07]  /*10ba0*/  MOV R218, R208 ;  /* 0x000000d000da7202 */ /* 0x000fce0000000f00 */
[----:B------:R-:W-:Y:S05]  /*10bb0*/  WARPSYNC.COLLECTIVE R213, `(.L_x_17817) ;  /* 0x00000000d5087348 */ /* 0x000fea0003c00000 */
[----:B------:R0:W1:Y:S02]  /*10bc0*/  SHFL.BFLY P2, R211, R218, R215, R220 ;  /* 0x0c0000d7dad37389 */ /* 0x00006400000400dc */
[----:B01----:R-:W-:Y:S01]  /*10bd0*/  ENDCOLLECTIVE ;  /* 0x000000000000791b */ /* 0x003fe20003800000 */
.L_x_17817:
[----:B------:R-:W-:Y:S01]  /*10be0*/  HFMA2.MMA R215, -RZ, RZ, 0, 4.76837158203125e-07 ;  /* 0x00000008ffd77435 */ /* 0x000fe200000001ff */
[----:B------:R-:W-:-:S04]  /*10bf0*/  IMAD.MOV.U32 R205, RZ, RZ, R211 ;  /* 0x000000ffffcd7224 */ /* 0x000fc800078e00d3 */
[----:B------:R-:W-:-:S05]  /*10c00*/  FADD.FTZ R205, R208, R205 ;  /* 0x000000cdd0cd7221 */ /* 0x000fca0000010000 */
[----:B------:R-:W-:-:S07]  /*10c10*/  MOV R218, R205 ;  /* 0x000000cd00da7202 */ /* 0x000fce0000000f00 */
[----:B------:R-:W-:Y:S05]  /*10c20*/  WARPSYNC.COLLECTIVE R213, `(.L_x_17818) ;  /* 0x00000000d5087348 */ /* 0x000fea0003c00000 */
[----:B------:R0:W1:Y:S02]  /*10c30*/  SHFL.BFLY P2, R211, R218, R215, R220 ;  /* 0x0c0000d7dad37389 */ /* 0x00006400000400dc */
[----:B01----:R-:W-:Y:S01]  /*10c40*/  ENDCOLLECTIVE ;  /* 0x000000000000791b */ /* 0x003fe20003800000 */
.L_x_17818:
[----:B------:R-:W-:Y:S01]  /*10c50*/  HFMA2.MMA R215, -RZ, RZ, 0, 9.5367431640625e-07 ;  /* 0x00000010ffd77435 */ /* 0x000fe200000001ff */
[----:B------:R-:W-:-:S04]  /*10c60*/  IMAD.MOV.U32 R212, RZ, RZ, R211 ;  /* 0x000000ffffd47224 */ /* 0x000fc800078e00d3 */
[----:B------:R-:W-:-:S05]  /*10c70*/  FADD.FTZ R212, R205, R212 ;  /* 0x000000d4cdd47221 */ /* 0x000fca0000010000 */
[----:B------:R-:W-:-:S07]  /*10c80*/  MOV R218, R212 ;  /* 0x000000d400da7202 */ /* 0x000fce0000000f00 */
[----:B------:R-:W-:Y:S05]  /*10c90*/  WARPSYNC.COLLECTIVE R213, `(.L_x_17819) ;  /* 0x00000000d5087348 */ /* 0x000fea0003c00000 */
[----:B------:R0:W1:Y:S02]  /*10ca0*/  SHFL.BFLY P2, R211, R218, R215, R220 ;  /* 0x0c0000d7dad37389 */ /* 0x00006400000400dc */
[----:B01----:R-:W-:Y:S01]  /*10cb0*/  ENDCOLLECTIVE ;  /* 0x000000000000791b */ /* 0x003fe20003800000 */
.L_x_17819:
[----:B------:R-:W-:Y:S05]  /*10cc0*/  BRA `(.L_x_17820) ;  /* 0xffffffe8000c7947 */ /* 0x000fea000383ffff */
.L_x_17821:
        /* <DEDUP_REMOVED lines=11> */
.L_x_37237:


//--------------------- .text._ZN10layer_norm13ln_fwd_kernelINS_13Kernel_traitsIf13__nv_bfloat16fS2_fjLj5120ELj1ELj1ELj4ELj16ENS_18Kernel_traits_baseILj5120EfS2_fS2_fjLj128EEEEELb1ELb1ELb1ELb0EEEvNS_9FwdParamsE --------------------------
	.section	.text._ZN10layer_norm13ln_fwd_kernelINS_13Kernel_traitsIf13__nv_bfloat16fS2_fjLj5120ELj1ELj1ELj4ELj16ENS_18Kernel_traits_baseILj5120EfS2_fS2_fjLj128EEEEELb1ELb1ELb1ELb0EEEvNS_9FwdParamsE,"ax",@progbits
	.align	128
        .global         _ZN10layer_norm13ln_fwd_kernelINS_13Kernel_traitsIf13__nv_bfloat16fS2_fjLj5120ELj1ELj1ELj4ELj16ENS_18Kernel_traits_baseILj5120EfS2_fS2_fjLj128EEEEELb1ELb1ELb1ELb0EEEvNS_9FwdParamsE
        .type           _ZN10layer_norm13ln_fwd_kernelINS_13Kernel_traitsIf13__nv_bfloat16fS2_fjLj5120ELj1ELj1ELj4ELj16ENS_18Kernel_traits_baseILj5120EfS2_fS2_fjLj128EEEEELb1ELb1ELb1ELb0EEEvNS_9FwdParamsE,@function
        .size           _ZN10layer_norm13ln_fwd_kernelINS_13Kernel_traitsIf13__nv_bfloat16fS2_fjLj5120ELj1ELj1ELj4ELj16ENS_18Kernel_traits_baseILj5120EfS2_fS2_fjLj128EEEEELb1ELb1ELb1ELb0EEEvNS_9FwdParamsE,(.L_x_37238 - _ZN10layer_norm13ln_fwd_kernelINS_13Kernel_traitsIf13__nv_bfloat16fS2_fjLj5120ELj1ELj1ELj4ELj16ENS_18Kernel_traits_baseILj5120EfS2_fS2_fjLj128EEEEELb1ELb1ELb1ELb0EEEvNS_9FwdParamsE)
        .other          _ZN10layer_norm13ln_fwd_kernelINS_13Kernel_traitsIf13__nv_bfloat16fS2_fjLj5120ELj1ELj1ELj4ELj16ENS_18Kernel_traits_baseILj5120EfS2_fS2_fjLj128EEEEELb1ELb1ELb1ELb0EEEvNS_9FwdParamsE,@"STO_CUDA_ENTRY STV_DEFAULT"
_ZN10layer_norm13ln_fwd_kernelINS_13Kernel_traitsIf13__nv_bfloat16fS2_fjLj5120ELj1ELj1ELj4ELj16ENS_18Kernel_traits_baseILj5120EfS2_fS2_fjLj128EEEEELb1ELb1ELb1ELb0EEEvNS_9FwdParamsE:
.text._ZN10layer_norm13ln_fwd_kernelINS_13Kernel_traitsIf13__nv_bfloat16fS2_fjLj5120ELj1ELj1ELj4ELj16ENS_18Kernel_traits_baseILj5120EfS2_fS2_fjLj128EEEEELb1ELb1ELb1ELb0EEEvNS_9FwdParamsE:
        /* <DEDUP_REMOVED lines=19> */
[C---:B------:R-:W-:Y:S01]  /*0130*/  LOP3.LUT R182, R2.reuse, 0x7f, RZ, 0xc0, !PT ;  /* 0x0000007f02b67812 */ /* 0x040fe200078ec0ff */
[----:B------:R-:W-:Y:S01]  /*0140*/  BSSY B0, `(.L_x_17822) ;  /* 0x0000061000007945 */ /* 0x000fe20003800000 */
[----:B------:R-:W-:-:S02]  /*0150*/  LEA.HI R184, R2, UR8, RZ, 0x19 ;  /* 0x0000000802b87c11 */ /* 0x000fc4000f8fc8ff */
        /* <DEDUP_REMOVED lines=40> */
[----:B------:R-:W-:-:S04]  /*03e0*/  UIADD3 UR26, UR5, 0x646e171e, URZ ;  /* 0x646e171e051a7890 */ /* 0x000fc8000fffe03f */
[----:B------:R-:W-:Y:S01]  /*03f0*/  IMAD.WIDE.U32 R4, R4, -0x2daee0ad, RZ ;  /* 0xd2511f5304047825 */ /* 0x000fe200078e00ff */
[----:B------:R-:W-:Y:S01]  /*0400*/  MOV R11, R182 ;  /* 0x000000b6000b7202 */ /* 0x000fe20000000f00 */
[----:B------:R-:W-:-:S03]  /*0410*/  UIADD3 UR25, UR4, -0x4ab325aa, URZ ;  /* 0xb54cda5604197890 */ /* 0x000fc6000fffe03f */
[----:B------:R-:W-:Y:S02]  /*0420*/  LOP3.LUT R8, R5, UR26, R8, 0x96, !PT ;  /* 0x0000001a05087c12 */ /* 0x000fe4000f8e9608 */
[----:B-1----:R-:W-:Y:S01]  /*0430*/  SHF.R.S32.HI R5, RZ, 0x1f, R132 ;  /* 0x0000001fff057819 */ /* 0x002fe20000011484 */
[----:B------:R-:W-:Y:S01]  /*0440*/  IMAD.WIDE.U32 R6, R7, -0x326172a9, RZ ;  /* 0xcd9e8d5707067825 */ /* 0x000fe200078e00ff */
[----:B------:R-:W-:Y:S02]  /*0450*/  LOP3.LUT R183, R11, 0x7f, RZ, 0x3c, !PT ;  /* 0x0000007f0bb77812 */ /* 0x000fe400078e3cff */
[----:B------:R-:W-:Y:S02]  /*0460*/  LEA.HI R132, R5, R132, RZ, 0x3 ;  /* 0x0000008405847211 */ /* 0x000fe400078f18ff */
[----:B------:R-:W-:Y:S02]  /*0470*/  LOP3.LUT R130, R7, UR25, R10, 0x96, !PT ;  /* 0x0000001907827c12 */ /* 0x000fe4000f8e960a */
[----:B------:R-:W-:Y:S01]  /*0480*/  LEA.HI.SX32 R183, R132, R183, 0x1d ;  /* 0x000000b784b77211 */ /* 0x000fe200078feaff */
[----:B------:R-:W-:-:S02]  /*0490*/  UIADD3 UR28, UR5, 0x1fd5c5a3, URZ ;  /* 0x1fd5c5a3051c7890 */ /* 0x000fc4000fffe03f */
[----:B------:R-:W-:Y:S01]  /*04a0*/  IMAD.WIDE.U32 R130, R130, -0x2daee0ad, RZ ;  /* 0xd2511f5382827825 */ /* 0x000fe200078e00ff */
[----:B------:R-:W-:Y:S01]  /*04b0*/  LOP3.LUT P0, RZ, R183, 0xffffff80, RZ, 0xc0, !PT ;  /* 0xffffff80b7ff7812 */ /* 0x000fe2000780c0ff */
[----:B------:R-:W-:Y:S02]  /*04c0*/  UIADD3 UR27, UR4, 0x5384540f, URZ ;  /* 0x5384540f041b7890 */ /* 0x000fe4000fffe03f */
        /* <DEDUP_REMOVED lines=40> */
.L_x_17823:
[----:B------:R-:W-:Y:S05]  /*0750*/  BSYNC B0 ;  /* 0x0000000000007941 */ /* 0x000fea0003800000 */
.L_x_17822:
        /* <DEDUP_REMOVED lines=23> */
.L_x_17825:
[----:B------:R-:W-:Y:S05]  /*08d0*/  BSYNC B0 ;  /* 0x0000000000007941 */ /* 0x000fea0003800000 */
.L_x_17824:
        /* <DEDUP_REMOVED lines=23> */
.L_x_17827:
[----:B------:R-:W-:Y:S05]  /*0a50*/  BSYNC B0 ;  /* 0x0000000000007941 */ /* 0x000fea0003800000 */
.L_x_17826:
        /* <DEDUP_REMOVED lines=23> */
.L_x_17829:
[----:B------:R-:W-:Y:S05]  /*0bd0*/  BSYNC B0 ;  /* 0x0000000000007941 */ /* 0x000fea0003800000 */
.L_x_17828:
[----:B------:R-:W-:Y:S04]  /*0be0*/  BSSY B0, `(.L_x_17830) ;  /* 0x0000016000007945 */ /* 0x000fe80003800000 */
[----:B------:R-:W-:Y:S05]  /*0bf0*/  @!P3 BRA `(.L_x_17831) ;  /* 0x000000000050b947 */ /* 0x000fea0003800000 */
[----:B------:R-:W-:Y:S01]  /*0c00*/  ULDC.64 UR8, c[0x0][0x2c8] ;  /* 0x0000b20000087ab9 */ /* 0x000fe20000000a00 */
[----:B------:R-:W4:Y:S01]  /*0c10*/  LDC.64 R124, c[0x0][0x260] ;  /* 0x00009800ff7c7b82 */ /* 0x000f220000000a00 */
        /* <DEDUP_REMOVED lines=16> */
[----:B0123--:R4:W5:Y:S04]  /*0d20*/  LDG.E.128 R8, desc[UR6][R128.64+0x10] ;  /* 0x0000100680087981 */ /* 0x00f968000c1e1d00 */
[----:B------:R4:W5:Y:S02]  /*0d30*/  LDG.E.128 R4, desc[UR6][R128.64] ;  /* 0x0000000680047981 */ /* 0x000964000c1e1d00 */
.L_x_17831:
[----:B------:R-:W-:Y:S05]  /*0d40*/  BSYNC B0 ;  /* 0x0000000000007941 */ /* 0x000fea0003800000 */
.L_x_17830:
        /* <DEDUP_REMOVED lines=20> */
[----:B------:R-:W-:Y:S01]  /*0e90*/  LOP3.LUT R187, R0, 0x3, RZ, 0xc0, !PT ;  /* 0x0000000300bb7812 */ /* 0x000fe200078ec0ff */
[----:B------:R-:W-:Y:S01]  /*0ea0*/  IMAD.IADD R125, R125, 0x1, R132 ;  /* 0x000000017d7d7824 */ /* 0x000fe200078e0284 */
[----:B------:R-:W-:Y:S01]  /*0eb0*/  VIADDMNMX R127, R124, -R127, RZ, !PT ;  /* 0x8000007f7c7f7246 */ /* 0x000fe200078001ff */
[----:B------:R-:W-:Y:S01]  /*0ec0*/  IMAD R124, R135, -0x326172a9, RZ ;  /* 0xcd9e8d57877c7824 */ /* 0x000fe200078e02ff */
[----:B------:R-:W-:Y:S01]  /*0ed0*/  LOP3.LUT R186, R186, UR32, R129, 0x96, !PT ;  /* 0x00000020baba7c12 */ /* 0x000fe2000f8e9681 */
[----:B------:R-:W-:Y:S01]  /*0ee0*/  IMAD.MOV.U32 R0, RZ, RZ, 0x1 ;  /* 0x00000001ff007424 */ /* 0x000fe200078e00ff */
[----:B------:R-:W-:Y:S01]  /*0ef0*/  SHF.L.U32 R125, R125, 0x3, RZ ;  /* 0x000000037d7d7819 */ /* 0x000fe200000006ff */
[----:B------:R-:W-:Y:S01]  /*0f00*/  ULDC UR9, c[0x0][0x294] ;  /* 0x0000a50000097ab9 */ /* 0x000fe20000000800 */
[----:B------:R-:W-:Y:S01]  /*0f10*/  VIMNMX R127, R127, 0x20, PT ;  /* 0x000000207f7f7848 */ /* 0x000fe20003fe0100 */
[----:B------:R-:W-:Y:S01]  /*0f20*/  ULDC UR12, c[0x0][0x290] ;  /* 0x0000a400000c7ab9 */ /* 0x000fe20000000800 */
[----:B------:R-:W-:Y:S01]  /*0f30*/  I2FP.F32.U32 R125, R125 ;  /* 0x0000007d007d7245 */ /* 0x000fe20000201000 */
[----:B------:R-:W-:Y:S01]  /*0f40*/  UISETP.NE.AND UP0, UPT, UR8, URZ, UPT ;  /* 0x0000003f0800728c */ /* 0x000fe2000bf05270 */
[----:B------:R-:W-:Y:S01]  /*0f50*/  LOP3.LUT R185, R185, UR31, R124, 0x96, !PT ;  /* 0x0000001fb9b97c12 */ /* 0x000fe2000f8e967c */
[----:B------:R-:W-:Y:S01]  /*0f60*/  IMAD.IADD R127, R132, 0x1, R127 ;  /* 0x00000001847f7824 */ /* 0x000fe200078e027f */
[----:B------:R4:W0:Y:S01]  /*0f70*/  MUFU.RCP R188, R125 ;  /* 0x0000007d00bc7308 */ /* 0x0008220000001000 */
[----:B------:R-:W-:Y:S01]  /*0f80*/  ULDC.64 UR10, c[0x0][0x298] ;  /* 0x0000a600000a7ab9 */ /* 0x000fe20000000a00 */
[----:B------:R-:W-:Y:S01]  /*0f90*/  ULDC.64 UR14, c[0x0][0x210] ;  /* 0x00008400000e7ab9 */ /* 0x000fe20000000a00 */
[----:B------:R-:W-:-:S07]  /*0fa0*/  IMAD.SHL.U32 R191, R127, 0x8, RZ ;  /* 0x000000087fbf7824 */ /* 0x000fce00078e00ff */
.L_x_18221:
[----:B01234-:R-:W1:Y:S08]  /*0fb0*/  LDC.64 R178, c[0x0][0x280] ;  /* 0x0000a000ffb27b82 */ /* 0x01fe700000000a00 */
[----:B------:R-:W2:Y:S08]  /*0fc0*/  LDC R177, c[0x0][0x218] ;  /* 0x00008600ffb17b82 */ /* 0x000eb00000000800 */
[----:B------:R-:W3:Y:S01]  /*0fd0*/  LDC.64 R202, c[0x0][0x288] ;  /* 0x0000a200ffca7b82 */ /* 0x000ee20000000a00 */
[----:B-1----:R-:W-:-:S06]  /*0fe0*/  IMAD.WIDE R178, R184, 0x4, R178 ;  /* 0x00000004b8b27825 */ /* 0x002fcc00078e02b2 */
[----:B------:R1:W4:Y:S01]  /*0ff0*/  LDG.E R179, desc[UR6][R178.64] ;  /* 0x00000006b2b37981 */ /* 0x000322000c1e1900 */
[C---:B--2---:R-:W-:Y:S02]  /*1000*/  IMAD R201, R184.reuse, R177, RZ ;  /* 0x000000b1b8c97224 */ /* 0x044fe400078e02ff */
[----:B---3--:R-:W-:Y:S01]  /*1010*/  IMAD.WIDE R202, R184, 0x4, R202 ;  /* 0x00000004b8ca7825 */ /* 0x008fe200078e02ca */
[----:B------:R-:W-:Y:S04]  /*1020*/  BSSY B0, `(.L_x_17832) ;  /* 0x000032a000007945 */ /* 0x000fe80003800000 */
[----:B-----5:R2:W5:Y:S01]  /*1030*/  LDG.E R176, desc[UR6][R202.64] ;  /* 0x00000006cab07981 */ /* 0x020562000c1e1900 */
[----:B-1----:R-:W-:Y:S02]  /*1040*/  SHF.R.S32.HI R178, RZ, 0x1f, R184 ;  /* 0x0000001fffb27819 */ /* 0x002fe400000114b8 */
[----:B----4-:R-:W-:-:S13]  /*1050*/  ISETP.GE.AND P1, PT, R179, 0x1, PT ;  /* 0x00000001b300780c */ /* 0x010fda0003f26270 */
[----:B------:R-:W-:-:S04]  /*1060*/  @P1 VIADD R204, R179, 0xffffffff ;  /* 0xffffffffb3cc1836 */ /* 0x000fc80000000000 */
[----:B------:R-:W-:Y:S01]  /*1070*/  @P1 IMAD R206, R204, R177, RZ ;  /* 0x000000b1ccce1224 */ /* 0x000fe200078e02ff */
[----:B------:R-:W-:-:S04]  /*1080*/  SHF.R.S32.HI R204, RZ, 0x1f, R201 ;  /* 0x0000001fffcc7819 */ /* 0x000fc800000114c9 */
[----:B------:R-:W-:Y:S02]  /*1090*/  LEA.HI R205, R204, R201, RZ, 0x3 ;  /* 0x000000c9cccd7211 */ /* 0x000fe400078f18ff */
[----:B------:R-:W-:Y:S02]  /*10a0*/  @P1 SHF.R.S32.HI R207, RZ, 0x1f, R206 ;  /* 0x0000001fffcf1819 */ /* 0x000fe400000114ce */
[----:B--2---:R-:W-:Y:S02]  /*10b0*/  LEA.HI.SX32 R202, R205, R182, 0x1d ;  /* 0x000000b6cdca7211 */ /* 0x004fe400078feaff */
[----:B------:R-:W-:Y:S02]  /*10c0*/  @P1 LEA.HI R207, R207, R206, RZ, 0x3 ;  /* 0x000000cecfcf1211 */ /* 0x000fe400078f18ff */
[----:B------:R-:W-:Y:S02]  /*10d0*/  @P1 LOP3.LUT R182, R2, 0x7f, RZ, 0xc0, !PT ;  /* 0x0000007f02b61812 */ /* 0x000fe400078ec0ff */
[----:B------:R-:W-:-:S02]  /*10e0*/  MOV R201, RZ ;  /* 0x000000ff00c97202 */ /* 0x000fc40000000f00 */
[----:B------:R-:W-:Y:S01]  /*10f0*/  @P1 LEA.HI.SX32 R201, R207, R182, 0x1d ;  /* 0x000000b6cfc91211 */ /* 0x000fe200078feaff */
[----:B------:R-:W-:Y:S06]  /*1100*/  @!P0 BRA `(.L_x_17833) ;  /* 0x00000030006c8947 */ /* 0x000fec0003800000 */
        /* <DEDUP_REMOVED lines=29> */
.L_x_17837:
[----:B------:R-:W-:-:S07]  /*12e0*/  MOV R136, R190 ;  /* 0x000000be00887202 */ /* 0x000fce0000000f00 */
.L_x_17838:
[----:B------:R-:W-:Y:S05]  /*12f0*/  BSYNC B2 ;  /* 0x0000000000027941 */ /* 0x000fea0003800000 */
.L_x_17836:
        /* <DEDUP_REMOVED lines=16> */
.L_x_17842:
[----:B------:R-:W-:Y:S05]  /*1400*/  BSYNC B3 ;  /* 0x0000000000037941 */ /* 0x000fea0003800000 */
.L_x_17841:
        /* <DEDUP_REMOVED lines=44> */
.L_x_17840:
[----:B------:R-:W-:Y:S05]  /*16d0*/  BSYNC B2 ;  /* 0x0000000000027941 */ /* 0x000fea0003800000 */
.L_x_17839:
        /* <DEDUP_REMOVED lines=11> */
.L_x_17835:
[----:B------:R-:W-:Y:S05]  /*1790*/  BSYNC B1 ;  /* 0x0000000000017941 */ /* 0x000fea0003800000 */
.L_x_17834:
        /* <DEDUP_REMOVED lines=18> */
.L_x_17846:
[----:B------:R-:W-:-:S07]  /*18c0*/  MOV R137, R190 ;  /* 0x000000be00897202 */ /* 0x000fce0000000f00 */
.L_x_17847:
[----:B------:R-:W-:Y:S05]  /*18d0*/  BSYNC B2 ;  /* 0x0000000000027941 */ /* 0x000fea0003800000 */
.L_x_17845:
        /* <DEDUP_REMOVED lines=16> */
.L_x_17851:
[----:B------:R-:W-:Y:S05]  /*19e0*/  BSYNC B3 ;  /* 0x0000000000037941 */ /* 0x000fea0003800000 */
.L_x_17850:
        /* <DEDUP_REMOVED lines=43> */
.L_x_17849:
[----:B------:R-:W-:Y:S05]  /*1ca0*/  BSYNC B2 ;  /* 0x0000000000027941 */ /* 0x000fea0003800000 */
.L_x_17848:
        /* <DEDUP_REMOVED lines=12> */
.L_x_17844:
[----:B------:R-:W-:Y:S05]  /*1d70*/  BSYNC B1 ;  /* 0x0000000000017941 */ /* 0x000fea0003800000 */
.L_x_17843:
        /* <DEDUP_REMOVED lines=18> */
.L_x_17855:
[----:B------:R-:W-:-:S07]  /*1ea0*/  IMAD.MOV.U32 R138, RZ, RZ, R190 ;  /* 0x000000ffff8a7224 */ /* 0x000fce00078e00be */
.L_x_17856:
[----:B------:R-:W-:Y:S05]  /*1eb0*/  BSYNC B2 ;  /* 0x0000000000027941 */ /* 0x000fea0003800000 */
.L_x_17854:
        /* <DEDUP_REMOVED lines=16> */
.L_x_17860:
[----:B------:R-:W-:Y:S05]  /*1fc0*/  BSYNC B3 ;  /* 0x0000000000037941 */ /* 0x000fea0003800000 */
.L_x_17859:
        /* <DEDUP_REMOVED lines=42> */
[----:B------:R-:W-:Y:S01]  /*2270*/  IMAD.MOV.U32 R190, RZ, RZ, R142 ;  /* 0x000000ffffbe7224 */ /* 0x000fe200078e008e */
[----:B------:R-:W-:-:S09]  /*2280*/  LOP3.LUT R186, R141, UR32, R186, 0x96, !PT ;  /* 0x000000208dba7c12 */ /* 0x000fd2000f8e96ba */
.L_x_17858:
[----:B------:R-:W-:Y:S05]  /*2290*/  BSYNC B2 ;  /* 0x0000000000027941 */ /* 0x000fea0003800000 */
.L_x_17857:
        /* <DEDUP_REMOVED lines=11> */
.L_x_17853:
[----:B------:R-:W-:Y:S05]  /*2350*/  BSYNC B1 ;  /* 0x0000000000017941 */ /* 0x000fea0003800000 */
.L_x_17852:
        /* <DEDUP_REMOVED lines=18> */
.L_x_17864:
[----:B------:R-:W-:-:S07]  /*2480*/  IMAD.MOV.U32 R139, RZ, RZ, R190 ;  /* 0x000000ffff8b7224 */ /* 0x000fce00078e00be */
.L_x_17865:
[----:B------:R-:W-:Y:S05]  /*2490*/  BSYNC B2 ;  /* 0x0000000000027941 */ /* 0x000fea0003800000 */
.L_x_17863:
        /* <DEDUP_REMOVED lines=16> */
.L_x_17869:
[----:B------:R-:W-:Y:S05]  /*25a0*/  BSYNC B3 ;  /* 0x0000000000037941 */ /* 0x000fea0003800000 */
.L_x_17868:
        /* <DEDUP_REMOVED lines=44> */
.L_x_17867:
[----:B------:R-:W-:Y:S05]  /*2870*/  BSYNC B2 ;  /* 0x0000000000027941 */ /* 0x000fea0003800000 */
.L_x_17866:
        /* <DEDUP_REMOVED lines=12> */
.L_x_17862:
[----:B------:R-:W-:Y:S05]  /*2940*/  BSYNC B1 ;  /* 0x0000000000017941 */ /* 0x000fea0003800000 */
.L_x_17861:
        /* <DEDUP_REMOVED lines=18> */
.L_x_17873:
[----:B------:R-:W-:-:S07]  /*2a70*/  IMAD.MOV.U32 R140, RZ, RZ, R190 ;  /* 0x000000ffff8c7224 */ /* 0x000fce00078e00be */
.L_x_17874:
[----:B------:R-:W-:Y:S05]  /*2a80*/  BSYNC B2 ;  /* 0x0000000000027941 */ /* 0x000fea0003800000 */
.L_x_17872:
        /* <DEDUP_REMOVED lines=16> */
.L_x_17878:
[----:B------:R-:W-:Y:S05]  /*2b90*/  BSYNC B3 ;  /* 0x0000000000037941 */ /* 0x000fea0003800000 */
.L_x_17877:
        /* <DEDUP_REMOVED lines=44> */
.L_x_17876:
[----:B------:R-:W-:Y:S05]  /*2e60*/  BSYNC B2 ;  /* 0x0000000000027941 */ /* 0x000fea0003800000 */
.L_x_17875:
        /* <DEDUP_REMOVED lines=11> */
.L_x_17871:
[----:B------:R-:W-:Y:S05]  /*2f20*/  BSYNC B1 ;  /* 0x0000000000017941 */ /* 0x000fea0003800000 */
.L_x_17870:
        /* <DEDUP_REMOVED lines=18> */
.L_x_17882:
[----:B------:R-:W-:-:S07]  /*3050*/  IMAD.MOV.U32 R141, RZ, RZ, R190 ;  /* 0x000000ffff8d7224 */ /* 0x000fce00078e00be */
.L_x_17883:
[----:B------:R-:W-:Y:S05]  /*3060*/  BSYNC B2 ;  /* 0x0000000000027941 */ /* 0x000fea0003800000 */
.L_x_17881:
        /* <DEDUP_REMOVED lines=16> */
.L_x_17887:
[----:B------:R-:W-:Y:S05]  /*3170*/  BSYNC B3 ;  /* 0x0000000000037941 */ /* 0x000fea0003800000 */
.L_x_17886:
        /* <DEDUP_REMOVED lines=44> */
.L_x_17885:
[----:B------:R-:W-:Y:S05]  /*3440*/  BSYNC B2 ;  /* 0x0000000000027941 */ /* 0x000fea0003800000 */
.L_x_17884:
        /* <DEDUP_REMOVED lines=12> */
.L_x_17880:
[----:B------:R-:W-:Y:S05]  /*3510*/  BSYNC B1 ;  /* 0x0000000000017941 */ /* 0x000fea0003800000 */
.L_x_17879:
        /* <DEDUP_REMOVED lines=18> */
.L_x_17891:
[----:B------:R-:W-:-:S07]  /*3640*/  IMAD.MOV.U32 R142, RZ, RZ, R190 ;  /* 0x000000ffff8e7224 */ /* 0x000fce00078e00be */
.L_x_17892:
[----:B------:R-:W-:Y:S05]  /*3650*/  BSYNC B2 ;  /* 0x0000000000027941 */ /* 0x000fea0003800000 */
.L_x_17890:
        /* <DEDUP_REMOVED lines=16> */
.L_x_17896:
[----:B------:R-:W-:Y:S05]  /*3760*/  BSYNC B3 ;  /* 0x0000000000037941 */ /* 0x000fea0003800000 */
.L_x_17895:
        /* <DEDUP_REMOVED lines=44> */
.L_x_17894:
[----:B------:R-:W-:Y:S05]  /*3a30*/  BSYNC B2 ;  /* 0x0000000000027941 */ /* 0x000fea0003800000 */
.L_x_17893:
        /* <DEDUP_REMOVED lines=11> */
.L_x_17889:
[----:B------:R-:W-:Y:S05]  /*3af0*/  BSYNC B1 ;  /* 0x0000000000017941 */ /* 0x000fea0003800000 */
.L_x_17888:
        /* <DEDUP_REMOVED lines=18> */
.L_x_17900:
[----:B------:R-:W-:-:S07]  /*3c20*/  IMAD.MOV.U32 R143, RZ, RZ, R190 ;  /* 0x000000ffff8f7224 */ /* 0x000fce00078e00be */
.L_x_17901:
[----:B------:R-:W-:Y:S05]  /*3c30*/  BSYNC B2 ;  /* 0x0000000000027941 */ /* 0x000fea0003800000 */
.L_x_17899:
        /* <DEDUP_REMOVED lines=16> */
.L_x_17905:
[----:B------:R-:W-:Y:S05]  /*3d40*/  BSYNC B3 ;  /* 0x0000000000037941 */ /* 0x000fea0003800000 */
.L_x_17904:
        /* <DEDUP_REMOVED lines=44> */
.L_x_17903:
[----:B------:R-:W-:Y:S05]  /*4010*/  BSYNC B2 ;  /* 0x0000000000027941 */ /* 0x000fea0003800000 */
.L_x_17902:
[----:B------:R-:W-:Y:S01]  /*4020*/  PRMT R199, R131, 0x7632, R199 ;  /* 0x0000763283c77816 */ /* 0x000fe200000000c7 */
[----:B------:R-:W-:Y:S01]  /*4030*/  IMAD.MOV.U32 R204, RZ, RZ, 0x2f800000 ;  /* 0x2f800000ffcc7424 */ /* 0x000fe200078e00ff */
[----:B------:R-:W-:-:S03]  /*4040*/  I2FP.F32.U32 R143, R143 ;  /* 0x0000008f008f7245 */ /* 0x000fc60000201000 */
[----:B------:R-:W-:Y:S02]  /*4050*/  IMAD.U32 R199, R199, 0x10000, RZ ;  /* 0x00010000c7c77824 */ /* 0x000fe400078e00ff */
[----:B------:R-:W-:Y:S02]  /*4060*/  FFMA.FTZ R143, R143, R204, 1.1641532182693481445e-10 ;  /* 0x2f0000008f8f7423 */ /* 0x000fe400000100cc */
[----:B------:R-:W-:-:S03]  /*4070*/  FMUL.FTZ R199, R199, UR11 ;  /* 0x0000000bc7c77c20 */ /* 0x000fc60008410000 */
[----:B------:R-:W-:Y:S01]  /*4080*/  FSETP.GTU.FTZ.AND P3, PT, R143, UR9, PT ;  /* 0x000000098f007c0b */ /* 0x000fe2000bf7c000 */
[----:B------:R-:W-:-:S05]  /*4090*/  FMUL.FTZ R199, R199, UR10 ;  /* 0x0000000ac7c77c20 */ /* 0x000fca0008410000 */
[----:B------:R-:W-:Y:S02]  /*40a0*/  FSEL R204, R199, RZ, !P3 ;  /* 0x000000ffc7cc7208 */ /* 0x000fe40005800000 */
[----:B------:R-:W-:-:S03]  /*40b0*/  SEL R199, RZ, 0x1, P3 ;  /* 0x00000001ffc77807 */ /* 0x000fc60001800000 */
[----:B------:R-:W-:-:S04]  /*40c0*/  FMUL.FTZ R143, R107, R204 ;  /* 0x000000cc6b8f7220 */ /* 0x000fc80000410000 */
[----:B------:R-:W-:-:S07]  /*40d0*/  @P2 FADD.FTZ R143, R135, R143 ;  /* 0x0000008f878f2221 */ /* 0x000fce0000010000 */
.L_x_17898:
[----:B------:R-:W-:Y:S05]  /*40e0*/  BSYNC B1 ;  /* 0x0000000000017941 */ /* 0x000fea0003800000 */
.L_x_17897:
[----:B------:R-:W1:Y:S01]  /*40f0*/  LDC.64 R204, c[0x0][0x238] ;  /* 0x00008e00ffcc7b82 */ /* 0x000e620000000a00 */
[----:B------:R-:W-:Y:S01]  /*4100*/  BSSY B1, `(.L_x_17906) ;  /* 0x0000019000017945 */ /* 0x000fe20003800000 */
[----:B-1----:R-:W-:-:S05]  /*4110*/  IMAD.WIDE.U32 R204, R202, 0x20, R204 ;  /* 0x00000020cacc7825 */ /* 0x002fca00078e00cc */
[----:B------:R1:W-:Y:S04]  /*4120*/  STG.E.128 desc[UR6][R204.64], R136 ;  /* 0x00000088cc007986 */ /* 0x0003e8000c101d06 */
[----:B------:R1:W-:Y:S01]  /*4130*/  STG.E.128 desc[UR6][R204.64+0x10], R140 ;  /* 0x0000108ccc007986 */ /* 0x0003e2000c101d06 */
[----:B------:R-:W-:Y:S05]  /*4140*/  @!P1 BRA `(.L_x_17907) ;  /* 0x0000000000509947 */ /* 0x000fea0003800000 */
[----:B------:R-:W-:Y:S01]  /*4150*/  SHF.L.U32 R206, R198, 0x10, RZ ;  /* 0x00000010c6ce7819 */ /* 0x000fe200000006ff */
[----:B-1----:R-:W1:Y:S01]  /*4160*/  LDC.64 R204, c[0x0][0x240] ;  /* 0x00009000ffcc7b82 */ /* 0x002e620000000a00 */
        /* <DEDUP_REMOVED lines=18> */
.L_x_17907:
[----:B------:R-:W-:Y:S05]  /*4290*/  BSYNC B1 ;  /* 0x0000000000017941 */ /* 0x000fea0003800000 */
.L_x_17906:
[----:B------:R-:W-:Y:S02]  /*42a0*/  VIADD R202, R202, 0x80 ;  /* 0x00000080caca7836 */ /* 0x000fe40000000000 */
[----:B------:R-:W-:-:S07]  /*42b0*/  VIADD R201, R201, 0x80 ;  /* 0x00000080c9c97836 */ /* 0x000fce0000000000 */
.L_x_17833:
[----:B------:R-:W-:Y:S05]  /*42c0*/  BSYNC B0 ;  /* 0x0000000000007941 */ /* 0x000fea0003800000 */
.L_x_17832:
        /* <DEDUP_REMOVED lines=32> */
.L_x_17913:
[----:B------:R-:W-:-:S07]  /*44d0*/  IMAD.MOV.U32 R144, RZ, RZ, R190 ;  /* 0x000000ffff907224 */ /* 0x000fce00078e00be */
.L_x_17914:
[----:B------:R-:W-:Y:S05]  /*44e0*/  BSYNC B2 ;  /* 0x0000000000027941 */ /* 0x000fea0003800000 */
.L_x_17912:
        /* <DEDUP_REMOVED lines=16> */
.L_x_17918:
[----:B------:R-:W-:Y:S05]  /*45f0*/  BSYNC B3 ;  /* 0x0000000000037941 */ /* 0x000fea0003800000 */
.L_x_17917:
        /* <DEDUP_REMOVED lines=42> */
[----:B------:R-:W-:Y:S01]  /*48a0*/  LOP3.LUT R186, R147, UR32, R186, 0x96, !PT ;  /* 0x0000002093ba7c12 */ /* 0x000fe2000f8e96ba */
[----:B------:R-:W-:-:S07]  /*48b0*/  IMAD.MOV.U32 R192, RZ, RZ, R146 ;  /* 0x000000ffffc07224 */ /* 0x000fce00078e0092 */
.L_x_17916:
[----:B------:R-:W-:Y:S05]  /*48c0*/  BSYNC B2 ;  /* 0x0000000000027941 */ /* 0x000fea0003800000 */
.L_x_17915:
        /* <DEDUP_REMOVED lines=11> */
.L_x_17911:
[----:B------:R-:W-:Y:S05]  /*4980*/  BSYNC B1 ;  /* 0x0000000000017941 */ /* 0x000fea0003800000 */
.L_x_17910:
        /* <DEDUP_REMOVED lines=18> */
.L_x_17922:
[----:B------:R-:W-:-:S07]  /*4ab0*/  IMAD.MOV.U32 R145, RZ, RZ, R190 ;  /* 0x000000ffff917224 */ /* 0x000fce00078e00be */
.L_x_17923:
[----:B------:R-:W-:Y:S05]  /*4ac0*/  BSYNC B2 ;  /* 0x0000000000027941 */ /* 0x000fea0003800000 */
.L_x_17921:
        /* <DEDUP_REMOVED lines=16> */
.L_x_17927:
[----:B------:R-:W-:Y:S05]  /*4bd0*/  BSYNC B3 ;  /* 0x0000000000037941 */ /* 0x000fea0003800000 */
.L_x_17926:
        /* <DEDUP_REMOVED lines=43> */
.L_x_17925:
[----:B------:R-:W-:Y:S05]  /*4e90*/  BSYNC B2 ;  /* 0x0000000000027941 */ /* 0x000fea0003800000 */
.L_x_17924:
        /* <DEDUP_REMOVED lines=12> */
.L_x_17920:
[----:B------:R-:W-:Y:S05]  /*4f60*/  BSYNC B1 ;  /* 0x0000000000017941 */ /* 0x000fea0003800000 */
.L_x_17919:
        /* <DEDUP_REMOVED lines=18> */
.L_x_17931:
[----:B------:R-:W-:-:S07]  /*5090*/  IMAD.MOV.U32 R146, RZ, RZ, R190 ;  /* 0x000000ffff927224 */ /* 0x000fce00078e00be */
.L_x_17932:
[----:B------:R-:W-:Y:S05]  /*50a0*/  BSYNC B2 ;  /* 0x0000000000027941 */ /* 0x000fea0003800000 */
.L_x_17930:
        /* <DEDUP_REMOVED lines=16> */
.L_x_17936:
[----:B------:R-:W-:Y:S05]  /*51b0*/  BSYNC B3 ;  /* 0x0000000000037941 */ /* 0x000fea0003800000 */
.L_x_17935:
        /* <DEDUP_REMOVED lines=44> */
.L_x_17934:
[----:B------:R-:W-:Y:S05]  /*5480*/  BSYNC B2 ;  /* 0x0000000000027941 */ /* 0x000fea0003800000 */
.L_x_17933:
        /* <DEDUP_REMOVED lines=11> */
.L_x_17929:
[----:B------:R-:W-:Y:S05]  /*5540*/  BSYNC B1 ;  /* 0x0000000000017941 */ /* 0x000fea0003800000 */
.L_x_17928:
        /* <DEDUP_REMOVED lines=18> */
.L_x_17940:
[----:B------:R-:W-:-:S07]  /*5670*/  IMAD.MOV.U32 R147, RZ, RZ, R190 ;  /* 0x000000ffff937224 */ /* 0x000fce00078e00be */
.L_x_17941:
[----:B------:R-:W-:Y:S05]  /*5680*/  BSYNC B2 ;  /* 0x0000000000027941 */ /* 0x000fea0003800000 */
.L_x_17939:
        /* <DEDUP_REMOVED lines=16> */
.L_x_17945:
[----:B------:R-:W-:Y:S05]  /*5790*/  BSYNC B3 ;  /* 0x0000000000037941 */ /* 0x000fea0003800000 */
.L_x_17944:
        /* <DEDUP_REMOVED lines=44> */
.L_x_17943:
[----:B------:R-:W-:Y:S05]  /*5a60*/  BSYNC B2 ;  /* 0x0000000000027941 */ /* 0x000fea0003800000 */
.L_x_17942:
        /* <DEDUP_REMOVED lines=12> */
.L_x_17938:
[----:B------:R-:W-:Y:S05]  /*5b30*/  BSYNC B1 ;  /* 0x0000000000017941 */ /* 0x000fea0003800000 */
.L_x_17937:
        /* <DEDUP_REMOVED lines=18> */
.L_x_17949:
[----:B------:R-:W-:-:S07]  /*5c60*/  IMAD.MOV.U32 R148, RZ, RZ, R190 ;  /* 0x000000ffff947224 */ /* 0x000fce00078e00be */
.L_x_17950:
[----:B------:R-:W-:Y:S05]  /*5c70*/  BSYNC B2 ;  /* 0x0000000000027941 */ /* 0x000fea0003800000 */
.L_x_17948:
        /* <DEDUP_REMOVED lines=16> */
.L_x_17954:
[----:B------:R-:W-:Y:S05]  /*5d80*/  BSYNC B3 ;  /* 0x0000000000037941 */ /* 0x000fea0003800000 */
.L_x_17953:
        /* <DEDUP_REMOVED lines=44> */
.L_x_17952:
[----:B------:R-:W-:Y:S05]  /*6050*/  BSYNC B2 ;  /* 0x0000000000027941 */ /* 0x000fea0003800000 */
.L_x_17951:
        /* <DEDUP_REMOVED lines=11> */
.L_x_17947:
[----:B------:R-:W-:Y:S05]  /*6110*/  BSYNC B1 ;  /* 0x0000000000017941 */ /* 0x000fea0003800000 */
.L_x_17946:
        /* <DEDUP_REMOVED lines=18> */
.L_x_17958:
[----:B------:R-:W-:-:S07]  /*6240*/  IMAD.MOV.U32 R149, RZ, RZ, R190 ;  /* 0x000000ffff957224 */ /* 0x000fce00078e00be */
.L_x_17959:
[----:B------:R-:W-:Y:S05]  /*6250*/  BSYNC B2 ;  /* 0x0000000000027941 */ /* 0x000fea0003800000 */
.L_x_17957:
        /* <DEDUP_REMOVED lines=16> */
.L_x_17963:
[----:B------:R-:W-:Y:S05]  /*6360*/  BSYNC B3 ;  /* 0x0000000000037941 */ /* 0x000fea0003800000 */
.L_x_17962:
        /* <DEDUP_REMOVED lines=44> */
.L_x_17961:
[----:B------:R-:W-:Y:S05]  /*6630*/  BSYNC B2 ;  /* 0x0000000000027941 */ /* 0x000fea0003800000 */
.L_x_17960:
        /* <DEDUP_REMOVED lines=12> */
.L_x_17956:
[----:B------:R-:W-:Y:S05]  /*6700*/  BSYNC B1 ;  /* 0x0000000000017941 */ /* 0x000fea0003800000 */
.L_x_17955:
        /* <DEDUP_REMOVED lines=18> */
.L_x_17967:
[----:B------:R-:W-:-:S07]  /*6830*/  IMAD.MOV.U32 R150, RZ, RZ, R190 ;  /* 0x000000ffff967224 */ /* 0x000fce00078e00be */
.L_x_17968:
[----:B------:R-:W-:Y:S05]  /*6840*/  BSYNC B2 ;  /* 0x0000000000027941 */ /* 0x000fea0003800000 */
.L_x_17966:
        /* <DEDUP_REMOVED lines=16> */
.L_x_17972:
[----:B------:R-:W-:Y:S05]  /*6950*/  BSYNC B3 ;  /* 0x0000000000037941 */ /* 0x000fea0003800000 */
.L_x_17971:
        /* <DEDUP_REMOVED lines=44> */
.L_x_17970:
[----:B------:R-:W-:Y:S05]  /*6c20*/  BSYNC B2 ;  /* 0x0000000000027941 */ /* 0x000fea0003800000 */
.L_x_17969:
        /* <DEDUP_REMOVED lines=11> */
.L_x_17965:
[----:B------:R-:W-:Y:S05]  /*6ce0*/  BSYNC B1 ;  /* 0x0000000000017941 */ /* 0x000fea0003800000 */
.L_x_17964:
        /* <DEDUP_REMOVED lines=18> */
.L_x_17976:
[----:B------:R-:W-:-:S07]  /*6e10*/  IMAD.MOV.U32 R151, RZ, RZ, R190 ;  /* 0x000000ffff977224 */ /* 0x000fce00078e00be */
.L_x_17977:
[----:B------:R-:W-:Y:S05]  /*6e20*/  BSYNC B2 ;  /* 0x0000000000027941 */ /* 0x000fea0003800000 */
.L_x_17975:
        /* <DEDUP_REMOVED lines=16> */
.L_x_17981:
[----:B------:R-:W-:Y:S05]  /*6f30*/  BSYNC B3 ;  /* 0x0000000000037941 */ /* 0x000fea0003800000 */
.L_x_17980:
        /* <DEDUP_REMOVED lines=44> */
.L_x_17979:
[----:B------:R-:W-:Y:S05]  /*7200*/  BSYNC B2 ;  /* 0x0000000000027941 */ /* 0x000fea0003800000 */
.L_x_17978:
        /* <DEDUP_REMOVED lines=12> */
.L_x_17974:
[----:B------:R-:W-:Y:S05]  /*72d0*/  BSYNC B1 ;  /* 0x0000000000017941 */ /* 0x000fea0003800000 */
.L_x_17973:
[----:B------:R-:W1:Y:S01]  /*72e0*/  LDC.64 R204, c[0x0][0x238] ;  /* 0x00008e00ffcc7b82 */ /* 0x000e620000000a00 */
[----:B------:R-:W-:Y:S01]  /*72f0*/  BSSY B1, `(.L_x_17982) ;  /* 0x0000019000017945 */ /* 0x000fe20003800000 */
[----:B-1----:R-:W-:-:S05]  /*7300*/  IMAD.WIDE.U32 R204, R202, 0x20, R204 ;  /* 0x00000020cacc7825 */ /* 0x002fca00078e00cc */
[----:B------:R1:W-:Y:S04]  /*7310*/  STG.E.128 desc[UR6][R204.64], R144 ;  /* 0x00000090cc007986 */ /* 0x0003e8000c101d06 */
[----:B------:R1:W-:Y:S01]  /*7320*/  STG.E.128 desc[UR6][R204.64+0x10], R148 ;  /* 0x00001094cc007986 */ /* 0x0003e2000c101d06 */
[----:B------:R-:W-:Y:S05]  /*7330*/  @!P1 BRA `(.L_x_17983) ;  /* 0x0000000000509947 */ /* 0x000fea0003800000 */
[----:B------:R-:W-:Y:S01]  /*7340*/  IMAD.U32 R206, R198, 0x10000, RZ ;  /* 0x00010000c6ce7824 */ /* 0x000fe200078e00ff */
[----:B-1----:R-:W1:Y:S01]  /*7350*/  LDC.64 R204, c[0x0][0x240] ;  /* 0x00009000ffcc7b82 */ /* 0x002e620000000a00 */
        /* <DEDUP_REMOVED lines=18> */
.L_x_17983:
[----:B------:R-:W-:Y:S05]  /*7480*/  BSYNC B1 ;  /* 0x0000000000017941 */ /* 0x000fea0003800000 */
.L_x_17982:
[----:B------:R-:W-:Y:S01]  /*7490*/  IADD3 R202, R202, 0x80, RZ ;  /* 0x00000080caca7810 */ /* 0x000fe20007ffe0ff */
[----:B------:R-:W-:-:S07]  /*74a0*/  VIADD R201, R201, 0x80 ;  /* 0x00000080c9c97836 */ /* 0x000fce0000000000 */
.L_x_17909:
[----:B------:R-:W-:Y:S05]  /*74b0*/  BSYNC B0 ;  /* 0x0000000000007941 */ /* 0x000fea0003800000 */
.L_x_17908:
        /* <DEDUP_REMOVED lines=32> */
.L_x_17989:
[----:B------:R-:W-:-:S07]  /*76c0*/  IMAD.MOV.U32 R152, RZ, RZ, R190 ;  /* 0x000000ffff987224 */ /* 0x000fce00078e00be */
.L_x_17990:
[----:B------:R-:W-:Y:S05]  /*76d0*/  BSYNC B2 ;  /* 0x0000000000027941 */ /* 0x000fea0003800000 */
.L_x_17988:
        /* <DEDUP_REMOVED lines=16> */
.L_x_17994:
[----:B------:R-:W-:Y:S05]  /*77e0*/  BSYNC B3 ;  /* 0x0000000000037941 */ /* 0x000fea0003800000 */
.L_x_17993:
        /* <DEDUP_REMOVED lines=44> */
.L_x_17992:
[----:B------:R-:W-:Y:S05]  /*7ab0*/  BSYNC B2 ;  /* 0x0000000000027941 */ /* 0x000fea0003800000 */
.L_x_17991:
        /* <DEDUP_REMOVED lines=11> */
.L_x_17987:
[----:B------:R-:W-:Y:S05]  /*7b70*/  BSYNC B1 ;  /* 0x0000000000017941 */ /* 0x000fea0003800000 */
.L_x_17986:
        /* <DEDUP_REMOVED lines=18> */
.L_x_17998:
[----:B------:R-:W-:-:S07]  /*7ca0*/  IMAD.MOV.U32 R153, RZ, RZ, R190 ;  /* 0x000000ffff997224 */ /* 0x000fce00078e00be */
.L_x_17999:
[----:B------:R-:W-:Y:S05]  /*7cb0*/  BSYNC B2 ;  /* 0x0000000000027941 */ /* 0x000fea0003800000 */
.L_x_17997:
        /* <DEDUP_REMOVED lines=16> */
.L_x_18003:
[----:B------:R-:W-:Y:S05]  /*7dc0*/  BSYNC B3 ;  /* 0x0000000000037941 */ /* 0x000fea0003800000 */
.L_x_18002:
        /* <DEDUP_REMOVED lines=43> */
.L_x_18001:
[----:B------:R-:W-:Y:S05]  /*8080*/  BSYNC B2 ;  /* 0x0000000000027941 */ /* 0x000fea0003800000 */
.L_x_18000:
        /* <DEDUP_REMOVED lines=12> */
.L_x_17996:
[----:B------:R-:W-:Y:S05]  /*8150*/  BSYNC B1 ;  /* 0x0000000000017941 */ /* 0x000fea0003800000 */
.L_x_17995:
        /* <DEDUP_REMOVED lines=18> */
.L_x_18007:
[----:B------:R-:W-:-:S07]  /*8280*/  MOV R154, R190 ;  /* 0x000000be009a7202 */ /* 0x000fce0000000f00 */
.L_x_18008:
[----:B------:R-:W-:Y:S05]  /*8290*/  BSYNC B2 ;  /* 0x0000000000027941 */ /* 0x000fea0003800000 */
.L_x_18006:
        /* <DEDUP_REMOVED lines=16> */
.L_x_18012:
[----:B------:R-:W-:Y:S05]  /*83a0*/  BSYNC B3 ;  /* 0x0000000000037941 */ /* 0x000fea0003800000 */
.L_x_18011:
        /* <DEDUP_REMOVED lines=44> */
.L_x_18010:
[----:B------:R-:W-:Y:S05]  /*8670*/  BSYNC B2 ;  /* 0x0000000000027941 */ /* 0x000fea0003800000 */
.L_x_18009:
        /* <DEDUP_REMOVED lines=11> */
.L_x_18005:
[----:B------:R-:W-:Y:S05]  /*8730*/  BSYNC B1 ;  /* 0x0000000000017941 */ /* 0x000fea0003800000 */
.L_x_18004:
        /* <DEDUP_REMOVED lines=18> */
.L_x_18016:
[----:B------:R-:W-:-:S07]  /*8860*/  MOV R155, R190 ;  /* 0x000000be009b7202 */ /* 0x000fce0000000f00 */
.L_x_18017:
[----:B------:R-:W-:Y:S05]  /*8870*/  BSYNC B2 ;  /* 0x0000000000027941 */ /* 0x000fea0003800000 */
.L_x_18015:
        /* <DEDUP_REMOVED lines=16> */
.L_x_18021:
[----:B------:R-:W-:Y:S05]  /*8980*/  BSYNC B3 ;  /* 0x0000000000037941 */ /* 0x000fea0003800000 */
.L_x_18020:
        /* <DEDUP_REMOVED lines=44> */
.L_x_18019:
[----:B------:R-:W-:Y:S05]  /*8c50*/  BSYNC B2 ;  /* 0x0000000000027941 */ /* 0x000fea0003800000 */
.L_x_18018:
        /* <DEDUP_REMOVED lines=12> */
.L_x_18014:
[----:B------:R-:W-:Y:S05]  /*8d20*/  BSYNC B1 ;  /* 0x0000000000017941 */ /* 0x000fea0003800000 */
.L_x_18013:
        /* <DEDUP_REMOVED lines=18> */
.L_x_18025:
[----:B------:R-:W-:-:S07]  /*8e50*/  MOV R156, R190 ;  /* 0x000000be009c7202 */ /* 0x000fce0000000f00 */
.L_x_18026:
[----:B------:R-:W-:Y:S05]  /*8e60*/  BSYNC B2 ;  /* 0x0000000000027941 */ /* 0x000fea0003800000 */
.L_x_18024:
        /* <DEDUP_REMOVED lines=16> */
.L_x_18030:
[----:B------:R-:W-:Y:S05]  /*8f70*/  BSYNC B3 ;  /* 0x0000000000037941 */ /* 0x000fea0003800000 */
.L_x_18029:
        /* <DEDUP_REMOVED lines=44> */
.L_x_18028:
[----:B------:R-:W-:Y:S05]  /*9240*/  BSYNC B2 ;  /* 0x0000000000027941 */ /* 0x000fea0003800000 */
.L_x_18027:
        /* <DEDUP_REMOVED lines=11> */
.L_x_18023:
[----:B------:R-:W-:Y:S05]  /*9300*/  BSYNC B1 ;  /* 0x0000000000017941 */ /* 0x000fea0003800000 */
.L_x_18022:
        /* <DEDUP_REMOVED lines=18> */
.L_x_18034:
[----:B------:R-:W-:-:S07]  /*9430*/  MOV R157, R190 ;  /* 0x000000be009d7202 */ /* 0x000fce0000000f00 */
.L_x_18035:
[----:B------:R-:W-:Y:S05]  /*9440*/  BSYNC B2 ;  /* 0x0000000000027941 */ /* 0x000fea0003800000 */
.L_x_18033:
        /* <DEDUP_REMOVED lines=16> */
.L_x_18039:
[----:B------:R-:W-:Y:S05]  /*9550*/  BSYNC B3 ;  /* 0x0000000000037941 */ /* 0x000fea0003800000 */
.L_x_18038:
        /* <DEDUP_REMOVED lines=44> */
.L_x_18037:
[----:B------:R-:W-:Y:S05]  /*9820*/  BSYNC B2 ;  /* 0x0000000000027941 */ /* 0x000fea0003800000 */
.L_x_18036:
        /* <DEDUP_REMOVED lines=12> */
.L_x_18032:
[----:B------:R-:W-:Y:S05]  /*98f0*/  BSYNC B1 ;  /* 0x0000000000017941 */ /* 0x000fea0003800000 */
.L_x_18031:
        /* <DEDUP_REMOVED lines=18> */
.L_x_18043:
[----:B------:R-:W-:-:S07]  /*9a20*/  MOV R158, R190 ;  /* 0x000000be009e7202 */ /* 0x000fce0000000f00 */
.L_x_18044:
[----:B------:R-:W-:Y:S05]  /*9a30*/  BSYNC B2 ;  /* 0x0000000000027941 */ /* 0x000fea0003800000 */
.L_x_18042:
        /* <DEDUP_REMOVED lines=16> */
.L_x_18048:
[----:B------:R-:W-:Y:S05]  /*9b40*/  BSYNC B3 ;  /* 0x0000000000037941 */ /* 0x000fea0003800000 */
.L_x_18047:
        /* <DEDUP_REMOVED lines=44> */
.L_x_18046:
[----:B------:R-:W-:Y:S05]  /*9e10*/  BSYNC B2 ;  /* 0x0000000000027941 */ /* 0x000fea0003800000 */
.L_x_18045:
        /* <DEDUP_REMOVED lines=11> */
.L_x_18041:
[----:B------:R-:W-:Y:S05]  /*9ed0*/  BSYNC B1 ;  /* 0x0000000000017941 */ /* 0x000fea0003800000 */
.L_x_18040:
        /* <DEDUP_REMOVED lines=18> */
.L_x_18052:
[----:B------:R-:W-:-:S07]  /*a000*/  MOV R159, R190 ;  /* 0x000000be009f7202 */ /* 0x000fce0000000f00 */
.L_x_18053:
[----:B------:R-:W-:Y:S05]  /*a010*/  BSYNC B2 ;  /* 0x0000000000027941 */ /* 0x000fea0003800000 */
.L_x_18051:
        /* <DEDUP_REMOVED lines=16> */
.L_x_18057:
[----:B------:R-:W-:Y:S05]  /*a120*/  BSYNC B3 ;  /* 0x0000000000037941 */ /* 0x000fea0003800000 */
.L_x_18056:
        /* <DEDUP_REMOVED lines=44> */
.L_x_18055:
[----:B------:R-:W-:Y:S05]  /*a3f0*/  BSYNC B2 ;  /* 0x0000000000027941 */ /* 0x000fea0003800000 */
.L_x_18054:
        /* <DEDUP_REMOVED lines=12> */
.L_x_18050:
[----:B------:R-:W-:Y:S05]  /*a4c0*/  BSYNC B1 ;  /* 0x0000000000017941 */ /* 0x000fea0003800000 */
.L_x_18049:
        /* <DEDUP_REMOVED lines=26> */
.L_x_18059:
[----:B------:R-:W-:Y:S05]  /*a670*/  BSYNC B1 ;  /* 0x0000000000017941 */ /* 0x000fea0003800000 */
.L_x_18058:
[----:B------:R-:W-:Y:S01]  /*a680*/  IADD3 R202, R202, 0x80, RZ ;  /* 0x00000080caca7810 */ /* 0x000fe20007ffe0ff */
[----:B------:R-:W-:-:S07]  /*a690*/  VIADD R201, R201, 0x80 ;  /* 0x00000080c9c97836 */ /* 0x000fce0000000000 */
.L_x_17985:
[----:B------:R-:W-:Y:S05]  /*a6a0*/  BSYNC B0 ;  /* 0x0000000000007941 */ /* 0x000fea0003800000 */
.L_x_17984:
        /* <DEDUP_REMOVED lines=32> */
.L_x_18065:
[----:B------:R-:W-:-:S07]  /*a8b0*/  IMAD.MOV.U32 R160, RZ, RZ, R190 ;  /* 0x000000ffffa07224 */ /* 0x000fce00078e00be */
.L_x_18066:
[----:B------:R-:W-:Y:S05]  /*a8c0*/  BSYNC B2 ;  /* 0x0000000000027941 */ /* 0x000fea0003800000 */
.L_x_18064:
        /* <DEDUP_REMOVED lines=16> */
.L_x_18070:
[----:B------:R-:W-:Y:S05]  /*a9d0*/  BSYNC B3 ;  /* 0x0000000000037941 */ /* 0x000fea0003800000 */
.L_x_18069:
        /* <DEDUP_REMOVED lines=44> */
.L_x_18068:
[----:B------:R-:W-:Y:S05]  /*aca0*/  BSYNC B2 ;  /* 0x0000000000027941 */ /* 0x000fea0003800000 */
.L_x_18067:
        /* <DEDUP_REMOVED lines=11> */
.L_x_18063:
[----:B------:R-:W-:Y:S05]  /*ad60*/  BSYNC B1 ;  /* 0x0000000000017941 */ /* 0x000fea0003800000 */
.L_x_18062:
        /* <DEDUP_REMOVED lines=18> */
.L_x_18074:
[----:B------:R-:W-:-:S07]  /*ae90*/  IMAD.MOV.U32 R161, RZ, RZ, R190 ;  /* 0x000000ffffa17224 */ /* 0x000fce00078e00be */
.L_x_18075:
[----:B------:R-:W-:Y:S05]  /*aea0*/  BSYNC B2 ;  /* 0x0000000000027941 */ /* 0x000fea0003800000 */
.L_x_18073:
        /* <DEDUP_REMOVED lines=16> */
.L_x_18079:
[----:B------:R-:W-:Y:S05]  /*afb0*/  BSYNC B3 ;  /* 0x0000000000037941 */ /* 0x000fea0003800000 */
.L_x_18078:
        /* <DEDUP_REMOVED lines=43> */
.L_x_18077:
[----:B------:R-:W-:Y:S05]  /*b270*/  BSYNC B2 ;  /* 0x0000000000027941 */ /* 0x000fea0003800000 */
.L_x_18076:
        /* <DEDUP_REMOVED lines=12> */
.L_x_18072:
[----:B------:R-:W-:Y:S05]  /*b340*/  BSYNC B1 ;  /* 0x0000000000017941 */ /* 0x000fea0003800000 */
.L_x_18071:
        /* <DEDUP_REMOVED lines=18> */
.L_x_18083:
[----:B------:R-:W-:-:S07]  /*b470*/  MOV R162, R190 ;  /* 0x000000be00a27202 */ /* 0x000fce0000000f00 */
.L_x_18084:
[----:B------:R-:W-:Y:S05]  /*b480*/  BSYNC B2 ;  /* 0x0000000000027941 */ /* 0x000fea0003800000 */
.L_x_18082:
        /* <DEDUP_REMOVED lines=16> */
.L_x_18088:
[----:B------:R-:W-:Y:S05]  /*b590*/  BSYNC B3 ;  /* 0x0000000000037941 */ /* 0x000fea0003800000 */
.L_x_18087:
        /* <DEDUP_REMOVED lines=44> */
.L_x_18086:
[----:B------:R-:W-:Y:S05]  /*b860*/  BSYNC B2 ;  /* 0x0000000000027941 */ /* 0x000fea0003800000 */
.L_x_18085:
        /* <DEDUP_REMOVED lines=11> */
.L_x_18081:
[----:B------:R-:W-:Y:S05]  /*b920*/  BSYNC B1 ;  /* 0x0000000000017941 */ /* 0x000fea0003800000 */
.L_x_18080:
        /* <DEDUP_REMOVED lines=18> */
.L_x_18092:
[----:B------:R-:W-:-:S07]  /*ba50*/  MOV R163, R190 ;  /* 0x000000be00a37202 */ /* 0x000fce0000000f00 */
.L_x_18093:
[----:B------:R-:W-:Y:S05]  /*ba60*/  BSYNC B2 ;  /* 0x0000000000027941 */ /* 0x000fea0003800000 */
.L_x_18091:
        /* <DEDUP_REMOVED lines=16> */
.L_x_18097:
[----:B------:R-:W-:Y:S05]  /*bb70*/  BSYNC B3 ;  /* 0x0000000000037941 */ /* 0x000fea0003800000 */
.L_x_18096:
        /* <DEDUP_REMOVED lines=44> */
.L_x_18095:
[----:B------:R-:W-:Y:S05]  /*be40*/  BSYNC B2 ;  /* 0x0000000000027941 */ /* 0x000fea0003800000 */
.L_x_18094:
        /* <DEDUP_REMOVED lines=12> */
.L_x_18090:
[----:B------:R-:W-:Y:S05]  /*bf10*/  BSYNC B1 ;  /* 0x0000000000017941 */ /* 0x000fea0003800000 */
.L_x_18089:
        /* <DEDUP_REMOVED lines=18> */
.L_x_18101:
[----:B------:R-:W-:-:S07]  /*c040*/  MOV R164, R190 ;  /* 0x000000be00a47202 */ /* 0x000fce0000000f00 */
.L_x_18102:
[----:B------:R-:W-:Y:S05]  /*c050*/  BSYNC B2 ;  /* 0x0000000000027941 */ /* 0x000fea0003800000 */
.L_x_18100:
        /* <DEDUP_REMOVED lines=16> */
.L_x_18106:
[----:B------:R-:W-:Y:S05]  /*c160*/  BSYNC B3 ;  /* 0x0000000000037941 */ /* 0x000fea0003800000 */
.L_x_18105:
        /* <DEDUP_REMOVED lines=44> */
.L_x_18104:
[----:B------:R-:W-:Y:S05]  /*c430*/  BSYNC B2 ;  /* 0x0000000000027941 */ /* 0x000fea0003800000 */
.L_x_18103:
        /* <DEDUP_REMOVED lines=11> */
.L_x_18099:
[----:B------:R-:W-:Y:S05]  /*c4f0*/  BSYNC B1 ;  /* 0x0000000000017941 */ /* 0x000fea0003800000 */
.L_x_18098:
        /* <DEDUP_REMOVED lines=18> */
.L_x_18110:
[----:B------:R-:W-:-:S07]  /*c620*/  MOV R165, R190 ;  /* 0x000000be00a57202 */ /* 0x000fce0000000f00 */
.L_x_18111:
[----:B------:R-:W-:Y:S05]  /*c630*/  BSYNC B2 ;  /* 0x0000000000027941 */ /* 0x000fea0003800000 */
.L_x_18109:
        /* <DEDUP_REMOVED lines=16> */
.L_x_18115:
[----:B------:R-:W-:Y:S05]  /*c740*/  BSYNC B3 ;  /* 0x0000000000037941 */ /* 0x000fea0003800000 */
.L_x_18114:
        /* <DEDUP_REMOVED lines=44> */
.L_x_18113:
[----:B------:R-:W-:Y:S05]  /*ca10*/  BSYNC B2 ;  /* 0x0000000000027941 */ /* 0x000fea0003800000 */
.L_x_18112:
        /* <DEDUP_REMOVED lines=12> */
.L_x_18108:
[----:B------:R-:W-:Y:S05]  /*cae0*/  BSYNC B1 ;  /* 0x0000000000017941 */ /* 0x000fea0003800000 */
.L_x_18107:
        /* <DEDUP_REMOVED lines=18> */
.L_x_18119:
[----:B------:R-:W-:-:S07]  /*cc10*/  MOV R166, R190 ;  /* 0x000000be00a67202 */ /* 0x000fce0000000f00 */
.L_x_18120:
[----:B------:R-:W-:Y:S05]  /*cc20*/  BSYNC B2 ;  /* 0x0000000000027941 */ /* 0x000fea0003800000 */
.L_x_18118:
        /* <DEDUP_REMOVED lines=16> */
.L_x_18124:
[----:B------:R-:W-:Y:S05]  /*cd30*/  BSYNC B3 ;  /* 0x0000000000037941 */ /* 0x000fea0003800000 */
.L_x_18123:
        /* <DEDUP_REMOVED lines=44> */
.L_x_18122:
[----:B------:R-:W-:Y:S05]  /*d000*/  BSYNC B2 ;  /* 0x0000000000027941 */ /* 0x000fea0003800000 */
.L_x_18121:
        /* <DEDUP_REMOVED lines=11> */
.L_x_18117:
[----:B------:R-:W-:Y:S05]  /*d0c0*/  BSYNC B1 ;  /* 0x0000000000017941 */ /* 0x000fea0003800000 */
.L_x_18116:
        /* <DEDUP_REMOVED lines=18> */
.L_x_18128:
[----:B------:R-:W-:-:S07]  /*d1f0*/  MOV R167, R190 ;  /* 0x000000be00a77202 */ /* 0x000fce0000000f00 */
.L_x_18129:
[----:B------:R-:W-:Y:S05]  /*d200*/  BSYNC B2 ;  /* 0x0000000000027941 */ /* 0x000fea0003800000 */
.L_x_18127:
        /* <DEDUP_REMOVED lines=16> */
.L_x_18133:
[----:B------:R-:W-:Y:S05]  /*d310*/  BSYNC B3 ;  /* 0x0000000000037941 */ /* 0x000fea0003800000 */
.L_x_18132:
        /* <DEDUP_REMOVED lines=44> */
.L_x_18131:
[----:B------:R-:W-:Y:S05]  /*d5e0*/  BSYNC B2 ;  /* 0x0000000000027941 */ /* 0x000fea0003800000 */
.L_x_18130:
        /* <DEDUP_REMOVED lines=12> */
.L_x_18126:
[----:B------:R-:W-:Y:S05]  /*d6b0*/  BSYNC B1 ;  /* 0x0000000000017941 */ /* 0x000fea0003800000 */
.L_x_18125:
        /* <DEDUP_REMOVED lines=26> */
.L_x_18135:
[----:B------:R-:W-:Y:S05]  /*d860*/  BSYNC B1 ;  /* 0x0000000000017941 */ /* 0x000fea0003800000 */
.L_x_18134:
[----:B------:R-:W-:Y:S01]  /*d870*/  IADD3 R202, R202, 0x80, RZ ;  /* 0x00000080caca7810 */ /* 0x000fe20007ffe0ff */
[----:B------:R-:W-:-:S07]  /*d880*/  VIADD R201, R201, 0x80 ;  /* 0x00000080c9c97836 */ /* 0x000fce0000000000 */
.L_x_18061:
[----:B------:R-:W-:Y:S05]  /*d890*/  BSYNC B0 ;  /* 0x0000000000007941 */ /* 0x000fea0003800000 */
.L_x_18060:
        /* <DEDUP_REMOVED lines=32> */
.L_x_18141:
[----:B------:R-:W-:-:S07]  /*daa0*/  IMAD.MOV.U32 R168, RZ, RZ, R190 ;  /* 0x000000ffffa87224 */ /* 0x000fce00078e00be */
.L_x_18142:
[----:B------:R-:W-:Y:S05]  /*dab0*/  BSYNC B2 ;  /* 0x0000000000027941 */ /* 0x000fea0003800000 */
.L_x_18140:
        /* <DEDUP_REMOVED lines=16> */
.L_x_18146:
[----:B------:R-:W-:Y:S05]  /*dbc0*/  BSYNC B3 ;  /* 0x0000000000037941 */ /* 0x000fea0003800000 */
.L_x_18145:
        /* <DEDUP_REMOVED lines=44> */
.L_x_18144:
[----:B------:R-:W-:Y:S05]  /*de90*/  BSYNC B2 ;  /* 0x0000000000027941 */ /* 0x000fea0003800000 */
.L_x_18143:
        /* <DEDUP_REMOVED lines=11> */
.L_x_18139:
[----:B------:R-:W-:Y:S05]  /*df50*/  BSYNC B1 ;  /* 0x0000000000017941 */ /* 0x000fea0003800000 */
.L_x_18138:
        /* <DEDUP_REMOVED lines=18> */
.L_x_18150:
[----:B------:R-:W-:-:S07]  /*e080*/  IMAD.MOV.U32 R169, RZ, RZ, R190 ;  /* 0x000000ffffa97224 */ /* 0x000fce00078e00be */
.L_x_18151:
[----:B------:R-:W-:Y:S05]  /*e090*/  BSYNC B2 ;  /* 0x0000000000027941 */ /* 0x000fea0003800000 */
.L_x_18149:
        /* <DEDUP_REMOVED lines=16> */
.L_x_18155:
[----:B------:R-:W-:Y:S05]  /*e1a0*/  BSYNC B3 ;  /* 0x0000000000037941 */ /* 0x000fea0003800000 */
.L_x_18154:
        /* <DEDUP_REMOVED lines=43> */
.L_x_18153:
[----:B------:R-:W-:Y:S05]  /*e460*/  BSYNC B2 ;  /* 0x0000000000027941 */ /* 0x000fea0003800000 */
.L_x_18152:
        /* <DEDUP_REMOVED lines=12> */
.L_x_18148:
[----:B------:R-:W-:Y:S05]  /*e530*/  BSYNC B1 ;  /* 0x0000000000017941 */ /* 0x000fea0003800000 */
.L_x_18147:
        /* <DEDUP_REMOVED lines=18> */
.L_x_18159:
[----:B------:R-:W-:-:S07]  /*e660*/  MOV R170, R190 ;  /* 0x000000be00aa7202 */ /* 0x000fce0000000f00 */
.L_x_18160:
[----:B------:R-:W-:Y:S05]  /*e670*/  BSYNC B2 ;  /* 0x0000000000027941 */ /* 0x000fea0003800000 */
.L_x_18158:
        /* <DEDUP_REMOVED lines=16> */
.L_x_18164:
[----:B------:R-:W-:Y:S05]  /*e780*/  BSYNC B3 ;  /* 0x0000000000037941 */ /* 0x000fea0003800000 */
.L_x_18163:
        /* <DEDUP_REMOVED lines=44> */
.L_x_18162:
[----:B------:R-:W-:Y:S05]  /*ea50*/  BSYNC B2 ;  /* 0x0000000000027941 */ /* 0x000fea0003800000 */
.L_x_18161:
        /* <DEDUP_REMOVED lines=11> */
.L_x_18157:
[----:B------:R-:W-:Y:S05]  /*eb10*/  BSYNC B1 ;  /* 0x0000000000017941 */ /* 0x000fea0003800000 */
.L_x_18156:
        /* <DEDUP_REMOVED lines=18> */
.L_x_18168:
[----:B------:R-:W-:-:S07]  /*ec40*/  MOV R171, R190 ;  /* 0x000000be00ab7202 */ /* 0x000fce0000000f00 */
.L_x_18169:
[----:B------:R-:W-:Y:S05]  /*ec50*/  BSYNC B2 ;  /* 0x0000000000027941 */ /* 0x000fea0003800000 */
.L_x_18167:
        /* <DEDUP_REMOVED lines=16> */
.L_x_18173:
[----:B------:R-:W-:Y:S05]  /*ed60*/  BSYNC B3 ;  /* 0x0000000000037941 */ /* 0x000fea0003800000 */
.L_x_18172:
        /* <DEDUP_REMOVED lines=44> */
.L_x_18171:
[----:B------:R-:W-:Y:S05]  /*f030*/  BSYNC B2 ;  /* 0x0000000000027941 */ /* 0x000fea0003800000 */
.L_x_18170:
        /* <DEDUP_REMOVED lines=12> */
.L_x_18166:
[----:B------:R-:W-:Y:S05]  /*f100*/  BSYNC B1 ;  /* 0x0000000000017941 */ /* 0x000fea0003800000 */
.L_x_18165:
        /* <DEDUP_REMOVED lines=18> */
.L_x_18177:
[----:B------:R-:W-:-:S07]  /*f230*/  MOV R172, R190 ;  /* 0x000000be00ac7202 */ /* 0x000fce0000000f00 */
.L_x_18178:
[----:B------:R-:W-:Y:S05]  /*f240*/  BSYNC B2 ;  /* 0x0000000000027941 */ /* 0x000fea0003800000 */
.L_x_18176:
        /* <DEDUP_REMOVED lines=16> */
.L_x_18182:
[----:B------:R-:W-:Y:S05]  /*f350*/  BSYNC B3 ;  /* 0x0000000000037941 */ /* 0x000fea0003800000 */
.L_x_18181:
        /* <DEDUP_REMOVED lines=44> */
.L_x_18180:
[----:B------:R-:W-:Y:S05]  /*f620*/  BSYNC B2 ;  /* 0x0000000000027941 */ /* 0x000fea0003800000 */
.L_x_18179:
        /* <DEDUP_REMOVED lines=11> */
.L_x_18175:
[----:B------:R-:W-:Y:S05]  /*f6e0*/  BSYNC B1 ;  /* 0x0000000000017941 */ /* 0x000fea0003800000 */
.L_x_18174:
        /* <DEDUP_REMOVED lines=18> */
.L_x_18186:
[----:B------:R-:W-:-:S07]  /*f810*/  MOV R173, R190 ;  /* 0x000000be00ad7202 */ /* 0x000fce0000000f00 */
.L_x_18187:
[----:B------:R-:W-:Y:S05]  /*f820*/  BSYNC B2 ;  /* 0x0000000000027941 */ /* 0x000fea0003800000 */
.L_x_18185:
        /* <DEDUP_REMOVED lines=16> */
.L_x_18191:
[----:B------:R-:W-:Y:S05]  /*f930*/  BSYNC B3 ;  /* 0x0000000000037941 */ /* 0x000fea0003800000 */
.L_x_18190:
        /* <DEDUP_REMOVED lines=44> */
.L_x_18189:
[----:B------:R-:W-:Y:S05]  /*fc00*/  BSYNC B2 ;  /* 0x0000000000027941 */ /* 0x000fea0003800000 */
.L_x_18188:
        /* <DEDUP_REMOVED lines=12> */
.L_x_18184:
[----:B------:R-:W-:Y:S05]  /*fcd0*/  BSYNC B1 ;  /* 0x0000000000017941 */ /* 0x000fea0003800000 */
.L_x_18183:
        /* <DEDUP_REMOVED lines=18> */
.L_x_18195:
[----:B------:R-:W-:-:S07]  /*fe00*/  MOV R174, R190 ;  /* 0x000000be00ae7202 */ /* 0x000fce0000000f00 */
.L_x_18196:
[----:B------:R-:W-:Y:S05]  /*fe10*/  BSYNC B2 ;  /* 0x0000000000027941 */ /* 0x000fea0003800000 */
.L_x_18194:
        /* <DEDUP_REMOVED lines=16> */
.L_x_18200:
[----:B------:R-:W-:Y:S05]  /*ff20*/  BSYNC B3 ;  /* 0x0000000000037941 */ /* 0x000fea0003800000 */
.L_x_18199:
        /* <DEDUP_REMOVED lines=11> */
[----:B------:R-:W-:Y:S01]  /*ffe0*/  IMAD.WIDE.U32 R214, R179, -0x326172a9, RZ ;  /* 0xcd9e8d57b3d67825 */ /* 0x000fe200078e00ff */
[----:B------:R-:W-:-:S04]  /*fff0*/  HFMA2.MMA R179, -RZ, RZ, 0, 0 ;  /* 0x00000000ffb37435 */ /* 0x000fc800000001ff */
        /* <DEDUP_REMOVED lines=31> */
.L_x_18198:
[----:B------:R-:W-:Y:S05]  /*101f0*/  BSYNC B2 ;  /* 0x0000000000027941 */ /* 0x000fea0003800000 */
.L_x_18197:
        /* <DEDUP_REMOVED lines=11> */
.L_x_18193:
[----:B------:R-:W-:Y:S05]  /*102b0*/  BSYNC B1 ;  /* 0x0000000000017941 */ /* 0x000fea0003800000 */
.L_x_18192:
        /* <DEDUP_REMOVED lines=18> */
.L_x_18204:
[----:B------:R-:W-:-:S07]  /*103e0*/  MOV R175, R190 ;  /* 0x000000be00af7202 */ /* 0x000fce0000000f00 */
.L_x_18205:
[----:B------:R-:W-:Y:S05]  /*103f0*/  BSYNC B2 ;  /* 0x0000000000027941 */ /* 0x000fea0003800000 */
.L_x_18203:
        /* <DEDUP_REMOVED lines=16> */
.L_x_18209:
[----:B------:R-:W-:Y:S05]  /*10500*/  BSYNC B3 ;  /* 0x0000000000037941 */ /* 0x000fea0003800000 */
.L_x_18208:
        /* <DEDUP_REMOVED lines=44> */
.L_x_18207:
[----:B------:R-:W-:Y:S05]  /*107d0*/  BSYNC B2 ;  /* 0x0000000000027941 */ /* 0x000fea0003800000 */
.L_x_18206:
        /* <DEDUP_REMOVED lines=12> */
.L_x_18202:
[----:B------:R-:W-:Y:S05]  /*108a0*/  BSYNC B1 ;  /* 0x0000000000017941 */ /* 0x000fea0003800000 */
.L_x_18201:
[----:B------:R-:W1:Y:S02]  /*108b0*/  LDC.64 R204, c[0x0][0x238] ;  /* 0x00008e00ffcc7b82 */ /* 0x000e640000000a00 */
[----:B-1----:R-:W-:-:S05]  /*108c0*/  IMAD.WIDE.U32 R202, R202, 0x20, R204 ;  /* 0x00000020caca7825 */ /* 0x002fca00078e00cc */
[----:B------:R3:W-:Y:S04]  /*108d0*/  STG.E.128 desc[UR6][R202.64], R168 ;  /* 0x000000a8ca007986 */ /* 0x0007e8000c101d06 */
[----:B------:R3:W-:Y:S01]  /*108e0*/  STG.E.128 desc[UR6][R202.64+0x10], R172 ;  /* 0x000010acca007986 */ /* 0x0007e2000c101d06 */
[----:B------:R-:W-:Y:S05]  /*108f0*/  @!P1 BRA `(.L_x_18137) ;  /* 0x0000000000509947 */ /* 0x000fea0003800000 */
[----:B------:R-:W-:Y:S01]  /*10900*/  IMAD.U32 R204, R198, 0x10000, RZ ;  /* 0x00010000c6cc7824 */ /* 0x000fe200078e00ff */
[----:B---3--:R-:W1:Y:S01]  /*10910*/  LDC.64 R202, c[0x0][0x240] ;  /* 0x00009000ffca7b82 */ /* 0x008e620000000a00 */
        /* <DEDUP_REMOVED lines=13> */
[----:B-1----:R-:W-:Y:S01]  /*109f0*/  IMAD.WIDE.U32 R202, R201, 0x8, R202 ;  /* 0x00000008c9ca7825 */ /* 0x002fe200078e00ca */
[----:B------:R-:W-:Y:S02]  /*10a00*/  LOP3.LUT R215, R206, R204, R212, 0xfe, !PT ;  /* 0x000000ccced77212 */ /* 0x000fe400078efed4 */
[----:B------:R-:W-:Y:S02]  /*10a10*/  LOP3.LUT R205, R179, R207, RZ, 0xfc, !PT ;  /* 0x000000cfb3cd7212 */ /* 0x000fe400078efcff */
[----:B------:R-:W-:-:S05]  /*10a20*/  LOP3.LUT R204, R215, 0xff, R200, 0xf8, !PT ;  /* 0x000000ffd7cc7812 */ /* 0x000fca00078ef8c8 */
[----:B------:R4:W-:Y:S02]  /*10a30*/  STG.E.64 desc[UR6][R202.64], R204 ;  /* 0x000000ccca007986 */ /* 0x0009e4000c101b06 */
.L_x_18137:
[----:B------:R-:W-:Y:S05]  /*10a40*/  BSYNC B0 ;  /* 0x0000000000007941 */ /* 0x000fea0003800000 */
.L_x_18136:
[----:B---34-:R-:W-:Y:S01]  /*10a50*/  FADD.FTZ R202, RZ, R136 ;  /* 0x00000088ffca7221 */ /* 0x018fe20000010000 */
        /* <DEDUP_REMOVED lines=46> */
[----:B-12---:R-:W-:Y:S01]  /*10d40*/  FADD.FTZ R205, R173, R202 ;  /* 0x000000caadcd7221 */ /* 0x006fe20000010000 */
        /* <DEDUP_REMOVED lines=106> */
.L_x_18232:
[----:B------:R-:W-:Y:S01]  /*113f0*/  LOP3.LUT P1, RZ, R2, 0x1f, RZ, 0xc0, !PT ;  /* 0x0000001f02ff7812 */ /* 0x000fe2000782c0ff */
[----:B-1----:R-:W-:Y:S01]  /*11400*/  FADD.FTZ R203, R206, R207 ;  /* 0x000000cfcecb7221 */ /* 0x002fe20000010000 */
[----:B------:R-:W-:Y:S01]  /*11410*/  LOP3.LUT R201, R201, 0x3, RZ, 0xc0, !PT ;  /* 0x00000003c9c97812 */ /* 0x000fe200078ec0ff */
[----:B------:R-:W-:Y:S05]  /*11420*/  WARPSYNC.ALL ;  /* 0x0000000000007948 */ /* 0x000fea0003800000 */
[----:B------:R-:W-:-:S05]  /*11430*/  LOP3.LUT R204, R2, 0x1f, RZ, 0xc0, !PT ;  /* 0x0000001f02cc7812 */ /* 0x000fca00078ec0ff */
[----:B------:R-:W1:Y:S01]  /*11440*/  @!P1 S2R R205, SR_CgaCtaId ;  /* 0x0000000000cd9919 */ /* 0x000e620000008800 */
[----:B------:R-:W-:-:S04]  /*11450*/  @!P1 MOV R0, 0x400 ;  /* 0x0000040000009802 */ /* 0x000fc80000000f00 */
[----:B-1----:R-:W-:Y:S01]  /*11460*/  @!P1 LEA R205, R205, R0, 0x18 ;  /* 0x00000000cdcd9211 */ /* 0x002fe200078ec0ff */
[----:B------:R-:W-:-:S05]  /*11470*/  @!P1 IMAD.IADD R0, R179, 0x1, R201 ;  /* 0x00000001b3009824 */ /* 0x000fca00078e02c9 */
[----:B------:R-:W-:-:S05]  /*11480*/  @!P1 LEA R0, R0, R205, 0x3 ;  /* 0x000000cd00009211 */ /* 0x000fca00078e18ff */
[----:B------:R1:W-:Y:S01]  /*11490*/  @!P1 STS.64 [R0], R202 ;  /* 0x000000ca00009388 */ /* 0x0003e20000000a00 */
[----:B------:R-:W-:Y:S01]  /*114a0*/  ISETP.GT.U32.AND P1, PT, R204, 0x3, PT ;  /* 0x00000003cc00780c */ /* 0x000fe20003f24070 */
[----:B------:R-:W-:Y:S01]  /*114b0*/  BAR.SYNC.DEFER_BLOCKING 0x0 ;  /* 0x0000000000007b1d */ /* 0x000fe20000010000 */
[----:B------:R-:W-:-:S11]  /*114c0*/  LOP3.LUT P2, RZ, R201, 0x1f, R2, 0xf8, !PT ;  /* 0x0000001fc9ff7812 */ /* 0x000fd6000784f802 */
[----:B------:R-:W-:Y:S01]  /*114d0*/  @!P1 IMAD.IADD R179, R179, 0x1, R204 ;  /* 0x00000001b3b39824 */ /* 0x000fe200078e02cc */
[----:B-1----:R-:W-:Y:S02]  /*114e0*/  @!P1 MOV R0, 0x400 ;  /* 0x0000040000009802 */ /* 0x002fe40000000f00 */
[----:B0-----:R-:W-:Y:S01]  /*114f0*/  CS2R R206, SRZ ;  /* 0x0000000000ce7805 */ /* 0x001fe2000001ff00 */
[----:B------:R-:W-:Y:S01]  /*11500*/  BSSY B0, `(.L_x_18211) ;  /* 0x00000f3000007945 */ /* 0x000fe20003800000 */
[----:B------:R-:W0:Y:S01]  /*11510*/  @!P1 S2R R201, SR_CgaCtaId ;  /* 0x0000000000c99919 */ /* 0x000e220000008800 */
[----:B------:R-:W1:Y:S02]  /*11520*/  @!P2 LDC.64 R202, c[0x0][0x250] ;  /* 0x00009400ffcaab82 */ /* 0x000e640000000a00 */
[C---:B-1----:R-:W-:Y:S02]  /*11530*/  @!P2 LEA R202, P3, R184.reuse, R202, 0x2 ;  /* 0x000000cab8caa211 */ /* 0x042fe400078610ff */
[----:B0-----:R-:W-:Y:S01]  /*11540*/  @!P1 LEA R204, R201, R0, 0x18 ;  /* 0x00000000c9cc9211 */ /* 0x001fe200078ec0ff */
[----:B------:R-:W-:Y:S01]  /*11550*/  HFMA2.MMA R0, -RZ, RZ, 0, 0 ;  /* 0x00000000ff007435 */ /* 0x000fe200000001ff */
[----:B------:R-:W-:-:S03]  /*11560*/  @!P2 LEA.HI.X R203, R184, R203, R178, 0x2, P3 ;  /* 0x000000cbb8cba211 */ /* 0x000fc600018f14b2 */
[----:B------:R-:W-:Y:S02]  /*11570*/  @!P1 IMAD R179, R179, 0x8, R204 ;  /* 0x00000008b3b39824 */ /* 0x000fe400078e02cc */
[----:B------:R-:W-:Y:S01]  /*11580*/  @!P1 MOV R0, R191 ;  /* 0x000000bf00009202 */ /* 0x000fe20000000f00 */
[----:B------:R-:W0:Y:S02]  /*11590*/  @!P2 LDC.64 R204, c[0x0][0x258] ;  /* 0x00009600ffccab82 */ /* 0x000e240000000a00 */
[----:B------:R1:W-:Y:S04]  /*115a0*/  @!P1 LDS.64 R206, [R179] ;  /* 0x00000000b3ce9984 */ /* 0x0003e80000000a00 */
[----:B------:R-:W2:Y:S01]  /*115b0*/  SHFL.DOWN PT, R201, R0, 0x2, 0x1f ;  /* 0x08401f0000c97f89 */ /* 0x000ea200000e0000 */
[----:B-1----:R-:W-:-:S02]  /*115c0*/  I2FP.F32.S32 R179, R0 ;  /* 0x0000000000b37245 */ /* 0x002fc40000201400 */
[----:B0-----:R-:W-:-:S04]  /*115d0*/  @!P2 LEA R204, P1, R184, R204, 0x2 ;  /* 0x000000ccb8cca211 */ /* 0x001fc800078210ff */
[----:B------:R-:W-:Y:S01]  /*115e0*/  @!P2 LEA.HI.X R205, R184, R205, R178, 0x2, P1 ;  /* 0x000000cdb8cda211 */ /* 0x000fe200008f14b2 */
[----:B--2---:R-:W-:Y:S01]  /*115f0*/  IMAD.IADD R178, R201, 0x1, R0 ;  /* 0x00000001c9b27824 */ /* 0x004fe200078e0200 */
        /* <DEDUP_REMOVED lines=85> */
.L_x_18214:
[----:B------:R-:W-:Y:S05]  /*11b50*/  BSYNC B1 ;  /* 0x0000000000017941 */ /* 0x000fea0003800000 */
.L_x_18213:
        /* <DEDUP_REMOVED lines=35> */
.L_x_18216:
[----:B------:R-:W-:Y:S05]  /*11d90*/  BSYNC B1 ;  /* 0x0000000000017941 */ /* 0x000fea0003800000 */
.L_x_18215:
        /* <DEDUP_REMOVED lines=35> */
.L_x_18218:
[----:B------:R-:W-:Y:S05]  /*11fd0*/  BSYNC B1 ;  /* 0x0000000000017941 */ /* 0x000fea0003800000 */
.L_x_18217:
        /* <DEDUP_REMOVED lines=35> */
.L_x_18220:
[----:B------:R-:W-:Y:S05]  /*12210*/  BSYNC B1 ;  /* 0x0000000000017941 */ /* 0x000fea0003800000 */
.L_x_18219:
        /* <DEDUP_REMOVED lines=33> */
.L_x_18212:
[----:B------:R-:W-:Y:S05]  /*12430*/  BSYNC B0 ;  /* 0x0000000000007941 */ /* 0x000fea0003800000 */
.L_x_18211:
[----:B------:R-:W-:Y:S02]  /*12440*/  IADD3 R184, R184, UR14, RZ ;  /* 0x0000000eb8b87c10 */ /* 0x000fe4000fffe0ff */
[----:B------:R-:W-:Y:S02]  /*12450*/  SEL R0, RZ, 0x1, P4 ;  /* 0x00000001ff007807 */ /* 0x000fe40002000000 */
[----:B------:R-:W-:-:S13]  /*12460*/  ISETP.GE.AND P1, PT, R184, UR15, PT ;  /* 0x0000000fb8007c0c */ /* 0x000fda000bf26270 */
[----:B------:R-:W-:Y:S05]  /*12470*/  @!P1 BRA `(.L_x_18221) ;  /* 0xfffffee800cc9947 */ /* 0x000fea000383ffff */
[----:B------:R-:W-:Y:S05]  /*12480*/  EXIT ;  /* 0x000000000000794d */ /* 0x000fea0003800000 */
.L_x_18210:
[----:B------:R-:W-:Y:S01]  /*12490*/  HFMA2.MMA R214, -RZ, RZ, 0, 5.9604644775390625e-08 ;  /* 0x00000001ffd67435 */ /* 0x000fe200000001ff */
[----:B------:R-:W-:Y:S01]  /*124a0*/  IMAD.MOV.U32 R215, RZ, RZ, R203 ;  /* 0x000000ffffd77224 */ /* 0x000fe200078e00cb */
[----:B------:R-:W-:Y:S01]  /*124b0*/  MOV R212, 0xffffffff ;  /* 0xffffffff00d47802 */ /* 0x000fe20000000f00 */
[----:B------:R-:W-:-:S08]  /*124c0*/  IMAD.MOV.U32 R217, RZ, RZ, 0x1f ;  /* 0x0000001fffd97424 */ /* 0x000fd000078e00ff */
[----:B0----5:R-:W-:Y:S05]  /*124d0*/  WARPSYNC.COLLECTIVE R212, `(.L_x_18222) ;  /* 0x00000000d4087348 */ /* 0x021fea0003c00000 */
[----:B------:R1:W2:Y:S02]  /*124e0*/  SHFL.BFLY P6, R213, R215, R214, R217 ;  /* 0x0c0000d6d7d57389 */ /* 0x0002a400000c00d9 */
[----:B012--5:R-:W-:Y:S01]  /*124f0*/  ENDCOLLECTIVE ;  /* 0x000000000000791b */ /* 0x027fe20003800000 */
.L_x_18222:
[----:B------:R-:W-:Y:S02]  /*12500*/  IMAD.MOV.U32 R214, RZ, RZ, 0x2 ;  /* 0x00000002ffd67424 */ /* 0x000fe400078e00ff */
[----:B------:R-:W-:-:S04]  /*12510*/  IMAD.MOV.U32 R0, RZ, RZ, R213 ;  /* 0x000000ffff007224 */ /* 0x000fc800078e00d5 */
[----:B------:R-:W-:-:S05]  /*12520*/  FADD.FTZ R204, R203, R0 ;  /* 0x00000000cbcc7221 */ /* 0x000fca0000010000 */
[----:B------:R-:W-:-:S07]  /*12530*/  MOV R215, R204 ;  /* 0x000000cc00d77202 */ /* 0x000fce0000000f00 */
[----:B------:R-:W-:Y:S05]  /*12540*/  WARPSYNC.COLLECTIVE R212, `(.L_x_18223) ;  /* 0x00000000d4087348 */ /* 0x000fea0003c00000 */
[----:B------:R0:W1:Y:S02]  /*12550*/  SHFL.BFLY P6, R213, R215, R214, R217 ;  /* 0x0c0000d6d7d57389 */ /* 0x00006400000c00d9 */
[----:B01----:R-:W-:Y:S01]  /*12560*/  ENDCOLLECTIVE ;  /* 0x000000000000791b */ /* 0x003fe20003800000 */
.L_x_18223:
[----:B------:R-:W-:Y:S01]  /*12570*/  HFMA2.MMA R214, -RZ, RZ, 0, 2.384185791015625e-07 ;  /* 0x00000004ffd67435 */ /* 0x000fe200000001ff */
[----:B------:R-:W-:-:S05]  /*12580*/  MOV R205, R213 ;  /* 0x000000d500cd7202 */ /* 0x000fca0000000f00 */
[----:B------:R-:W-:-:S04]  /*12590*/  FADD.FTZ R205, R204, R205 ;  /* 0x000000cdcccd7221 */ /* 0x000fc80000010000 */
[----:B------:R-:W-:-:S07]  /*125a0*/  IMAD.MOV.U32 R215, RZ, RZ, R205 ;  /* 0x000000ffffd77224 */ /* 0x000fce00078e00cd */
[----:B------:R-:W-:Y:S05]  /*125b0*/  WARPSYNC.COLLECTIVE R212, `(.L_x_18224) ;  /* 0x00000000d4087348 */ /* 0x000fea0003c00000 */
[----:B------:R0:W1:Y:S02]  /*125c0*/  SHFL.BFLY P6, R213, R215, R214, R217 ;  /* 0x0c0000d6d7d57389 */ /* 0x00006400000c00d9 */
[----:B01----:R-:W-:Y:S01]  /*125d0*/  ENDCOLLECTIVE ;  /* 0x000000000000791b */ /* 0x003fe20003800000 */
.L_x_18224:
[----:B------:R-:W-:Y:S02]  /*125e0*/  IMAD.MOV.U32 R214, RZ, RZ, 0x8 ;  /* 0x00000008ffd67424 */ /* 0x000fe400078e00ff */
[----:B------:R-:W-:-:S04]  /*125f0*/  IMAD.MOV.U32 R0, RZ, RZ, R213 ;  /* 0x000000ffff007224 */ /* 0x000fc800078e00d5 */
[----:B------:R-:W-:-:S05]  /*12600*/  FADD.FTZ R206, R205, R0 ;  /* 0x00000000cdce7221 */ /* 0x000fca0000010000 */
[----:B------:R-:W-:-:S07]  /*12610*/  MOV R215, R206 ;  /* 0x000000ce00d77202 */ /* 0x000fce0000000f00 */
[----:B------:R-:W-:Y:S05]  /*12620*/  WARPSYNC.COLLECTIVE R212, `(.L_x_18225) ;  /* 0x00000000d4087348 */ /* 0x000fea0003c00000 */
[----:B------:R0:W1:Y:S02]  /*12630*/  SHFL.BFLY P6, R213, R215, R214, R217 ;  /* 0x0c0000d6d7d57389 */ /* 0x00006400000c00d9 */
[----:B01----:R-:W-:Y:S01]  /*12640*/  ENDCOLLECTIVE ;  /* 0x000000000000791b */ /* 0x003fe20003800000 */
.L_x_18225:
[----:B------:R-:W-:Y:S01]  /*12650*/  HFMA2.MMA R214, -RZ, RZ, 0, 9.5367431640625e-07 ;  /* 0x00000010ffd67435 */ /* 0x000fe200000001ff */
[----:B------:R-:W-:-:S05]  /*12660*/  MOV R207, R213 ;  /* 0x000000d500cf7202 */ /* 0x000fca0000000f00 */
[----:B------:R-:W-:-:S04]  /*12670*/  FADD.FTZ R207, R206, R207 ;  /* 0x000000cfcecf7221 */ /* 0x000fc80000010000 */
[----:B------:R-:W-:-:S07]  /*12680*/  IMAD.MOV.U32 R215, RZ, RZ, R207 ;  /* 0x000000ffffd77224 */ /* 0x000fce00078e00cf */
[----:B------:R-:W-:Y:S05]  /*12690*/  WARPSYNC.COLLECTIVE R212, `(.L_x_18226) ;  /* 0x00000000d4087348 */ /* 0x000fea0003c00000 */
[----:B------:R0:W1:Y:S02]  /*126a0*/  SHFL.BFLY P6, R213, R215, R214, R217 ;  /* 0x0c0000d6d7d57389 */ /* 0x00006400000c00d9 */
[----:B01----:R-:W-:Y:S01]  /*126b0*/  ENDCOLLECTIVE ;  /* 0x000000000000791b */ /* 0x003fe20003800000 */
.L_x_18226:
        /* <DEDUP_REMOVED lines=89> */
.L_x_18227:
[----:B------:R-:W-:Y:S01]  /*12c50*/  HFMA2.MMA R214, -RZ, RZ, 0, 1.1920928955078125e-07 ;  /* 0x00000002ffd67435 */ /* 0x000fe200000001ff */
[----:B------:R-:W-:-:S05]  /*12c60*/  MOV R203, R213 ;  /* 0x000000d500cb7202 */ /* 0x000fca0000000f00 */
[----:B------:R-:W-:-:S04]  /*12c70*/  FADD.FTZ R203, R0, R203 ;  /* 0x000000cb00cb7221 */ /* 0x000fc80000010000 */
[----:B------:R-:W-:-:S07]  /*12c80*/  IMAD.MOV.U32 R215, RZ, RZ, R203 ;  /* 0x000000ffffd77224 */ /* 0x000fce00078e00cb */
[----:B------:R-:W-:Y:S05]  /*12c90*/  WARPSYNC.COLLECTIVE R212, `(.L_x_18228) ;  /* 0x00000000d4087348 */ /* 0x000fea0003c00000 */
[----:B------:R0:W1:Y:S02]  /*12ca0*/  SHFL.BFLY P6, R213, R215, R214, R217 ;  /* 0x0c0000d6d7d57389 */ /* 0x00006400000c00d9 */
[----:B01----:R-:W-:Y:S01]  /*12cb0*/  ENDCOLLECTIVE ;  /* 0x000000000000791b */ /* 0x003fe20003800000 */
.L_x_18228:
[----:B------:R-:W-:Y:S02]  /*12cc0*/  IMAD.MOV.U32 R214, RZ, RZ, 0x4 ;  /* 0x00000004ffd67424 */ /* 0x000fe400078e00ff */
[----:B------:R-:W-:-:S04]  /*12cd0*/  IMAD.MOV.U32 R204, RZ, RZ, R213 ;  /* 0x000000ffffcc7224 */ /* 0x000fc800078e00d5 */
[----:B------:R-:W-:-:S05]  /*12ce0*/  FADD.FTZ R204, R203, R204 ;  /* 0x000000cccbcc7221 */ /* 0x000fca0000010000 */
[----:B------:R-:W-:-:S07]  /*12cf0*/  MOV R215, R204 ;  /* 0x000000cc00d77202 */ /* 0x000fce0000000f00 */
[----:B------:R-:W-:Y:S05]  /*12d00*/  WARPSYNC.COLLECTIVE R212, `(.L_x_18229) ;  /* 0x00000000d4087348 */ /* 0x000fea0003c00000 */
[----:B------:R0:W1:Y:S02]  /*12d10*/  SHFL.BFLY P6, R213, R215, R214, R217 ;  /* 0x0c0000d6d7d57389 */ /* 0x00006400000c00d9 */
[----:B01----:R-:W-:Y:S01]  /*12d20*/  ENDCOLLECTIVE ;  /* 0x000000000000791b */ /* 0x003fe20003800000 */
.L_x_18229:
[----:B------:R-:W-:Y:S01]  /*12d30*/  HFMA2.MMA R214, -RZ, RZ, 0, 4.76837158203125e-07 ;  /* 0x00000008ffd67435 */ /* 0x000fe200000001ff */
[----:B------:R-:W-:-:S05]  /*12d40*/  MOV R205, R213 ;  /* 0x000000d500cd7202 */ /* 0x000fca0000000f00 */
[----:B------:R-:W-:-:S04]  /*12d50*/  FADD.FTZ R205, R204, R205 ;  /* 0x000000cdcccd7221 */ /* 0x000fc80000010000 */
[----:B------:R-:W-:-:S07]  /*12d60*/  IMAD.MOV.U32 R215, RZ, RZ, R205 ;  /* 0x000000ffffd77224 */ /* 0x000fce00078e00cd */
[----:B------:R-:W-:Y:S05]  /*12d70*/  WARPSYNC.COLLECTIVE R212, `(.L_x_18230) ;  /* 0x00000000d4087348 */ /* 0x000fea0003c00000 */
[----:B------:R0:W1:Y:S02]  /*12d80*/  SHFL.BFLY P6, R213, R215, R214, R217 ;  /* 0x0c0000d6d7d57389 */ /* 0x00006400000c00d9 */
[----:B01----:R-:W-:Y:S01]  /*12d90*/  ENDCOLLECTIVE ;  /* 0x000000000000791b */ /* 0x003fe20003800000 */
.L_x_18230:
[----:B------:R-:W-:Y:S02]  /*12da0*/  IMAD.MOV.U32 R214, RZ, RZ, 0x10 ;  /* 0x00000010ffd67424 */ /* 0x000fe400078e00ff */
[----:B------:R-:W-:-:S04]  /*12db0*/  IMAD.MOV.U32 R206, RZ, RZ, R213 ;  /* 0x000000ffffce7224 */ /* 0x000fc800078e00d5 */
[----:B------:R-:W-:-:S05]  /*12dc0*/  FADD.FTZ R206, R205, R206 ;  /* 0x000000cecdce7221 */ /* 0x000fca0000010000 */
[----:B------:R-:W-:-:S07]  /*12dd0*/  MOV R215, R206 ;  /* 0x000000ce00d77202 */ /* 0x000fce0000000f00 */
[----:B------:R-:W-:Y:S05]  /*12de0*/  WARPSYNC.COLLECTIVE R212, `(.L_x_18231) ;  /* 0x00000000d4087348 */ /* 0x000fea0003c00000 */
[----:B------:R0:W1:Y:S02]  /*12df0*/  SHFL.BFLY P6, R213, R215, R214, R217 ;  /* 0x0c0000d6d7d57389 */ /* 0x00006400000c00d9 */
[----:B01----:R-:W-:Y:S01]  /*12e00*/  ENDCOLLECTIVE ;  /* 0x000000000000791b */ /* 0x003fe20003800000 */
.L_x_18231:
[----:B------:R-:W-:Y:S01]  /*12e10*/  MOV R207, R213 ;  /* 0x000000d500cf7202 */ /* 0x000fe20000000f00 */
[----:B------:R-:W-:Y:S06]  /*12e20*/  BRA `(.L_x_18232) ;  /* 0xffffffe400707947 */ /* 0x000fec000383ffff */
.L_x_18233:
        /* <DEDUP_REMOVED lines=13> */
.L_x_37238:


//--------------------- .text._ZN10layer_norm13ln_fwd_kernelINS_13Kernel_traitsIf13__nv_bfloat16fS2_fjLj5120ELj1ELj1ELj4ELj16ENS_18Kernel_traits_baseILj5120EfS2_fS2_fjLj128EEEEELb1ELb1ELb1ELb1EEEvNS_9FwdParamsE --------------------------
	.section	.text._ZN10layer_norm13ln_fwd_kernelINS_13Kernel_traitsIf13__nv_bfloat16fS2_fjLj5120ELj1ELj1ELj4ELj16ENS_18Kernel_traits_baseILj5120EfS2_fS2_fjLj128EEEEELb1ELb1ELb1ELb1EEEvNS_9FwdParamsE,"ax",@progbits
	.align	128
        .global         _ZN10layer_norm13ln_fwd_kernelINS_13Kernel_traitsIf13__nv_bfloat16fS2_fjLj5120ELj1ELj1ELj4ELj16ENS_18Kernel_traits_baseILj5120EfS2_fS2_fjLj128EEEEELb1ELb1ELb1ELb1EEEvNS_9FwdParamsE
        .type           _ZN10layer_norm13ln_fwd_kernelINS_13Kernel_traitsIf13__nv_bfloat16fS2_fjLj5120ELj1ELj1ELj4ELj16ENS_18Kernel_traits_baseILj5120EfS2_fS2_fjLj128EEEEELb1ELb1ELb1ELb1EEEvNS_9FwdParamsE,@function
        .size           _ZN10layer_norm13ln_fwd_kernelINS_13Kernel_traitsIf13__nv_bfloat16fS2_fjLj5120ELj1ELj1ELj4ELj16ENS_18Kernel_traits_baseILj5120EfS2_fS2_fjLj128EEEEELb1ELb1ELb1ELb1EEEvNS_9FwdParamsE,(.L_x_37239 - _ZN10layer_norm13ln_fwd_kernelINS_13Kernel_traitsIf13__nv_bfloat16fS2_fjLj5120ELj1ELj1ELj4ELj16ENS_18Kernel_traits_baseILj5120EfS2_fS2_fjLj128EEEEELb1ELb1ELb1ELb1EEEvNS_9FwdParamsE)
        .other          _ZN10layer_norm13ln_fwd_kernelINS_13Kernel_traitsIf13__nv_bfloat16fS2_fjLj5120ELj1ELj1ELj4ELj16ENS_18Kernel_traits_baseILj5120EfS2_fS2_fjLj128EEEEELb1ELb1ELb1ELb1EEEvNS_9FwdParamsE,@"STO_CUDA_ENTRY STV_DEFAULT"
_ZN10layer_norm13ln_fwd_kernelINS_13Kernel_traitsIf13__nv_bfloat16fS2_fjLj5120ELj1ELj1ELj4ELj16ENS_18Kernel_traits_baseILj5120EfS2_fS2_fjLj128EEEEELb1ELb1ELb1ELb1EEEvNS_9FwdParamsE:
.text._ZN10layer_norm13ln_fwd_kernelINS_13Kernel_traitsIf13__nv_bfloat16fS2_fjLj5120ELj1ELj1ELj4ELj16ENS_18Kernel_traits_baseILj5120EfS2_fS2_fjLj128EEEEELb1ELb1ELb1ELb1EEEvNS_9FwdParamsE:
[----:B------:R-:W-:Y:S01]  /*0000*/  LDC R1, c[0x0][0x28] ;  /* 0x00000a00ff017b82 */ /* 0x000fe20000000800 */
[----:B------:R-:W0:Y:S01]  /*0010*/  S2R R12, SR_TID.X ;  /* 0x00000000000c7919 */ /* 0x000e220000002100 */
[----:B------:R-:W-:Y:S01]  /*0020*/  ULDC.64 UR6, c[0x0][0x2e0] ;  /* 0x0000b80000067ab9 */ /* 0x000fe20000000a00 */
[----:B------:R-:W-:Y:S01]  /*0030*/  ULDC.U8 UR4, c[0x0][0x2f4] ;  /* 0x0000bd0000047ab9 */ /* 0x000fe20000000000 */
[----:B------:R-:W-:Y:S01]  /*0040*/  MOV R202, UR6 ;  /* 0x0000000600ca7c02 */ /* 0x000fe20008000f00 */
[----:B------:R-:W-:Y:S01]  /*0050*/  IMAD.U32 R203, RZ, RZ, UR7 ;  /* 0x00000007ffcb7e24 */ /* 0x000fe2000f8e00ff */
[----:B------:R-:W-:Y:S01]  /*0060*/  ULDC.64 UR6, c[0x0][0x2c8] ;  /* 0x0000b20000067ab9 */ /* 0x000fe20000000a00 */
[----:B------:R-:W-:Y:S01]  /*0070*/  ISETP.NE.AND P1, PT, RZ, UR4, PT ;  /* 0x00000004ff007c0c */ /* 0x000fe2000bf25270 */
[----:B------:R-:W-:Y:S01]  /*0080*/  ULDC.64 UR8, c[0x0][0x260] ;  /* 0x0000980000087ab9 */ /* 0x000fe20000000a00 */
[----:B------:R-:W-:Y:S02]  /*0090*/  ISETP.NE.U32.AND P0, PT, RZ, UR6, PT ;  /* 0x00000006ff007c0c */ /* 0x000fe4000bf05070 */
[----:B------:R-:W-:-:S02]  /*00a0*/  CS2R R136, SRZ ;  /* 0x0000000000887805 */ /* 0x000fc4000001ff00 */
[----:B------:R-:W-:Y:S02]  /*00b0*/  CS2R R138, SRZ ;  /* 0x00000000008a7805 */ /* 0x000fe4000001ff00 */
[----:B------:R-:W-:Y:S02]  /*00c0*/  CS2R R132, SRZ ;  /* 0x0000000000847805 */ /* 0x000fe4000001ff00 */
[----:B------:R-:W-:Y:S02]  /*00d0*/  ISETP.NE.AND.EX P0, PT, RZ, UR7, PT, P0 ;  /* 0x00000007ff007c0c */ /* 0x000fe4000bf05300 */
        /* <DEDUP_REMOVED lines=16> */
[----:B------:R-:W-:Y:S01]  /*01e0*/  CS2R R102, SRZ ;  /* 0x0000000000667805 */ /* 0x000fe2000001ff00 */
[----:B------:R-:W-:Y:S01]  /*01f0*/  ULDC.64 UR4, c[0x0][0x208] ;  /* 0x0000820000047ab9 */ /* 0x000fe20000000a00 */
[----:B------:R-:W1:Y:S01]  /*0200*/  LDC R219, c[0x0][0x2e8] ;  /* 0x0000ba00ffdb7b82 */ /* 0x000e620000000800 */
[----:B0-----:R-:W-:Y:S01]  /*0210*/  IMAD.SHL.U32 R6, R12, 0x20, RZ ;  /* 0x000000200c067824 */ /* 0x001fe200078e00ff */
[----:B------:R-:W5:Y:S01]  /*0220*/  @P1 LDG.E.64 R202, desc[UR4][R202.64] ;  /* 0x00000004caca1981 */ /* 0x000f62000c1e1b00 */
[----:B------:R-:W-:-:S03]  /*0230*/  ULDC.64 UR10, c[0x0][0x278] ;  /* 0x00009e00000a7ab9 */ /* 0x000fc60000000a00 */
[----:B------:R-:W-:Y:S02]  /*0240*/  LOP3.LUT R8, R6, 0xfe0, RZ, 0xc0, !PT ;  /* 0x00000fe006087812 */ /* 0x000fe400078ec0ff */
[----:B------:R-:W0:Y:S02]  /*0250*/  LDC R198, c[0x0][0x2ec] ;  /* 0x0000bb00ffc67b82 */ /* 0x000e240000000800 */
[C---:B------:R-:W-:Y:S02]  /*0260*/  IADD3 R6, P2, R8.reuse, UR8, RZ ;  /* 0x0000000808067c10 */ /* 0x040fe4000ff5e0ff */
[----:B------:R-:W-:-:S05]  /*0270*/  IADD3 R8, P3, R8, UR6, RZ ;  /* 0x0000000608087c10 */ /* 0x000fca000ff7e0ff */
[----:B------:R-:W-:Y:S01]  /*0280*/  IMAD.X R9, RZ, RZ, UR7, P3 ;  /* 0x00000007ff097e24 */ /* 0x000fe200098e06ff */
[----:B------:R-:W2:Y:S01]  /*0290*/  S2UR UR6, SR_CTAID.X ;  /* 0x00000000000679c3 */ /* 0x000ea20000002500 */
[----:B------:R-:W-:-:S03]  /*02a0*/  ULDC UR7, c[0x0][0x214] ;  /* 0x0000850000077ab9 */ /* 0x000fc60000000800 */
[----:B------:R-:W5:Y:S01]  /*02b0*/  @P0 LDG.E.128 R136, desc[UR4][R8.64] ;  /* 0x0000000408880981 */ /* 0x000f62000c1e1d00 */
[----:B-1----:R-:W-:-:S03]  /*02c0*/  @P1 IMAD.MOV.U32 R2, RZ, RZ, R219 ;  /* 0x000000ffff021224 */ /* 0x002fc600078e00db */
[----:B------:R-:W5:Y:S04]  /*02d0*/  @P0 LDG.E.128 R132, desc[UR4][R8.64+0x10] ;  /* 0x0000100408840981 */ /* 0x000f68000c1e1d00 */
[----:B------:R-:W5:Y:S01]  /*02e0*/  @P0 LDG.E.128 R128, desc[UR4][R8.64+0x1000] ;  /* 0x0010000408800981 */ /* 0x000f62000c1e1d00 */
[----:B0-----:R-:W-:-:S03]  /*02f0*/  @P1 IMAD.MOV.U32 R3, RZ, RZ, R198 ;  /* 0x000000ffff031224 */ /* 0x001fc600078e00c6 */
[----:B------:R-:W5:Y:S04]  /*0300*/  @P0 LDG.E.128 R124, desc[UR4][R8.64+0x1010] ;  /* 0x00101004087c0981 */ /* 0x000f68000c1e1d00 */
[----:B------:R-:W5:Y:S04]  /*0310*/  @P0 LDG.E.128 R120, desc[UR4][R8.64+0x2000] ;  /* 0x0020000408780981 */ /* 0x000f68000c1e1d00 */
[----:B------:R-:W5:Y:S04]  /*0320*/  @P0 LDG.E.128 R116, desc[UR4][R8.64+0x2010] ;  /* 0x0020100408740981 */ /* 0x000f68000c1e1d00 */
[----:B------:R-:W5:Y:S04]  /*0330*/  @P0 LDG.E.128 R112, desc[UR4][R8.64+0x3000] ;  /* 0x0030000408700981 */ /* 0x000f68000c1e1d00 */
[----:B------:R-:W5:Y:S04]  /*0340*/  @P0 LDG.E.128 R108, desc[UR4][R8.64+0x3010] ;  /* 0x00301004086c0981 */ /* 0x000f68000c1e1d00 */
[----:B------:R-:W5:Y:S04]  /*0350*/  @P0 LDG.E.128 R104, desc[UR4][R8.64+0x4000] ;  /* 0x0040000408680981 */ /* 0x000f68000c1e1d00 */
[----:B------:R-:W5:Y:S04]  /*0360*/  @P0 LDG.E.128 R100, desc[UR4][R8.64+0x4010] ;  /* 0x0040100408640981 */ /* 0x000f68000c1e1d00 */
[----:B------:R0:W5:Y:S02]  /*0370*/  @P1 LDG.E.64 R4, desc[UR4][R2.64] ;  /* 0x0000000402041981 */ /* 0x000164000c1e1b00 */
[----:B0-----:R-:W0:Y:S01]  /*0380*/  LDC R3, c[0x0][RZ] ;  /* 0x00000000ff037b82 */ /* 0x001e220000000800 */
[----:B--2---:R-:W-:Y:S01]  /*0390*/  LEA.HI R2, R12, UR6, RZ, 0x19 ;  /* 0x000000060c027c11 */ /* 0x004fe2000f8fc8ff */
[----:B------:R-:W-:-:S03]  /*03a0*/  IMAD.X R7, RZ, RZ, UR9, P2 ;  /* 0x00000009ff077e24 */ /* 0x000fc600090e06ff */
[----:B------:R-:W-:Y:S02]  /*03b0*/  ISETP.GE.AND P2, PT, R2, UR7, PT ;  /* 0x0000000702007c0c */ /* 0x000fe4000bf46270 */
[----:B------:R-:W-:-:S04]  /*03c0*/  LOP3.LUT R0, R12, 0x7f, RZ, 0xc0, !PT ;  /* 0x0000007f0c007812 */ /* 0x000fc800078ec0ff */
[----:B------:R-:W-:-:S04]  /*03d0*/  LEA R10, P4, R0, UR10, 0x5 ;  /* 0x0000000a000a7c11 */ /* 0x000fc8000f8828ff */
[----:B------:R-:W-:Y:S01]  /*03e0*/  IADD3.X R11, RZ, UR11, RZ, P4, !PT ;  /* 0x0000000bff0b7c10 */ /* 0x000fe2000a7fe4ff */
[----:B0-----:R-:W-:Y:S02]  /*03f0*/  IMAD R196, R3, UR6, R12 ;  /* 0x0000000603c47c24 */ /* 0x001fe4000f8e020c */
[----:B------:R-:W-:Y:S06]  /*0400*/  @P2 EXIT ;  /* 0x000000000000294d */ /* 0x000fec0003800000 */
[----:B------:R-:W0:Y:S01]  /*0410*/  @P1 LDC R3, c[0x0][0x2f0] ;  /* 0x0000bc00ff031b82 */ /* 0x000e220000000800 */
[----:B------:R-:W5:Y:S01]  /*0420*/  LDG.E.128 R96, desc[UR4][R6.64] ;  /* 0x0000000406607981 */ /* 0x000f62000c1e1d00 */
[----:B------:R-:W-:-:S03]  /*0430*/  IMAD.WIDE.U32 R8, R196, -0x326172a9, RZ ;  /* 0xcd9e8d57c4087825 */ /* 0x000fc600078e00ff */
[----:B------:R-:W5:Y:S04]  /*0440*/  LDG.E.128 R92, desc[UR4][R6.64+0x10] ;  /* 0x00001004065c7981 */ /* 0x000f68000c1e1d00 */
[----:B------:R-:W5:Y:S04]  /*0450*/  LDG.E.128 R88, desc[UR4][R6.64+0x1000] ;  /* 0x0010000406587981 */ /* 0x000f68000c1e1d00 */
[----:B------:R-:W5:Y:S04]  /*0460*/  LDG.E.128 R84, desc[UR4][R6.64+0x1010] ;  /* 0x0010100406547981 */ /* 0x000f68000c1e1d00 */
[----:B------:R-:W5:Y:S04]  /*0470*/  LDG.E.128 R80, desc[UR4][R6.64+0x2000] ;  /* 0x0020000406507981 */ /* 0x000f68000c1e1d00 */
[----:B------:R-:W5:Y:S04]  /*0480*/  LDG.E.128 R76, desc[UR4][R6.64+0x2010] ;  /* 0x00201004064c7981 */ /* 0x000f68000c1e1d00 */
[----:B------:R-:W5:Y:S02]  /*0490*/  LDG.E.128 R72, desc[UR4][R6.64+0x3000] ;  /* 0x0030000406487981 */ /* 0x000f64000c1e1d00 */
[----:B0----5:R-:W-:Y:S01]  /*04a0*/  @P1 IADD3 R219, P0, R4, R3, RZ ;  /* 0x0000000304db1210 */ /* 0x021fe20007f1e0ff */
[----:B------:R-:W-:Y:S01]  /*04b0*/  ULDC.U8 UR6, c[0x0][0x2a0] ;  /* 0x0000a80000067ab9 */ /* 0x000fe20000000000 */
[----:B------:R-:W5:Y:S02]  /*04c0*/  LDG.E.128 R68, desc[UR4][R6.64+0x3010] ;  /* 0x0030100406447981 */ /* 0x000f64000c1e1d00 */
[----:B------:R-:W-:-:S02]  /*04d0*/  @P1 IADD3.X R198, RZ, R5, RZ, P0, !PT ;  /* 0x00000005ffc61210 */ /* 0x000fc400007fe4ff */
[----:B------:R-:W5:Y:S02]  /*04e0*/  LDG.E.128 R64, desc[UR4][R6.64+0x4000] ;  /* 0x0040000406407981 */ /* 0x000f64000c1e1d00 */
[--C-:B------:R-:W-:Y:S02]  /*04f0*/  SHF.R.U64 R197, R219, 0x2, R198.reuse ;  /* 0x00000002dbc57819 */ /* 0x100fe400000012c6 */
[----:B------:R0:W5:Y:S01]  /*0500*/  LDG.E.128 R60, desc[UR4][R6.64+0x4010] ;  /* 0x00401004063c7981 */ /* 0x000162000c1e1d00 */
[----:B------:R-:W-:-:S03]  /*0510*/  SHF.R.U32.HI R198, RZ, 0x2, R198 ;  /* 0x00000002ffc67819 */ /* 0x000fc600000116c6 */
[----:B------:R-:W5:Y:S01]  /*0520*/  LDG.E.128 R56, desc[UR4][R10.64] ;  /* 0x000000040a387981 */ /* 0x000f62000c1e1d00 */
[----:B------:R-:W-:-:S03]  /*0530*/  LOP3.LUT R12, R9, R198, R202, 0x96, !PT ;  /* 0x000000c6090c7212 */ /* 0x000fc600078e96ca */
[----:B------:R-:W5:Y:S04]  /*0540*/  LDG.E.128 R52, desc[UR4][R10.64+0x10] ;  /* 0x000010040a347981 */ /* 0x000f68000c1e1d00 */
[----:B------:R-:W5:Y:S01]  /*0550*/  LDG.E.128 R48, desc[UR4][R10.64+0x1000] ;  /* 0x001000040a307981 */ /* 0x000f62000c1e1d00 */
[----:B0-----:R-:W-:-:S03]  /*0560*/  IMAD.WIDE.U32 R6, R197, -0x2daee0ad, RZ ;  /* 0xd2511f53c5067825 */ /* 0x001fc600078e00ff */
[----:B------:R-:W5:Y:S04]  /*0570*/  LDG.E.128 R44, desc[UR4][R10.64+0x1010] ;  /* 0x001010040a2c7981 */ /* 0x000f68000c1e1d00 */
[----:B------:R-:W5:Y:S01]  /*0580*/  LDG.E.128 R40, desc[UR4][R10.64+0x2000] ;  /* 0x002000040a287981 */ /* 0x000f62000c1e1d00 */
[----:B------:R-:W-:Y:S01]  /*0590*/  LOP3.LUT R4, R7, R203, RZ, 0x3c, !PT ;  /* 0x000000cb07047212 */ /* 0x000fe200078e3cff */
[----:B------:R-:W-:Y:S02]  /*05a0*/  IMAD.WIDE.U32 R12, R12, -0x2daee0ad, RZ ;  /* 0xd2511f530c0c7825 */ /* 0x000fe400078e00ff */
[----:B------:R-:W5:Y:S04]  /*05b0*/  LDG.E.128 R36, desc[UR4][R10.64+0x2010] ;  /* 0x002010040a247981 */ /* 0x000f68000c1e1d00 */
[----:B------:R-:W5:Y:S01]  /*05c0*/  LDG.E.128 R32, desc[UR4][R10.64+0x3000] ;  /* 0x003000040a207981 */ /* 0x000f62000c1e1d00 */
[----:B------:R-:W-:-:S03]  /*05d0*/  VIADD R3, R203, 0xbb67ae85 ;  /* 0xbb67ae85cb037836 */ /* 0x000fc60000000000 */
[----:B------:R-:W5:Y:S04]  /*05e0*/  LDG.E.128 R28, desc[UR4][R10.64+0x3010] ;  /* 0x003010040a1c7981 */ /* 0x000f68000c1e1d00 */
[----:B------:R-:W5:Y:S04]  /*05f0*/  LDG.E.128 R24, desc[UR4][R10.64+0x4000] ;  /* 0x004000040a187981 */ /* 0x000f68000c1e1d00 */
[----:B------:R0:W5:Y:S01]  /*0600*/  LDG.E.128 R20, desc[UR4][R10.64+0x4010] ;  /* 0x004010040a147981 */ /* 0x000162000c1e1d00 */
[----:B------:R-:W-:Y:S01]  /*0610*/  LOP3.LUT R16, R13, R6, R3, 0x96, !PT ;  /* 0x000000060d107212 */ /* 0x000fe200078e9603 */
[C---:B------:R-:W-:Y:S01]  /*0620*/  VIADD R6, R203.reuse, 0x76cf5d0a ;  /* 0x76cf5d0acb067836 */ /* 0x040fe20000000000 */
[C---:B------:R-:W-:Y:S01]  /*0630*/  IADD3 R5, R202.reuse, 0x3c6ef372, RZ ;  /* 0x3c6ef372ca057810 */ /* 0x040fe20007ffe0ff */
[----:B------:R-:W-:Y:S01]  /*0640*/  VIADD R7, R203, 0x32370b8f ;  /* 0x32370b8fcb077836 */ /* 0x000fe20000000000 */
[----:B------:R-:W-:Y:S01]  /*0650*/  IADD3 R192, R202, -0x700cb87f, RZ ;  /* 0x8ff34781cac07810 */ /* 0x000fe20007ffe0ff */
[----:B------:R-:W-:Y:S01]  /*0660*/  IMAD.WIDE.U32 R16, R16, -0x326172a9, RZ ;  /* 0xcd9e8d5710107825 */ /* 0x000fe200078e00ff */
[----:B------:R-:W-:Y:S01]  /*0670*/  LOP3.LUT R219, R219, 0x3, RZ, 0xc0, !PT ;  /* 0x00000003dbdb7812 */ /* 0x000fe200078ec0ff */
[----:B------:R-:W-:Y:S01]  /*0680*/  ULDC UR7, c[0x0][0x290] ;  /* 0x0000a40000077ab9 */ /* 0x000fe20000000800 */
[----:B------:R-:W-:Y:S01]  /*0690*/  ISETP.NE.AND P2, PT, RZ, UR6, PT ;  /* 0x00000006ff007c0c */ /* 0x000fe2000bf45270 */
[----:B0-----:R-:W-:Y:S01]  /*06a0*/  IMAD.WIDE.U32 R10, R4, -0x326172a9, RZ ;  /* 0xcd9e8d57040a7825 */ /* 0x001fe200078e00ff */
[----:B------:R-:W-:Y:S01]  /*06b0*/  ULDC UR6, c[0x0][0x294] ;  /* 0x0000a50000067ab9 */ /* 0x000fe20000000800 */
[----:B------:R-:W-:Y:S01]  /*06c0*/  ULDC.64 UR8, c[0x0][0x298] ;  /* 0x0000a60000087ab9 */ /* 0x000fe20000000a00 */
[----:B------:R-:W-:Y:S01]  /*06d0*/  ULDC.64 UR10, c[0x0][0x210] ;  /* 0x00008400000a7ab9 */ /* 0x000fe20000000a00 */
[C---:B------:R-:W-:Y:S01]  /*06e0*/  VIADD R4, R202.reuse, 0x9e3779b9 ;  /* 0x9e3779b9ca047836 */ /* 0x040fe20000000000 */
[----:B------:R-:W-:Y:S01]  /*06f0*/  LOP3.LUT R13, R17, R10, R5, 0x96, !PT ;  /* 0x0000000a110d7212 */ /* 0x000fe200078e9605 */
[----:B------:R-:W-:-:S02]  /*0700*/  VIADD R9, R202, 0x78dde6e4 ;  /* 0x78dde6e4ca097836 */ /* 0x000fc40000000000 */
[----:B------:R-:W-:Y:S01]  /*0710*/  VIADD R10, R203, 0xed9eba14 ;  /* 0xed9eba14cb0a7836 */ /* 0x000fe20000000000 */
[----:B------:R-:W-:Y:S01]  /*0720*/  LOP3.LUT R14, R11, R4, R8, 0x96, !PT ;  /* 0x000000040b0e7212 */ /* 0x000fe200078e9608 */
[----:B------:R-:W-:Y:S01]  /*0730*/  IMAD.MOV.U32 R224, RZ, RZ, 0x1 ;  /* 0x00000001ffe07424 */ /* 0x000fe200078e00ff */
[----:B------:R-:W-:Y:S01]  /*0740*/  IADD3 R8, R202, -0x255992d5, RZ ;  /* 0xdaa66d2bca087810 */ /* 0x000fe20007ffe0ff */
[----:B------:R-:W-:Y:S01]  /*0750*/  IMAD.MOV.U32 R199, RZ, RZ, RZ ;  /* 0x000000ffffc77224 */ /* 0x000fe200078e00ff */
[----:B------:R-:W-:Y:S01]  /*0760*/  IADD3 R11, R203, -0x56f99767, RZ ;  /* 0xa9066899cb0b7810 */ /* 0x000fe20007ffe0ff */
[----:B------:R-:W-:-:S05]  /*0770*/  IMAD.WIDE.U32 R14, R14, -0x2daee0ad, RZ ;  /* 0xd2511f530e0e7825 */ /* 0x000fca00078e00ff */
        /* <DEDUP_REMOVED lines=8> */
[----:B------:R-:W-:Y:S02]  /*0800*/  LOP3.LUT R18, R17, R18, R9, 0x96, !PT ;  /* 0x0000001211127212 */ /* 0x000fe400078e9609 */
[----:B------:R-:W-:Y:S02]  /*0810*/  IADD3 R17, R202, -0xe443238, RZ ;  /* 0xf1bbcdc8ca117810 */ /* 0x000fe40007ffe0ff */
[----:B------:R-:W-:Y:S01]  /*0820*/  LOP3.LUT R140, R15, R12, R10, 0x96, !PT ;  /* 0x0000000c0f8c7212 */ /* 0x000fe200078e960a */
[----:B------:R-:W-:-:S04]  /*0830*/  IMAD.WIDE.U32 R18, R18, -0x2daee0ad, RZ ;  /* 0xd2511f5312127825 */ /* 0x000fc800078e00ff */
[----:B------:R-:W-:Y:S01]  /*0840*/  IMAD.WIDE.U32 R140, R140, -0x326172a9, RZ ;  /* 0xcd9e8d578c8c7825 */ /* 0x000fe200078e00ff */
[----:B------:R-:W-:Y:S02]  /*0850*/  LOP3.LUT R144, R19, R14, R11, 0x96, !PT ;  /* 0x0000000e13907212 */ /* 0x000fe400078e960b */
[----:B------:R-:W-:Y:S01]  /*0860*/  IADD3 R14, R203, 0x646e171e, RZ ;  /* 0x646e171ecb0e7810 */ /* 0x000fe20007ffe0ff */
[----:B------:R-:W-:Y:S02]  /*0870*/  VIADD R12, R202, 0x1715609d ;  /* 0x1715609dca0c7836 */ /* 0x000fe40000000000 */
[----:B------:R-:W-:-:S03]  /*0880*/  IMAD.WIDE.U32 R144, R144, -0x326172a9, RZ ;  /* 0xcd9e8d5790907825 */ /* 0x000fc600078e00ff */
[----:B------:R-:W-:Y:S01]  /*0890*/  LOP3.LUT R142, R141, R16, R12, 0x96, !PT ;  /* 0x000000108d8e7212 */ /* 0x000fe200078e960c */
[----:B------:R-:W-:Y:S01]  /*08a0*/  VIADD R15, R203, 0x1fd5c5a3 ;  /* 0x1fd5c5a3cb0f7836 */ /* 0x000fe20000000000 */
[----:B------:R-:W-:Y:S01]  /*08b0*/  LOP3.LUT R140, R145, R140, R13, 0x96, !PT ;  /* 0x0000008c918c7212 */ /* 0x000fe200078e960d */
[----:B------:R-:W-:Y:S02]  /*08c0*/  VIADD R16, R202, 0x5384540f ;  /* 0x5384540fca107836 */ /* 0x000fe40000000000 */
[----:B------:R-:W-:-:S04]  /*08d0*/  IMAD.WIDE.U32 R142, R142, -0x2daee0ad, RZ ;  /* 0xd2511f538e8e7825 */ /* 0x000fc800078e00ff */
[----:B------:R-:W-:Y:S01]  /*08e0*/  IMAD.WIDE.U32 R140, R140, -0x2daee0ad, RZ ;  /* 0xd2511f538c8c7825 */ /* 0x000fe200078e00ff */
[----:B------:R-:W-:-:S03]  /*08f0*/  LOP3.LUT R146, R143, R18, R14, 0x96, !PT ;  /* 0x000000128f927212 */ /* 0x000fc600078e960e */
[----:B------:R-:W-:Y:S01]  /*0900*/  VIADD R18, R203, 0xdb3d7428 ;  /* 0xdb3d7428cb127836 */ /* 0x000fe20000000000 */
[----:B------:R-:W-:Y:S01]  /*0910*/  LOP3.LUT R142, R141, R142, R15, 0x96, !PT ;  /* 0x0000008e8d8e7212 */ /* 0x000fe200078e960f */
[----:B------:R-:W-:-:S04]  /*0920*/  IMAD.WIDE.U32 R146, R146, -0x326172a9, RZ ;  /* 0xcd9e8d5792927825 */ /* 0x000fc800078e00ff */
[----:B------:R-:W-:Y:S01]  /*0930*/  IMAD.HI.U32 R141, R142, -0x326172a9, RZ ;  /* 0xcd9e8d578e8d7827 */ /* 0x000fe200078e00ff */
[----:B------:R-:W-:-:S04]  /*0940*/  LOP3.LUT R144, R147, R144, R16, 0x96, !PT ;  /* 0x0000009093907212 */ /* 0x000fc800078e9610 */
[----:B------:R-:W-:Y:S01]  /*0950*/  LOP3.LUT R141, R141, R146, R17, 0x96, !PT ;  /* 0x000000928d8d7212 */ /* 0x000fe200078e9611 */
[----:B------:R-:W-:-:S04]  /*0960*/  IMAD.HI.U32 R19, R144, -0x2daee0ad, RZ ;  /* 0xd2511f5390137827 */ /* 0x000fc800078e00ff */
[----:B------:R-:W-:Y:S01]  /*0970*/  IMAD R193, R144, -0x2daee0ad, RZ ;  /* 0xd2511f5390c17824 */ /* 0x000fe200078e02ff */
[----:B------:R-:W-:Y:S01]  /*0980*/  LOP3.LUT R200, R19, R140, R18, 0x96, !PT ;  /* 0x0000008c13c87212 */ /* 0x000fe200078e9612 */
[----:B------:R-:W-:Y:S02]  /*0990*/  VIADD R19, R203, 0x96a522ad ;  /* 0x96a522adcb137836 */ /* 0x000fe40000000000 */
[----:B------:R-:W-:-:S04]  /*09a0*/  IMAD.WIDE.U32 R194, R141, -0x2daee0ad, RZ ;  /* 0xd2511f538dc27825 */ /* 0x000fc800078e00ff */
[----:B------:R-:W-:Y:S01]  /*09b0*/  IMAD R140, R142, -0x326172a9, RZ ;  /* 0xcd9e8d578e8c7824 */ /* 0x000fe200078e02ff */
[----:B------:R-:W-:Y:S01]  /*09c0*/  LOP3.LUT R193, R195, R193, R19, 0x96, !PT ;  /* 0x000000c1c3c17212 */ /* 0x000fe200078e9613 */
[----:B------:R-:W-:-:S04]  /*09d0*/  IMAD.HI.U32 R141, R200, -0x326172a9, RZ ;  /* 0xcd9e8d57c88d7827 */ /* 0x000fc800078e00ff */
[----:B------:R-:W-:Y:S01]  /*09e0*/  IMAD R200, R200, -0x326172a9, RZ ;  /* 0xcd9e8d57c8c87824 */ /* 0x000fe200078e02ff */
[----:B------:R-:W-:-:S07]  /*09f0*/  LOP3.LUT R195, R141, R140, R192, 0x96, !PT ;  /* 0x0000008c8dc37212 */ /* 0x000fce00078e96c0 */
.L_x_18607:
[----:B0-----:R-:W0:Y:S08]  /*0a00*/  LDC.64 R152, c[0x0][0x280] ;  /* 0x0000a000ff987b82 */ /* 0x001e300000000a00 */
        /* <DEDUP_REMOVED lines=20> */
[----:B------:R-:W-:-:S05]  /*0b50*/  @P3 IADD3 R162, R152, -0x1, RZ ;  /* 0xffffffff98a23810 */ /* 0x000fca0007ffe0ff */
        /* <DEDUP_REMOVED lines=26> */
.L_x_18237:
[----:B------:R-:W-:-:S07]  /*0d00*/  IMAD.MOV.U32 R161, RZ, RZ, R200 ;  /* 0x000000ffffa17224 */ /* 0x000fce00078e00c8 */
.L_x_18238:
[----:B------:R-:W-:Y:S05]  /*0d10*/  BSYNC B1 ;  /* 0x0000000000017941 */ /* 0x000fea0003800000 */
.L_x_18236:
        /* <DEDUP_REMOVED lines=16> */
.L_x_18242:
[----:B------:R-:W-:Y:S05]  /*0e20*/  BSYNC B2 ;  /* 0x0000000000027941 */ /* 0x000fea0003800000 */
.L_x_18241:
        /* <DEDUP_REMOVED lines=43> */
.L_x_18240:
[----:B------:R-:W-:Y:S05]  /*10e0*/  BSYNC B1 ;  /* 0x0000000000017941 */ /* 0x000fea0003800000 */
.L_x_18239:
        /* <DEDUP_REMOVED lines=11> */
.L_x_18235:
[----:B------:R-:W-:Y:S05]  /*11a0*/  BSYNC B0 ;  /* 0x0000000000007941 */ /* 0x000fea0003800000 */
.L_x_18234:
        /* <DEDUP_REMOVED lines=18> */
.L_x_18246:
[----:B------:R-:W-:-:S07]  /*12d0*/  MOV R153, R200 ;  /* 0x000000c800997202 */ /* 0x000fce0000000f00 */
.L_x_18247:
[----:B------:R-:W-:Y:S05]  /*12e0*/  BSYNC B1 ;  /* 0x0000000000017941 */ /* 0x000fea0003800000 */
.L_x_18245:
        /* <DEDUP_REMOVED lines=16> */
.L_x_18251:
[----:B------:R-:W-:Y:S05]  /*13f0*/  BSYNC B2 ;  /* 0x0000000000027941 */ /* 0x000fea0003800000 */
.L_x_18250:
        /* <DEDUP_REMOVED lines=44> */
.L_x_18249:
[----:B------:R-:W-:Y:S05]  /*16c0*/  BSYNC B1 ;  /* 0x0000000000017941 */ /* 0x000fea0003800000 */
.L_x_18248:
        /* <DEDUP_REMOVED lines=12> */
.L_x_18244:
[----:B------:R-:W-:Y:S05]  /*1790*/  BSYNC B0 ;  /* 0x0000000000007941 */ /* 0x000fea0003800000 */
.L_x_18243:
        /* <DEDUP_REMOVED lines=18> */
.L_x_18255:
[----:B------:R-:W-:-:S07]  /*18c0*/  MOV R162, R200 ;  /* 0x000000c800a27202 */ /* 0x000fce0000000f00 */
.L_x_18256:
[----:B------:R-:W-:Y:S05]  /*18d0*/  BSYNC B1 ;  /* 0x0000000000017941 */ /* 0x000fea0003800000 */
.L_x_18254:
        /* <DEDUP_REMOVED lines=16> */
.L_x_18260:
[----:B------:R-:W-:Y:S05]  /*19e0*/  BSYNC B2 ;  /* 0x0000000000027941 */ /* 0x000fea0003800000 */
.L_x_18259:
        /* <DEDUP_REMOVED lines=44> */
.L_x_18258:
[----:B------:R-:W-:Y:S05]  /*1cb0*/  BSYNC B1 ;  /* 0x0000000000017941 */ /* 0x000fea0003800000 */
.L_x_18257:
        /* <DEDUP_REMOVED lines=11> */
.L_x_18253:
[----:B------:R-:W-:Y:S05]  /*1d70*/  BSYNC B0 ;  /* 0x0000000000007941 */ /* 0x000fea0003800000 */
.L_x_18252:
        /* <DEDUP_REMOVED lines=18> */
.L_x_18264:
[----:B------:R-:W-:-:S07]  /*1ea0*/  MOV R155, R200 ;  /* 0x000000c8009b7202 */ /* 0x000fce0000000f00 */
.L_x_18265:
[----:B------:R-:W-:Y:S05]  /*1eb0*/  BSYNC B1 ;  /* 0x0000000000017941 */ /* 0x000fea0003800000 */
.L_x_18263:
        /* <DEDUP_REMOVED lines=16> */
.L_x_18269:
[----:B------:R-:W-:Y:S05]  /*1fc0*/  BSYNC B2 ;  /* 0x0000000000027941 */ /* 0x000fea0003800000 */
.L_x_18268:
        /* <DEDUP_REMOVED lines=44> */
.L_x_18267:
[----:B------:R-:W-:Y:S05]  /*2290*/  BSYNC B1 ;  /* 0x0000000000017941 */ /* 0x000fea0003800000 */
.L_x_18266:
        /* <DEDUP_REMOVED lines=12> */
.L_x_18262:
[----:B------:R-:W-:Y:S05]  /*2360*/  BSYNC B0 ;  /* 0x0000000000007941 */ /* 0x000fea0003800000 */
.L_x_18261:
        /* <DEDUP_REMOVED lines=18> */
.L_x_18273:
[----:B------:R-:W-:-:S07]  /*2490*/  MOV R164, R200 ;  /* 0x000000c800a47202 */ /* 0x000fce0000000f00 */
.L_x_18274:
[----:B------:R-:W-:Y:S05]  /*24a0*/  BSYNC B1 ;  /* 0x0000000000017941 */ /* 0x000fea0003800000 */
.L_x_18272:
        /* <DEDUP_REMOVED lines=16> */
.L_x_18278:
[----:B------:R-:W-:Y:S05]  /*25b0*/  BSYNC B2 ;  /* 0x0000000000027941 */ /* 0x000fea0003800000 */
.L_x_18277:
        /* <DEDUP_REMOVED lines=44> */
.L_x_18276:
[----:B------:R-:W-:Y:S05]  /*2880*/  BSYNC B1 ;  /* 0x0000000000017941 */ /* 0x000fea0003800000 */
.L_x_18275:
        /* <DEDUP_REMOVED lines=11> */
.L_x_18271:
[----:B------:R-:W-:Y:S05]  /*2940*/  BSYNC B0 ;  /* 0x0000000000007941 */ /* 0x000fea0003800000 */
.L_x_18270:
        /* <DEDUP_REMOVED lines=18> */
.L_x_18282:
[----:B------:R-:W-:-:S07]  /*2a70*/  MOV R157, R200 ;  /* 0x000000c8009d7202 */ /* 0x000fce0000000f00 */
.L_x_18283:
[----:B------:R-:W-:Y:S05]  /*2a80*/  BSYNC B1 ;  /* 0x0000000000017941 */ /* 0x000fea0003800000 */
.L_x_18281:
        /* <DEDUP_REMOVED lines=16> */
.L_x_18287:
[----:B------:R-:W-:Y:S05]  /*2b90*/  BSYNC B2 ;  /* 0x0000000000027941 */ /* 0x000fea0003800000 */
.L_x_18286:
        /* <DEDUP_REMOVED lines=44> */
.L_x_18285:
[----:B------:R-:W-:Y:S05]  /*2e60*/  BSYNC B1 ;  /* 0x0000000000017941 */ /* 0x000fea0003800000 */
.L_x_18284:
        /* <DEDUP_REMOVED lines=12> */
.L_x_18280:
[----:B------:R-:W-:Y:S05]  /*2f30*/  BSYNC B0 ;  /* 0x0000000000007941 */ /* 0x000fea0003800000 */
.L_x_18279:
        /* <DEDUP_REMOVED lines=18> */
.L_x_18291:
[----:B------:R-:W-:-:S07]  /*3060*/  MOV R166, R200 ;  /* 0x000000c800a67202 */ /* 0x000fce0000000f00 */
.L_x_18292:
[----:B------:R-:W-:Y:S05]  /*3070*/  BSYNC B1 ;  /* 0x0000000000017941 */ /* 0x000fea0003800000 */
.L_x_18290:
        /* <DEDUP_REMOVED lines=16> */
.L_x_18296:
[----:B------:R-:W-:Y:S05]  /*3180*/  BSYNC B2 ;  /* 0x0000000000027941 */ /* 0x000fea0003800000 */
.L_x_18295:
        /* <DEDUP_REMOVED lines=44> */
.L_x_18294:
[----:B------:R-:W-:Y:S05]  /*3450*/  BSYNC B1 ;  /* 0x0000000000017941 */ /* 0x000fea0003800000 */
.L_x_18293:
        /* <DEDUP_REMOVED lines=11> */
.L_x_18289:
[----:B------:R-:W-:Y:S05]  /*3510*/  BSYNC B0 ;  /* 0x0000000000007941 */ /* 0x000fea0003800000 */
.L_x_18288:
        /* <DEDUP_REMOVED lines=18> */
.L_x_18300:
[----:B------:R-:W-:-:S07]  /*3640*/  MOV R159, R200 ;  /* 0x000000c8009f7202 */ /* 0x000fce0000000f00 */
.L_x_18301:
[----:B------:R-:W-:Y:S05]  /*3650*/  BSYNC B1 ;  /* 0x0000000000017941 */ /* 0x000fea0003800000 */
.L_x_18299:
        /* <DEDUP_REMOVED lines=16> */
.L_x_18305:
[----:B------:R-:W-:Y:S05]  /*3760*/  BSYNC B2 ;  /* 0x0000000000027941 */ /* 0x000fea0003800000 */
.L_x_18304:
        /* <DEDUP_REMOVED lines=44> */
.L_x_18303:
[----:B------:R-:W-:Y:S05]  /*3a30*/  BSYNC B1 ;  /* 0x0000000000017941 */ /* 0x000fea0003800000 */
.L_x_18302:
        /* <DEDUP_REMOVED lines=12> */
.L_x_18298:
[----:B------:R-:W-:Y:S05]  /*3b00*/  BSYNC B0 ;  /* 0x0000000000007941 */ /* 0x000fea0003800000 */
.L_x_18297:
        /* <DEDUP_REMOVED lines=16> */
[----:B------:R-:W-:Y:S02]  /*3c10*/  PRMT R167, R208, 0x7104, RZ ;  /* 0x00007104d0a77816 */ /* 0x000fe400000000ff */
[----:B------:R-:W-:Y:S01]  /*3c20*/  PRMT R174, R169, 0x4210, R166 ;  /* 0x00004210a9ae7816 */ /* 0x000fe200000000a6 */
[----:B------:R-:W-:Y:S01]  /*3c30*/  IMAD.WIDE.U32 R168, R168, 0x10000, RZ ;  /* 0x00010000a8a87825 */ /* 0x000fe200078e00ff */
[----:B------:R-:W-:-:S02]  /*3c40*/  LOP3.LUT R166, R206, 0xff, RZ, 0xc0, !PT ;  /* 0x000000ffcea67812 */ /* 0x000fc400078ec0ff */
        /* <DEDUP_REMOVED lines=11> */
.L_x_18307:
[----:B------:R-:W-:Y:S05]  /*3d00*/  BSYNC B0 ;  /* 0x0000000000007941 */ /* 0x000fea0003800000 */
.L_x_18306:
[----:B012---:R-:W-:Y:S01]  /*3d10*/  @P3 IMAD.WIDE.U32 R164, R181, 0x10, R160 ;  /* 0x00000010b5a43825 */ /* 0x007fe200078e00a0 */
        /* <DEDUP_REMOVED lines=21> */
.L_x_18311:
[----:B------:R-:W-:-:S07]  /*3e70*/  IMAD.MOV.U32 R168, RZ, RZ, R200 ;  /* 0x000000ffffa87224 */ /* 0x000fce00078e00c8 */
.L_x_18312:
[----:B------:R-:W-:Y:S05]  /*3e80*/  BSYNC B1 ;  /* 0x0000000000017941 */ /* 0x000fea0003800000 */
.L_x_18310:
        /* <DEDUP_REMOVED lines=16> */
.L_x_18316:
[----:B------:R-:W-:Y:S05]  /*3f90*/  BSYNC B2 ;  /* 0x0000000000027941 */ /* 0x000fea0003800000 */
.L_x_18315:
        /* <DEDUP_REMOVED lines=43> */
.L_x_18314:
[----:B------:R-:W-:Y:S05]  /*4250*/  BSYNC B1 ;  /* 0x0000000000017941 */ /* 0x000fea0003800000 */
.L_x_18313:
        /* <DEDUP_REMOVED lines=11> */
.L_x_18309:
[----:B------:R-:W-:Y:S05]  /*4310*/  BSYNC B0 ;  /* 0x0000000000007941 */ /* 0x000fea0003800000 */
.L_x_18308:
        /* <DEDUP_REMOVED lines=18> */
.L_x_18320:
[----:B------:R-:W-:-:S07]  /*4440*/  MOV R161, R200 ;  /* 0x000000c800a17202 */ /* 0x000fce0000000f00 */
.L_x_18321:
[----:B------:R-:W-:Y:S05]  /*4450*/  BSYNC B1 ;  /* 0x0000000000017941 */ /* 0x000fea0003800000 */
.L_x_18319:
        /* <DEDUP_REMOVED lines=16> */
.L_x_18325:
[----:B------:R-:W-:Y:S05]  /*4560*/  BSYNC B2 ;  /* 0x0000000000027941 */ /* 0x000fea0003800000 */
.L_x_18324:
        /* <DEDUP_REMOVED lines=44> */
.L_x_18323:
[----:B------:R-:W-:Y:S05]  /*4830*/  BSYNC B1 ;  /* 0x0000000000017941 */ /* 0x000fea0003800000 */
.L_x_18322:
        /* <DEDUP_REMOVED lines=12> */
.L_x_18318:
[----:B------:R-:W-:Y:S05]  /*4900*/  BSYNC B0 ;  /* 0x0000000000007941 */ /* 0x000fea0003800000 */
.L_x_18317:
        /* <DEDUP_REMOVED lines=18> */
.L_x_18329:
[----:B------:R-:W-:-:S07]  /*4a30*/  MOV R162, R200 ;  /* 0x000000c800a27202 */ /* 0x000fce0000000f00 */
.L_x_18330:
[----:B------:R-:W-:Y:S05]  /*4a40*/  BSYNC B1 ;  /* 0x0000000000017941 */ /* 0x000fea0003800000 */
.L_x_18328:
        /* <DEDUP_REMOVED lines=16> */
.L_x_18334:
[----:B------:R-:W-:Y:S05]  /*4b50*/  BSYNC B2 ;  /* 0x0000000000027941 */ /* 0x000fea0003800000 */
.L_x_18333:
        /* <DEDUP_REMOVED lines=44> */
.L_x_18332:
[----:B------:R-:W-:Y:S05]  /*4e20*/  BSYNC B1 ;  /* 0x0000000000017941 */ /* 0x000fea0003800000 */
.L_x_18331:
        /* <DEDUP_REMOVED lines=11> */
.L_x_18327:
[----:B------:R-:W-:Y:S05]  /*4ee0*/  BSYNC B0 ;  /* 0x0000000000007941 */ /* 0x000fea0003800000 */
.L_x_18326:
        /* <DEDUP_REMOVED lines=18> */
.L_x_18338:
[----:B------:R-:W-:-:S07]  /*5010*/  MOV R163, R200 ;  /* 0x000000c800a37202 */ /* 0x000fce0000000f00 */
.L_x_18339:
[----:B------:R-:W-:Y:S05]  /*5020*/  BSYNC B1 ;  /* 0x0000000000017941 */ /* 0x000fea0003800000 */
.L_x_18337:
        /* <DEDUP_REMOVED lines=16> */
.L_x_18343:
[----:B------:R-:W-:Y:S05]  /*5130*/  BSYNC B2 ;  /* 0x0000000000027941 */ /* 0x000fea0003800000 */
.L_x_18342:
        /* <DEDUP_REMOVED lines=44> */
.L_x_18341:
[----:B------:R-:W-:Y:S05]  /*5400*/  BSYNC B1 ;  /* 0x0000000000017941 */ /* 0x000fea0003800000 */
.L_x_18340:
        /* <DEDUP_REMOVED lines=12> */
.L_x_18336:
[----:B------:R-:W-:Y:S05]  /*54d0*/  BSYNC B0 ;  /* 0x0000000000007941 */ /* 0x000fea0003800000 */
.L_x_18335:
        /* <DEDUP_REMOVED lines=18> */
.L_x_18347:
[----:B------:R-:W-:-:S07]  /*5600*/  MOV R164, R200 ;  /* 0x000000c800a47202 */ /* 0x000fce0000000f00 */
.L_x_18348:
[----:B------:R-:W-:Y:S05]  /*5610*/  BSYNC B1 ;  /* 0x0000000000017941 */ /* 0x000fea0003800000 */
.L_x_18346:
        /* <DEDUP_REMOVED lines=16> */
.L_x_18352:
[----:B------:R-:W-:Y:S05]  /*5720*/  BSYNC B2 ;  /* 0x0000000000027941 */ /* 0x000fea0003800000 */
.L_x_18351:
        /* <DEDUP_REMOVED lines=44> */
.L_x_18350:
[----:B------:R-:W-:Y:S05]  /*59f0*/  BSYNC B1 ;  /* 0x0000000000017941 */ /* 0x000fea0003800000 */
.L_x_18349:
        /* <DEDUP_REMOVED lines=11> */
.L_x_18345:
[----:B------:R-:W-:Y:S05]  /*5ab0*/  BSYNC B0 ;  /* 0x0000000000007941 */ /* 0x000fea0003800000 */
.L_x_18344:
        /* <DEDUP_REMOVED lines=18> */
.L_x_18356:
[----:B------:R-:W-:-:S07]  /*5be0*/  MOV R165, R200 ;  /* 0x000000c800a57202 */ /* 0x000fce0000000f00 */
.L_x_18357:
[----:B------:R-:W-:Y:S05]  /*5bf0*/  BSYNC B1 ;  /* 0x0000000000017941 */ /* 0x000fea0003800000 */
.L_x_18355:
        /* <DEDUP_REMOVED lines=16> */
.L_x_18361:
[----:B------:R-:W-:Y:S05]  /*5d00*/  BSYNC B2 ;  /* 0x0000000000027941 */ /* 0x000fea0003800000 */
.L_x_18360:
        /* <DEDUP_REMOVED lines=44> */
.L_x_18359:
[----:B------:R-:W-:Y:S05]  /*5fd0*/  BSYNC B1 ;  /* 0x0000000000017941 */ /* 0x000fea0003800000 */
.L_x_18358:
        /* <DEDUP_REMOVED lines=12> */
.L_x_18354:
[----:B------:R-:W-:Y:S05]  /*60a0*/  BSYNC B0 ;  /* 0x0000000000007941 */ /* 0x000fea0003800000 */
.L_x_18353:
        /* <DEDUP_REMOVED lines=18> */
.L_x_18365:
[----:B------:R-:W-:-:S07]  /*61d0*/  MOV R170, R200 ;  /* 0x000000c800aa7202 */ /* 0x000fce0000000f00 */
.L_x_18366:
[----:B------:R-:W-:Y:S05]  /*61e0*/  BSYNC B1 ;  /* 0x0000000000017941 */ /* 0x000fea0003800000 */
.L_x_18364:
        /* <DEDUP_REMOVED lines=16> */
.L_x_18370:
[----:B------:R-:W-:Y:S05]  /*62f0*/  BSYNC B2 ;  /* 0x0000000000027941 */ /* 0x000fea0003800000 */
.L_x_18369:
        /* <DEDUP_REMOVED lines=44> */
.L_x_18368:
[----:B------:R-:W-:Y:S05]  /*65c0*/  BSYNC B1 ;  /* 0x0000000000017941 */ /* 0x000fea0003800000 */
.L_x_18367:
        /* <DEDUP_REMOVED lines=11> */
.L_x_18363:
[----:B------:R-:W-:Y:S05]  /*6680*/  BSYNC B0 ;  /* 0x0000000000007941 */ /* 0x000fea0003800000 */
.L_x_18362:
        /* <DEDUP_REMOVED lines=18> */
.L_x_18374:
[----:B------:R-:W-:-:S07]  /*67b0*/  MOV R167, R200 ;  /* 0x000000c800a77202 */ /* 0x000fce0000000f00 */
.L_x_18375:
[----:B------:R-:W-:Y:S05]  /*67c0*/  BSYNC B1 ;  /* 0x0000000000017941 */ /* 0x000fea0003800000 */
.L_x_18373:
        /* <DEDUP_REMOVED lines=16> */
.L_x_18379:
[----:B------:R-:W-:Y:S05]  /*68d0*/  BSYNC B2 ;  /* 0x0000000000027941 */ /* 0x000fea0003800000 */
.L_x_18378:
        /* <DEDUP_REMOVED lines=44> */
.L_x_18377:
[----:B------:R-:W-:Y:S05]  /*6ba0*/  BSYNC B1 ;  /* 0x0000000000017941 */ /* 0x000fea0003800000 */
.L_x_18376:
        /* <DEDUP_REMOVED lines=12> */
.L_x_18372:
[----:B------:R-:W-:Y:S05]  /*6c70*/  BSYNC B0 ;  /* 0x0000000000007941 */ /* 0x000fea0003800000 */
.L_x_18371:
        /* <DEDUP_REMOVED lines=30> */
.L_x_18381:
[----:B------:R-:W-:Y:S05]  /*6e60*/  BSYNC B0 ;  /* 0x0000000000007941 */ /* 0x000fea0003800000 */
.L_x_18380:
        /* <DEDUP_REMOVED lines=22> */
.L_x_18385:
[----:B------:R-:W-:-:S07]  /*6fd0*/  IMAD.MOV.U32 R172, RZ, RZ, R200 ;  /* 0x000000ffffac7224 */ /* 0x000fce00078e00c8 */
.L_x_18386:
[----:B------:R-:W-:Y:S05]  /*6fe0*/  BSYNC B1 ;  /* 0x0000000000017941 */ /* 0x000fea0003800000 */
.L_x_18384:
        /* <DEDUP_REMOVED lines=16> */
.L_x_18390:
[----:B------:R-:W-:Y:S05]  /*70f0*/  BSYNC B2 ;  /* 0x0000000000027941 */ /* 0x000fea0003800000 */
.L_x_18389:
        /* <DEDUP_REMOVED lines=40> */
[----:B------:R-:W-:-:S03]  /*7380*/  LOP3.LUT R195, R201, R176, R192, 0x96, !PT ;  /* 0x000000b0c9c37212 */ /* 0x000fc600078e96c0 */
[----:B------:R-:W-:Y:S01]  /*7390*/  IMAD.MOV.U32 R194, RZ, RZ, R168 ;  /* 0x000000ffffc27224 */ /* 0x000fe200078e00a8 */
[----:B------:R-:W-:-:S07]  /*73a0*/  LOP3.LUT R193, R169, R170, R19, 0x96, !PT ;  /* 0x000000aaa9c17212 */ /* 0x000fce00078e9613 */
.L_x_18388:
[----:B------:R-:W-:Y:S05]  /*73b0*/  BSYNC B1 ;  /* 0x0000000000017941 */ /* 0x000fea0003800000 */
.L_x_18387:
        /* <DEDUP_REMOVED lines=11> */
.L_x_18383:
[----:B------:R-:W-:Y:S05]  /*7470*/  BSYNC B0 ;  /* 0x0000000000007941 */ /* 0x000fea0003800000 */
.L_x_18382:
        /* <DEDUP_REMOVED lines=18> */
.L_x_18394:
[----:B------:R-:W-:-:S07]  /*75a0*/  MOV R169, R200 ;  /* 0x000000c800a97202 */ /* 0x000fce0000000f00 */
.L_x_18395:
[----:B------:R-:W-:Y:S05]  /*75b0*/  BSYNC B1 ;  /* 0x0000000000017941 */ /* 0x000fea0003800000 */
.L_x_18393:
        /* <DEDUP_REMOVED lines=16> */
.L_x_18399:
[----:B------:R-:W-:Y:S05]  /*76c0*/  BSYNC B2 ;  /* 0x0000000000027941 */ /* 0x000fea0003800000 */
.L_x_18398:
        /* <DEDUP_REMOVED lines=44> */
.L_x_18397:
[----:B------:R-:W-:Y:S05]  /*7990*/  BSYNC B1 ;  /* 0x0000000000017941 */ /* 0x000fea0003800000 */
.L_x_18396:
        /* <DEDUP_REMOVED lines=12> */
.L_x_18392:
[----:B------:R-:W-:Y:S05]  /*7a60*/  BSYNC B0 ;  /* 0x0000000000007941 */ /* 0x000fea0003800000 */
.L_x_18391:
        /* <DEDUP_REMOVED lines=18> */
.L_x_18403:
[----:B------:R-:W-:-:S07]  /*7b90*/  MOV R178, R200 ;  /* 0x000000c800b27202 */ /* 0x000fce0000000f00 */
.L_x_18404:
[----:B------:R-:W-:Y:S05]  /*7ba0*/  BSYNC B1 ;  /* 0x0000000000017941 */ /* 0x000fea0003800000 */
.L_x_18402:
        /* <DEDUP_REMOVED lines=16> */
.L_x_18408:
[----:B------:R-:W-:Y:S05]  /*7cb0*/  BSYNC B2 ;  /* 0x0000000000027941 */ /* 0x000fea0003800000 */
.L_x_18407:
        /* <DEDUP_REMOVED lines=44> */
.L_x_18406:
[----:B------:R-:W-:Y:S05]  /*7f80*/  BSYNC B1 ;  /* 0x0000000000017941 */ /* 0x000fea0003800000 */
.L_x_18405:
        /* <DEDUP_REMOVED lines=11> */
.L_x_18401:
[----:B------:R-:W-:Y:S05]  /*8040*/  BSYNC B0 ;  /* 0x0000000000007941 */ /* 0x000fea0003800000 */
.L_x_18400:
        /* <DEDUP_REMOVED lines=18> */
.L_x_18412:
[----:B------:R-:W-:-:S07]  /*8170*/  MOV R171, R200 ;  /* 0x000000c800ab7202 */ /* 0x000fce0000000f00 */
.L_x_18413:
[----:B------:R-:W-:Y:S05]  /*8180*/  BSYNC B1 ;  /* 0x0000000000017941 */ /* 0x000fea0003800000 */
.L_x_18411:
        /* <DEDUP_REMOVED lines=16> */
.L_x_18417:
[----:B------:R-:W-:Y:S05]  /*8290*/  BSYNC B2 ;  /* 0x0000000000027941 */ /* 0x000fea0003800000 */
.L_x_18416:
        /* <DEDUP_REMOVED lines=44> */
.L_x_18415:
[----:B------:R-:W-:Y:S05]  /*8560*/  BSYNC B1 ;  /* 0x0000000000017941 */ /* 0x000fea0003800000 */
.L_x_18414:
        /* <DEDUP_REMOVED lines=12> */
.L_x_18410:
[----:B------:R-:W-:Y:S05]  /*8630*/  BSYNC B0 ;  /* 0x0000000000007941 */ /* 0x000fea0003800000 */
.L_x_18409:
        /* <DEDUP_REMOVED lines=18> */
.L_x_18421:
[----:B------:R-:W-:-:S07]  /*8760*/  MOV R180, R200 ;  /* 0x000000c800b47202 */ /* 0x000fce0000000f00 */
.L_x_18422:
[----:B------:R-:W-:Y:S05]  /*8770*/  BSYNC B1 ;  /* 0x0000000000017941 */ /* 0x000fea0003800000 */
.L_x_18420:
        /* <DEDUP_REMOVED lines=16> */
.L_x_18426:
[----:B------:R-:W-:Y:S05]  /*8880*/  BSYNC B2 ;  /* 0x0000000000027941 */ /* 0x000fea0003800000 */
.L_x_18425:
        /* <DEDUP_REMOVED lines=44> */
.L_x_18424:
[----:B------:R-:W-:Y:S05]  /*8b50*/  BSYNC B1 ;  /* 0x0000000000017941 */ /* 0x000fea0003800000 */
.L_x_18423:
        /* <DEDUP_REMOVED lines=11> */
.L_x_18419:
[----:B------:R-:W-:Y:S05]  /*8c10*/  BSYNC B0 ;  /* 0x0000000000007941 */ /* 0x000fea0003800000 */
.L_x_18418:
        /* <DEDUP_REMOVED lines=18> */
.L_x_18430:
[----:B------:R-:W-:-:S07]  /*8d40*/  MOV R173, R200 ;  /* 0x000000c800ad7202 */ /* 0x000fce0000000f00 */
.L_x_18431:
[----:B------:R-:W-:Y:S05]  /*8d50*/  BSYNC B1 ;  /* 0x0000000000017941 */ /* 0x000fea0003800000 */
.L_x_18429:
        /* <DEDUP_REMOVED lines=16> */
.L_x_18435:
[----:B------:R-:W-:Y:S05]  /*8e60*/  BSYNC B2 ;  /* 0x0000000000027941 */ /* 0x000fea0003800000 */
.L_x_18434:
        /* <DEDUP_REMOVED lines=44> */
.L_x_18433:
[----:B------:R-:W-:Y:S05]  /*9130*/  BSYNC B1 ;  /* 0x0000000000017941 */ /* 0x000fea0003800000 */
.L_x_18432:
        /* <DEDUP_REMOVED lines=12> */
.L_x_18428:
[----:B------:R-:W-:Y:S05]  /*9200*/  BSYNC B0 ;  /* 0x0000000000007941 */ /* 0x000fea0003800000 */
.L_x_18427:
        /* <DEDUP_REMOVED lines=18> */
.L_x_18439:
[----:B------:R-:W-:-:S07]  /*9330*/  MOV R184, R200 ;  /* 0x000000c800b87202 */ /* 0x000fce0000000f00 */
.L_x_18440:
[----:B------:R-:W-:Y:S05]  /*9340*/  BSYNC B1 ;  /* 0x0000000000017941 */ /* 0x000fea0003800000 */
.L_x_18438:
        /* <DEDUP_REMOVED lines=16> */
.L_x_18444:
[----:B------:R-:W-:Y:S05]  /*9450*/  BSYNC B2 ;  /* 0x0000000000027941 */ /* 0x000fea0003800000 */
.L_x_18443:
        /* <DEDUP_REMOVED lines=44> */
.L_x_18442:
[----:B------:R-:W-:Y:S05]  /*9720*/  BSYNC B1 ;  /* 0x0000000000017941 */ /* 0x000fea0003800000 */
.L_x_18441:
        /* <DEDUP_REMOVED lines=11> */
.L_x_18437:
[----:B------:R-:W-:Y:S05]  /*97e0*/  BSYNC B0 ;  /* 0x0000000000007941 */ /* 0x000fea0003800000 */
.L_x_18436:
        /* <DEDUP_REMOVED lines=18> */
.L_x_18448:
[----:B------:R-:W-:-:S07]  /*9910*/  MOV R175, R200 ;  /* 0x000000c800af7202 */ /* 0x000fce0000000f00 */
.L_x_18449:
[----:B------:R-:W-:Y:S05]  /*9920*/  BSYNC B1 ;  /* 0x0000000000017941 */ /* 0x000fea0003800000 */
.L_x_18447:
        /* <DEDUP_REMOVED lines=16> */
.L_x_18453:
[----:B------:R-:W-:Y:S05]  /*9a30*/  BSYNC B2 ;  /* 0x0000000000027941 */ /* 0x000fea0003800000 */
.L_x_18452:
        /* <DEDUP_REMOVED lines=44> */
.L_x_18451:
[----:B------:R-:W-:Y:S05]  /*9d00*/  BSYNC B1 ;  /* 0x0000000000017941 */ /* 0x000fea0003800000 */
.L_x_18450:
        /* <DEDUP_REMOVED lines=12> */
.L_x_18446:
[----:B------:R-:W-:Y:S05]  /*9dd0*/  BSYNC B0 ;  /* 0x0000000000007941 */ /* 0x000fea0003800000 */
.L_x_18445:
        /* <DEDUP_REMOVED lines=30> */
.L_x_18455:
[----:B------:R-:W-:Y:S05]  /*9fc0*/  BSYNC B0 ;  /* 0x0000000000007941 */ /* 0x000fea0003800000 */
.L_x_18454:
        /* <DEDUP_REMOVED lines=22> */
.L_x_18459:
[----:B------:R-:W-:-:S07]  /*a130*/  IMAD.MOV.U32 R186, RZ, RZ, R200 ;  /* 0x000000ffffba7224 */ /* 0x000fce00078e00c8 */
.L_x_18460:
[----:B------:R-:W-:Y:S05]  /*a140*/  BSYNC B1 ;  /* 0x0000000000017941 */ /* 0x000fea0003800000 */
.L_x_18458:
        /* <DEDUP_REMOVED lines=16> */
.L_x_18464:
[----:B------:R-:W-:Y:S05]  /*a250*/  BSYNC B2 ;  /* 0x0000000000027941 */ /* 0x000fea0003800000 */
.L_x_18463:
        /* <DEDUP_REMOVED lines=43> */
.L_x_18462:
[----:B------:R-:W-:Y:S05]  /*a510*/  BSYNC B1 ;  /* 0x0000000000017941 */ /* 0x000fea0003800000 */
.L_x_18461:
        /* <DEDUP_REMOVED lines=11> */
.L_x_18457:
[----:B------:R-:W-:Y:S05]  /*a5d0*/  BSYNC B0 ;  /* 0x0000000000007941 */ /* 0x000fea0003800000 */
.L_x_18456:
        /* <DEDUP_REMOVED lines=18> */
.L_x_18468:
[----:B------:R-:W-:-:S07]  /*a700*/  MOV R177, R200 ;  /* 0x000000c800b17202 */ /* 0x000fce0000000f00 */
.L_x_18469:
[----:B------:R-:W-:Y:S05]  /*a710*/  BSYNC B1 ;  /* 0x0000000000017941 */ /* 0x000fea0003800000 */
.L_x_18467:
        /* <DEDUP_REMOVED lines=16> */
.L_x_18473:
[----:B------:R-:W-:Y:S05]  /*a820*/  BSYNC B2 ;  /* 0x0000000000027941 */ /* 0x000fea0003800000 */
.L_x_18472:
        /* <DEDUP_REMOVED lines=44> */
.L_x_18471:
[----:B------:R-:W-:Y:S05]  /*aaf0*/  BSYNC B1 ;  /* 0x0000000000017941 */ /* 0x000fea0003800000 */
.L_x_18470:
        /* <DEDUP_REMOVED lines=12> */
.L_x_18466:
[----:B------:R-:W-:Y:S05]  /*abc0*/  BSYNC B0 ;  /* 0x0000000000007941 */ /* 0x000fea0003800000 */
.L_x_18465:
        /* <DEDUP_REMOVED lines=18> */
.L_x_18477:
[----:B------:R-:W-:-:S07]  /*acf0*/  MOV R186, R200 ;  /* 0x000000c800ba7202 */ /* 0x000fce0000000f00 */
.L_x_18478:
[----:B------:R-:W-:Y:S05]  /*ad00*/  BSYNC B1 ;  /* 0x0000000000017941 */ /* 0x000fea0003800000 */
.L_x_18476:
        /* <DEDUP_REMOVED lines=16> */
.L_x_18482:
[----:B------:R-:W-:Y:S05]  /*ae10*/  BSYNC B2 ;  /* 0x0000000000027941 */ /* 0x000fea0003800000 */
.L_x_18481:
        /* <DEDUP_REMOVED lines=44> */
.L_x_18480:
[----:B------:R-:W-:Y:S05]  /*b0e0*/  BSYNC B1 ;  /* 0x0000000000017941 */ /* 0x000fea0003800000 */
.L_x_18479:
        /* <DEDUP_REMOVED lines=11> */
.L_x_18475:
[----:B------:R-:W-:Y:S05]  /*b1a0*/  BSYNC B0 ;  /* 0x0000000000007941 */ /* 0x000fea0003800000 */
.L_x_18474:
        /* <DEDUP_REMOVED lines=18> */
.L_x_18486:
[----:B------:R-:W-:-:S07]  /*b2d0*/  MOV R179, R200 ;  /* 0x000000c800b37202 */ /* 0x000fce0000000f00 */
.L_x_18487:
[----:B------:R-:W-:Y:S05]  /*b2e0*/  BSYNC B1 ;  /* 0x0000000000017941 */ /* 0x000fea0003800000 */
.L_x_18485:
        /* <DEDUP_REMOVED lines=16> */
.L_x_18491:
[----:B------:R-:W-:Y:S05]  /*b3f0*/  BSYNC B2 ;  /* 0x0000000000027941 */ /* 0x000fea0003800000 */
.L_x_18490:
        /* <DEDUP_REMOVED lines=44> */
.L_x_18489:
[----:B------:R-:W-:Y:S05]  /*b6c0*/  BSYNC B1 ;  /* 0x0000000000017941 */ /* 0x000fea0003800000 */
.L_x_18488:
        /* <DEDUP_REMOVED lines=12> */
.L_x_18484:
[----:B------:R-:W-:Y:S05]  /*b790*/  BSYNC B0 ;  /* 0x0000000000007941 */ /* 0x000fea0003800000 */
.L_x_18483:
        /* <DEDUP_REMOVED lines=18> */
.L_x_18495:
[----:B------:R-:W-:-:S07]  /*b8c0*/  MOV R188, R200 ;  /* 0x000000c800bc7202 */ /* 0x000fce0000000f00 */
.L_x_18496:
[----:B------:R-:W-:Y:S05]  /*b8d0*/  BSYNC B1 ;  /* 0x0000000000017941 */ /* 0x000fea0003800000 */
.L_x_18494:
        /* <DEDUP_REMOVED lines=16> */
.L_x_18500:
[----:B------:R-:W-:Y:S05]  /*b9e0*/  BSYNC B2 ;  /* 0x0000000000027941 */ /* 0x000fea0003800000 */
.L_x_18499:
        /* <DEDUP_REMOVED lines=44> */
.L_x_18498:
[----:B------:R-:W-:Y:S05]  /*bcb0*/  BSYNC B1 ;  /* 0x0000000000017941 */ /* 0x000fea0003800000 */
.L_x_18497:
        /* <DEDUP_REMOVED lines=11> */
.L_x_18493:
[----:B------:R-:W-:Y:S05]  /*bd70*/  BSYNC B0 ;  /* 0x0000000000007941 */ /* 0x000fea0003800000 */
.L_x_18492:
        /* <DEDUP_REMOVED lines=18> */
.L_x_18504:
[----:B------:R-:W-:-:S07]  /*bea0*/  MOV R181, R200 ;  /* 0x000000c800b57202 */ /* 0x000fce0000000f00 */
.L_x_18505:
[----:B------:R-:W-:Y:S05]  /*beb0*/  BSYNC B1 ;  /* 0x0000000000017941 */ /* 0x000fea0003800000 */
.L_x_18503:
        /* <DEDUP_REMOVED lines=16> */
.L_x_18509:
[----:B------:R-:W-:Y:S05]  /*bfc0*/  BSYNC B2 ;  /* 0x0000000000027941 */ /* 0x000fea0003800000 */
.L_x_18508:
        /* <DEDUP_REMOVED lines=44> */
.L_x_18507:
[----:B------:R-:W-:Y:S05]  /*c290*/  BSYNC B1 ;  /* 0x0000000000017941 */ /* 0x000fea0003800000 */
.L_x_18506:
        /* <DEDUP_REMOVED lines=12> */
.L_x_18502:
[----:B------:R-:W-:Y:S05]  /*c360*/  BSYNC B0 ;  /* 0x0000000000007941 */ /* 0x000fea0003800000 */
.L_x_18501:
        /* <DEDUP_REMOVED lines=18> */
.L_x_18513:
[----:B------:R-:W-:-:S07]  /*c490*/  MOV R190, R200 ;  /* 0x000000c800be7202 */ /* 0x000fce0000000f00 */
.L_x_18514:
[----:B------:R-:W-:Y:S05]  /*c4a0*/  BSYNC B1 ;  /* 0x0000000000017941 */ /* 0x000fea0003800000 */
.L_x_18512:
        /* <DEDUP_REMOVED lines=16> */
.L_x_18518:
[----:B------:R-:W-:Y:S05]  /*c5b0*/  BSYNC B2 ;  /* 0x0000000000027941 */ /* 0x000fea0003800000 */
.L_x_18517:
        /* <DEDUP_REMOVED lines=44> */
.L_x_18516:
[----:B------:R-:W-:Y:S05]  /*c880*/  BSYNC B1 ;  /* 0x0000000000017941 */ /* 0x000fea0003800000 */
.L_x_18515:
        /* <DEDUP_REMOVED lines=11> */
.L_x_18511:
[----:B------:R-:W-:Y:S05]  /*c940*/  BSYNC B0 ;  /* 0x0000000000007941 */ /* 0x000fea0003800000 */
.L_x_18510:
        /* <DEDUP_REMOVED lines=18> */
.L_x_18522:
[----:B------:R-:W-:-:S07]  /*ca70*/  MOV R183, R200 ;  /* 0x000000c800b77202 */ /* 0x000fce0000000f00 */
.L_x_18523:
[----:B------:R-:W-:Y:S05]  /*ca80*/  BSYNC B1 ;  /* 0x0000000000017941 */ /* 0x000fea0003800000 */
.L_x_18521:
        /* <DEDUP_REMOVED lines=16> */
.L_x_18527:
[----:B------:R-:W-:Y:S05]  /*cb90*/  BSYNC B2 ;  /* 0x0000000000027941 */ /* 0x000fea0003800000 */
.L_x_18526:
        /* <DEDUP_REMOVED lines=44> */
.L_x_18525:
[----:B------:R-:W-:Y:S05]  /*ce60*/  BSYNC B1 ;  /* 0x0000000000017941 */ /* 0x000fea0003800000 */
.L_x_18524:
        /* <DEDUP_REMOVED lines=12> */
.L_x_18520:
[----:B------:R-:W-:Y:S05]  /*cf30*/  BSYNC B0 ;  /* 0x0000000000007941 */ /* 0x000fea0003800000 */
.L_x_18519:
        /* <DEDUP_REMOVED lines=30> */
.L_x_18529:
[----:B------:R-:W-:Y:S05]  /*d120*/  BSYNC B0 ;  /* 0x0000000000007941 */ /* 0x000fea0003800000 */
.L_x_18528:
        /* <DEDUP_REMOVED lines=22> */
.L_x_18533:
[----:B------:R-:W-:-:S07]  /*d290*/  IMAD.MOV.U32 R214, RZ, RZ, R200 ;  /* 0x000000ffffd67224 */ /* 0x000fce00078e00c8 */
.L_x_18534:
[----:B------:R-:W-:Y:S05]  /*d2a0*/  BSYNC B1 ;  /* 0x0000000000017941 */ /* 0x000fea0003800000 */
.L_x_18532:
        /* <DEDUP_REMOVED lines=16> */
.L_x_18538:
[----:B------:R-:W-:Y:S05]  /*d3b0*/  BSYNC B2 ;  /* 0x0000000000027941 */ /* 0x000fea0003800000 */
.L_x_18537:
        /* <DEDUP_REMOVED lines=43> */
.L_x_18536:
[----:B------:R-:W-:Y:S05]  /*d670*/  BSYNC B1 ;  /* 0x0000000000017941 */ /* 0x000fea0003800000 */
.L_x_18535:
        /* <DEDUP_REMOVED lines=11> */
.L_x_18531:
[----:B------:R-:W-:Y:S05]  /*d730*/  BSYNC B0 ;  /* 0x0000000000007941 */ /* 0x000fea0003800000 */
.L_x_18530:
        /* <DEDUP_REMOVED lines=18> */
.L_x_18542:
[----:B------:R-:W-:-:S07]  /*d860*/  MOV R185, R200 ;  /* 0x000000c800b97202 */ /* 0x000fce0000000f00 */
.L_x_18543:
[----:B------:R-:W-:Y:S05]  /*d870*/  BSYNC B1 ;  /* 0x0000000000017941 */ /* 0x000fea0003800000 */
.L_x_18541:
        /* <DEDUP_REMOVED lines=16> */
.L_x_18547:
[----:B------:R-:W-:Y:S05]  /*d980*/  BSYNC B2 ;  /* 0x0000000000027941 */ /* 0x000fea0003800000 */
.L_x_18546:
        /* <DEDUP_REMOVED lines=44> */
.L_x_18545:
[----:B------:R-:W-:Y:S05]  /*dc50*/  BSYNC B1 ;  /* 0x0000000000017941 */ /* 0x000fea0003800000 */
.L_x_18544:
        /* <DEDUP_REMOVED lines=12> */
.L_x_18540:
[----:B------:R-:W-:Y:S05]  /*dd20*/  BSYNC B0 ;  /* 0x0000000000007941 */ /* 0x000fea0003800000 */
.L_x_18539:
        /* <DEDUP_REMOVED lines=18> */
.L_x_18551:
[----:B------:R-:W-:-:S07]  /*de50*/  MOV R205, R200 ;  /* 0x000000c800cd7202 */ /* 0x000fce0000000f00 */
.L_x_18552:
[----:B------:R-:W-:Y:S05]  /*de60*/  BSYNC B1 ;  /* 0x0000000000017941 */ /* 0x000fea0003800000 */
.L_x_18550:
        /* <DEDUP_REMOVED lines=16> */
.L_x_18556:
[----:B------:R-:W-:Y:S05]  /*df70*/  BSYNC B2 ;  /* 0x0000000000027941 */ /* 0x000fea0003800000 */
.L_x_18555:
        /* <DEDUP_REMOVED lines=44> */
.L_x_18554:
[----:B------:R-:W-:Y:S05]  /*e240*/  BSYNC B1 ;  /* 0x0000000000017941 */ /* 0x000fea0003800000 */
.L_x_18553:
        /* <DEDUP_REMOVED lines=11> */
.L_x_18549:
[----:B------:R-:W-:Y:S05]  /*e300*/  BSYNC B0 ;  /* 0x0000000000007941 */ /* 0x000fea0003800000 */
.L_x_18548:
        /* <DEDUP_REMOVED lines=18> */
.L_x_18560:
[----:B------:R-:W-:-:S07]  /*e430*/  MOV R187, R200 ;  /* 0x000000c800bb7202 */ /* 0x000fce0000000f00 */
.L_x_18561:
[----:B------:R-:W-:Y:S05]  /*e440*/  BSYNC B1 ;  /* 0x0000000000017941 */ /* 0x000fea0003800000 */
.L_x_18559:
        /* <DEDUP_REMOVED lines=16> */
.L_x_18565:
[----:B------:R-:W-:Y:S05]  /*e550*/  BSYNC B2 ;  /* 0x0000000000027941 */ /* 0x000fea0003800000 */
.L_x_18564:
        /* <DEDUP_REMOVED lines=43> */
[----:B------:R-:W-:-:S11]  /*e810*/  HFMA2.MMA R189, -RZ, RZ, 0, 0 ;  /* 0x00000000ffbd7435 */ /* 0x000fd600000001ff */
.L_x_18563:
[----:B------:R-:W-:Y:S05]  /*e820*/  BSYNC B1 ;  /* 0x0000000000017941 */ /* 0x000fea0003800000 */
.L_x_18562:
        /* <DEDUP_REMOVED lines=12> */
.L_x_18558:
[----:B------:R-:W-:Y:S05]  /*e8f0*/  BSYNC B0 ;  /* 0x0000000000007941 */ /* 0x000fea0003800000 */
.L_x_18557:
        /* <DEDUP_REMOVED lines=18> */
.L_x_18569:
[----:B------:R-:W-:-:S07]  /*ea20*/  MOV R207, R200 ;  /* 0x000000c800cf7202 */ /* 0x000fce0000000f00 */
.L_x_18570:
[----:B------:R-:W-:Y:S05]  /*ea30*/  BSYNC B1 ;  /* 0x0000000000017941 */ /* 0x000fea0003800000 */
.L_x_18568:
        /* <DEDUP_REMOVED lines=16> */
.L_x_18574:
[----:B------:R-:W-:Y:S05]  /*eb40*/  BSYNC B2 ;  /* 0x0000000000027941 */ /* 0x000fea0003800000 */
.L_x_18573:
        /* <DEDUP_REMOVED lines=44> */
.L_x_18572:
[----:B------:R-:W-:Y:S05]  /*ee10*/  BSYNC B1 ;  /* 0x0000000000017941 */ /* 0x000fea0003800000 */
.L_x_18571:
        /* <DEDUP_REMOVED lines=11> */
.L_x_18567:
[----:B------:R-:W-:Y:S05]  /*eed0*/  BSYNC B0 ;  /* 0x0000000000007941 */ /* 0x000fea0003800000 */
.L_x_18566:
        /* <DEDUP_REMOVED lines=18> */
.L_x_18578:
[----:B------:R-:W-:-:S07]  /*f000*/  MOV R189, R200 ;  /* 0x000000c800bd7202 */ /* 0x000fce0000000f00 */
.L_x_18579:
[----:B------:R-:W-:Y:S05]  /*f010*/  BSYNC B1 ;  /* 0x0000000000017941 */ /* 0x000fea0003800000 */
.L_x_18577:
        /* <DEDUP_REMOVED lines=16> */
.L_x_18583:
[----:B------:R-:W-:Y:S05]  /*f120*/  BSYNC B2 ;  /* 0x0000000000027941 */ /* 0x000fea0003800000 */
.L_x_18582:
        /* <DEDUP_REMOVED lines=42> */
[----:B------:R-:W-:Y:S01]  /*f3d0*/  HFMA2.MMA R191, -RZ, RZ, 0, 0 ;  /* 0x00000000ffbf7435 */ /* 0x000fe200000001ff */
[----:B------:R-:W-:-:S10]  /*f3e0*/  IMAD.MOV.U32 R194, RZ, RZ, R190 ;  /* 0x000000ffffc27224 */ /* 0x000fd400078e00be */
.L_x_18581:
[----:B------:R-:W-:Y:S05]  /*f3f0*/  BSYNC B1 ;  /* 0x0000000000017941 */ /* 0x000fea0003800000 */
.L_x_18580:
        /* <DEDUP_REMOVED lines=12> */
.L_x_18576:
[----:B------:R-:W-:Y:S05]  /*f4c0*/  BSYNC B0 ;  /* 0x0000000000007941 */ /* 0x000fea0003800000 */
.L_x_18575:
        /* <DEDUP_REMOVED lines=18> */
.L_x_18587:
[----:B------:R-:W-:-:S07]  /*f5f0*/  MOV R209, R200 ;  /* 0x000000c800d17202 */ /* 0x000fce0000000f00 */
.L_x_18588:
[----:B------:R-:W-:Y:S05]  /*f600*/  BSYNC B1 ;  /* 0x0000000000017941 */ /* 0x000fea0003800000 */
.L_x_18586:
        /* <DEDUP_REMOVED lines=16> */
.L_x_18592:
[----:B------:R-:W-:Y:S05]  /*f710*/  BSYNC B2 ;  /* 0x0000000000027941 */ /* 0x000fea0003800000 */
.L_x_18591:
        /* <DEDUP_REMOVED lines=42> */
[----:B------:R-:W-:Y:S01]  /*f9c0*/  LOP3.LUT R193, R191, R194, R19, 0x96, !PT ;  /* 0x000000c2bfc17212 */ /* 0x000fe200078e9613 */
[----:B------:R-:W-:-:S07]  /*f9d0*/  IMAD.MOV.U32 R194, RZ, RZ, R190 ;  /* 0x000000ffffc27224 */ /* 0x000fce00078e00be */
.L_x_18590:
[----:B------:R-:W-:Y:S05]  /*f9e0*/  BSYNC B1 ;  /* 0x0000000000017941 */ /* 0x000fea0003800000 */
.L_x_18589:
        /* <DEDUP_REMOVED lines=11> */
.L_x_18585:
[----:B------:R-:W-:Y:S05]  /*faa0*/  BSYNC B0 ;  /* 0x0000000000007941 */ /* 0x000fea0003800000 */
.L_x_18584:
        /* <DEDUP_REMOVED lines=18> */
.L_x_18596:
[----:B------:R-:W-:-:S07]  /*fbd0*/  MOV R191, R200 ;  /* 0x000000c800bf7202 */ /* 0x000fce0000000f00 */
.L_x_18597:
[----:B------:R-:W-:Y:S05]  /*fbe0*/  BSYNC B1 ;  /* 0x0000000000017941 */ /* 0x000fea0003800000 */
.L_x_18595:
        /* <DEDUP_REMOVED lines=16> */
.L_x_18601:
[----:B------:R-:W-:Y:S05]  /*fcf0*/  BSYNC B2 ;  /* 0x0000000000027941 */ /* 0x000fea0003800000 */
.L_x_18600:
        /* <DEDUP_REMOVED lines=43> */
[----:B------:R-:W-:-:S07]  /*ffb0*/  IMAD.MOV.U32 R194, RZ, RZ, R212 ;  /* 0x000000ffffc27224 */ /* 0x000fce00078e00d4 */
.L_x_18599:
[----:B------:R-:W-:Y:S05]  /*ffc0*/  BSYNC B1 ;  /* 0x0000000000017941 */ /* 0x000fea0003800000 */
.L_x_18598:
        /* <DEDUP_REMOVED lines=12> */
.L_x_18594:
[----:B------:R-:W-:Y:S05]  /*10090*/  BSYNC B0 ;  /* 0x0000000000007941 */ /* 0x000fea0003800000 */
.L_x_18593:
[----:B------:R-:W-:Y:S01]  /*100a0*/  FADD.FTZ R212, RZ, R152 ;  /* 0x00000098ffd47221 */ /* 0x000fe20000010000 */
[----:B------:R-:W0:Y:S01]  /*100b0*/  S2R R226, SR_TID.X ;  /* 0x0000000000e27919 */ /* 0x000e220000002100 */
[----:B------:R-:W-:Y:S01]  /*100c0*/  IMAD.WIDE.U32 R210, R225, 0x20, R210 ;  /* 0x00000020e1d27825 */ /* 0x000fe200078e00d2 */
[----:B------:R-:W-:Y:S03]  /*100d0*/  BSSY B0, `(.L_x_18602) ;  /* 0x0000042000007945 */ /* 0x000fe60003800000 */
[----:B------:R-:W-:Y:S01]  /*100e0*/  FADD.FTZ R213, R212, R153 ;  /* 0x00000099d4d57221 */ /* 0x000fe20000010000 */
[----:B------:R-:W-:Y:S01]  /*100f0*/  LOP3.LUT P0, RZ, R224, 0xff, RZ, 0xc0, !PT ;  /* 0x000000ffe0ff7812 */ /* 0x000fe2000780c0ff */
[----:B------:R1:W-:Y:S02]  /*10100*/  STG.E.128 desc[UR4][R210.64], R184 ;  /* 0x000000b8d2007986 */ /* 0x0003e4000c101d04 */
[----:B------:R-:W-:-:S02]  /*10110*/  FADD.FTZ R212, R213, R154 ;  /* 0x0000009ad5d47221 */ /* 0x000fc40000010000 */
[----:B------:R1:W-:Y:S02]  /*10120*/  STG.E.128 desc[UR4][R210.64+0x10], R188 ;  /* 0x000010bcd2007986 */ /* 0x0003e4000c101d04 */
        /* <DEDUP_REMOVED lines=60> */
.L_x_18603:
[----:B------:R-:W-:Y:S05]  /*104f0*/  BSYNC B0 ;  /* 0x0000000000007941 */ /* 0x000fea0003800000 */
.L_x_18602:
        /* <DEDUP_REMOVED lines=104> */
.L_x_18618:
        /* <DEDUP_REMOVED lines=19> */
[----:B------:R-:W-:Y:S01]  /*10cb0*/  IMAD.MOV.U32 R212, RZ, RZ, RZ ;  /* 0x000000ffffd47224 */ /* 0x000fe200078e00ff */
[----:B------:R-:W-:-:S03]  /*10cc0*/  @!P1 MOV R212, 0x500 ;  /* 0x0000050000d49802 */ /* 0x000fc60000000f00 */
[----:B------:R1:W-:Y:S01]  /*10cd0*/  @!P1 LDS.64 R210, [R213] ;  /* 0x00000000d5d29984 */ /* 0x0003e20000000a00 */
[----:B------:R-:W-:-:S03]  /*10ce0*/  LOP3.LUT P1, RZ, R225, 0x1f, R226, 0xf8, !PT ;  /* 0x0000001fe1ff7812 */ /* 0x000fc6000782f8e2 */
[----:B0-----:R-:W0:Y:S01]  /*10cf0*/  SHFL.DOWN PT, R215, R212, 0x2, 0x1f ;  /* 0x08401f00d4d77f89 */ /* 0x001e2200000e0000 */
[----:B-1----:R-:W-:Y:S01]  /*10d00*/  I2FP.F32.S32 R213, R212 ;  /* 0x000000d400d57245 */ /* 0x002fe20000201400 */
[----:B0-----:R-:W-:Y:S01]  /*10d10*/  IMAD.IADD R216, R215, 0x1, R212 ;  /* 0x00000001d7d87824 */ /* 0x001fe200078e02d4 */
[----:B------:R-:W-:-:S04]  /*10d20*/  I2FP.F32.S32 R228, R215 ;  /* 0x000000d700e47245 */ /* 0x000fc80000201400 */
        /* <DEDUP_REMOVED lines=32> */
[----:B------:R-:W0:Y:S05]  /*10f30*/  SHFL.IDX PT, R214, R214, RZ, 0x1f ;  /* 0x00001fffd6d67589 */ /* 0x000e2a00000e0000 */
[----:B------:R-:W3:Y:S01]  /*10f40*/  @!P1 LDC.64 R212, c[0x0][0x258] ;  /* 0x00009600ffd49b82 */ /* 0x000ee20000000a00 */
[----:B-1----:R-:W-:-:S05]  /*10f50*/  FMUL.FTZ R216, R227, R227 ;  /* 0x000000e3e3d87220 */ /* 0x002fca0000410000 */
[----:B------:R-:W-:Y:S02]  /*10f60*/  FSEL R217, R216, RZ, P2 ;  /* 0x000000ffd8d97208 */ /* 0x000fe40001000000 */
[----:B--2---:R-:W-:Y:S01]  /*10f70*/  @!P1 LEA R210, P3, R2, R210, 0x2 ;  /* 0x000000d202d29211 */ /* 0x004fe200078610ff */
[----:B0-----:R-:W-:-:S03]  /*10f80*/  FFMA.FTZ R216, R214, UR7, R223 ;  /* 0x00000007d6d87c23 */ /* 0x001fc600080100df */
[----:B------:R-:W-:Y:S01]  /*10f90*/  @!P1 LEA.HI.X R211, R2, R211, R222, 0x2, P3 ;  /* 0x000000d302d39211 */ /* 0x000fe200018f14de */
[----:B------:R-:W-:Y:S01]  /*10fa0*/  FADD.FTZ R216, R216, R217 ;  /* 0x000000d9d8d87221 */ /* 0x000fe20000010000 */
[----:B---3--:R-:W-:-:S03]  /*10fb0*/  @!P1 LEA R212, P4, R2, R212, 0x2 ;  /* 0x000000d402d49211 */ /* 0x008fc600078810ff */
[----:B------:R-:W0:Y:S01]  /*10fc0*/  MUFU.RSQ R215, R216 ;  /* 0x000000d800d77308 */ /* 0x000e220000001400 */
[----:B------:R-:W-:Y:S01]  /*10fd0*/  @!P1 LEA.HI.X R213, R2, R213, R222, 0x2, P4 ;  /* 0x000000d502d59211 */ /* 0x000fe200020f14de */
[----:B------:R1:W-:Y:S04]  /*10fe0*/  @!P1 STG.E desc[UR4][R210.64], R227 ;  /* 0x000000e3d2009986 */ /* 0x0003e8000c101904 */
[----:B0-----:R1:W-:Y:S01]  /*10ff0*/  @!P1 STG.E desc[UR4][R212.64], R215 ;  /* 0x000000d7d4009986 */ /* 0x0013e2000c101904 */
[----:B------:R-:W-:-:S13]  /*11000*/  ISETP.GE.AND P1, PT, R220, 0x1, PT ;  /* 0x00000001dc00780c */ /* 0x000fda0003f26270 */
[----:B-1----:R-:W-:Y:S05]  /*11010*/  @!P1 BRA `(.L_x_18606) ;  /* 0x0000000800849947 */ /* 0x002fea0003800000 */
[----:B------:R-:W-:Y:S01]  /*11020*/  VIADD R220, R220, 0xffffffff ;  /* 0xffffffffdcdc7836 */ /* 0x000fe20000000000 */
        /* <DEDUP_REMOVED lines=12> */
[----:B------:R-:W-:Y:S01]  /*110f0*/  FADD.FTZ R166, -R211, R166 ;  /* 0x000000a6d3a67221 */ /* 0x000fe20000010100 */
        /* <DEDUP_REMOVED lines=9> */
[----:B------:R-:W-:Y:S01]  /*11190*/  IADD3 R175, R173, 0x80, RZ ;  /* 0x00000080adaf7810 */ /* 0x000fe20007ffe0ff */
[----:B------:R-:W-:Y:S01]  /*111a0*/  FADD.FTZ R156, -R211, R156 ;  /* 0x0000009cd39c7221 */ /* 0x000fe20000010100 */
[----:B------:R-:W-:Y:S01]  /*111b0*/  IADD3 R179, R173, 0x180, RZ ;  /* 0x00000180adb37810 */ /* 0x000fe20007ffe0ff */
[C---:B------:R-:W-:Y:S01]  /*111c0*/  FADD.FTZ R214, -R211.reuse, R157 ;  /* 0x0000009dd3d67221 */ /* 0x040fe20000010100 */
[----:B------:R-:W-:Y:S01]  /*111d0*/  FADD.FTZ R246, -R211, R184 ;  /* 0x000000b8d3f67221 */ /* 0x000fe20000010100 */
[----:B------:R-:W-:-:S02]  /*111e0*/  VIADD R177, R173, 0x100 ;  /* 0x00000100adb17836 */ /* 0x000fc40000000000 */
[----:B------:R-:W-:Y:S01]  /*111f0*/  FADD.FTZ R224, -R211, R160 ;  /* 0x000000a0d3e07221 */ /* 0x000fe20000010100 */
[----:B------:R-:W-:Y:S02]  /*11200*/  VIADD R181, R173, 0x200 ;  /* 0x00000200adb57836 */ /* 0x000fe40000000000 */
[C---:B------:R-:W-:Y:S01]  /*11210*/  FADD.FTZ R232, -R211.reuse, R168 ;  /* 0x000000a8d3e87221 */ /* 0x040fe20000010100 */
[C---:B------:R-:W-:Y:S01]  /*11220*/  FADD.FTZ R230, -R211.reuse, R169 ;  /* 0x000000a9d3e67221 */ /* 0x040fe20000010100 */
[----:B------:R-:W-:Y:S01]  /*11230*/  FADD.FTZ R184, -R211, R185 ;  /* 0x000000b9d3b87221 */ /* 0x000fe20000010100 */
        /* <DEDUP_REMOVED lines=30> */
[----:B------:R-:W-:Y:S01]  /*11420*/  FMUL.FTZ R165, R215, R158 ;  /* 0x0000009ed7a57220 */ /* 0x000fe20000410000 */
[----:B------:R-:W-:-:S04]  /*11430*/  IMAD.WIDE.U32 R174, R175, 0x10, R152 ;  /* 0x00000010afae7825 */ /* 0x000fc800078e0098 */
        /* <DEDUP_REMOVED lines=9> */
[C---:B------:R-:W-:Y:S01]  /*114d0*/  FMUL.FTZ R214, R215.reuse, R214 ;  /* 0x000000d6d7d67220 */ /* 0x040fe20000410000 */
[----:B------:R-:W-:Y:S01]  /*114e0*/  FMUL.FTZ R167, R215, R232 ;  /* 0x000000e8d7a77220 */ /* 0x000fe20000410000 */
        /* <DEDUP_REMOVED lines=16> */
[----:B------:R-:W-:Y:S01]  /*115f0*/  F2FP.BF16.F32.PACK_AB R157, R160, R157 ;  /* 0x0000009da09d723e */ /* 0x000fe200000010ff */
[----:B------:R-:W-:Y:S01]  /*11600*/  FMUL.FTZ R226, R215, R226 ;  /* 0x000000e2d7e27220 */ /* 0x000fe20000410000 */
[----:B------:R-:W-:Y:S01]  /*11610*/  F2FP.BF16.F32.PACK_AB R162, R165, R162 ;  /* 0x000000a2a5a2723e */ /* 0x000fe200000010ff */
[----:B------:R-:W-:Y:S01]  /*11620*/  FFMA.FTZ R159, R92, R159, R132 ;  /* 0x0000009f5c9f7223 */ /* 0x000fe20000010084 */
[----:B------:R-:W-:Y:S01]  /*11630*/  FFMA.FTZ R214, R93, R214, R133 ;  /* 0x000000d65dd67223 */ /* 0x000fe20000010085 */
[----:B------:R-:W-:Y:S01]  /*11640*/  F2FP.BF16.F32.PACK_AB R156, R161, R156 ;  /* 0x0000009ca19c723e */ /* 0x000fe200000010ff */
[----:B------:R-:W-:Y:S01]  /*11650*/  FFMA.FTZ R160, R80, R167, R120 ;  /* 0x000000a750a07223 */ /* 0x000fe20000010078 */
[----:B------:R-:W-:Y:S01]  /*11660*/  FFMA.FTZ R165, R81, R230, R121 ;  /* 0x000000e651a57223 */ /* 0x000fe20000010079 */
[----:B------:R-:W-:Y:S01]  /*11670*/  FMUL.FTZ R236, R215, R236 ;  /* 0x000000ecd7ec7220 */ /* 0x000fe20000410000 */
        /* <DEDUP_REMOVED lines=59> */
.L_x_18606:
[----:B------:R-:W-:Y:S05]  /*11a30*/  BSYNC B0 ;  /* 0x0000000000007941 */ /* 0x000fea0003800000 */
.L_x_18605:
[----:B------:R-:W-:Y:S02]  /*11a40*/  IADD3 R2, R2, UR10, RZ ;  /* 0x0000000a02027c10 */ /* 0x000fe4000fffe0ff */
[----:B------:R-:W-:Y:S02]  /*11a50*/  SEL R224, RZ, 0x1, P0 ;  /* 0x00000001ffe07807 */ /* 0x000fe40000000000 */
[----:B------:R-:W-:-:S13]  /*11a60*/  ISETP.GE.AND P1, PT, R2, UR11, PT ;  /* 0x0000000b02007c0c */ /* 0x000fda000bf26270 */
[----:B------:R-:W-:Y:S05]  /*11a70*/  @!P1 BRA `(.L_x_18607) ;  /* 0xfffffeec00e09947 */ /* 0x000fea000383ffff */
[----:B------:R-:W-:Y:S05]  /*11a80*/  EXIT ;  /* 0x000000000000794d */ /* 0x000fea0003800000 */
.L_x_18604:
[----:B------:R-:W-:Y:S01]  /*11a90*/  HFMA2.MMA R230, -RZ, RZ, 0, 1.847743988037109375e-06 ;  /* 0x0000001fffe67435 */ /* 0x000fe200000001ff */
[----:B------:R-:W-:Y:S02]  /*11aa0*/  IMAD.MOV.U32 R223, RZ, RZ, 0x1 ;  /* 0x00000001ffdf7424 */ /* 0x000fe400078e00ff */
[----:B------:R-:W-:-:S08]  /*11ab0*/  IMAD.MOV.U32 R217, RZ, RZ, -0x1 ;  /* 0xffffffffffd97424 */ /* 0x000fd000078e00ff */
[----:B0-----:R-:W-:Y:S05]  /*11ac0*/  WARPSYNC.COLLECTIVE R217, `(.L_x_18608) ;  /* 0x00000000d9087348 */ /* 0x001fea0003c00000 */
[----:B------:R1:W2:Y:S02]  /*11ad0*/  SHFL.BFLY P3, R216, R228, R223, R230 ;  /* 0x0c0000dfe4d87389 */ /* 0x0002a400000600e6 */
[----:B012---:R-:W-:Y:S01]  /*11ae0*/  ENDCOLLECTIVE ;  /* 0x000000000000791b */ /* 0x007fe20003800000 */
.L_x_18608:
[----:B------:R-:W-:Y:S01]  /*11af0*/  HFMA2.MMA R223, -RZ, RZ, 0, 1.1920928955078125e-07 ;  /* 0x00000002ffdf7435 */ /* 0x000fe200000001ff */
[----:B------:R-:W-:-:S05]  /*11b00*/  MOV R211, R216 ;  /* 0x000000d800d37202 */ /* 0x000fca0000000f00 */
[----:B------:R-:W-:-:S04]  /*11b10*/  FADD.FTZ R212, R228, R211 ;  /* 0x000000d3e4d47221 */ /* 0x000fc80000010000 */
[----:B------:R-:W-:-:S07]  /*11b20*/  IMAD.MOV.U32 R228, RZ, RZ, R212 ;  /* 0x000000ffffe47224 */ /* 0x000fce00078e00d4 */
[----:B------:R-:W-:Y:S05]  /*11b30*/  WARPSYNC.COLLECTIVE R217, `(.L_x_18609) ;  /* 0x00000000d9087348 */ /* 0x000fea0003c00000 */
[----:B------:R0:W1:Y:S02]  /*11b40*/  SHFL.BFLY P3, R216, R228, R223, R230 ;  /* 0x0c0000dfe4d87389 */ /* 0x00006400000600e6 */
[----:B01----:R-:W-:Y:S01]  /*11b50*/  ENDCOLLECTIVE ;  /* 0x000000000000791b */ /* 0x003fe20003800000 */
.L_x_18609:
[----:B------:R-:W-:Y:S02]  /*11b60*/  IMAD.MOV.U32 R223, RZ, RZ, 0x4 ;  /* 0x00000004ffdf7424 */ /* 0x000fe400078e00ff */
[----:B------:R-:W-:-:S04]  /*11b70*/  IMAD.MOV.U32 R211, RZ, RZ, R216 ;  /* 0x000000ffffd37224 */ /* 0x000fc800078e00d8 */
[----:B------:R-:W-:-:S05]  /*11b80*/  FADD.FTZ R213, R212, R211 ;  /* 0x000000d3d4d57221 */ /* 0x000fca0000010000 */
[----:B------:R-:W-:-:S07]  /*11b90*/  MOV R228, R213 ;  /* 0x000000d500e47202 */ /* 0x000fce0000000f00 */
[----:B------:R-:W-:Y:S05]  /*11ba0*/  WARPSYNC.COLLECTIVE R217, `(.L_x_18610) ;  /* 0x00000000d9087348 */ /* 0x000fea0003c00000 */
[----:B------:R0:W1:Y:S02]  /*11bb0*/  SHFL.BFLY P3, R216, R228, R223, R230 ;  /* 0x0c0000dfe4d87389 */ /* 0x00006400000600e6 */
[----:B01----:R-:W-:Y:S01]  /*11bc0*/  ENDCOLLECTIVE ;  /* 0x000000000000791b */ /* 0x003fe20003800000 */
.L_x_18610:
[----:B------:R-:W-:Y:S01]  /*11bd0*/  HFMA2.MMA R223, -RZ, RZ, 0, 4.76837158203125e-07 ;  /* 0x00000008ffdf7435 */ /* 0x000fe200000001ff */
[----:B------:R-:W-:-:S05]  /*11be0*/  MOV R210, R216 ;  /* 0x000000d800d27202 */ /* 0x000fca0000000f00 */
[----:B------:R-:W-:-:S04]  /*11bf0*/  FADD.FTZ R214, R213, R210 ;  /* 0x000000d2d5d67221 */ /* 0x000fc80000010000 */
[----:B------:R-:W-:-:S07]  /*11c00*/  IMAD.MOV.U32 R228, RZ, RZ, R214 ;  /* 0x000000ffffe47224 */ /* 0x000fce00078e00d6 */
[----:B------:R-:W-:Y:S05]  /*11c10*/  WARPSYNC.COLLECTIVE R217, `(.L_x_18611) ;  /* 0x00000000d9087348 */ /* 0x000fea0003c00000 */
[----:B------:R0:W1:Y:S02]  /*11c20*/  SHFL.BFLY P3, R216, R228, R223, R230 ;  /* 0x0c0000dfe4d87389 */ /* 0x00006400000600e6 */
[----:B01----:R-:W-:Y:S01]  /*11c30*/  ENDCOLLECTIVE ;  /* 0x000000000000791b */ /* 0x003fe20003800000 */
.L_x_18611:
[----:B------:R-:W-:Y:S02]  /*11c40*/  IMAD.MOV.U32 R223, RZ, RZ, 0x10 ;  /* 0x00000010ffdf7424 */ /* 0x000fe400078e00ff */
[----:B------:R-:W-:-:S04]  /*11c50*/  IMAD.MOV.U32 R211, RZ, RZ, R216 ;  /* 0x000000ffffd37224 */ /* 0x000fc800078e00d8 */
[----:B------:R-:W-:-:S05]  /*11c60*/  FADD.FTZ R215, R214, R211 ;  /* 0x000000d3d6d77221 */ /* 0x000fca0000010000 */
[----:B------:R-:W-:-:S07]  /*11c70*/  MOV R228, R215 ;  /* 0x000000d700e47202 */ /* 0x000fce0000000f00 */
[----:B------:R-:W-:Y:S05]  /*11c80*/  WARPSYNC.COLLECTIVE R217, `(.L_x_18612) ;  /* 0x00000000d9087348 */ /* 0x000fea0003c00000 */
[----:B------:R0:W1:Y:S02]  /*11c90*/  SHFL.BFLY P3, R216, R228, R223, R230 ;  /* 0x0c0000dfe4d87389 */ /* 0x00006400000600e6 */
[----:B01----:R-:W-:Y:S01]  /*11ca0*/  ENDCOLLECTIVE ;  /* 0x000000000000791b */ /* 0x003fe20003800000 */
.L_x_18612:
        /* <DEDUP_REMOVED lines=88> */
.L_x_18613:
[----:B------:R-:W-:Y:S02]  /*12230*/  IMAD.MOV.U32 R223, RZ, RZ, 0x2 ;  /* 0x00000002ffdf7424 */ /* 0x000fe400078e00ff */
[----:B------:R-:W-:-:S04]  /*12240*/  IMAD.MOV.U32 R212, RZ, RZ, R216 ;  /* 0x000000ffffd47224 */ /* 0x000fc800078e00d8 */
[----:B------:R-:W-:-:S05]  /*12250*/  FADD.FTZ R212, R211, R212 ;  /* 0x000000d4d3d47221 */ /* 0x000fca0000010000 */
[----:B------:R-:W-:-:S07]  /*12260*/  MOV R228, R212 ;  /* 0x000000d400e47202 */ /* 0x000fce0000000f00 */
[----:B------:R-:W-:Y:S05]  /*12270*/  WARPSYNC.COLLECTIVE R217, `(.L_x_18614) ;  /* 0x00000000d9087348 */ /* 0x000fea0003c00000 */
[----:B------:R0:W1:Y:S02]  /*12280*/  SHFL.BFLY P3, R216, R228, R223, R230 ;  /* 0x0c0000dfe4d87389 */ /* 0x00006400000600e6 */
[----:B01----:R-:W-:Y:S01]  /*12290*/  ENDCOLLECTIVE ;  /* 0x000000000000791b */ /* 0x003fe20003800000 */
.L_x_18614:
[----:B------:R-:W-:Y:S01]  /*122a0*/  HFMA2.MMA R223, -RZ, RZ, 0, 2.384185791015625e-07 ;  /* 0x00000004ffdf7435 */ /* 0x000fe200000001ff */
[----:B------:R-:W-:-:S05]  /*122b0*/  MOV R213, R216 ;  /* 0x000000d800d57202 */ /* 0x000fca0000000f00 */
[----:B------:R-:W-:-:S04]  /*122c0*/  FADD.FTZ R213, R212, R213 ;  /* 0x000000d5d4d57221 */ /* 0x000fc80000010000 */
[----:B------:R-:W-:-:S07]  /*122d0*/  IMAD.MOV.U32 R228, RZ, RZ, R213 ;  /* 0x000000ffffe47224 */ /* 0x000fce00078e00d5 */
[----:B------:R-:W-:Y:S05]  /*122e0*/  WARPSYNC.COLLECTIVE R217, `(.L_x_18615) ;  /* 0x00000000d9087348 */ /* 0x000fea0003c00000 */
[----:B------:R0:W1:Y:S02]  /*122f0*/  SHFL.BFLY P3, R216, R228, R223, R230 ;  /* 0x0c0000dfe4d87389 */ /* 0x00006400000600e6 */
[----:B01----:R-:W-:Y:S01]  /*12300*/  ENDCOLLECTIVE ;  /* 0x000000000000791b */ /* 0x003fe20003800000 */
.L_x_18615:
[----:B------:R-:W-:Y:S02]  /*12310*/  IMAD.MOV.U32 R223, RZ, RZ, 0x8 ;  /* 0x00000008ffdf7424 */ /* 0x000fe400078e00ff */
[----:B------:R-:W-:-:S04]  /*12320*/  IMAD.MOV.U32 R214, RZ, RZ, R216 ;  /* 0x000000ffffd67224 */ /* 0x000fc800078e00d8 */
[----:B------:R-:W-:-:S05]  /*12330*/  FADD.FTZ R214, R213, R214 ;  /* 0x000000d6d5d67221 */ /* 0x000fca0000010000 */
[----:B------:R-:W-:-:S07]  /*12340*/  MOV R228, R214 ;  /* 0x000000d600e47202 */ /* 0x000fce0000000f00 */
[----:B------:R-:W-:Y:S05]  /*12350*/  WARPSYNC.COLLECTIVE R217, `(.L_x_18616) ;  /* 0x00000000d9087348 */ /* 0x000fea0003c00000 */
[----:B------:R0:W1:Y:S02]  /*12360*/  SHFL.BFLY P3, R216, R228, R223, R230 ;  /* 0x0c0000dfe4d87389 */ /* 0x00006400000600e6 */
[----:B01----:R-:W-:Y:S01]  /*12370*/  ENDCOLLECTIVE ;  /* 0x000000000000791b */ /* 0x003fe20003800000 */
.L_x_18616:
[----:B------:R-:W-:Y:S01]  /*12380*/  HFMA2.MMA R223, -RZ, RZ, 0, 9.5367431640625e-07 ;  /* 0x00000010ffdf7435 */ /* 0x000fe200000001ff */
[----:B------:R-:W-:-:S05]  /*12390*/  MOV R215, R216 ;  /* 0x000000d800d77202 */ /* 0x000fca0000000f00 */
[----:B------:R-:W-:-:S04]  /*123a0*/  FADD.FTZ R215, R214, R215 ;  /* 0x000000d7d6d77221 */ /* 0x000fc80000010000 */
[----:B------:R-:W-:-:S07]  /*123b0*/  IMAD.MOV.U32 R228, RZ, RZ, R215 ;  /* 0x000000ffffe47224 */ /* 0x000fce00078e00d7 */
[----:B------:R-:W-:Y:S05]  /*123c0*/  WARPSYNC.COLLECTIVE R217, `(.L_x_18617) ;  /* 0x00000000d9087348 */ /* 0x000fea0003c00000 */
[----:B------:R0:W1:Y:S02]  /*123d0*/  SHFL.BFLY P3, R216, R228, R223, R230 ;  /* 0x0c0000dfe4d87389 */ /* 0x00006400000600e6 */
[----:B01----:R-:W-:Y:S01]  /*123e0*/  ENDCOLLECTIVE ;  /* 0x000000000000791b */ /* 0x003fe20003800000 */
.L_x_18617:
[----:B------:R-:W-:Y:S05]  /*123f0*/  BRA `(.L_x_18618) ;  /* 0xffffffe400e07947 */ /* 0x000fea000383ffff */
.L_x_18619:
        /* <DEDUP_REMOVED lines=16> */
.L_x_37239:


//--------------------- .text._ZN10layer_norm13ln_fwd_kernelINS_13Kernel_traitsIf6__halfS2_S2_fjLj5120ELj1ELj1ELj4ELj16ENS_18Kernel_traits_baseILj5120EfS2_S2_S2_fjLj128EEEEELb0ELb0ELb0ELb0EEEvNS_9FwdParamsE --------------------------
	.section	.text._ZN10layer_norm13ln_fwd_kernelINS_13Kernel_traitsIf6__halfS2_S2_fjLj5120ELj1ELj1ELj4ELj16ENS_18Kernel_traits_baseILj5120EfS2_S2_S2_fjLj128EEEEELb0ELb0ELb0ELb0EEEvNS_9FwdParamsE,"ax",@progbits
	.align	128
        .global         _ZN10layer_norm13ln_fwd_kernelINS_13Kernel_traitsIf6__halfS2_S2_fjLj5120ELj1ELj1ELj4ELj16ENS_18Kernel_traits_baseILj5120EfS2_S2_S2_fjLj128EEEEELb0ELb0ELb0ELb0EEEvNS_9FwdParamsE
        .type           _ZN10layer_norm13ln_fwd_kernelINS_13Kernel_traitsIf6__halfS2_S2_fjLj5120ELj1ELj1ELj4ELj16ENS_18Kernel_traits_baseILj5120EfS2_S2_S2_fjLj128EEEEELb0ELb0ELb0ELb0EEEvNS_9FwdParamsE,@function
        .size           _ZN10layer_norm13ln_fwd_kernelINS_13Kernel_traitsIf6__halfS2_S2_fjLj5120ELj1ELj1ELj4ELj16ENS_18Kernel_traits_baseILj5120EfS2_S2_S2_fjLj128EEEEELb0ELb0ELb0ELb0EEEvNS_9FwdParamsE,(.L_x_37240 - _ZN10layer_norm13ln_fwd_kernelINS_13Kernel_traitsIf6__halfS2_S2_fjLj5120ELj1ELj1ELj4ELj16ENS_18Kernel_traits_baseILj5120EfS2_S2_S2_fjLj128EEEEELb0ELb0ELb0ELb0EEEvNS_9FwdParamsE)
        .other          _ZN10layer_norm13ln_fwd_kernelINS_13Kernel_traitsIf6__halfS2_S2_fjLj5120ELj1ELj1ELj4ELj16ENS_18Kernel_traits_baseILj5120EfS2_S2_S2_fjLj128EEEEELb0ELb0ELb0ELb0EEEvNS_9FwdParamsE,@"STO_CUDA_ENTRY STV_DEFAULT"
_ZN10layer_norm13ln_fwd_kernelINS_13Kernel_traitsIf6__halfS2_S2_fjLj5120ELj1ELj1ELj4ELj16ENS_18Kernel_traits_baseILj5120EfS2_S2_S2_fjLj128EEEEELb0ELb0ELb0ELb0EEEvNS_9FwdParamsE:
.text._ZN10layer_norm13ln_fwd_kernelINS_13Kernel_traitsIf6__halfS2_S2_fjLj5120ELj1ELj1ELj4ELj16ENS_18Kernel_traits_baseILj5120EfS2_S2_S2_fjLj128EEEEELb0ELb0ELb0ELb0EEEvNS_9FwdParamsE:
        /* <DEDUP_REMOVED lines=36> */
.L_x_18621:
[----:B------:R-:W-:Y:S05]  /*0240*/  BSYNC B0 ;  /* 0x0000000000007941 */ /* 0x000fea0003800000 */
.L_x_18620:
        /* <DEDUP_REMOVED lines=18> */
.L_x_18623:
[----:B------:R-:W-:Y:S05]  /*0370*/  BSYNC B0 ;  /* 0x0000000000007941 */ /* 0x000fea0003800000 */
.L_x_18622:
        /* <DEDUP_REMOVED lines=18> */
.L_x_18625:
[----:B------:R-:W-:Y:S05]  /*04a0*/  BSYNC B0 ;  /* 0x0000000000007941 */ /* 0x000fea0003800000 */
.L_x_18624:
        /* <DEDUP_REMOVED lines=18> */
.L_x_18627:
[----:B------:R-:W-:Y:S05]  /*05d0*/  BSYNC B0 ;  /* 0x0000000000007941 */ /* 0x000fea0003800000 */
.L_x_18626:
        /* <DEDUP_REMOVED lines=17> */
.L_x_18629:
[----:B------:R-:W-:Y:S05]  /*06f0*/  BSYNC B0 ;  /* 0x0000000000007941 */ /* 0x000fea0003800000 */
.L_x_18628:
        /* <DEDUP_REMOVED lines=37> */
.L_x_18771:
[----:B-1----:R-:W1:Y:S02]  /*0950*/  @P0 LDC.64 R108, c[0x0][0x270] ;  /* 0x00009c00ff6c0b82 */ /* 0x002e640000000a00 */
        /* <DEDUP_REMOVED lines=27> */
.L_x_18632:
[----:B-----5:R-:W-:-:S05]  /*0b10*/  HADD2.F32 R12, -RZ, R24.H0_H0 ;  /* 0x20000018ff0c7230 */ /* 0x020fca0000004100 */
[----:B------:R-:W-:-:S07]  /*0b20*/  FADD.FTZ R7, R12, R7 ;  /* 0x000000070c077221 */ /* 0x000fce0000010000 */
.L_x_18633:
[----:B------:R-:W-:-:S04]  /*0b30*/  F2FP.F16.F32.PACK_AB R12, RZ, R7 ;  /* 0x00000007ff0c723e */ /* 0x000fc800000000ff */
[----:B------:R-:W-:-:S07]  /*0b40*/  PRMT R20, R12, 0x7610, R20 ;  /* 0x000076100c147816 */ /* 0x000fce0000000014 */
.L_x_18634:
[----:B------:R-:W-:-:S05]  /*0b50*/  HADD2.F32 R12, -RZ, R108.H1_H1 ;  /* 0x3000006cff0c7230 */ /* 0x000fca0000004100 */
[----:B------:R-:W-:Y:S01]  /*0b60*/  FMUL.FTZ R12, R12, R141 ;  /* 0x0000008d0c0c7220 */ /* 0x000fe20000410000 */
[----:B------:R-:W-:Y:S06]  /*0b70*/  @P3 BRA `(.L_x_18635) ;  /* 0x0000000000083947 */ /* 0x000fec0003800000 */
[----:B------:R-:W-:Y:S05]  /*0b80*/  @P1 BRA `(.L_x_18636) ;  /* 0x00000000000c1947 */ /* 0x000fea0003800000 */
[----:B------:R-:W-:Y:S05]  /*0b90*/  BRA `(.L_x_18637) ;  /* 0x0000000000107947 */ /* 0x000fea0003800000 */
.L_x_18635:
[----:B-----5:R-:W-:-:S05]  /*0ba0*/  HADD2.F32 R13, -RZ, R24.H1_H1 ;  /* 0x30000018ff0d7230 */ /* 0x020fca0000004100 */
[----:B------:R-:W-:-:S07]  /*0bb0*/  FADD.FTZ R12, R13, R12 ;  /* 0x0000000c0d0c7221 */ /* 0x000fce0000010000 */
.L_x_18636:
[----:B------:R-:W-:-:S04]  /*0bc0*/  F2FP.F16.F32.PACK_AB R13, RZ, R12 ;  /* 0x0000000cff0d723e */ /* 0x000fc800000000ff */
[----:B------:R-:W-:-:S07]  /*0bd0*/  PRMT R20, R20, 0x5410, R13 ;  /* 0x0000541014147816 */ /* 0x000fce000000000d */
.L_x_18637:
[----:B------:R-:W-:-:S05]  /*0be0*/  HADD2.F32 R108, -RZ, R109.H0_H0 ;  /* 0x2000006dff6c7230 */ /* 0x000fca0000004100 */
[----:B------:R-:W-:Y:S01]  /*0bf0*/  FMUL.FTZ R13, R108, R141 ;  /* 0x0000008d6c0d7220 */ /* 0x000fe20000410000 */
[----:B------:R-:W-:Y:S06]  /*0c00*/  @P3 BRA `(.L_x_18638) ;  /* 0x0000000000083947 */ /* 0x000fec0003800000 */
[----:B------:R-:W-:Y:S05]  /*0c10*/  @P1 BRA `(.L_x_18639) ;  /* 0x00000000000c1947 */ /* 0x000fea0003800000 */
[----:B------:R-:W-:Y:S05]  /*0c20*/  BRA `(.L_x_18640) ;  /* 0x0000000000107947 */ /* 0x000fea0003800000 */
.L_x_18638:
[----:B-----5:R-:W-:-:S05]  /*0c30*/  HADD2.F32 R108, -RZ, R25.H0_H0 ;  /* 0x20000019ff6c7230 */ /* 0x020fca0000004100 */
[----:B------:R-:W-:-:S07]  /*0c40*/  FADD.FTZ R13, R108, R13 ;  /* 0x0000000d6c0d7221 */ /* 0x000fce0000010000 */
.L_x_18639:
[----:B------:R-:W-:-:S04]  /*0c50*/  F2FP.F16.F32.PACK_AB R108, RZ, R13 ;  /* 0x0000000dff6c723e */ /* 0x000fc800000000ff */
[----:B------:R-:W-:-:S07]  /*0c60*/  PRMT R21, R108, 0x7610, R21 ;  /* 0x000076106c157816 */ /* 0x000fce0000000015 */
.L_x_18640:
[----:B------:R-:W-:-:S05]  /*0c70*/  HADD2.F32 R114, -RZ, R109.H1_H1 ;  /* 0x3000006dff727230 */ /* 0x000fca0000004100 */
[----:B------:R-:W-:Y:S01]  /*0c80*/  FMUL.FTZ R114, R114, R141 ;  /* 0x0000008d72727220 */ /* 0x000fe20000410000 */
[----:B------:R-:W-:Y:S06]  /*0c90*/  @P3 BRA `(.L_x_18641) ;  /* 0x0000000000083947 */ /* 0x000fec0003800000 */
[----:B------:R-:W-:Y:S05]  /*0ca0*/  @P1 BRA `(.L_x_18642) ;  /* 0x00000000000c1947 */ /* 0x000fea0003800000 */
[----:B------:R-:W-:Y:S05]  /*0cb0*/  BRA `(.L_x_18643) ;  /* 0x0000000000107947 */ /* 0x000fea0003800000 */
.L_x_18641:
[----:B-----5:R-:W-:-:S05]  /*0cc0*/  HADD2.F32 R109, -RZ, R25.H1_H1 ;  /* 0x30000019ff6d7230 */ /* 0x020fca0000004100 */
[----:B------:R-:W-:-:S07]  /*0cd0*/  FADD.FTZ R114, R109, R114 ;  /* 0x000000726d727221 */ /* 0x000fce0000010000 */
.L_x_18642:
[----:B------:R-:W-:-:S04]  /*0ce0*/  F2FP.F16.F32.PACK_AB R108, RZ, R114 ;  /* 0x00000072ff6c723e */ /* 0x000fc800000000ff */
[----:B------:R-:W-:-:S07]  /*0cf0*/  PRMT R21, R21, 0x5410, R108 ;  /* 0x0000541015157816 */ /* 0x000fce000000006c */
.L_x_18643:
[----:B------:R-:W-:-:S05]  /*0d00*/  HADD2.F32 R108, -RZ, R110.H0_H0 ;  /* 0x2000006eff6c7230 */ /* 0x000fca0000004100 */
[----:B------:R-:W-:Y:S01]  /*0d10*/  FMUL.FTZ R115, R108, R141 ;  /* 0x0000008d6c737220 */ /* 0x000fe20000410000 */
[----:B------:R-:W-:Y:S06]  /*0d20*/  @P3 BRA `(.L_x_18644) ;  /* 0x0000000000083947 */ /* 0x000fec0003800000 */
[----:B------:R-:W-:Y:S05]  /*0d30*/  @P1 BRA `(.L_x_18645) ;  /* 0x00000000000c1947 */ /* 0x000fea0003800000 */
[----:B------:R-:W-:Y:S05]  /*0d40*/  BRA `(.L_x_18646) ;  /* 0x0000000000107947 */ /* 0x000fea0003800000 */
.L_x_18644:
[----:B-----5:R-:W-:-:S05]  /*0d50*/  HADD2.F32 R108, -RZ, R26.H0_H0 ;  /* 0x2000001aff6c7230 */ /* 0x020fca0000004100 */
[----:B------:R-:W-:-:S07]  /*0d60*/  FADD.FTZ R115, R108, R115 ;  /* 0x000000736c737221 */ /* 0x000fce0000010000 */
.L_x_18645:
[----:B------:R-:W-:-:S04]  /*0d70*/  F2FP.F16.F32.PACK_AB R108, RZ, R115 ;  /* 0x00000073ff6c723e */ /* 0x000fc800000000ff */
[----:B------:R-:W-:-:S07]  /*0d80*/  PRMT R22, R108, 0x7610, R22 ;  /* 0x000076106c167816 */ /* 0x000fce0000000016 */
.L_x_18646:
[----:B------:R-:W-:-:S05]  /*0d90*/  HADD2.F32 R110, -RZ, R110.H1_H1 ;  /* 0x3000006eff6e7230 */ /* 0x000fca0000004100 */
[----:B------:R-:W-:Y:S01]  /*0da0*/  FMUL.FTZ R124, R110, R141 ;  /* 0x0000008d6e7c7220 */ /* 0x000fe20000410000 */
[----:B------:R-:W-:Y:S06]  /*0db0*/  @P3 BRA `(.L_x_18647) ;  /* 0x0000000000083947 */ /* 0x000fec0003800000 */
[----:B------:R-:W-:Y:S05]  /*0dc0*/  @P1 BRA `(.L_x_18648) ;  /* 0x00000000000c1947 */ /* 0x000fea0003800000 */
[----:B------:R-:W-:Y:S05]  /*0dd0*/  BRA `(.L_x_18649) ;  /* 0x0000000000107947 */ /* 0x000fea0003800000 */
.L_x_18647:
[----:B-----5:R-:W-:-:S05]  /*0de0*/  HADD2.F32 R109, -RZ, R26.H1_H1 ;  /* 0x3000001aff6d7230 */ /* 0x020fca0000004100 */
[----:B------:R-:W-:-:S07]  /*0df0*/  FADD.FTZ R124, R109, R124 ;  /* 0x0000007c6d7c7221 */ /* 0x000fce0000010000 */
.L_x_18648:
[----:B------:R-:W-:-:S04]  /*0e00*/  F2FP.F16.F32.PACK_AB R108, RZ, R124 ;  /* 0x0000007cff6c723e */ /* 0x000fc800000000ff */
[----:B------:R-:W-:-:S07]  /*0e10*/  PRMT R22, R22, 0x5410, R108 ;  /* 0x0000541016167816 */ /* 0x000fce000000006c */
.L_x_18649:
[----:B------:R-:W-:-:S05]  /*0e20*/  HADD2.F32 R108, -RZ, R111.H0_H0 ;  /* 0x2000006fff6c7230 */ /* 0x000fca0000004100 */
[----:B------:R-:W-:Y:S01]  /*0e30*/  FMUL.FTZ R125, R108, R141 ;  /* 0x0000008d6c7d7220 */ /* 0x000fe20000410000 */
[----:B------:R-:W-:Y:S06]  /*0e40*/  @P3 BRA `(.L_x_18650) ;  /* 0x0000000000083947 */ /* 0x000fec0003800000 */
[----:B------:R-:W-:Y:S05]  /*0e50*/  @P1 BRA `(.L_x_18651) ;  /* 0x00000000000c1947 */ /* 0x000fea0003800000 */
[----:B------:R-:W-:Y:S05]  /*0e60*/  BRA `(.L_x_18652) ;  /* 0x0000000000107947 */ /* 0x000fea0003800000 */
.L_x_18650:
[----:B-----5:R-:W-:-:S05]  /*0e70*/  HADD2.F32 R108, -RZ, R27.H0_H0 ;  /* 0x2000001bff6c7230 */ /* 0x020fca0000004100 */
[----:B------:R-:W-:-:S07]  /*0e80*/  FADD.FTZ R125, R108, R125 ;  /* 0x0000007d6c7d7221 */ /* 0x000fce0000010000 */
.L_x_18651:
[----:B------:R-:W-:-:S04]  /*0e90*/  F2FP.F16.F32.PACK_AB R108, RZ, R125 ;  /* 0x0000007dff6c723e */ /* 0x000fc800000000ff */
[----:B------:R-:W-:-:S07]  /*0ea0*/  PRMT R23, R108, 0x7610, R23 ;  /* 0x000076106c177816 */ /* 0x000fce0000000017 */
.L_x_18652:
[----:B------:R-:W-:-:S05]  /*0eb0*/  HADD2.F32 R134, -RZ, R111.H1_H1 ;  /* 0x3000006fff867230 */ /* 0x000fca0000004100 */
[----:B------:R-:W-:Y:S01]  /*0ec0*/  FMUL.FTZ R134, R134, R141 ;  /* 0x0000008d86867220 */ /* 0x000fe20000410000 */
[----:B------:R-:W-:Y:S06]  /*0ed0*/  @P3 BRA `(.L_x_18653) ;  /* 0x0000000000083947 */ /* 0x000fec0003800000 */
[----:B------:R-:W-:Y:S05]  /*0ee0*/  @P1 BRA `(.L_x_18654) ;  /* 0x00000000000c1947 */ /* 0x000fea0003800000 */
[----:B------:R-:W-:Y:S05]  /*0ef0*/  BRA `(.L_x_18655) ;  /* 0x0000000000107947 */ /* 0x000fea0003800000 */
.L_x_18653:
[----:B-----5:R-:W-:-:S05]  /*0f00*/  HADD2.F32 R109, -RZ, R27.H1_H1 ;  /* 0x3000001bff6d7230 */ /* 0x020fca0000004100 */
[----:B------:R-:W-:-:S07]  /*0f10*/  FADD.FTZ R134, R109, R134 ;  /* 0x000000866d867221 */ /* 0x000fce0000010000 */
.L_x_18654:
[----:B------:R-:W-:-:S04]  /*0f20*/  F2FP.F16.F32.PACK_AB R108, RZ, R134 ;  /* 0x00000086ff6c723e */ /* 0x000fc800000000ff */
[----:B------:R-:W-:-:S07]  /*0f30*/  PRMT R23, R23, 0x5410, R108 ;  /* 0x0000541017177816 */ /* 0x000fce000000006c */
.L_x_18655:
[----:B------:R-:W1:Y:S01]  /*0f40*/  @P1 LDC.64 R108, c[0x0][0x238] ;  /* 0x00008e00ff6c1b82 */ /* 0x000e620000000a00 */
[C---:B------:R-:W-:Y:S02]  /*0f50*/  IADD3 R142, R139.reuse, 0x80, RZ ;  /* 0x000000808b8e7810 */ /* 0x040fe40007ffe0ff */
[----:B-1----:R-:W-:-:S04]  /*0f60*/  @P1 LEA R108, P3, R139, R108, 0x4 ;  /* 0x0000006c8b6c1211 */ /* 0x002fc800078620ff */
[----:B------:R-:W-:-:S05]  /*0f70*/  @P1 LEA.HI.X R109, R139, R109, RZ, 0x4, P3 ;  /* 0x0000006d8b6d1211 */ /* 0x000fca00018f24ff */
[----:B------:R1:W-:Y:S04]  /*0f80*/  @P1 STG.E.128 desc[UR4][R108.64], R20 ;  /* 0x000000146c001986 */ /* 0x0003e8000c101d04 */
.L_x_18631:
[----:B------:R-:W-:Y:S05]  /*0f90*/  BSYNC B0 ;  /* 0x0000000000007941 */ /* 0x000fea0003800000 */
.L_x_18630:
[----:B------:R-:W-:Y:S01]  /*0fa0*/  ISETP.GE.U32.AND P3, PT, R2, 0x100, PT ;  /* 0x000001000200780c */ /* 0x000fe20003f66070 */
[----:B------:R-:W-:-:S12]  /*0fb0*/  BSSY B0, `(.L_x_18656) ;  /* 0x0000059000007945 */ /* 0x000fd80003800000 */
[----:B------:R-:W-:Y:S05]  /*0fc0*/  @!P3 BRA `(.L_x_18657) ;  /* 0x00000004005cb947 */ /* 0x000fea0003800000 */
[----:B------:R-:W-:-:S04]  /*0fd0*/  ISETP.NE.U32.AND P3, PT, RZ, UR12, PT ;  /* 0x0000000cff007c0c */ /* 0x000fc8000bf65070 */
[----:B------:R-:W-:-:S13]  /*0fe0*/  ISETP.NE.AND.EX P3, PT, RZ, UR13, PT, P3 ;  /* 0x0000000dff007c0c */ /* 0x000fda000bf65330 */
[----:B------:R-:W-:-:S04]  /*0ff0*/  @P3 LEA R14, P4, R142, UR12, 0x4 ;  /* 0x0000000c8e0e3c11 */ /* 0x000fc8000f8820ff */
[----:B------:R-:W-:-:S05]  /*1000*/  @P3 LEA.HI.X R15, R142, UR13, RZ, 0x4, P4 ;  /* 0x0000000d8e0f3c11 */ /* 0x000fca000a0f24ff */
[----:B-----5:R2:W5:Y:S02]  /*1010*/  @P3 LDG.E.128 R24, desc[UR4][R14.64] ;  /* 0x000000040e183981 */ /* 0x020564000c1e1d00 */
[----:B--2---:R-:W2:Y:S02]  /*1020*/  LDC.64 R14, c[0x0][0x220] ;  /* 0x00008800ff0e7b82 */ /* 0x004ea40000000a00 */
[----:B--2---:R-:W-:-:S05]  /*1030*/  IMAD.WIDE.U32 R14, R142, 0x10, R14 ;  /* 0x000000108e0e7825 */ /* 0x004fca00078e000e */
[----:B-1----:R-:W2:Y:S01]  /*1040*/  LDG.E.128 R108, desc[UR4][R14.64] ;  /* 0x000000040e6c7981 */ /* 0x002ea2000c1e1d00 */
[----:B------:R-:W-:-:S04]  /*1050*/  ISETP.NE.U32.AND P3, PT, RZ, UR12, PT ;  /* 0x0000000cff007c0c */ /* 0x000fc8000bf65070 */
[----:B------:R-:W-:Y:S01]  /*1060*/  ISETP.NE.AND.EX P3, PT, RZ, UR13, PT, P3 ;  /* 0x0000000dff007c0c */ /* 0x000fe2000bf65330 */
[----:B--2---:R-:W-:-:S05]  /*1070*/  HADD2.F32 R8, -RZ, R108.H0_H0 ;  /* 0x2000006cff087230 */ /* 0x004fca0000004100 */
[----:B------:R-:W-:-:S07]  /*1080*/  FMUL.FTZ R8, R8, R141 ;  /* 0x0000008d08087220 */ /* 0x000fce0000410000 */
[----:B------:R-:W-:Y:S05]  /*1090*/  @P3 BRA `(.L_x_18658) ;  /* 0x0000000000083947 */ /* 0x000fea0003800000 */
[----:B------:R-:W-:Y:S05]  /*10a0*/  @P1 BRA `(.L_x_18659) ;  /* 0x00000000000c1947 */ /* 0x000fea0003800000 */
[----:B------:R-:W-:Y:S05]  /*10b0*/  BRA `(.L_x_18660) ;  /* 0x0000000000107947 */ /* 0x000fea0003800000 */
.L_x_18658:
[----:B-----5:R-:W-:-:S05]  /*10c0*/  HADD2.F32 R15, -RZ, R24.H0_H0 ;  /* 0x20000018ff0f7230 */ /* 0x020fca0000004100 */
[----:B------:R-:W-:-:S07]  /*10d0*/  FADD.FTZ R8, R15, R8 ;  /* 0x000000080f087221 */ /* 0x000fce0000010000 */
.L_x_18659:
[----:B------:R-:W-:-:S04]  /*10e0*/  F2FP.F16.F32.PACK_AB R14, RZ, R8 ;  /* 0x00000008ff0e723e */ /* 0x000fc800000000ff */
[----:B------:R-:W-:-:S07]  /*10f0*/  PRMT R20, R14, 0x7610, R20 ;  /* 0x000076100e147816 */ /* 0x000fce0000000014 */
.L_x_18660:
[----:B------:R-:W-:-:S05]  /*1100*/  HADD2.F32 R14, -RZ, R108.H1_H1 ;  /* 0x3000006cff0e7230 */ /* 0x000fca0000004100 */
[----:B------:R-:W-:Y:S01]  /*1110*/  FMUL.FTZ R14, R14, R141 ;  /* 0x0000008d0e0e7220 */ /* 0x000fe20000410000 */
[----:B------:R-:W-:Y:S06]  /*1120*/  @P3 BRA `(.L_x_18661) ;  /* 0x0000000000083947 */ /* 0x000fec0003800000 */
[----:B------:R-:W-:Y:S05]  /*1130*/  @P1 BRA `(.L_x_18662) ;  /* 0x00000000000c1947 */ /* 0x000fea0003800000 */
[----:B------:R-:W-:Y:S05]  /*1140*/  BRA `(.L_x_18663) ;  /* 0x0000000000107947 */ /* 0x000fea0003800000 */
.L_x_18661:
[----:B-----5:R-:W-:-:S05]  /*1150*/  HADD2.F32 R15, -RZ, R24.H1_H1 ;  /* 0x30000018ff0f7230 */ /* 0x020fca0000004100 */
[----:B------:R-:W-:-:S07]  /*1160*/  FADD.FTZ R14, R15, R14 ;  /* 0x0000000e0f0e7221 */ /* 0x000fce0000010000 */
.L_x_18662:
[----:B------:R-:W-:-:S04]  /*1170*/  F2FP.F16.F32.PACK_AB R15, RZ, R14 ;  /* 0x0000000eff0f723e */ /* 0x000fc800000000ff */
[----:B------:R-:W-:-:S07]  /*1180*/  PRMT R20, R20, 0x5410, R15 ;  /* 0x0000541014147816 */ /* 0x000fce000000000f */
.L_x_18663:
[----:B------:R-:W-:-:S05]  /*1190*/  HADD2.F32 R108, -RZ, R109.H0_H0 ;  /* 0x2000006dff6c7230 */ /* 0x000fca0000004100 */
[----:B------:R-:W-:Y:S01]  /*11a0*/  FMUL.FTZ R15, R108, R141 ;  /* 0x0000008d6c0f7220 */ /* 0x000fe20000410000 */
[----:B------:R-:W-:Y:S06]  /*11b0*/  @P3 BRA `(.L_x_18664) ;  /* 0x0000000000083947 */ /* 0x000fec0003800000 */
[----:B------:R-:W-:Y:S05]  /*11c0*/  @P1 BRA `(.L_x_18665) ;  /* 0x00000000000c1947 */ /* 0x000fea0003800000 */
[----:B------:R-:W-:Y:S05]  /*11d0*/  BRA `(.L_x_18666) ;  /* 0x0000000000107947 */ /* 0x000fea0003800000 */
.L_x_18664:
[----:B-----5:R-:W-:-:S05]  /*11e0*/  HADD2.F32 R108, -RZ, R25.H0_H0 ;  /* 0x20000019ff6c7230 */ /* 0x020fca0000004100 */
[----:B------:R-:W-:-:S07]  /*11f0*/  FADD.FTZ R15, R108, R15 ;  /* 0x0000000f6c0f7221 */ /* 0x000fce0000010000 */
.L_x_18665:
[----:B------:R-:W-:-:S04]  /*1200*/  F2FP.F16.F32.PACK_AB R108, RZ, R15 ;  /* 0x0000000fff6c723e */ /* 0x000fc800000000ff */
[----:B------:R-:W-:-:S07]  /*1210*/  PRMT R21, R108, 0x7610, R21 ;  /* 0x000076106c157816 */ /* 0x000fce0000000015 */
.L_x_18666:
[----:B------:R-:W-:-:S05]  /*1220*/  HADD2.F32 R116, -RZ, R109.H1_H1 ;  /* 0x3000006dff747230 */ /* 0x000fca0000004100 */
[----:B------:R-:W-:Y:S01]  /*1230*/  FMUL.FTZ R116, R116, R141 ;  /* 0x0000008d74747220 */ /* 0x000fe20000410000 */
[----:B------:R-:W-:Y:S06]  /*1240*/  @P3 BRA `(.L_x_18667) ;  /* 0x0000000000083947 */ /* 0x000fec0003800000 */
[----:B------:R-:W-:Y:S05]  /*1250*/  @P1 BRA `(.L_x_18668) ;  /* 0x00000000000c1947 */ /* 0x000fea0003800000 */
[----:B------:R-:W-:Y:S05]  /*1260*/  BRA `(.L_x_18669) ;  /* 0x0000000000107947 */ /* 0x000fea0003800000 */
.L_x_18667:
[----:B-----5:R-:W-:-:S05]  /*1270*/  HADD2.F32 R109, -RZ, R25.H1_H1 ;  /* 0x30000019ff6d7230 */ /* 0x020fca0000004100 */
[----:B------:R-:W-:-:S07]  /*1280*/  FADD.FTZ R116, R109, R116 ;  /* 0x000000746d747221 */ /* 0x000fce0000010000 */
.L_x_18668:
[----:B------:R-:W-:-:S04]  /*1290*/  F2FP.F16.F32.PACK_AB R108, RZ, R116 ;  /* 0x00000074ff6c723e */ /* 0x000fc800000000ff */
[----:B------:R-:W-:-:S07]  /*12a0*/  PRMT R21, R21, 0x5410, R108 ;  /* 0x0000541015157816 */ /* 0x000fce000000006c */
.L_x_18669:
[----:B------:R-:W-:-:S05]  /*12b0*/  HADD2.F32 R108, -RZ, R110.H0_H0 ;  /* 0x2000006eff6c7230 */ /* 0x000fca0000004100 */
[----:B------:R-:W-:Y:S01]  /*12c0*/  FMUL.FTZ R117, R108, R141 ;  /* 0x0000008d6c757220 */ /* 0x000fe20000410000 */
[----:B------:R-:W-:Y:S06]  /*12d0*/  @P3 BRA `(.L_x_18670) ;  /* 0x0000000000083947 */ /* 0x000fec0003800000 */
[----:B------:R-:W-:Y:S05]  /*12e0*/  @P1 BRA `(.L_x_18671) ;  /* 0x00000000000c1947 */ /* 0x000fea0003800000 */
[----:B------:R-:W-:Y:S05]  /*12f0*/  BRA `(.L_x_18672) ;  /* 0x0000000000107947 */ /* 0x000fea0003800000 */
.L_x_18670:
[----:B-----5:R-:W-:-:S05]  /*1300*/  HADD2.F32 R108, -RZ, R26.H0_H0 ;  /* 0x2000001aff6c7230 */ /* 0x020fca0000004100 */
[----:B------:R-:W-:-:S07]  /*1310*/  FADD.FTZ R117, R108, R117 ;  /* 0x000000756c757221 */ /* 0x000fce0000010000 */
.L_x_18671:
[----:B------:R-:W-:-:S04]  /*1320*/  F2FP.F16.F32.PACK_AB R108, RZ, R117 ;  /* 0x00000075ff6c723e */ /* 0x000fc800000000ff */
[----:B------:R-:W-:-:S07]  /*1330*/  PRMT R22, R108, 0x7610, R22 ;  /* 0x000076106c167816 */ /* 0x000fce0000000016 */
.L_x_18672:
[----:B------:R-:W-:-:S05]  /*1340*/  HADD2.F32 R110, -RZ, R110.H1_H1 ;  /* 0x3000006eff6e7230 */ /* 0x000fca0000004100 */
[----:B------:R-:W-:Y:S01]  /*1350*/  FMUL.FTZ R126, R110, R141 ;  /* 0x0000008d6e7e7220 */ /* 0x000fe20000410000 */
[----:B------:R-:W-:Y:S06]  /*1360*/  @P3 BRA `(.L_x_18673) ;  /* 0x0000000000083947 */ /* 0x000fec0003800000 */
[----:B------:R-:W-:Y:S05]  /*1370*/  @P1 BRA `(.L_x_18674) ;  /* 0x00000000000c1947 */ /* 0x000fea0003800000 */
[----:B------:R-:W-:Y:S05]  /*1380*/  BRA `(.L_x_18675) ;  /* 0x0000000000107947 */ /* 0x000fea0003800000 */
.L_x_18673:
[----:B-----5:R-:W-:-:S05]  /*1390*/  HADD2.F32 R109, -RZ, R26.H1_H1 ;  /* 0x3000001aff6d7230 */ /* 0x020fca0000004100 */
[----:B------:R-:W-:-:S07]  /*13a0*/  FADD.FTZ R126, R109, R126 ;  /* 0x0000007e6d7e7221 */ /* 0x000fce0000010000 */
.L_x_18674:
[----:B------:R-:W-:-:S04]  /*13b0*/  F2FP.F16.F32.PACK_AB R108, RZ, R126 ;  /* 0x0000007eff6c723e */ /* 0x000fc800000000ff */
[----:B------:R-:W-:-:S07]  /*13c0*/  PRMT R22, R22, 0x5410, R108 ;  /* 0x0000541016167816 */ /* 0x000fce000000006c */
.L_x_18675:
[----:B------:R-:W-:-:S05]  /*13d0*/  HADD2.F32 R108, -RZ, R111.H0_H0 ;  /* 0x2000006fff6c7230 */ /* 0x000fca0000004100 */
[----:B------:R-:W-:Y:S01]  /*13e0*/  FMUL.FTZ R127, R108, R141 ;  /* 0x0000008d6c7f7220 */ /* 0x000fe20000410000 */
[----:B------:R-:W-:Y:S06]  /*13f0*/  @P3 BRA `(.L_x_18676) ;  /* 0x0000000000083947 */ /* 0x000fec0003800000 */
[----:B------:R-:W-:Y:S05]  /*1400*/  @P1 BRA `(.L_x_18677) ;  /* 0x00000000000c1947 */ /* 0x000fea0003800000 */
[----:B------:R-:W-:Y:S05]  /*1410*/  BRA `(.L_x_18678) ;  /* 0x0000000000107947 */ /* 0x000fea0003800000 */
.L_x_18676:
[----:B-----5:R-:W-:-:S05]  /*1420*/  HADD2.F32 R108, -RZ, R27.H0_H0 ;  /* 0x2000001bff6c7230 */ /* 0x020fca0000004100 */
[----:B------:R-:W-:-:S07]  /*1430*/  FADD.FTZ R127, R108, R127 ;  /* 0x0000007f6c7f7221 */ /* 0x000fce0000010000 */
.L_x_18677:
[----:B------:R-:W-:-:S04]  /*1440*/  F2FP.F16.F32.PACK_AB R108, RZ, R127 ;  /* 0x0000007fff6c723e */ /* 0x000fc800000000ff */
[----:B------:R-:W-:-:S07]  /*1450*/  PRMT R23, R108, 0x7610, R23 ;  /* 0x000076106c177816 */ /* 0x000fce0000000017 */
.L_x_18678:
[----:B------:R-:W-:-:S05]  /*1460*/  HADD2.F32 R108, -RZ, R111.H1_H1 ;  /* 0x3000006fff6c7230 */ /* 0x000fca0000004100 */
[----:B------:R-:W-:Y:S01]  /*1470*/  FMUL.FTZ R135, R108, R141 ;  /* 0x0000008d6c877220 */ /* 0x000fe20000410000 */
[----:B------:R-:W-:Y:S06]  /*1480*/  @P3 BRA `(.L_x_18679) ;  /* 0x0000000000083947 */ /* 0x000fec0003800000 */
[----:B------:R-:W-:Y:S05]  /*1490*/  @P1 BRA `(.L_x_18680) ;  /* 0x00000000000c1947 */ /* 0x000fea0003800000 */
[----:B------:R-:W-:Y:S05]  /*14a0*/  BRA `(.L_x_18681) ;  /* 0x0000000000107947 */ /* 0x000fea0003800000 */
.L_x_18679:
[----:B-----5:R-:W-:-:S05]  /*14b0*/  HADD2.F32 R108, -RZ, R27.H1_H1 ;  /* 0x3000001bff6c7230 */ /* 0x020fca0000004100 */
[----:B------:R-:W-:-:S07]  /*14c0*/  FADD.FTZ R135, R108, R135 ;  /* 0x000000876c877221 */ /* 0x000fce0000010000 */
.L_x_18680:
[----:B------:R-:W-:-:S04]  /*14d0*/  F2FP.F16.F32.PACK_AB R108, RZ, R135 ;  /* 0x00000087ff6c723e */ /* 0x000fc800000000ff */
[----:B------:R-:W-:-:S07]  /*14e0*/  PRMT R23, R23, 0x5410, R108 ;  /* 0x0000541017177816 */ /* 0x000fce000000006c */
.L_x_18681:
[----:B------:R-:W1:Y:S02]  /*14f0*/  @P1 LDC.64 R108, c[0x0][0x238] ;  /* 0x00008e00ff6c1b82 */ /* 0x000e640000000a00 */
[----:B-1----:R-:W-:-:S04]  /*1500*/  @P1 LEA R108, P3, R142, R108, 0x4 ;  /* 0x0000006c8e6c1211 */ /* 0x002fc800078620ff */
[C---:B------:R-:W-:Y:S02]  /*1510*/  @P1 LEA.HI.X R109, R142.reuse, R109, RZ, 0x4, P3 ;  /* 0x0000006d8e6d1211 */ /* 0x040fe400018f24ff */
[----:B------:R-:W-:-:S03]  /*1520*/  IADD3 R142, R142, 0x80, RZ ;  /* 0x000000808e8e7810 */ /* 0x000fc60007ffe0ff */
[----:B------:R2:W-:Y:S04]  /*1530*/  @P1 STG.E.128 desc[UR4][R108.64], R20 ;  /* 0x000000146c001986 */ /* 0x0005e8000c101d04 */
.L_x_18657:
[----:B------:R-:W-:Y:S05]  /*1540*/  BSYNC B0 ;  /* 0x0000000000007941 */ /* 0x000fea0003800000 */
.L_x_18656:
[----:B------:R-:W-:Y:S01]  /*1550*/  ISETP.GE.U32.AND P3, PT, R2, 0x180, PT ;  /* 0x000001800200780c */ /* 0x000fe20003f66070 */
        /* <DEDUP_REMOVED lines=8> */
[----:B-----5:R1:W5:Y:S04]  /*15e0*/  @P3 LDG.E.128 R24, desc[UR4][R16.64] ;  /* 0x0000000410183981 */ /* 0x020368000c1e1d00 */
[----:B------:R-:W2:Y:S01]  /*15f0*/  LDG.E.128 R108, desc[UR4][R108.64] ;  /* 0x000000046c6c7981 */ /* 0x000ea2000c1e1d00 */
[----:B------:R-:W-:-:S04]  /*1600*/  ISETP.NE.U32.AND P3, PT, RZ, UR12, PT ;  /* 0x0000000cff007c0c */ /* 0x000fc8000bf65070 */
[----:B------:R-:W-:Y:S01]  /*1610*/  ISETP.NE.AND.EX P3, PT, RZ, UR13, PT, P3 ;  /* 0x0000000dff007c0c */ /* 0x000fe2000bf65330 */
[----:B--2---:R-:W-:-:S05]  /*1620*/  HADD2.F32 R118, -RZ, R108.H0_H0 ;  /* 0x2000006cff767230 */ /* 0x004fca0000004100 */
[----:B------:R-:W-:-:S07]  /*1630*/  FMUL.FTZ R9, R118, R141 ;  /* 0x0000008d76097220 */ /* 0x000fce0000410000 */
[----:B-1----:R-:W-:Y:S05]  /*1640*/  @P3 BRA `(.L_x_18684) ;  /* 0x0000000000083947 */ /* 0x002fea0003800000 */
[----:B------:R-:W-:Y:S05]  /*1650*/  @P1 BRA `(.L_x_18685) ;  /* 0x00000000000c1947 */ /* 0x000fea0003800000 */
[----:B------:R-:W-:Y:S05]  /*1660*/  BRA `(.L_x_18686) ;  /* 0x0000000000107947 */ /* 0x000fea0003800000 */
.L_x_18684:
[----:B-----5:R-:W-:-:S05]  /*1670*/  HADD2.F32 R16, -RZ, R24.H0_H0 ;  /* 0x20000018ff107230 */ /* 0x020fca0000004100 */
[----:B------:R-:W-:-:S07]  /*1680*/  FADD.FTZ R9, R16, R9 ;  /* 0x0000000910097221 */ /* 0x000fce0000010000 */
.L_x_18685:
[----:B------:R-:W-:-:S04]  /*1690*/  F2FP.F16.F32.PACK_AB R16, RZ, R9 ;  /* 0x00000009ff10723e */ /* 0x000fc800000000ff */
[----:B------:R-:W-:-:S07]  /*16a0*/  PRMT R20, R16, 0x7610, R20 ;  /* 0x0000761010147816 */ /* 0x000fce0000000014 */
.L_x_18686:
[----:B------:R-:W-:-:S05]  /*16b0*/  HADD2.F32 R16, -RZ, R108.H1_H1 ;  /* 0x3000006cff107230 */ /* 0x000fca0000004100 */
[----:B------:R-:W-:Y:S01]  /*16c0*/  FMUL.FTZ R16, R16, R141 ;  /* 0x0000008d10107220 */ /* 0x000fe20000410000 */
[----:B------:R-:W-:Y:S06]  /*16d0*/  @P3 BRA `(.L_x_18687) ;  /* 0x0000000000083947 */ /* 0x000fec0003800000 */
[----:B------:R-:W-:Y:S05]  /*16e0*/  @P1 BRA `(.L_x_18688) ;  /* 0x00000000000c1947 */ /* 0x000fea0003800000 */
[----:B------:R-:W-:Y:S05]  /*16f0*/  BRA `(.L_x_18689) ;  /* 0x0000000000107947 */ /* 0x000fea0003800000 */
.L_x_18687:
[----:B-----5:R-:W-:-:S05]  /*1700*/  HADD2.F32 R17, -RZ, R24.H1_H1 ;  /* 0x30000018ff117230 */ /* 0x020fca0000004100 */
[----:B------:R-:W-:-:S07]  /*1710*/  FADD.FTZ R16, R17, R16 ;  /* 0x0000001011107221 */ /* 0x000fce0000010000 */
.L_x_18688:
[----:B------:R-:W-:-:S04]  /*1720*/  F2FP.F16.F32.PACK_AB R17, RZ, R16 ;  /* 0x00000010ff11723e */ /* 0x000fc800000000ff */
[----:B------:R-:W-:-:S07]  /*1730*/  PRMT R20, R20, 0x5410, R17 ;  /* 0x0000541014147816 */ /* 0x000fce0000000011 */
.L_x_18689:
[----:B------:R-:W-:-:S05]  /*1740*/  HADD2.F32 R108, -RZ, R109.H0_H0 ;  /* 0x2000006dff6c7230 */ /* 0x000fca0000004100 */
[----:B------:R-:W-:Y:S01]  /*1750*/  FMUL.FTZ R17, R108, R141 ;  /* 0x0000008d6c117220 */ /* 0x000fe20000410000 */
[----:B------:R-:W-:Y:S06]  /*1760*/  @P3 BRA `(.L_x_18690) ;  /* 0x0000000000083947 */ /* 0x000fec0003800000 */
[----:B------:R-:W-:Y:S05]  /*1770*/  @P1 BRA `(.L_x_18691) ;  /* 0x00000000000c1947 */ /* 0x000fea0003800000 */
[----:B------:R-:W-:Y:S05]  /*1780*/  BRA `(.L_x_18692) ;  /* 0x0000000000107947 */ /* 0x000fea0003800000 */
.L_x_18690:
[----:B-----5:R-:W-:-:S05]  /*1790*/  HADD2.F32 R108, -RZ, R25.H0_H0 ;  /* 0x20000019ff6c7230 */ /* 0x020fca0000004100 */
[----:B------:R-:W-:-:S07]  /*17a0*/  FADD.FTZ R17, R108, R17 ;  /* 0x000000116c117221 */ /* 0x000fce0000010000 */
.L_x_18691:
[----:B------:R-:W-:-:S04]  /*17b0*/  F2FP.F16.F32.PACK_AB R108, RZ, R17 ;  /* 0x00000011ff6c723e */ /* 0x000fc800000000ff */
[----:B------:R-:W-:-:S07]  /*17c0*/  PRMT R21, R108, 0x7610, R21 ;  /* 0x000076106c157816 */ /* 0x000fce0000000015 */
.L_x_18692:
[----:B------:R-:W-:-:S05]  /*17d0*/  HADD2.F32 R118, -RZ, R109.H1_H1 ;  /* 0x3000006dff767230 */ /* 0x000fca0000004100 */
[----:B------:R-:W-:Y:S01]  /*17e0*/  FMUL.FTZ R118, R118, R141 ;  /* 0x0000008d76767220 */ /* 0x000fe20000410000 */
[----:B------:R-:W-:Y:S06]  /*17f0*/  @P3 BRA `(.L_x_18693) ;  /* 0x0000000000083947 */ /* 0x000fec0003800000 */
[----:B------:R-:W-:Y:S05]  /*1800*/  @P1 BRA `(.L_x_18694) ;  /* 0x00000000000c1947 */ /* 0x000fea0003800000 */
[----:B------:R-:W-:Y:S05]  /*1810*/  BRA `(.L_x_18695) ;  /* 0x0000000000107947 */ /* 0x000fea0003800000 */
.L_x_18693:
[----:B-----5:R-:W-:-:S05]  /*1820*/  HADD2.F32 R109, -RZ, R25.H1_H1 ;  /* 0x30000019ff6d7230 */ /* 0x020fca0000004100 */
[----:B------:R-:W-:-:S07]  /*1830*/  FADD.FTZ R118, R109, R118 ;  /* 0x000000766d767221 */ /* 0x000fce0000010000 */
.L_x_18694:
[----:B------:R-:W-:-:S04]  /*1840*/  F2FP.F16.F32.PACK_AB R108, RZ, R118 ;  /* 0x00000076ff6c723e */ /* 0x000fc800000000ff */
[----:B------:R-:W-:-:S07]  /*1850*/  PRMT R21, R21, 0x5410, R108 ;  /* 0x0000541015157816 */ /* 0x000fce000000006c */
.L_x_18695:
[----:B------:R-:W-:-:S05]  /*1860*/  HADD2.F32 R108, -RZ, R110.H0_H0 ;  /* 0x2000006eff6c7230 */ /* 0x000fca0000004100 */
[----:B------:R-:W-:Y:S01]  /*1870*/  FMUL.FTZ R119, R108, R141 ;  /* 0x0000008d6c777220 */ /* 0x000fe20000410000 */
[----:B------:R-:W-:Y:S06]  /*1880*/  @P3 BRA `(.L_x_18696) ;  /* 0x0000000000083947 */ /* 0x000fec0003800000 */
[----:B------:R-:W-:Y:S05]  /*1890*/  @P1 BRA `(.L_x_18697) ;  /* 0x00000000000c1947 */ /* 0x000fea0003800000 */
[----:B------:R-:W-:Y:S05]  /*18a0*/  BRA `(.L_x_18698) ;  /* 0x0000000000107947 */ /* 0x000fea0003800000 */
.L_x_18696:
[----:B-----5:R-:W-:-:S05]  /*18b0*/  HADD2.F32 R108, -RZ, R26.H0_H0 ;  /* 0x2000001aff6c7230 */ /* 0x020fca0000004100 */
[----:B------:R-:W-:-:S07]  /*18c0*/  FADD.FTZ R119, R108, R119 ;  /* 0x000000776c777221 */ /* 0x000fce0000010000 */
.L_x_18697:
[----:B------:R-:W-:-:S04]  /*18d0*/  F2FP.F16.F32.PACK_AB R108, RZ, R119 ;  /* 0x00000077ff6c723e */ /* 0x000fc800000000ff */
[----:B------:R-:W-:-:S07]  /*18e0*/  PRMT R22, R108, 0x7610, R22 ;  /* 0x000076106c167816 */ /* 0x000fce0000000016 */
.L_x_18698:
[----:B------:R-:W-:-:S05]  /*18f0*/  HADD2.F32 R110, -RZ, R110.H1_H1 ;  /* 0x3000006eff6e7230 */ /* 0x000fca0000004100 */
[----:B------:R-:W-:Y:S01]  /*1900*/  FMUL.FTZ R128, R110, R141 ;  /* 0x0000008d6e807220 */ /* 0x000fe20000410000 */
[----:B------:R-:W-:Y:S06]  /*1910*/  @P3 BRA `(.L_x_18699) ;  /* 0x0000000000083947 */ /* 0x000fec0003800000 */
[----:B------:R-:W-:Y:S05]  /*1920*/  @P1 BRA `(.L_x_18700) ;  /* 0x00000000000c1947 */ /* 0x000fea0003800000 */
[----:B------:R-:W-:Y:S05]  /*1930*/  BRA `(.L_x_18701) ;  /* 0x0000000000107947 */ /* 0x000fea0003800000 */
.L_x_18699:
[----:B-----5:R-:W-:-:S05]  /*1940*/  HADD2.F32 R109, -RZ, R26.H1_H1 ;  /* 0x3000001aff6d7230 */ /* 0x020fca0000004100 */
[----:B------:R-:W-:-:S07]  /*1950*/  FADD.FTZ R128, R109, R128 ;  /* 0x000000806d807221 */ /* 0x000fce0000010000 */
.L_x_18700:
[----:B------:R-:W-:-:S04]  /*1960*/  F2FP.F16.F32.PACK_AB R108, RZ, R128 ;  /* 0x00000080ff6c723e */ /* 0x000fc800000000ff */
[----:B------:R-:W-:-:S07]  /*1970*/  PRMT R22, R22, 0x5410, R108 ;  /* 0x0000541016167816 */ /* 0x000fce000000006c */
.L_x_18701:
[----:B------:R-:W-:-:S05]  /*1980*/  HADD2.F32 R108, -RZ, R111.H0_H0 ;  /* 0x2000006fff6c7230 */ /* 0x000fca0000004100 */
[----:B------:R-:W-:Y:S01]  /*1990*/  FMUL.FTZ R129, R108, R141 ;  /* 0x0000008d6c817220 */ /* 0x000fe20000410000 */
[----:B------:R-:W-:Y:S06]  /*19a0*/  @P3 BRA `(.L_x_18702) ;  /* 0x0000000000083947 */ /* 0x000fec0003800000 */
[----:B------:R-:W-:Y:S05]  /*19b0*/  @P1 BRA `(.L_x_18703) ;  /* 0x00000000000c1947 */ /* 0x000fea0003800000 */
[----:B------:R-:W-:Y:S05]  /*19c0*/  BRA `(.L_x_18704) ;  /* 0x0000000000107947 */ /* 0x000fea0003800000 */
.L_x_18702:
[----:B-----5:R-:W-:-:S05]  /*19d0*/  HADD2.F32 R108, -RZ, R27.H0_H0 ;  /* 0x2000001bff6c7230 */ /* 0x020fca0000004100 */
[----:B------:R-:W-:-:S07]  /*19e0*/  FADD.FTZ R129, R108, R129 ;  /* 0x000000816c817221 */ /* 0x000fce0000010000 */
.L_x_18703:
[----:B------:R-:W-:-:S04]  /*19f0*/  F2FP.F16.F32.PACK_AB R108, RZ, R129 ;  /* 0x00000081ff6c723e */ /* 0x000fc800000000ff */
[----:B------:R-:W-:-:S07]  /*1a00*/  PRMT R23, R108, 0x7610, R23 ;  /* 0x000076106c177816 */ /* 0x000fce0000000017 */
.L_x_18704:
[----:B------:R-:W-:-:S05]  /*1a10*/  HADD2.F32 R136, -RZ, R111.H1_H1 ;  /* 0x3000006fff887230 */ /* 0x000fca0000004100 */
[----:B------:R-:W-:Y:S01]  /*1a20*/  FMUL.FTZ R136, R136, R141 ;  /* 0x0000008d88887220 */ /* 0x000fe20000410000 */
[----:B------:R-:W-:Y:S06]  /*1a30*/  @P3 BRA `(.L_x_18705) ;  /* 0x0000000000083947 */ /* 0x000fec0003800000 */
[----:B------:R-:W-:Y:S05]  /*1a40*/  @P1 BRA `(.L_x_18706) ;  /* 0x00000000000c1947 */ /* 0x000fea0003800000 */
[----:B------:R-:W-:Y:S05]  /*1a50*/  BRA `(.L_x_18707) ;  /* 0x0000000000107947 */ /* 0x000fea0003800000 */
.L_x_18705:
[----:B-----5:R-:W-:-:S05]  /*1a60*/  HADD2.F32 R109, -RZ, R27.H1_H1 ;  /* 0x3000001bff6d7230 */ /* 0x020fca0000004100 */
[----:B------:R-:W-:-:S07]  /*1a70*/  FADD.FTZ R136, R109, R136 ;  /* 0x000000886d887221 */ /* 0x000fce0000010000 */
.L_x_18706:
[----:B------:R-:W-:-:S04]  /*1a80*/  F2FP.F16.F32.PACK_AB R108, RZ, R136 ;  /* 0x00000088ff6c723e */ /* 0x000fc800000000ff */
[----:B------:R-:W-:-:S07]  /*1a90*/  PRMT R23, R23, 0x5410, R108 ;  /* 0x0000541017177816 */ /* 0x000fce000000006c */
.L_x_18707:
[----:B------:R-:W1:Y:S02]  /*1aa0*/  @P1 LDC.64 R108, c[0x0][0x238] ;  /* 0x00008e00ff6c1b82 */ /* 0x000e640000000a00 */
[----:B-1----:R-:W-:-:S04]  /*1ab0*/  @P1 LEA R108, P3, R142, R108, 0x4 ;  /* 0x0000006c8e6c1211 */ /* 0x002fc800078620ff */
[C---:B------:R-:W-:Y:S02]  /*1ac0*/  @P1 LEA.HI.X R109, R142.reuse, R109, RZ, 0x4, P3 ;  /* 0x0000006d8e6d1211 */ /* 0x040fe400018f24ff */
[----:B------:R-:W-:-:S03]  /*1ad0*/  IADD3 R142, R142, 0x80, RZ ;  /* 0x000000808e8e7810 */ /* 0x000fc60007ffe0ff */
[----:B------:R3:W-:Y:S04]  /*1ae0*/  @P1 STG.E.128 desc[UR4][R108.64], R20 ;  /* 0x000000146c001986 */ /* 0x0007e8000c101d04 */
.L_x_18683:
[----:B------:R-:W-:Y:S05]  /*1af0*/  BSYNC B0 ;  /* 0x0000000000007941 */ /* 0x000fea0003800000 */
.L_x_18682:
[----:B------:R-:W-:Y:S01]  /*1b00*/  ISETP.GE.U32.AND P3, PT, R2, 0x200, PT ;  /* 0x000002000200780c */ /* 0x000fe20003f66070 */
        /* <DEDUP_REMOVED lines=17> */
.L_x_18710:
[----:B-----5:R-:W-:-:S05]  /*1c20*/  HADD2.F32 R19, -RZ, R24.H0_H0 ;  /* 0x20000018ff137230 */ /* 0x020fca0000004100 */
[----:B------:R-:W-:-:S07]  /*1c30*/  FADD.FTZ R10, R19, R10 ;  /* 0x0000000a130a7221 */ /* 0x000fce0000010000 */
.L_x_18711:
[----:B------:R-:W-:-:S04]  /*1c40*/  F2FP.F16.F32.PACK_AB R18, RZ, R10 ;  /* 0x0000000aff12723e */ /* 0x000fc800000000ff */
[----:B------:R-:W-:-:S07]  /*1c50*/  PRMT R20, R18, 0x7610, R20 ;  /* 0x0000761012147816 */ /* 0x000fce0000000014 */
.L_x_18712:
[----:B------:R-:W-:-:S05]  /*1c60*/  HADD2.F32 R18, -RZ, R108.H1_H1 ;  /* 0x3000006cff127230 */ /* 0x000fca0000004100 */
[----:B------:R-:W-:Y:S01]  /*1c70*/  FMUL.FTZ R18, R18, R141 ;  /* 0x0000008d12127220 */ /* 0x000fe20000410000 */
[----:B------:R-:W-:Y:S06]  /*1c80*/  @P3 BRA `(.L_x_18713) ;  /* 0x0000000000083947 */ /* 0x000fec0003800000 */
[----:B------:R-:W-:Y:S05]  /*1c90*/  @P1 BRA `(.L_x_18714) ;  /* 0x00000000000c1947 */ /* 0x000fea0003800000 */
[----:B------:R-:W-:Y:S05]  /*1ca0*/  BRA `(.L_x_18715) ;  /* 0x0000000000107947 */ /* 0x000fea0003800000 */
.L_x_18713:
[----:B-----5:R-:W-:-:S05]  /*1cb0*/  HADD2.F32 R19, -RZ, R24.H1_H1 ;  /* 0x30000018ff137230 */ /* 0x020fca0000004100 */
[----:B------:R-:W-:-:S07]  /*1cc0*/  FADD.FTZ R18, R19, R18 ;  /* 0x0000001213127221 */ /* 0x000fce0000010000 */
.L_x_18714:
[----:B------:R-:W-:-:S04]  /*1cd0*/  F2FP.F16.F32.PACK_AB R19, RZ, R18 ;  /* 0x00000012ff13723e */ /* 0x000fc800000000ff */
[----:B------:R-:W-:-:S07]  /*1ce0*/  PRMT R20, R20, 0x5410, R19 ;  /* 0x0000541014147816 */ /* 0x000fce0000000013 */
.L_x_18715:
[----:B------:R-:W-:-:S05]  /*1cf0*/  HADD2.F32 R108, -RZ, R109.H0_H0 ;  /* 0x2000006dff6c7230 */ /* 0x000fca0000004100 */
[----:B------:R-:W-:Y:S01]  /*1d00*/  FMUL.FTZ R19, R108, R141 ;  /* 0x0000008d6c137220 */ /* 0x000fe20000410000 */
[----:B------:R-:W-:Y:S06]  /*1d10*/  @P3 BRA `(.L_x_18716) ;  /* 0x0000000000083947 */ /* 0x000fec0003800000 */
[----:B------:R-:W-:Y:S05]  /*1d20*/  @P1 BRA `(.L_x_18717) ;  /* 0x00000000000c1947 */ /* 0x000fea0003800000 */
[----:B------:R-:W-:Y:S05]  /*1d30*/  BRA `(.L_x_18718) ;  /* 0x0000000000107947 */ /* 0x000fea0003800000 */
.L_x_18716:
[----:B-----5:R-:W-:-:S05]  /*1d40*/  HADD2.F32 R108, -RZ, R25.H0_H0 ;  /* 0x20000019ff6c7230 */ /* 0x020fca0000004100 */
[----:B------:R-:W-:-:S07]  /*1d50*/  FADD.FTZ R19, R108, R19 ;  /* 0x000000136c137221 */ /* 0x000fce0000010000 */
.L_x_18717:
[----:B------:R-:W-:-:S04]  /*1d60*/  F2FP.F16.F32.PACK_AB R108, RZ, R19 ;  /* 0x00000013ff6c723e */ /* 0x000fc800000000ff */
[----:B------:R-:W-:-:S07]  /*1d70*/  PRMT R21, R108, 0x7610, R21 ;  /* 0x000076106c157816 */ /* 0x000fce0000000015 */
.L_x_18718:
[----:B------:R-:W-:-:S05]  /*1d80*/  HADD2.F32 R120, -RZ, R109.H1_H1 ;  /* 0x3000006dff787230 */ /* 0x000fca0000004100 */
[----:B------:R-:W-:Y:S01]  /*1d90*/  FMUL.FTZ R120, R120, R141 ;  /* 0x0000008d78787220 */ /* 0x000fe20000410000 */
[----:B------:R-:W-:Y:S06]  /*1da0*/  @P3 BRA `(.L_x_18719) ;  /* 0x0000000000083947 */ /* 0x000fec0003800000 */
[----:B------:R-:W-:Y:S05]  /*1db0*/  @P1 BRA `(.L_x_18720) ;  /* 0x00000000000c1947 */ /* 0x000fea0003800000 */
[----:B------:R-:W-:Y:S05]  /*1dc0*/  BRA `(.L_x_18721) ;  /* 0x0000000000107947 */ /* 0x000fea0003800000 */
.L_x_18719:
[----:B-----5:R-:W-:-:S05]  /*1dd0*/  HADD2.F32 R109, -RZ, R25.H1_H1 ;  /* 0x30000019ff6d7230 */ /* 0x020fca0000004100 */
[----:B------:R-:W-:-:S07]  /*1de0*/  FADD.FTZ R120, R109, R120 ;  /* 0x000000786d787221 */ /* 0x000fce0000010000 */
.L_x_18720:
[----:B------:R-:W-:-:S04]  /*1df0*/  F2FP.F16.F32.PACK_AB R108, RZ, R120 ;  /* 0x00000078ff6c723e */ /* 0x000fc800000000ff */
[----:B------:R-:W-:-:S07]  /*1e00*/  PRMT R21, R21, 0x5410, R108 ;  /* 0x0000541015157816 */ /* 0x000fce000000006c */
.L_x_18721:
[----:B------:R-:W-:-:S05]  /*1e10*/  HADD2.F32 R108, -RZ, R110.H0_H0 ;  /* 0x2000006eff6c7230 */ /* 0x000fca0000004100 */
[----:B------:R-:W-:Y:S01]  /*1e20*/  FMUL.FTZ R121, R108, R141 ;  /* 0x0000008d6c797220 */ /* 0x000fe20000410000 */
[----:B------:R-:W-:Y:S06]  /*1e30*/  @P3 BRA `(.L_x_18722) ;  /* 0x0000000000083947 */ /* 0x000fec0003800000 */
[----:B------:R-:W-:Y:S05]  /*1e40*/  @P1 BRA `(.L_x_18723) ;  /* 0x00000000000c1947 */ /* 0x000fea0003800000 */
[----:B------:R-:W-:Y:S05]  /*1e50*/  BRA `(.L_x_18724) ;  /* 0x0000000000107947 */ /* 0x000fea0003800000 */
.L_x_18722:
[----:B-----5:R-:W-:-:S05]  /*1e60*/  HADD2.F32 R108, -RZ, R26.H0_H0 ;  /* 0x2000001aff6c7230 */ /* 0x020fca0000004100 */
[----:B------:R-:W-:-:S07]  /*1e70*/  FADD.FTZ R121, R108, R121 ;  /* 0x000000796c797221 */ /* 0x000fce0000010000 */
.L_x_18723:
[----:B------:R-:W-:-:S04]  /*1e80*/  F2FP.F16.F32.PACK_AB R108, RZ, R121 ;  /* 0x00000079ff6c723e */ /* 0x000fc800000000ff */
[----:B------:R-:W-:-:S07]  /*1e90*/  PRMT R22, R108, 0x7610, R22 ;  /* 0x000076106c167816 */ /* 0x000fce0000000016 */
.L_x_18724:
[----:B------:R-:W-:-:S05]  /*1ea0*/  HADD2.F32 R110, -RZ, R110.H1_H1 ;  /* 0x3000006eff6e7230 */ /* 0x000fca0000004100 */
[----:B------:R-:W-:Y:S01]  /*1eb0*/  FMUL.FTZ R130, R110, R141 ;  /* 0x0000008d6e827220 */ /* 0x000fe20000410000 */
[----:B------:R-:W-:Y:S06]  /*1ec0*/  @P3 BRA `(.L_x_18725) ;  /* 0x0000000000083947 */ /* 0x000fec0003800000 */
[----:B------:R-:W-:Y:S05]  /*1ed0*/  @P1 BRA `(.L_x_18726) ;  /* 0x00000000000c1947 */ /* 0x000fea0003800000 */
[----:B------:R-:W-:Y:S05]  /*1ee0*/  BRA `(.L_x_18727) ;  /* 0x0000000000107947 */ /* 0x000fea0003800000 */
.L_x_18725:
[----:B-----5:R-:W-:-:S05]  /*1ef0*/  HADD2.F32 R109, -RZ, R26.H1_H1 ;  /* 0x3000001aff6d7230 */ /* 0x020fca0000004100 */
[----:B------:R-:W-:-:S07]  /*1f00*/  FADD.FTZ R130, R109, R130 ;  /* 0x000000826d827221 */ /* 0x000fce0000010000 */
.L_x_18726:
[----:B------:R-:W-:-:S04]  /*1f10*/  F2FP.F16.F32.PACK_AB R108, RZ, R130 ;  /* 0x00000082ff6c723e */ /* 0x000fc800000000ff */
[----:B------:R-:W-:-:S07]  /*1f20*/  PRMT R22, R22, 0x5410, R108 ;  /* 0x0000541016167816 */ /* 0x000fce000000006c */
.L_x_18727:
[----:B------:R-:W-:-:S05]  /*1f30*/  HADD2.F32 R108, -RZ, R111.H0_H0 ;  /* 0x2000006fff6c7230 */ /* 0x000fca0000004100 */
[----:B------:R-:W-:Y:S01]  /*1f40*/  FMUL.FTZ R131, R108, R141 ;  /* 0x0000008d6c837220 */ /* 0x000fe20000410000 */
[----:B------:R-:W-:Y:S06]  /*1f50*/  @P3 BRA `(.L_x_18728) ;  /* 0x0000000000083947 */ /* 0x000fec0003800000 */
[----:B------:R-:W-:Y:S05]  /*1f60*/  @P1 BRA `(.L_x_18729) ;  /* 0x00000000000c1947 */ /* 0x000fea0003800000 */
[----:B------:R-:W-:Y:S05]  /*1f70*/  BRA `(.L_x_18730) ;  /* 0x0000000000107947 */ /* 0x000fea0003800000 */
.L_x_18728:
[----:B-----5:R-:W-:-:S05]  /*1f80*/  HADD2.F32 R108, -RZ, R27.H0_H0 ;  /* 0x2000001bff6c7230 */ /* 0x020fca0000004100 */
[----:B------:R-:W-:-:S07]  /*1f90*/  FADD.FTZ R131, R108, R131 ;  /* 0x000000836c837221 */ /* 0x000fce0000010000 */
.L_x_18729:
[----:B------:R-:W-:-:S04]  /*1fa0*/  F2FP.F16.F32.PACK_AB R108, RZ, R131 ;  /* 0x00000083ff6c723e */ /* 0x000fc800000000ff */
[----:B------:R-:W-:-:S07]  /*1fb0*/  PRMT R23, R108, 0x7610, R23 ;  /* 0x000076106c177816 */ /* 0x000fce0000000017 */
.L_x_18730:
[----:B------:R-:W-:-:S05]  /*1fc0*/  HADD2.F32 R108, -RZ, R111.H1_H1 ;  /* 0x3000006fff6c7230 */ /* 0x000fca0000004100 */
[----:B------:R-:W-:Y:S01]  /*1fd0*/  FMUL.FTZ R137, R108, R141 ;  /* 0x0000008d6c897220 */ /* 0x000fe20000410000 */
[----:B------:R-:W-:Y:S06]  /*1fe0*/  @P3 BRA `(.L_x_18731) ;  /* 0x0000000000083947 */ /* 0x000fec0003800000 */
[----:B------:R-:W-:Y:S05]  /*1ff0*/  @P1 BRA `(.L_x_18732) ;  /* 0x00000000000c1947 */ /* 0x000fea0003800000 */
[----:B------:R-:W-:Y:S05]  /*2000*/  BRA `(.L_x_18733) ;  /* 0x0000000000107947 */ /* 0x000fea0003800000 */
.L_x_18731:
[----:B-----5:R-:W-:-:S05]  /*2010*/  HADD2.F32 R108, -RZ, R27.H1_H1 ;  /* 0x3000001bff6c7230 */ /* 0x020fca0000004100 */
[----:B------:R-:W-:-:S07]  /*2020*/  FADD.FTZ R137, R108, R137 ;  /* 0x000000896c897221 */ /* 0x000fce0000010000 */
.L_x_18732:
[----:B------:R-:W-:-:S04]  /*2030*/  F2FP.F16.F32.PACK_AB R108, RZ, R137 ;  /* 0x00000089ff6c723e */ /* 0x000fc800000000ff */
[----:B------:R-:W-:-:S07]  /*2040*/  PRMT R23, R23, 0x5410, R108 ;  /* 0x0000541017177816 */ /* 0x000fce000000006c */
.L_x_18733:
[----:B------:R-:W1:Y:S02]  /*2050*/  @P1 LDC.64 R108, c[0x0][0x238] ;  /* 0x00008e00ff6c1b82 */ /* 0x000e640000000a00 */
[----:B-1----:R-:W-:-:S04]  /*2060*/  @P1 LEA R108, P3, R142, R108, 0x4 ;  /* 0x0000006c8e6c1211 */ /* 0x002fc800078620ff */
[C---:B------:R-:W-:Y:S02]  /*2070*/  @P1 LEA.HI.X R109, R142.reuse, R109, RZ, 0x4, P3 ;  /* 0x0000006d8e6d1211 */ /* 0x040fe400018f24ff */
[----:B------:R-:W-:-:S03]  /*2080*/  IADD3 R142, R142, 0x80, RZ ;  /* 0x000000808e8e7810 */ /* 0x000fc60007ffe0ff */
[----:B------:R4:W-:Y:S04]  /*2090*/  @P1 STG.E.128 desc[UR4][R108.64], R20 ;  /* 0x000000146c001986 */ /* 0x0009e8000c101d04 */
.L_x_18709:
[----:B------:R-:W-:Y:S05]  /*20a0*/  BSYNC B0 ;  /* 0x0000000000007941 */ /* 0x000fea0003800000 */
.L_x_18708:
        /* <DEDUP_REMOVED lines=18> */
.L_x_18736:
[----:B-----5:R-:W-:-:S05]  /*21d0*/  HADD2.F32 R112, -RZ, R24.H0_H0 ;  /* 0x20000018ff707230 */ /* 0x020fca0000004100 */
[----:B------:R-:W-:-:S07]  /*21e0*/  FADD.FTZ R11, R112, R11 ;  /* 0x0000000b700b7221 */ /* 0x000fce0000010000 */
.L_x_18737:
[----:B------:R-:W-:-:S04]  /*21f0*/  F2FP.F16.F32.PACK_AB R112, RZ, R11 ;  /* 0x0000000bff70723e */ /* 0x000fc800000000ff */
[----:B------:R-:W-:-:S07]  /*2200*/  PRMT R20, R112, 0x7610, R20 ;  /* 0x0000761070147816 */ /* 0x000fce0000000014 */
.L_x_18738:
[----:B------:R-:W-:-:S05]  /*2210*/  HADD2.F32 R108, -RZ, R108.H1_H1 ;  /* 0x3000006cff6c7230 */ /* 0x000fca0000004100 */
[----:B------:R-:W-:Y:S01]  /*2220*/  FMUL.FTZ R112, R108, R141 ;  /* 0x0000008d6c707220 */ /* 0x000fe20000410000 */
[----:B------:R-:W-:Y:S06]  /*2230*/  @P3 BRA `(.L_x_18739) ;  /* 0x0000000000083947 */ /* 0x000fec0003800000 */
[----:B------:R-:W-:Y:S05]  /*2240*/  @P1 BRA `(.L_x_18740) ;  /* 0x00000000000c1947 */ /* 0x000fea0003800000 */
[----:B------:R-:W-:Y:S05]  /*2250*/  BRA `(.L_x_18741) ;  /* 0x0000000000107947 */ /* 0x000fea0003800000 */
.L_x_18739:
[----:B-----5:R-:W-:-:S05]  /*2260*/  HADD2.F32 R113, -RZ, R24.H1_H1 ;  /* 0x30000018ff717230 */ /* 0x020fca0000004100 */
[----:B------:R-:W-:-:S07]  /*2270*/  FADD.FTZ R112, R113, R112 ;  /* 0x0000007071707221 */ /* 0x000fce0000010000 */
.L_x_18740:
[----:B------:R-:W-:-:S04]  /*2280*/  F2FP.F16.F32.PACK_AB R108, RZ, R112 ;  /* 0x00000070ff6c723e */ /* 0x000fc800000000ff */
[----:B------:R-:W-:-:S07]  /*2290*/  PRMT R20, R20, 0x5410, R108 ;  /* 0x0000541014147816 */ /* 0x000fce000000006c */
.L_x_18741:
[----:B------:R-:W-:-:S05]  /*22a0*/  HADD2.F32 R108, -RZ, R109.H0_H0 ;  /* 0x2000006dff6c7230 */ /* 0x000fca0000004100 */
[----:B------:R-:W-:Y:S01]  /*22b0*/  FMUL.FTZ R113, R108, R141 ;  /* 0x0000008d6c717220 */ /* 0x000fe20000410000 */
[----:B------:R-:W-:Y:S06]  /*22c0*/  @P3 BRA `(.L_x_18742) ;  /* 0x0000000000083947 */ /* 0x000fec0003800000 */
[----:B------:R-:W-:Y:S05]  /*22d0*/  @P1 BRA `(.L_x_18743) ;  /* 0x00000000000c1947 */ /* 0x000fea0003800000 */
[----:B------:R-:W-:Y:S05]  /*22e0*/  BRA `(.L_x_18744) ;  /* 0x0000000000107947 */ /* 0x000fea0003800000 */
.L_x_18742:
[----:B-----5:R-:W-:-:S05]  /*22f0*/  HADD2.F32 R108, -RZ, R25.H0_H0 ;  /* 0x20000019ff6c7230 */ /* 0x020fca0000004100 */
[----:B------:R-:W-:-:S07]  /*2300*/  FADD.FTZ R113, R108, R113 ;  /* 0x000000716c717221 */ /* 0x000fce0000010000 */
.L_x_18743:
[----:B------:R-:W-:-:S04]  /*2310*/  F2FP.F16.F32.PACK_AB R108, RZ, R113 ;  /* 0x00000071ff6c723e */ /* 0x000fc800000000ff */
[----:B------:R-:W-:-:S07]  /*2320*/  PRMT R21, R108, 0x7610, R21 ;  /* 0x000076106c157816 */ /* 0x000fce0000000015 */
.L_x_18744:
[----:B------:R-:W-:-:S05]  /*2330*/  HADD2.F32 R122, -RZ, R109.H1_H1 ;  /* 0x3000006dff7a7230 */ /* 0x000fca0000004100 */
[----:B------:R-:W-:Y:S01]  /*2340*/  FMUL.FTZ R122, R122, R141 ;  /* 0x0000008d7a7a7220 */ /* 0x000fe20000410000 */
[----:B------:R-:W-:Y:S06]  /*2350*/  @P3 BRA `(.L_x_18745) ;  /* 0x0000000000083947 */ /* 0x000fec0003800000 */
[----:B------:R-:W-:Y:S05]  /*2360*/  @P1 BRA `(.L_x_18746) ;  /* 0x00000000000c1947 */ /* 0x000fea0003800000 */
[----:B------:R-:W-:Y:S05]  /*2370*/  BRA `(.L_x_18747) ;  /* 0x0000000000107947 */ /* 0x000fea0003800000 */
.L_x_18745:
[----:B-----5:R-:W-:-:S05]  /*2380*/  HADD2.F32 R109, -RZ, R25.H1_H1 ;  /* 0x30000019ff6d7230 */ /* 0x020fca0000004100 */
[----:B------:R-:W-:-:S07]  /*2390*/  FADD.FTZ R122, R109, R122 ;  /* 0x0000007a6d7a7221 */ /* 0x000fce0000010000 */
.L_x_18746:
[----:B------:R-:W-:-:S04]  /*23a0*/  F2FP.F16.F32.PACK_AB R108, RZ, R122 ;  /* 0x0000007aff6c723e */ /* 0x000fc800000000ff */
[----:B------:R-:W-:-:S07]  /*23b0*/  PRMT R21, R21, 0x5410, R108 ;  /* 0x0000541015157816 */ /* 0x000fce000000006c */
.L_x_18747:
[----:B------:R-:W-:-:S05]  /*23c0*/  HADD2.F32 R108, -RZ, R110.H0_H0 ;  /* 0x2000006eff6c7230 */ /* 0x000fca0000004100 */
[----:B------:R-:W-:Y:S01]  /*23d0*/  FMUL.FTZ R123, R108, R141 ;  /* 0x0000008d6c7b7220 */ /* 0x000fe20000410000 */
[----:B------:R-:W-:Y:S06]  /*23e0*/  @P3 BRA `(.L_x_18748) ;  /* 0x0000000000083947 */ /* 0x000fec0003800000 */
[----:B------:R-:W-:Y:S05]  /*23f0*/  @P1 BRA `(.L_x_18749) ;  /* 0x00000000000c1947 */ /* 0x000fea0003800000 */
[----:B------:R-:W-:Y:S05]  /*2400*/  BRA `(.L_x_18750) ;  /* 0x0000000000107947 */ /* 0x000fea0003800000 */
.L_x_18748:
[----:B-----5:R-:W-:-:S05]  /*2410*/  HADD2.F32 R108, -RZ, R26.H0_H0 ;  /* 0x2000001aff6c7230 */ /* 0x020fca0000004100 */
[----:B------:R-:W-:-:S07]  /*2420*/  FADD.FTZ R123, R108, R123 ;  /* 0x0000007b6c7b7221 */ /* 0x000fce0000010000 */
.L_x_18749:
[----:B------:R-:W-:-:S04]  /*2430*/  F2FP.F16.F32.PACK_AB R108, RZ, R123 ;  /* 0x0000007bff6c723e */ /* 0x000fc800000000ff */
[----:B------:R-:W-:-:S07]  /*2440*/  PRMT R22, R108, 0x7610, R22 ;  /* 0x000076106c167816 */ /* 0x000fce0000000016 */
.L_x_18750:
[----:B------:R-:W-:-:S05]  /*2450*/  HADD2.F32 R110, -RZ, R110.H1_H1 ;  /* 0x3000006eff6e7230 */ /* 0x000fca0000004100 */
[----:B------:R-:W-:Y:S01]  /*2460*/  FMUL.FTZ R132, R110, R141 ;  /* 0x0000008d6e847220 */ /* 0x000fe20000410000 */
[----:B------:R-:W-:Y:S06]  /*2470*/  @P3 BRA `(.L_x_18751) ;  /* 0x0000000000083947 */ /* 0x000fec0003800000 */
[----:B------:R-:W-:Y:S05]  /*2480*/  @P1 BRA `(.L_x_18752) ;  /* 0x00000000000c1947 */ /* 0x000fea0003800000 */
[----:B------:R-:W-:Y:S05]  /*2490*/  BRA `(.L_x_18753) ;  /* 0x0000000000107947 */ /* 0x000fea0003800000 */
.L_x_18751:
[----:B-----5:R-:W-:-:S05]  /*24a0*/  HADD2.F32 R109, -RZ, R26.H1_H1 ;  /* 0x3000001aff6d7230 */ /* 0x020fca0000004100 */
[----:B------:R-:W-:-:S07]  /*24b0*/  FADD.FTZ R132, R109, R132 ;  /* 0x000000846d847221 */ /* 0x000fce0000010000 */
.L_x_18752:
[----:B------:R-:W-:-:S04]  /*24c0*/  F2FP.F16.F32.PACK_AB R108, RZ, R132 ;  /* 0x00000084ff6c723e */ /* 0x000fc800000000ff */
[----:B------:R-:W-:-:S07]  /*24d0*/  PRMT R22, R22, 0x5410, R108 ;  /* 0x0000541016167816 */ /* 0x000fce000000006c */
.L_x_18753:
[----:B------:R-:W-:-:S05]  /*24e0*/  HADD2.F32 R108, -RZ, R111.H0_H0 ;  /* 0x2000006fff6c7230 */ /* 0x000fca0000004100 */
[----:B------:R-:W-:Y:S01]  /*24f0*/  FMUL.FTZ R133, R108, R141 ;  /* 0x0000008d6c857220 */ /* 0x000fe20000410000 */
[----:B------:R-:W-:Y:S06]  /*2500*/  @P3 BRA `(.L_x_18754) ;  /* 0x0000000000083947 */ /* 0x000fec0003800000 */
[----:B------:R-:W-:Y:S05]  /*2510*/  @P1 BRA `(.L_x_18755) ;  /* 0x00000000000c1947 */ /* 0x000fea0003800000 */
[----:B------:R-:W-:Y:S05]  /*2520*/  BRA `(.L_x_18756) ;  /* 0x0000000000107947 */ /* 0x000fea0003800000 */
.L_x_18754:
[----:B-----5:R-:W-:-:S05]  /*2530*/  HADD2.F32 R108, -RZ, R27.H0_H0 ;  /* 0x2000001bff6c7230 */ /* 0x020fca0000004100 */
[----:B------:R-:W-:-:S07]  /*2540*/  FADD.FTZ R133, R108, R133 ;  /* 0x000000856c857221 */ /* 0x000fce0000010000 */
.L_x_18755:
[----:B------:R-:W-:-:S04]  /*2550*/  F2FP.F16.F32.PACK_AB R108, RZ, R133 ;  /* 0x00000085ff6c723e */ /* 0x000fc800000000ff */
[----:B------:R-:W-:-:S07]  /*2560*/  PRMT R23, R108, 0x7610, R23 ;  /* 0x000076106c177816 */ /* 0x000fce0000000017 */
.L_x_18756:
[----:B------:R-:W-:-:S05]  /*2570*/  HADD2.F32 R138, -RZ, R111.H1_H1 ;  /* 0x3000006fff8a7230 */ /* 0x000fca0000004100 */
[----:B------:R-:W-:Y:S01]  /*2580*/  FMUL.FTZ R138, R138, R141 ;  /* 0x0000008d8a8a7220 */ /* 0x000fe20000410000 */
[----:B------:R-:W-:Y:S06]  /*2590*/  @P3 BRA `(.L_x_18757) ;  /* 0x0000000000083947 */ /* 0x000fec0003800000 */
[----:B------:R-:W-:Y:S05]  /*25a0*/  @P1 BRA `(.L_x_18758) ;  /* 0x00000000000c1947 */ /* 0x000fea0003800000 */
[----:B------:R-:W-:Y:S05]  /*25b0*/  BRA `(.L_x_18759) ;  /* 0x0000000000107947 */ /* 0x000fea0003800000 */
.L_x_18757:
[----:B-----5:R-:W-:-:S05]  /*25c0*/  HADD2.F32 R109, -RZ, R27.H1_H1 ;  /* 0x3000001bff6d7230 */ /* 0x020fca0000004100 */
[----:B------:R-:W-:-:S07]  /*25d0*/  FADD.FTZ R138, R109, R138 ;  /* 0x0000008a6d8a7221 */ /* 0x000fce0000010000 */
.L_x_18758:
[----:B------:R-:W-:-:S04]  /*25e0*/  F2FP.F16.F32.PACK_AB R108, RZ, R138 ;  /* 0x0000008aff6c723e */ /* 0x000fc800000000ff */
[----:B------:R-:W-:-:S07]  /*25f0*/  PRMT R23, R23, 0x5410, R108 ;  /* 0x0000541017177816 */ /* 0x000fce000000006c */
.L_x_18759:
[----:B------:R-:W1:Y:S02]  /*2600*/  @P1 LDC.64 R108, c[0x0][0x238] ;  /* 0x00008e00ff6c1b82 */ /* 0x000e640000000a00 */
[----:B-1----:R-:W-:-:S04]  /*2610*/  @P1 LEA R108, P3, R142, R108, 0x4 ;  /* 0x0000006c8e6c1211 */ /* 0x002fc800078620ff */
[----:B------:R-:W-:-:S05]  /*2620*/  @P1 LEA.HI.X R109, R142, R109, RZ, 0x4, P3 ;  /* 0x0000006d8e6d1211 */ /* 0x000fca00018f24ff */
[----:B------:R1:W-:Y:S04]  /*2630*/  @P1 STG.E.128 desc[UR4][R108.64], R20 ;  /* 0x000000146c001986 */ /* 0x0003e8000c101d04 */
.L_x_18735:
[----:B------:R-:W-:Y:S05]  /*2640*/  BSYNC B0 ;  /* 0x0000000000007941 */ /* 0x000fea0003800000 */
.L_x_18734:
[----:B-1234-:R-:W-:Y:S01]  /*2650*/  FADD.FTZ R109, RZ, R7 ;  /* 0x00000007ff6d7221 */ /* 0x01efe20000010000 */
        /* <DEDUP_REMOVED lines=156> */
.L_x_18782:
        /* <DEDUP_REMOVED lines=63> */
[----:B0-----:R-:W-:Y:S01]  /*3410*/  FMUL.FTZ R140, R147, R147 ;  /* 0x00000093938c7220 */ /* 0x001fe20000410000 */
        /* <DEDUP_REMOVED lines=42> */
.L_x_18762:
[----:B------:R-:W-:Y:S05]  /*36c0*/  BSYNC B0 ;  /* 0x0000000000007941 */ /* 0x000fea0003800000 */
.L_x_18761:
        /* <DEDUP_REMOVED lines=35> */
.L_x_18764:
[----:B------:R-:W-:Y:S05]  /*3900*/  BSYNC B0 ;  /* 0x0000000000007941 */ /* 0x000fea0003800000 */
.L_x_18763:
        /* <DEDUP_REMOVED lines=35> */
.L_x_18766:
[----:B------:R-:W-:Y:S05]  /*3b40*/  BSYNC B0 ;  /* 0x0000000000007941 */ /* 0x000fea0003800000 */
.L_x_18765:
        /* <DEDUP_REMOVED lines=35> */
.L_x_18768:
[----:B------:R-:W-:Y:S05]  /*3d80*/  BSYNC B0 ;  /* 0x0000000000007941 */ /* 0x000fea0003800000 */
.L_x_18767:
        /* <DEDUP_REMOVED lines=34> */
.L_x_18770:
[----:B------:R-:W-:Y:S05]  /*3fb0*/  BSYNC B0 ;  /* 0x0000000000007941 */ /* 0x000fea0003800000 */
.L_x_18769:
[----:B------:R-:W-:Y:S02]  /*3fc0*/  ISETP.NE.AND P3, PT, R142, RZ, PT ;  /* 0x000000ff8e00720c */ /* 0x000fe40003f65270 */
[----:B------:R-:W-:Y:S02]  /*3fd0*/  IADD3 R3, R3, UR8, RZ ;  /* 0x0000000803037c10 */ /* 0x000fe4000fffe0ff */
[----:B0-234-:R-:W-:Y:S02]  /*3fe0*/  SEL R140, RZ, 0x1, P3 ;  /* 0x00000001ff8c7807 */ /* 0x01dfe40001800000 */
[----:B------:R-:W-:-:S13]  /*3ff0*/  ISETP.GE.AND P3, PT, R3, UR9, PT ;  /* 0x0000000903007c0c */ /* 0x000fda000bf66270 */
[----:B------:R-:W-:Y:S05]  /*4000*/  @!P3 BRA `(.L_x_18771) ;  /* 0xffffffc80050b947 */ /* 0x000fea000383ffff */
[----:B------:R-:W-:Y:S05]  /*4010*/  EXIT ;  /* 0x000000000000794d */ /* 0x000fea0003800000 */
.L_x_18760:
[----:B------:R-:W-:Y:S01]  /*4020*/  HFMA2.MMA R149, -RZ, RZ, 0, 5.9604644775390625e-08 ;  /* 0x00000001ff957435 */ /* 0x000fe200000001ff */
[----:B------:R-:W-:Y:S02]  /*4030*/  MOV R148, R109 ;  /* 0x0000006d00947202 */ /* 0x000fe40000000f00 */
[----:B------:R-:W-:Y:S02]  /*4040*/  MOV R150, 0x1f ;  /* 0x0000001f00967802 */ /* 0x000fe40000000f00 */
[----:B------:R-:W-:-:S07]  /*4050*/  MOV R147, 0xffffffff ;  /* 0xffffffff00937802 */ /* 0x000fce0000000f00 */
[----:B0----5:R-:W-:Y:S05]  /*4060*/  WARPSYNC.COLLECTIVE R147, `(.L_x_18772) ;  /* 0x0000000093087348 */ /* 0x021fea0003c00000 */
[----:B------:R1:W2:Y:S02]  /*4070*/  SHFL.BFLY P6, R145, R148, R149, R150 ;  /* 0x0c00009594917389 */ /* 0x0002a400000c0096 */
[----:B012--5:R-:W-:Y:S01]  /*4080*/  ENDCOLLECTIVE ;  /* 0x000000000000791b */ /* 0x027fe20003800000 */
.L_x_18772:
[----:B------:R-:W-:Y:S01]  /*4090*/  HFMA2.MMA R149, -RZ, RZ, 0, 1.1920928955078125e-07 ;  /* 0x00000002ff957435 */ /* 0x000fe200000001ff */
[----:B------:R-:W-:-:S05]  /*40a0*/  MOV R108, R145 ;  /* 0x00000091006c7202 */ /* 0x000fca0000000f00 */
[----:B------:R-:W-:-:S05]  /*40b0*/  FADD.FTZ R140, R109, R108 ;  /* 0x0000006c6d8c7221 */ /* 0x000fca0000010000 */
[----:B------:R-:W-:-:S07]  /*40c0*/  MOV R148, R140 ;  /* 0x0000008c00947202 */ /* 0x000fce0000000f00 */
[----:B------:R-:W-:Y:S05]  /*40d0*/  WARPSYNC.COLLECTIVE R147, `(.L_x_18773) ;  /* 0x0000000093087348 */ /* 0x000fea0003c00000 */
[----:B------:R0:W1:Y:S02]  /*40e0*/  SHFL.BFLY P6, R145, R148, R149, R150 ;  /* 0x0c00009594917389 */ /* 0x00006400000c0096 */
[----:B01----:R-:W-:Y:S01]  /*40f0*/  ENDCOLLECTIVE ;  /* 0x000000000000791b */ /* 0x003fe20003800000 */
.L_x_18773:
[----:B------:R-:W-:Y:S01]  /*4100*/  HFMA2.MMA R149, -RZ, RZ, 0, 2.384185791015625e-07 ;  /* 0x00000004ff957435 */ /* 0x000fe200000001ff */
[----:B------:R-:W-:-:S05]  /*4110*/  MOV R141, R145 ;  /* 0x00000091008d7202 */ /* 0x000fca0000000f00 */
[----:B------:R-:W-:-:S05]  /*4120*/  FADD.FTZ R141, R140, R141 ;  /* 0x0000008d8c8d7221 */ /* 0x000fca0000010000 */
[----:B------:R-:W-:-:S07]  /*4130*/  MOV R148, R141 ;  /* 0x0000008d00947202 */ /* 0x000fce0000000f00 */
[----:B------:R-:W-:Y:S05]  /*4140*/  WARPSYNC.COLLECTIVE R147, `(.L_x_18774) ;  /* 0x0000000093087348 */ /* 0x000fea0003c00000 */
[----:B------:R0:W1:Y:S02]  /*4150*/  SHFL.BFLY P6, R145, R148, R149, R150 ;  /* 0x0c00009594917389 */ /* 0x00006400000c0096 */
[----:B01----:R-:W-:Y:S01]  /*4160*/  ENDCOLLECTIVE ;  /* 0x000000000000791b */ /* 0x003fe20003800000 */
.L_x_18774:
[----:B------:R-:W-:Y:S01]  /*4170*/  HFMA2.MMA R149, -RZ, RZ, 0, 4.76837158203125e-07 ;  /* 0x00000008ff957435 */ /* 0x000fe200000001ff */
[----:B------:R-:W-:-:S05]  /*4180*/  MOV R108, R145 ;  /* 0x00000091006c7202 */ /* 0x000fca0000000f00 */
[----:B------:R-:W-:-:S05]  /*4190*/  FADD.FTZ R143, R141, R108 ;  /* 0x0000006c8d8f7221 */ /* 0x000fca0000010000 */
[----:B------:R-:W-:-:S07]  /*41a0*/  MOV R148, R143 ;  /* 0x0000008f00947202 */ /* 0x000fce0000000f00 */
[----:B------:R-:W-:Y:S05]  /*41b0*/  WARPSYNC.COLLECTIVE R147, `(.L_x_18775) ;  /* 0x0000000093087348 */ /* 0x000fea0003c00000 */
[----:B------:R0:W1:Y:S02]  /*41c0*/  SHFL.BFLY P6, R145, R148, R149, R150 ;  /* 0x0c00009594917389 */ /* 0x00006400000c0096 */
[----:B01----:R-:W-:Y:S01]  /*41d0*/  ENDCOLLECTIVE ;  /* 0x000000000000791b */ /* 0x003fe20003800000 */
.L_x_18775:
[----:B------:R-:W-:Y:S01]  /*41e0*/  HFMA2.MMA R149, -RZ, RZ, 0, 9.5367431640625e-07 ;  /* 0x00000010ff957435 */ /* 0x000fe200000001ff */
[----:B------:R-:W-:-:S05]  /*41f0*/  MOV R108, R145 ;  /* 0x00000091006c7202 */ /* 0x000fca0000000f00 */
[----:B------:R-:W-:-:S05]  /*4200*/  FADD.FTZ R144, R143, R108 ;  /* 0x0000006c8f907221 */ /* 0x000fca0000010000 */
[----:B------:R-:W-:-:S07]  /*4210*/  MOV R148, R144 ;  /* 0x0000009000947202 */ /* 0x000fce0000000f00 */
[----:B------:R-:W-:Y:S05]  /*4220*/  WARPSYNC.COLLECTIVE R147, `(.L_x_18776) ;  /* 0x0000000093087348 */ /* 0x000fea0003c00000 */
[----:B------:R0:W1:Y:S02]  /*4230*/  SHFL.BFLY P6, R145, R148, R149, R150 ;  /* 0x0c00009594917389 */ /* 0x00006400000c0096 */
[----:B01----:R-:W-:Y:S01]  /*4240*/  ENDCOLLECTIVE ;  /* 0x000000000000791b */ /* 0x003fe20003800000 */
.L_x_18776:
        /* <DEDUP_REMOVED lines=89> */
.L_x_18777:
[----:B------:R-:W-:Y:S01]  /*47e0*/  HFMA2.MMA R149, -RZ, RZ, 0, 1.1920928955078125e-07 ;  /* 0x00000002ff957435 */ /* 0x000fe200000001ff */
[----:B------:R-:W-:-:S05]  /*47f0*/  MOV R140, R145 ;  /* 0x00000091008c7202 */ /* 0x000fca0000000f00 */
[----:B------:R-:W-:-:S05]  /*4800*/  FADD.FTZ R140, R109, R140 ;  /* 0x0000008c6d8c7221 */ /* 0x000fca0000010000 */
[----:B------:R-:W-:-:S07]  /*4810*/  MOV R148, R140 ;  /* 0x0000008c00947202 */ /* 0x000fce0000000f00 */
[----:B------:R-:W-:Y:S05]  /*4820*/  WARPSYNC.COLLECTIVE R147, `(.L_x_18778) ;  /* 0x0000000093087348 */ /* 0x000fea0003c00000 */
[----:B------:R0:W1:Y:S02]  /*4830*/  SHFL.BFLY P6, R145, R148, R149, R150 ;  /* 0x0c00009594917389 */ /* 0x00006400000c0096 */
[----:B01----:R-:W-:Y:S01]  /*4840*/  ENDCOLLECTIVE ;  /* 0x000000000000791b */ /* 0x003fe20003800000 */
.L_x_18778:
[----:B------:R-:W-:Y:S01]  /*4850*/  HFMA2.MMA R149, -RZ, RZ, 0, 2.384185791015625e-07 ;  /* 0x00000004ff957435 */ /* 0x000fe200000001ff */
[----:B------:R-:W-:-:S05]  /*4860*/  MOV R141, R145 ;  /* 0x00000091008d7202 */ /* 0x000fca0000000f00 */
[----:B------:R-:W-:-:S05]  /*4870*/  FADD.FTZ R141, R140, R141 ;  /* 0x0000008d8c8d7221 */ /* 0x000fca0000010000 */
[----:B------:R-:W-:-:S07]  /*4880*/  MOV R148, R141 ;  /* 0x0000008d00947202 */ /* 0x000fce0000000f00 */
[----:B------:R-:W-:Y:S05]  /*4890*/  WARPSYNC.COLLECTIVE R147, `(.L_x_18779) ;  /* 0x0000000093087348 */ /* 0x000fea0003c00000 */
[----:B------:R0:W1:Y:S02]  /*48a0*/  SHFL.BFLY P6, R145, R148, R149, R150 ;  /* 0x0c00009594917389 */ /* 0x00006400000c0096 */
[----:B01----:R-:W-:Y:S01]  /*48b0*/  ENDCOLLECTIVE ;  /* 0x000000000000791b */ /* 0x003fe20003800000 */
.L_x_18779:
[----:B------:R-:W-:Y:S01]  /*48c0*/  HFMA2.MMA R149, -RZ, RZ, 0, 4.76837158203125e-07 ;  /* 0x00000008ff957435 */ /* 0x000fe200000001ff */
[----:B------:R-:W-:-:S05]  /*48d0*/  MOV R144, R145 ;  /* 0x0000009100907202 */ /* 0x000fca0000000f00 */
[----:B------:R-:W-:-:S05]  /*48e0*/  FADD.FTZ R144, R141, R144 ;  /* 0x000000908d907221 */ /* 0x000fca0000010000 */
[----:B------:R-:W-:-:S07]  /*48f0*/  MOV R148, R144 ;  /* 0x0000009000947202 */ /* 0x000fce0000000f00 */
[----:B------:R-:W-:Y:S05]  /*4900*/  WARPSYNC.COLLECTIVE R147, `(.L_x_18780) ;  /* 0x0000000093087348 */ /* 0x000fea0003c00000 */
[----:B------:R0:W1:Y:S02]  /*4910*/  SHFL.BFLY P6, R145, R148, R149, R150 ;  /* 0x0c00009594917389 */ /* 0x00006400000c0096 */
[----:B01----:R-:W-:Y:S01]  /*4920*/  ENDCOLLECTIVE ;  /* 0x000000000000791b */ /* 0x003fe20003800000 */
.L_x_18780:
[----:B------:R-:W-:Y:S01]  /*4930*/  HFMA2.MMA R149, -RZ, RZ, 0, 9.5367431640625e-07 ;  /* 0x00000010ff957435 */ /* 0x000fe200000001ff */
[----:B------:R-:W-:-:S05]  /*4940*/  MOV R143, R145 ;  /* 0x00000091008f7202 */ /* 0x000fca0000000f00 */
[----:B------:R-:W-:-:S05]  /*4950*/  FADD.FTZ R143, R144, R143 ;  /* 0x0000008f908f7221 */ /* 0x000fca0000010000 */
[----:B------:R-:W-:-:S07]  /*4960*/  MOV R148, R143 ;  /* 0x0000008f00947202 */ /* 0x000fce0000000f00 */
[----:B------:R-:W-:Y:S05]  /*4970*/  WARPSYNC.COLLECTIVE R147, `(.L_x_18781) ;  /* 0x0000000093087348 */ /* 0x000fea0003c00000 */
[----:B------:R0:W1:Y:S02]  /*4980*/  SHFL.BFLY P6, R145, R148, R149, R150 ;  /* 0x0c00009594917389 */ /* 0x00006400000c0096 */
[----:B01----:R-:W-:Y:S01]  /*4990*/  ENDCOLLECTIVE ;  /* 0x000000000000791b */ /* 0x003fe20003800000 */
.L_x_18781:
[----:B------:R-:W-:Y:S01]  /*49a0*/  MOV R146, R145 ;  /* 0x0000009100927202 */ /* 0x000fe20000000f00 */
[----:B------:R-:W-:Y:S06]  /*49b0*/  BRA `(.L_x_18782) ;  /* 0xffffffe400987947 */ /* 0x000fec000383ffff */
.L_x_18783:
        /* <DEDUP_REMOVED lines=12> */
.L_x_37240:


//--------------------- .text._ZN10layer_norm13ln_fwd_kernelINS_13Kernel_traitsIf6__halfS2_S2_fjLj5120ELj1ELj1ELj4ELj16ENS_18Kernel_traits_baseILj5120EfS2_S2_S2_fjLj128EEEEELb0ELb0ELb0ELb1EEEvNS_9FwdParamsE --------------------------
	.section	.text._ZN10layer_norm13ln_fwd_kernelINS_13Kernel_traitsIf6__halfS2_S2_fjLj5120ELj1ELj1ELj4ELj16ENS_18Kernel_traits_baseILj5120EfS2_S2_S2_fjLj128EEEEELb0ELb0ELb0ELb1EEEvNS_9FwdParamsE,"ax",@progbits
	.align	128
        .global         _ZN10layer_norm13ln_fwd_kernelINS_13Kernel_traitsIf6__halfS2_S2_fjLj5120ELj1ELj1ELj4ELj16ENS_18Kernel_traits_baseILj5120EfS2_S2_S2_fjLj128EEEEELb0ELb0ELb0ELb1EEEvNS_9FwdParamsE
        .type           _ZN10layer_norm13ln_fwd_kernelINS_13Kernel_traitsIf6__halfS2_S2_fjLj5120ELj1ELj1ELj4ELj16ENS_18Kernel_traits_baseILj5120EfS2_S2_S2_fjLj128EEEEELb0ELb0ELb0ELb1EEEvNS_9FwdParamsE,@function
        .size           _ZN10layer_norm13ln_fwd_kernelINS_13Kernel_traitsIf6__halfS2_S2_fjLj5120ELj1ELj1ELj4ELj16ENS_18Kernel_traits_baseILj5120EfS2_S2_S2_fjLj128EEEEELb0ELb0ELb0ELb1EEEvNS_9FwdParamsE,(.L_x_37241 - _ZN10layer_norm13ln_fwd_kernelINS_13Kernel_traitsIf6__halfS2_S2_fjLj5120ELj1ELj1ELj4ELj16ENS_18Kernel_traits_baseILj5120EfS2_S2_S2_fjLj128EEEEELb0ELb0ELb0ELb1EEEvNS_9FwdParamsE)
        .other          _ZN10layer_norm13ln_fwd_kernelINS_13Kernel_traitsIf6__halfS2_S2_fjLj5120ELj1ELj1ELj4ELj16ENS_18Kernel_traits_baseILj5120EfS2_S2_S2_fjLj128EEEEELb0ELb0ELb0ELb1EEEvNS_9FwdParamsE,@"STO_CUDA_ENTRY STV_DEFAULT"
_ZN10layer_norm13ln_fwd_kernelINS_13Kernel_traitsIf6__halfS2_S2_fjLj5120ELj1ELj1ELj4ELj16ENS_18Kernel_traits_baseILj5120EfS2_S2_S2_fjLj128EEEEELb0ELb0ELb0ELb1EEEvNS_9FwdParamsE:
.text._ZN10layer_norm13ln_fwd_kernelINS_13Kernel_traitsIf6__halfS2_S2_fjLj5120ELj1ELj1ELj4ELj16ENS_18Kernel_traits_baseILj5120EfS2_S2_S2_fjLj128EEEEELb0ELb0ELb0ELb1EEEvNS_9FwdParamsE:
        /* <DEDUP_REMOVED lines=61> */
[----:B--2---:R0:W5:Y:S01]  /*03d0*/  LDG.E.128 R4, desc[UR4][R2.64+0x4010] ;  /* 0x0040100402047981 */ /* 0x004162000c1e1d00 */
        /* <DEDUP_REMOVED lines=9> */
.L_x_18905:
        /* <DEDUP_REMOVED lines=18> */
[----:B------:R-:W-:Y:S01]  /*0590*/  MOV R114, 0x3f800000 ;  /* 0x3f80000000727802 */ /* 0x000fe20000000f00 */
[----:B---3--:R-:W-:Y:S02]  /*05a0*/  @P1 HADD2.F32 R114, -RZ, R96.H0_H0 ;  /* 0x20000060ff721230 */ /* 0x008fe40000004100 */
[----:B----4-:R-:W-:-:S05]  /*05b0*/  HADD2.F32 R115, -RZ, R92.H0_H0 ;  /* 0x2000005cff737230 */ /* 0x010fca0000004100 */
[----:B------:R-:W-:-:S03]  /*05c0*/  FMUL.FTZ R115, R115, R114 ;  /* 0x0000007273737220 */ /* 0x000fc60000410000 */
[----:B0-----:R-:W-:Y:S05]  /*05d0*/  @P3 BRA `(.L_x_18784) ;  /* 0x0000000000083947 */ /* 0x001fea0003800000 */
[----:B------:R-:W-:Y:S05]  /*05e0*/  @P0 BRA `(.L_x_18785) ;  /* 0x00000000000c0947 */ /* 0x000fea0003800000 */
[----:B------:R-:W-:Y:S05]  /*05f0*/  BRA `(.L_x_18786) ;  /* 0x0000000000107947 */ /* 0x000fea0003800000 */
.L_x_18784:
[----:B-----5:R-:W-:-:S05]  /*0600*/  HADD2.F32 R96, -RZ, R84.H0_H0 ;  /* 0x20000054ff607230 */ /* 0x020fca0000004100 */
[----:B------:R-:W-:-:S07]  /*0610*/  FADD.FTZ R115, R115, R96 ;  /* 0x0000006073737221 */ /* 0x000fce0000010000 */
.L_x_18785:
[----:B------:R-:W-:-:S04]  /*0620*/  F2FP.F16.F32.PACK_AB R96, RZ, R115 ;  /* 0x00000073ff60723e */ /* 0x000fc800000000ff */
[----:B------:R-:W-:-:S07]  /*0630*/  PRMT R88, R96, 0x7610, R88 ;  /* 0x0000761060587816 */ /* 0x000fce0000000058 */
.L_x_18786:
[----:B------:R-:W-:-:S05]  /*0640*/  HADD2.F32 R113, -RZ, R92.H1_H1 ;  /* 0x3000005cff717230 */ /* 0x000fca0000004100 */
[----:B------:R-:W-:Y:S01]  /*0650*/  FMUL.FTZ R113, R113, R114 ;  /* 0x0000007271717220 */ /* 0x000fe20000410000 */
[----:B------:R-:W-:Y:S06]  /*0660*/  @P3 BRA `(.L_x_18787) ;  /* 0x0000000000083947 */ /* 0x000fec0003800000 */
[----:B------:R-:W-:Y:S05]  /*0670*/  @P0 BRA `(.L_x_18788) ;  /* 0x00000000000c0947 */ /* 0x000fea0003800000 */
[----:B------:R-:W-:Y:S05]  /*0680*/  BRA `(.L_x_18789) ;  /* 0x0000000000107947 */ /* 0x000fea0003800000 */
.L_x_18787:
[----:B-----5:R-:W-:-:S05]  /*0690*/  HADD2.F32 R92, -RZ, R84.H1_H1 ;  /* 0x30000054ff5c7230 */ /* 0x020fca0000004100 */
[----:B------:R-:W-:-:S07]  /*06a0*/  FADD.FTZ R113, R113, R92 ;  /* 0x0000005c71717221 */ /* 0x000fce0000010000 */
.L_x_18788:
[----:B------:R-:W-:-:S04]  /*06b0*/  F2FP.F16.F32.PACK_AB R92, RZ, R113 ;  /* 0x00000071ff5c723e */ /* 0x000fc800000000ff */
[----:B------:R-:W-:-:S07]  /*06c0*/  PRMT R88, R88, 0x5410, R92 ;  /* 0x0000541058587816 */ /* 0x000fce000000005c */
.L_x_18789:
[----:B------:R-:W-:-:S05]  /*06d0*/  HADD2.F32 R111, -RZ, R93.H0_H0 ;  /* 0x2000005dff6f7230 */ /* 0x000fca0000004100 */
[----:B------:R-:W-:Y:S01]  /*06e0*/  FMUL.FTZ R111, R111, R114 ;  /* 0x000000726f6f7220 */ /* 0x000fe20000410000 */
[----:B------:R-:W-:Y:S06]  /*06f0*/  @P3 BRA `(.L_x_18790) ;  /* 0x0000000000083947 */ /* 0x000fec0003800000 */
[----:B------:R-:W-:Y:S05]  /*0700*/  @P0 BRA `(.L_x_18791) ;  /* 0x00000000000c0947 */ /* 0x000fea0003800000 */
[----:B------:R-:W-:Y:S05]  /*0710*/  BRA `(.L_x_18792) ;  /* 0x0000000000107947 */ /* 0x000fea0003800000 */
.L_x_18790:
[----:B-----5:R-:W-:-:S05]  /*0720*/  HADD2.F32 R92, -RZ, R85.H0_H0 ;  /* 0x20000055ff5c7230 */ /* 0x020fca0000004100 */
[----:B------:R-:W-:-:S07]  /*0730*/  FADD.FTZ R111, R111, R92 ;  /* 0x0000005c6f6f7221 */ /* 0x000fce0000010000 */
.L_x_18791:
[----:B------:R-:W-:-:S04]  /*0740*/  F2FP.F16.F32.PACK_AB R92, RZ, R111 ;  /* 0x0000006fff5c723e */ /* 0x000fc800000000ff */
[----:B------:R-:W-:-:S07]  /*0750*/  PRMT R89, R92, 0x7610, R89 ;  /* 0x000076105c597816 */ /* 0x000fce0000000059 */
.L_x_18792:
[----:B------:R-:W-:-:S05]  /*0760*/  HADD2.F32 R93, -RZ, R93.H1_H1 ;  /* 0x3000005dff5d7230 */ /* 0x000fca0000004100 */
[----:B------:R-:W-:Y:S01]  /*0770*/  FMUL.FTZ R109, R93, R114 ;  /* 0x000000725d6d7220 */ /* 0x000fe20000410000 */
[----:B------:R-:W-:Y:S06]  /*0780*/  @P3 BRA `(.L_x_18793) ;  /* 0x0000000000083947 */ /* 0x000fec0003800000 */
[----:B------:R-:W-:Y:S05]  /*0790*/  @P0 BRA `(.L_x_18794) ;  /* 0x00000000000c0947 */ /* 0x000fea0003800000 */
[----:B------:R-:W-:Y:S05]  /*07a0*/  BRA `(.L_x_18795) ;  /* 0x0000000000107947 */ /* 0x000fea0003800000 */
.L_x_18793:
[----:B-----5:R-:W-:-:S05]  /*07b0*/  HADD2.F32 R92, -RZ, R85.H1_H1 ;  /* 0x30000055ff5c7230 */ /* 0x020fca0000004100 */
[----:B------:R-:W-:-:S07]  /*07c0*/  FADD.FTZ R109, R109, R92 ;  /* 0x0000005c6d6d7221 */ /* 0x000fce0000010000 */
.L_x_18794:
[----:B------:R-:W-:-:S04]  /*07d0*/  F2FP.F16.F32.PACK_AB R92, RZ, R109 ;  /* 0x0000006dff5c723e */ /* 0x000fc800000000ff */
[----:B------:R-:W-:-:S07]  /*07e0*/  PRMT R89, R89, 0x5410, R92 ;  /* 0x0000541059597816 */ /* 0x000fce000000005c */
.L_x_18795:
[----:B------:R-:W-:-:S05]  /*07f0*/  HADD2.F32 R107, -RZ, R94.H0_H0 ;  /* 0x2000005eff6b7230 */ /* 0x000fca0000004100 */
[----:B------:R-:W-:Y:S01]  /*0800*/  FMUL.FTZ R107, R107, R114 ;  /* 0x000000726b6b7220 */ /* 0x000fe20000410000 */
[----:B------:R-:W-:Y:S06]  /*0810*/  @P3 BRA `(.L_x_18796) ;  /* 0x0000000000083947 */ /* 0x000fec0003800000 */
[----:B------:R-:W-:Y:S05]  /*0820*/  @P0 BRA `(.L_x_18797) ;  /* 0x00000000000c0947 */ /* 0x000fea0003800000 */
[----:B------:R-:W-:Y:S05]  /*0830*/  BRA `(.L_x_18798) ;  /* 0x0000000000107947 */ /* 0x000fea0003800000 */
.L_x_18796:
[----:B-----5:R-:W-:-:S05]  /*0840*/  HADD2.F32 R92, -RZ, R86.H0_H0 ;  /* 0x20000056ff5c7230 */ /* 0x020fca0000004100 */
[----:B------:R-:W-:-:S07]  /*0850*/  FADD.FTZ R107, R107, R92 ;  /* 0x0000005c6b6b7221 */ /* 0x000fce0000010000 */
.L_x_18797:
[----:B------:R-:W-:-:S04]  /*0860*/  F2FP.F16.F32.PACK_AB R92, RZ, R107 ;  /* 0x0000006bff5c723e */ /* 0x000fc800000000ff */
[----:B------:R-:W-:-:S07]  /*0870*/  PRMT R90, R92, 0x7610, R90 ;  /* 0x000076105c5a7816 */ /* 0x000fce000000005a */
.L_x_18798:
[----:B------:R-:W-:-:S05]  /*0880*/  HADD2.F32 R105, -RZ, R94.H1_H1 ;  /* 0x3000005eff697230 */ /* 0x000fca0000004100 */
[----:B------:R-:W-:Y:S01]  /*0890*/  FMUL.FTZ R105, R105, R114 ;  /* 0x0000007269697220 */ /* 0x000fe20000410000 */
[----:B------:R-:W-:Y:S06]  /*08a0*/  @P3 BRA `(.L_x_18799) ;  /* 0x0000000000083947 */ /* 0x000fec0003800000 */
[----:B------:R-:W-:Y:S05]  /*08b0*/  @P0 BRA `(.L_x_18800) ;  /* 0x00000000000c0947 */ /* 0x000fea0003800000 */
[----:B------:R-:W-:Y:S05]  /*08c0*/  BRA `(.L_x_18801) ;  /* 0x0000000000107947 */ /* 0x000fea0003800000 */
.L_x_18799:
[----:B-----5:R-:W-:-:S05]  /*08d0*/  HADD2.F32 R92, -RZ, R86.H1_H1 ;  /* 0x30000056ff5c7230 */ /* 0x020fca0000004100 */
[----:B------:R-:W-:-:S07]  /*08e0*/  FADD.FTZ R105, R105, R92 ;  /* 0x0000005c69697221 */ /* 0x000fce0000010000 */
.L_x_18800:
[----:B------:R-:W-:-:S04]  /*08f0*/  F2FP.F16.F32.PACK_AB R92, RZ, R105 ;  /* 0x00000069ff5c723e */ /* 0x000fc800000000ff */
[----:B------:R-:W-:-:S07]  /*0900*/  PRMT R90, R90, 0x5410, R92 ;  /* 0x000054105a5a7816 */ /* 0x000fce000000005c */
.L_x_18801:
[----:B------:R-:W-:-:S05]  /*0910*/  HADD2.F32 R103, -RZ, R95.H0_H0 ;  /* 0x2000005fff677230 */ /* 0x000fca0000004100 */
[----:B------:R-:W-:Y:S01]  /*0920*/  FMUL.FTZ R103, R103, R114 ;  /* 0x0000007267677220 */ /* 0x000fe20000410000 */
[----:B------:R-:W-:Y:S06]  /*0930*/  @P3 BRA `(.L_x_18802) ;  /* 0x0000000000083947 */ /* 0x000fec0003800000 */
[----:B------:R-:W-:Y:S05]  /*0940*/  @P0 BRA `(.L_x_18803) ;  /* 0x00000000000c0947 */ /* 0x000fea0003800000 */
[----:B------:R-:W-:Y:S05]  /*0950*/  BRA `(.L_x_18804) ;  /* 0x0000000000107947 */ /* 0x000fea0003800000 */
.L_x_18802:
[----:B-----5:R-:W-:-:S05]  /*0960*/  HADD2.F32 R92, -RZ, R87.H0_H0 ;  /* 0x20000057ff5c7230 */ /* 0x020fca0000004100 */
[----:B------:R-:W-:-:S07]  /*0970*/  FADD.FTZ R103, R103, R92 ;  /* 0x0000005c67677221 */ /* 0x000fce0000010000 */
.L_x_18803:
[----:B------:R-:W-:-:S04]  /*0980*/  F2FP.F16.F32.PACK_AB R92, RZ, R103 ;  /* 0x00000067ff5c723e */ /* 0x000fc800000000ff */
[----:B------:R-:W-:-:S07]  /*0990*/  PRMT R91, R92, 0x7610, R91 ;  /* 0x000076105c5b7816 */ /* 0x000fce000000005b */
.L_x_18804:
[----:B------:R-:W-:-:S05]  /*09a0*/  HADD2.F32 R95, -RZ, R95.H1_H1 ;  /* 0x3000005fff5f7230 */ /* 0x000fca0000004100 */
[----:B------:R-:W-:Y:S01]  /*09b0*/  FMUL.FTZ R101, R95, R114 ;  /* 0x000000725f657220 */ /* 0x000fe20000410000 */
[----:B------:R-:W-:Y:S06]  /*09c0*/  @P3 BRA `(.L_x_18805) ;  /* 0x0000000000083947 */ /* 0x000fec0003800000 */
[----:B------:R-:W-:Y:S05]  /*09d0*/  @P0 BRA `(.L_x_18806) ;  /* 0x00000000000c0947 */ /* 0x000fea0003800000 */
[----:B------:R-:W-:Y:S05]  /*09e0*/  BRA `(.L_x_18807) ;  /* 0x0000000000107947 */ /* 0x000fea0003800000 */
.L_x_18805:
[----:B-----5:R-:W-:-:S05]  /*09f0*/  HADD2.F32 R92, -RZ, R87.H1_H1 ;  /* 0x30000057ff5c7230 */ /* 0x020fca0000004100 */
[----:B------:R-:W-:-:S07]  /*0a00*/  FADD.FTZ R101, R101, R92 ;  /* 0x0000005c65657221 */ /* 0x000fce0000010000 */
.L_x_18806:
[----:B------:R-:W-:-:S04]  /*0a10*/  F2FP.F16.F32.PACK_AB R92, RZ, R101 ;  /* 0x00000065ff5c723e */ /* 0x000fc800000000ff */
[----:B------:R-:W-:-:S07]  /*0a20*/  PRMT R91, R91, 0x5410, R92 ;  /* 0x000054105b5b7816 */ /* 0x000fce000000005c */
.L_x_18807:
        /* <DEDUP_REMOVED lines=9> */
[----:B--2---:R-:W-:-:S05]  /*0ac0*/  HADD2.F32 R99, -RZ, R92.H0_H0 ;  /* 0x2000005cff637230 */ /* 0x004fca0000004100 */
[----:B------:R-:W-:Y:S01]  /*0ad0*/  FMUL.FTZ R99, R99, R114 ;  /* 0x0000007263637220 */ /* 0x000fe20000410000 */
[----:B0-----:R-:W-:Y:S06]  /*0ae0*/  @P3 BRA `(.L_x_18808) ;  /* 0x0000000000083947 */ /* 0x001fec0003800000 */
[----:B------:R-:W-:Y:S05]  /*0af0*/  @P0 BRA `(.L_x_18809) ;  /* 0x00000000000c0947 */ /* 0x000fea0003800000 */
[----:B------:R-:W-:Y:S05]  /*0b00*/  BRA `(.L_x_18810) ;  /* 0x0000000000107947 */ /* 0x000fea0003800000 */
.L_x_18808:
[----:B-----5:R-:W-:-:S05]  /*0b10*/  HADD2.F32 R96, -RZ, R84.H0_H0 ;  /* 0x20000054ff607230 */ /* 0x020fca0000004100 */
[----:B------:R-:W-:-:S07]  /*0b20*/  FADD.FTZ R99, R96, R99 ;  /* 0x0000006360637221 */ /* 0x000fce0000010000 */
.L_x_18809:
[----:B------:R-:W-:-:S04]  /*0b30*/  F2FP.F16.F32.PACK_AB R96, RZ, R99 ;  /* 0x00000063ff60723e */ /* 0x000fc800000000ff */
[----:B------:R-:W-:-:S07]  /*0b40*/  PRMT R88, R96, 0x7610, R88 ;  /* 0x0000761060587816 */ /* 0x000fce0000000058 */
.L_x_18810:
[----:B------:R-:W-:-:S05]  /*0b50*/  HADD2.F32 R121, -RZ, R92.H1_H1 ;  /* 0x3000005cff797230 */ /* 0x000fca0000004100 */
[----:B------:R-:W-:Y:S01]  /*0b60*/  FMUL.FTZ R121, R121, R114 ;  /* 0x0000007279797220 */ /* 0x000fe20000410000 */
[----:B------:R-:W-:Y:S06]  /*0b70*/  @P3 BRA `(.L_x_18811) ;  /* 0x0000000000083947 */ /* 0x000fec0003800000 */
[----:B------:R-:W-:Y:S05]  /*0b80*/  @P0 BRA `(.L_x_18812) ;  /* 0x00000000000c0947 */ /* 0x000fea0003800000 */
[----:B------:R-:W-:Y:S05]  /*0b90*/  BRA `(.L_x_18813) ;  /* 0x0000000000107947 */ /* 0x000fea0003800000 */
.L_x_18811:
[----:B-----5:R-:W-:-:S05]  /*0ba0*/  HADD2.F32 R92, -RZ, R84.H1_H1 ;  /* 0x30000054ff5c7230 */ /* 0x020fca0000004100 */
[----:B------:R-:W-:-:S07]  /*0bb0*/  FADD.FTZ R121, R92, R121 ;  /* 0x000000795c797221 */ /* 0x000fce0000010000 */
.L_x_18812:
[----:B------:R-:W-:-:S04]  /*0bc0*/  F2FP.F16.F32.PACK_AB R92, RZ, R121 ;  /* 0x00000079ff5c723e */ /* 0x000fc800000000ff */
[----:B------:R-:W-:-:S07]  /*0bd0*/  PRMT R88, R88, 0x5410, R92 ;  /* 0x0000541058587816 */ /* 0x000fce000000005c */
.L_x_18813:
[----:B------:R-:W-:-:S05]  /*0be0*/  HADD2.F32 R119, -RZ, R93.H0_H0 ;  /* 0x2000005dff777230 */ /* 0x000fca0000004100 */
[----:B------:R-:W-:Y:S01]  /*0bf0*/  FMUL.FTZ R119, R119, R114 ;  /* 0x0000007277777220 */ /* 0x000fe20000410000 */
[----:B------:R-:W-:Y:S06]  /*0c00*/  @P3 BRA `(.L_x_18814) ;  /* 0x0000000000083947 */ /* 0x000fec0003800000 */
[----:B------:R-:W-:Y:S05]  /*0c10*/  @P0 BRA `(.L_x_18815) ;  /* 0x00000000000c0947 */ /* 0x000fea0003800000 */
[----:B------:R-:W-:Y:S05]  /*0c20*/  BRA `(.L_x_18816) ;  /* 0x0000000000107947 */ /* 0x000fea0003800000 */
.L_x_18814:
[----:B-----5:R-:W-:-:S05]  /*0c30*/  HADD2.F32 R92, -RZ, R85.H0_H0 ;  /* 0x20000055ff5c7230 */ /* 0x020fca0000004100 */
[----:B------:R-:W-:-:S07]  /*0c40*/  FADD.FTZ R119, R92, R119 ;  /* 0x000000775c777221 */ /* 0x000fce0000010000 */
.L_x_18815:
[----:B------:R-:W-:-:S04]  /*0c50*/  F2FP.F16.F32.PACK_AB R92, RZ, R119 ;  /* 0x00000077ff5c723e */ /* 0x000fc800000000ff */
[----:B------:R-:W-:-:S07]  /*0c60*/  PRMT R89, R92, 0x7610, R89 ;  /* 0x000076105c597816 */ /* 0x000fce0000000059 */
.L_x_18816:
[----:B------:R-:W-:-:S05]  /*0c70*/  HADD2.F32 R93, -RZ, R93.H1_H1 ;  /* 0x3000005dff5d7230 */ /* 0x000fca0000004100 */
[----:B------:R-:W-:Y:S01]  /*0c80*/  FMUL.FTZ R127, R93, R114 ;  /* 0x000000725d7f7220 */ /* 0x000fe20000410000 */
[----:B------:R-:W-:Y:S06]  /*0c90*/  @P3 BRA `(.L_x_18817) ;  /* 0x0000000000083947 */ /* 0x000fec0003800000 */
[----:B------:R-:W-:Y:S05]  /*0ca0*/  @P0 BRA `(.L_x_18818) ;  /* 0x00000000000c0947 */ /* 0x000fea0003800000 */
[----:B------:R-:W-:Y:S05]  /*0cb0*/  BRA `(.L_x_18819) ;  /* 0x0000000000107947 */ /* 0x000fea0003800000 */
.L_x_18817:
[----:B-----5:R-:W-:-:S05]  /*0cc0*/  HADD2.F32 R92, -RZ, R85.H1_H1 ;  /* 0x30000055ff5c7230 */ /* 0x020fca0000004100 */
[----:B------:R-:W-:-:S07]  /*0cd0*/  FADD.FTZ R127, R92, R127 ;  /* 0x0000007f5c7f7221 */ /* 0x000fce0000010000 */
.L_x_18818:
[----:B------:R-:W-:-:S04]  /*0ce0*/  F2FP.F16.F32.PACK_AB R92, RZ, R127 ;  /* 0x0000007fff5c723e */ /* 0x000fc800000000ff */
[----:B------:R-:W-:-:S07]  /*0cf0*/  PRMT R89, R89, 0x5410, R92 ;  /* 0x0000541059597816 */ /* 0x000fce000000005c */
.L_x_18819:
[----:B------:R-:W-:-:S05]  /*0d00*/  HADD2.F32 R125, -RZ, R94.H0_H0 ;  /* 0x2000005eff7d7230 */ /* 0x000fca0000004100 */
[----:B------:R-:W-:Y:S01]  /*0d10*/  FMUL.FTZ R125, R125, R114 ;  /* 0x000000727d7d7220 */ /* 0x000fe20000410000 */
[----:B------:R-:W-:Y:S06]  /*0d20*/  @P3 BRA `(.L_x_18820) ;  /* 0x0000000000083947 */ /* 0x000fec0003800000 */
[----:B------:R-:W-:Y:S05]  /*0d30*/  @P0 BRA `(.L_x_18821) ;  /* 0x00000000000c0947 */ /* 0x000fea0003800000 */
[----:B------:R-:W-:Y:S05]  /*0d40*/  BRA `(.L_x_18822) ;  /* 0x0000000000107947 */ /* 0x000fea0003800000 */
.L_x_18820:
[----:B-----5:R-:W-:-:S05]  /*0d50*/  HADD2.F32 R92, -RZ, R86.H0_H0 ;  /* 0x20000056ff5c7230 */ /* 0x020fca0000004100 */
[----:B------:R-:W-:-:S07]  /*0d60*/  FADD.FTZ R125, R92, R125 ;  /* 0x0000007d5c7d7221 */ /* 0x000fce0000010000 */
.L_x_18821:
[----:B------:R-:W-:-:S04]  /*0d70*/  F2FP.F16.F32.PACK_AB R92, RZ, R125 ;  /* 0x0000007dff5c723e */ /* 0x000fc800000000ff */
[----:B------:R-:W-:-:S07]  /*0d80*/  PRMT R90, R92, 0x7610, R90 ;  /* 0x000076105c5a7816 */ /* 0x000fce000000005a */
.L_x_18822:
[----:B------:R-:W-:-:S05]  /*0d90*/  HADD2.F32 R131, -RZ, R94.H1_H1 ;  /* 0x3000005eff837230 */ /* 0x000fca0000004100 */
[----:B------:R-:W-:Y:S01]  /*0da0*/  FMUL.FTZ R131, R131, R114 ;  /* 0x0000007283837220 */ /* 0x000fe20000410000 */
[----:B------:R-:W-:Y:S06]  /*0db0*/  @P3 BRA `(.L_x_18823) ;  /* 0x0000000000083947 */ /* 0x000fec0003800000 */
[----:B------:R-:W-:Y:S05]  /*0dc0*/  @P0 BRA `(.L_x_18824) ;  /* 0x00000000000c0947 */ /* 0x000fea0003800000 */
[----:B------:R-:W-:Y:S05]  /*0dd0*/  BRA `(.L_x_18825) ;  /* 0x0000000000107947 */ /* 0x000fea0003800000 */
.L_x_18823:
[----:B-----5:R-:W-:-:S05]  /*0de0*/  HADD2.F32 R92, -RZ, R86.H1_H1 ;  /* 0x30000056ff5c7230 */ /* 0x020fca0000004100 */
[----:B------:R-:W-:-:S07]  /*0df0*/  FADD.FTZ R131, R92, R131 ;  /* 0x000000835c837221 */ /* 0x000fce0000010000 */
.L_x_18824:
[----:B------:R-:W-:-:S04]  /*0e00*/  F2FP.F16.F32.PACK_AB R92, RZ, R131 ;  /* 0x00000083ff5c723e */ /* 0x000fc800000000ff */
[----:B------:R-:W-:-:S07]  /*0e10*/  PRMT R90, R90, 0x5410, R92 ;  /* 0x000054105a5a7816 */ /* 0x000fce000000005c */
.L_x_18825:
[----:B------:R-:W-:-:S05]  /*0e20*/  HADD2.F32 R129, -RZ, R95.H0_H0 ;  /* 0x2000005fff817230 */ /* 0x000fca0000004100 */
[----:B------:R-:W-:Y:S01]  /*0e30*/  FMUL.FTZ R129, R129, R114 ;  /* 0x0000007281817220 */ /* 0x000fe20000410000 */
[----:B------:R-:W-:Y:S06]  /*0e40*/  @P3 BRA `(.L_x_18826) ;  /* 0x0000000000083947 */ /* 0x000fec0003800000 */
[----:B------:R-:W-:Y:S05]  /*0e50*/  @P0 BRA `(.L_x_18827) ;  /* 0x00000000000c0947 */ /* 0x000fea0003800000 */
[----:B------:R-:W-:Y:S05]  /*0e60*/  BRA `(.L_x_18828) ;  /* 0x0000000000107947 */ /* 0x000fea0003800000 */
.L_x_18826:
[----:B-----5:R-:W-:-:S05]  /*0e70*/  HADD2.F32 R92, -RZ, R87.H0_H0 ;  /* 0x20000057ff5c7230 */ /* 0x020fca0000004100 */
[----:B------:R-:W-:-:S07]  /*0e80*/  FADD.FTZ R129, R92, R129 ;  /* 0x000000815c817221 */ /* 0x000fce0000010000 */
.L_x_18827:
[----:B------:R-:W-:-:S04]  /*0e90*/  F2FP.F16.F32.PACK_AB R92, RZ, R129 ;  /* 0x00000081ff5c723e */ /* 0x000fc800000000ff */
[----:B------:R-:W-:-:S07]  /*0ea0*/  PRMT R91, R92, 0x7610, R91 ;  /* 0x000076105c5b7816 */ /* 0x000fce000000005b */
.L_x_18828:
[----:B------:R-:W-:-:S05]  /*0eb0*/  HADD2.F32 R95, -RZ, R95.H1_H1 ;  /* 0x3000005fff5f7230 */ /* 0x000fca0000004100 */
[----:B------:R-:W-:Y:S01]  /*0ec0*/  FMUL.FTZ R137, R95, R114 ;  /* 0x000000725f897220 */ /* 0x000fe20000410000 */
[----:B------:R-:W-:Y:S06]  /*0ed0*/  @P3 BRA `(.L_x_18829) ;  /* 0x0000000000083947 */ /* 0x000fec0003800000 */
[----:B------:R-:W-:Y:S05]  /*0ee0*/  @P0 BRA `(.L_x_18830) ;  /* 0x00000000000c0947 */ /* 0x000fea0003800000 */
[----:B------:R-:W-:Y:S05]  /*0ef0*/  BRA `(.L_x_18831) ;  /* 0x0000000000107947 */ /* 0x000fea0003800000 */
.L_x_18829:
[----:B-----5:R-:W-:-:S05]  /*0f00*/  HADD2.F32 R92, -RZ, R87.H1_H1 ;  /* 0x30000057ff5c7230 */ /* 0x020fca0000004100 */
[----:B------:R-:W-:-:S07]  /*0f10*/  FADD.FTZ R137, R92, R137 ;  /* 0x000000895c897221 */ /* 0x000fce0000010000 */
.L_x_18830:
[----:B------:R-:W-:-:S04]  /*0f20*/  F2FP.F16.F32.PACK_AB R92, RZ, R137 ;  /* 0x00000089ff5c723e */ /* 0x000fc800000000ff */
[----:B------:R-:W-:-:S07]  /*0f30*/  PRMT R91, R91, 0x5410, R92 ;  /* 0x000054105b5b7816 */ /* 0x000fce000000005c */
.L_x_18831:
        /* <DEDUP_REMOVED lines=14> */
.L_x_18832:
[----:B-----5:R-:W-:-:S05]  /*1020*/  HADD2.F32 R96, -RZ, R84.H0_H0 ;  /* 0x20000054ff607230 */ /* 0x020fca0000004100 */
[----:B------:R-:W-:-:S07]  /*1030*/  FADD.FTZ R133, R96, R133 ;  /* 0x0000008560857221 */ /* 0x000fce0000010000 */
.L_x_18833:
[----:B------:R-:W-:-:S04]  /*1040*/  F2FP.F16.F32.PACK_AB R96, RZ, R133 ;  /* 0x00000085ff60723e */ /* 0x000fc800000000ff */
[----:B------:R-:W-:-:S07]  /*1050*/  PRMT R88, R96, 0x7610, R88 ;  /* 0x0000761060587816 */ /* 0x000fce0000000058 */
.L_x_18834:
[----:B------:R-:W-:-:S05]  /*1060*/  HADD2.F32 R139, -RZ, R92.H1_H1 ;  /* 0x3000005cff8b7230 */ /* 0x000fca0000004100 */
[----:B------:R-:W-:Y:S01]  /*1070*/  FMUL.FTZ R139, R139, R114 ;  /* 0x000000728b8b7220 */ /* 0x000fe20000410000 */
[----:B------:R-:W-:Y:S06]  /*1080*/  @P3 BRA `(.L_x_18835) ;  /* 0x0000000000083947 */ /* 0x000fec0003800000 */
[----:B------:R-:W-:Y:S05]  /*1090*/  @P0 BRA `(.L_x_18836) ;  /* 0x00000000000c0947 */ /* 0x000fea0003800000 */
[----:B------:R-:W-:Y:S05]  /*10a0*/  BRA `(.L_x_18837) ;  /* 0x0000000000107947 */ /* 0x000fea0003800000 */
.L_x_18835:
[----:B-----5:R-:W-:-:S05]  /*10b0*/  HADD2.F32 R92, -RZ, R84.H1_H1 ;  /* 0x30000054ff5c7230 */ /* 0x020fca0000004100 */
[----:B------:R-:W-:-:S07]  /*10c0*/  FADD.FTZ R139, R92, R139 ;  /* 0x0000008b5c8b7221 */ /* 0x000fce0000010000 */
.L_x_18836:
[----:B------:R-:W-:-:S04]  /*10d0*/  F2FP.F16.F32.PACK_AB R92, RZ, R139 ;  /* 0x0000008bff5c723e */ /* 0x000fc800000000ff */
[----:B------:R-:W-:-:S07]  /*10e0*/  PRMT R88, R88, 0x5410, R92 ;  /* 0x0000541058587816 */ /* 0x000fce000000005c */
.L_x_18837:
[----:B------:R-:W-:-:S05]  /*10f0*/  HADD2.F32 R141, -RZ, R93.H0_H0 ;  /* 0x2000005dff8d7230 */ /* 0x000fca0000004100 */
[----:B------:R-:W-:Y:S01]  /*1100*/  FMUL.FTZ R141, R141, R114 ;  /* 0x000000728d8d7220 */ /* 0x000fe20000410000 */
[----:B------:R-:W-:Y:S06]  /*1110*/  @P3 BRA `(.L_x_18838) ;  /* 0x0000000000083947 */ /* 0x000fec0003800000 */
[----:B------:R-:W-:Y:S05]  /*1120*/  @P0 BRA `(.L_x_18839) ;  /* 0x00000000000c0947 */ /* 0x000fea0003800000 */
[----:B------:R-:W-:Y:S05]  /*1130*/  BRA `(.L_x_18840) ;  /* 0x0000000000107947 */ /* 0x000fea0003800000 */
.L_x_18838:
[----:B-----5:R-:W-:-:S05]  /*1140*/  HADD2.F32 R92, -RZ, R85.H0_H0 ;  /* 0x20000055ff5c7230 */ /* 0x020fca0000004100 */
[----:B------:R-:W-:-:S07]  /*1150*/  FADD.FTZ R141, R92, R141 ;  /* 0x0000008d5c8d7221 */ /* 0x000fce0000010000 */
.L_x_18839:
[----:B------:R-:W-:-:S04]  /*1160*/  F2FP.F16.F32.PACK_AB R92, RZ, R141 ;  /* 0x0000008dff5c723e */ /* 0x000fc800000000ff */
[----:B------:R-:W-:-:S07]  /*1170*/  PRMT R89, R92, 0x7610, R89 ;  /* 0x000076105c597816 */ /* 0x000fce0000000059 */
.L_x_18840:
[----:B------:R-:W-:-:S05]  /*1180*/  HADD2.F32 R93, -RZ, R93.H1_H1 ;  /* 0x3000005dff5d7230 */ /* 0x000fca0000004100 */
[----:B------:R-:W-:Y:S01]  /*1190*/  FMUL.FTZ R145, R93, R114 ;  /* 0x000000725d917220 */ /* 0x000fe20000410000 */
[----:B------:R-:W-:Y:S06]  /*11a0*/  @P3 BRA `(.L_x_18841) ;  /* 0x0000000000083947 */ /* 0x000fec0003800000 */
[----:B------:R-:W-:Y:S05]  /*11b0*/  @P0 BRA `(.L_x_18842) ;  /* 0x00000000000c0947 */ /* 0x000fea0003800000 */
[----:B------:R-:W-:Y:S05]  /*11c0*/  BRA `(.L_x_18843) ;  /* 0x0000000000107947 */ /* 0x000fea0003800000 */
.L_x_18841:
[----:B-----5:R-:W-:-:S05]  /*11d0*/  HADD2.F32 R92, -RZ, R85.H1_H1 ;  /* 0x30000055ff5c7230 */ /* 0x020fca0000004100 */
[----:B------:R-:W-:-:S07]  /*11e0*/  FADD.FTZ R145, R92, R145 ;  /* 0x000000915c917221 */ /* 0x000fce0000010000 */
.L_x_18842:
[----:B------:R-:W-:-:S04]  /*11f0*/  F2FP.F16.F32.PACK_AB R92, RZ, R145 ;  /* 0x00000091ff5c723e */ /* 0x000fc800000000ff */
[----:B------:R-:W-:-:S07]  /*1200*/  PRMT R89, R89, 0x5410, R92 ;  /* 0x0000541059597816 */ /* 0x000fce000000005c */
.L_x_18843:
[----:B------:R-:W-:-:S05]  /*1210*/  HADD2.F32 R143, -RZ, R94.H0_H0 ;  /* 0x2000005eff8f7230 */ /* 0x000fca0000004100 */
[----:B------:R-:W-:Y:S01]  /*1220*/  FMUL.FTZ R143, R143, R114 ;  /* 0x000000728f8f7220 */ /* 0x000fe20000410000 */
[----:B------:R-:W-:Y:S06]  /*1230*/  @P3 BRA `(.L_x_18844) ;  /* 0x0000000000083947 */ /* 0x000fec0003800000 */
[----:B------:R-:W-:Y:S05]  /*1240*/  @P0 BRA `(.L_x_18845) ;  /* 0x00000000000c0947 */ /* 0x000fea0003800000 */
[----:B------:R-:W-:Y:S05]  /*1250*/  BRA `(.L_x_18846) ;  /* 0x0000000000107947 */ /* 0x000fea0003800000 */
.L_x_18844:
[----:B-----5:R-:W-:-:S05]  /*1260*/  HADD2.F32 R92, -RZ, R86.H0_H0 ;  /* 0x20000056ff5c7230 */ /* 0x020fca0000004100 */
[----:B------:R-:W-:-:S07]  /*1270*/  FADD.FTZ R143, R92, R143 ;  /* 0x0000008f5c8f7221 */ /* 0x000fce0000010000 */
.L_x_18845:
[----:B------:R-:W-:-:S04]  /*1280*/  F2FP.F16.F32.PACK_AB R92, RZ, R143 ;  /* 0x0000008fff5c723e */ /* 0x000fc800000000ff */
[----:B------:R-:W-:-:S07]  /*1290*/  PRMT R90, R92, 0x7610, R90 ;  /* 0x000076105c5a7816 */ /* 0x000fce000000005a */
.L_x_18846:
[----:B------:R-:W-:-:S05]  /*12a0*/  HADD2.F32 R149, -RZ, R94.H1_H1 ;  /* 0x3000005eff957230 */ /* 0x000fca0000004100 */
[----:B------:R-:W-:Y:S01]  /*12b0*/  FMUL.FTZ R149, R149, R114 ;  /* 0x0000007295957220 */ /* 0x000fe20000410000 */
[----:B------:R-:W-:Y:S06]  /*12c0*/  @P3 BRA `(.L_x_18847) ;  /* 0x0000000000083947 */ /* 0x000fec0003800000 */
[----:B------:R-:W-:Y:S05]  /*12d0*/  @P0 BRA `(.L_x_18848) ;  /* 0x00000000000c0947 */ /* 0x000fea0003800000 */
[----:B------:R-:W-:Y:S05]  /*12e0*/  BRA `(.L_x_18849) ;  /* 0x0000000000107947 */ /* 0x000fea0003800000 */
.L_x_18847:
[----:B-----5:R-:W-:-:S05]  /*12f0*/  HADD2.F32 R92, -RZ, R86.H1_H1 ;  /* 0x30000056ff5c7230 */ /* 0x020fca0000004100 */
[----:B------:R-:W-:-:S07]  /*1300*/  FADD.FTZ R149, R92, R149 ;  /* 0x000000955c957221 */ /* 0x000fce0000010000 */
.L_x_18848:
[----:B------:R-:W-:-:S04]  /*1310*/  F2FP.F16.F32.PACK_AB R92, RZ, R149 ;  /* 0x00000095ff5c723e */ /* 0x000fc800000000ff */
[----:B------:R-:W-:-:S07]  /*1320*/  PRMT R90, R90, 0x5410, R92 ;  /* 0x000054105a5a7816 */ /* 0x000fce000000005c */
.L_x_18849:
[----:B------:R-:W-:-:S05]  /*1330*/  HADD2.F32 R147, -RZ, R95.H0_H0 ;  /* 0x2000005fff937230 */ /* 0x000fca0000004100 */
[----:B------:R-:W-:Y:S01]  /*1340*/  FMUL.FTZ R147, R147, R114 ;  /* 0x0000007293937220 */ /* 0x000fe20000410000 */
[----:B------:R-:W-:Y:S06]  /*1350*/  @P3 BRA `(.L_x_18850) ;  /* 0x0000000000083947 */ /* 0x000fec0003800000 */
[----:B------:R-:W-:Y:S05]  /*1360*/  @P0 BRA `(.L_x_18851) ;  /* 0x00000000000c0947 */ /* 0x000fea0003800000 */
[----:B------:R-:W-:Y:S05]  /*1370*/  BRA `(.L_x_18852) ;  /* 0x0000000000107947 */ /* 0x000fea0003800000 */
.L_x_18850:
[----:B-----5:R-:W-:-:S05]  /*1380*/  HADD2.F32 R92, -RZ, R87.H0_H0 ;  /* 0x20000057ff5c7230 */ /* 0x020fca0000004100 */
[----:B------:R-:W-:-:S07]  /*1390*/  FADD.FTZ R147, R92, R147 ;  /* 0x000000935c937221 */ /* 0x000fce0000010000 */
.L_x_18851:
[----:B------:R-:W-:-:S04]  /*13a0*/  F2FP.F16.F32.PACK_AB R92, RZ, R147 ;  /* 0x00000093ff5c723e */ /* 0x000fc800000000ff */
[----:B------:R-:W-:-:S07]  /*13b0*/  PRMT R91, R92, 0x7610, R91 ;  /* 0x000076105c5b7816 */ /* 0x000fce000000005b */
.L_x_18852:
[----:B------:R-:W-:-:S05]  /*13c0*/  HADD2.F32 R95, -RZ, R95.H1_H1 ;  /* 0x3000005fff5f7230 */ /* 0x000fca0000004100 */
[----:B------:R-:W-:Y:S01]  /*13d0*/  FMUL.FTZ R155, R95, R114 ;  /* 0x000000725f9b7220 */ /* 0x000fe20000410000 */
[----:B------:R-:W-:Y:S06]  /*13e0*/  @P3 BRA `(.L_x_18853) ;  /* 0x0000000000083947 */ /* 0x000fec0003800000 */
[----:B------:R-:W-:Y:S05]  /*13f0*/  @P0 BRA `(.L_x_18854) ;  /* 0x00000000000c0947 */ /* 0x000fea0003800000 */
[----:B------:R-:W-:Y:S05]  /*1400*/  BRA `(.L_x_18855) ;  /* 0x0000000000107947 */ /* 0x000fea0003800000 */
.L_x_18853:
[----:B-----5:R-:W-:-:S05]  /*1410*/  HADD2.F32 R92, -RZ, R87.H1_H1 ;  /* 0x30000057ff5c7230 */ /* 0x020fca0000004100 */
[----:B------:R-:W-:-:S07]  /*1420*/  FADD.FTZ R155, R92, R155 ;  /* 0x0000009b5c9b7221 */ /* 0x000fce0000010000 */
.L_x_18854:
[----:B------:R-:W-:-:S04]  /*1430*/  F2FP.F16.F32.PACK_AB R92, RZ, R155 ;  /* 0x0000009bff5c723e */ /* 0x000fc800000000ff */
[----:B------:R-:W-:-:S07]  /*1440*/  PRMT R91, R91, 0x5410, R92 ;  /* 0x000054105b5b7816 */ /* 0x000fce000000005c */
.L_x_18855:
        /* <DEDUP_REMOVED lines=15> */
.L_x_18856:
[----:B-----5:R-:W-:-:S05]  /*1540*/  HADD2.F32 R96, -RZ, R84.H0_H0 ;  /* 0x20000054ff607230 */ /* 0x020fca0000004100 */
[----:B------:R-:W-:-:S07]  /*1550*/  FADD.FTZ R151, R96, R151 ;  /* 0x0000009760977221 */ /* 0x000fce0000010000 */
.L_x_18857:
[----:B------:R-:W-:-:S04]  /*1560*/  F2FP.F16.F32.PACK_AB R96, RZ, R151 ;  /* 0x00000097ff60723e */ /* 0x000fc800000000ff */
[----:B------:R-:W-:-:S07]  /*1570*/  PRMT R88, R96, 0x7610, R88 ;  /* 0x0000761060587816 */ /* 0x000fce0000000058 */
.L_x_18858:
[----:B------:R-:W-:-:S05]  /*1580*/  HADD2.F32 R159, -RZ, R92.H1_H1 ;  /* 0x3000005cff9f7230 */ /* 0x000fca0000004100 */
[----:B------:R-:W-:Y:S01]  /*1590*/  FMUL.FTZ R159, R159, R114 ;  /* 0x000000729f9f7220 */ /* 0x000fe20000410000 */
[----:B------:R-:W-:Y:S06]  /*15a0*/  @P3 BRA `(.L_x_18859) ;  /* 0x0000000000083947 */ /* 0x000fec0003800000 */
[----:B------:R-:W-:Y:S05]  /*15b0*/  @P0 BRA `(.L_x_18860) ;  /* 0x00000000000c0947 */ /* 0x000fea0003800000 */
[----:B------:R-:W-:Y:S05]  /*15c0*/  BRA `(.L_x_18861) ;  /* 0x0000000000107947 */ /* 0x000fea0003800000 */
.L_x_18859:
[----:B-----5:R-:W-:-:S05]  /*15d0*/  HADD2.F32 R92, -RZ, R84.H1_H1 ;  /* 0x30000054ff5c7230 */ /* 0x020fca0000004100 */
[----:B------:R-:W-:-:S07]  /*15e0*/  FADD.FTZ R159, R92, R159 ;  /* 0x0000009f5c9f7221 */ /* 0x000fce0000010000 */
.L_x_18860:
[----:B------:R-:W-:-:S04]  /*15f0*/  F2FP.F16.F32.PACK_AB R92, RZ, R159 ;  /* 0x0000009fff5c723e */ /* 0x000fc800000000ff */
[----:B------:R-:W-:-:S07]  /*1600*/  PRMT R88, R88, 0x5410, R92 ;  /* 0x0000541058587816 */ /* 0x000fce000000005c */
.L_x_18861:
[----:B------:R-:W-:-:S05]  /*1610*/  HADD2.F32 R157, -RZ, R93.H0_H0 ;  /* 0x2000005dff9d7230 */ /* 0x000fca0000004100 */
[----:B------:R-:W-:Y:S01]  /*1620*/  FMUL.FTZ R157, R157, R114 ;  /* 0x000000729d9d7220 */ /* 0x000fe20000410000 */
[----:B------:R-:W-:Y:S06]  /*1630*/  @P3 BRA `(.L_x_18862) ;  /* 0x0000000000083947 */ /* 0x000fec0003800000 */
[----:B------:R-:W-:Y:S05]  /*1640*/  @P0 BRA `(.L_x_18863) ;  /* 0x00000000000c0947 */ /* 0x000fea0003800000 */
[----:B------:R-:W-:Y:S05]  /*1650*/  BRA `(.L_x_18864) ;  /* 0x0000000000107947 */ /* 0x000fea0003800000 */
.L_x_18862:
[----:B-----5:R-:W-:-:S05]  /*1660*/  HADD2.F32 R92, -RZ, R85.H0_H0 ;  /* 0x20000055ff5c7230 */ /* 0x020fca0000004100 */
[----:B------:R-:W-:-:S07]  /*1670*/  FADD.FTZ R157, R92, R157 ;  /* 0x0000009d5c9d7221 */ /* 0x000fce0000010000 */
.L_x_18863:
[----:B------:R-:W-:-:S04]  /*1680*/  F2FP.F16.F32.PACK_AB R92, RZ, R157 ;  /* 0x0000009dff5c723e */ /* 0x000fc800000000ff */
[----:B------:R-:W-:-:S07]  /*1690*/  PRMT R89, R92, 0x7610, R89 ;  /* 0x000076105c597816 */ /* 0x000fce0000000059 */
.L_x_18864:
[----:B------:R-:W-:-:S05]  /*16a0*/  HADD2.F32 R93, -RZ, R93.H1_H1 ;  /* 0x3000005dff5d7230 */ /* 0x000fca0000004100 */
[----:B------:R-:W-:Y:S01]  /*16b0*/  FMUL.FTZ R163, R93, R114 ;  /* 0x000000725da37220 */ /* 0x000fe20000410000 */
[----:B------:R-:W-:Y:S06]  /*16c0*/  @P3 BRA `(.L_x_18865) ;  /* 0x0000000000083947 */ /* 0x000fec0003800000 */
[----:B------:R-:W-:Y:S05]  /*16d0*/  @P0 BRA `(.L_x_18866) ;  /* 0x00000000000c0947 */ /* 0x000fea0003800000 */
[----:B------:R-:W-:Y:S05]  /*16e0*/  BRA `(.L_x_18867) ;  /* 0x0000000000107947 */ /* 0x000fea0003800000 */
.L_x_18865:
[----:B-----5:R-:W-:-:S05]  /*16f0*/  HADD2.F32 R92, -RZ, R85.H1_H1 ;  /* 0x30000055ff5c7230 */ /* 0x020fca0000004100 */
[----:B------:R-:W-:-:S07]  /*1700*/  FADD.FTZ R163, R92, R163 ;  /* 0x000000a35ca37221 */ /* 0x000fce0000010000 */
.L_x_18866:
[----:B------:R-:W-:-:S04]  /*1710*/  F2FP.F16.F32.PACK_AB R92, RZ, R163 ;  /* 0x000000a3ff5c723e */ /* 0x000fc800000000ff */
[----:B------:R-:W-:-:S07]  /*1720*/  PRMT R89, R89, 0x5410, R92 ;  /* 0x0000541059597816 */ /* 0x000fce000000005c */
.L_x_18867:
[----:B------:R-:W-:-:S05]  /*1730*/  HADD2.F32 R161, -RZ, R94.H0_H0 ;  /* 0x2000005effa17230 */ /* 0x000fca0000004100 */
[----:B------:R-:W-:Y:S01]  /*1740*/  FMUL.FTZ R161, R161, R114 ;  /* 0x00000072a1a17220 */ /* 0x000fe20000410000 */
[----:B------:R-:W-:Y:S06]  /*1750*/  @P3 BRA `(.L_x_18868) ;  /* 0x0000000000083947 */ /* 0x000fec0003800000 */
[----:B------:R-:W-:Y:S05]  /*1760*/  @P0 BRA `(.L_x_18869) ;  /* 0x00000000000c0947 */ /* 0x000fea0003800000 */
[----:B------:R-:W-:Y:S05]  /*1770*/  BRA `(.L_x_18870) ;  /* 0x0000000000107947 */ /* 0x000fea0003800000 */
.L_x_18868:
[----:B-----5:R-:W-:-:S05]  /*1780*/  HADD2.F32 R92, -RZ, R86.H0_H0 ;  /* 0x20000056ff5c7230 */ /* 0x020fca0000004100 */
[----:B------:R-:W-:-:S07]  /*1790*/  FADD.FTZ R161, R92, R161 ;  /* 0x000000a15ca17221 */ /* 0x000fce0000010000 */
.L_x_18869:
[----:B------:R-:W-:-:S04]  /*17a0*/  F2FP.F16.F32.PACK_AB R92, RZ, R161 ;  /* 0x000000a1ff5c723e */ /* 0x000fc800000000ff */
[----:B------:R-:W-:-:S07]  /*17b0*/  PRMT R90, R92, 0x7610, R90 ;  /* 0x000076105c5a7816 */ /* 0x000fce000000005a */
.L_x_18870:
[----:B------:R-:W-:-:S05]  /*17c0*/  HADD2.F32 R93, -RZ, R94.H1_H1 ;  /* 0x3000005eff5d7230 */ /* 0x000fca0000004100 */
[----:B------:R-:W-:Y:S01]  /*17d0*/  FMUL.FTZ R102, R93, R114 ;  /* 0x000000725d667220 */ /* 0x000fe20000410000 */
[----:B------:R-:W-:Y:S06]  /*17e0*/  @P3 BRA `(.L_x_18871) ;  /* 0x0000000000083947 */ /* 0x000fec0003800000 */
[----:B------:R-:W-:Y:S05]  /*17f0*/  @P0 BRA `(.L_x_18872) ;  /* 0x00000000000c0947 */ /* 0x000fea0003800000 */
[----:B------:R-:W-:Y:S05]  /*1800*/  BRA `(.L_x_18873) ;  /* 0x0000000000107947 */ /* 0x000fea0003800000 */
.L_x_18871:
[----:B-----5:R-:W-:-:S05]  /*1810*/  HADD2.F32 R93, -RZ, R86.H1_H1 ;  /* 0x30000056ff5d7230 */ /* 0x020fca0000004100 */
[----:B------:R-:W-:-:S07]  /*1820*/  FADD.FTZ R102, R93, R102 ;  /* 0x000000665d667221 */ /* 0x000fce0000010000 */
.L_x_18872:
[----:B------:R-:W-:-:S04]  /*1830*/  F2FP.F16.F32.PACK_AB R92, RZ, R102 ;  /* 0x00000066ff5c723e */ /* 0x000fc800000000ff */
[----:B------:R-:W-:-:S07]  /*1840*/  PRMT R90, R90, 0x5410, R92 ;  /* 0x000054105a5a7816 */ /* 0x000fce000000005c */
.L_x_18873:
[----:B------:R-:W-:-:S05]  /*1850*/  HADD2.F32 R165, -RZ, R95.H0_H0 ;  /* 0x2000005fffa57230 */ /* 0x000fca0000004100 */
[----:B------:R-:W-:Y:S01]  /*1860*/  FMUL.FTZ R165, R165, R114 ;  /* 0x00000072a5a57220 */ /* 0x000fe20000410000 */
[----:B------:R-:W-:Y:S06]  /*1870*/  @P3 BRA `(.L_x_18874) ;  /* 0x0000000000083947 */ /* 0x000fec0003800000 */
[----:B------:R-:W-:Y:S05]  /*1880*/  @P0 BRA `(.L_x_18875) ;  /* 0x00000000000c0947 */ /* 0x000fea0003800000 */
[----:B------:R-:W-:Y:S05]  /*1890*/  BRA `(.L_x_18876) ;  /* 0x0000000000107947 */ /* 0x000fea0003800000 */
.L_x_18874:
[----:B-----5:R-:W-:-:S05]  /*18a0*/  HADD2.F32 R92, -RZ, R87.H0_H0 ;  /* 0x20000057ff5c7230 */ /* 0x020fca0000004100 */
[----:B------:R-:W-:-:S07]  /*18b0*/  FADD.FTZ R165, R92, R165 ;  /* 0x000000a55ca57221 */ /* 0x000fce0000010000 */
.L_x_18875:
[----:B------:R-:W-:-:S04]  /*18c0*/  F2FP.F16.F32.PACK_AB R92, RZ, R165 ;  /* 0x000000a5ff5c723e */ /* 0x000fc800000000ff */
[----:B------:R-:W-:-:S07]  /*18d0*/  PRMT R91, R92, 0x7610, R91 ;  /* 0x000076105c5b7816 */ /* 0x000fce000000005b */
.L_x_18876:
[----:B------:R-:W-:-:S05]  /*18e0*/  HADD2.F32 R95, -RZ, R95.H1_H1 ;  /* 0x3000005fff5f7230 */ /* 0x000fca0000004100 */
[----:B------:R-:W-:Y:S01]  /*18f0*/  FMUL.FTZ R106, R95, R114 ;  /* 0x000000725f6a7220 */ /* 0x000fe20000410000 */
[----:B------:R-:W-:Y:S06]  /*1900*/  @P3 BRA `(.L_x_18877) ;  /* 0x0000000000083947 */ /* 0x000fec0003800000 */
[----:B------:R-:W-:Y:S05]  /*1910*/  @P0 BRA `(.L_x_18878) ;  /* 0x00000000000c0947 */ /* 0x000fea0003800000 */
[----:B------:R-:W-:Y:S05]  /*1920*/  BRA `(.L_x_18879) ;  /* 0x0000000000107947 */ /* 0x000fea0003800000 */
.L_x_18877:
[----:B-----5:R-:W-:-:S05]  /*1930*/  HADD2.F32 R93, -RZ, R87.H1_H1 ;  /* 0x30000057ff5d7230 */ /* 0x020fca0000004100 */
[----:B------:R-:W-:-:S07]  /*1940*/  FADD.FTZ R106, R93, R106 ;  /* 0x0000006a5d6a7221 */ /* 0x000fce0000010000 */
.L_x_18878:
[----:B------:R-:W-:-:S04]  /*1950*/  F2FP.F16.F32.PACK_AB R92, RZ, R106 ;  /* 0x0000006aff5c723e */ /* 0x000fc800000000ff */
[----:B------:R-:W-:-:S07]  /*1960*/  PRMT R91, R91, 0x5410, R92 ;  /* 0x000054105b5b7816 */ /* 0x000fce000000005c */
.L_x_18879:
        /* <DEDUP_REMOVED lines=15> */
.L_x_18880:
[----:B-----5:R-:W-:-:S05]  /*1a60*/  HADD2.F32 R3, -RZ, R84.H0_H0 ;  /* 0x20000054ff037230 */ /* 0x020fca0000004100 */
[----:B------:R-:W-:-:S07]  /*1a70*/  FADD.FTZ R108, R3, R108 ;  /* 0x0000006c036c7221 */ /* 0x000fce0000010000 */
.L_x_18881:
[----:B------:R-:W-:-:S04]  /*1a80*/  F2FP.F16.F32.PACK_AB R2, RZ, R108 ;  /* 0x0000006cff02723e */ /* 0x000fc800000000ff */
[----:B------:R-:W-:-:S07]  /*1a90*/  PRMT R88, R2, 0x7610, R88 ;  /* 0x0000761002587816 */ /* 0x000fce0000000058 */
.L_x_18882:
[----:B------:R-:W-:-:S05]  /*1aa0*/  HADD2.F32 R123, -RZ, R92.H1_H1 ;  /* 0x3000005cff7b7230 */ /* 0x000fca0000004100 */
[----:B------:R-:W-:Y:S01]  /*1ab0*/  FMUL.FTZ R123, R123, R114 ;  /* 0x000000727b7b7220 */ /* 0x000fe20000410000 */
[----:B------:R-:W-:Y:S06]  /*1ac0*/  @P3 BRA `(.L_x_18883) ;  /* 0x0000000000083947 */ /* 0x000fec0003800000 */
[----:B------:R-:W-:Y:S05]  /*1ad0*/  @P0 BRA `(.L_x_18884) ;  /* 0x00000000000c0947 */ /* 0x000fea0003800000 */
[----:B------:R-:W-:Y:S05]  /*1ae0*/  BRA `(.L_x_18885) ;  /* 0x0000000000107947 */ /* 0x000fea0003800000 */
.L_x_18883:
[----:B-----5:R-:W-:-:S05]  /*1af0*/  HADD2.F32 R2, -RZ, R84.H1_H1 ;  /* 0x30000054ff027230 */ /* 0x020fca0000004100 */
[----:B------:R-:W-:-:S07]  /*1b00*/  FADD.FTZ R123, R2, R123 ;  /* 0x0000007b027b7221 */ /* 0x000fce0000010000 */
.L_x_18884:
[----:B------:R-:W-:-:S04]  /*1b10*/  F2FP.F16.F32.PACK_AB R2, RZ, R123 ;  /* 0x0000007bff02723e */ /* 0x000fc800000000ff */
[----:B------:R-:W-:-:S07]  /*1b20*/  PRMT R88, R88, 0x5410, R2 ;  /* 0x0000541058587816 */ /* 0x000fce0000000002 */
.L_x_18885:
[----:B------:R-:W-:-:S05]  /*1b30*/  HADD2.F32 R97, -RZ, R93.H0_H0 ;  /* 0x2000005dff617230 */ /* 0x000fca0000004100 */
[----:B------:R-:W-:Y:S01]  /*1b40*/  FMUL.FTZ R97, R97, R114 ;  /* 0x0000007261617220 */ /* 0x000fe20000410000 */
[----:B------:R-:W-:Y:S06]  /*1b50*/  @P3 BRA `(.L_x_18886) ;  /* 0x0000000000083947 */ /* 0x000fec0003800000 */
[----:B------:R-:W-:Y:S05]  /*1b60*/  @P0 BRA `(.L_x_18887) ;  /* 0x00000000000c0947 */ /* 0x000fea0003800000 */
[----:B------:R-:W-:Y:S05]  /*1b70*/  BRA `(.L_x_18888) ;  /* 0x0000000000107947 */ /* 0x000fea0003800000 */
.L_x_18886:
[----:B-----5:R-:W-:-:S05]  /*1b80*/  HADD2.F32 R2, -RZ, R85.H0_H0 ;  /* 0x20000055ff027230 */ /* 0x020fca0000004100 */
[----:B------:R-:W-:-:S07]  /*1b90*/  FADD.FTZ R97, R2, R97 ;  /* 0x0000006102617221 */ /* 0x000fce0000010000 */
.L_x_18887:
[----:B------:R-:W-:-:S04]  /*1ba0*/  F2FP.F16.F32.PACK_AB R2, RZ, R97 ;  /* 0x00000061ff02723e */ /* 0x000fc800000000ff */
[----:B------:R-:W-:-:S07]  /*1bb0*/  PRMT R89, R2, 0x7610, R89 ;  /* 0x0000761002597816 */ /* 0x000fce0000000059 */
.L_x_18888:
[----:B------:R-:W-:-:S05]  /*1bc0*/  HADD2.F32 R93, -RZ, R93.H1_H1 ;  /* 0x3000005dff5d7230 */ /* 0x000fca0000004100 */
[----:B------:R-:W-:Y:S01]  /*1bd0*/  FMUL.FTZ R96, R93, R114 ;  /* 0x000000725d607220 */ /* 0x000fe20000410000 */
[----:B------:R-:W-:Y:S06]  /*1be0*/  @P3 BRA `(.L_x_18889) ;  /* 0x0000000000083947 */ /* 0x000fec0003800000 */
[----:B------:R-:W-:Y:S05]  /*1bf0*/  @P0 BRA `(.L_x_18890) ;  /* 0x00000000000c0947 */ /* 0x000fea0003800000 */
[----:B------:R-:W-:Y:S05]  /*1c00*/  BRA `(.L_x_18891) ;  /* 0x0000000000107947 */ /* 0x000fea0003800000 */
.L_x_18889:
[----:B-----5:R-:W-:-:S05]  /*1c10*/  HADD2.F32 R3, -RZ, R85.H1_H1 ;  /* 0x30000055ff037230 */ /* 0x020fca0000004100 */
[----:B------:R-:W-:-:S07]  /*1c20*/  FADD.FTZ R96, R3, R96 ;  /* 0x0000006003607221 */ /* 0x000fce0000010000 */
.L_x_18890:
[----:B------:R-:W-:-:S04]  /*1c30*/  F2FP.F16.F32.PACK_AB R2, RZ, R96 ;  /* 0x00000060ff02723e */ /* 0x000fc800000000ff */
[----:B------:R-:W-:-:S07]  /*1c40*/  PRMT R89, R89, 0x5410, R2 ;  /* 0x0000541059597816 */ /* 0x000fce0000000002 */
.L_x_18891:
[----:B------:R-:W-:-:S05]  /*1c50*/  HADD2.F32 R3, -RZ, R94.H0_H0 ;  /* 0x2000005eff037230 */ /* 0x000fca0000004100 */
[----:B------:R-:W-:Y:S01]  /*1c60*/  FMUL.FTZ R110, R3, R114 ;  /* 0x00000072036e7220 */ /* 0x000fe20000410000 */
[----:B------:R-:W-:Y:S06]  /*1c70*/  @P3 BRA `(.L_x_18892) ;  /* 0x0000000000083947 */ /* 0x000fec0003800000 */
[----:B------:R-:W-:Y:S05]  /*1c80*/  @P0 BRA `(.L_x_18893) ;  /* 0x00000000000c0947 */ /* 0x000fea0003800000 */
[----:B------:R-:W-:Y:S05]  /*1c90*/  BRA `(.L_x_18894) ;  /* 0x0000000000107947 */ /* 0x000fea0003800000 */
.L_x_18892:
[----:B-----5:R-:W-:-:S05]  /*1ca0*/  HADD2.F32 R3, -RZ, R86.H0_H0 ;  /* 0x20000056ff037230 */ /* 0x020fca0000004100 */
[----:B------:R-:W-:-:S07]  /*1cb0*/  FADD.FTZ R110, R3, R110 ;  /* 0x0000006e036e7221 */ /* 0x000fce0000010000 */
.L_x_18893:
[----:B------:R-:W-:-:S04]  /*1cc0*/  F2FP.F16.F32.PACK_AB R2, RZ, R110 ;  /* 0x0000006eff02723e */ /* 0x000fc800000000ff */
[----:B------:R-:W-:-:S07]  /*1cd0*/  PRMT R90, R2, 0x7610, R90 ;  /* 0x00007610025a7816 */ /* 0x000fce000000005a */
.L_x_18894:
[----:B------:R-:W-:-:S05]  /*1ce0*/  HADD2.F32 R3, -RZ, R94.H1_H1 ;  /* 0x3000005eff037230 */ /* 0x000fca0000004100 */
[----:B------:R-:W-:Y:S01]  /*1cf0*/  FMUL.FTZ R94, R3, R114 ;  /* 0x00000072035e7220 */ /* 0x000fe20000410000 */
[----:B------:R-:W-:Y:S06]  /*1d00*/  @P3 BRA `(.L_x_18895) ;  /* 0x0000000000083947 */ /* 0x000fec0003800000 */
[----:B------:R-:W-:Y:S05]  /*1d10*/  @P0 BRA `(.L_x_18896) ;  /* 0x00000000000c0947 */ /* 0x000fea0003800000 */
[----:B------:R-:W-:Y:S05]  /*1d20*/  BRA `(.L_x_18897) ;  /* 0x0000000000107947 */ /* 0x000fea0003800000 */
.L_x_18895:
[----:B-----5:R-:W-:-:S05]  /*1d30*/  HADD2.F32 R3, -RZ, R86.H1_H1 ;  /* 0x30000056ff037230 */ /* 0x020fca0000004100 */
[----:B------:R-:W-:-:S07]  /*1d40*/  FADD.FTZ R94, R3, R94 ;  /* 0x0000005e035e7221 */ /* 0x000fce0000010000 */
.L_x_18896:
[----:B------:R-:W-:-:S04]  /*1d50*/  F2FP.F16.F32.PACK_AB R2, RZ, R94 ;  /* 0x0000005eff02723e */ /* 0x000fc800000000ff */
[----:B------:R-:W-:-:S07]  /*1d60*/  PRMT R90, R90, 0x5410, R2 ;  /* 0x000054105a5a7816 */ /* 0x000fce0000000002 */
.L_x_18897:
[----:B------:R-:W-:-:S05]  /*1d70*/  HADD2.F32 R3, -RZ, R95.H0_H0 ;  /* 0x2000005fff037230 */ /* 0x000fca0000004100 */
[----:B------:R-:W-:Y:S01]  /*1d80*/  FMUL.FTZ R112, R3, R114 ;  /* 0x0000007203707220 */ /* 0x000fe20000410000 */
[----:B------:R-:W-:Y:S06]  /*1d90*/  @P3 BRA `(.L_x_18898) ;  /* 0x0000000000083947 */ /* 0x000fec0003800000 */
[----:B------:R-:W-:Y:S05]  /*1da0*/  @P0 BRA `(.L_x_18899) ;  /* 0x00000000000c0947 */ /* 0x000fea0003800000 */
[----:B------:R-:W-:Y:S05]  /*1db0*/  BRA `(.L_x_18900) ;  /* 0x0000000000107947 */ /* 0x000fea0003800000 */
.L_x_18898:
[----:B-----5:R-:W-:-:S05]  /*1dc0*/  HADD2.F32 R3, -RZ, R87.H0_H0 ;  /* 0x20000057ff037230 */ /* 0x020fca0000004100 */
[----:B------:R-:W-:-:S07]  /*1dd0*/  FADD.FTZ R112, R3, R112 ;  /* 0x0000007003707221 */ /* 0x000fce0000010000 */
.L_x_18899:
[----:B------:R-:W-:-:S04]  /*1de0*/  F2FP.F16.F32.PACK_AB R2, RZ, R112 ;  /* 0x00000070ff02723e */ /* 0x000fc800000000ff */
[----:B------:R-:W-:-:S07]  /*1df0*/  PRMT R91, R2, 0x7610, R91 ;  /* 0x00007610025b7816 */ /* 0x000fce000000005b */
.L_x_18900:
[----:B------:R-:W-:-:S05]  /*1e00*/  HADD2.F32 R95, -RZ, R95.H1_H1 ;  /* 0x3000005fff5f7230 */ /* 0x000fca0000004100 */
[----:B------:R-:W-:Y:S01]  /*1e10*/  FMUL.FTZ R95, R95, R114 ;  /* 0x000000725f5f7220 */ /* 0x000fe20000410000 */
[----:B------:R-:W-:Y:S06]  /*1e20*/  @P3 BRA `(.L_x_18901) ;  /* 0x0000000000083947 */ /* 0x000fec0003800000 */
[----:B------:R-:W-:Y:S05]  /*1e30*/  @P0 BRA `(.L_x_18902) ;  /* 0x00000000000c0947 */ /* 0x000fea0003800000 */
[----:B------:R-:W-:Y:S05]  /*1e40*/  BRA `(.L_x_18903) ;  /* 0x0000000000107947 */ /* 0x000fea0003800000 */
.L_x_18901:
[----:B-----5:R-:W-:-:S05]  /*1e50*/  HADD2.F32 R2, -RZ, R87.H1_H1 ;  /* 0x30000057ff027230 */ /* 0x020fca0000004100 */
[----:B------:R-:W-:-:S07]  /*1e60*/  FADD.FTZ R95, R2, R95 ;  /* 0x0000005f025f7221 */ /* 0x000fce0000010000 */
.L_x_18902:
[----:B------:R-:W-:-:S04]  /*1e70*/  F2FP.F16.F32.PACK_AB R2, RZ, R95 ;  /* 0x0000005fff02723e */ /* 0x000fc800000000ff */
[----:B------:R-:W-:-:S07]  /*1e80*/  PRMT R91, R91, 0x5410, R2 ;  /* 0x000054105b5b7816 */ /* 0x000fce0000000002 */
.L_x_18903:
        /* <DEDUP_REMOVED lines=151> */
.L_x_18916:
        /* <DEDUP_REMOVED lines=95> */
[----:B------:R-:W-:Y:S01]  /*2df0*/  FMUL.FTZ R126, R0, R105 ;  /* 0x00000069007e7220 */ /* 0x000fe20000410000 */
[C---:B------:R-:W-:Y:S01]  /*2e00*/  FADD.FTZ R133, -R116.reuse, R133 ;  /* 0x0000008574857221 */ /* 0x040fe20000010100 */
[C---:B------:R-:W-:Y:S01]  /*2e10*/  FADD.FTZ R141, -R116.reuse, R141 ;  /* 0x0000008d748d7221 */ /* 0x040fe20000010100 */
[C---:B------:R-:W-:Y:S01]  /*2e20*/  FADD.FTZ R145, -R116.reuse, R145 ;  /* 0x0000009174917221 */ /* 0x040fe20000010100 */
[C---:B------:R-:W-:Y:S01]  /*2e30*/  FADD.FTZ R143, -R116.reuse, R143 ;  /* 0x0000008f748f7221 */ /* 0x040fe20000010100 */
[C---:B------:R-:W-:Y:S01]  /*2e40*/  FADD.FTZ R149, -R116.reuse, R149 ;  /* 0x0000009574957221 */ /* 0x040fe20000010100 */
[----:B------:R-:W-:Y:S01]  /*2e50*/  FADD.FTZ R147, -R116, R147 ;  /* 0x0000009374937221 */ /* 0x000fe20000010100 */
[----:B---3--:R-:W-:-:S04]  /*2e60*/  @!P3 IMAD.WIDE R2, R98, 0x4, R2 ;  /* 0x000000046202b825 */ /* 0x008fc800078e0202 */
        /* <DEDUP_REMOVED lines=37> */
[C---:B------:R-:W-:Y:S01]  /*30c0*/  FMUL.FTZ R111, R0.reuse, R111 ;  /* 0x0000006f006f7220 */ /* 0x040fe20000410000 */
[C---:B------:R-:W-:Y:S01]  /*30d0*/  FMUL.FTZ R99, R0.reuse, R99 ;  /* 0x0000006300637220 */ /* 0x040fe20000410000 */
[----:B------:R-:W-:Y:S01]  /*30e0*/  FMUL.FTZ R133, R0, R133 ;  /* 0x0000008500857220 */ /* 0x000fe20000410000 */
[----:B------:R-:W-:-:S04]  /*30f0*/  IMAD.WIDE.U32 R122, R104, 0x10, R94 ;  /* 0x00000010687a7825 */ /* 0x000fc800078e005e */
[----:B------:R-:W-:Y:S01]  /*3100*/  FFMA.FTZ R94, R36, R107, R76 ;  /* 0x0000006b245e7223 */ /* 0x000fe2000001004c */
[----:B------:R-:W-:Y:S01]  /*3110*/  FFMA.FTZ R95, R38, R103, R78 ;  /* 0x00000067265f7223 */ /* 0x000fe2000001004e */
[----:B------:R-:W-:Y:S01]  /*3120*/  FFMA.FTZ R104, R33, R114, R73 ;  /* 0x0000007221687223 */ /* 0x000fe20000010049 */
[----:B------:R-:W-:Y:S01]  /*3130*/  FFMA.FTZ R114, R20, R143, R60 ;  /* 0x0000008f14727223 */ /* 0x000fe2000001003c */
[----:B------:R-:W-:Y:S01]  /*3140*/  FMUL.FTZ R119, R0, R119 ;  /* 0x0000007700777220 */ /* 0x000fe20000410000 */
[----:B------:R-:W-:Y:S01]  /*3150*/  F2FP.F16.F32.PACK_AB R94, R3, R94 ;  /* 0x0000005e035e723e */ /* 0x000fe200000000ff */
[----:B------:R-:W-:Y:S01]  /*3160*/  FFMA.FTZ R3, R21, R140, R61 ;  /* 0x0000008c15037223 */ /* 0x000fe2000001003d */
[----:B------:R-:W-:Y:S01]  /*3170*/  F2FP.F16.F32.PACK_AB R95, R92, R95 ;  /* 0x0000005f5c5f723e */ /* 0x000fe200000000ff */
[----:B------:R-:W-:Y:S01]  /*3180*/  FMUL.FTZ R129, R0, R129 ;  /* 0x0000008100817220 */ /* 0x000fe20000410000 */
[----:B------:R-:W-:Y:S01]  /*3190*/  F2FP.F16.F32.PACK_AB R92, R112, R115 ;  /* 0x00000073705c723e */ /* 0x000fe200000000ff */
[----:B------:R-:W-:Y:S01]  /*31a0*/  FMUL.FTZ R138, R0, R137 ;  /* 0x00000089008a7220 */ /* 0x000fe20000410000 */
[----:B------:R-:W-:Y:S01]  /*31b0*/  F2FP.F16.F32.PACK_AB R114, R3, R114 ;  /* 0x000000720372723e */ /* 0x000fe200000000ff */
        /* <DEDUP_REMOVED lines=64> */
[----:B------:R-:W-:Y:S02]  /*35c0*/  F2FP.F16.F32.PACK_AB R136, R146, R127 ;  /* 0x0000007f9288723e */ /* 0x000fe400000000ff */
[----:B------:R-:W-:-:S02]  /*35d0*/  IADD3 R98, R98, UR8, RZ ;  /* 0x0000000862627c10 */ /* 0x000fc4000fffe0ff */
[----:B------:R-:W-:Y:S01]  /*35e0*/  SEL R0, RZ, 0x1, P2 ;  /* 0x00000001ff007807 */ /* 0x000fe20001000000 */
[----:B------:R1:W-:Y:S01]  /*35f0*/  STG.E.128 desc[UR4][R122.64], R136 ;  /* 0x000000887a007986 */ /* 0x0003e2000c101d04 */
[----:B------:R-:W-:-:S13]  /*3600*/  ISETP.GE.AND P3, PT, R98, UR9, PT ;  /* 0x0000000962007c0c */ /* 0x000fda000bf66270 */
[----:B------:R-:W-:Y:S05]  /*3610*/  @!P3 BRA `(.L_x_18905) ;  /* 0xffffffcc0094b947 */ /* 0x000fea000383ffff */
[----:B------:R-:W-:Y:S05]  /*3620*/  EXIT ;  /* 0x000000000000794d */ /* 0x000fea0003800000 */
.L_x_18904:
[----:B------:R-:W-:Y:S01]  /*3630*/  HFMA2.MMA R126, -RZ, RZ, 0, 5.9604644775390625e-08 ;  /* 0x00000001ff7e7435 */ /* 0x000fe200000001ff */
[----:B------:R-:W-:Y:S02]  /*3640*/  MOV R124, R0 ;  /* 0x00000000007c7202 */ /* 0x000fe40000000f00 */
[----:B------:R-:W-:Y:S02]  /*3650*/  MOV R128, 0x1f ;  /* 0x0000001f00807802 */ /* 0x000fe40000000f00 */
[----:B------:R-:W-:-:S07]  /*3660*/  MOV R122, 0xffffffff ;  /* 0xffffffff007a7802 */ /* 0x000fce0000000f00 */
[----:B-----5:R-:W-:Y:S05]  /*3670*/  WARPSYNC.COLLECTIVE R122, `(.L_x_18906) ;  /* 0x000000007a087348 */ /* 0x020fea0003c00000 */
[----:B------:R0:W1:Y:S02]  /*3680*/  SHFL.BFLY P5, R120, R124, R126, R128 ;  /* 0x0c00007e7c787389 */ /* 0x00006400000a0080 */
[----:B01---5:R-:W-:Y:S01]  /*3690*/  ENDCOLLECTIVE ;  /* 0x000000000000791b */ /* 0x023fe20003800000 */
.L_x_18906:
[----:B------:R-:W-:Y:S01]  /*36a0*/  HFMA2.MMA R126, -RZ, RZ, 0, 1.1920928955078125e-07 ;  /* 0x00000002ff7e7435 */ /* 0x000fe200000001ff */
[----:B------:R-:W-:-:S05]  /*36b0*/  MOV R3, R120 ;  /* 0x0000007800037202 */ /* 0x000fca0000000f00 */
[----:B------:R-:W-:-:S05]  /*36c0*/  FADD.FTZ R3, R0, R3 ;  /* 0x0000000300037221 */ /* 0x000fca0000010000 */
[----:B------:R-:W-:-:S07]  /*36d0*/  MOV R124, R3 ;  /* 0x00000003007c7202 */ /* 0x000fce0000000f00 */
[----:B------:R-:W-:Y:S05]  /*36e0*/  WARPSYNC.COLLECTIVE R122, `(.L_x_18907) ;  /* 0x000000007a087348 */ /* 0x000fea0003c00000 */
[----:B------:R0:W1:Y:S02]  /*36f0*/  SHFL.BFLY P5, R120, R124, R126, R128 ;  /* 0x0c00007e7c787389 */ /* 0x00006400000a0080 */
[----:B01----:R-:W-:Y:S01]  /*3700*/  ENDCOLLECTIVE ;  /* 0x000000000000791b */ /* 0x003fe20003800000 */
.L_x_18907:
[----:B------:R-:W-:Y:S01]  /*3710*/  HFMA2.MMA R126, -RZ, RZ, 0, 2.384185791015625e-07 ;  /* 0x00000004ff7e7435 */ /* 0x000fe200000001ff */
[----:B------:R-:W-:-:S05]  /*3720*/  MOV R2, R120 ;  /* 0x0000007800027202 */ /* 0x000fca0000000f00 */
[----:B------:R-:W-:-:S05]  /*3730*/  FADD.FTZ R114, R3, R2 ;  /* 0x0000000203727221 */ /* 0x000fca0000010000 */
[----:B------:R-:W-:-:S07]  /*3740*/  MOV R124, R114 ;  /* 0x00000072007c7202 */ /* 0x000fce0000000f00 */
[----:B------:R-:W-:Y:S05]  /*3750*/  WARPSYNC.COLLECTIVE R122, `(.L_x_18908) ;  /* 0x000000007a087348 */ /* 0x000fea0003c00000 */
[----:B------:R0:W1:Y:S02]  /*3760*/  SHFL.BFLY P5, R120, R124, R126, R128 ;  /* 0x0c00007e7c787389 */ /* 0x00006400000a0080 */
[----:B01----:R-:W-:Y:S01]  /*3770*/  ENDCOLLECTIVE ;  /* 0x000000000000791b */ /* 0x003fe20003800000 */
.L_x_18908:
[----:B------:R-:W-:Y:S01]  /*3780*/  HFMA2.MMA R126, -RZ, RZ, 0, 4.76837158203125e-07 ;  /* 0x00000008ff7e7435 */ /* 0x000fe200000001ff */
[----:B------:R-:W-:-:S05]  /*3790*/  MOV R2, R120 ;  /* 0x0000007800027202 */ /* 0x000fca0000000f00 */
[----:B------:R-:W-:-:S05]  /*37a0*/  FADD.FTZ R116, R114, R2 ;  /* 0x0000000272747221 */ /* 0x000fca0000010000 */
[----:B------:R-:W-:-:S07]  /*37b0*/  MOV R124, R116 ;  /* 0x00000074007c7202 */ /* 0x000fce0000000f00 */
[----:B------:R-:W-:Y:S05]  /*37c0*/  WARPSYNC.COLLECTIVE R122, `(.L_x_18909) ;  /* 0x000000007a087348 */ /* 0x000fea0003c00000 */
[----:B------:R0:W1:Y:S02]  /*37d0*/  SHFL.BFLY P5, R120, R124, R126, R128 ;  /* 0x0c00007e7c787389 */ /* 0x00006400000a0080 */
[----:B01----:R-:W-:Y:S01]  /*37e0*/  ENDCOLLECTIVE ;  /* 0x000000000000791b */ /* 0x003fe20003800000 */
.L_x_18909:
[----:B------:R-:W-:Y:S01]  /*37f0*/  HFMA2.MMA R126, -RZ, RZ, 0, 9.5367431640625e-07 ;  /* 0x00000010ff7e7435 */ /* 0x000fe200000001ff */
[----:B------:R-:W-:-:S05]  /*3800*/  MOV R2, R120 ;  /* 0x0000007800027202 */ /* 0x000fca0000000f00 */
[----:B------:R-:W-:-:S05]  /*3810*/  FADD.FTZ R118, R116, R2 ;  /* 0x0000000274767221 */ /* 0x000fca0000010000 */
[----:B------:R-:W-:-:S07]  /*3820*/  MOV R124, R118 ;  /* 0x00000076007c7202 */ /* 0x000fce0000000f00 */
[----:B------:R-:W-:Y:S05]  /*3830*/  WARPSYNC.COLLECTIVE R122, `(.L_x_18910) ;  /* 0x000000007a087348 */ /* 0x000fea0003c00000 */
[----:B------:R0:W1:Y:S02]  /*3840*/  SHFL.BFLY P5, R120, R124, R126, R128 ;  /* 0x0c00007e7c787389 */ /* 0x00006400000a0080 */
[----:B01----:R-:W-:Y:S01]  /*3850*/  ENDCOLLECTIVE ;  /* 0x000000000000791b */ /* 0x003fe20003800000 */
.L_x_18910:
        /* <DEDUP_REMOVED lines=88> */
.L_x_18911:
[----:B------:R-:W-:Y:S01]  /*3de0*/  HFMA2.MMA R126, -RZ, RZ, 0, 1.1920928955078125e-07 ;  /* 0x00000002ff7e7435 */ /* 0x000fe200000001ff */
[----:B------:R-:W-:-:S05]  /*3df0*/  MOV R3, R120 ;  /* 0x0000007800037202 */ /* 0x000fca0000000f00 */
[----:B------:R-:W-:-:S05]  /*3e00*/  FADD.FTZ R3, R0, R3 ;  /* 0x0000000300037221 */ /* 0x000fca0000010000 */
[----:B------:R-:W-:-:S07]  /*3e10*/  MOV R124, R3 ;  /* 0x00000003007c7202 */ /* 0x000fce0000000f00 */
[----:B------:R-:W-:Y:S05]  /*3e20*/  WARPSYNC.COLLECTIVE R122, `(.L_x_18912) ;  /* 0x000000007a087348 */ /* 0x000fea0003c00000 */
[----:B------:R0:W1:Y:S02]  /*3e30*/  SHFL.BFLY P5, R120, R124, R126, R128 ;  /* 0x0c00007e7c787389 */ /* 0x00006400000a0080 */
[----:B01----:R-:W-:Y:S01]  /*3e40*/  ENDCOLLECTIVE ;  /* 0x000000000000791b */ /* 0x003fe20003800000 */
.L_x_18912:
[----:B------:R-:W-:Y:S01]  /*3e50*/  HFMA2.MMA R126, -RZ, RZ, 0, 2.384185791015625e-07 ;  /* 0x00000004ff7e7435 */ /* 0x000fe200000001ff */
[----:B------:R-:W-:-:S05]  /*3e60*/  MOV R114, R120 ;  /* 0x0000007800727202 */ /* 0x000fca0000000f00 */
[----:B------:R-:W-:-:S05]  /*3e70*/  FADD.FTZ R114, R3, R114 ;  /* 0x0000007203727221 */ /* 0x000fca0000010000 */
[----:B------:R-:W-:-:S07]  /*3e80*/  MOV R124, R114 ;  /* 0x00000072007c7202 */ /* 0x000fce0000000f00 */
[----:B------:R-:W-:Y:S05]  /*3e90*/  WARPSYNC.COLLECTIVE R122, `(.L_x_18913) ;  /* 0x000000007a087348 */ /* 0x000fea0003c00000 */
[----:B------:R0:W1:Y:S02]  /*3ea0*/  SHFL.BFLY P5, R120, R124, R126, R128 ;  /* 0x0c00007e7c787389 */ /* 0x00006400000a0080 */
[----:B01----:R-:W-:Y:S01]  /*3eb0*/  ENDCOLLECTIVE ;  /* 0x000000000000791b */ /* 0x003fe20003800000 */
.L_x_18913:
[----:B------:R-:W-:Y:S01]  /*3ec0*/  HFMA2.MMA R126, -RZ, RZ, 0, 4.76837158203125e-07 ;  /* 0x00000008ff7e7435 */ /* 0x000fe200000001ff */
[----:B------:R-:W-:-:S05]  /*3ed0*/  MOV R116, R120 ;  /* 0x0000007800747202 */ /* 0x000fca0000000f00 */
[----:B------:R-:W-:-:S05]  /*3ee0*/  FADD.FTZ R116, R114, R116 ;  /* 0x0000007472747221 */ /* 0x000fca0000010000 */
[----:B------:R-:W-:-:S07]  /*3ef0*/  MOV R124, R116 ;  /* 0x00000074007c7202 */ /* 0x000fce0000000f00 */
[----:B------:R-:W-:Y:S05]  /*3f00*/  WARPSYNC.COLLECTIVE R122, `(.L_x_18914) ;  /* 0x000000007a087348 */ /* 0x000fea0003c00000 */
[----:B------:R0:W1:Y:S02]  /*3f10*/  SHFL.BFLY P5, R120, R124, R126, R128 ;  /* 0x0c00007e7c787389 */ /* 0x00006400000a0080 */
[----:B01----:R-:W-:Y:S01]  /*3f20*/  ENDCOLLECTIVE ;  /* 0x000000000000791b */ /* 0x003fe20003800000 */
.L_x_18914:
[----:B------:R-:W-:Y:S01]  /*3f30*/  HFMA2.MMA R126, -RZ, RZ, 0, 9.5367431640625e-07 ;  /* 0x00000010ff7e7435 */ /* 0x000fe200000001ff */
[----:B------:R-:W-:-:S05]  /*3f40*/  MOV R118, R120 ;  /* 0x0000007800767202 */ /* 0x000fca0000000f00 */
[----:B------:R-:W-:-:S05]  /*3f50*/  FADD.FTZ R118, R116, R118 ;  /* 0x0000007674767221 */ /* 0x000fca0000010000 */
[----:B------:R-:W-:-:S07]  /*3f60*/  MOV R124, R118 ;  /* 0x00000076007c7202 */ /* 0x000fce0000000f00 */
[----:B------:R-:W-:Y:S05]  /*3f70*/  WARPSYNC.COLLECTIVE R122, `(.L_x_18915) ;  /* 0x000000007a087348 */ /* 0x000fea0003c00000 */
[----:B------:R0:W1:Y:S02]  /*3f80*/  SHFL.BFLY P5, R120, R124, R126, R128 ;  /* 0x0c00007e7c787389 */ /* 0x00006400000a0080 */
[----:B01----:R-:W-:Y:S01]  /*3f90*/  ENDCOLLECTIVE ;  /* 0x000000000000791b */ /* 0x003fe20003800000 */
.L_x_18915:
[----:B------:R-:W-:Y:S05]  /*3fa0*/  BRA `(.L_x_18916) ;  /* 0xffffffe800147947 */ /* 0x000fea000383ffff */
.L_x_18917:
        /* <DEDUP_REMOVED lines=13> */
.L_x_37241:


//--------------------- .text._ZN10layer_norm13ln_fwd_kernelINS_13Kernel_traitsIf6__halfS2_S2_fjLj5120ELj1ELj1ELj4ELj16ENS_18Kernel_traits_baseILj5120EfS2_S2_S2_fjLj128EEEEELb0ELb0ELb1ELb0EEEvNS_9FwdParamsE --------------------------
	.section	.text._ZN10layer_norm13ln_fwd_kernelINS_13Kernel_traitsIf6__halfS2_S2_fjLj5120ELj1ELj1ELj4ELj16ENS_18Kernel_traits_baseILj5120EfS2_S2_S2_fjLj128EEEEELb0ELb0ELb1ELb0EEEvNS_9FwdParamsE,"ax",@progbits
	.align	128
        .global         _ZN10layer_norm13ln_fwd_kernelINS_13Kernel_traitsIf6__halfS2_S2_fjLj5120ELj1ELj1ELj4ELj16ENS_18Kernel_traits_baseILj5120EfS2_S2_S2_fjLj128EEEEELb0ELb0ELb1ELb0EEEvNS_9FwdParamsE
        .type           _ZN10layer_norm13ln_fwd_kernelINS_13Kernel_traitsIf6__halfS2_S2_fjLj5120ELj1ELj1ELj4ELj16ENS_18Kernel_traits_baseILj5120EfS2_S2_S2_fjLj128EEEEELb0ELb0ELb1ELb0EEEvNS_9FwdParamsE,@function
        .size           _ZN10layer_norm13ln_fwd_kernelINS_13Kernel_traitsIf6__halfS2_S2_fjLj5120ELj1ELj1ELj4ELj16ENS_18Kernel_traits_baseILj5120EfS2_S2_S2_fjLj128EEEEELb0ELb0ELb1ELb0EEEvNS_9FwdParamsE,(.L_x_37242 - _ZN10layer_norm13ln_fwd_kernelINS_13Kernel_traitsIf6__halfS2_S2_fjLj5120ELj1ELj1ELj4ELj16ENS_18Kernel_traits_baseILj5120EfS2_S2_S2_fjLj128EEEEELb0ELb0ELb1ELb0EEEvNS_9FwdParamsE)
        .other          _ZN10layer_norm13ln_fwd_kernelINS_13Kernel_traitsIf6__halfS2_S2_fjLj5120ELj1ELj1ELj4ELj16ENS_18Kernel_traits_baseILj5120EfS2_S2_S2_fjLj128EEEEELb0ELb0ELb1ELb0EEEvNS_9FwdParamsE,@"STO_CUDA_ENTRY STV_DEFAULT"
_ZN10layer_norm13ln_fwd_kernelINS_13Kernel_traitsIf6__halfS2_S2_fjLj5120ELj1ELj1ELj4ELj16ENS_18Kernel_traits_baseILj5120EfS2_S2_S2_fjLj128EEEEELb0ELb0ELb1ELb0EEEvNS_9FwdParamsE:
.text._ZN10layer_norm13ln_fwd_kernelINS_13Kernel_traitsIf6__halfS2_S2_fjLj5120ELj1ELj1ELj4ELj16ENS_18Kernel_traits_baseILj5120EfS2_S2_S2_fjLj128EEEEELb0ELb0ELb1ELb0EEEvNS_9FwdParamsE:
        /* <DEDUP_REMOVED lines=37> */
.L_x_18919:
[----:B------:R-:W-:Y:S05]  /*0250*/  BSYNC B0 ;  /* 0x0000000000007941 */ /* 0x000fea0003800000 */
.L_x_18918:
        /* <DEDUP_REMOVED lines=18> */
.L_x_18921:
[----:B------:R-:W-:Y:S05]  /*0380*/  BSYNC B0 ;  /* 0x0000000000007941 */ /* 0x000fea0003800000 */
.L_x_18920:
        /* <DEDUP_REMOVED lines=18> */
.L_x_18923:
[----:B------:R-:W-:Y:S05]  /*04b0*/  BSYNC B0 ;  /* 0x0000000000007941 */ /* 0x000fea0003800000 */
.L_x_18922:
        /* <DEDUP_REMOVED lines=18> */
.L_x_18925:
[----:B------:R-:W-:Y:S05]  /*05e0*/  BSYNC B0 ;  /* 0x0000000000007941 */ /* 0x000fea0003800000 */
.L_x_18924:
        /* <DEDUP_REMOVED lines=17> */
.L_x_18927:
[----:B------:R-:W-:Y:S05]  /*0700*/  BSYNC B0 ;  /* 0x0000000000007941 */ /* 0x000fea0003800000 */
.L_x_18926:
        /* <DEDUP_REMOVED lines=30> */
.L_x_19069:
        /* <DEDUP_REMOVED lines=34> */
[----:B-----5:R-:W-:Y:S01]  /*0b10*/  HADD2.F32 R0, -RZ, R104.H0_H0 ;  /* 0x20000068ff007230 */ /* 0x020fe20000004100 */
[----:B------:R-:W-:Y:S06]  /*0b20*/  BRA `(.L_x_18932) ;  /* 0x0000000000107947 */ /* 0x000fec0003800000 */
.L_x_18931:
[----:B-----5:R-:W-:Y:S02]  /*0b30*/  HADD2.F32 R0, -RZ, R100.H0_H0 ;  /* 0x20000064ff007230 */ /* 0x020fe40000004100 */
[----:B------:R-:W-:-:S03]  /*0b40*/  @P2 HADD2.F32 R3, -RZ, R104.H0_H0 ;  /* 0x20000068ff032230 */ /* 0x000fc60000004100 */
[----:B------:R-:W-:-:S04]  /*0b50*/  FMUL.FTZ R0, R0, UR8 ;  /* 0x0000000800007c20 */ /* 0x000fc80008410000 */
[----:B------:R-:W-:-:S07]  /*0b60*/  @P2 FADD.FTZ R0, R3, R0 ;  /* 0x0000000003002221 */ /* 0x000fce0000010000 */
.L_x_18932:
[----:B------:R-:W-:Y:S05]  /*0b70*/  BSYNC B1 ;  /* 0x0000000000017941 */ /* 0x000fea0003800000 */
.L_x_18930:
[----:B------:R-:W-:Y:S04]  /*0b80*/  BSSY B1, `(.L_x_18933) ;  /* 0x000000a000017945 */ /* 0x000fe80003800000 */
[----:B------:R-:W-:Y:S05]  /*0b90*/  @P3 BRA `(.L_x_18934) ;  /* 0x0000000000103947 */ /* 0x000fea0003800000 */
[----:B------:R-:W-:Y:S01]  /*0ba0*/  HFMA2.MMA R2, -RZ, RZ, 0, 0 ;  /* 0x00000000ff027435 */ /* 0x000fe200000001ff */
[----:B------:R-:W-:Y:S10]  /*0bb0*/  @!P2 BRA `(.L_x_18935) ;  /* 0x000000000018a947 */ /* 0x000ff40003800000 */
[----:B-----5:R-:W-:Y:S01]  /*0bc0*/  HADD2.F32 R2, -RZ, R104.H1_H1 ;  /* 0x30000068ff027230 */ /* 0x020fe20000004100 */
[----:B------:R-:W-:Y:S06]  /*0bd0*/  BRA `(.L_x_18935) ;  /* 0x0000000000107947 */ /* 0x000fec0003800000 */
.L_x_18934:
[----:B-----5:R-:W-:Y:S02]  /*0be0*/  HADD2.F32 R2, -RZ, R100.H1_H1 ;  /* 0x30000064ff027230 */ /* 0x020fe40000004100 */
[----:B------:R-:W-:-:S03]  /*0bf0*/  @P2 HADD2.F32 R3, -RZ, R104.H1_H1 ;  /* 0x30000068ff032230 */ /* 0x000fc60000004100 */
[----:B------:R-:W-:-:S04]  /*0c00*/  FMUL.FTZ R2, R2, UR8 ;  /* 0x0000000802027c20 */ /* 0x000fc80008410000 */
[----:B------:R-:W-:-:S07]  /*0c10*/  @P2 FADD.FTZ R2, R3, R2 ;  /* 0x0000000203022221 */ /* 0x000fce0000010000 */
.L_x_18935:
[----:B------:R-:W-:Y:S05]  /*0c20*/  BSYNC B1 ;  /* 0x0000000000017941 */ /* 0x000fea0003800000 */
.L_x_18933:
[----:B------:R-:W-:Y:S04]  /*0c30*/  BSSY B1, `(.L_x_18936) ;  /* 0x000000a000017945 */ /* 0x000fe80003800000 */
[----:B------:R-:W-:Y:S05]  /*0c40*/  @P3 BRA `(.L_x_18937) ;  /* 0x0000000000103947 */ /* 0x000fea0003800000 */
[----:B------:R-:W-:Y:S01]  /*0c50*/  MOV R3, RZ ;  /* 0x000000ff00037202 */ /* 0x000fe20000000f00 */
[----:B------:R-:W-:Y:S06]  /*0c60*/  @!P2 BRA `(.L_x_18938) ;  /* 0x000000000018a947 */ /* 0x000fec0003800000 */
[----:B-----5:R-:W-:Y:S01]  /*0c70*/  HADD2.F32 R3, -RZ, R105.H0_H0 ;  /* 0x20000069ff037230 */ /* 0x020fe20000004100 */
[----:B------:R-:W-:Y:S06]  /*0c80*/  BRA `(.L_x_18938) ;  /* 0x0000000000107947 */ /* 0x000fec0003800000 */
.L_x_18937:
[----:B-----5:R-:W-:Y:S02]  /*0c90*/  HADD2.F32 R3, -RZ, R101.H0_H0 ;  /* 0x20000065ff037230 */ /* 0x020fe40000004100 */
[----:B------:R-:W-:-:S03]  /*0ca0*/  @P2 HADD2.F32 R4, -RZ, R105.H0_H0 ;  /* 0x20000069ff042230 */ /* 0x000fc60000004100 */
[----:B------:R-:W-:-:S04]  /*0cb0*/  FMUL.FTZ R3, R3, UR8 ;  /* 0x0000000803037c20 */ /* 0x000fc80008410000 */
[----:B------:R-:W-:-:S07]  /*0cc0*/  @P2 FADD.FTZ R3, R4, R3 ;  /* 0x0000000304032221 */ /* 0x000fce0000010000 */
.L_x_18938:
[----:B------:R-:W-:Y:S05]  /*0cd0*/  BSYNC B1 ;  /* 0x0000000000017941 */ /* 0x000fea0003800000 */
.L_x_18936:
[----:B------:R-:W-:Y:S04]  /*0ce0*/  BSSY B1, `(.L_x_18939) ;  /* 0x000000a000017945 */ /* 0x000fe80003800000 */
[----:B------:R-:W-:Y:S05]  /*0cf0*/  @P3 BRA `(.L_x_18940) ;  /* 0x0000000000103947 */ /* 0x000fea0003800000 */
[----:B------:R-:W-:Y:S01]  /*0d00*/  HFMA2.MMA R4, -RZ, RZ, 0, 0 ;  /* 0x00000000ff047435 */ /* 0x000fe200000001ff */
[----:B------:R-:W-:Y:S10]  /*0d10*/  @!P2 BRA `(.L_x_18941) ;  /* 0x000000000018a947 */ /* 0x000ff40003800000 */
[----:B-----5:R-:W-:Y:S01]  /*0d20*/  HADD2.F32 R4, -RZ, R105.H1_H1 ;  /* 0x30000069ff047230 */ /* 0x020fe20000004100 */
[----:B------:R-:W-:Y:S06]  /*0d30*/  BRA `(.L_x_18941) ;  /* 0x0000000000107947 */ /* 0x000fec0003800000 */
.L_x_18940:
[----:B-----5:R-:W-:Y:S02]  /*0d40*/  HADD2.F32 R4, -RZ, R101.H1_H1 ;  /* 0x30000065ff047230 */ /* 0x020fe40000004100 */
[----:B------:R-:W-:-:S03]  /*0d50*/  @P2 HADD2.F32 R5, -RZ, R105.H1_H1 ;  /* 0x30000069ff052230 */ /* 0x000fc60000004100 */
[----:B------:R-:W-:-:S04]  /*0d60*/  FMUL.FTZ R4, R4, UR8 ;  /* 0x0000000804047c20 */ /* 0x000fc80008410000 */
[----:B------:R-:W-:-:S07]  /*0d70*/  @P2 FADD.FTZ R4, R5, R4 ;  /* 0x0000000405042221 */ /* 0x000fce0000010000 */
.L_x_18941:
[----:B------:R-:W-:Y:S05]  /*0d80*/  BSYNC B1 ;  /* 0x0000000000017941 */ /* 0x000fea0003800000 */
.L_x_18939:
[----:B------:R-:W-:Y:S04]  /*0d90*/  BSSY B1, `(.L_x_18942) ;  /* 0x000000a000017945 */ /* 0x000fe80003800000 */
[----:B------:R-:W-:Y:S05]  /*0da0*/  @P3 BRA `(.L_x_18943) ;  /* 0x0000000000103947 */ /* 0x000fea0003800000 */
[----:B------:R-:W-:Y:S01]  /*0db0*/  MOV R5, RZ ;  /* 0x000000ff00057202 */ /* 0x000fe20000000f00 */
[----:B------:R-:W-:Y:S06]  /*0dc0*/  @!P2 BRA `(.L_x_18944) ;  /* 0x000000000018a947 */ /* 0x000fec0003800000 */
[----:B-----5:R-:W-:Y:S01]  /*0dd0*/  HADD2.F32 R5, -RZ, R106.H0_H0 ;  /* 0x2000006aff057230 */ /* 0x020fe20000004100 */
[----:B------:R-:W-:Y:S06]  /*0de0*/  BRA `(.L_x_18944) ;  /* 0x0000000000107947 */ /* 0x000fec0003800000 */
.L_x_18943:
[----:B-----5:R-:W-:Y:S02]  /*0df0*/  HADD2.F32 R5, -RZ, R102.H0_H0 ;  /* 0x20000066ff057230 */ /* 0x020fe40000004100 */
[----:B------:R-:W-:-:S03]  /*0e00*/  @P2 HADD2.F32 R6, -RZ, R106.H0_H0 ;  /* 0x2000006aff062230 */ /* 0x000fc60000004100 */
[----:B------:R-:W-:-:S04]  /*0e10*/  FMUL.FTZ R5, R5, UR8 ;  /* 0x0000000805057c20 */ /* 0x000fc80008410000 */
[----:B------:R-:W-:-:S07]  /*0e20*/  @P2 FADD.FTZ R5, R6, R5 ;  /* 0x0000000506052221 */ /* 0x000fce0000010000 */
.L_x_18944:
[----:B------:R-:W-:Y:S05]  /*0e30*/  BSYNC B1 ;  /* 0x0000000000017941 */ /* 0x000fea0003800000 */
.L_x_18942:
[----:B------:R-:W-:Y:S04]  /*0e40*/  BSSY B1, `(.L_x_18945) ;  /* 0x000000a000017945 */ /* 0x000fe80003800000 */
[----:B------:R-:W-:Y:S05]  /*0e50*/  @P3 BRA `(.L_x_18946) ;  /* 0x0000000000103947 */ /* 0x000fea0003800000 */
[----:B------:R-:W-:Y:S01]  /*0e60*/  HFMA2.MMA R6, -RZ, RZ, 0, 0 ;  /* 0x00000000ff067435 */ /* 0x000fe200000001ff */
[----:B------:R-:W-:Y:S10]  /*0e70*/  @!P2 BRA `(.L_x_18947) ;  /* 0x000000000018a947 */ /* 0x000ff40003800000 */
[----:B-----5:R-:W-:Y:S01]  /*0e80*/  HADD2.F32 R6, -RZ, R106.H1_H1 ;  /* 0x3000006aff067230 */ /* 0x020fe20000004100 */
[----:B------:R-:W-:Y:S06]  /*0e90*/  BRA `(.L_x_18947) ;  /* 0x0000000000107947 */ /* 0x000fec0003800000 */
.L_x_18946:
[----:B-----5:R-:W-:Y:S02]  /*0ea0*/  HADD2.F32 R6, -RZ, R102.H1_H1 ;  /* 0x30000066ff067230 */ /* 0x020fe40000004100 */
[----:B------:R-:W-:-:S03]  /*0eb0*/  @P2 HADD2.F32 R7, -RZ, R106.H1_H1 ;  /* 0x3000006aff072230 */ /* 0x000fc60000004100 */
[----:B------:R-:W-:-:S04]  /*0ec0*/  FMUL.FTZ R6, R6, UR8 ;  /* 0x0000000806067c20 */ /* 0x000fc80008410000 */
[----:B------:R-:W-:-:S07]  /*0ed0*/  @P2 FADD.FTZ R6, R7, R6 ;  /* 0x0000000607062221 */ /* 0x000fce0000010000 */
.L_x_18947:
[----:B------:R-:W-:Y:S05]  /*0ee0*/  BSYNC B1 ;  /* 0x0000000000017941 */ /* 0x000fea0003800000 */
.L_x_18945:
[----:B------:R-:W-:Y:S04]  /*0ef0*/  BSSY B1, `(.L_x_18948) ;  /* 0x000000a000017945 */ /* 0x000fe80003800000 */
[----:B------:R-:W-:Y:S05]  /*0f00*/  @P3 BRA `(.L_x_18949) ;  /* 0x0000000000103947 */ /* 0x000fea0003800000 */
[----:B------:R-:W-:Y:S01]  /*0f10*/  MOV R7, RZ ;  /* 0x000000ff00077202 */ /* 0x000fe20000000f00 */
[----:B------:R-:W-:Y:S06]  /*0f20*/  @!P2 BRA `(.L_x_18950) ;  /* 0x000000000018a947 */ /* 0x000fec0003800000 */
[----:B-----5:R-:W-:Y:S01]  /*0f30*/  HADD2.F32 R7, -RZ, R107.H0_H0 ;  /* 0x2000006bff077230 */ /* 0x020fe20000004100 */
[----:B------:R-:W-:Y:S06]  /*0f40*/  BRA `(.L_x_18950) ;  /* 0x0000000000107947 */ /* 0x000fec0003800000 */
.L_x_18949:
[----:B-----5:R-:W-:Y:S02]  /*0f50*/  HADD2.F32 R7, -RZ, R103.H0_H0 ;  /* 0x20000067ff077230 */ /* 0x020fe40000004100 */
[----:B------:R-:W-:-:S03]  /*0f60*/  @P2 HADD2.F32 R8, -RZ, R107.H0_H0 ;  /* 0x2000006bff082230 */ /* 0x000fc60000004100 */
[----:B------:R-:W-:-:S04]  /*0f70*/  FMUL.FTZ R7, R7, UR8 ;  /* 0x0000000807077c20 */ /* 0x000fc80008410000 */
[----:B------:R-:W-:-:S07]  /*0f80*/  @P2 FADD.FTZ R7, R8, R7 ;  /* 0x0000000708072221 */ /* 0x000fce0000010000 */
.L_x_18950:
[----:B------:R-:W-:Y:S05]  /*0f90*/  BSYNC B1 ;  /* 0x0000000000017941 */ /* 0x000fea0003800000 */
.L_x_18948:
[----:B------:R-:W-:Y:S04]  /*0fa0*/  BSSY B1, `(.L_x_18951) ;  /* 0x000000a000017945 */ /* 0x000fe80003800000 */
[----:B------:R-:W-:Y:S05]  /*0fb0*/  @P3 BRA `(.L_x_18952) ;  /* 0x0000000000103947 */ /* 0x000fea0003800000 */
[----:B------:R-:W-:Y:S01]  /*0fc0*/  HFMA2.MMA R8, -RZ, RZ, 0, 0 ;  /* 0x00000000ff087435 */ /* 0x000fe200000001ff */
[----:B------:R-:W-:Y:S10]  /*0fd0*/  @!P2 BRA `(.L_x_18953) ;  /* 0x000000000018a947 */ /* 0x000ff40003800000 */
[----:B-----5:R-:W-:Y:S01]  /*0fe0*/  HADD2.F32 R8, -RZ, R107.H1_H1 ;  /* 0x3000006bff087230 */ /* 0x020fe20000004100 */
[----:B------:R-:W-:Y:S06]  /*0ff0*/  BRA `(.L_x_18953) ;  /* 0x0000000000107947 */ /* 0x000fec0003800000 */
.L_x_18952:
[----:B-----5:R-:W-:Y:S02]  /*1000*/  HADD2.F32 R8, -RZ, R103.H1_H1 ;  /* 0x30000067ff087230 */ /* 0x020fe40000004100 */
[----:B------:R-:W-:-:S03]  /*1010*/  @P2 HADD2.F32 R109, -RZ, R107.H1_H1 ;  /* 0x3000006bff6d2230 */ /* 0x000fc60000004100 */
[----:B------:R-:W-:-:S04]  /*1020*/  FMUL.FTZ R8, R8, UR8 ;  /* 0x0000000808087c20 */ /* 0x000fc80008410000 */
[----:B------:R-:W-:-:S07]  /*1030*/  @P2 FADD.FTZ R8, R109, R8 ;  /* 0x000000086d082221 */ /* 0x000fce0000010000 */
.L_x_18953:
[----:B------:R-:W-:Y:S05]  /*1040*/  BSYNC B1 ;  /* 0x0000000000017941 */ /* 0x000fea0003800000 */
.L_x_18951:
        /* <DEDUP_REMOVED lines=9> */
.L_x_18929:
[----:B------:R-:W-:Y:S05]  /*10e0*/  BSYNC B0 ;  /* 0x0000000000007941 */ /* 0x000fea0003800000 */
.L_x_18928:
        /* <DEDUP_REMOVED lines=16> */
[----:B-----5:R-:W-:Y:S01]  /*11f0*/  HADD2.F32 R9, -RZ, R104.H0_H0 ;  /* 0x20000068ff097230 */ /* 0x020fe20000004100 */
[----:B------:R-:W-:Y:S06]  /*1200*/  BRA `(.L_x_18958) ;  /* 0x0000000000107947 */ /* 0x000fec0003800000 */
.L_x_18957:
[----:B-----5:R-:W-:Y:S02]  /*1210*/  HADD2.F32 R9, -RZ, R100.H0_H0 ;  /* 0x20000064ff097230 */ /* 0x020fe40000004100 */
[----:B------:R-:W-:-:S03]  /*1220*/  @P2 HADD2.F32 R10, -RZ, R104.H0_H0 ;  /* 0x20000068ff0a2230 */ /* 0x000fc60000004100 */
[----:B------:R-:W-:-:S04]  /*1230*/  FMUL.FTZ R9, R9, UR8 ;  /* 0x0000000809097c20 */ /* 0x000fc80008410000 */
[----:B------:R-:W-:-:S07]  /*1240*/  @P2 FADD.FTZ R9, R10, R9 ;  /* 0x000000090a092221 */ /* 0x000fce0000010000 */
.L_x_18958:
[----:B------:R-:W-:Y:S05]  /*1250*/  BSYNC B1 ;  /* 0x0000000000017941 */ /* 0x000fea0003800000 */
.L_x_18956:
[----:B------:R-:W-:Y:S04]  /*1260*/  BSSY B1, `(.L_x_18959) ;  /* 0x000000a000017945 */ /* 0x000fe80003800000 */
[----:B------:R-:W-:Y:S05]  /*1270*/  @P3 BRA `(.L_x_18960) ;  /* 0x0000000000103947 */ /* 0x000fea0003800000 */
[----:B------:R-:W-:Y:S01]  /*1280*/  HFMA2.MMA R10, -RZ, RZ, 0, 0 ;  /* 0x00000000ff0a7435 */ /* 0x000fe200000001ff */
[----:B------:R-:W-:Y:S10]  /*1290*/  @!P2 BRA `(.L_x_18961) ;  /* 0x000000000018a947 */ /* 0x000ff40003800000 */
[----:B-----5:R-:W-:Y:S01]  /*12a0*/  HADD2.F32 R10, -RZ, R104.H1_H1 ;  /* 0x30000068ff0a7230 */ /* 0x020fe20000004100 */
[----:B------:R-:W-:Y:S06]  /*12b0*/  BRA `(.L_x_18961) ;  /* 0x0000000000107947 */ /* 0x000fec0003800000 */
.L_x_18960:
[----:B-----5:R-:W-:Y:S02]  /*12c0*/  HADD2.F32 R10, -RZ, R100.H1_H1 ;  /* 0x30000064ff0a7230 */ /* 0x020fe40000004100 */
[----:B------:R-:W-:-:S03]  /*12d0*/  @P2 HADD2.F32 R11, -RZ, R104.H1_H1 ;  /* 0x30000068ff0b2230 */ /* 0x000fc60000004100 */
[----:B------:R-:W-:-:S04]  /*12e0*/  FMUL.FTZ R10, R10, UR8 ;  /* 0x000000080a0a7c20 */ /* 0x000fc80008410000 */
[----:B------:R-:W-:-:S07]  /*12f0*/  @P2 FADD.FTZ R10, R11, R10 ;  /* 0x0000000a0b0a2221 */ /* 0x000fce0000010000 */
.L_x_18961:
[----:B------:R-:W-:Y:S05]  /*1300*/  BSYNC B1 ;  /* 0x0000000000017941 */ /* 0x000fea0003800000 */
.L_x_18959:
[----:B------:R-:W-:Y:S04]  /*1310*/  BSSY B1, `(.L_x_18962) ;  /* 0x000000a000017945 */ /* 0x000fe80003800000 */
[----:B------:R-:W-:Y:S05]  /*1320*/  @P3 BRA `(.L_x_18963) ;  /* 0x0000000000103947 */ /* 0x000fea0003800000 */
[----:B------:R-:W-:Y:S01]  /*1330*/  MOV R11, RZ ;  /* 0x000000ff000b7202 */ /* 0x000fe20000000f00 */
[----:B------:R-:W-:Y:S06]  /*1340*/  @!P2 BRA `(.L_x_18964) ;  /* 0x000000000018a947 */ /* 0x000fec0003800000 */
[----:B-----5:R-:W-:Y:S01]  /*1350*/  HADD2.F32 R11, -RZ, R105.H0_H0 ;  /* 0x20000069ff0b7230 */ /* 0x020fe20000004100 */
[----:B------:R-:W-:Y:S06]  /*1360*/  BRA `(.L_x_18964) ;  /* 0x0000000000107947 */ /* 0x000fec0003800000 */
.L_x_18963:
[----:B-----5:R-:W-:Y:S02]  /*1370*/  HADD2.F32 R11, -RZ, R101.H0_H0 ;  /* 0x20000065ff0b7230 */ /* 0x020fe40000004100 */
[----:B------:R-:W-:-:S03]  /*1380*/  @P2 HADD2.F32 R12, -RZ, R105.H0_H0 ;  /* 0x20000069ff0c2230 */ /* 0x000fc60000004100 */
[----:B------:R-:W-:-:S04]  /*1390*/  FMUL.FTZ R11, R11, UR8 ;  /* 0x000000080b0b7c20 */ /* 0x000fc80008410000 */
[----:B------:R-:W-:-:S07]  /*13a0*/  @P2 FADD.FTZ R11, R12, R11 ;  /* 0x0000000b0c0b2221 */ /* 0x000fce0000010000 */
.L_x_18964:
[----:B------:R-:W-:Y:S05]  /*13b0*/  BSYNC B1 ;  /* 0x0000000000017941 */ /* 0x000fea0003800000 */
.L_x_18962:
[----:B------:R-:W-:Y:S04]  /*13c0*/  BSSY B1, `(.L_x_18965) ;  /* 0x000000a000017945 */ /* 0x000fe80003800000 */
[----:B------:R-:W-:Y:S05]  /*13d0*/  @P3 BRA `(.L_x_18966) ;  /* 0x0000000000103947 */ /* 0x000fea0003800000 */
[----:B------:R-:W-:Y:S01]  /*13e0*/  HFMA2.MMA R12, -RZ, RZ, 0, 0 ;  /* 0x00000000ff0c7435 */ /* 0x000fe200000001ff */
[----:B------:R-:W-:Y:S10]  /*13f0*/  @!P2 BRA `(.L_x_18967) ;  /* 0x000000000018a947 */ /* 0x000ff40003800000 */
[----:B-----5:R-:W-:Y:S01]  /*1400*/  HADD2.F32 R12, -RZ, R105.H1_H1 ;  /* 0x30000069ff0c7230 */ /* 0x020fe20000004100 */
[----:B------:R-:W-:Y:S06]  /*1410*/  BRA `(.L_x_18967) ;  /* 0x0000000000107947 */ /* 0x000fec0003800000 */
.L_x_18966:
[----:B-----5:R-:W-:Y:S02]  /*1420*/  HADD2.F32 R12, -RZ, R101.H1_H1 ;  /* 0x30000065ff0c7230 */ /* 0x020fe40000004100 */
[----:B------:R-:W-:-:S03]  /*1430*/  @P2 HADD2.F32 R13, -RZ, R105.H1_H1 ;  /* 0x30000069ff0d2230 */ /* 0x000fc60000004100 */
[----:B------:R-:W-:-:S04]  /*1440*/  FMUL.FTZ R12, R12, UR8 ;  /* 0x000000080c0c7c20 */ /* 0x000fc80008410000 */
[----:B------:R-:W-:-:S07]  /*1450*/  @P2 FADD.FTZ R12, R13, R12 ;  /* 0x0000000c0d0c2221 */ /* 0x000fce0000010000 */
.L_x_18967:
[----:B------:R-:W-:Y:S05]  /*1460*/  BSYNC B1 ;  /* 0x0000000000017941 */ /* 0x000fea0003800000 */
.L_x_18965:
[----:B------:R-:W-:Y:S04]  /*1470*/  BSSY B1, `(.L_x_18968) ;  /* 0x000000a000017945 */ /* 0x000fe80003800000 */
[----:B------:R-:W-:Y:S05]  /*1480*/  @P3 BRA `(.L_x_18969) ;  /* 0x0000000000103947 */ /* 0x000fea0003800000 */
[----:B------:R-:W-:Y:S01]  /*1490*/  MOV R13, RZ ;  /* 0x000000ff000d7202 */ /* 0x000fe20000000f00 */
[----:B------:R-:W-:Y:S06]  /*14a0*/  @!P2 BRA `(.L_x_18970) ;  /* 0x000000000018a947 */ /* 0x000fec0003800000 */
[----:B-----5:R-:W-:Y:S01]  /*14b0*/  HADD2.F32 R13, -RZ, R106.H0_H0 ;  /* 0x2000006aff0d7230 */ /* 0x020fe20000004100 */
[----:B------:R-:W-:Y:S06]  /*14c0*/  BRA `(.L_x_18970) ;  /* 0x0000000000107947 */ /* 0x000fec0003800000 */
.L_x_18969:
[----:B-----5:R-:W-:Y:S02]  /*14d0*/  HADD2.F32 R13, -RZ, R102.H0_H0 ;  /* 0x20000066ff0d7230 */ /* 0x020fe40000004100 */
[----:B------:R-:W-:-:S03]  /*14e0*/  @P2 HADD2.F32 R14, -RZ, R106.H0_H0 ;  /* 0x2000006aff0e2230 */ /* 0x000fc60000004100 */
[----:B------:R-:W-:-:S04]  /*14f0*/  FMUL.FTZ R13, R13, UR8 ;  /* 0x000000080d0d7c20 */ /* 0x000fc80008410000 */
[----:B------:R-:W-:-:S07]  /*1500*/  @P2 FADD.FTZ R13, R14, R13 ;  /* 0x0000000d0e0d2221 */ /* 0x000fce0000010000 */
.L_x_18970:
[----:B------:R-:W-:Y:S05]  /*1510*/  BSYNC B1 ;  /* 0x0000000000017941 */ /* 0x000fea0003800000 */
.L_x_18968:
[----:B------:R-:W-:Y:S04]  /*1520*/  BSSY B1, `(.L_x_18971) ;  /* 0x000000a000017945 */ /* 0x000fe80003800000 */
[----:B------:R-:W-:Y:S05]  /*1530*/  @P3 BRA `(.L_x_18972) ;  /* 0x0000000000103947 */ /* 0x000fea0003800000 */
[----:B------:R-:W-:Y:S01]  /*1540*/  HFMA2.MMA R14, -RZ, RZ, 0, 0 ;  /* 0x00000000ff0e7435 */ /* 0x000fe200000001ff */
[----:B------:R-:W-:Y:S10]  /*1550*/  @!P2 BRA `(.L_x_18973) ;  /* 0x000000000018a947 */ /* 0x000ff40003800000 */
[----:B-----5:R-:W-:Y:S01]  /*1560*/  HADD2.F32 R14, -RZ, R106.H1_H1 ;  /* 0x3000006aff0e7230 */ /* 0x020fe20000004100 */
[----:B------:R-:W-:Y:S06]  /*1570*/  BRA `(.L_x_18973) ;  /* 0x0000000000107947 */ /* 0x000fec0003800000 */
.L_x_18972:
[----:B-----5:R-:W-:Y:S02]  /*1580*/  HADD2.F32 R14, -RZ, R102.H1_H1 ;  /* 0x30000066ff0e7230 */ /* 0x020fe40000004100 */
[----:B------:R-:W-:-:S03]  /*1590*/  @P2 HADD2.F32 R15, -RZ, R106.H1_H1 ;  /* 0x3000006aff0f2230 */ /* 0x000fc60000004100 */
[----:B------:R-:W-:-:S04]  /*15a0*/  FMUL.FTZ R14, R14, UR8 ;  /* 0x000000080e0e7c20 */ /* 0x000fc80008410000 */
[----:B------:R-:W-:-:S07]  /*15b0*/  @P2 FADD.FTZ R14, R15, R14 ;  /* 0x0000000e0f0e2221 */ /* 0x000fce0000010000 */
.L_x_18973:
[----:B------:R-:W-:Y:S05]  /*15c0*/  BSYNC B1 ;  /* 0x0000000000017941 */ /* 0x000fea0003800000 */
.L_x_18971:
[----:B------:R-:W-:Y:S04]  /*15d0*/  BSSY B1, `(.L_x_18974) ;  /* 0x000000a000017945 */ /* 0x000fe80003800000 */
[----:B------:R-:W-:Y:S05]  /*15e0*/  @P3 BRA `(.L_x_18975) ;  /* 0x0000000000103947 */ /* 0x000fea0003800000 */
[----:B------:R-:W-:Y:S01]  /*15f0*/  MOV R15, RZ ;  /* 0x000000ff000f7202 */ /* 0x000fe20000000f00 */
[----:B------:R-:W-:Y:S06]  /*1600*/  @!P2 BRA `(.L_x_18976) ;  /* 0x000000000018a947 */ /* 0x000fec0003800000 */
[----:B-----5:R-:W-:Y:S01]  /*1610*/  HADD2.F32 R15, -RZ, R107.H0_H0 ;  /* 0x2000006bff0f7230 */ /* 0x020fe20000004100 */
[----:B------:R-:W-:Y:S06]  /*1620*/  BRA `(.L_x_18976) ;  /* 0x0000000000107947 */ /* 0x000fec0003800000 */
.L_x_18975:
[----:B-----5:R-:W-:Y:S02]  /*1630*/  HADD2.F32 R15, -RZ, R103.H0_H0 ;  /* 0x20000067ff0f7230 */ /* 0x020fe40000004100 */
[----:B------:R-:W-:-:S03]  /*1640*/  @P2 HADD2.F32 R16, -RZ, R107.H0_H0 ;  /* 0x2000006bff102230 */ /* 0x000fc60000004100 */
[----:B------:R-:W-:-:S04]  /*1650*/  FMUL.FTZ R15, R15, UR8 ;  /* 0x000000080f0f7c20 */ /* 0x000fc80008410000 */
[----:B------:R-:W-:-:S07]  /*1660*/  @P2 FADD.FTZ R15, R16, R15 ;  /* 0x0000000f100f2221 */ /* 0x000fce0000010000 */
.L_x_18976:
[----:B------:R-:W-:Y:S05]  /*1670*/  BSYNC B1 ;  /* 0x0000000000017941 */ /* 0x000fea0003800000 */
.L_x_18974:
[----:B------:R-:W-:Y:S04]  /*1680*/  BSSY B1, `(.L_x_18977) ;  /* 0x000000a000017945 */ /* 0x000fe80003800000 */
[----:B------:R-:W-:Y:S05]  /*1690*/  @P3 BRA `(.L_x_18978) ;  /* 0x0000000000103947 */ /* 0x000fea0003800000 */
[----:B------:R-:W-:Y:S01]  /*16a0*/  HFMA2.MMA R16, -RZ, RZ, 0, 0 ;  /* 0x00000000ff107435 */ /* 0x000fe200000001ff */
[----:B------:R-:W-:Y:S10]  /*16b0*/  @!P2 BRA `(.L_x_18979) ;  /* 0x000000000018a947 */ /* 0x000ff40003800000 */
[----:B-----5:R-:W-:Y:S01]  /*16c0*/  HADD2.F32 R16, -RZ, R107.H1_H1 ;  /* 0x3000006bff107230 */ /* 0x020fe20000004100 */
[----:B------:R-:W-:Y:S06]  /*16d0*/  BRA `(.L_x_18979) ;  /* 0x0000000000107947 */ /* 0x000fec0003800000 */
.L_x_18978:
[----:B-----5:R-:W-:Y:S02]  /*16e0*/  HADD2.F32 R16, -RZ, R103.H1_H1 ;  /* 0x30000067ff107230 */ /* 0x020fe40000004100 */
[----:B--2---:R-:W-:-:S03]  /*16f0*/  @P2 HADD2.F32 R109, -RZ, R107.H1_H1 ;  /* 0x3000006bff6d2230 */ /* 0x004fc60000004100 */
[----:B------:R-:W-:-:S04]  /*1700*/  FMUL.FTZ R16, R16, UR8 ;  /* 0x0000000810107c20 */ /* 0x000fc80008410000 */
[----:B------:R-:W-:-:S07]  /*1710*/  @P2 FADD.FTZ R16, R109, R16 ;  /* 0x000000106d102221 */ /* 0x000fce0000010000 */
.L_x_18979:
[----:B------:R-:W-:Y:S05]  /*1720*/  BSYNC B1 ;  /* 0x0000000000017941 */ /* 0x000fea0003800000 */
.L_x_18977:
[----:B--2---:R-:W2:Y:S01]  /*1730*/  LDC.64 R148, c[0x0][0x238] ;  /* 0x00008e00ff947b82 */ /* 0x004ea20000000a00 */
[----:B------:R-:W-:Y:S02]  /*1740*/  F2FP.F16.F32.PACK_AB R111, R16, R15 ;  /* 0x0000000f106f723e */ /* 0x000fe400000000ff */
[----:B------:R-:W-:Y:S02]  /*1750*/  F2FP.F16.F32.PACK_AB R110, R14, R13 ;  /* 0x0000000d0e6e723e */ /* 0x000fe400000000ff */
[----:B------:R-:W-:Y:S02]  /*1760*/  F2FP.F16.F32.PACK_AB R109, R12, R11 ;  /* 0x0000000b0c6d723e */ /* 0x000fe400000000ff */
[----:B------:R-:W-:Y:S02]  /*1770*/  F2FP.F16.F32.PACK_AB R108, R10, R9 ;  /* 0x000000090a6c723e */ /* 0x000fe400000000ff */
[----:B------:R-:W-:Y:S01]  /*1780*/  IADD3 R152, R152, 0x80, RZ ;  /* 0x0000008098987810 */ /* 0x000fe20007ffe0ff */
[C---:B--2---:R-:W-:Y:S01]  /*1790*/  IMAD.WIDE.U32 R148, R150.reuse, 0x10, R148 ;  /* 0x0000001096947825 */ /* 0x044fe200078e0094 */
[----:B------:R-:W-:-:S04]  /*17a0*/  IADD3 R150, R150, 0x80, RZ ;  /* 0x0000008096967810 */ /* 0x000fc80007ffe0ff */
[----:B------:R3:W-:Y:S03]  /*17b0*/  STG.E.128 desc[UR4][R148.64], R108 ;  /* 0x0000006c94007986 */ /* 0x0007e6000c101d04 */
.L_x_18955:
[----:B------:R-:W-:Y:S05]  /*17c0*/  BSYNC B0 ;  /* 0x0000000000007941 */ /* 0x000fea0003800000 */
.L_x_18954:
        /* <DEDUP_REMOVED lines=18> */
.L_x_18983:
[----:B-----5:R-:W-:Y:S02]  /*18f0*/  HADD2.F32 R17, -RZ, R100.H0_H0 ;  /* 0x20000064ff117230 */ /* 0x020fe40000004100 */
[----:B------:R-:W-:-:S03]  /*1900*/  @P2 HADD2.F32 R18, -RZ, R104.H0_H0 ;  /* 0x20000068ff122230 */ /* 0x000fc60000004100 */
[----:B------:R-:W-:-:S04]  /*1910*/  FMUL.FTZ R17, R17, UR8 ;  /* 0x0000000811117c20 */ /* 0x000fc80008410000 */
[----:B------:R-:W-:-:S07]  /*1920*/  @P2 FADD.FTZ R17, R18, R17 ;  /* 0x0000001112112221 */ /* 0x000fce0000010000 */
.L_x_18984:
[----:B------:R-:W-:Y:S05]  /*1930*/  BSYNC B1 ;  /* 0x0000000000017941 */ /* 0x000fea0003800000 */
.L_x_18982:
[----:B------:R-:W-:Y:S04]  /*1940*/  BSSY B1, `(.L_x_18985) ;  /* 0x000000a000017945 */ /* 0x000fe80003800000 */
[----:B------:R-:W-:Y:S05]  /*1950*/  @P3 BRA `(.L_x_18986) ;  /* 0x0000000000103947 */ /* 0x000fea0003800000 */
[----:B------:R-:W-:Y:S01]  /*1960*/  HFMA2.MMA R18, -RZ, RZ, 0, 0 ;  /* 0x00000000ff127435 */ /* 0x000fe200000001ff */
[----:B------:R-:W-:Y:S10]  /*1970*/  @!P2 BRA `(.L_x_18987) ;  /* 0x000000000018a947 */ /* 0x000ff40003800000 */
[----:B-----5:R-:W-:Y:S01]  /*1980*/  HADD2.F32 R18, -RZ, R104.H1_H1 ;  /* 0x30000068ff127230 */ /* 0x020fe20000004100 */
[----:B------:R-:W-:Y:S06]  /*1990*/  BRA `(.L_x_18987) ;  /* 0x0000000000107947 */ /* 0x000fec0003800000 */
.L_x_18986:
[----:B-----5:R-:W-:Y:S02]  /*19a0*/  HADD2.F32 R18, -RZ, R100.H1_H1 ;  /* 0x30000064ff127230 */ /* 0x020fe40000004100 */
[----:B------:R-:W-:-:S03]  /*19b0*/  @P2 HADD2.F32 R19, -RZ, R104.H1_H1 ;  /* 0x30000068ff132230 */ /* 0x000fc60000004100 */
[----:B------:R-:W-:-:S04]  /*19c0*/  FMUL.FTZ R18, R18, UR8 ;  /* 0x0000000812127c20 */ /* 0x000fc80008410000 */
[----:B------:R-:W-:-:S07]  /*19d0*/  @P2 FADD.FTZ R18, R19, R18 ;  /* 0x0000001213122221 */ /* 0x000fce0000010000 */
.L_x_18987:
[----:B------:R-:W-:Y:S05]  /*19e0*/  BSYNC B1 ;  /* 0x0000000000017941 */ /* 0x000fea0003800000 */
.L_x_18985:
[----:B------:R-:W-:Y:S04]  /*19f0*/  BSSY B1, `(.L_x_18988) ;  /* 0x000000a000017945 */ /* 0x000fe80003800000 */
[----:B------:R-:W-:Y:S05]  /*1a00*/  @P3 BRA `(.L_x_18989) ;  /* 0x0000000000103947 */ /* 0x000fea0003800000 */
[----:B------:R-:W-:Y:S01]  /*1a10*/  MOV R19, RZ ;  /* 0x000000ff00137202 */ /* 0x000fe20000000f00 */
[----:B------:R-:W-:Y:S06]  /*1a20*/  @!P2 BRA `(.L_x_18990) ;  /* 0x000000000018a947 */ /* 0x000fec0003800000 */
[----:B-----5:R-:W-:Y:S01]  /*1a30*/  HADD2.F32 R19, -RZ, R105.H0_H0 ;  /* 0x20000069ff137230 */ /* 0x020fe20000004100 */
[----:B------:R-:W-:Y:S06]  /*1a40*/  BRA `(.L_x_18990) ;  /* 0x0000000000107947 */ /* 0x000fec0003800000 */
.L_x_18989:
[----:B-----5:R-:W-:Y:S02]  /*1a50*/  HADD2.F32 R19, -RZ, R101.H0_H0 ;  /* 0x20000065ff137230 */ /* 0x020fe40000004100 */
[----:B------:R-:W-:-:S03]  /*1a60*/  @P2 HADD2.F32 R108, -RZ, R105.H0_H0 ;  /* 0x20000069ff6c2230 */ /* 0x000fc60000004100 */
[----:B------:R-:W-:-:S04]  /*1a70*/  FMUL.FTZ R19, R19, UR8 ;  /* 0x0000000813137c20 */ /* 0x000fc80008410000 */
[----:B------:R-:W-:-:S07]  /*1a80*/  @P2 FADD.FTZ R19, R108, R19 ;  /* 0x000000136c132221 */ /* 0x000fce0000010000 */
.L_x_18990:
[----:B------:R-:W-:Y:S05]  /*1a90*/  BSYNC B1 ;  /* 0x0000000000017941 */ /* 0x000fea0003800000 */
.L_x_18988:
[----:B------:R-:W-:Y:S04]  /*1aa0*/  BSSY B1, `(.L_x_18991) ;  /* 0x000000a000017945 */ /* 0x000fe80003800000 */
[----:B------:R-:W-:Y:S05]  /*1ab0*/  @P3 BRA `(.L_x_18992) ;  /* 0x0000000000103947 */ /* 0x000fea0003800000 */
[----:B------:R-:W-:Y:S01]  /*1ac0*/  HFMA2.MMA R112, -RZ, RZ, 0, 0 ;  /* 0x00000000ff707435 */ /* 0x000fe200000001ff */
[----:B------:R-:W-:Y:S10]  /*1ad0*/  @!P2 BRA `(.L_x_18993) ;  /* 0x000000000018a947 */ /* 0x000ff40003800000 */
[----:B-----5:R-:W-:Y:S01]  /*1ae0*/  HADD2.F32 R112, -RZ, R105.H1_H1 ;  /* 0x30000069ff707230 */ /* 0x020fe20000004100 */
[----:B------:R-:W-:Y:S06]  /*1af0*/  BRA `(.L_x_18993) ;  /* 0x0000000000107947 */ /* 0x000fec0003800000 */
.L_x_18992:
[----:B-----5:R-:W-:Y:S02]  /*1b00*/  HADD2.F32 R112, -RZ, R101.H1_H1 ;  /* 0x30000065ff707230 */ /* 0x020fe40000004100 */
[----:B------:R-:W-:-:S03]  /*1b10*/  @P2 HADD2.F32 R109, -RZ, R105.H1_H1 ;  /* 0x30000069ff6d2230 */ /* 0x000fc60000004100 */
[----:B------:R-:W-:-:S04]  /*1b20*/  FMUL.FTZ R112, R112, UR8 ;  /* 0x0000000870707c20 */ /* 0x000fc80008410000 */
[----:B------:R-:W-:-:S07]  /*1b30*/  @P2 FADD.FTZ R112, R109, R112 ;  /* 0x000000706d702221 */ /* 0x000fce0000010000 */
.L_x_18993:
[----:B------:R-:W-:Y:S05]  /*1b40*/  BSYNC B1 ;  /* 0x0000000000017941 */ /* 0x000fea0003800000 */
.L_x_18991:
[----:B------:R-:W-:Y:S04]  /*1b50*/  BSSY B1, `(.L_x_18994) ;  /* 0x000000a000017945 */ /* 0x000fe80003800000 */
[----:B------:R-:W-:Y:S05]  /*1b60*/  @P3 BRA `(.L_x_18995) ;  /* 0x0000000000103947 */ /* 0x000fea0003800000 */
[----:B------:R-:W-:Y:S01]  /*1b70*/  MOV R113, RZ ;  /* 0x000000ff00717202 */ /* 0x000fe20000000f00 */
[----:B------:R-:W-:Y:S06]  /*1b80*/  @!P2 BRA `(.L_x_18996) ;  /* 0x000000000018a947 */ /* 0x000fec0003800000 */
[----:B-----5:R-:W-:Y:S01]  /*1b90*/  HADD2.F32 R113, -RZ, R106.H0_H0 ;  /* 0x2000006aff717230 */ /* 0x020fe20000004100 */
[----:B------:R-:W-:Y:S06]  /*1ba0*/  BRA `(.L_x_18996) ;  /* 0x0000000000107947 */ /* 0x000fec0003800000 */
.L_x_18995:
[----:B-----5:R-:W-:Y:S02]  /*1bb0*/  HADD2.F32 R113, -RZ, R102.H0_H0 ;  /* 0x20000066ff717230 */ /* 0x020fe40000004100 */
[----:B------:R-:W-:-:S03]  /*1bc0*/  @P2 HADD2.F32 R108, -RZ, R106.H0_H0 ;  /* 0x2000006aff6c2230 */ /* 0x000fc60000004100 */
[----:B------:R-:W-:-:S04]  /*1bd0*/  FMUL.FTZ R113, R113, UR8 ;  /* 0x0000000871717c20 */ /* 0x000fc80008410000 */
[----:B------:R-:W-:-:S07]  /*1be0*/  @P2 FADD.FTZ R113, R108, R113 ;  /* 0x000000716c712221 */ /* 0x000fce0000010000 */
.L_x_18996:
[----:B------:R-:W-:Y:S05]  /*1bf0*/  BSYNC B1 ;  /* 0x0000000000017941 */ /* 0x000fea0003800000 */
.L_x_18994:
[----:B------:R-:W-:Y:S04]  /*1c00*/  BSSY B1, `(.L_x_18997) ;  /* 0x000000a000017945 */ /* 0x000fe80003800000 */
[----:B------:R-:W-:Y:S05]  /*1c10*/  @P3 BRA `(.L_x_18998) ;  /* 0x0000000000103947 */ /* 0x000fea0003800000 */
[----:B------:R-:W-:Y:S01]  /*1c20*/  HFMA2.MMA R114, -RZ, RZ, 0, 0 ;  /* 0x00000000ff727435 */ /* 0x000fe200000001ff */
[----:B------:R-:W-:Y:S10]  /*1c30*/  @!P2 BRA `(.L_x_18999) ;  /* 0x000000000018a947 */ /* 0x000ff40003800000 */
[----:B-----5:R-:W-:Y:S01]  /*1c40*/  HADD2.F32 R114, -RZ, R106.H1_H1 ;  /* 0x3000006aff727230 */ /* 0x020fe20000004100 */
[----:B------:R-:W-:Y:S06]  /*1c50*/  BRA `(.L_x_18999) ;  /* 0x0000000000107947 */ /* 0x000fec0003800000 */
.L_x_18998:
[----:B-----5:R-:W-:Y:S02]  /*1c60*/  HADD2.F32 R114, -RZ, R102.H1_H1 ;  /* 0x30000066ff727230 */ /* 0x020fe40000004100 */
[----:B------:R-:W-:-:S03]  /*1c70*/  @P2 HADD2.F32 R109, -RZ, R106.H1_H1 ;  /* 0x3000006aff6d2230 */ /* 0x000fc60000004100 */
[----:B------:R-:W-:-:S04]  /*1c80*/  FMUL.FTZ R114, R114, UR8 ;  /* 0x0000000872727c20 */ /* 0x000fc80008410000 */
[----:B------:R-:W-:-:S07]  /*1c90*/  @P2 FADD.FTZ R114, R109, R114 ;  /* 0x000000726d722221 */ /* 0x000fce0000010000 */
.L_x_18999:
[----:B------:R-:W-:Y:S05]  /*1ca0*/  BSYNC B1 ;  /* 0x0000000000017941 */ /* 0x000fea0003800000 */
.L_x_18997:
[----:B------:R-:W-:Y:S04]  /*1cb0*/  BSSY B1, `(.L_x_19000) ;  /* 0x000000a000017945 */ /* 0x000fe80003800000 */
[----:B------:R-:W-:Y:S05]  /*1cc0*/  @P3 BRA `(.L_x_19001) ;  /* 0x0000000000103947 */ /* 0x000fea0003800000 */
[----:B------:R-:W-:Y:S01]  /*1cd0*/  MOV R115, RZ ;  /* 0x000000ff00737202 */ /* 0x000fe20000000f00 */
[----:B------:R-:W-:Y:S06]  /*1ce0*/  @!P2 BRA `(.L_x_19002) ;  /* 0x000000000018a947 */ /* 0x000fec0003800000 */
[----:B-----5:R-:W-:Y:S01]  /*1cf0*/  HADD2.F32 R115, -RZ, R107.H0_H0 ;  /* 0x2000006bff737230 */ /* 0x020fe20000004100 */
[----:B------:R-:W-:Y:S06]  /*1d00*/  BRA `(.L_x_19002) ;  /* 0x0000000000107947 */ /* 0x000fec0003800000 */
.L_x_19001:
[----:B-----5:R-:W-:Y:S02]  /*1d10*/  HADD2.F32 R115, -RZ, R103.H0_H0 ;  /* 0x20000067ff737230 */ /* 0x020fe40000004100 */
[----:B------:R-:W-:-:S03]  /*1d20*/  @P2 HADD2.F32 R108, -RZ, R107.H0_H0 ;  /* 0x2000006bff6c2230 */ /* 0x000fc60000004100 */
[----:B------:R-:W-:-:S04]  /*1d30*/  FMUL.FTZ R115, R115, UR8 ;  /* 0x0000000873737c20 */ /* 0x000fc80008410000 */
[----:B------:R-:W-:-:S07]  /*1d40*/  @P2 FADD.FTZ R115, R108, R115 ;  /* 0x000000736c732221 */ /* 0x000fce0000010000 */
.L_x_19002:
[----:B------:R-:W-:Y:S05]  /*1d50*/  BSYNC B1 ;  /* 0x0000000000017941 */ /* 0x000fea0003800000 */
.L_x_19000:
[----:B------:R-:W-:Y:S04]  /*1d60*/  BSSY B1, `(.L_x_19003) ;  /* 0x000000a000017945 */ /* 0x000fe80003800000 */
[----:B------:R-:W-:Y:S05]  /*1d70*/  @P3 BRA `(.L_x_19004) ;  /* 0x0000000000103947 */ /* 0x000fea0003800000 */
[----:B------:R-:W-:Y:S01]  /*1d80*/  HFMA2.MMA R116, -RZ, RZ, 0, 0 ;  /* 0x00000000ff747435 */ /* 0x000fe200000001ff */
[----:B------:R-:W-:Y:S10]  /*1d90*/  @!P2 BRA `(.L_x_19005) ;  /* 0x000000000018a947 */ /* 0x000ff40003800000 */
[----:B-----5:R-:W-:Y:S01]  /*1da0*/  HADD2.F32 R116, -RZ, R107.H1_H1 ;  /* 0x3000006bff747230 */ /* 0x020fe20000004100 */
[----:B------:R-:W-:Y:S06]  /*1db0*/  BRA `(.L_x_19005) ;  /* 0x0000000000107947 */ /* 0x000fec0003800000 */
.L_x_19004:
[----:B-----5:R-:W-:Y:S02]  /*1dc0*/  HADD2.F32 R116, -RZ, R103.H1_H1 ;  /* 0x30000067ff747230 */ /* 0x020fe40000004100 */
[----:B------:R-:W-:-:S03]  /*1dd0*/  @P2 HADD2.F32 R109, -RZ, R107.H1_H1 ;  /* 0x3000006bff6d2230 */ /* 0x000fc60000004100 */
[----:B------:R-:W-:-:S04]  /*1de0*/  FMUL.FTZ R116, R116, UR8 ;  /* 0x0000000874747c20 */ /* 0x000fc80008410000 */
[----:B------:R-:W-:-:S07]  /*1df0*/  @P2 FADD.FTZ R116, R109, R116 ;  /* 0x000000746d742221 */ /* 0x000fce0000010000 */
.L_x_19005:
[----:B------:R-:W-:Y:S05]  /*1e00*/  BSYNC B1 ;  /* 0x0000000000017941 */ /* 0x000fea0003800000 */
.L_x_19003:
[----:B------:R-:W2:Y:S01]  /*1e10*/  LDC.64 R148, c[0x0][0x238] ;  /* 0x00008e00ff947b82 */ /* 0x000ea20000000a00 */
        /* <DEDUP_REMOVED lines=8> */
.L_x_18981:
[----:B------:R-:W-:Y:S05]  /*1ea0*/  BSYNC B0 ;  /* 0x0000000000007941 */ /* 0x000fea0003800000 */
.L_x_18980:
        /* <DEDUP_REMOVED lines=18> */
.L_x_19009:
[----:B-----5:R-:W-:Y:S02]  /*1fd0*/  HADD2.F32 R117, -RZ, R100.H0_H0 ;  /* 0x20000064ff757230 */ /* 0x020fe40000004100 */
[----:B------:R-:W-:-:S03]  /*1fe0*/  @P2 HADD2.F32 R108, -RZ, R104.H0_H0 ;  /* 0x20000068ff6c2230 */ /* 0x000fc60000004100 */
[----:B------:R-:W-:-:S04]  /*1ff0*/  FMUL.FTZ R117, R117, UR8 ;  /* 0x0000000875757c20 */ /* 0x000fc80008410000 */
[----:B------:R-:W-:-:S07]  /*2000*/  @P2 FADD.FTZ R117, R108, R117 ;  /* 0x000000756c752221 */ /* 0x000fce0000010000 */
.L_x_19010:
[----:B------:R-:W-:Y:S05]  /*2010*/  BSYNC B1 ;  /* 0x0000000000017941 */ /* 0x000fea0003800000 */
.L_x_19008:
[----:B------:R-:W-:Y:S04]  /*2020*/  BSSY B1, `(.L_x_19011) ;  /* 0x000000a000017945 */ /* 0x000fe80003800000 */
[----:B------:R-:W-:Y:S05]  /*2030*/  @P3 BRA `(.L_x_19012) ;  /* 0x0000000000103947 */ /* 0x000fea0003800000 */
[----:B------:R-:W-:Y:S01]  /*2040*/  HFMA2.MMA R118, -RZ, RZ, 0, 0 ;  /* 0x00000000ff767435 */ /* 0x000fe200000001ff */
[----:B------:R-:W-:Y:S10]  /*2050*/  @!P2 BRA `(.L_x_19013) ;  /* 0x000000000018a947 */ /* 0x000ff40003800000 */
[----:B-----5:R-:W-:Y:S01]  /*2060*/  HADD2.F32 R118, -RZ, R104.H1_H1 ;  /* 0x30000068ff767230 */ /* 0x020fe20000004100 */
[----:B------:R-:W-:Y:S06]  /*2070*/  BRA `(.L_x_19013) ;  /* 0x0000000000107947 */ /* 0x000fec0003800000 */
.L_x_19012:
[----:B-----5:R-:W-:Y:S02]  /*2080*/  HADD2.F32 R118, -RZ, R100.H1_H1 ;  /* 0x30000064ff767230 */ /* 0x020fe40000004100 */
[----:B------:R-:W-:-:S03]  /*2090*/  @P2 HADD2.F32 R109, -RZ, R104.H1_H1 ;  /* 0x30000068ff6d2230 */ /* 0x000fc60000004100 */
[----:B------:R-:W-:-:S04]  /*20a0*/  FMUL.FTZ R118, R118, UR8 ;  /* 0x0000000876767c20 */ /* 0x000fc80008410000 */
[----:B------:R-:W-:-:S07]  /*20b0*/  @P2 FADD.FTZ R118, R109, R118 ;  /* 0x000000766d762221 */ /* 0x000fce0000010000 */
.L_x_19013:
[----:B------:R-:W-:Y:S05]  /*20c0*/  BSYNC B1 ;  /* 0x0000000000017941 */ /* 0x000fea0003800000 */
.L_x_19011:
[----:B------:R-:W-:Y:S04]  /*20d0*/  BSSY B1, `(.L_x_19014) ;  /* 0x000000a000017945 */ /* 0x000fe80003800000 */
[----:B------:R-:W-:Y:S05]  /*20e0*/  @P3 BRA `(.L_x_19015) ;  /* 0x0000000000103947 */ /* 0x000fea0003800000 */
[----:B------:R-:W-:Y:S01]  /*20f0*/  MOV R119, RZ ;  /* 0x000000ff00777202 */ /* 0x000fe20000000f00 */
[----:B------:R-:W-:Y:S06]  /*2100*/  @!P2 BRA `(.L_x_19016) ;  /* 0x000000000018a947 */ /* 0x000fec0003800000 */
[----:B-----5:R-:W-:Y:S01]  /*2110*/  HADD2.F32 R119, -RZ, R105.H0_H0 ;  /* 0x20000069ff777230 */ /* 0x020fe20000004100 */
[----:B------:R-:W-:Y:S06]  /*2120*/  BRA `(.L_x_19016) ;  /* 0x0000000000107947 */ /* 0x000fec0003800000 */
.L_x_19015:
[----:B-----5:R-:W-:Y:S02]  /*2130*/  HADD2.F32 R119, -RZ, R101.H0_H0 ;  /* 0x20000065ff777230 */ /* 0x020fe40000004100 */
[----:B------:R-:W-:-:S03]  /*2140*/  @P2 HADD2.F32 R108, -RZ, R105.H0_H0 ;  /* 0x20000069ff6c2230 */ /* 0x000fc60000004100 */
[----:B------:R-:W-:-:S04]  /*2150*/  FMUL.FTZ R119, R119, UR8 ;  /* 0x0000000877777c20 */ /* 0x000fc80008410000 */
[----:B------:R-:W-:-:S07]  /*2160*/  @P2 FADD.FTZ R119, R108, R119 ;  /* 0x000000776c772221 */ /* 0x000fce0000010000 */
.L_x_19016:
[----:B------:R-:W-:Y:S05]  /*2170*/  BSYNC B1 ;  /* 0x0000000000017941 */ /* 0x000fea0003800000 */
.L_x_19014:
[----:B------:R-:W-:Y:S04]  /*2180*/  BSSY B1, `(.L_x_19017) ;  /* 0x000000a000017945 */ /* 0x000fe80003800000 */
[----:B------:R-:W-:Y:S05]  /*2190*/  @P3 BRA `(.L_x_19018) ;  /* 0x0000000000103947 */ /* 0x000fea0003800000 */
[----:B------:R-:W-:Y:S01]  /*21a0*/  HFMA2.MMA R120, -RZ, RZ, 0, 0 ;  /* 0x00000000ff787435 */ /* 0x000fe200000001ff */
[----:B------:R-:W-:Y:S10]  /*21b0*/  @!P2 BRA `(.L_x_19019) ;  /* 0x000000000018a947 */ /* 0x000ff40003800000 */
[----:B-----5:R-:W-:Y:S01]  /*21c0*/  HADD2.F32 R120, -RZ, R105.H1_H1 ;  /* 0x30000069ff787230 */ /* 0x020fe20000004100 */
[----:B------:R-:W-:Y:S06]  /*21d0*/  BRA `(.L_x_19019) ;  /* 0x0000000000107947 */ /* 0x000fec0003800000 */
.L_x_19018:
[----:B-----5:R-:W-:Y:S02]  /*21e0*/  HADD2.F32 R120, -RZ, R101.H1_H1 ;  /* 0x30000065ff787230 */ /* 0x020fe40000004100 */
[----:B------:R-:W-:-:S03]  /*21f0*/  @P2 HADD2.F32 R109, -RZ, R105.H1_H1 ;  /* 0x30000069ff6d2230 */ /* 0x000fc60000004100 */
[----:B------:R-:W-:-:S04]  /*2200*/  FMUL.FTZ R120, R120, UR8 ;  /* 0x0000000878787c20 */ /* 0x000fc80008410000 */
[----:B------:R-:W-:-:S07]  /*2210*/  @P2 FADD.FTZ R120, R109, R120 ;  /* 0x000000786d782221 */ /* 0x000fce0000010000 */
.L_x_19019:
[----:B------:R-:W-:Y:S05]  /*2220*/  BSYNC B1 ;  /* 0x0000000000017941 */ /* 0x000fea0003800000 */
.L_x_19017:
[----:B------:R-:W-:Y:S04]  /*2230*/  BSSY B1, `(.L_x_19020) ;  /* 0x000000a000017945 */ /* 0x000fe80003800000 */
[----:B------:R-:W-:Y:S05]  /*2240*/  @P3 BRA `(.L_x_19021) ;  /* 0x0000000000103947 */ /* 0x000fea0003800000 */
[----:B------:R-:W-:Y:S01]  /*2250*/  MOV R121, RZ ;  /* 0x000000ff00797202 */ /* 0x000fe20000000f00 */
[----:B------:R-:W-:Y:S06]  /*2260*/  @!P2 BRA `(.L_x_19022) ;  /* 0x000000000018a947 */ /* 0x000fec0003800000 */
[----:B-----5:R-:W-:Y:S01]  /*2270*/  HADD2.F32 R121, -RZ, R106.H0_H0 ;  /* 0x2000006aff797230 */ /* 0x020fe20000004100 */
[----:B------:R-:W-:Y:S06]  /*2280*/  BRA `(.L_x_19022) ;  /* 0x0000000000107947 */ /* 0x000fec0003800000 */
.L_x_19021:
[----:B-----5:R-:W-:Y:S02]  /*2290*/  HADD2.F32 R121, -RZ, R102.H0_H0 ;  /* 0x20000066ff797230 */ /* 0x020fe40000004100 */
[----:B------:R-:W-:-:S03]  /*22a0*/  @P2 HADD2.F32 R108, -RZ, R106.H0_H0 ;  /* 0x2000006aff6c2230 */ /* 0x000fc60000004100 */
[----:B------:R-:W-:-:S04]  /*22b0*/  FMUL.FTZ R121, R121, UR8 ;  /* 0x0000000879797c20 */ /* 0x000fc80008410000 */
[----:B------:R-:W-:-:S07]  /*22c0*/  @P2 FADD.FTZ R121, R108, R121 ;  /* 0x000000796c792221 */ /* 0x000fce0000010000 */
.L_x_19022:
[----:B------:R-:W-:Y:S05]  /*22d0*/  BSYNC B1 ;  /* 0x0000000000017941 */ /* 0x000fea0003800000 */
.L_x_19020:
[----:B------:R-:W-:Y:S04]  /*22e0*/  BSSY B1, `(.L_x_19023) ;  /* 0x000000a000017945 */ /* 0x000fe80003800000 */
[----:B------:R-:W-:Y:S05]  /*22f0*/  @P3 BRA `(.L_x_19024) ;  /* 0x0000000000103947 */ /* 0x000fea0003800000 */
[----:B------:R-:W-:Y:S01]  /*2300*/  HFMA2.MMA R122, -RZ, RZ, 0, 0 ;  /* 0x00000000ff7a7435 */ /* 0x000fe200000001ff */
[----:B------:R-:W-:Y:S10]  /*2310*/  @!P2 BRA `(.L_x_19025) ;  /* 0x000000000018a947 */ /* 0x000ff40003800000 */
[----:B-----5:R-:W-:Y:S01]  /*2320*/  HADD2.F32 R122, -RZ, R106.H1_H1 ;  /* 0x3000006aff7a7230 */ /* 0x020fe20000004100 */
[----:B------:R-:W-:Y:S06]  /*2330*/  BRA `(.L_x_19025) ;  /* 0x0000000000107947 */ /* 0x000fec0003800000 */
.L_x_19024:
[----:B-----5:R-:W-:Y:S02]  /*2340*/  HADD2.F32 R122, -RZ, R102.H1_H1 ;  /* 0x30000066ff7a7230 */ /* 0x020fe40000004100 */
[----:B------:R-:W-:-:S03]  /*2350*/  @P2 HADD2.F32 R109, -RZ, R106.H1_H1 ;  /* 0x3000006aff6d2230 */ /* 0x000fc60000004100 */
[----:B------:R-:W-:-:S04]  /*2360*/  FMUL.FTZ R122, R122, UR8 ;  /* 0x000000087a7a7c20 */ /* 0x000fc80008410000 */
[----:B------:R-:W-:-:S07]  /*2370*/  @P2 FADD.FTZ R122, R109, R122 ;  /* 0x0000007a6d7a2221 */ /* 0x000fce0000010000 */
.L_x_19025:
[----:B------:R-:W-:Y:S05]  /*2380*/  BSYNC B1 ;  /* 0x0000000000017941 */ /* 0x000fea0003800000 */
.L_x_19023:
[----:B------:R-:W-:Y:S04]  /*2390*/  BSSY B1, `(.L_x_19026) ;  /* 0x000000a000017945 */ /* 0x000fe80003800000 */
[----:B------:R-:W-:Y:S05]  /*23a0*/  @P3 BRA `(.L_x_19027) ;  /* 0x0000000000103947 */ /* 0x000fea0003800000 */
[----:B------:R-:W-:Y:S01]  /*23b0*/  MOV R123, RZ ;  /* 0x000000ff007b7202 */ /* 0x000fe20000000f00 */
[----:B------:R-:W-:Y:S06]  /*23c0*/  @!P2 BRA `(.L_x_19028) ;  /* 0x000000000018a947 */ /* 0x000fec0003800000 */
[----:B-----5:R-:W-:Y:S01]  /*23d0*/  HADD2.F32 R123, -RZ, R107.H0_H0 ;  /* 0x2000006bff7b7230 */ /* 0x020fe20000004100 */
[----:B------:R-:W-:Y:S06]  /*23e0*/  BRA `(.L_x_19028) ;  /* 0x0000000000107947 */ /* 0x000fec0003800000 */
.L_x_19027:
[----:B-----5:R-:W-:Y:S02]  /*23f0*/  HADD2.F32 R123, -RZ, R103.H0_H0 ;  /* 0x20000067ff7b7230 */ /* 0x020fe40000004100 */
[----:B------:R-:W-:-:S03]  /*2400*/  @P2 HADD2.F32 R108, -RZ, R107.H0_H0 ;  /* 0x2000006bff6c2230 */ /* 0x000fc60000004100 */
[----:B------:R-:W-:-:S04]  /*2410*/  FMUL.FTZ R123, R123, UR8 ;  /* 0x000000087b7b7c20 */ /* 0x000fc80008410000 */
[----:B------:R-:W-:-:S07]  /*2420*/  @P2 FADD.FTZ R123, R108, R123 ;  /* 0x0000007b6c7b2221 */ /* 0x000fce0000010000 */
.L_x_19028:
[----:B------:R-:W-:Y:S05]  /*2430*/  BSYNC B1 ;  /* 0x0000000000017941 */ /* 0x000fea0003800000 */
.L_x_19026:
[----:B------:R-:W-:Y:S04]  /*2440*/  BSSY B1, `(.L_x_19029) ;  /* 0x000000a000017945 */ /* 0x000fe80003800000 */
[----:B------:R-:W-:Y:S05]  /*2450*/  @P3 BRA `(.L_x_19030) ;  /* 0x0000000000103947 */ /* 0x000fea0003800000 */
[----:B------:R-:W-:Y:S01]  /*2460*/  HFMA2.MMA R124, -RZ, RZ, 0, 0 ;  /* 0x00000000ff7c7435 */ /* 0x000fe200000001ff */
[----:B------:R-:W-:Y:S10]  /*2470*/  @!P2 BRA `(.L_x_19031) ;  /* 0x000000000018a947 */ /* 0x000ff40003800000 */
[----:B-----5:R-:W-:Y:S01]  /*2480*/  HADD2.F32 R124, -RZ, R107.H1_H1 ;  /* 0x3000006bff7c7230 */ /* 0x020fe20000004100 */
[----:B------:R-:W-:Y:S06]  /*2490*/  BRA `(.L_x_19031) ;  /* 0x0000000000107947 */ /* 0x000fec0003800000 */
.L_x_19030:
[----:B-----5:R-:W-:Y:S02]  /*24a0*/  HADD2.F32 R124, -RZ, R103.H1_H1 ;  /* 0x30000067ff7c7230 */ /* 0x020fe40000004100 */
[----:B------:R-:W-:-:S03]  /*24b0*/  @P2 HADD2.F32 R109, -RZ, R107.H1_H1 ;  /* 0x3000006bff6d2230 */ /* 0x000fc60000004100 */
[----:B------:R-:W-:-:S04]  /*24c0*/  FMUL.FTZ R124, R124, UR8 ;  /* 0x000000087c7c7c20 */ /* 0x000fc80008410000 */
[----:B------:R-:W-:-:S07]  /*24d0*/  @P2 FADD.FTZ R124, R109, R124 ;  /* 0x0000007c6d7c2221 */ /* 0x000fce0000010000 */
.L_x_19031:
[----:B------:R-:W-:Y:S05]  /*24e0*/  BSYNC B1 ;  /* 0x0000000000017941 */ /* 0x000fea0003800000 */
.L_x_19029:
        /* <DEDUP_REMOVED lines=9> */
.L_x_19007:
[----:B------:R-:W-:Y:S05]  /*2580*/  BSYNC B0 ;  /* 0x0000000000007941 */ /* 0x000fea0003800000 */
.L_x_19006:
        /* <DEDUP_REMOVED lines=18> */
.L_x_19035:
[----:B-----5:R-:W-:Y:S02]  /*26b0*/  HADD2.F32 R125, -RZ, R100.H0_H0 ;  /* 0x20000064ff7d7230 */ /* 0x020fe40000004100 */
[----:B------:R-:W-:-:S03]  /*26c0*/  @P1 HADD2.F32 R108, -RZ, R104.H0_H0 ;  /* 0x20000068ff6c1230 */ /* 0x000fc60000004100 */
[----:B------:R-:W-:-:S04]  /*26d0*/  FMUL.FTZ R125, R125, UR8 ;  /* 0x000000087d7d7c20 */ /* 0x000fc80008410000 */
[----:B------:R-:W-:-:S07]  /*26e0*/  @P1 FADD.FTZ R125, R108, R125 ;  /* 0x0000007d6c7d1221 */ /* 0x000fce0000010000 */
.L_x_19036:
[----:B------:R-:W-:Y:S05]  /*26f0*/  BSYNC B1 ;  /* 0x0000000000017941 */ /* 0x000fea0003800000 */
.L_x_19034:
[----:B------:R-:W-:Y:S04]  /*2700*/  BSSY B1, `(.L_x_19037) ;  /* 0x000000a000017945 */ /* 0x000fe80003800000 */
[----:B------:R-:W-:Y:S05]  /*2710*/  @P2 BRA `(.L_x_19038) ;  /* 0x0000000000102947 */ /* 0x000fea0003800000 */
[----:B------:R-:W-:Y:S01]  /*2720*/  HFMA2.MMA R126, -RZ, RZ, 0, 0 ;  /* 0x00000000ff7e7435 */ /* 0x000fe200000001ff */
[----:B------:R-:W-:Y:S10]  /*2730*/  @!P1 BRA `(.L_x_19039) ;  /* 0x0000000000189947 */ /* 0x000ff40003800000 */
[----:B-----5:R-:W-:Y:S01]  /*2740*/  HADD2.F32 R126, -RZ, R104.H1_H1 ;  /* 0x30000068ff7e7230 */ /* 0x020fe20000004100 */
[----:B------:R-:W-:Y:S06]  /*2750*/  BRA `(.L_x_19039) ;  /* 0x0000000000107947 */ /* 0x000fec0003800000 */
.L_x_19038:
[----:B-----5:R-:W-:Y:S02]  /*2760*/  HADD2.F32 R126, -RZ, R100.H1_H1 ;  /* 0x30000064ff7e7230 */ /* 0x020fe40000004100 */
[----:B------:R-:W-:-:S03]  /*2770*/  @P1 HADD2.F32 R109, -RZ, R104.H1_H1 ;  /* 0x30000068ff6d1230 */ /* 0x000fc60000004100 */
[----:B------:R-:W-:-:S04]  /*2780*/  FMUL.FTZ R126, R126, UR8 ;  /* 0x000000087e7e7c20 */ /* 0x000fc80008410000 */
[----:B------:R-:W-:-:S07]  /*2790*/  @P1 FADD.FTZ R126, R109, R126 ;  /* 0x0000007e6d7e1221 */ /* 0x000fce0000010000 */
.L_x_19039:
[----:B------:R-:W-:Y:S05]  /*27a0*/  BSYNC B1 ;  /* 0x0000000000017941 */ /* 0x000fea0003800000 */
.L_x_19037:
[----:B------:R-:W-:Y:S04]  /*27b0*/  BSSY B1, `(.L_x_19040) ;  /* 0x000000a000017945 */ /* 0x000fe80003800000 */
[----:B------:R-:W-:Y:S05]  /*27c0*/  @P2 BRA `(.L_x_19041) ;  /* 0x0000000000102947 */ /* 0x000fea0003800000 */
[----:B------:R-:W-:Y:S01]  /*27d0*/  MOV R127, RZ ;  /* 0x000000ff007f7202 */ /* 0x000fe20000000f00 */
[----:B------:R-:W-:Y:S06]  /*27e0*/  @!P1 BRA `(.L_x_19042) ;  /* 0x0000000000189947 */ /* 0x000fec0003800000 */
[----:B-----5:R-:W-:Y:S01]  /*27f0*/  HADD2.F32 R127, -RZ, R105.H0_H0 ;  /* 0x20000069ff7f7230 */ /* 0x020fe20000004100 */
[----:B------:R-:W-:Y:S06]  /*2800*/  BRA `(.L_x_19042) ;  /* 0x0000000000107947 */ /* 0x000fec0003800000 */
.L_x_19041:
[----:B-----5:R-:W-:Y:S02]  /*2810*/  HADD2.F32 R127, -RZ, R101.H0_H0 ;  /* 0x20000065ff7f7230 */ /* 0x020fe40000004100 */
[----:B------:R-:W-:-:S03]  /*2820*/  @P1 HADD2.F32 R108, -RZ, R105.H0_H0 ;  /* 0x20000069ff6c1230 */ /* 0x000fc60000004100 */
[----:B------:R-:W-:-:S04]  /*2830*/  FMUL.FTZ R127, R127, UR8 ;  /* 0x000000087f7f7c20 */ /* 0x000fc80008410000 */
[----:B------:R-:W-:-:S07]  /*2840*/  @P1 FADD.FTZ R127, R108, R127 ;  /* 0x0000007f6c7f1221 */ /* 0x000fce0000010000 */
.L_x_19042:
[----:B------:R-:W-:Y:S05]  /*2850*/  BSYNC B1 ;  /* 0x0000000000017941 */ /* 0x000fea0003800000 */
.L_x_19040:
[----:B------:R-:W-:Y:S04]  /*2860*/  BSSY B1, `(.L_x_19043) ;  /* 0x000000a000017945 */ /* 0x000fe80003800000 */
[----:B------:R-:W-:Y:S05]  /*2870*/  @P2 BRA `(.L_x_19044) ;  /* 0x0000000000102947 */ /* 0x000fea0003800000 */
[----:B------:R-:W-:Y:S01]  /*2880*/  HFMA2.MMA R128, -RZ, RZ, 0, 0 ;  /* 0x00000000ff807435 */ /* 0x000fe200000001ff */
[----:B------:R-:W-:Y:S10]  /*2890*/  @!P1 BRA `(.L_x_19045) ;  /* 0x0000000000189947 */ /* 0x000ff40003800000 */
[----:B-----5:R-:W-:Y:S01]  /*28a0*/  HADD2.F32 R128, -RZ, R105.H1_H1 ;  /* 0x30000069ff807230 */ /* 0x020fe20000004100 */
[----:B------:R-:W-:Y:S06]  /*28b0*/  BRA `(.L_x_19045) ;  /* 0x0000000000107947 */ /* 0x000fec0003800000 */
.L_x_19044:
[----:B-----5:R-:W-:Y:S02]  /*28c0*/  HADD2.F32 R128, -RZ, R101.H1_H1 ;  /* 0x30000065ff807230 */ /* 0x020fe40000004100 */
[----:B------:R-:W-:-:S03]  /*28d0*/  @P1 HADD2.F32 R109, -RZ, R105.H1_H1 ;  /* 0x30000069ff6d1230 */ /* 0x000fc60000004100 */
[----:B------:R-:W-:-:S04]  /*28e0*/  FMUL.FTZ R128, R128, UR8 ;  /* 0x0000000880807c20 */ /* 0x000fc80008410000 */
[----:B------:R-:W-:-:S07]  /*28f0*/  @P1 FADD.FTZ R128, R109, R128 ;  /* 0x000000806d801221 */ /* 0x000fce0000010000 */
.L_x_19045:
[----:B------:R-:W-:Y:S05]  /*2900*/  BSYNC B1 ;  /* 0x0000000000017941 */ /* 0x000fea0003800000 */
.L_x_19043:
[----:B------:R-:W-:Y:S04]  /*2910*/  BSSY B1, `(.L_x_19046) ;  /* 0x000000a000017945 */ /* 0x000fe80003800000 */
[----:B------:R-:W-:Y:S05]  /*2920*/  @P2 BRA `(.L_x_19047) ;  /* 0x0000000000102947 */ /* 0x000fea0003800000 */
[----:B------:R-:W-:Y:S01]  /*2930*/  MOV R129, RZ ;  /* 0x000000ff00817202 */ /* 0x000fe20000000f00 */
[----:B------:R-:W-:Y:S06]  /*2940*/  @!P1 BRA `(.L_x_19048) ;  /* 0x0000000000189947 */ /* 0x000fec0003800000 */
[----:B-----5:R-:W-:Y:S01]  /*2950*/  HADD2.F32 R129, -RZ, R106.H0_H0 ;  /* 0x2000006aff817230 */ /* 0x020fe20000004100 */
[----:B------:R-:W-:Y:S06]  /*2960*/  BRA `(.L_x_19048) ;  /* 0x0000000000107947 */ /* 0x000fec0003800000 */
.L_x_19047:
[----:B-----5:R-:W-:Y:S02]  /*2970*/  HADD2.F32 R129, -RZ, R102.H0_H0 ;  /* 0x20000066ff817230 */ /* 0x020fe40000004100 */
[----:B------:R-:W-:-:S03]  /*2980*/  @P1 HADD2.F32 R108, -RZ, R106.H0_H0 ;  /* 0x2000006aff6c1230 */ /* 0x000fc60000004100 */
[----:B------:R-:W-:-:S04]  /*2990*/  FMUL.FTZ R129, R129, UR8 ;  /* 0x0000000881817c20 */ /* 0x000fc80008410000 */
[----:B------:R-:W-:-:S07]  /*29a0*/  @P1 FADD.FTZ R129, R108, R129 ;  /* 0x000000816c811221 */ /* 0x000fce0000010000 */
.L_x_19048:
[----:B------:R-:W-:Y:S05]  /*29b0*/  BSYNC B1 ;  /* 0x0000000000017941 */ /* 0x000fea0003800000 */
.L_x_19046:
[----:B------:R-:W-:Y:S04]  /*29c0*/  BSSY B1, `(.L_x_19049) ;  /* 0x000000a000017945 */ /* 0x000fe80003800000 */
[----:B------:R-:W-:Y:S05]  /*29d0*/  @P2 BRA `(.L_x_19050) ;  /* 0x0000000000102947 */ /* 0x000fea0003800000 */
[----:B------:R-:W-:Y:S01]  /*29e0*/  HFMA2.MMA R130, -RZ, RZ, 0, 0 ;  /* 0x00000000ff827435 */ /* 0x000fe200000001ff */
[----:B------:R-:W-:Y:S10]  /*29f0*/  @!P1 BRA `(.L_x_19051) ;  /* 0x0000000000189947 */ /* 0x000ff40003800000 */
[----:B-----5:R-:W-:Y:S01]  /*2a00*/  HADD2.F32 R130, -RZ, R106.H1_H1 ;  /* 0x3000006aff827230 */ /* 0x020fe20000004100 */
[----:B------:R-:W-:Y:S06]  /*2a10*/  BRA `(.L_x_19051) ;  /* 0x0000000000107947 */ /* 0x000fec0003800000 */
.L_x_19050:
[----:B-----5:R-:W-:Y:S02]  /*2a20*/  HADD2.F32 R130, -RZ, R102.H1_H1 ;  /* 0x30000066ff827230 */ /* 0x020fe40000004100 */
[----:B------:R-:W-:-:S03]  /*2a30*/  @P1 HADD2.F32 R109, -RZ, R106.H1_H1 ;  /* 0x3000006aff6d1230 */ /* 0x000fc60000004100 */
[----:B------:R-:W-:-:S04]  /*2a40*/  FMUL.FTZ R130, R130, UR8 ;  /* 0x0000000882827c20 */ /* 0x000fc80008410000 */
[----:B------:R-:W-:-:S07]  /*2a50*/  @P1 FADD.FTZ R130, R109, R130 ;  /* 0x000000826d821221 */ /* 0x000fce0000010000 */
.L_x_19051:
[----:B------:R-:W-:Y:S05]  /*2a60*/  BSYNC B1 ;  /* 0x0000000000017941 */ /* 0x000fea0003800000 */
.L_x_19049:
[----:B------:R-:W-:Y:S04]  /*2a70*/  BSSY B1, `(.L_x_19052) ;  /* 0x000000a000017945 */ /* 0x000fe80003800000 */
[----:B------:R-:W-:Y:S05]  /*2a80*/  @P2 BRA `(.L_x_19053) ;  /* 0x0000000000102947 */ /* 0x000fea0003800000 */
[----:B------:R-:W-:Y:S01]  /*2a90*/  MOV R131, RZ ;  /* 0x000000ff00837202 */ /* 0x000fe20000000f00 */
[----:B------:R-:W-:Y:S06]  /*2aa0*/  @!P1 BRA `(.L_x_19054) ;  /* 0x0000000000189947 */ /* 0x000fec0003800000 */
[----:B-----5:R-:W-:Y:S01]  /*2ab0*/  HADD2.F32 R131, -RZ, R107.H0_H0 ;  /* 0x2000006bff837230 */ /* 0x020fe20000004100 */
[----:B------:R-:W-:Y:S06]  /*2ac0*/  BRA `(.L_x_19054) ;  /* 0x0000000000107947 */ /* 0x000fec0003800000 */
.L_x_19053:
[----:B-----5:R-:W-:Y:S02]  /*2ad0*/  HADD2.F32 R131, -RZ, R103.H0_H0 ;  /* 0x20000067ff837230 */ /* 0x020fe40000004100 */
[----:B------:R-:W-:-:S03]  /*2ae0*/  @P1 HADD2.F32 R108, -RZ, R107.H0_H0 ;  /* 0x2000006bff6c1230 */ /* 0x000fc60000004100 */
[----:B------:R-:W-:-:S04]  /*2af0*/  FMUL.FTZ R131, R131, UR8 ;  /* 0x0000000883837c20 */ /* 0x000fc80008410000 */
[----:B------:R-:W-:-:S07]  /*2b00*/  @P1 FADD.FTZ R131, R108, R131 ;  /* 0x000000836c831221 */ /* 0x000fce0000010000 */
.L_x_19054:
[----:B------:R-:W-:Y:S05]  /*2b10*/  BSYNC B1 ;  /* 0x0000000000017941 */ /* 0x000fea0003800000 */
.L_x_19052:
[----:B------:R-:W-:Y:S04]  /*2b20*/  BSSY B1, `(.L_x_19055) ;  /* 0x000000a000017945 */ /* 0x000fe80003800000 */
[----:B------:R-:W-:Y:S05]  /*2b30*/  @P2 BRA `(.L_x_19056) ;  /* 0x0000000000102947 */ /* 0x000fea0003800000 */
[----:B------:R-:W-:Y:S01]  /*2b40*/  HFMA2.MMA R132, -RZ, RZ, 0, 0 ;  /* 0x00000000ff847435 */ /* 0x000fe200000001ff */
[----:B------:R-:W-:Y:S10]  /*2b50*/  @!P1 BRA `(.L_x_19057) ;  /* 0x0000000000189947 */ /* 0x000ff40003800000 */
[----:B-----5:R-:W-:Y:S01]  /*2b60*/  HADD2.F32 R132, -RZ, R107.H1_H1 ;  /* 0x3000006bff847230 */ /* 0x020fe20000004100 */
[----:B------:R-:W-:Y:S06]  /*2b70*/  BRA `(.L_x_19057) ;  /* 0x0000000000107947 */ /* 0x000fec0003800000 */
.L_x_19056:
[----:B-----5:R-:W-:Y:S02]  /*2b80*/  HADD2.F32 R132, -RZ, R103.H1_H1 ;  /* 0x30000067ff847230 */ /* 0x020fe40000004100 */
[----:B------:R-:W-:-:S03]  /*2b90*/  @P1 HADD2.F32 R109, -RZ, R107.H1_H1 ;  /* 0x3000006bff6d1230 */ /* 0x000fc60000004100 */
[----:B------:R-:W-:-:S04]  /*2ba0*/  FMUL.FTZ R132, R132, UR8 ;  /* 0x0000000884847c20 */ /* 0x000fc80008410000 */
[----:B------:R-:W-:-:S07]  /*2bb0*/  @P1 FADD.FTZ R132, R109, R132 ;  /* 0x000000846d841221 */ /* 0x000fce0000010000 */
.L_x_19057:
[----:B------:R-:W-:Y:S05]  /*2bc0*/  BSYNC B1 ;  /* 0x0000000000017941 */ /* 0x000fea0003800000 */
.L_x_19055:
[----:B------:R-:W2:Y:S01]  /*2bd0*/  LDC.64 R108, c[0x0][0x238] ;  /* 0x00008e00ff6c7b82 */ /* 0x000ea20000000a00 */
[----:B------:R-:W-:Y:S02]  /*2be0*/  F2FP.F16.F32.PACK_AB R111, R132, R131 ;  /* 0x00000083846f723e */ /* 0x000fe400000000ff */
[----:B------:R-:W-:Y:S01]  /*2bf0*/  F2FP.F16.F32.PACK_AB R110, R130, R129 ;  /* 0x00000081826e723e */ /* 0x000fe200000000ff */
[----:B--2---:R-:W-:Y:S01]  /*2c00*/  IMAD.WIDE.U32 R150, R150, 0x10, R108 ;  /* 0x0000001096967825 */ /* 0x004fe200078e006c */
[----:B------:R-:W-:Y:S02]  /*2c10*/  F2FP.F16.F32.PACK_AB R109, R128, R127 ;  /* 0x0000007f806d723e */ /* 0x000fe400000000ff */
[----:B------:R-:W-:-:S05]  /*2c20*/  F2FP.F16.F32.PACK_AB R108, R126, R125 ;  /* 0x0000007d7e6c723e */ /* 0x000fca00000000ff */
[----:B------:R2:W-:Y:S02]  /*2c30*/  STG.E.128 desc[UR4][R150.64], R108 ;  /* 0x0000006c96007986 */ /* 0x0005e4000c101d04 */
.L_x_19033:
[----:B------:R-:W-:Y:S05]  /*2c40*/  BSYNC B0 ;  /* 0x0000000000007941 */ /* 0x000fea0003800000 */
.L_x_19032:
        /* <DEDUP_REMOVED lines=154> */
.L_x_19080:
        /* <DEDUP_REMOVED lines=117> */
.L_x_19062:
[----:B------:R-:W-:Y:S05]  /*3d40*/  BSYNC B1 ;  /* 0x0000000000017941 */ /* 0x000fea0003800000 */
.L_x_19061:
        /* <DEDUP_REMOVED lines=35> */
.L_x_19064:
[----:B------:R-:W-:Y:S05]  /*3f80*/  BSYNC B1 ;  /* 0x0000000000017941 */ /* 0x000fea0003800000 */
.L_x_19063:
        /* <DEDUP_REMOVED lines=35> */
.L_x_19066:
[----:B------:R-:W-:Y:S05]  /*41c0*/  BSYNC B1 ;  /* 0x0000000000017941 */ /* 0x000fea0003800000 */
.L_x_19065:
        /* <DEDUP_REMOVED lines=35> */
.L_x_19068:
[----:B------:R-:W-:Y:S05]  /*4400*/  BSYNC B1 ;  /* 0x0000000000017941 */ /* 0x000fea0003800000 */
.L_x_19067:
        /* <DEDUP_REMOVED lines=33> */
.L_x_19060:
[----:B------:R-:W-:Y:S05]  /*4620*/  BSYNC B0 ;  /* 0x0000000000007941 */ /* 0x000fea0003800000 */
.L_x_19059:
[----:B------:R-:W-:Y:S02]  /*4630*/  IADD3 R136, R136, UR10, RZ ;  /* 0x0000000a88887c10 */ /* 0x000fe4000fffe0ff */
[----:B------:R-:W-:Y:S02]  /*4640*/  SEL R147, RZ, 0x1, P4 ;  /* 0x00000001ff937807 */ /* 0x000fe40002000000 */
[----:B------:R-:W-:-:S13]  /*4650*/  ISETP.GE.AND P1, PT, R136, UR11, PT ;  /* 0x0000000b88007c0c */ /* 0x000fda000bf26270 */
[----:B------:R-:W-:Y:S05]  /*4660*/  @!P1 BRA `(.L_x_19069) ;  /* 0xffffffc000a09947 */ /* 0x000fea000383ffff */
[----:B------:R-:W-:Y:S05]  /*4670*/  EXIT ;  /* 0x000000000000794d */ /* 0x000fea0003800000 */
.L_x_19058:
[----:B------:R-:W-:Y:S01]  /*4680*/  HFMA2.MMA R155, -RZ, RZ, 0, 5.9604644775390625e-08 ;  /* 0x00000001ff9b7435 */ /* 0x000fe200000001ff */
[----:B------:R-:W-:Y:S02]  /*4690*/  MOV R154, R110 ;  /* 0x0000006e009a7202 */ /* 0x000fe40000000f00 */
[----:B------:R-:W-:Y:S02]  /*46a0*/  MOV R156, 0x1f ;  /* 0x0000001f009c7802 */ /* 0x000fe40000000f00 */
[----:B------:R-:W-:-:S07]  /*46b0*/  MOV R153, 0xffffffff ;  /* 0xffffffff00997802 */ /* 0x000fce0000000f00 */
[----:B01---5:R-:W-:Y:S05]  /*46c0*/  WARPSYNC.COLLECTIVE R153, `(.L_x_19070) ;  /* 0x0000000099087348 */ /* 0x023fea0003c00000 */
[----:B------:R2:W3:Y:S02]  /*46d0*/  SHFL.BFLY P6, R152, R154, R155, R156 ;  /* 0x0c00009b9a987389 */ /* 0x0004e400000c009c */
[----:B0123-5:R-:W-:Y:S01]  /*46e0*/  ENDCOLLECTIVE ;  /* 0x000000000000791b */ /* 0x02ffe20003800000 */
.L_x_19070:
[----:B------:R-:W-:Y:S01]  /*46f0*/  HFMA2.MMA R155, -RZ, RZ, 0, 1.1920928955078125e-07 ;  /* 0x00000002ff9b7435 */ /* 0x000fe200000001ff */
[----:B------:R-:W-:-:S05]  /*4700*/  MOV R109, R152 ;  /* 0x00000098006d7202 */ /* 0x000fca0000000f00 */
[----:B------:R-:W-:-:S05]  /*4710*/  FADD.FTZ R147, R110, R109 ;  /* 0x0000006d6e937221 */ /* 0x000fca0000010000 */
[----:B------:R-:W-:-:S07]  /*4720*/  MOV R154, R147 ;  /* 0x00000093009a7202 */ /* 0x000fce0000000f00 */
[----:B------:R-:W-:Y:S05]  /*4730*/  WARPSYNC.COLLECTIVE R153, `(.L_x_19071) ;  /* 0x0000000099087348 */ /* 0x000fea0003c00000 */
[----:B------:R0:W1:Y:S02]  /*4740*/  SHFL.BFLY P6, R152, R154, R155, R156 ;  /* 0x0c00009b9a987389 */ /* 0x00006400000c009c */
[----:B01----:R-:W-:Y:S01]  /*4750*/  ENDCOLLECTIVE ;  /* 0x000000000000791b */ /* 0x003fe20003800000 */
.L_x_19071:
[----:B------:R-:W-:Y:S01]  /*4760*/  HFMA2.MMA R155, -RZ, RZ, 0, 2.384185791015625e-07 ;  /* 0x00000004ff9b7435 */ /* 0x000fe200000001ff */
[----:B------:R-:W-:-:S05]  /*4770*/  MOV R108, R152 ;  /* 0x00000098006c7202 */ /* 0x000fca0000000f00 */
[----:B------:R-:W-:-:S05]  /*4780*/  FADD.FTZ R149, R147, R108 ;  /* 0x0000006c93957221 */ /* 0x000fca0000010000 */
[----:B------:R-:W-:-:S07]  /*4790*/  MOV R154, R149 ;  /* 0x00000095009a7202 */ /* 0x000fce0000000f00 */
[----:B------:R-:W-:Y:S05]  /*47a0*/  WARPSYNC.COLLECTIVE R153, `(.L_x_19072) ;  /* 0x0000000099087348 */ /* 0x000fea0003c00000 */
[----:B------:R0:W1:Y:S02]  /*47b0*/  SHFL.BFLY P6, R152, R154, R155, R156 ;  /* 0x0c00009b9a987389 */ /* 0x00006400000c009c */
[----:B01----:R-:W-:Y:S01]  /*47c0*/  ENDCOLLECTIVE ;  /* 0x000000000000791b */ /* 0x003fe20003800000 */
.L_x_19072:
[----:B------:R-:W-:Y:S01]  /*47d0*/  HFMA2.MMA R155, -RZ, RZ, 0, 4.76837158203125e-07 ;  /* 0x00000008ff9b7435 */ /* 0x000fe200000001ff */
[----:B------:R-:W-:-:S05]  /*47e0*/  MOV R108, R152 ;  /* 0x00000098006c7202 */ /* 0x000fca0000000f00 */
[----:B------:R-:W-:-:S05]  /*47f0*/  FADD.FTZ R150, R149, R108 ;  /* 0x0000006c95967221 */ /* 0x000fca0000010000 */
[----:B------:R-:W-:-:S07]  /*4800*/  MOV R154, R150 ;  /* 0x00000096009a7202 */ /* 0x000fce0000000f00 */
[----:B------:R-:W-:Y:S05]  /*4810*/  WARPSYNC.COLLECTIVE R153, `(.L_x_19073) ;  /* 0x0000000099087348 */ /* 0x000fea0003c00000 */
[----:B------:R0:W1:Y:S02]  /*4820*/  SHFL.BFLY P6, R152, R154, R155, R156 ;  /* 0x0c00009b9a987389 */ /* 0x00006400000c009c */
[----:B01----:R-:W-:Y:S01]  /*4830*/  ENDCOLLECTIVE ;  /* 0x000000000000791b */ /* 0x003fe20003800000 */
.L_x_19073:
[----:B------:R-:W-:Y:S01]  /*4840*/  HFMA2.MMA R155, -RZ, RZ, 0, 9.5367431640625e-07 ;  /* 0x00000010ff9b7435 */ /* 0x000fe200000001ff */
[----:B------:R-:W-:-:S05]  /*4850*/  MOV R109, R152 ;  /* 0x00000098006d7202 */ /* 0x000fca0000000f00 */
[----:B------:R-:W-:-:S05]  /*4860*/  FADD.FTZ R151, R150, R109 ;  /* 0x0000006d96977221 */ /* 0x000fca0000010000 */
[----:B------:R-:W-:-:S07]  /*4870*/  MOV R154, R151 ;  /* 0x00000097009a7202 */ /* 0x000fce0000000f00 */
[----:B------:R-:W-:Y:S05]  /*4880*/  WARPSYNC.COLLECTIVE R153, `(.L_x_19074) ;  /* 0x0000000099087348 */ /* 0x000fea0003c00000 */
[----:B------:R0:W1:Y:S02]  /*4890*/  SHFL.BFLY P6, R152, R154, R155, R156 ;  /* 0x0c00009b9a987389 */ /* 0x00006400000c009c */
[----:B01----:R-:W-:Y:S01]  /*48a0*/  ENDCOLLECTIVE ;  /* 0x000000000000791b */ /* 0x003fe20003800000 */
.L_x_19074:
        /* <DEDUP_REMOVED lines=89> */
.L_x_19075:
[----:B------:R-:W-:Y:S01]  /*4e40*/  HFMA2.MMA R155, -RZ, RZ, 0, 1.1920928955078125e-07 ;  /* 0x00000002ff9b7435 */ /* 0x000fe200000001ff */
[----:B------:R-:W-:-:S05]  /*4e50*/  MOV R110, R152 ;  /* 0x00000098006e7202 */ /* 0x000fca0000000f00 */
[----:B------:R-:W-:-:S05]  /*4e60*/  FADD.FTZ R110, R109, R110 ;  /* 0x0000006e6d6e7221 */ /* 0x000fca0000010000 */
[----:B------:R-:W-:-:S07]  /*4e70*/  MOV R154, R110 ;  /* 0x0000006e009a7202 */ /* 0x000fce0000000f00 */
[----:B------:R-:W-:Y:S05]  /*4e80*/  WARPSYNC.COLLECTIVE R153, `(.L_x_19076) ;  /* 0x0000000099087348 */ /* 0x000fea0003c00000 */
[----:B------:R0:W1:Y:S02]  /*4e90*/  SHFL.BFLY P6, R152, R154, R155, R156 ;  /* 0x0c00009b9a987389 */ /* 0x00006400000c009c */
[----:B01----:R-:W-:Y:S01]  /*4ea0*/  ENDCOLLECTIVE ;  /* 0x000000000000791b */ /* 0x003fe20003800000 */
.L_x_19076:
[----:B------:R-:W-:Y:S01]  /*4eb0*/  HFMA2.MMA R155, -RZ, RZ, 0, 2.384185791015625e-07 ;  /* 0x00000004ff9b7435 */ /* 0x000fe200000001ff */
[----:B------:R-:W-:-:S05]  /*4ec0*/  MOV R147, R152 ;  /* 0x0000009800937202 */ /* 0x000fca0000000f00 */
[----:B------:R-:W-:-:S05]  /*4ed0*/  FADD.FTZ R147, R110, R147 ;  /* 0x000000936e937221 */ /* 0x000fca0000010000 */
[----:B------:R-:W-:-:S07]  /*4ee0*/  MOV R154, R147 ;  /* 0x00000093009a7202 */ /* 0x000fce0000000f00 */
[----:B------:R-:W-:Y:S05]  /*4ef0*/  WARPSYNC.COLLECTIVE R153, `(.L_x_19077) ;  /* 0x0000000099087348 */ /* 0x000fea0003c00000 */
[----:B------:R0:W1:Y:S02]  /*4f00*/  SHFL.BFLY P6, R152, R154, R155, R156 ;  /* 0x0c00009b9a987389 */ /* 0x00006400000c009c */
[----:B01----:R-:W-:Y:S01]  /*4f10*/  ENDCOLLECTIVE ;  /* 0x000000000000791b */ /* 0x003fe20003800000 */
.L_x_19077:
[----:B------:R-:W-:Y:S01]  /*4f20*/  HFMA2.MMA R155, -RZ, RZ, 0, 4.76837158203125e-07 ;  /* 0x00000008ff9b7435 */ /* 0x000fe200000001ff */
[----:B------:R-:W-:-:S05]  /*4f30*/  MOV R150, R152 ;  /* 0x0000009800967202 */ /* 0x000fca0000000f00 */
[----:B------:R-:W-:-:S05]  /*4f40*/  FADD.FTZ R150, R147, R150 ;  /* 0x0000009693967221 */ /* 0x000fca0000010000 */
[----:B------:R-:W-:-:S07]  /*4f50*/  MOV R154, R150 ;  /* 0x00000096009a7202 */ /* 0x000fce0000000f00 */
[----:B------:R-:W-:Y:S05]  /*4f60*/  WARPSYNC.COLLECTIVE R153, `(.L_x_19078) ;  /* 0x0000000099087348 */ /* 0x000fea0003c00000 */
[----:B------:R0:W1:Y:S02]  /*4f70*/  SHFL.BFLY P6, R152, R154, R155, R156 ;  /* 0x0c00009b9a987389 */ /* 0x00006400000c009c */
[----:B01----:R-:W-:Y:S01]  /*4f80*/  ENDCOLLECTIVE ;  /* 0x000000000000791b */ /* 0x003fe20003800000 */
.L_x_19078:
[----:B------:R-:W-:Y:S01]  /*4f90*/  HFMA2.MMA R155, -RZ, RZ, 0, 9.5367431640625e-07 ;  /* 0x00000010ff9b7435 */ /* 0x000fe200000001ff */
[----:B------:R-:W-:-:S05]  /*4fa0*/  MOV R149, R152 ;  /* 0x0000009800957202 */ /* 0x000fca0000000f00 */
[----:B------:R-:W-:-:S05]  /*4fb0*/  FADD.FTZ R149, R150, R149 ;  /* 0x0000009596957221 */ /* 0x000fca0000010000 */
[----:B------:R-:W-:-:S07]  /*4fc0*/  MOV R154, R149 ;  /* 0x00000095009a7202 */ /* 0x000fce0000000f00 */
[----:B------:R-:W-:Y:S05]  /*4fd0*/  WARPSYNC.COLLECTIVE R153, `(.L_x_19079) ;  /* 0x0000000099087348 */ /* 0x000fea0003c00000 */
[----:B------:R0:W1:Y:S02]  /*4fe0*/  SHFL.BFLY P6, R152, R154, R155, R156 ;  /* 0x0c00009b9a987389 */ /* 0x00006400000c009c */
[----:B01----:R-:W-:Y:S01]  /*4ff0*/  ENDCOLLECTIVE ;  /* 0x000000000000791b */ /* 0x003fe20003800000 */
.L_x_19079:
[----:B------:R-:W-:Y:S05]  /*5000*/  BRA `(.L_x_19080) ;  /* 0xffffffe400787947 */ /* 0x000fea000383ffff */
.L_x_19081:
        /* <DEDUP_REMOVED lines=15> */
.L_x_37242:


//--------------------- .text._ZN10layer_norm13ln_fwd_kernelINS_13Kernel_traitsIf6__halfS2_S2_fjLj5120ELj1ELj1ELj4ELj16ENS_18Kernel_traits_baseILj5120EfS2_S2_S2_fjLj128EEEEELb0ELb0ELb1ELb1EEEvNS_9FwdParamsE --------------------------
	.section	.text._ZN10layer_norm13ln_fwd_kernelINS_13Kernel_traitsIf6__halfS2_S2_fjLj5120ELj1ELj1ELj4ELj16ENS_18Kernel_traits_baseILj5120EfS2_S2_S2_fjLj128EEEEELb0ELb0ELb1ELb1EEEvNS_9FwdParamsE,"ax",@progbits
	.align	128
        .global         _ZN10layer_norm13ln_fwd_kernelINS_13Kernel_traitsIf6__halfS2_S2_fjLj5120ELj1ELj1ELj4ELj16ENS_18Kernel_traits_baseILj5120EfS2_S2_S2_fjLj128EEEEELb0ELb0ELb1ELb1EEEvNS_9FwdParamsE
        .type           _ZN10layer_norm13ln_fwd_kernelINS_13Kernel_traitsIf6__halfS2_S2_fjLj5120ELj1ELj1ELj4ELj16ENS_18Kernel_traits_baseILj5120EfS2_S2_S2_fjLj128EEEEELb0ELb0ELb1ELb1EEEvNS_9FwdParamsE,@function
        .size           _ZN10layer_norm13ln_fwd_kernelINS_13Kernel_traitsIf6__halfS2_S2_fjLj5120ELj1ELj1ELj4ELj16ENS_18Kernel_traits_baseILj5120EfS2_S2_S2_fjLj128EEEEELb0ELb0ELb1ELb1EEEvNS_9FwdParamsE,(.L_x_37243 - _ZN10layer_norm13ln_fwd_kernelINS_13Kernel_traitsIf6__halfS2_S2_fjLj5120ELj1ELj1ELj4ELj16ENS_18Kernel_traits_baseILj5120EfS2_S2_S2_fjLj128EEEEELb0ELb0ELb1ELb1EEEvNS_9FwdParamsE)
        .other          _ZN10layer_norm13ln_fwd_kernelINS_13Kernel_traitsIf6__halfS2_S2_fjLj5120ELj1ELj1ELj4ELj16ENS_18Kernel_traits_baseILj5120EfS2_S2_S2_fjLj128EEEEELb0ELb0ELb1ELb1EEEvNS_9FwdParamsE,@"STO_CUDA_ENTRY STV_DEFAULT"
_ZN10layer_norm13ln_fwd_kernelINS_13Kernel_traitsIf6__halfS2_S2_fjLj5120ELj1ELj1ELj4ELj16ENS_18Kernel_traits_baseILj5120EfS2_S2_S2_fjLj128EEEEELb0ELb0ELb1ELb1EEEvNS_9FwdParamsE:
.text._ZN10layer_norm13ln_fwd_kernelINS_13Kernel_traitsIf6__halfS2_S2_fjLj5120ELj1ELj1ELj4ELj16ENS_18Kernel_traits_baseILj5120EfS2_S2_S2_fjLj128EEEEELb0ELb0ELb1ELb1EEEvNS_9FwdParamsE:
        /* <DEDUP_REMOVED lines=72> */
.L_x_19205:
        /* <DEDUP_REMOVED lines=32> */
[----:B-----5:R-:W-:Y:S01]  /*0680*/  HADD2.F32 R111, -RZ, R84.H0_H0 ;  /* 0x20000054ff6f7230 */ /* 0x020fe20000004100 */
[----:B------:R-:W-:Y:S06]  /*0690*/  BRA `(.L_x_19084) ;  /* 0x0000000000107947 */ /* 0x000fec0003800000 */
.L_x_19083:
[----:B-----5:R-:W-:Y:S02]  /*06a0*/  HADD2.F32 R111, -RZ, R88.H0_H0 ;  /* 0x20000058ff6f7230 */ /* 0x020fe40000004100 */
[----:B------:R-:W-:-:S03]  /*06b0*/  @P0 HADD2.F32 R2, -RZ, R84.H0_H0 ;  /* 0x20000054ff020230 */ /* 0x000fc60000004100 */
[----:B------:R-:W-:-:S04]  /*06c0*/  FMUL.FTZ R111, R111, UR8 ;  /* 0x000000086f6f7c20 */ /* 0x000fc80008410000 */
[----:B------:R-:W-:-:S07]  /*06d0*/  @P0 FADD.FTZ R111, R111, R2 ;  /* 0x000000026f6f0221 */ /* 0x000fce0000010000 */
.L_x_19084:
[----:B------:R-:W-:Y:S05]  /*06e0*/  BSYNC B0 ;  /* 0x0000000000007941 */ /* 0x000fea0003800000 */
.L_x_19082:
[----:B------:R-:W-:Y:S04]  /*06f0*/  BSSY B0, `(.L_x_19085) ;  /* 0x000000a000007945 */ /* 0x000fe80003800000 */
[----:B------:R-:W-:Y:S05]  /*0700*/  @P3 BRA `(.L_x_19086) ;  /* 0x0000000000103947 */ /* 0x000fea0003800000 */
[----:B------:R-:W-:Y:S01]  /*0710*/  HFMA2.MMA R113, -RZ, RZ, 0, 0 ;  /* 0x00000000ff717435 */ /* 0x000fe200000001ff */
[----:B------:R-:W-:Y:S10]  /*0720*/  @!P0 BRA `(.L_x_19087) ;  /* 0x0000000000188947 */ /* 0x000ff40003800000 */
[----:B-----5:R-:W-:Y:S01]  /*0730*/  HADD2.F32 R113, -RZ, R84.H1_H1 ;  /* 0x30000054ff717230 */ /* 0x020fe20000004100 */
[----:B------:R-:W-:Y:S06]  /*0740*/  BRA `(.L_x_19087) ;  /* 0x0000000000107947 */ /* 0x000fec0003800000 */
.L_x_19086:
[----:B-----5:R-:W-:Y:S02]  /*0750*/  HADD2.F32 R113, -RZ, R88.H1_H1 ;  /* 0x30000058ff717230 */ /* 0x020fe40000004100 */
[----:B------:R-:W-:-:S03]  /*0760*/  @P0 HADD2.F32 R2, -RZ, R84.H1_H1 ;  /* 0x30000054ff020230 */ /* 0x000fc60000004100 */
[----:B------:R-:W-:-:S04]  /*0770*/  FMUL.FTZ R113, R113, UR8 ;  /* 0x0000000871717c20 */ /* 0x000fc80008410000 */
[----:B------:R-:W-:-:S07]  /*0780*/  @P0 FADD.FTZ R113, R113, R2 ;  /* 0x0000000271710221 */ /* 0x000fce0000010000 */
.L_x_19087:
[----:B------:R-:W-:Y:S05]  /*0790*/  BSYNC B0 ;  /* 0x0000000000007941 */ /* 0x000fea0003800000 */
.L_x_19085:
[----:B------:R-:W-:Y:S04]  /*07a0*/  BSSY B0, `(.L_x_19088) ;  /* 0x000000a000007945 */ /* 0x000fe80003800000 */
[----:B------:R-:W-:Y:S05]  /*07b0*/  @P3 BRA `(.L_x_19089) ;  /* 0x0000000000103947 */ /* 0x000fea0003800000 */
[----:B------:R-:W-:Y:S01]  /*07c0*/  MOV R115, RZ ;  /* 0x000000ff00737202 */ /* 0x000fe20000000f00 */
[----:B------:R-:W-:Y:S06]  /*07d0*/  @!P0 BRA `(.L_x_19090) ;  /* 0x0000000000188947 */ /* 0x000fec0003800000 */
[----:B-----5:R-:W-:Y:S01]  /*07e0*/  HADD2.F32 R115, -RZ, R85.H0_H0 ;  /* 0x20000055ff737230 */ /* 0x020fe20000004100 */
[----:B------:R-:W-:Y:S06]  /*07f0*/  BRA `(.L_x_19090) ;  /* 0x0000000000107947 */ /* 0x000fec0003800000 */
.L_x_19089:
[----:B-----5:R-:W-:Y:S02]  /*0800*/  HADD2.F32 R115, -RZ, R89.H0_H0 ;  /* 0x20000059ff737230 */ /* 0x020fe40000004100 */
[----:B------:R-:W-:-:S03]  /*0810*/  @P0 HADD2.F32 R2, -RZ, R85.H0_H0 ;  /* 0x20000055ff020230 */ /* 0x000fc60000004100 */
[----:B------:R-:W-:-:S04]  /*0820*/  FMUL.FTZ R115, R115, UR8 ;  /* 0x0000000873737c20 */ /* 0x000fc80008410000 */
[----:B------:R-:W-:-:S07]  /*0830*/  @P0 FADD.FTZ R115, R115, R2 ;  /* 0x0000000273730221 */ /* 0x000fce0000010000 */
.L_x_19090:
[----:B------:R-:W-:Y:S05]  /*0840*/  BSYNC B0 ;  /* 0x0000000000007941 */ /* 0x000fea0003800000 */
.L_x_19088:
[----:B------:R-:W-:Y:S04]  /*0850*/  BSSY B0, `(.L_x_19091) ;  /* 0x000000a000007945 */ /* 0x000fe80003800000 */
[----:B------:R-:W-:Y:S05]  /*0860*/  @P3 BRA `(.L_x_19092) ;  /* 0x0000000000103947 */ /* 0x000fea0003800000 */
[----:B------:R-:W-:Y:S01]  /*0870*/  HFMA2.MMA R117, -RZ, RZ, 0, 0 ;  /* 0x00000000ff757435 */ /* 0x000fe200000001ff */
[----:B------:R-:W-:Y:S10]  /*0880*/  @!P0 BRA `(.L_x_19093) ;  /* 0x0000000000188947 */ /* 0x000ff40003800000 */
[----:B-----5:R-:W-:Y:S01]  /*0890*/  HADD2.F32 R117, -RZ, R85.H1_H1 ;  /* 0x30000055ff757230 */ /* 0x020fe20000004100 */
[----:B------:R-:W-:Y:S06]  /*08a0*/  BRA `(.L_x_19093) ;  /* 0x0000000000107947 */ /* 0x000fec0003800000 */
.L_x_19092:
[----:B-----5:R-:W-:Y:S02]  /*08b0*/  HADD2.F32 R117, -RZ, R89.H1_H1 ;  /* 0x30000059ff757230 */ /* 0x020fe40000004100 */
[----:B------:R-:W-:-:S03]  /*08c0*/  @P0 HADD2.F32 R2, -RZ, R85.H1_H1 ;  /* 0x30000055ff020230 */ /* 0x000fc60000004100 */
[----:B------:R-:W-:-:S04]  /*08d0*/  FMUL.FTZ R117, R117, UR8 ;  /* 0x0000000875757c20 */ /* 0x000fc80008410000 */
[----:B------:R-:W-:-:S07]  /*08e0*/  @P0 FADD.FTZ R117, R117, R2 ;  /* 0x0000000275750221 */ /* 0x000fce0000010000 */
.L_x_19093:
[----:B------:R-:W-:Y:S05]  /*08f0*/  BSYNC B0 ;  /* 0x0000000000007941 */ /* 0x000fea0003800000 */
.L_x_19091:
[----:B------:R-:W-:Y:S04]  /*0900*/  BSSY B0, `(.L_x_19094) ;  /* 0x000000a000007945 */ /* 0x000fe80003800000 */
[----:B------:R-:W-:Y:S05]  /*0910*/  @P3 BRA `(.L_x_19095) ;  /* 0x0000000000103947 */ /* 0x000fea0003800000 */
[----:B------:R-:W-:Y:S01]  /*0920*/  MOV R119, RZ ;  /* 0x000000ff00777202 */ /* 0x000fe20000000f00 */
[----:B------:R-:W-:Y:S06]  /*0930*/  @!P0 BRA `(.L_x_19096) ;  /* 0x0000000000188947 */ /* 0x000fec0003800000 */
[----:B-----5:R-:W-:Y:S01]  /*0940*/  HADD2.F32 R119, -RZ, R86.H0_H0 ;  /* 0x20000056ff777230 */ /* 0x020fe20000004100 */
[----:B------:R-:W-:Y:S06]  /*0950*/  BRA `(.L_x_19096) ;  /* 0x0000000000107947 */ /* 0x000fec0003800000 */
.L_x_19095:
[----:B-----5:R-:W-:Y:S02]  /*0960*/  HADD2.F32 R119, -RZ, R90.H0_H0 ;  /* 0x2000005aff777230 */ /* 0x020fe40000004100 */
[----:B------:R-:W-:-:S03]  /*0970*/  @P0 HADD2.F32 R2, -RZ, R86.H0_H0 ;  /* 0x20000056ff020230 */ /* 0x000fc60000004100 */
[----:B------:R-:W-:-:S04]  /*0980*/  FMUL.FTZ R119, R119, UR8 ;  /* 0x0000000877777c20 */ /* 0x000fc80008410000 */
[----:B------:R-:W-:-:S07]  /*0990*/  @P0 FADD.FTZ R119, R119, R2 ;  /* 0x0000000277770221 */ /* 0x000fce0000010000 */
.L_x_19096:
[----:B------:R-:W-:Y:S05]  /*09a0*/  BSYNC B0 ;  /* 0x0000000000007941 */ /* 0x000fea0003800000 */
.L_x_19094:
[----:B------:R-:W-:Y:S04]  /*09b0*/  BSSY B0, `(.L_x_19097) ;  /* 0x000000a000007945 */ /* 0x000fe80003800000 */
[----:B------:R-:W-:Y:S05]  /*09c0*/  @P3 BRA `(.L_x_19098) ;  /* 0x0000000000103947 */ /* 0x000fea0003800000 */
[----:B------:R-:W-:Y:S01]  /*09d0*/  HFMA2.MMA R121, -RZ, RZ, 0, 0 ;  /* 0x00000000ff797435 */ /* 0x000fe200000001ff */
[----:B------:R-:W-:Y:S10]  /*09e0*/  @!P0 BRA `(.L_x_19099) ;  /* 0x0000000000188947 */ /* 0x000ff40003800000 */
[----:B-----5:R-:W-:Y:S01]  /*09f0*/  HADD2.F32 R121, -RZ, R86.H1_H1 ;  /* 0x30000056ff797230 */ /* 0x020fe20000004100 */
[----:B------:R-:W-:Y:S06]  /*0a00*/  BRA `(.L_x_19099) ;  /* 0x0000000000107947 */ /* 0x000fec0003800000 */
.L_x_19098:
[----:B-----5:R-:W-:Y:S02]  /*0a10*/  HADD2.F32 R121, -RZ, R90.H1_H1 ;  /* 0x3000005aff797230 */ /* 0x020fe40000004100 */
[----:B------:R-:W-:-:S03]  /*0a20*/  @P0 HADD2.F32 R2, -RZ, R86.H1_H1 ;  /* 0x30000056ff020230 */ /* 0x000fc60000004100 */
[----:B------:R-:W-:-:S04]  /*0a30*/  FMUL.FTZ R121, R121, UR8 ;  /* 0x0000000879797c20 */ /* 0x000fc80008410000 */
[----:B------:R-:W-:-:S07]  /*0a40*/  @P0 FADD.FTZ R121, R121, R2 ;  /* 0x0000000279790221 */ /* 0x000fce0000010000 */
.L_x_19099:
[----:B------:R-:W-:Y:S05]  /*0a50*/  BSYNC B0 ;  /* 0x0000000000007941 */ /* 0x000fea0003800000 */
.L_x_19097:
[----:B------:R-:W-:Y:S04]  /*0a60*/  BSSY B0, `(.L_x_19100) ;  /* 0x000000a000007945 */ /* 0x000fe80003800000 */
[----:B------:R-:W-:Y:S05]  /*0a70*/  @P3 BRA `(.L_x_19101) ;  /* 0x0000000000103947 */ /* 0x000fea0003800000 */
[----:B------:R-:W-:Y:S01]  /*0a80*/  MOV R123, RZ ;  /* 0x000000ff007b7202 */ /* 0x000fe20000000f00 */
[----:B------:R-:W-:Y:S06]  /*0a90*/  @!P0 BRA `(.L_x_19102) ;  /* 0x0000000000188947 */ /* 0x000fec0003800000 */
[----:B-----5:R-:W-:Y:S01]  /*0aa0*/  HADD2.F32 R123, -RZ, R87.H0_H0 ;  /* 0x20000057ff7b7230 */ /* 0x020fe20000004100 */
[----:B------:R-:W-:Y:S06]  /*0ab0*/  BRA `(.L_x_19102) ;  /* 0x0000000000107947 */ /* 0x000fec0003800000 */
.L_x_19101:
[----:B-----5:R-:W-:Y:S02]  /*0ac0*/  HADD2.F32 R123, -RZ, R91.H0_H0 ;  /* 0x2000005bff7b7230 */ /* 0x020fe40000004100 */
[----:B------:R-:W-:-:S03]  /*0ad0*/  @P0 HADD2.F32 R2, -RZ, R87.H0_H0 ;  /* 0x20000057ff020230 */ /* 0x000fc60000004100 */
[----:B------:R-:W-:-:S04]  /*0ae0*/  FMUL.FTZ R123, R123, UR8 ;  /* 0x000000087b7b7c20 */ /* 0x000fc80008410000 */
[----:B------:R-:W-:-:S07]  /*0af0*/  @P0 FADD.FTZ R123, R123, R2 ;  /* 0x000000027b7b0221 */ /* 0x000fce0000010000 */
.L_x_19102:
[----:B------:R-:W-:Y:S05]  /*0b00*/  BSYNC B0 ;  /* 0x0000000000007941 */ /* 0x000fea0003800000 */
.L_x_19100:
[----:B------:R-:W-:Y:S04]  /*0b10*/  BSSY B0, `(.L_x_19103) ;  /* 0x000000a000007945 */ /* 0x000fe80003800000 */
[----:B------:R-:W-:Y:S05]  /*0b20*/  @P3 BRA `(.L_x_19104) ;  /* 0x0000000000103947 */ /* 0x000fea0003800000 */
[----:B------:R-:W-:Y:S01]  /*0b30*/  HFMA2.MMA R125, -RZ, RZ, 0, 0 ;  /* 0x00000000ff7d7435 */ /* 0x000fe200000001ff */
[----:B------:R-:W-:Y:S10]  /*0b40*/  @!P0 BRA `(.L_x_19105) ;  /* 0x0000000000188947 */ /* 0x000ff40003800000 */
[----:B-----5:R-:W-:Y:S01]  /*0b50*/  HADD2.F32 R125, -RZ, R87.H1_H1 ;  /* 0x30000057ff7d7230 */ /* 0x020fe20000004100 */
[----:B------:R-:W-:Y:S06]  /*0b60*/  BRA `(.L_x_19105) ;  /* 0x0000000000107947 */ /* 0x000fec0003800000 */
.L_x_19104:
[----:B-----5:R-:W-:Y:S02]  /*0b70*/  HADD2.F32 R125, -RZ, R91.H1_H1 ;  /* 0x3000005bff7d7230 */ /* 0x020fe40000004100 */
[----:B------:R-:W-:-:S03]  /*0b80*/  @P0 HADD2.F32 R2, -RZ, R87.H1_H1 ;  /* 0x30000057ff020230 */ /* 0x000fc60000004100 */
[----:B------:R-:W-:-:S04]  /*0b90*/  FMUL.FTZ R125, R125, UR8 ;  /* 0x000000087d7d7c20 */ /* 0x000fc80008410000 */
[----:B------:R-:W-:-:S07]  /*0ba0*/  @P0 FADD.FTZ R125, R125, R2 ;  /* 0x000000027d7d0221 */ /* 0x000fce0000010000 */
.L_x_19105:
[----:B------:R-:W-:Y:S05]  /*0bb0*/  BSYNC B0 ;  /* 0x0000000000007941 */ /* 0x000fea0003800000 */
.L_x_19103:
        /* <DEDUP_REMOVED lines=21> */
.L_x_19107:
[----:B-----5:R-:W-:Y:S02]  /*0d10*/  HADD2.F32 R127, -RZ, R88.H0_H0 ;  /* 0x20000058ff7f7230 */ /* 0x020fe40000004100 */
[----:B0-----:R-:W-:-:S03]  /*0d20*/  @P0 HADD2.F32 R92, -RZ, R84.H0_H0 ;  /* 0x20000054ff5c0230 */ /* 0x001fc60000004100 */
[----:B------:R-:W-:-:S04]  /*0d30*/  FMUL.FTZ R127, R127, UR8 ;  /* 0x000000087f7f7c20 */ /* 0x000fc80008410000 */
[----:B------:R-:W-:-:S07]  /*0d40*/  @P0 FADD.FTZ R127, R92, R127 ;  /* 0x0000007f5c7f0221 */ /* 0x000fce0000010000 */
.L_x_19108:
[----:B------:R-:W-:Y:S05]  /*0d50*/  BSYNC B0 ;  /* 0x0000000000007941 */ /* 0x000fea0003800000 */
.L_x_19106:
[----:B------:R-:W-:Y:S04]  /*0d60*/  BSSY B0, `(.L_x_19109) ;  /* 0x000000a000007945 */ /* 0x000fe80003800000 */
[----:B------:R-:W-:Y:S05]  /*0d70*/  @P3 BRA `(.L_x_19110) ;  /* 0x0000000000103947 */ /* 0x000fea0003800000 */
[----:B------:R-:W-:Y:S01]  /*0d80*/  HFMA2.MMA R129, -RZ, RZ, 0, 0 ;  /* 0x00000000ff817435 */ /* 0x000fe200000001ff */
[----:B------:R-:W-:Y:S10]  /*0d90*/  @!P0 BRA `(.L_x_19111) ;  /* 0x0000000000188947 */ /* 0x000ff40003800000 */
[----:B-----5:R-:W-:Y:S01]  /*0da0*/  HADD2.F32 R129, -RZ, R84.H1_H1 ;  /* 0x30000054ff817230 */ /* 0x020fe20000004100 */
[----:B------:R-:W-:Y:S06]  /*0db0*/  BRA `(.L_x_19111) ;  /* 0x0000000000107947 */ /* 0x000fec0003800000 */
.L_x_19110:
[----:B-----5:R-:W-:Y:S02]  /*0dc0*/  HADD2.F32 R129, -RZ, R88.H1_H1 ;  /* 0x30000058ff817230 */ /* 0x020fe40000004100 */
[----:B0-----:R-:W-:-:S03]  /*0dd0*/  @P0 HADD2.F32 R92, -RZ, R84.H1_H1 ;  /* 0x30000054ff5c0230 */ /* 0x001fc60000004100 */
[----:B------:R-:W-:-:S04]  /*0de0*/  FMUL.FTZ R129, R129, UR8 ;  /* 0x0000000881817c20 */ /* 0x000fc80008410000 */
[----:B------:R-:W-:-:S07]  /*0df0*/  @P0 FADD.FTZ R129, R92, R129 ;  /* 0x000000815c810221 */ /* 0x000fce0000010000 */
.L_x_19111:
[----:B------:R-:W-:Y:S05]  /*0e00*/  BSYNC B0 ;  /* 0x0000000000007941 */ /* 0x000fea0003800000 */
.L_x_19109:
[----:B------:R-:W-:Y:S04]  /*0e10*/  BSSY B0, `(.L_x_19112) ;  /* 0x000000a000007945 */ /* 0x000fe80003800000 */
[----:B------:R-:W-:Y:S05]  /*0e20*/  @P3 BRA `(.L_x_19113) ;  /* 0x0000000000103947 */ /* 0x000fea0003800000 */
[----:B------:R-:W-:Y:S01]  /*0e30*/  MOV R131, RZ ;  /* 0x000000ff00837202 */ /* 0x000fe20000000f00 */
[----:B------:R-:W-:Y:S06]  /*0e40*/  @!P0 BRA `(.L_x_19114) ;  /* 0x0000000000188947 */ /* 0x000fec0003800000 */
[----:B-----5:R-:W-:Y:S01]  /*0e50*/  HADD2.F32 R131, -RZ, R85.H0_H0 ;  /* 0x20000055ff837230 */ /* 0x020fe20000004100 */
[----:B------:R-:W-:Y:S06]  /*0e60*/  BRA `(.L_x_19114) ;  /* 0x0000000000107947 */ /* 0x000fec0003800000 */
.L_x_19113:
[----:B-----5:R-:W-:Y:S02]  /*0e70*/  HADD2.F32 R131, -RZ, R89.H0_H0 ;  /* 0x20000059ff837230 */ /* 0x020fe40000004100 */
[----:B0-----:R-:W-:-:S03]  /*0e80*/  @P0 HADD2.F32 R92, -RZ, R85.H0_H0 ;  /* 0x20000055ff5c0230 */ /* 0x001fc60000004100 */
[----:B------:R-:W-:-:S04]  /*0e90*/  FMUL.FTZ R131, R131, UR8 ;  /* 0x0000000883837c20 */ /* 0x000fc80008410000 */
[----:B------:R-:W-:-:S07]  /*0ea0*/  @P0 FADD.FTZ R131, R92, R131 ;  /* 0x000000835c830221 */ /* 0x000fce0000010000 */
.L_x_19114:
[----:B------:R-:W-:Y:S05]  /*0eb0*/  BSYNC B0 ;  /* 0x0000000000007941 */ /* 0x000fea0003800000 */
.L_x_19112:
[----:B------:R-:W-:Y:S04]  /*0ec0*/  BSSY B0, `(.L_x_19115) ;  /* 0x000000a000007945 */ /* 0x000fe80003800000 */
[----:B------:R-:W-:Y:S05]  /*0ed0*/  @P3 BRA `(.L_x_19116) ;  /* 0x0000000000103947 */ /* 0x000fea0003800000 */
[----:B------:R-:W-:Y:S01]  /*0ee0*/  HFMA2.MMA R133, -RZ, RZ, 0, 0 ;  /* 0x00000000ff857435 */ /* 0x000fe200000001ff */
[----:B------:R-:W-:Y:S10]  /*0ef0*/  @!P0 BRA `(.L_x_19117) ;  /* 0x0000000000188947 */ /* 0x000ff40003800000 */
[----:B-----5:R-:W-:Y:S01]  /*0f00*/  HADD2.F32 R133, -RZ, R85.H1_H1 ;  /* 0x30000055ff857230 */ /* 0x020fe20000004100 */
[----:B------:R-:W-:Y:S06]  /*0f10*/  BRA `(.L_x_19117) ;  /* 0x0000000000107947 */ /* 0x000fec0003800000 */
.L_x_19116:
[----:B-----5:R-:W-:Y:S02]  /*0f20*/  HADD2.F32 R133, -RZ, R89.H1_H1 ;  /* 0x30000059ff857230 */ /* 0x020fe40000004100 */
[----:B0-----:R-:W-:-:S03]  /*0f30*/  @P0 HADD2.F32 R92, -RZ, R85.H1_H1 ;  /* 0x30000055ff5c0230 */ /* 0x001fc60000004100 */
[----:B------:R-:W-:-:S04]  /*0f40*/  FMUL.FTZ R133, R133, UR8 ;  /* 0x0000000885857c20 */ /* 0x000fc80008410000 */
[----:B------:R-:W-:-:S07]  /*0f50*/  @P0 FADD.FTZ R133, R92, R133 ;  /* 0x000000855c850221 */ /* 0x000fce0000010000 */
.L_x_19117:
[----:B------:R-:W-:Y:S05]  /*0f60*/  BSYNC B0 ;  /* 0x0000000000007941 */ /* 0x000fea0003800000 */
.L_x_19115:
[----:B------:R-:W-:Y:S04]  /*0f70*/  BSSY B0, `(.L_x_19118) ;  /* 0x000000a000007945 */ /* 0x000fe80003800000 */
[----:B------:R-:W-:Y:S05]  /*0f80*/  @P3 BRA `(.L_x_19119) ;  /* 0x0000000000103947 */ /* 0x000fea0003800000 */
[----:B------:R-:W-:Y:S01]  /*0f90*/  MOV R135, RZ ;  /* 0x000000ff00877202 */ /* 0x000fe20000000f00 */
[----:B------:R-:W-:Y:S06]  /*0fa0*/  @!P0 BRA `(.L_x_19120) ;  /* 0x0000000000188947 */ /* 0x000fec0003800000 */
[----:B-----5:R-:W-:Y:S01]  /*0fb0*/  HADD2.F32 R135, -RZ, R86.H0_H0 ;  /* 0x20000056ff877230 */ /* 0x020fe20000004100 */
[----:B------:R-:W-:Y:S06]  /*0fc0*/  BRA `(.L_x_19120) ;  /* 0x0000000000107947 */ /* 0x000fec0003800000 */
.L_x_19119:
[----:B-----5:R-:W-:Y:S02]  /*0fd0*/  HADD2.F32 R135, -RZ, R90.H0_H0 ;  /* 0x2000005aff877230 */ /* 0x020fe40000004100 */
[----:B0-----:R-:W-:-:S03]  /*0fe0*/  @P0 HADD2.F32 R92, -RZ, R86.H0_H0 ;  /* 0x20000056ff5c0230 */ /* 0x001fc60000004100 */
[----:B------:R-:W-:-:S04]  /*0ff0*/  FMUL.FTZ R135, R135, UR8 ;  /* 0x0000000887877c20 */ /* 0x000fc80008410000 */
[----:B------:R-:W-:-:S07]  /*1000*/  @P0 FADD.FTZ R135, R92, R135 ;  /* 0x000000875c870221 */ /* 0x000fce0000010000 */
.L_x_19120:
[----:B------:R-:W-:Y:S05]  /*1010*/  BSYNC B0 ;  /* 0x0000000000007941 */ /* 0x000fea0003800000 */
.L_x_19118:
[----:B------:R-:W-:Y:S04]  /*1020*/  BSSY B0, `(.L_x_19121) ;  /* 0x000000a000007945 */ /* 0x000fe80003800000 */
[----:B------:R-:W-:Y:S05]  /*1030*/  @P3 BRA `(.L_x_19122) ;  /* 0x0000000000103947 */ /* 0x000fea0003800000 */
[----:B------:R-:W-:Y:S01]  /*1040*/  HFMA2.MMA R137, -RZ, RZ, 0, 0 ;  /* 0x00000000ff897435 */ /* 0x000fe200000001ff */
[----:B------:R-:W-:Y:S10]  /*1050*/  @!P0 BRA `(.L_x_19123) ;  /* 0x0000000000188947 */ /* 0x000ff40003800000 */
[----:B-----5:R-:W-:Y:S01]  /*1060*/  HADD2.F32 R137, -RZ, R86.H1_H1 ;  /* 0x30000056ff897230 */ /* 0x020fe20000004100 */
[----:B------:R-:W-:Y:S06]  /*1070*/  BRA `(.L_x_19123) ;  /* 0x0000000000107947 */ /* 0x000fec0003800000 */
.L_x_19122:
[----:B-----5:R-:W-:Y:S02]  /*1080*/  HADD2.F32 R137, -RZ, R90.H1_H1 ;  /* 0x3000005aff897230 */ /* 0x020fe40000004100 */
[----:B0-----:R-:W-:-:S03]  /*1090*/  @P0 HADD2.F32 R92, -RZ, R86.H1_H1 ;  /* 0x30000056ff5c0230 */ /* 0x001fc60000004100 */
[----:B------:R-:W-:-:S04]  /*10a0*/  FMUL.FTZ R137, R137, UR8 ;  /* 0x0000000889897c20 */ /* 0x000fc80008410000 */
[----:B------:R-:W-:-:S07]  /*10b0*/  @P0 FADD.FTZ R137, R92, R137 ;  /* 0x000000895c890221 */ /* 0x000fce0000010000 */
.L_x_19123:
[----:B------:R-:W-:Y:S05]  /*10c0*/  BSYNC B0 ;  /* 0x0000000000007941 */ /* 0x000fea0003800000 */
.L_x_19121:
[----:B------:R-:W-:Y:S04]  /*10d0*/  BSSY B0, `(.L_x_19124) ;  /* 0x000000a000007945 */ /* 0x000fe80003800000 */
[----:B------:R-:W-:Y:S05]  /*10e0*/  @P3 BRA `(.L_x_19125) ;  /* 0x0000000000103947 */ /* 0x000fea0003800000 */
[----:B------:R-:W-:Y:S01]  /*10f0*/  MOV R139, RZ ;  /* 0x000000ff008b7202 */ /* 0x000fe20000000f00 */
[----:B------:R-:W-:Y:S06]  /*1100*/  @!P0 BRA `(.L_x_19126) ;  /* 0x0000000000188947 */ /* 0x000fec0003800000 */
[----:B-----5:R-:W-:Y:S01]  /*1110*/  HADD2.F32 R139, -RZ, R87.H0_H0 ;  /* 0x20000057ff8b7230 */ /* 0x020fe20000004100 */
[----:B------:R-:W-:Y:S06]  /*1120*/  BRA `(.L_x_19126) ;  /* 0x0000000000107947 */ /* 0x000fec0003800000 */
.L_x_19125:
[----:B-----5:R-:W-:Y:S02]  /*1130*/  HADD2.F32 R139, -RZ, R91.H0_H0 ;  /* 0x2000005bff8b7230 */ /* 0x020fe40000004100 */
[----:B0-----:R-:W-:-:S03]  /*1140*/  @P0 HADD2.F32 R92, -RZ, R87.H0_H0 ;  /* 0x20000057ff5c0230 */ /* 0x001fc60000004100 */
[----:B------:R-:W-:-:S04]  /*1150*/  FMUL.FTZ R139, R139, UR8 ;  /* 0x000000088b8b7c20 */ /* 0x000fc80008410000 */
[----:B------:R-:W-:-:S07]  /*1160*/  @P0 FADD.FTZ R139, R92, R139 ;  /* 0x0000008b5c8b0221 */ /* 0x000fce0000010000 */
.L_x_19126:
[----:B------:R-:W-:Y:S05]  /*1170*/  BSYNC B0 ;  /* 0x0000000000007941 */ /* 0x000fea0003800000 */
.L_x_19124:
[----:B------:R-:W-:Y:S04]  /*1180*/  BSSY B0, `(.L_x_19127) ;  /* 0x000000a000007945 */ /* 0x000fe80003800000 */
[----:B------:R-:W-:Y:S05]  /*1190*/  @P3 BRA `(.L_x_19128) ;  /* 0x0000000000103947 */ /* 0x000fea0003800000 */
[----:B------:R-:W-:Y:S01]  /*11a0*/  HFMA2.MMA R141, -RZ, RZ, 0, 0 ;  /* 0x00000000ff8d7435 */ /* 0x000fe200000001ff */
[----:B------:R-:W-:Y:S10]  /*11b0*/  @!P0 BRA `(.L_x_19129) ;  /* 0x0000000000188947 */ /* 0x000ff40003800000 */
[----:B-----5:R-:W-:Y:S01]  /*11c0*/  HADD2.F32 R141, -RZ, R87.H1_H1 ;  /* 0x30000057ff8d7230 */ /* 0x020fe20000004100 */
[----:B------:R-:W-:Y:S06]  /*11d0*/  BRA `(.L_x_19129) ;  /* 0x0000000000107947 */ /* 0x000fec0003800000 */
.L_x_19128:
[----:B-----5:R-:W-:Y:S02]  /*11e0*/  HADD2.F32 R141, -RZ, R91.H1_H1 ;  /* 0x3000005bff8d7230 */ /* 0x020fe40000004100 */
[----:B0-----:R-:W-:-:S03]  /*11f0*/  @P0 HADD2.F32 R92, -RZ, R87.H1_H1 ;  /* 0x30000057ff5c0230 */ /* 0x001fc60000004100 */
[----:B------:R-:W-:-:S04]  /*1200*/  FMUL.FTZ R141, R141, UR8 ;  /* 0x000000088d8d7c20 */ /* 0x000fc80008410000 */
[----:B------:R-:W-:-:S07]  /*1210*/  @P0 FADD.FTZ R141, R92, R141 ;  /* 0x0000008d5c8d0221 */ /* 0x000fce0000010000 */
.L_x_19129:
[----:B------:R-:W-:Y:S05]  /*1220*/  BSYNC B0 ;  /* 0x0000000000007941 */ /* 0x000fea0003800000 */
.L_x_19127:
        /* <DEDUP_REMOVED lines=20> */
.L_x_19131:
[----:B-----5:R-:W-:Y:S02]  /*1370*/  HADD2.F32 R143, -RZ, R88.H0_H0 ;  /* 0x20000058ff8f7230 */ /* 0x020fe40000004100 */
[----:B--2---:R-:W-:-:S03]  /*1380*/  @P0 HADD2.F32 R92, -RZ, R84.H0_H0 ;  /* 0x20000054ff5c0230 */ /* 0x004fc60000004100 */
[----:B------:R-:W-:-:S04]  /*1390*/  FMUL.FTZ R143, R143, UR8 ;  /* 0x000000088f8f7c20 */ /* 0x000fc80008410000 */
[----:B------:R-:W-:-:S07]  /*13a0*/  @P0 FADD.FTZ R143, R92, R143 ;  /* 0x0000008f5c8f0221 */ /* 0x000fce0000010000 */
.L_x_19132:
[----:B------:R-:W-:Y:S05]  /*13b0*/  BSYNC B0 ;  /* 0x0000000000007941 */ /* 0x000fea0003800000 */
.L_x_19130:
[----:B------:R-:W-:Y:S04]  /*13c0*/  BSSY B0, `(.L_x_19133) ;  /* 0x000000a000007945 */ /* 0x000fe80003800000 */
[----:B------:R-:W-:Y:S05]  /*13d0*/  @P3 BRA `(.L_x_19134) ;  /* 0x0000000000103947 */ /* 0x000fea0003800000 */
[----:B------:R-:W-:Y:S01]  /*13e0*/  HFMA2.MMA R145, -RZ, RZ, 0, 0 ;  /* 0x00000000ff917435 */ /* 0x000fe200000001ff */
[----:B------:R-:W-:Y:S10]  /*13f0*/  @!P0 BRA `(.L_x_19135) ;  /* 0x0000000000188947 */ /* 0x000ff40003800000 */
[----:B-----5:R-:W-:Y:S01]  /*1400*/  HADD2.F32 R145, -RZ, R84.H1_H1 ;  /* 0x30000054ff917230 */ /* 0x020fe20000004100 */
[----:B------:R-:W-:Y:S06]  /*1410*/  BRA `(.L_x_19135) ;  /* 0x0000000000107947 */ /* 0x000fec0003800000 */
.L_x_19134:
[----:B-----5:R-:W-:Y:S02]  /*1420*/  HADD2.F32 R145, -RZ, R88.H1_H1 ;  /* 0x30000058ff917230 */ /* 0x020fe40000004100 */
[----:B--2---:R-:W-:-:S03]  /*1430*/  @P0 HADD2.F32 R92, -RZ, R84.H1_H1 ;  /* 0x30000054ff5c0230 */ /* 0x004fc60000004100 */
[----:B------:R-:W-:-:S04]  /*1440*/  FMUL.FTZ R145, R145, UR8 ;  /* 0x0000000891917c20 */ /* 0x000fc80008410000 */
[----:B------:R-:W-:-:S07]  /*1450*/  @P0 FADD.FTZ R145, R92, R145 ;  /* 0x000000915c910221 */ /* 0x000fce0000010000 */
.L_x_19135:
[----:B------:R-:W-:Y:S05]  /*1460*/  BSYNC B0 ;  /* 0x0000000000007941 */ /* 0x000fea0003800000 */
.L_x_19133:
[----:B------:R-:W-:Y:S04]  /*1470*/  BSSY B0, `(.L_x_19136) ;  /* 0x000000a000007945 */ /* 0x000fe80003800000 */
[----:B------:R-:W-:Y:S05]  /*1480*/  @P3 BRA `(.L_x_19137) ;  /* 0x0000000000103947 */ /* 0x000fea0003800000 */
[----:B------:R-:W-:Y:S01]  /*1490*/  MOV R147, RZ ;  /* 0x000000ff00937202 */ /* 0x000fe20000000f00 */
[----:B------:R-:W-:Y:S06]  /*14a0*/  @!P0 BRA `(.L_x_19138) ;  /* 0x0000000000188947 */ /* 0x000fec0003800000 */
[----:B-----5:R-:W-:Y:S01]  /*14b0*/  HADD2.F32 R147, -RZ, R85.H0_H0 ;  /* 0x20000055ff937230 */ /* 0x020fe20000004100 */
[----:B------:R-:W-:Y:S06]  /*14c0*/  BRA `(.L_x_19138) ;  /* 0x0000000000107947 */ /* 0x000fec0003800000 */
.L_x_19137:
[----:B-----5:R-:W-:Y:S02]  /*14d0*/  HADD2.F32 R147, -RZ, R89.H0_H0 ;  /* 0x20000059ff937230 */ /* 0x020fe40000004100 */
[----:B--2---:R-:W-:-:S03]  /*14e0*/  @P0 HADD2.F32 R92, -RZ, R85.H0_H0 ;  /* 0x20000055ff5c0230 */ /* 0x004fc60000004100 */
[----:B------:R-:W-:-:S04]  /*14f0*/  FMUL.FTZ R147, R147, UR8 ;  /* 0x0000000893937c20 */ /* 0x000fc80008410000 */
[----:B------:R-:W-:-:S07]  /*1500*/  @P0 FADD.FTZ R147, R92, R147 ;  /* 0x000000935c930221 */ /* 0x000fce0000010000 */
.L_x_19138:
[----:B------:R-:W-:Y:S05]  /*1510*/  BSYNC B0 ;  /* 0x0000000000007941 */ /* 0x000fea0003800000 */
.L_x_19136:
[----:B------:R-:W-:Y:S04]  /*1520*/  BSSY B0, `(.L_x_19139) ;  /* 0x000000a000007945 */ /* 0x000fe80003800000 */
[----:B------:R-:W-:Y:S05]  /*1530*/  @P3 BRA `(.L_x_19140) ;  /* 0x0000000000103947 */ /* 0x000fea0003800000 */
[----:B------:R-:W-:Y:S01]  /*1540*/  HFMA2.MMA R149, -RZ, RZ, 0, 0 ;  /* 0x00000000ff957435 */ /* 0x000fe200000001ff */
[----:B------:R-:W-:Y:S10]  /*1550*/  @!P0 BRA `(.L_x_19141) ;  /* 0x0000000000188947 */ /* 0x000ff40003800000 */
[----:B-----5:R-:W-:Y:S01]  /*1560*/  HADD2.F32 R149, -RZ, R85.H1_H1 ;  /* 0x30000055ff957230 */ /* 0x020fe20000004100 */
[----:B------:R-:W-:Y:S06]  /*1570*/  BRA `(.L_x_19141) ;  /* 0x0000000000107947 */ /* 0x000fec0003800000 */
.L_x_19140:
[----:B-----5:R-:W-:Y:S02]  /*1580*/  HADD2.F32 R149, -RZ, R89.H1_H1 ;  /* 0x30000059ff957230 */ /* 0x020fe40000004100 */
[----:B--2---:R-:W-:-:S03]  /*1590*/  @P0 HADD2.F32 R92, -RZ, R85.H1_H1 ;  /* 0x30000055ff5c0230 */ /* 0x004fc60000004100 */
[----:B------:R-:W-:-:S04]  /*15a0*/  FMUL.FTZ R149, R149, UR8 ;  /* 0x0000000895957c20 */ /* 0x000fc80008410000 */
[----:B------:R-:W-:-:S07]  /*15b0*/  @P0 FADD.FTZ R149, R92, R149 ;  /* 0x000000955c950221 */ /* 0x000fce0000010000 */
.L_x_19141:
[----:B------:R-:W-:Y:S05]  /*15c0*/  BSYNC B0 ;  /* 0x0000000000007941 */ /* 0x000fea0003800000 */
.L_x_19139:
[----:B------:R-:W-:Y:S04]  /*15d0*/  BSSY B0, `(.L_x_19142) ;  /* 0x000000a000007945 */ /* 0x000fe80003800000 */
[----:B------:R-:W-:Y:S05]  /*15e0*/  @P3 BRA `(.L_x_19143) ;  /* 0x0000000000103947 */ /* 0x000fea0003800000 */
[----:B------:R-:W-:Y:S01]  /*15f0*/  MOV R151, RZ ;  /* 0x000000ff00977202 */ /* 0x000fe20000000f00 */
[----:B------:R-:W-:Y:S06]  /*1600*/  @!P0 BRA `(.L_x_19144) ;  /* 0x0000000000188947 */ /* 0x000fec0003800000 */
[----:B-----5:R-:W-:Y:S01]  /*1610*/  HADD2.F32 R151, -RZ, R86.H0_H0 ;  /* 0x20000056ff977230 */ /* 0x020fe20000004100 */
[----:B------:R-:W-:Y:S06]  /*1620*/  BRA `(.L_x_19144) ;  /* 0x0000000000107947 */ /* 0x000fec0003800000 */
.L_x_19143:
[----:B-----5:R-:W-:Y:S02]  /*1630*/  HADD2.F32 R151, -RZ, R90.H0_H0 ;  /* 0x2000005aff977230 */ /* 0x020fe40000004100 */
[----:B--2---:R-:W-:-:S03]  /*1640*/  @P0 HADD2.F32 R92, -RZ, R86.H0_H0 ;  /* 0x20000056ff5c0230 */ /* 0x004fc60000004100 */
[----:B------:R-:W-:-:S04]  /*1650*/  FMUL.FTZ R151, R151, UR8 ;  /* 0x0000000897977c20 */ /* 0x000fc80008410000 */
[----:B------:R-:W-:-:S07]  /*1660*/  @P0 FADD.FTZ R151, R92, R151 ;  /* 0x000000975c970221 */ /* 0x000fce0000010000 */
.L_x_19144:
[----:B------:R-:W-:Y:S05]  /*1670*/  BSYNC B0 ;  /* 0x0000000000007941 */ /* 0x000fea0003800000 */
.L_x_19142:
[----:B------:R-:W-:Y:S04]  /*1680*/  BSSY B0, `(.L_x_19145) ;  /* 0x000000a000007945 */ /* 0x000fe80003800000 */
[----:B------:R-:W-:Y:S05]  /*1690*/  @P3 BRA `(.L_x_19146) ;  /* 0x0000000000103947 */ /* 0x000fea0003800000 */
[----:B------:R-:W-:Y:S01]  /*16a0*/  HFMA2.MMA R153, -RZ, RZ, 0, 0 ;  /* 0x00000000ff997435 */ /* 0x000fe200000001ff */
[----:B------:R-:W-:Y:S10]  /*16b0*/  @!P0 BRA `(.L_x_19147) ;  /* 0x0000000000188947 */ /* 0x000ff40003800000 */
[----:B-----5:R-:W-:Y:S01]  /*16c0*/  HADD2.F32 R153, -RZ, R86.H1_H1 ;  /* 0x30000056ff997230 */ /* 0x020fe20000004100 */
[----:B------:R-:W-:Y:S06]  /*16d0*/  BRA `(.L_x_19147) ;  /* 0x0000000000107947 */ /* 0x000fec0003800000 */
.L_x_19146:
[----:B-----5:R-:W-:Y:S02]  /*16e0*/  HADD2.F32 R153, -RZ, R90.H1_H1 ;  /* 0x3000005aff997230 */ /* 0x020fe40000004100 */
[----:B--2---:R-:W-:-:S03]  /*16f0*/  @P0 HADD2.F32 R92, -RZ, R86.H1_H1 ;  /* 0x30000056ff5c0230 */ /* 0x004fc60000004100 */
[----:B------:R-:W-:-:S04]  /*1700*/  FMUL.FTZ R153, R153, UR8 ;  /* 0x0000000899997c20 */ /* 0x000fc80008410000 */
[----:B------:R-:W-:-:S07]  /*1710*/  @P0 FADD.FTZ R153, R92, R153 ;  /* 0x000000995c990221 */ /* 0x000fce0000010000 */
.L_x_19147:
[----:B------:R-:W-:Y:S05]  /*1720*/  BSYNC B0 ;  /* 0x0000000000007941 */ /* 0x000fea0003800000 */
.L_x_19145:
[----:B------:R-:W-:Y:S04]  /*1730*/  BSSY B0, `(.L_x_19148) ;  /* 0x000000a000007945 */ /* 0x000fe80003800000 */
[----:B------:R-:W-:Y:S05]  /*1740*/  @P3 BRA `(.L_x_19149) ;  /* 0x0000000000103947 */ /* 0x000fea0003800000 */
[----:B------:R-:W-:Y:S01]  /*1750*/  MOV R155, RZ ;  /* 0x000000ff009b7202 */ /* 0x000fe20000000f00 */
[----:B------:R-:W-:Y:S06]  /*1760*/  @!P0 BRA `(.L_x_19150) ;  /* 0x0000000000188947 */ /* 0x000fec0003800000 */
[----:B-----5:R-:W-:Y:S01]  /*1770*/  HADD2.F32 R155, -RZ, R87.H0_H0 ;  /* 0x20000057ff9b7230 */ /* 0x020fe20000004100 */
[----:B------:R-:W-:Y:S06]  /*1780*/  BRA `(.L_x_19150) ;  /* 0x0000000000107947 */ /* 0x000fec0003800000 */
.L_x_19149:
[----:B-----5:R-:W-:Y:S02]  /*1790*/  HADD2.F32 R155, -RZ, R91.H0_H0 ;  /* 0x2000005bff9b7230 */ /* 0x020fe40000004100 */
[----:B--2---:R-:W-:-:S03]  /*17a0*/  @P0 HADD2.F32 R92, -RZ, R87.H0_H0 ;  /* 0x20000057ff5c0230 */ /* 0x004fc60000004100 */
[----:B------:R-:W-:-:S04]  /*17b0*/  FMUL.FTZ R155, R155, UR8 ;  /* 0x000000089b9b7c20 */ /* 0x000fc80008410000 */
[----:B------:R-:W-:-:S07]  /*17c0*/  @P0 FADD.FTZ R155, R92, R155 ;  /* 0x0000009b5c9b0221 */ /* 0x000fce0000010000 */
.L_x_19150:
[----:B------:R-:W-:Y:S05]  /*17d0*/  BSYNC B0 ;  /* 0x0000000000007941 */ /* 0x000fea0003800000 */
.L_x_19148:
[----:B------:R-:W-:Y:S04]  /*17e0*/  BSSY B0, `(.L_x_19151) ;  /* 0x000000a000007945 */ /* 0x000fe80003800000 */
[----:B------:R-:W-:Y:S05]  /*17f0*/  @P3 BRA `(.L_x_19152) ;  /* 0x0000000000103947 */ /* 0x000fea0003800000 */
[----:B------:R-:W-:Y:S01]  /*1800*/  HFMA2.MMA R157, -RZ, RZ, 0, 0 ;  /* 0x00000000ff9d7435 */ /* 0x000fe200000001ff */
[----:B------:R-:W-:Y:S10]  /*1810*/  @!P0 BRA `(.L_x_19153) ;  /* 0x0000000000188947 */ /* 0x000ff40003800000 */
[----:B-----5:R-:W-:Y:S01]  /*1820*/  HADD2.F32 R157, -RZ, R87.H1_H1 ;  /* 0x30000057ff9d7230 */ /* 0x020fe20000004100 */
[----:B------:R-:W-:Y:S06]  /*1830*/  BRA `(.L_x_19153) ;  /* 0x0000000000107947 */ /* 0x000fec0003800000 */
.L_x_19152:
[----:B-----5:R-:W-:Y:S02]  /*1840*/  HADD2.F32 R157, -RZ, R91.H1_H1 ;  /* 0x3000005bff9d7230 */ /* 0x020fe40000004100 */
[----:B--2---:R-:W-:-:S03]  /*1850*/  @P0 HADD2.F32 R92, -RZ, R87.H1_H1 ;  /* 0x30000057ff5c0230 */ /* 0x004fc60000004100 */
[----:B------:R-:W-:-:S04]  /*1860*/  FMUL.FTZ R157, R157, UR8 ;  /* 0x000000089d9d7c20 */ /* 0x000fc80008410000 */
[----:B------:R-:W-:-:S07]  /*1870*/  @P0 FADD.FTZ R157, R92, R157 ;  /* 0x0000009d5c9d0221 */ /* 0x000fce0000010000 */
.L_x_19153:
[----:B------:R-:W-:Y:S05]  /*1880*/  BSYNC B0 ;  /* 0x0000000000007941 */ /* 0x000fea0003800000 */
.L_x_19151:
        /* <DEDUP_REMOVED lines=20> */
.L_x_19155:
[----:B-----5:R-:W-:Y:S02]  /*19d0*/  HADD2.F32 R159, -RZ, R88.H0_H0 ;  /* 0x20000058ff9f7230 */ /* 0x020fe40000004100 */
[----:B--2---:R-:W-:-:S03]  /*19e0*/  @P0 HADD2.F32 R92, -RZ, R84.H0_H0 ;  /* 0x20000054ff5c0230 */ /* 0x004fc60000004100 */
[----:B------:R-:W-:-:S04]  /*19f0*/  FMUL.FTZ R159, R159, UR8 ;  /* 0x000000089f9f7c20 */ /* 0x000fc80008410000 */
[----:B------:R-:W-:-:S07]  /*1a00*/  @P0 FADD.FTZ R159, R92, R159 ;  /* 0x0000009f5c9f0221 */ /* 0x000fce0000010000 */
.L_x_19156:
[----:B------:R-:W-:Y:S05]  /*1a10*/  BSYNC B0 ;  /* 0x0000000000007941 */ /* 0x000fea0003800000 */
.L_x_19154:
[----:B------:R-:W-:Y:S04]  /*1a20*/  BSSY B0, `(.L_x_19157) ;  /* 0x000000a000007945 */ /* 0x000fe80003800000 */
[----:B------:R-:W-:Y:S05]  /*1a30*/  @P3 BRA `(.L_x_19158) ;  /* 0x0000000000103947 */ /* 0x000fea0003800000 */
[----:B------:R-:W-:Y:S01]  /*1a40*/  HFMA2.MMA R161, -RZ, RZ, 0, 0 ;  /* 0x00000000ffa17435 */ /* 0x000fe200000001ff */
[----:B------:R-:W-:Y:S10]  /*1a50*/  @!P0 BRA `(.L_x_19159) ;  /* 0x0000000000188947 */ /* 0x000ff40003800000 */
[----:B-----5:R-:W-:Y:S01]  /*1a60*/  HADD2.F32 R161, -RZ, R84.H1_H1 ;  /* 0x30000054ffa17230 */ /* 0x020fe20000004100 */
[----:B------:R-:W-:Y:S06]  /*1a70*/  BRA `(.L_x_19159) ;  /* 0x0000000000107947 */ /* 0x000fec0003800000 */
.L_x_19158:
[----:B-----5:R-:W-:Y:S02]  /*1a80*/  HADD2.F32 R161, -RZ, R88.H1_H1 ;  /* 0x30000058ffa17230 */ /* 0x020fe40000004100 */
[----:B--2---:R-:W-:-:S03]  /*1a90*/  @P0 HADD2.F32 R92, -RZ, R84.H1_H1 ;  /* 0x30000054ff5c0230 */ /* 0x004fc60000004100 */
[----:B------:R-:W-:-:S04]  /*1aa0*/  FMUL.FTZ R161, R161, UR8 ;  /* 0x00000008a1a17c20 */ /* 0x000fc80008410000 */
[----:B------:R-:W-:-:S07]  /*1ab0*/  @P0 FADD.FTZ R161, R92, R161 ;  /* 0x000000a15ca10221 */ /* 0x000fce0000010000 */
.L_x_19159:
[----:B------:R-:W-:Y:S05]  /*1ac0*/  BSYNC B0 ;  /* 0x0000000000007941 */ /* 0x000fea0003800000 */
.L_x_19157:
[----:B------:R-:W-:Y:S04]  /*1ad0*/  BSSY B0, `(.L_x_19160) ;  /* 0x000000a000007945 */ /* 0x000fe80003800000 */
[----:B------:R-:W-:Y:S05]  /*1ae0*/  @P3 BRA `(.L_x_19161) ;  /* 0x0000000000103947 */ /* 0x000fea0003800000 */
[----:B------:R-:W-:Y:S01]  /*1af0*/  MOV R163, RZ ;  /* 0x000000ff00a37202 */ /* 0x000fe20000000f00 */
[----:B------:R-:W-:Y:S06]  /*1b00*/  @!P0 BRA `(.L_x_19162) ;  /* 0x0000000000188947 */ /* 0x000fec0003800000 */
[----:B-----5:R-:W-:Y:S01]  /*1b10*/  HADD2.F32 R163, -RZ, R85.H0_H0 ;  /* 0x20000055ffa37230 */ /* 0x020fe20000004100 */
[----:B------:R-:W-:Y:S06]  /*1b20*/  BRA `(.L_x_19162) ;  /* 0x0000000000107947 */ /* 0x000fec0003800000 */
.L_x_19161:
[----:B-----5:R-:W-:Y:S02]  /*1b30*/  HADD2.F32 R163, -RZ, R89.H0_H0 ;  /* 0x20000059ffa37230 */ /* 0x020fe40000004100 */
[----:B--2---:R-:W-:-:S03]  /*1b40*/  @P0 HADD2.F32 R92, -RZ, R85.H0_H0 ;  /* 0x20000055ff5c0230 */ /* 0x004fc60000004100 */
[----:B------:R-:W-:-:S04]  /*1b50*/  FMUL.FTZ R163, R163, UR8 ;  /* 0x00000008a3a37c20 */ /* 0x000fc80008410000 */
[----:B------:R-:W-:-:S07]  /*1b60*/  @P0 FADD.FTZ R163, R92, R163 ;  /* 0x000000a35ca30221 */ /* 0x000fce0000010000 */
.L_x_19162:
[----:B------:R-:W-:Y:S05]  /*1b70*/  BSYNC B0 ;  /* 0x0000000000007941 */ /* 0x000fea0003800000 */
.L_x_19160:
[----:B------:R-:W-:Y:S04]  /*1b80*/  BSSY B0, `(.L_x_19163) ;  /* 0x000000a000007945 */ /* 0x000fe80003800000 */
[----:B------:R-:W-:Y:S05]  /*1b90*/  @P3 BRA `(.L_x_19164) ;  /* 0x0000000000103947 */ /* 0x000fea0003800000 */
[----:B------:R-:W-:Y:S01]  /*1ba0*/  HFMA2.MMA R165, -RZ, RZ, 0, 0 ;  /* 0x00000000ffa57435 */ /* 0x000fe200000001ff */
[----:B------:R-:W-:Y:S10]  /*1bb0*/  @!P0 BRA `(.L_x_19165) ;  /* 0x0000000000188947 */ /* 0x000ff40003800000 */
[----:B-----5:R-:W-:Y:S01]  /*1bc0*/  HADD2.F32 R165, -RZ, R85.H1_H1 ;  /* 0x30000055ffa57230 */ /* 0x020fe20000004100 */
[----:B------:R-:W-:Y:S06]  /*1bd0*/  BRA `(.L_x_19165) ;  /* 0x0000000000107947 */ /* 0x000fec0003800000 */
.L_x_19164:
[----:B-----5:R-:W-:Y:S02]  /*1be0*/  HADD2.F32 R165, -RZ, R89.H1_H1 ;  /* 0x30000059ffa57230 */ /* 0x020fe40000004100 */
[----:B--2---:R-:W-:-:S03]  /*1bf0*/  @P0 HADD2.F32 R92, -RZ, R85.H1_H1 ;  /* 0x30000055ff5c0230 */ /* 0x004fc60000004100 */
[----:B------:R-:W-:-:S04]  /*1c00*/  FMUL.FTZ R165, R165, UR8 ;  /* 0x00000008a5a57c20 */ /* 0x000fc80008410000 */
[----:B------:R-:W-:-:S07]  /*1c10*/  @P0 FADD.FTZ R165, R92, R165 ;  /* 0x000000a55ca50221 */ /* 0x000fce0000010000 */
.L_x_19165:
[----:B------:R-:W-:Y:S05]  /*1c20*/  BSYNC B0 ;  /* 0x0000000000007941 */ /* 0x000fea0003800000 */
.L_x_19163:
[----:B------:R-:W-:Y:S04]  /*1c30*/  BSSY B0, `(.L_x_19166) ;  /* 0x000000a000007945 */ /* 0x000fe80003800000 */
[----:B------:R-:W-:Y:S05]  /*1c40*/  @P3 BRA `(.L_x_19167) ;  /* 0x0000000000103947 */ /* 0x000fea0003800000 */
[----:B------:R-:W-:Y:S01]  /*1c50*/  MOV R114, RZ ;  /* 0x000000ff00727202 */ /* 0x000fe20000000f00 */
[----:B------:R-:W-:Y:S06]  /*1c60*/  @!P0 BRA `(.L_x_19168) ;  /* 0x0000000000188947 */ /* 0x000fec0003800000 */
[----:B-----5:R-:W-:Y:S01]  /*1c70*/  HADD2.F32 R114, -RZ, R86.H0_H0 ;  /* 0x20000056ff727230 */ /* 0x020fe20000004100 */
[----:B------:R-:W-:Y:S06]  /*1c80*/  BRA `(.L_x_19168) ;  /* 0x0000000000107947 */ /* 0x000fec0003800000 */
.L_x_19167:
[----:B-----5:R-:W-:Y:S02]  /*1c90*/  HADD2.F32 R114, -RZ, R90.H0_H0 ;  /* 0x2000005aff727230 */ /* 0x020fe40000004100 */
[----:B--2---:R-:W-:-:S03]  /*1ca0*/  @P0 HADD2.F32 R93, -RZ, R86.H0_H0 ;  /* 0x20000056ff5d0230 */ /* 0x004fc60000004100 */
[----:B------:R-:W-:-:S04]  /*1cb0*/  FMUL.FTZ R114, R114, UR8 ;  /* 0x0000000872727c20 */ /* 0x000fc80008410000 */
[----:B------:R-:W-:-:S07]  /*1cc0*/  @P0 FADD.FTZ R114, R93, R114 ;  /* 0x000000725d720221 */ /* 0x000fce0000010000 */
.L_x_19168:
[----:B------:R-:W-:Y:S05]  /*1cd0*/  BSYNC B0 ;  /* 0x0000000000007941 */ /* 0x000fea0003800000 */
.L_x_19166:
[----:B------:R-:W-:Y:S04]  /*1ce0*/  BSSY B0, `(.L_x_19169) ;  /* 0x000000a000007945 */ /* 0x000fe80003800000 */
[----:B------:R-:W-:Y:S05]  /*1cf0*/  @P3 BRA `(.L_x_19170) ;  /* 0x0000000000103947 */ /* 0x000fea0003800000 */
[----:B------:R-:W-:Y:S01]  /*1d00*/  HFMA2.MMA R116, -RZ, RZ, 0, 0 ;  /* 0x00000000ff747435 */ /* 0x000fe200000001ff */
[----:B------:R-:W-:Y:S10]  /*1d10*/  @!P0 BRA `(.L_x_19171) ;  /* 0x0000000000188947 */ /* 0x000ff40003800000 */
[----:B-----5:R-:W-:Y:S01]  /*1d20*/  HADD2.F32 R116, -RZ, R86.H1_H1 ;  /* 0x30000056ff747230 */ /* 0x020fe20000004100 */
[----:B------:R-:W-:Y:S06]  /*1d30*/  BRA `(.L_x_19171) ;  /* 0x0000000000107947 */ /* 0x000fec0003800000 */
.L_x_19170:
[----:B-----5:R-:W-:Y:S02]  /*1d40*/  HADD2.F32 R116, -RZ, R90.H1_H1 ;  /* 0x3000005aff747230 */ /* 0x020fe40000004100 */
[----:B--2---:R-:W-:-:S03]  /*1d50*/  @P0 HADD2.F32 R93, -RZ, R86.H1_H1 ;  /* 0x30000056ff5d0230 */ /* 0x004fc60000004100 */
[----:B------:R-:W-:-:S04]  /*1d60*/  FMUL.FTZ R116, R116, UR8 ;  /* 0x0000000874747c20 */ /* 0x000fc80008410000 */
[----:B------:R-:W-:-:S07]  /*1d70*/  @P0 FADD.FTZ R116, R93, R116 ;  /* 0x000000745d740221 */ /* 0x000fce0000010000 */
.L_x_19171:
[----:B------:R-:W-:Y:S05]  /*1d80*/  BSYNC B0 ;  /* 0x0000000000007941 */ /* 0x000fea0003800000 */
.L_x_19169:
[----:B------:R-:W-:Y:S04]  /*1d90*/  BSSY B0, `(.L_x_19172) ;  /* 0x000000a000007945 */ /* 0x000fe80003800000 */
[----:B------:R-:W-:Y:S05]  /*1da0*/  @P3 BRA `(.L_x_19173) ;  /* 0x0000000000103947 */ /* 0x000fea0003800000 */
[----:B------:R-:W-:Y:S01]  /*1db0*/  MOV R118, RZ ;  /* 0x000000ff00767202 */ /* 0x000fe20000000f00 */
[----:B------:R-:W-:Y:S06]  /*1dc0*/  @!P0 BRA `(.L_x_19174) ;  /* 0x0000000000188947 */ /* 0x000fec0003800000 */
[----:B-----5:R-:W-:Y:S01]  /*1dd0*/  HADD2.F32 R118, -RZ, R87.H0_H0 ;  /* 0x20000057ff767230 */ /* 0x020fe20000004100 */
[----:B------:R-:W-:Y:S06]  /*1de0*/  BRA `(.L_x_19174) ;  /* 0x0000000000107947 */ /* 0x000fec0003800000 */
.L_x_19173:
[----:B-----5:R-:W-:Y:S02]  /*1df0*/  HADD2.F32 R118, -RZ, R91.H0_H0 ;  /* 0x2000005bff767230 */ /* 0x020fe40000004100 */
[----:B--2---:R-:W-:-:S03]  /*1e00*/  @P0 HADD2.F32 R93, -RZ, R87.H0_H0 ;  /* 0x20000057ff5d0230 */ /* 0x004fc60000004100 */
[----:B------:R-:W-:-:S04]  /*1e10*/  FMUL.FTZ R118, R118, UR8 ;  /* 0x0000000876767c20 */ /* 0x000fc80008410000 */
[----:B------:R-:W-:-:S07]  /*1e20*/  @P0 FADD.FTZ R118, R93, R118 ;  /* 0x000000765d760221 */ /* 0x000fce0000010000 */
.L_x_19174:
[----:B------:R-:W-:Y:S05]  /*1e30*/  BSYNC B0 ;  /* 0x0000000000007941 */ /* 0x000fea0003800000 */
.L_x_19172:
[----:B------:R-:W-:Y:S04]  /*1e40*/  BSSY B0, `(.L_x_19175) ;  /* 0x000000a000007945 */ /* 0x000fe80003800000 */
[----:B------:R-:W-:Y:S05]  /*1e50*/  @P3 BRA `(.L_x_19176) ;  /* 0x0000000000103947 */ /* 0x000fea0003800000 */
[----:B------:R-:W-:Y:S01]  /*1e60*/  HFMA2.MMA R120, -RZ, RZ, 0, 0 ;  /* 0x00000000ff787435 */ /* 0x000fe200000001ff */
[----:B------:R-:W-:Y:S10]  /*1e70*/  @!P0 BRA `(.L_x_19177) ;  /* 0x0000000000188947 */ /* 0x000ff40003800000 */
[----:B-----5:R-:W-:Y:S01]  /*1e80*/  HADD2.F32 R120, -RZ, R87.H1_H1 ;  /* 0x30000057ff787230 */ /* 0x020fe20000004100 */
[----:B------:R-:W-:Y:S06]  /*1e90*/  BRA `(.L_x_19177) ;  /* 0x0000000000107947 */ /* 0x000fec0003800000 */
.L_x_19176:
[----:B-----5:R-:W-:Y:S02]  /*1ea0*/  HADD2.F32 R120, -RZ, R91.H1_H1 ;  /* 0x3000005bff787230 */ /* 0x020fe40000004100 */
[----:B--2---:R-:W-:-:S03]  /*1eb0*/  @P0 HADD2.F32 R93, -RZ, R87.H1_H1 ;  /* 0x30000057ff5d0230 */ /* 0x004fc60000004100 */
[----:B------:R-:W-:-:S04]  /*1ec0*/  FMUL.FTZ R120, R120, UR8 ;  /* 0x0000000878787c20 */ /* 0x000fc80008410000 */
[----:B------:R-:W-:-:S07]  /*1ed0*/  @P0 FADD.FTZ R120, R93, R120 ;  /* 0x000000785d780221 */ /* 0x000fce0000010000 */
.L_x_19177:
[----:B------:R-:W-:Y:S05]  /*1ee0*/  BSYNC B0 ;  /* 0x0000000000007941 */ /* 0x000fea0003800000 */
.L_x_19175:
        /* <DEDUP_REMOVED lines=20> */
.L_x_19179:
[----:B--2--5:R-:W-:Y:S02]  /*2030*/  HADD2.F32 R100, -RZ, R88.H0_H0 ;  /* 0x20000058ff647230 */ /* 0x024fe40000004100 */
[----:B------:R-:W-:-:S03]  /*2040*/  @P0 HADD2.F32 R93, -RZ, R84.H0_H0 ;  /* 0x20000054ff5d0230 */ /* 0x000fc60000004100 */
[----:B------:R-:W-:-:S04]  /*2050*/  FMUL.FTZ R100, R100, UR8 ;  /* 0x0000000864647c20 */ /* 0x000fc80008410000 */
[----:B------:R-:W-:-:S07]  /*2060*/  @P0 FADD.FTZ R100, R93, R100 ;  /* 0x000000645d640221 */ /* 0x000fce0000010000 */
.L_x_19180:
[----:B------:R-:W-:Y:S05]  /*2070*/  BSYNC B0 ;  /* 0x0000000000007941 */ /* 0x000fea0003800000 */
.L_x_19178:
[----:B------:R-:W-:Y:S04]  /*2080*/  BSSY B0, `(.L_x_19181) ;  /* 0x000000a000007945 */ /* 0x000fe80003800000 */
[----:B------:R-:W-:Y:S05]  /*2090*/  @P3 BRA `(.L_x_19182) ;  /* 0x0000000000103947 */ /* 0x000fea0003800000 */
[----:B------:R-:W-:Y:S01]  /*20a0*/  HFMA2.MMA R122, -RZ, RZ, 0, 0 ;  /* 0x00000000ff7a7435 */ /* 0x000fe200000001ff */
[----:B------:R-:W-:Y:S10]  /*20b0*/  @!P0 BRA `(.L_x_19183) ;  /* 0x0000000000188947 */ /* 0x000ff40003800000 */
[----:B-----5:R-:W-:Y:S01]  /*20c0*/  HADD2.F32 R122, -RZ, R84.H1_H1 ;  /* 0x30000054ff7a7230 */ /* 0x020fe20000004100 */
[----:B------:R-:W-:Y:S06]  /*20d0*/  BRA `(.L_x_19183) ;  /* 0x0000000000107947 */ /* 0x000fec0003800000 */
.L_x_19182:
[----:B-----5:R-:W-:Y:S02]  /*20e0*/  HADD2.F32 R122, -RZ, R88.H1_H1 ;  /* 0x30000058ff7a7230 */ /* 0x020fe40000004100 */
[----:B------:R-:W-:-:S03]  /*20f0*/  @P0 HADD2.F32 R93, -RZ, R84.H1_H1 ;  /* 0x30000054ff5d0230 */ /* 0x000fc60000004100 */
[----:B------:R-:W-:-:S04]  /*2100*/  FMUL.FTZ R122, R122, UR8 ;  /* 0x000000087a7a7c20 */ /* 0x000fc80008410000 */
[----:B------:R-:W-:-:S07]  /*2110*/  @P0 FADD.FTZ R122, R93, R122 ;  /* 0x0000007a5d7a0221 */ /* 0x000fce0000010000 */
.L_x_19183:
[----:B------:R-:W-:Y:S05]  /*2120*/  BSYNC B0 ;  /* 0x0000000000007941 */ /* 0x000fea0003800000 */
.L_x_19181:
[----:B------:R-:W-:Y:S04]  /*2130*/  BSSY B0, `(.L_x_19184) ;  /* 0x000000a000007945 */ /* 0x000fe80003800000 */
[----:B------:R-:W-:Y:S05]  /*2140*/  @P3 BRA `(.L_x_19185) ;  /* 0x0000000000103947 */ /* 0x000fea0003800000 */
[----:B------:R-:W-:Y:S01]  /*2150*/  MOV R97, RZ ;  /* 0x000000ff00617202 */ /* 0x000fe20000000f00 */
[----:B------:R-:W-:Y:S06]  /*2160*/  @!P0 BRA `(.L_x_19186) ;  /* 0x0000000000188947 */ /* 0x000fec0003800000 */
[----:B-----5:R-:W-:Y:S01]  /*2170*/  HADD2.F32 R97, -RZ, R85.H0_H0 ;  /* 0x20000055ff617230 */ /* 0x020fe20000004100 */
[----:B------:R-:W-:Y:S06]  /*2180*/  BRA `(.L_x_19186) ;  /* 0x0000000000107947 */ /* 0x000fec0003800000 */
.L_x_19185:
[----:B-----5:R-:W-:Y:S02]  /*2190*/  HADD2.F32 R97, -RZ, R89.H0_H0 ;  /* 0x20000059ff617230 */ /* 0x020fe40000004100 */
[----:B------:R-:W-:-:S03]  /*21a0*/  @P0 HADD2.F32 R92, -RZ, R85.H0_H0 ;  /* 0x20000055ff5c0230 */ /* 0x000fc60000004100 */
[----:B------:R-:W-:-:S04]  /*21b0*/  FMUL.FTZ R97, R97, UR8 ;  /* 0x0000000861617c20 */ /* 0x000fc80008410000 */
[----:B------:R-:W-:-:S07]  /*21c0*/  @P0 FADD.FTZ R97, R92, R97 ;  /* 0x000000615c610221 */ /* 0x000fce0000010000 */
.L_x_19186:
[----:B------:R-:W-:Y:S05]  /*21d0*/  BSYNC B0 ;  /* 0x0000000000007941 */ /* 0x000fea0003800000 */
.L_x_19184:
[----:B------:R-:W-:Y:S04]  /*21e0*/  BSSY B0, `(.L_x_19187) ;  /* 0x000000a000007945 */ /* 0x000fe80003800000 */
[----:B------:R-:W-:Y:S05]  /*21f0*/  @P3 BRA `(.L_x_19188) ;  /* 0x0000000000103947 */ /* 0x000fea0003800000 */
[----:B------:R-:W-:Y:S01]  /*2200*/  HFMA2.MMA R99, -RZ, RZ, 0, 0 ;  /* 0x00000000ff637435 */ /* 0x000fe200000001ff */
[----:B------:R-:W-:Y:S10]  /*2210*/  @!P0 BRA `(.L_x_19189) ;  /* 0x0000000000188947 */ /* 0x000ff40003800000 */
[----:B-----5:R-:W-:Y:S01]  /*2220*/  HADD2.F32 R99, -RZ, R85.H1_H1 ;  /* 0x30000055ff637230 */ /* 0x020fe20000004100 */
[----:B------:R-:W-:Y:S06]  /*2230*/  BRA `(.L_x_19189) ;  /* 0x0000000000107947 */ /* 0x000fec0003800000 */
.L_x_19188:
[----:B-----5:R-:W-:Y:S02]  /*2240*/  HADD2.F32 R99, -RZ, R89.H1_H1 ;  /* 0x30000059ff637230 */ /* 0x020fe40000004100 */
[----:B------:R-:W-:-:S03]  /*2250*/  @P0 HADD2.F32 R92, -RZ, R85.H1_H1 ;  /* 0x30000055ff5c0230 */ /* 0x000fc60000004100 */
[----:B------:R-:W-:-:S04]  /*2260*/  FMUL.FTZ R99, R99, UR8 ;  /* 0x0000000863637c20 */ /* 0x000fc80008410000 */
[----:B------:R-:W-:-:S07]  /*2270*/  @P0 FADD.FTZ R99, R92, R99 ;  /* 0x000000635c630221 */ /* 0x000fce0000010000 */
.L_x_19189:
[----:B------:R-:W-:Y:S05]  /*2280*/  BSYNC B0 ;  /* 0x0000000000007941 */ /* 0x000fea0003800000 */
.L_x_19187:
[----:B------:R-:W-:Y:S04]  /*2290*/  BSSY B0, `(.L_x_19190) ;  /* 0x000000a000007945 */ /* 0x000fe80003800000 */
[----:B------:R-:W-:Y:S05]  /*22a0*/  @P3 BRA `(.L_x_19191) ;  /* 0x0000000000103947 */ /* 0x000fea0003800000 */
[----:B------:R-:W-:Y:S01]  /*22b0*/  MOV R98, RZ ;  /* 0x000000ff00627202 */ /* 0x000fe20000000f00 */
[----:B------:R-:W-:Y:S06]  /*22c0*/  @!P0 BRA `(.L_x_19192) ;  /* 0x0000000000188947 */ /* 0x000fec0003800000 */
[----:B-----5:R-:W-:Y:S01]  /*22d0*/  HADD2.F32 R98, -RZ, R86.H0_H0 ;  /* 0x20000056ff627230 */ /* 0x020fe20000004100 */
[----:B------:R-:W-:Y:S06]  /*22e0*/  BRA `(.L_x_19192) ;  /* 0x0000000000107947 */ /* 0x000fec0003800000 */
.L_x_19191:
[----:B-----5:R-:W-:Y:S02]  /*22f0*/  HADD2.F32 R98, -RZ, R90.H0_H0 ;  /* 0x2000005aff627230 */ /* 0x020fe40000004100 */
[----:B------:R-:W-:-:S03]  /*2300*/  @P0 HADD2.F32 R93, -RZ, R86.H0_H0 ;  /* 0x20000056ff5d0230 */ /* 0x000fc60000004100 */
[----:B------:R-:W-:-:S04]  /*2310*/  FMUL.FTZ R98, R98, UR8 ;  /* 0x0000000862627c20 */ /* 0x000fc80008410000 */
[----:B------:R-:W-:-:S07]  /*2320*/  @P0 FADD.FTZ R98, R93, R98 ;  /* 0x000000625d620221 */ /* 0x000fce0000010000 */
.L_x_19192:
[----:B------:R-:W-:Y:S05]  /*2330*/  BSYNC B0 ;  /* 0x0000000000007941 */ /* 0x000fea0003800000 */
.L_x_19190:
[----:B------:R-:W-:Y:S04]  /*2340*/  BSSY B0, `(.L_x_19193) ;  /* 0x000000a000007945 */ /* 0x000fe80003800000 */
[----:B------:R-:W-:Y:S05]  /*2350*/  @P3 BRA `(.L_x_19194) ;  /* 0x0000000000103947 */ /* 0x000fea0003800000 */
[----:B------:R-:W-:Y:S01]  /*2360*/  HFMA2.MMA R124, -RZ, RZ, 0, 0 ;  /* 0x00000000ff7c7435 */ /* 0x000fe200000001ff */
[----:B------:R-:W-:Y:S10]  /*2370*/  @!P0 BRA `(.L_x_19195) ;  /* 0x0000000000188947 */ /* 0x000ff40003800000 */
[----:B-----5:R-:W-:Y:S01]  /*2380*/  HADD2.F32 R124, -RZ, R86.H1_H1 ;  /* 0x30000056ff7c7230 */ /* 0x020fe20000004100 */
[----:B------:R-:W-:Y:S06]  /*2390*/  BRA `(.L_x_19195) ;  /* 0x0000000000107947 */ /* 0x000fec0003800000 */
.L_x_19194:
[----:B-----5:R-:W-:Y:S02]  /*23a0*/  HADD2.F32 R124, -RZ, R90.H1_H1 ;  /* 0x3000005aff7c7230 */ /* 0x020fe40000004100 */
[----:B------:R-:W-:-:S03]  /*23b0*/  @P0 HADD2.F32 R93, -RZ, R86.H1_H1 ;  /* 0x30000056ff5d0230 */ /* 0x000fc60000004100 */
[----:B------:R-:W-:-:S04]  /*23c0*/  FMUL.FTZ R124, R124, UR8 ;  /* 0x000000087c7c7c20 */ /* 0x000fc80008410000 */
[----:B------:R-:W-:-:S07]  /*23d0*/  @P0 FADD.FTZ R124, R93, R124 ;  /* 0x0000007c5d7c0221 */ /* 0x000fce0000010000 */
.L_x_19195:
[----:B------:R-:W-:Y:S05]  /*23e0*/  BSYNC B0 ;  /* 0x0000000000007941 */ /* 0x000fea0003800000 */
.L_x_19193:
[----:B------:R-:W-:Y:S04]  /*23f0*/  BSSY B0, `(.L_x_19196) ;  /* 0x000000a000007945 */ /* 0x000fe80003800000 */
[----:B------:R-:W-:Y:S05]  /*2400*/  @P3 BRA `(.L_x_19197) ;  /* 0x0000000000103947 */ /* 0x000fea0003800000 */
[----:B------:R-:W-:Y:S01]  /*2410*/  MOV R96, RZ ;  /* 0x000000ff00607202 */ /* 0x000fe20000000f00 */
[----:B------:R-:W-:Y:S06]  /*2420*/  @!P0 BRA `(.L_x_19198) ;  /* 0x0000000000188947 */ /* 0x000fec0003800000 */
[----:B-----5:R-:W-:Y:S01]  /*2430*/  HADD2.F32 R96, -RZ, R87.H0_H0 ;  /* 0x20000057ff607230 */ /* 0x020fe20000004100 */
[----:B------:R-:W-:Y:S06]  /*2440*/  BRA `(.L_x_19198) ;  /* 0x0000000000107947 */ /* 0x000fec0003800000 */
.L_x_19197:
[----:B-----5:R-:W-:Y:S02]  /*2450*/  HADD2.F32 R96, -RZ, R91.H0_H0 ;  /* 0x2000005bff607230 */ /* 0x020fe40000004100 */
[----:B------:R-:W-:-:S03]  /*2460*/  @P0 HADD2.F32 R93, -RZ, R87.H0_H0 ;  /* 0x20000057ff5d0230 */ /* 0x000fc60000004100 */
[----:B------:R-:W-:-:S04]  /*2470*/  FMUL.FTZ R96, R96, UR8 ;  /* 0x0000000860607c20 */ /* 0x000fc80008410000 */
[----:B------:R-:W-:-:S07]  /*2480*/  @P0 FADD.FTZ R96, R93, R96 ;  /* 0x000000605d600221 */ /* 0x000fce0000010000 */
.L_x_19198:
[----:B------:R-:W-:Y:S05]  /*2490*/  BSYNC B0 ;  /* 0x0000000000007941 */ /* 0x000fea0003800000 */
.L_x_19196:
[----:B------:R-:W-:Y:S04]  /*24a0*/  BSSY B0, `(.L_x_19199) ;  /* 0x000000a000007945 */ /* 0x000fe80003800000 */
[----:B------:R-:W-:Y:S05]  /*24b0*/  @P3 BRA `(.L_x_19200) ;  /* 0x0000000000103947 */ /* 0x000fea0003800000 */
[----:B------:R-:W-:Y:S01]  /*24c0*/  HFMA2.MMA R101, -RZ, RZ, 0, 0 ;  /* 0x00000000ff657435 */ /* 0x000fe200000001ff */
[----:B------:R-:W-:Y:S10]  /*24d0*/  @!P0 BRA `(.L_x_19201) ;  /* 0x0000000000188947 */ /* 0x000ff40003800000 */
[----:B-----5:R-:W-:Y:S01]  /*24e0*/  HADD2.F32 R101, -RZ, R87.H1_H1 ;  /* 0x30000057ff657230 */ /* 0x020fe20000004100 */
[----:B------:R-:W-:Y:S06]  /*24f0*/  BRA `(.L_x_19201) ;  /* 0x0000000000107947 */ /* 0x000fec0003800000 */
.L_x_19200:
[----:B-----5:R-:W-:Y:S02]  /*2500*/  HADD2.F32 R101, -RZ, R91.H1_H1 ;  /* 0x3000005bff657230 */ /* 0x020fe40000004100 */
[----:B------:R-:W-:-:S03]  /*2510*/  @P0 HADD2.F32 R92, -RZ, R87.H1_H1 ;  /* 0x30000057ff5c0230 */ /* 0x000fc60000004100 */
[----:B------:R-:W-:-:S04]  /*2520*/  FMUL.FTZ R101, R101, UR8 ;  /* 0x0000000865657c20 */ /* 0x000fc80008410000 */
[----:B------:R-:W-:-:S07]  /*2530*/  @P0 FADD.FTZ R101, R92, R101 ;  /* 0x000000655c650221 */ /* 0x000fce0000010000 */
.L_x_19201:
[----:B------:R-:W-:Y:S05]  /*2540*/  BSYNC B0 ;  /* 0x0000000000007941 */ /* 0x000fea0003800000 */
.L_x_19199:
        /* <DEDUP_REMOVED lines=150> */
.L_x_19216:
        /* <DEDUP_REMOVED lines=178> */
[----:B------:R-:W-:-:S04]  /*39d0*/  IMAD.WIDE.U32 R110, R111, 0x10, R2 ;  /* 0x000000106f6e7825 */ /* 0x000fc800078e0002 */
[----:B------:R-:W-:Y:S01]  /*39e0*/  FFMA.FTZ R125, R24, R125, R64 ;  /* 0x0000007d187d7223 */ /* 0x000fe20000010040 */
[----:B------:R-:W-:Y:S01]  /*39f0*/  F2FP.F16.F32.PACK_AB R114, R121, R114 ;  /* 0x000000727972723e */ /* 0x000fe200000000ff */
        /* <DEDUP_REMOVED lines=37> */
[----:B------:R-:W-:Y:S02]  /*3c50*/  F2FP.F16.F32.PACK_AB R99, R146, R133 ;  /* 0x000000859263723e */ /* 0x000fe400000000ff */
[----:B------:R-:W-:Y:S01]  /*3c60*/  F2FP.F16.F32.PACK_AB R98, R115, R98 ;  /* 0x000000627362723e */ /* 0x000fe200000000ff */
[----:B------:R0:W-:Y:S01]  /*3c70*/  STG.E.128 desc[UR4][R100.64], R92 ;  /* 0x0000005c64007986 */ /* 0x0001e2000c101d04 */
[----:B------:R-:W-:Y:S02]  /*3c80*/  F2FP.F16.F32.PACK_AB R97, R138, R97 ;  /* 0x000000618a61723e */ /* 0x000fe400000000ff */
[----:B------:R-:W-:Y:S02]  /*3c90*/  F2FP.F16.F32.PACK_AB R115, R162, R137 ;  /* 0x00000089a273723e */ /* 0x000fe400000000ff */
[----:B------:R-:W-:Y:S01]  /*3ca0*/  F2FP.F16.F32.PACK_AB R113, R154, R113 ;  /* 0x000000719a71723e */ /* 0x000fe200000000ff */
[----:B------:R0:W-:Y:S01]  /*3cb0*/  STG.E.128 desc[UR4][R110.64], R96 ;  /* 0x000000606e007986 */ /* 0x0001e2000c101d04 */
[----:B------:R-:W-:-:S02]  /*3cc0*/  F2FP.F16.F32.PACK_AB R123, R136, R123 ;  /* 0x0000007b887b723e */ /* 0x000fc400000000ff */
[----:B------:R-:W-:Y:S01]  /*3cd0*/  F2FP.F16.F32.PACK_AB R120, R108, R131 ;  /* 0x000000836c78723e */ /* 0x000fe200000000ff */
[----:B------:R0:W-:Y:S01]  /*3ce0*/  STG.E.128 desc[UR4][R116.64], R112 ;  /* 0x0000007074007986 */ /* 0x0001e2000c101d04 */
[----:B------:R-:W-:Y:S02]  /*3cf0*/  F2FP.F16.F32.PACK_AB R127, R106, R127 ;  /* 0x0000007f6a7f723e */ /* 0x000fe400000000ff */
[----:B------:R-:W-:Y:S01]  /*3d00*/  F2FP.F16.F32.PACK_AB R126, R129, R126 ;  /* 0x0000007e817e723e */ /* 0x000fe200000000ff */
[----:B------:R0:W-:Y:S01]  /*3d10*/  STG.E.128 desc[UR4][R118.64], R120 ;  /* 0x0000007876007986 */ /* 0x0001e2000c101d04 */
[----:B------:R-:W-:Y:S02]  /*3d20*/  F2FP.F16.F32.PACK_AB R125, R132, R125 ;  /* 0x0000007d847d723e */ /* 0x000fe400000000ff */
[----:B------:R-:W-:-:S05]  /*3d30*/  F2FP.F16.F32.PACK_AB R124, R124, R139 ;  /* 0x0000008b7c7c723e */ /* 0x000fca00000000ff */
[----:B------:R0:W-:Y:S02]  /*3d40*/  STG.E.128 desc[UR4][R2.64], R124 ;  /* 0x0000007c02007986 */ /* 0x0001e4000c101d04 */
.L_x_19204:
[----:B------:R-:W-:Y:S05]  /*3d50*/  BSYNC B0 ;  /* 0x0000000000007941 */ /* 0x000fea0003800000 */
.L_x_19203:
[----:B------:R-:W-:Y:S02]  /*3d60*/  IADD3 R103, R103, UR10, RZ ;  /* 0x0000000a67677c10 */ /* 0x000fe4000fffe0ff */
[----:B0-----:R-:W-:Y:S02]  /*3d70*/  SEL R112, RZ, 0x1, P0 ;  /* 0x00000001ff707807 */ /* 0x001fe40000000000 */
[----:B------:R-:W-:-:S13]  /*3d80*/  ISETP.GE.AND P2, PT, R103, UR11, PT ;  /* 0x0000000b67007c0c */ /* 0x000fda000bf46270 */
[----:B------:R-:W-:Y:S05]  /*3d90*/  @!P2 BRA `(.L_x_19205) ;  /* 0xffffffc400b8a947 */ /* 0x000fea000383ffff */
[----:B------:R-:W-:Y:S05]  /*3da0*/  EXIT ;  /* 0x000000000000794d */ /* 0x000fea0003800000 */
.L_x_19202:
[----:B------:R-:W-:Y:S01]  /*3db0*/  HFMA2.MMA R134, -RZ, RZ, 0, 5.9604644775390625e-08 ;  /* 0x00000001ff867435 */ /* 0x000fe200000001ff */
[----:B------:R-:W-:Y:S02]  /*3dc0*/  MOV R132, R126 ;  /* 0x0000007e00847202 */ /* 0x000fe40000000f00 */
[----:B------:R-:W-:Y:S02]  /*3dd0*/  MOV R136, 0x1f ;  /* 0x0000001f00887802 */ /* 0x000fe40000000f00 */
[----:B------:R-:W-:-:S07]  /*3de0*/  MOV R128, 0xffffffff ;  /* 0xffffffff00807802 */ /* 0x000fce0000000f00 */
[----:B-----5:R-:W-:Y:S05]  /*3df0*/  WARPSYNC.COLLECTIVE R128, `(.L_x_19206) ;  /* 0x0000000080087348 */ /* 0x020fea0003c00000 */
[----:B------:R0:W1:Y:S02]  /*3e00*/  SHFL.BFLY P2, R130, R132, R134, R136 ;  /* 0x0c00008684827389 */ /* 0x0000640000040088 */
[----:B01---5:R-:W-:Y:S01]  /*3e10*/  ENDCOLLECTIVE ;  /* 0x000000000000791b */ /* 0x023fe20003800000 */
.L_x_19206:
[----:B------:R-:W-:Y:S01]  /*3e20*/  HFMA2.MMA R134, -RZ, RZ, 0, 1.1920928955078125e-07 ;  /* 0x00000002ff867435 */ /* 0x000fe200000001ff */
[----:B------:R-:W-:-:S05]  /*3e30*/  MOV R3, R130 ;  /* 0x0000008200037202 */ /* 0x000fca0000000f00 */
[----:B------:R-:W-:-:S05]  /*3e40*/  FADD.FTZ R92, R126, R3 ;  /* 0x000000037e5c7221 */ /* 0x000fca0000010000 */
[----:B------:R-:W-:-:S07]  /*3e50*/  MOV R132, R92 ;  /* 0x0000005c00847202 */ /* 0x000fce0000000f00 */
[----:B------:R-:W-:Y:S05]  /*3e60*/  WARPSYNC.COLLECTIVE R128, `(.L_x_19207) ;  /* 0x0000000080087348 */ /* 0x000fea0003c00000 */
[----:B------:R0:W1:Y:S02]  /*3e70*/  SHFL.BFLY P2, R130, R132, R134, R136 ;  /* 0x0c00008684827389 */ /* 0x0000640000040088 */
[----:B01----:R-:W-:Y:S01]  /*3e80*/  ENDCOLLECTIVE ;  /* 0x000000000000791b */ /* 0x003fe20003800000 */
.L_x_19207:
[----:B------:R-:W-:Y:S01]  /*3e90*/  HFMA2.MMA R134, -RZ, RZ, 0, 2.384185791015625e-07 ;  /* 0x00000004ff867435 */ /* 0x000fe200000001ff */
[----:B------:R-:W-:-:S05]  /*3ea0*/  MOV R3, R130 ;  /* 0x0000008200037202 */ /* 0x000fca0000000f00 */
[----:B------:R-:W-:-:S05]  /*3eb0*/  FADD.FTZ R93, R92, R3 ;  /* 0x000000035c5d7221 */ /* 0x000fca0000010000 */
[----:B------:R-:W-:-:S07]  /*3ec0*/  MOV R132, R93 ;  /* 0x0000005d00847202 */ /* 0x000fce0000000f00 */
[----:B------:R-:W-:Y:S05]  /*3ed0*/  WARPSYNC.COLLECTIVE R128, `(.L_x_19208) ;  /* 0x0000000080087348 */ /* 0x000fea0003c00000 */
[----:B------:R0:W1:Y:S02]  /*3ee0*/  SHFL.BFLY P2, R130, R132, R134, R136 ;  /* 0x0c00008684827389 */ /* 0x0000640000040088 */
[----:B01----:R-:W-:Y:S01]  /*3ef0*/  ENDCOLLECTIVE ;  /* 0x000000000000791b */ /* 0x003fe20003800000 */
.L_x_19208:
[----:B------:R-:W-:Y:S01]  /*3f00*/  HFMA2.MMA R134, -RZ, RZ, 0, 4.76837158203125e-07 ;  /* 0x00000008ff867435 */ /* 0x000fe200000001ff */
[----:B------:R-:W-:-:S05]  /*3f10*/  MOV R2, R130 ;  /* 0x0000008200027202 */ /* 0x000fca0000000f00 */
[----:B------:R-:W-:-:S05]  /*3f20*/  FADD.FTZ R94, R93, R2 ;  /* 0x000000025d5e7221 */ /* 0x000fca0000010000 */
[----:B------:R-:W-:-:S07]  /*3f30*/  MOV R132, R94 ;  /* 0x0000005e00847202 */ /* 0x000fce0000000f00 */
[----:B------:R-:W-:Y:S05]  /*3f40*/  WARPSYNC.COLLECTIVE R128, `(.L_x_19209) ;  /* 0x0000000080087348 */ /* 0x000fea0003c00000 */
[----:B------:R0:W1:Y:S02]  /*3f50*/  SHFL.BFLY P2, R130, R132, R134, R136 ;  /* 0x0c00008684827389 */ /* 0x0000640000040088 */
[----:B01----:R-:W-:Y:S01]  /*3f60*/  ENDCOLLECTIVE ;  /* 0x000000000000791b */ /* 0x003fe20003800000 */
.L_x_19209:
[----:B------:R-:W-:Y:S01]  /*3f70*/  HFMA2.MMA R134, -RZ, RZ, 0, 9.5367431640625e-07 ;  /* 0x00000010ff867435 */ /* 0x000fe200000001ff */
[----:B------:R-:W-:-:S05]  /*3f80*/  MOV R3, R130 ;  /* 0x0000008200037202 */ /* 0x000fca0000000f00 */
[----:B------:R-:W-:-:S05]  /*3f90*/  FADD.FTZ R95, R94, R3 ;  /* 0x000000035e5f7221 */ /* 0x000fca0000010000 */
[----:B------:R-:W-:-:S07]  /*3fa0*/  MOV R132, R95 ;  /* 0x0000005f00847202 */ /* 0x000fce0000000f00 */
[----:B------:R-:W-:Y:S05]  /*3fb0*/  WARPSYNC.COLLECTIVE R128, `(.L_x_19210) ;  /* 0x0000000080087348 */ /* 0x000fea0003c00000 */
[----:B------:R0:W1:Y:S02]  /*3fc0*/  SHFL.BFLY P2, R130, R132, R134, R136 ;  /* 0x0c00008684827389 */ /* 0x0000640000040088 */
[----:B01----:R-:W-:Y:S01]  /*3fd0*/  ENDCOLLECTIVE ;  /* 0x000000000000791b */ /* 0x003fe20003800000 */
.L_x_19210:
        /* <DEDUP_REMOVED lines=88> */
.L_x_19211:
[----:B------:R-:W-:Y:S01]  /*4560*/  HFMA2.MMA R134, -RZ, RZ, 0, 1.1920928955078125e-07 ;  /* 0x00000002ff867435 */ /* 0x000fe200000001ff */
[----:B------:R-:W-:-:S05]  /*4570*/  MOV R92, R130 ;  /* 0x00000082005c7202 */ /* 0x000fca0000000f00 */
[----:B------:R-:W-:-:S05]  /*4580*/  FADD.FTZ R92, R3, R92 ;  /* 0x0000005c035c7221 */ /* 0x000fca0000010000 */
[----:B------:R-:W-:-:S07]  /*4590*/  MOV R132, R92 ;  /* 0x0000005c00847202 */ /* 0x000fce0000000f00 */
[----:B------:R-:W-:Y:S05]  /*45a0*/  WARPSYNC.COLLECTIVE R128, `(.L_x_19212) ;  /* 0x0000000080087348 */ /* 0x000fea0003c00000 */
[----:B------:R0:W1:Y:S02]  /*45b0*/  SHFL.BFLY P2, R130, R132, R134, R136 ;  /* 0x0c00008684827389 */ /* 0x0000640000040088 */
[----:B01----:R-:W-:Y:S01]  /*45c0*/  ENDCOLLECTIVE ;  /* 0x000000000000791b */ /* 0x003fe20003800000 */
.L_x_19212:
[----:B------:R-:W-:Y:S01]  /*45d0*/  HFMA2.MMA R134, -RZ, RZ, 0, 2.384185791015625e-07 ;  /* 0x00000004ff867435 */ /* 0x000fe200000001ff */
[----:B------:R-:W-:-:S05]  /*45e0*/  MOV R93, R130 ;  /* 0x00000082005d7202 */ /* 0x000fca0000000f00 */
[----:B------:R-:W-:-:S05]  /*45f0*/  FADD.FTZ R93, R92, R93 ;  /* 0x0000005d5c5d7221 */ /* 0x000fca0000010000 */
[----:B------:R-:W-:-:S07]  /*4600*/  MOV R132, R93 ;  /* 0x0000005d00847202 */ /* 0x000fce0000000f00 */
[----:B------:R-:W-:Y:S05]  /*4610*/  WARPSYNC.COLLECTIVE R128, `(.L_x_19213) ;  /* 0x0000000080087348 */ /* 0x000fea0003c00000 */
[----:B------:R0:W1:Y:S02]  /*4620*/  SHFL.BFLY P2, R130, R132, R134, R136 ;  /* 0x0c00008684827389 */ /* 0x0000640000040088 */
[----:B01----:R-:W-:Y:S01]  /*4630*/  ENDCOLLECTIVE ;  /* 0x000000000000791b */ /* 0x003fe20003800000 */
.L_x_19213:
[----:B------:R-:W-:Y:S01]  /*4640*/  HFMA2.MMA R134, -RZ, RZ, 0, 4.76837158203125e-07 ;  /* 0x00000008ff867435 */ /* 0x000fe200000001ff */
[----:B------:R-:W-:-:S05]  /*4650*/  MOV R94, R130 ;  /* 0x00000082005e7202 */ /* 0x000fca0000000f00 */
[----:B------:R-:W-:-:S05]  /*4660*/  FADD.FTZ R94, R93, R94 ;  /* 0x0000005e5d5e7221 */ /* 0x000fca0000010000 */
[----:B------:R-:W-:-:S07]  /*4670*/  MOV R132, R94 ;  /* 0x0000005e00847202 */ /* 0x000fce0000000f00 */
[----:B------:R-:W-:Y:S05]  /*4680*/  WARPSYNC.COLLECTIVE R128, `(.L_x_19214) ;  /* 0x0000000080087348 */ /* 0x000fea0003c00000 */
[----:B------:R0:W1:Y:S02]  /*4690*/  SHFL.BFLY P2, R130, R132, R134, R136 ;  /* 0x0c00008684827389 */ /* 0x0000640000040088 */
[----:B01----:R-:W-:Y:S01]  /*46a0*/  ENDCOLLECTIVE ;  /* 0x000000000000791b */ /* 0x003fe20003800000 */
.L_x_19214:
[----:B------:R-:W-:Y:S01]  /*46b0*/  HFMA2.MMA R134, -RZ, RZ, 0, 9.5367431640625e-07 ;  /* 0x00000010ff867435 */ /* 0x000fe200000001ff */
[----:B------:R-:W-:-:S05]  /*46c0*/  MOV R95, R130 ;  /* 0x00000082005f7202 */ /* 0x000fca0000000f00 */
[----:B------:R-:W-:-:S05]  /*46d0*/  FADD.FTZ R95, R94, R95 ;  /* 0x0000005f5e5f7221 */ /* 0x000fca0000010000 */
[----:B------:R-:W-:-:S07]  /*46e0*/  MOV R132, R95 ;  /* 0x0000005f00847202 */ /* 0x000fce0000000f00 */
[----:B------:R-:W-:Y:S05]  /*46f0*/  WARPSYNC.COLLECTIVE R128, `(.L_x_19215) ;  /* 0x0000000080087348 */ /* 0x000fea0003c00000 */
[----:B------:R0:W1:Y:S02]  /*4700*/  SHFL.BFLY P2, R130, R132, R134, R136 ;  /* 0x0c00008684827389 */ /* 0x0000640000040088 */
[----:B01----:R-:W-:Y:S01]  /*4710*/  ENDCOLLECTIVE ;  /* 0x000000000000791b */ /* 0x003fe20003800000 */
.L_x_19215:
[----:B------:R-:W-:Y:S01]  /*4720*/  MOV R126, R130 ;  /* 0x00000082007e7202 */ /* 0x000fe20000000f00 */
[----:B------:R-:W-:Y:S06]  /*4730*/  BRA `(.L_x_19216) ;  /* 0xffffffe400dc7947 */ /* 0x000fec000383ffff */
.L_x_19217:
        /* <DEDUP_REMOVED lines=12> */
.L_x_37243:


//--------------------- .text._ZN10layer_norm13ln_fwd_kernelINS_13Kernel_traitsIf6__halfS2_S2_fjLj5120ELj1ELj1ELj4ELj16ENS_18Kernel_traits_baseILj5120EfS2_S2_S2_fjLj128EEEEELb0ELb1ELb0ELb0EEEvNS_9FwdParamsE --------------------------
	.section	.text._ZN10layer_norm13ln_fwd_kernelINS_13Kernel_traitsIf6__halfS2_S2_fjLj5120ELj1ELj1ELj4ELj16ENS_18Kernel_traits_baseILj5120EfS2_S2_S2_fjLj128EEEEELb0ELb1ELb0ELb0EEEvNS_9FwdParamsE,"ax",@progbits
	.align	128
        .global         _ZN10layer_norm13ln_fwd_kernelINS_13Kernel_traitsIf6__halfS2_S2_fjLj5120ELj1ELj1ELj4ELj16ENS_18Kernel_traits_baseILj5120EfS2_S2_S2_fjLj128EEEEELb0ELb1ELb0ELb0EEEvNS_9FwdParamsE
        .type           _ZN10layer_norm13ln_fwd_kernelINS_13Kernel_traitsIf6__halfS2_S2_fjLj5120ELj1ELj1ELj4ELj16ENS_18Kernel_traits_baseILj5120EfS2_S2_S2_fjLj128EEEEELb0ELb1ELb0ELb0EEEvNS_9FwdParamsE,@function
        .size           _ZN10layer_norm13ln_fwd_kernelINS_13Kernel_traitsIf6__halfS2_S2_fjLj5120ELj1ELj1ELj4ELj16ENS_18Kernel_traits_baseILj5120EfS2_S2_S2_fjLj128EEEEELb0ELb1ELb0ELb0EEEvNS_9FwdParamsE,(.L_x_37244 - _ZN10layer_norm13ln_fwd_kernelINS_13Kernel_traitsIf6__halfS2_S2_fjLj5120ELj1ELj1ELj4ELj16ENS_18Kernel_traits_baseILj5120EfS2_S2_S2_fjLj128EEEEELb0ELb1ELb0ELb0EEEvNS_9FwdParamsE)
        .other          _ZN10layer_norm13ln_fwd_kernelINS_13Kernel_traitsIf6__halfS2_S2_fjLj5120ELj1ELj1ELj4ELj16ENS_18Kernel_traits_baseILj5120EfS2_S2_S2_fjLj128EEEEELb0ELb1ELb0ELb0EEEvNS_9FwdParamsE,@"STO_CUDA_ENTRY STV_DEFAULT"
_ZN10layer_norm13ln_fwd_kernelINS_13Kernel_traitsIf6__halfS2_S2_fjLj5120ELj1ELj1ELj4ELj16ENS_18Kernel_traits_baseILj5120EfS2_S2_S2_fjLj128EEEEELb0ELb1ELb0ELb0EEEvNS_9FwdParamsE:
.text._ZN10layer_norm13ln_fwd_kernelINS_13Kernel_traitsIf6__halfS2_S2_fjLj5120ELj1ELj1ELj4ELj16ENS_18Kernel_traits_baseILj5120EfS2_S2_S2_fjLj128EEEEELb0ELb1ELb0ELb0EEEvNS_9FwdParamsE:
        /* <DEDUP_REMOVED lines=41> */
.L_x_19219:
[----:B------:R-:W-:Y:S05]  /*0290*/  BSYNC B0 ;  /* 0x0000000000007941 */ /* 0x000fea0003800000 */
.L_x_19218:
        /* <DEDUP_REMOVED lines=23> */
.L_x_19221:
[----:B------:R-:W-:Y:S05]  /*0410*/  BSYNC B0 ;  /* 0x0000000000007941 */ /* 0x000fea0003800000 */
.L_x_19220:
        /* <DEDUP_REMOVED lines=23> */
.L_x_19223:
[----:B------:R-:W-:Y:S05]  /*0590*/  BSYNC B0 ;  /* 0x0000000000007941 */ /* 0x000fea0003800000 */
.L_x_19222:
        /* <DEDUP_REMOVED lines=23> */
.L_x_19225:
[----:B------:R-:W-:Y:S05]  /*0710*/  BSYNC B0 ;  /* 0x0000000000007941 */ /* 0x000fea0003800000 */
.L_x_19224:
        /* <DEDUP_REMOVED lines=22> */
.L_x_19227:
[----:B------:R-:W-:Y:S05]  /*0880*/  BSYNC B0 ;  /* 0x0000000000007941 */ /* 0x000fea0003800000 */
.L_x_19226:
        /* <DEDUP_REMOVED lines=34> */
.L_x_19249:
        /* <DEDUP_REMOVED lines=19> */
[----:B------:R0:W2:Y:S04]  /*0be0*/  @P0 LDG.E.128 R4, desc[UR4][R140.64] ;  /* 0x000000048c040981 */ /* 0x0000a8000c1e1d00 */
[----:B------:R-:W3:Y:S02]  /*0bf0*/  LDG.E.128 R128, desc[UR4][R128.64] ;  /* 0x0000000480807981 */ /* 0x000ee4000c1e1d00 */
[--C-:B---3--:R-:W-:Y:S02]  /*0c00*/  HADD2.F32 R143, -RZ, R128.reuse.H1_H1 ;  /* 0x30000080ff8f7230 */ /* 0x108fe40000004100 */
[----:B------:R-:W-:Y:S02]  /*0c10*/  HADD2.F32 R139, -RZ, R128.H0_H0 ;  /* 0x20000080ff8b7230 */ /* 0x000fe40000004100 */
[----:B------:R-:W-:-:S02]  /*0c20*/  HADD2.F32 R145, -RZ, R129.H0_H0 ;  /* 0x20000081ff917230 */ /* 0x000fc40000004100 */
[-C--:B------:R-:W-:Y:S01]  /*0c30*/  FMUL.FTZ R128, R143, R138.reuse ;  /* 0x0000008a8f807220 */ /* 0x080fe20000410000 */
[----:B------:R-:W-:Y:S02]  /*0c40*/  HADD2.F32 R147, -RZ, R129.H1_H1 ;  /* 0x30000081ff937230 */ /* 0x000fe40000004100 */
[----:B------:R-:W-:Y:S01]  /*0c50*/  FMUL.FTZ R139, R139, R138 ;  /* 0x0000008a8b8b7220 */ /* 0x000fe20000410000 */
[----:B------:R-:W-:Y:S02]  /*0c60*/  HADD2.F32 R149, -RZ, R130.H0_H0 ;  /* 0x20000082ff957230 */ /* 0x000fe40000004100 */
[----:B0----5:R-:W-:Y:S01]  /*0c70*/  FMUL.FTZ R141, R109, R128 ;  /* 0x000000806d8d7220 */ /* 0x021fe20000410000 */
[----:B--2---:R-:W-:Y:S02]  /*0c80*/  @P0 HADD2.F32 R128, -RZ, R4.H0_H0 ;  /* 0x20000004ff800230 */ /* 0x004fe40000004100 */
[----:B------:R-:W-:Y:S01]  /*0c90*/  FMUL.FTZ R145, R145, R138 ;  /* 0x0000008a91917220 */ /* 0x000fe20000410000 */
[----:B------:R-:W-:-:S02]  /*0ca0*/  HADD2.F32 R151, -RZ, R130.H1_H1 ;  /* 0x30000082ff977230 */ /* 0x000fc40000004100 */
        /* <DEDUP_REMOVED lines=8> */
[----:B------:R-:W-:Y:S01]  /*0d30*/  FMUL.FTZ R149, R149, R138 ;  /* 0x0000008a95957220 */ /* 0x000fe20000410000 */
[----:B------:R-:W-:Y:S02]  /*0d40*/  @P0 HADD2.F32 R146, -RZ, R5.H1_H1 ;  /* 0x30000005ff920230 */ /* 0x000fe40000004100 */
[----:B------:R-:W-:Y:S01]  /*0d50*/  FMUL.FTZ R145, R111, R144 ;  /* 0x000000906f917220 */ /* 0x000fe20000410000 */
[-C--:B------:R-:W-:Y:S01]  /*0d60*/  FMUL.FTZ R128, R151, R138.reuse ;  /* 0x0000008a97807220 */ /* 0x080fe20000410000 */
[-C--:B------:R-:W-:Y:S01]  /*0d70*/  FMUL.FTZ R153, R153, R138.reuse ;  /* 0x0000008a99997220 */ /* 0x080fe20000410000 */
[----:B------:R-:W-:Y:S01]  /*0d80*/  FMUL.FTZ R144, R131, R138 ;  /* 0x0000008a83907220 */ /* 0x000fe20000410000 */
[----:B------:R-:W-:Y:S01]  /*0d90*/  FMUL.FTZ R147, R104, R149 ;  /* 0x0000009568937220 */ /* 0x000fe20000410000 */
[----:B------:R-:W-:Y:S01]  /*0da0*/  @P0 FADD.FTZ R141, R130, R141 ;  /* 0x0000008d828d0221 */ /* 0x000fe20000010000 */
[----:B------:R-:W-:Y:S01]  /*0db0*/  @P0 FADD.FTZ R143, R140, R143 ;  /* 0x0000008f8c8f0221 */ /* 0x000fe20000010000 */
[----:B------:R-:W-:Y:S01]  /*0dc0*/  @P0 FADD.FTZ R145, R146, R145 ;  /* 0x0000009192910221 */ /* 0x000fe20000010000 */
[----:B------:R-:W-:Y:S01]  /*0dd0*/  FMUL.FTZ R149, R105, R128 ;  /* 0x0000008069957220 */ /* 0x000fe20000410000 */
[----:B------:R-:W-:Y:S01]  /*0de0*/  FMUL.FTZ R151, R106, R153 ;  /* 0x000000996a977220 */ /* 0x000fe20000410000 */
[----:B------:R-:W-:-:S02]  /*0df0*/  @P0 HADD2.F32 R128, -RZ, R6.H0_H0 ;  /* 0x20000006ff800230 */ /* 0x000fc40000004100 */
[----:B------:R-:W-:Y:S01]  /*0e00*/  FMUL.FTZ R153, R107, R144 ;  /* 0x000000906b997220 */ /* 0x000fe20000410000 */
[----:B------:R-:W-:Y:S02]  /*0e10*/  @P0 HADD2.F32 R130, -RZ, R6.H1_H1 ;  /* 0x30000006ff820230 */ /* 0x000fe40000004100 */
[--C-:B------:R-:W-:Y:S02]  /*0e20*/  @P0 HADD2.F32 R140, -RZ, R7.reuse.H0_H0 ;  /* 0x20000007ff8c0230 */ /* 0x100fe40000004100 */
[----:B------:R-:W-:Y:S02]  /*0e30*/  @P0 HADD2.F32 R146, -RZ, R7.H1_H1 ;  /* 0x30000007ff920230 */ /* 0x000fe40000004100 */
        /* <DEDUP_REMOVED lines=10> */
[----:B------:R0:W-:Y:S01]  /*0ee0*/  STG.E.128 desc[UR4][R214.64], R128 ;  /* 0x00000080d6007986 */ /* 0x0001e2000c101d04 */
[----:B------:R-:W-:-:S07]  /*0ef0*/  IADD3 R140, R136, 0x80, RZ ;  /* 0x00000080888c7810 */ /* 0x000fce0007ffe0ff */
.L_x_19229:
[----:B------:R-:W-:Y:S05]  /*0f00*/  BSYNC B0 ;  /* 0x0000000000007941 */ /* 0x000fea0003800000 */
.L_x_19228:
        /* <DEDUP_REMOVED lines=12> */
[----:B------:R-:W-:-:S03]  /*0fd0*/  HADD2.F32 R159, -RZ, R128.H1_H1 ;  /* 0x30000080ff9f7230 */ /* 0x000fc60000004100 */
[-C--:B------:R-:W-:Y:S01]  /*0fe0*/  FMUL.FTZ R157, R157, R138.reuse ;  /* 0x0000008a9d9d7220 */ /* 0x080fe20000410000 */
[--C-:B------:R-:W-:Y:S02]  /*0ff0*/  HADD2.F32 R161, -RZ, R129.reuse.H0_H0 ;  /* 0x20000081ffa17230 */ /* 0x100fe40000004100 */
[----:B------:R-:W-:Y:S01]  /*1000*/  FMUL.FTZ R128, R159, R138 ;  /* 0x0000008a9f807220 */ /* 0x000fe20000410000 */
[----:B------:R-:W-:Y:S02]  /*1010*/  HADD2.F32 R163, -RZ, R129.H1_H1 ;  /* 0x30000081ffa37230 */ /* 0x000fe40000004100 */
[----:B0----5:R-:W-:Y:S01]  /*1020*/  FMUL.FTZ R155, R84, R157 ;  /* 0x0000009d549b7220 */ /* 0x021fe20000410000 */
[----:B------:R-:W-:Y:S02]  /*1030*/  HADD2.F32 R165, -RZ, R130.H0_H0 ;  /* 0x20000082ffa57230 */ /* 0x000fe40000004100 */
[----:B------:R-:W-:Y:S01]  /*1040*/  FMUL.FTZ R157, R85, R128 ;  /* 0x00000080559d7220 */ /* 0x000fe20000410000 */
[----:B--2---:R-:W-:-:S02]  /*1050*/  @P0 HADD2.F32 R128, -RZ, R4.H0_H0 ;  /* 0x20000004ff800230 */ /* 0x004fc40000004100 */
[-C--:B------:R-:W-:Y:S01]  /*1060*/  FMUL.FTZ R161, R161, R138.reuse ;  /* 0x0000008aa1a17220 */ /* 0x080fe20000410000 */
[----:B------:R-:W-:Y:S02]  /*1070*/  HADD2.F32 R167, -RZ, R130.H1_H1 ;  /* 0x30000082ffa77230 */ /* 0x000fe40000004100 */
[----:B------:R-:W-:Y:S01]  /*1080*/  FMUL.FTZ R130, R163, R138 ;  /* 0x0000008aa3827220 */ /* 0x000fe20000410000 */
[--C-:B------:R-:W-:Y:S02]  /*1090*/  HADD2.F32 R169, -RZ, R131.reuse.H0_H0 ;  /* 0x20000083ffa97230 */ /* 0x100fe40000004100 */
        /* <DEDUP_REMOVED lines=34> */
.L_x_19231:
[----:B------:R-:W-:Y:S05]  /*12c0*/  BSYNC B0 ;  /* 0x0000000000007941 */ /* 0x000fea0003800000 */
.L_x_19230:
        /* <DEDUP_REMOVED lines=59> */
.L_x_19233:
[----:B------:R-:W-:Y:S05]  /*1680*/  BSYNC B0 ;  /* 0x0000000000007941 */ /* 0x000fea0003800000 */
.L_x_19232:
        /* <DEDUP_REMOVED lines=59> */
.L_x_19235:
[----:B------:R-:W-:Y:S05]  /*1a40*/  BSYNC B0 ;  /* 0x0000000000007941 */ /* 0x000fea0003800000 */
.L_x_19234:
        /* <DEDUP_REMOVED lines=9> */
[----:B------:R-:W2:Y:S04]  /*1ae0*/  @P0 LDG.E.128 R4, desc[UR4][R202.64] ;  /* 0x00000004ca040981 */ /* 0x000ea8000c1e1d00 */
[----:B------:R-:W3:Y:S02]  /*1af0*/  LDG.E.128 R128, desc[UR4][R128.64] ;  /* 0x0000000480807981 */ /* 0x000ee4000c1e1d00 */
[--C-:B---3--:R-:W-:Y:S02]  /*1b00*/  HADD2.F32 R137, -RZ, R128.reuse.H1_H1 ;  /* 0x30000080ff897230 */ /* 0x108fe40000004100 */
[----:B------:R-:W-:Y:S02]  /*1b10*/  HADD2.F32 R135, -RZ, R128.H0_H0 ;  /* 0x20000080ff877230 */ /* 0x000fe40000004100 */
[----:B------:R-:W-:-:S02]  /*1b20*/  HADD2.F32 R205, -RZ, R129.H0_H0 ;  /* 0x20000081ffcd7230 */ /* 0x000fc40000004100 */
[-C--:B------:R-:W-:Y:S01]  /*1b30*/  FMUL.FTZ R128, R137, R138.reuse ;  /* 0x0000008a89807220 */ /* 0x080fe20000410000 */
[----:B------:R-:W-:Y:S02]  /*1b40*/  HADD2.F32 R209, -RZ, R129.H1_H1 ;  /* 0x30000081ffd17230 */ /* 0x000fe40000004100 */
[-C--:B------:R-:W-:Y:S01]  /*1b50*/  FMUL.FTZ R135, R135, R138.reuse ;  /* 0x0000008a87877220 */ /* 0x080fe20000410000 */
[--C-:B------:R-:W-:Y:S02]  /*1b60*/  HADD2.F32 R213, -RZ, R130.reuse.H1_H1 ;  /* 0x30000082ffd57230 */ /* 0x100fe40000004100 */
[----:B------:R-:W-:Y:S01]  /*1b70*/  FMUL.FTZ R207, R205, R138 ;  /* 0x0000008acdcf7220 */ /* 0x000fe20000410000 */
[----:B------:R-:W-:Y:S02]  /*1b80*/  HADD2.F32 R211, -RZ, R130.H0_H0 ;  /* 0x20000082ffd37230 */ /* 0x000fe40000004100 */
[--C-:B------:R-:W-:Y:S02]  /*1b90*/  HADD2.F32 R215, -RZ, R131.reuse.H0_H0 ;  /* 0x20000083ffd77230 */ /* 0x100fe40000004100 */
[----:B-----5:R-:W-:Y:S01]  /*1ba0*/  FMUL.FTZ R205, R13, R128 ;  /* 0x000000800dcd7220 */ /* 0x020fe20000410000 */
[----:B------:R-:W-:-:S02]  /*1bb0*/  HADD2.F32 R131, -RZ, R131.H1_H1 ;  /* 0x30000083ff837230 */ /* 0x000fc40000004100 */
[-C--:B------:R-:W-:Y:S01]  /*1bc0*/  FMUL.FTZ R130, R209, R138.reuse ;  /* 0x0000008ad1827220 */ /* 0x080fe20000410000 */
[--C-:B--2---:R-:W-:Y:S02]  /*1bd0*/  @P0 HADD2.F32 R128, -RZ, R4.reuse.H0_H0 ;  /* 0x20000004ff800230 */ /* 0x104fe40000004100 */
[-C--:B------:R-:W-:Y:S01]  /*1be0*/  FMUL.FTZ R144, R213, R138.reuse ;  /* 0x0000008ad5907220 */ /* 0x080fe20000410000 */
        /* <DEDUP_REMOVED lines=8> */
[----:B------:R-:W-:Y:S01]  /*1c70*/  FMUL.FTZ R213, R9, R144 ;  /* 0x0000009009d57220 */ /* 0x000fe20000410000 */
[----:B------:R-:W-:-:S02]  /*1c80*/  @P0 HADD2.F32 R148, -RZ, R5.H0_H0 ;  /* 0x20000005ff940230 */ /* 0x000fc40000004100 */
[----:B------:R-:W-:Y:S01]  /*1c90*/  FMUL.FTZ R207, R14, R207 ;  /* 0x000000cf0ecf7220 */ /* 0x000fe20000410000 */
[----:B------:R-:W-:Y:S02]  /*1ca0*/  @P0 HADD2.F32 R150, -RZ, R5.H1_H1 ;  /* 0x30000005ff960230 */ /* 0x000fe40000004100 */
[----:B------:R-:W-:Y:S01]  /*1cb0*/  FMUL.FTZ R211, R8, R211 ;  /* 0x000000d308d37220 */ /* 0x000fe20000410000 */
[--C-:B------:R-:W-:Y:S02]  /*1cc0*/  @P0 HADD2.F32 R128, -RZ, R6.reuse.H0_H0 ;  /* 0x20000006ff800230 */ /* 0x100fe40000004100 */
[----:B------:R-:W-:Y:S01]  /*1cd0*/  FMUL.FTZ R137, R10, R215 ;  /* 0x000000d70a897220 */ /* 0x000fe20000410000 */
[----:B------:R-:W-:Y:S02]  /*1ce0*/  @P0 HADD2.F32 R130, -RZ, R6.H1_H1 ;  /* 0x30000006ff820230 */ /* 0x000fe40000004100 */
[----:B------:R-:W-:Y:S01]  /*1cf0*/  FMUL.FTZ R135, R11, R138 ;  /* 0x0000008a0b877220 */ /* 0x000fe20000410000 */
[----:B------:R-:W-:-:S02]  /*1d00*/  @P0 HADD2.F32 R144, -RZ, R7.H0_H0 ;  /* 0x20000007ff900230 */ /* 0x000fc40000004100 */
[----:B------:R-:W-:Y:S02]  /*1d10*/  @P0 HADD2.F32 R146, -RZ, R7.H1_H1 ;  /* 0x30000007ff920230 */ /* 0x000fe40000004100 */
[----:B------:R-:W-:Y:S01]  /*1d20*/  @P0 FADD.FTZ R207, R148, R207 ;  /* 0x000000cf94cf0221 */ /* 0x000fe20000010000 */
[----:B------:R-:W-:Y:S01]  /*1d30*/  @P0 FADD.FTZ R209, R150, R209 ;  /* 0x000000d196d10221 */ /* 0x000fe20000010000 */
        /* <DEDUP_REMOVED lines=11> */
.L_x_19237:
[----:B------:R-:W-:Y:S05]  /*1df0*/  BSYNC B0 ;  /* 0x0000000000007941 */ /* 0x000fea0003800000 */
.L_x_19236:
        /* <DEDUP_REMOVED lines=155> */
.L_x_19260:
        /* <DEDUP_REMOVED lines=106> */
.L_x_19240:
[----:B------:R-:W-:Y:S05]  /*2e50*/  BSYNC B0 ;  /* 0x0000000000007941 */ /* 0x000fea0003800000 */
.L_x_19239:
        /* <DEDUP_REMOVED lines=35> */
.L_x_19242:
[----:B------:R-:W-:Y:S05]  /*3090*/  BSYNC B0 ;  /* 0x0000000000007941 */ /* 0x000fea0003800000 */
.L_x_19241:
        /* <DEDUP_REMOVED lines=35> */
.L_x_19244:
[----:B------:R-:W-:Y:S05]  /*32d0*/  BSYNC B0 ;  /* 0x0000000000007941 */ /* 0x000fea0003800000 */
.L_x_19243:
        /* <DEDUP_REMOVED lines=35> */
.L_x_19246:
[----:B------:R-:W-:Y:S05]  /*3510*/  BSYNC B0 ;  /* 0x0000000000007941 */ /* 0x000fea0003800000 */
.L_x_19245:
        /* <DEDUP_REMOVED lines=34> */
.L_x_19248:
[----:B------:R-:W-:Y:S05]  /*3740*/  BSYNC B0 ;  /* 0x0000000000007941 */ /* 0x000fea0003800000 */
.L_x_19247:
[----:B------:R-:W-:Y:S02]  /*3750*/  ISETP.NE.AND P0, PT, R146, RZ, PT ;  /* 0x000000ff9200720c */ /* 0x000fe40003f05270 */
[----:B------:R-:W-:Y:S02]  /*3760*/  IADD3 R133, R133, UR12, RZ ;  /* 0x0000000c85857c10 */ /* 0x000fe4000fffe0ff */
[----:B0-----:R-:W-:Y:S02]  /*3770*/  SEL R0, RZ, 0x1, P0 ;  /* 0x00000001ff007807 */ /* 0x001fe40000000000 */
[----:B------:R-:W-:-:S13]  /*3780*/  ISETP.GE.AND P0, PT, R133, UR13, PT ;  /* 0x0000000d85007c0c */ /* 0x000fda000bf06270 */
[----:B------:R-:W-:Y:S05]  /*3790*/  @!P0 BRA `(.L_x_19249) ;  /* 0xffffffd000c48947 */ /* 0x000fea000383ffff */
[----:B------:R-:W-:Y:S05]  /*37a0*/  EXIT ;  /* 0x000000000000794d */ /* 0x000fea0003800000 */
.L_x_19238:
[----:B------:R-:W-:Y:S01]  /*37b0*/  HFMA2.MMA R150, -RZ, RZ, 0, 5.9604644775390625e-08 ;  /* 0x00000001ff967435 */ /* 0x000fe200000001ff */
[----:B------:R-:W-:Y:S02]  /*37c0*/  MOV R219, R138 ;  /* 0x0000008a00db7202 */ /* 0x000fe40000000f00 */
[----:B------:R-:W-:Y:S02]  /*37d0*/  MOV R221, 0x1f ;  /* 0x0000001f00dd7802 */ /* 0x000fe40000000f00 */
[----:B------:R-:W-:-:S07]  /*37e0*/  MOV R148, 0xffffffff ;  /* 0xffffffff00947802 */ /* 0x000fce0000000f00 */
[----:B-1---5:R-:W-:Y:S05]  /*37f0*/  WARPSYNC.COLLECTIVE R148, `(.L_x_19250) ;  /* 0x0000000094087348 */ /* 0x022fea0003c00000 */
[----:B------:R0:W2:Y:S02]  /*3800*/  SHFL.BFLY P6, R217, R219, R150, R221 ;  /* 0x0c000096dbd97389 */ /* 0x0000a400000c00dd */
[----:B012--5:R-:W-:Y:S01]  /*3810*/  ENDCOLLECTIVE ;  /* 0x000000000000791b */ /* 0x027fe20003800000 */
.L_x_19250:
[----:B------:R-:W-:Y:S01]  /*3820*/  HFMA2.MMA R150, -RZ, RZ, 0, 1.1920928955078125e-07 ;  /* 0x00000002ff967435 */ /* 0x000fe200000001ff */
[----:B------:R-:W-:-:S05]  /*3830*/  MOV R131, R217 ;  /* 0x000000d900837202 */ /* 0x000fca0000000f00 */
[----:B------:R-:W-:-:S05]  /*3840*/  FADD.FTZ R131, R138, R131 ;  /* 0x000000838a837221 */ /* 0x000fca0000010000 */
[----:B------:R-:W-:-:S07]  /*3850*/  MOV R219, R131 ;  /* 0x0000008300db7202 */ /* 0x000fce0000000f00 */
[----:B------:R-:W-:Y:S05]  /*3860*/  WARPSYNC.COLLECTIVE R148, `(.L_x_19251) ;  /* 0x0000000094087348 */ /* 0x000fea0003c00000 */
[----:B------:R0:W1:Y:S02]  /*3870*/  SHFL.BFLY P6, R217, R219, R150, R221 ;  /* 0x0c000096dbd97389 */ /* 0x00006400000c00dd */
[----:B01----:R-:W-:Y:S01]  /*3880*/  ENDCOLLECTIVE ;  /* 0x000000000000791b */ /* 0x003fe20003800000 */
.L_x_19251:
[----:B------:R-:W-:Y:S01]  /*3890*/  HFMA2.MMA R150, -RZ, RZ, 0, 2.384185791015625e-07 ;  /* 0x00000004ff967435 */ /* 0x000fe200000001ff */
[----:B------:R-:W-:-:S05]  /*38a0*/  MOV R0, R217 ;  /* 0x000000d900007202 */ /* 0x000fca0000000f00 */
[----:B------:R-:W-:-:S05]  /*38b0*/  FADD.FTZ R140, R131, R0 ;  /* 0x00000000838c7221 */ /* 0x000fca0000010000 */
[----:B------:R-:W-:-:S07]  /*38c0*/  MOV R219, R140 ;  /* 0x0000008c00db7202 */ /* 0x000fce0000000f00 */
[----:B------:R-:W-:Y:S05]  /*38d0*/  WARPSYNC.COLLECTIVE R148, `(.L_x_19252) ;  /* 0x0000000094087348 */ /* 0x000fea0003c00000 */
[----:B------:R0:W1:Y:S02]  /*38e0*/  SHFL.BFLY P6, R217, R219, R150, R221 ;  /* 0x0c000096dbd97389 */ /* 0x00006400000c00dd */
[----:B01----:R-:W-:Y:S01]  /*38f0*/  ENDCOLLECTIVE ;  /* 0x000000000000791b */ /* 0x003fe20003800000 */
.L_x_19252:
[----:B------:R-:W-:Y:S01]  /*3900*/  HFMA2.MMA R150, -RZ, RZ, 0, 4.76837158203125e-07 ;  /* 0x00000008ff967435 */ /* 0x000fe200000001ff */
[----:B------:R-:W-:-:S05]  /*3910*/  MOV R215, R217 ;  /* 0x000000d900d77202 */ /* 0x000fca0000000f00 */
[----:B------:R-:W-:-:S05]  /*3920*/  FADD.FTZ R215, R140, R215 ;  /* 0x000000d78cd77221 */ /* 0x000fca0000010000 */
[----:B------:R-:W-:-:S07]  /*3930*/  MOV R219, R215 ;  /* 0x000000d700db7202 */ /* 0x000fce0000000f00 */
[----:B------:R-:W-:Y:S05]  /*3940*/  WARPSYNC.COLLECTIVE R148, `(.L_x_19253) ;  /* 0x0000000094087348 */ /* 0x000fea0003c00000 */
[----:B------:R0:W1:Y:S02]  /*3950*/  SHFL.BFLY P6, R217, R219, R150, R221 ;  /* 0x0c000096dbd97389 */ /* 0x00006400000c00dd */
[----:B01----:R-:W-:Y:S01]  /*3960*/  ENDCOLLECTIVE ;  /* 0x000000000000791b */ /* 0x003fe20003800000 */
.L_x_19253:
[----:B------:R-:W-:Y:S01]  /*3970*/  HFMA2.MMA R150, -RZ, RZ, 0, 9.5367431640625e-07 ;  /* 0x00000010ff967435 */ /* 0x000fe200000001ff */
[----:B------:R-:W-:-:S05]  /*3980*/  MOV R0, R217 ;  /* 0x000000d900007202 */ /* 0x000fca0000000f00 */
[----:B------:R-:W-:-:S05]  /*3990*/  FADD.FTZ R144, R215, R0 ;  /* 0x00000000d7907221 */ /* 0x000fca0000010000 */
[----:B------:R-:W-:-:S07]  /*39a0*/  MOV R219, R144 ;  /* 0x0000009000db7202 */ /* 0x000fce0000000f00 */
[----:B------:R-:W-:Y:S05]  /*39b0*/  WARPSYNC.COLLECTIVE R148, `(.L_x_19254) ;  /* 0x0000000094087348 */ /* 0x000fea0003c00000 */
[----:B------:R0:W1:Y:S02]  /*39c0*/  SHFL.BFLY P6, R217, R219, R150, R221 ;  /* 0x0c000096dbd97389 */ /* 0x00006400000c00dd */
[----:B01----:R-:W-:Y:S01]  /*39d0*/  ENDCOLLECTIVE ;  /* 0x000000000000791b */ /* 0x003fe20003800000 */
.L_x_19254:
        /* <DEDUP_REMOVED lines=88> */
.L_x_19255:
[----:B------:R-:W-:Y:S01]  /*3f60*/  HFMA2.MMA R150, -RZ, RZ, 0, 1.1920928955078125e-07 ;  /* 0x00000002ff967435 */ /* 0x000fe200000001ff */
[----:B------:R-:W-:-:S05]  /*3f70*/  MOV R131, R217 ;  /* 0x000000d900837202 */ /* 0x000fca0000000f00 */
[----:B------:R-:W-:-:S05]  /*3f80*/  FADD.FTZ R131, R0, R131 ;  /* 0x0000008300837221 */ /* 0x000fca0000010000 */
[----:B------:R-:W-:-:S07]  /*3f90*/  MOV R219, R131 ;  /* 0x0000008300db7202 */ /* 0x000fce0000000f00 */
[----:B------:R-:W-:Y:S05]  /*3fa0*/  WARPSYNC.COLLECTIVE R148, `(.L_x_19256) ;  /* 0x0000000094087348 */ /* 0x000fea0003c00000 */
[----:B------:R0:W1:Y:S02]  /*3fb0*/  SHFL.BFLY P6, R217, R219, R150, R221 ;  /* 0x0c000096dbd97389 */ /* 0x00006400000c00dd */
[----:B01----:R-:W-:Y:S01]  /*3fc0*/  ENDCOLLECTIVE ;  /* 0x000000000000791b */ /* 0x003fe20003800000 */
.L_x_19256:
[----:B------:R-:W-:Y:S01]  /*3fd0*/  HFMA2.MMA R150, -RZ, RZ, 0, 2.384185791015625e-07 ;  /* 0x00000004ff967435 */ /* 0x000fe200000001ff */
[----:B------:R-:W-:-:S05]  /*3fe0*/  MOV R138, R217 ;  /* 0x000000d9008a7202 */ /* 0x000fca0000000f00 */
[----:B------:R-:W-:-:S05]  /*3ff0*/  FADD.FTZ R138, R131, R138 ;  /* 0x0000008a838a7221 */ /* 0x000fca0000010000 */
[----:B------:R-:W-:-:S07]  /*4000*/  MOV R219, R138 ;  /* 0x0000008a00db7202 */ /* 0x000fce0000000f00 */
[----:B------:R-:W-:Y:S05]  /*4010*/  WARPSYNC.COLLECTIVE R148, `(.L_x_19257) ;  /* 0x0000000094087348 */ /* 0x000fea0003c00000 */
[----:B------:R0:W1:Y:S02]  /*4020*/  SHFL.BFLY P6, R217, R219, R150, R221 ;  /* 0x0c000096dbd97389 */ /* 0x00006400000c00dd */
[----:B01----:R-:W-:Y:S01]  /*4030*/  ENDCOLLECTIVE ;  /* 0x000000000000791b */ /* 0x003fe20003800000 */
.L_x_19257:
[----:B------:R-:W-:Y:S01]  /*4040*/  HFMA2.MMA R150, -RZ, RZ, 0, 4.76837158203125e-07 ;  /* 0x00000008ff967435 */ /* 0x000fe200000001ff */
[----:B------:R-:W-:-:S05]  /*4050*/  MOV R215, R217 ;  /* 0x000000d900d77202 */ /* 0x000fca0000000f00 */
[----:B------:R-:W-:-:S05]  /*4060*/  FADD.FTZ R215, R138, R215 ;  /* 0x000000d78ad77221 */ /* 0x000fca0000010000 */
[----:B------:R-:W-:-:S07]  /*4070*/  MOV R219, R215 ;  /* 0x000000d700db7202 */ /* 0x000fce0000000f00 */
[----:B------:R-:W-:Y:S05]  /*4080*/  WARPSYNC.COLLECTIVE R148, `(.L_x_19258) ;  /* 0x0000000094087348 */ /* 0x000fea0003c00000 */
[----:B------:R0:W1:Y:S02]  /*4090*/  SHFL.BFLY P6, R217, R219, R150, R221 ;  /* 0x0c000096dbd97389 */ /* 0x00006400000c00dd */
[----:B01----:R-:W-:Y:S01]  /*40a0*/  ENDCOLLECTIVE ;  /* 0x000000000000791b */ /* 0x003fe20003800000 */
.L_x_19258:
[----:B------:R-:W-:Y:S01]  /*40b0*/  HFMA2.MMA R150, -RZ, RZ, 0, 9.5367431640625e-07 ;  /* 0x00000010ff967435 */ /* 0x000fe200000001ff */
[----:B------:R-:W-:-:S05]  /*40c0*/  MOV R140, R217 ;  /* 0x000000d9008c7202 */ /* 0x000fca0000000f00 */
[----:B------:R-:W-:-:S05]  /*40d0*/  FADD.FTZ R140, R215, R140 ;  /* 0x0000008cd78c7221 */ /* 0x000fca0000010000 */
[----:B------:R-:W-:-:S07]  /*40e0*/  MOV R219, R140 ;  /* 0x0000008c00db7202 */ /* 0x000fce0000000f00 */
[----:B------:R-:W-:Y:S05]  /*40f0*/  WARPSYNC.COLLECTIVE R148, `(.L_x_19259) ;  /* 0x0000000094087348 */ /* 0x000fea0003c00000 */
[----:B------:R0:W1:Y:S02]  /*4100*/  SHFL.BFLY P6, R217, R219, R150, R221 ;  /* 0x0c000096dbd97389 */ /* 0x00006400000c00dd */
[----:B01----:R-:W-:Y:S01]  /*4110*/  ENDCOLLECTIVE ;  /* 0x000000000000791b */ /* 0x003fe20003800000 */
.L_x_19259:
[----:B------:R-:W-:Y:S05]  /*4120*/  BRA `(.L_x_19260) ;  /* 0xffffffe400a07947 */ /* 0x000fea000383ffff */
.L_x_19261:
        /* <DEDUP_REMOVED lines=13> */
.L_x_37244:


//--------------------- .text._ZN10layer_norm13ln_fwd_kernelINS_13Kernel_traitsIf6__halfS2_S2_fjLj5120ELj1ELj1ELj4ELj16ENS_18Kernel_traits_baseILj5120EfS2_S2_S2_fjLj128EEEEELb0ELb1ELb0ELb1EEEvNS_9FwdParamsE --------------------------
	.section	.text._ZN10layer_norm13ln_fwd_kernelINS_13Kernel_traitsIf6__halfS2_S2_fjLj5120ELj1ELj1ELj4ELj16ENS_18Kernel_traits_baseILj5120EfS2_S2_S2_fjLj128EEEEELb0ELb1ELb0ELb1EEEvNS_9FwdParamsE,"ax",@progbits
	.align	128
        .global         _ZN10layer_norm13ln_fwd_kernelINS_13Kernel_traitsIf6__halfS2_S2_fjLj5120ELj1ELj1ELj4ELj16ENS_18Kernel_traits_baseILj5120EfS2_S2_S2_fjLj128EEEEELb0ELb1ELb0ELb1EEEvNS_9FwdParamsE
        .type           _ZN10layer_norm13ln_fwd_kernelINS_13Kernel_traitsIf6__halfS2_S2_fjLj5120ELj1ELj1ELj4ELj16ENS_18Kernel_traits_baseILj5120EfS2_S2_S2_fjLj128EEEEELb0ELb1ELb0ELb1EEEvNS_9FwdParamsE,@function
        .size           _ZN10layer_norm13ln_fwd_kernelINS_13Kernel_traitsIf6__halfS2_S2_fjLj5120ELj1ELj1ELj4ELj16ENS_18Kernel_traits_baseILj5120EfS2_S2_S2_fjLj128EEEEELb0ELb1ELb0ELb1EEEvNS_9FwdParamsE,(.L_x_37245 - _ZN10layer_norm13ln_fwd_kernelINS_13Kernel_traitsIf6__halfS2_S2_fjLj5120ELj1ELj1ELj4ELj16ENS_18Kernel_traits_baseILj5120EfS2_S2_S2_fjLj128EEEEELb0ELb1ELb0ELb1EEEvNS_9FwdParamsE)
        .other          _ZN10layer_norm13ln_fwd_kernelINS_13Kernel_traitsIf6__halfS2_S2_fjLj5120ELj1ELj1ELj4ELj16ENS_18Kernel_traits_baseILj5120EfS2_S2_S2_fjLj128EEEEELb0ELb1ELb0ELb1EEEvNS_9FwdParamsE,@"STO_CUDA_ENTRY STV_DEFAULT"
_ZN10layer_norm13ln_fwd_kernelINS_13Kernel_traitsIf6__halfS2_S2_fjLj5120ELj1ELj1ELj4ELj16ENS_18Kernel_traits_baseILj5120EfS2_S2_S2_fjLj128EEEEELb0ELb1ELb0ELb1EEEvNS_9FwdParamsE:
.text._ZN10layer_norm13ln_fwd_kernelINS_13Kernel_traitsIf6__halfS2_S2_fjLj5120ELj1ELj1ELj4ELj16ENS_18Kernel_traits_baseILj5120EfS2_S2_S2_fjLj128EEEEELb0ELb1ELb0ELb1EEEvNS_9FwdParamsE:
        /* <DEDUP_REMOVED lines=90> */
.L_x_19263:
        /* <DEDUP_REMOVED lines=16> */
[----:B------:R-:W-:Y:S01]  /*06a0*/  IADD3 R181, R144, 0x80, RZ ;  /* 0x0000008090b57810 */ /* 0x000fe20007ffe0ff */
[----:B--2---:R-:W-:Y:S02]  /*06b0*/  @P0 HADD2.F32 R150, -RZ, R128.H0_H0 ;  /* 0x20000080ff960230 */ /* 0x004fe40000004100 */
[----:B---3--:R-:W-:-:S02]  /*06c0*/  HADD2.F32 R135, -RZ, R152.H0_H0 ;  /* 0x20000098ff877230 */ /* 0x008fc40000004100 */
[----:B------:R-:W-:Y:S02]  /*06d0*/  HADD2.F32 R129, -RZ, R154.H0_H0 ;  /* 0x2000009aff817230 */ /* 0x000fe40000004100 */
[----:B------:R-:W-:Y:S02]  /*06e0*/  HADD2.F32 R145, -RZ, R153.H0_H0 ;  /* 0x20000099ff917230 */ /* 0x000fe40000004100 */
[-C--:B------:R-:W-:Y:S01]  /*06f0*/  FMUL.FTZ R135, R135, R150.reuse ;  /* 0x0000009687877220 */ /* 0x080fe20000410000 */
[----:B----4-:R-:W-:Y:S02]  /*0700*/  @P1 HADD2.F32 R128, -RZ, R4.H0_H0 ;  /* 0x20000004ff801230 */ /* 0x010fe40000004100 */
[----:B------:R-:W-:Y:S01]  /*0710*/  FMUL.FTZ R129, R129, R150 ;  /* 0x0000009681817220 */ /* 0x000fe20000410000 */
[----:B------:R-:W-:Y:S02]  /*0720*/  HADD2.F32 R143, -RZ, R152.H1_H1 ;  /* 0x30000098ff8f7230 */ /* 0x000fe40000004100 */
[----:B-----5:R-:W-:Y:S01]  /*0730*/  FMUL.FTZ R149, R44, R135 ;  /* 0x000000872c957220 */ /* 0x020fe20000410000 */
[----:B------:R-:W-:-:S02]  /*0740*/  HADD2.F32 R133, -RZ, R155.H0_H0 ;  /* 0x2000009bff857230 */ /* 0x000fc40000004100 */
[-C--:B------:R-:W-:Y:S01]  /*0750*/  FMUL.FTZ R145, R145, R150.reuse ;  /* 0x0000009691917220 */ /* 0x080fe20000410000 */
[----:B------:R-:W-:Y:S02]  /*0760*/  HADD2.F32 R135, -RZ, R155.H1_H1 ;  /* 0x3000009bff877230 */ /* 0x000fe40000004100 */
[----:B------:R-:W-:Y:S01]  /*0770*/  @P1 FADD.FTZ R149, R149, R128 ;  /* 0x0000008095951221 */ /* 0x000fe20000010000 */
[----:B------:R-:W-:Y:S02]  /*0780*/  @P1 HADD2.F32 R134, -RZ, R6.H0_H0 ;  /* 0x20000006ff861230 */ /* 0x000fe40000004100 */
[----:B------:R-:W-:Y:S01]  /*0790*/  FMUL.FTZ R155, R40, R129 ;  /* 0x00000081289b7220 */ /* 0x000fe20000410000 */
[----:B------:R-:W-:Y:S02]  /*07a0*/  HADD2.F32 R147, -RZ, R153.H1_H1 ;  /* 0x30000099ff937230 */ /* 0x000fe40000004100 */
[-C--:B------:R-:W-:Y:S01]  /*07b0*/  FMUL.FTZ R128, R143, R150.reuse ;  /* 0x000000968f807220 */ /* 0x080fe20000410000 */
[----:B------:R-:W-:Y:S01]  /*07c0*/  FMUL.FTZ R133, R133, R150 ;  /* 0x0000009685857220 */ /* 0x000fe20000410000 */
[----:B------:R-:W-:-:S02]  /*07d0*/  @P1 HADD2.F32 R132, -RZ, R5.H0_H0 ;  /* 0x20000005ff841230 */ /* 0x000fc40000004100 */
[----:B------:R-:W-:Y:S01]  /*07e0*/  FMUL.FTZ R153, R46, R145 ;  /* 0x000000912e997220 */ /* 0x000fe20000410000 */
[----:B------:R-:W-:Y:S02]  /*07f0*/  HADD2.F32 R131, -RZ, R154.H1_H1 ;  /* 0x3000009aff837230 */ /* 0x000fe40000004100 */
[----:B------:R-:W-:Y:S01]  /*0800*/  @P1 FADD.FTZ R155, R155, R134 ;  /* 0x000000869b9b1221 */ /* 0x000fe20000010000 */
[----:B------:R-:W-:Y:S02]  /*0810*/  @P1 HADD2.F32 R130, -RZ, R4.H1_H1 ;  /* 0x30000004ff821230 */ /* 0x000fe40000004100 */
[----:B------:R-:W-:Y:S01]  /*0820*/  FMUL.FTZ R151, R45, R128 ;  /* 0x000000802d977220 */ /* 0x000fe20000410000 */
[----:B------:R-:W-:Y:S02]  /*0830*/  @P1 HADD2.F32 R142, -RZ, R7.H0_H0 ;  /* 0x20000007ff8e1230 */ /* 0x000fe40000004100 */
[----:B------:R-:W-:Y:S01]  /*0840*/  FMUL.FTZ R157, R42, R133 ;  /* 0x000000852a9d7220 */ /* 0x000fe20000410000 */
[-C--:B------:R-:W-:Y:S01]  /*0850*/  FMUL.FTZ R134, R135, R150.reuse ;  /* 0x0000009687867220 */ /* 0x080fe20000410000 */
[----:B------:R-:W-:Y:S01]  /*0860*/  @P1 FADD.FTZ R153, R153, R132 ;  /* 0x0000008499991221 */ /* 0x000fe20000010000 */
[-C--:B------:R-:W-:Y:S01]  /*0870*/  FMUL.FTZ R128, R147, R150.reuse ;  /* 0x0000009693807220 */ /* 0x080fe20000410000 */
[----:B------:R-:W-:Y:S01]  /*0880*/  FMUL.FTZ R132, R131, R150 ;  /* 0x0000009683847220 */ /* 0x000fe20000410000 */
[----:B------:R-:W-:Y:S01]  /*0890*/  @P1 FADD.FTZ R151, R151, R130 ;  /* 0x0000008297971221 */ /* 0x000fe20000010000 */
[----:B------:R-:W-:Y:S01]  /*08a0*/  @P1 FADD.FTZ R157, R157, R142 ;  /* 0x0000008e9d9d1221 */ /* 0x000fe20000010000 */
[----:B------:R-:W-:Y:S01]  /*08b0*/  FMUL.FTZ R159, R43, R134 ;  /* 0x000000862b9f7220 */ /* 0x000fe20000410000 */
[----:B------:R-:W-:-:S02]  /*08c0*/  @P1 HADD2.F32 R130, -RZ, R5.H1_H1 ;  /* 0x30000005ff821230 */ /* 0x000fc40000004100 */
[----:B------:R-:W-:Y:S01]  /*08d0*/  FMUL.FTZ R161, R41, R132 ;  /* 0x0000008429a17220 */ /* 0x000fe20000410000 */
[----:B------:R-:W-:Y:S02]  /*08e0*/  @P1 HADD2.F32 R142, -RZ, R7.H1_H1 ;  /* 0x30000007ff8e1230 */ /* 0x000fe40000004100 */
[----:B------:R-:W-:Y:S01]  /*08f0*/  FMUL.FTZ R163, R47, R128 ;  /* 0x000000802fa37220 */ /* 0x000fe20000410000 */
[----:B------:R-:W-:Y:S01]  /*0900*/  @P1 HADD2.F32 R134, -RZ, R6.H1_H1 ;  /* 0x30000006ff861230 */ /* 0x000fe20000004100 */
[----:B------:R-:W-:Y:S01]  /*0910*/  LEA R132, P3, R144, UR10, 0x4 ;  /* 0x0000000a90847c11 */ /* 0x000fe2000f8620ff */
[----:B------:R-:W-:-:S04]  /*0920*/  IMAD.WIDE.U32 R128, R181, 0x10, R2 ;  /* 0x00000010b5807825 */ /* 0x000fc800078e0002 */
[----:B------:R-:W-:Y:S01]  /*0930*/  @P1 FADD.FTZ R159, R159, R142 ;  /* 0x0000008e9f9f1221 */ /* 0x000fe20000010000 */
[----:B------:R-:W-:Y:S01]  /*0940*/  @P1 FADD.FTZ R163, R163, R130 ;  /* 0x00000082a3a31221 */ /* 0x000fe20000010000 */
[----:B------:R-:W-:Y:S01]  /*0950*/  @P1 FADD.FTZ R161, R161, R134 ;  /* 0x00000086a1a11221 */ /* 0x000fe20000010000 */
[----:B------:R-:W-:Y:S02]  /*0960*/  LEA.HI.X R133, R144, UR11, RZ, 0x4, P3 ;  /* 0x0000000b90857c11 */ /* 0x000fe400098f24ff */
[----:B------:R-:W-:Y:S02]  /*0970*/  F2FP.F16.F32.PACK_AB R167, R159, R157 ;  /* 0x0000009d9fa7723e */ /* 0x000fe400000000ff */
[----:B------:R-:W-:Y:S02]  /*0980*/  F2FP.F16.F32.PACK_AB R166, R161, R155 ;  /* 0x0000009ba1a6723e */ /* 0x000fe400000000ff */
[----:B------:R-:W-:Y:S02]  /*0990*/  F2FP.F16.F32.PACK_AB R165, R163, R153 ;  /* 0x00000099a3a5723e */ /* 0x000fe400000000ff */
[----:B------:R-:W-:-:S02]  /*09a0*/  F2FP.F16.F32.PACK_AB R164, R151, R149 ;  /* 0x0000009597a4723e */ /* 0x000fc400000000ff */
[----:B------:R-:W-:-:S03]  /*09b0*/  @P1 LEA R134, P3, R181, UR8, 0x4 ;  /* 0x00000008b5861c11 */ /* 0x000fc6000f8620ff */
[----:B------:R0:W-:Y:S01]  /*09c0*/  STG.E.128 desc[UR4][R132.64], R164 ;  /* 0x000000a484007986 */ /* 0x0001e2000c101d04 */
[----:B------:R-:W-:-:S03]  /*09d0*/  @P1 LEA.HI.X R135, R181, UR9, RZ, 0x4, P3 ;  /* 0x00000009b5871c11 */ /* 0x000fc600098f24ff */
[----:B------:R-:W2:Y:S04]  /*09e0*/  LDG.E.128 R128, desc[UR4][R128.64] ;  /* 0x0000000480807981 */ /* 0x000ea8000c1e1d00 */
[----:B------:R-:W3:Y:S01]  /*09f0*/  @P1 LDG.E.128 R4, desc[UR4][R134.64] ;  /* 0x0000000486041981 */ /* 0x000ee2000c1e1d00 */
[----:B------:R-:W-:Y:S02]  /*0a00*/  SHF.L.U32 R146, R181, 0x4, RZ ;  /* 0x00000004b5927819 */ /* 0x000fe400000006ff */
[----:B------:R-:W-:Y:S01]  /*0a10*/  IADD3 R197, R144, 0x100, RZ ;  /* 0x0000010090c57810 */ /* 0x000fe20007ffe0ff */
[--C-:B--2---:R-:W-:Y:S02]  /*0a20*/  HADD2.F32 R143, -RZ, R128.reuse.H0_H0 ;  /* 0x20000080ff8f7230 */ /* 0x104fe40000004100 */
[----:B------:R-:W-:-:S02]  /*0a30*/  HADD2.F32 R145, -RZ, R128.H1_H1 ;  /* 0x30000080ff917230 */ /* 0x000fc40000004100 */
[--C-:B------:R-:W-:Y:S02]  /*0a40*/  HADD2.F32 R147, -RZ, R129.reuse.H0_H0 ;  /* 0x20000081ff937230 */ /* 0x100fe40000004100 */
[-C--:B------:R-:W-:Y:S01]  /*0a50*/  FMUL.FTZ R143, R143, R150.reuse ;  /* 0x000000968f8f7220 */ /* 0x080fe20000410000 */
[--C-:B------:R-:W-:Y:S02]  /*0a60*/  HADD2.F32 R169, -RZ, R130.reuse.H0_H0 ;  /* 0x20000082ffa97230 */ /* 0x100fe40000004100 */
[----:B------:R-:W-:Y:S02]  /*0a70*/  HADD2.F32 R179, -RZ, R130.H1_H1 ;  /* 0x30000082ffb37230 */ /* 0x000fe40000004100 */
[----:B------:R-:W-:Y:S01]  /*0a80*/  FMUL.FTZ R130, R145, R150 ;  /* 0x0000009691827220 */ /* 0x000fe20000410000 */
[----:B------:R-:W-:Y:S02]  /*0a90*/  HADD2.F32 R177, -RZ, R129.H1_H1 ;  /* 0x30000081ffb17230 */ /* 0x000fe40000004100 */
[----:B0-----:R-:W-:Y:S01]  /*0aa0*/  FMUL.FTZ R165, R36, R143 ;  /* 0x0000008f24a57220 */ /* 0x001fe20000410000 */
[----:B---3--:R-:W-:-:S02]  /*0ab0*/  @P1 HADD2.F32 R128, -RZ, R4.H0_H0 ;  /* 0x20000004ff801230 */ /* 0x008fc40000004100 */
[----:B------:R-:W-:Y:S01]  /*0ac0*/  FMUL.FTZ R147, R147, R150 ;  /* 0x0000009693937220 */ /* 0x000fe20000410000 */
[--C-:B------:R-:W-:Y:S02]  /*0ad0*/  HADD2.F32 R129, -RZ, R131.reuse.H0_H0 ;  /* 0x20000083ff817230 */ /* 0x100fe40000004100 */
[----:B------:R-:W-:Y:S01]  /*0ae0*/  FMUL.FTZ R167, R37, R130 ;  /* 0x0000008225a77220 */ /* 0x000fe20000410000 */
[----:B------:R-:W-:Y:S02]  /*0af0*/  HADD2.F32 R131, -RZ, R131.H1_H1 ;  /* 0x30000083ff837230 */ /* 0x000fe40000004100 */
[----:B------:R-:W-:Y:S01]  /*0b00*/  @P1 FADD.FTZ R165, R128, R165 ;  /* 0x000000a580a51221 */ /* 0x000fe20000010000 */
[----:B------:R-:W-:Y:S02]  /*0b10*/  @P1 HADD2.F32 R132, -RZ, R4.H1_H1 ;  /* 0x30000004ff841230 */ /* 0x000fe40000004100 */
[----:B------:R-:W-:Y:S01]  /*0b20*/  FMUL.FTZ R171, R169, R150 ;  /* 0x00000096a9ab7220 */ /* 0x000fe20000410000 */
[----:B------:R-:W-:-:S02]  /*0b30*/  @P1 HADD2.F32 R130, -RZ, R5.H0_H0 ;  /* 0x20000005ff821230 */ /* 0x000fc40000004100 */
[-C--:B------:R-:W-:Y:S01]  /*0b40*/  FMUL.FTZ R129, R129, R150.reuse ;  /* 0x0000009681817220 */ /* 0x080fe20000410000 */
[----:B------:R-:W-:Y:S01]  /*0b50*/  FMUL.FTZ R128, R131, R150 ;  /* 0x0000009683807220 */ /* 0x000fe20000410000 */
[----:B------:R-:W-:Y:S01]  /*0b60*/  FMUL.FTZ R169, R38, R147 ;  /* 0x0000009326a97220 */ /* 0x000fe20000410000 */
[----:B------:R-:W-:Y:S01]  /*0b70*/  @P1 FADD.FTZ R167, R132, R167 ;  /* 0x000000a784a71221 */ /* 0x000fe20000010000 */
[----:B------:R-:W-:Y:S02]  /*0b80*/  @P1 HADD2.F32 R132, -RZ, R6.H0_H0 ;  /* 0x20000006ff841230 */ /* 0x000fe40000004100 */
        /* <DEDUP_REMOVED lines=15> */
[----:B------:R-:W-:Y:S01]  /*0c80*/  SHF.R.U32.HI R145, RZ, 0x1c, R181 ;  /* 0x0000001cff917819 */ /* 0x000fe200000116b5 */
        /* <DEDUP_REMOVED lines=14> */
[----:B------:R-:W-:Y:S02]  /*0d70*/  IADD3 R213, R144, 0x180, RZ ;  /* 0x0000018090d57810 */ /* 0x000fe40007ffe0ff */
[----:B0-----:R-:W-:Y:S01]  /*0d80*/  SHF.R.U32.HI R143, RZ, 0x1c, R197 ;  /* 0x0000001cff8f7819 */ /* 0x001fe200000116c5 */
[--C-:B--2---:R-:W-:Y:S02]  /*0d90*/  HADD2.F32 R147, -RZ, R132.reuse.H0_H0 ;  /* 0x20000084ff937230 */ /* 0x104fe40000004100 */
[----:B------:R-:W-:-:S02]  /*0da0*/  HADD2.F32 R183, -RZ, R132.H1_H1 ;  /* 0x30000084ffb77230 */ /* 0x000fc40000004100 */
[----:B------:R-:W-:Y:S02]  /*0db0*/  HADD2.F32 R185, -RZ, R133.H0_H0 ;  /* 0x20000085ffb97230 */ /* 0x000fe40000004100 */
[-C--:B------:R-:W-:Y:S01]  /*0dc0*/  FMUL.FTZ R147, R147, R150.reuse ;  /* 0x0000009693937220 */ /* 0x080fe20000410000 */
[----:B---3--:R-:W-:Y:S02]  /*0dd0*/  @P1 HADD2.F32 R130, -RZ, R4.H0_H0 ;  /* 0x20000004ff821230 */ /* 0x008fe40000004100 */
[-C--:B------:R-:W-:Y:S01]  /*0de0*/  FMUL.FTZ R128, R183, R150.reuse ;  /* 0x00000096b7807220 */ /* 0x080fe20000410000 */
[----:B------:R-:W-:Y:S02]  /*0df0*/  HADD2.F32 R187, -RZ, R134.H0_H0 ;  /* 0x20000086ffbb7230 */ /* 0x000fe40000004100 */
[----:B------:R-:W-:Y:S01]  /*0e00*/  FMUL.FTZ R181, R28, R147 ;  /* 0x000000931cb57220 */ /* 0x000fe20000410000 */
[--C-:B------:R-:W-:Y:S02]  /*0e10*/  HADD2.F32 R129, -RZ, R135.reuse.H0_H0 ;  /* 0x20000087ff817230 */ /* 0x100fe40000004100 */
[----:B------:R-:W-:Y:S01]  /*0e20*/  FMUL.FTZ R185, R185, R150 ;  /* 0x00000096b9b97220 */ /* 0x000fe20000410000 */
[----:B------:R-:W-:-:S02]  /*0e30*/  HADD2.F32 R135, -RZ, R135.H1_H1 ;  /* 0x30000087ff877230 */ /* 0x000fc40000004100 */
[----:B------:R-:W-:Y:S01]  /*0e40*/  FMUL.FTZ R183, R29, R128 ;  /* 0x000000801db77220 */ /* 0x000fe20000410000 */
[----:B------:R-:W-:Y:S02]  /*0e50*/  @P1 HADD2.F32 R132, -RZ, R4.H1_H1 ;  /* 0x30000004ff841230 */ /* 0x000fe40000004100 */
[----:B------:R-:W-:Y:S01]  /*0e60*/  @P1 FADD.FTZ R181, R130, R181 ;  /* 0x000000b582b51221 */ /* 0x000fe20000010000 */
[----:B------:R-:W-:Y:S02]  /*0e70*/  @P1 HADD2.F32 R130, -RZ, R5.H0_H0 ;  /* 0x20000005ff821230 */ /* 0x000fe40000004100 */
[-C--:B------:R-:W-:Y:S01]  /*0e80*/  FMUL.FTZ R187, R187, R150.reuse ;  /* 0x00000096bbbb7220 */ /* 0x080fe20000410000 */
[-C--:B------:R-:W-:Y:S01]  /*0e90*/  FMUL.FTZ R129, R129, R150.reuse ;  /* 0x0000009681817220 */ /* 0x080fe20000410000 */
[----:B------:R-:W-:Y:S02]  /*0ea0*/  HADD2.F32 R193, -RZ, R133.H1_H1 ;  /* 0x30000085ffc17230 */ /* 0x000fe40000004100 */
[----:B------:R-:W-:Y:S01]  /*0eb0*/  FMUL.FTZ R128, R135, R150 ;  /* 0x0000009687807220 */ /* 0x000fe20000410000 */
[----:B------:R-:W-:-:S02]  /*0ec0*/  HADD2.F32 R195, -RZ, R134.H1_H1 ;  /* 0x30000086ffc37230 */ /* 0x000fc40000004100 */
[----:B------:R-:W-:Y:S01]  /*0ed0*/  FMUL.FTZ R191, R30, R185 ;  /* 0x000000b91ebf7220 */ /* 0x000fe20000410000 */
[----:B------:R-:W-:Y:S01]  /*0ee0*/  @P1 FADD.FTZ R183, R132, R183 ;  /* 0x000000b784b71221 */ /* 0x000fe20000010000 */
[----:B------:R-:W-:Y:S02]  /*0ef0*/  @P1 HADD2.F32 R132, -RZ, R6.H0_H0 ;  /* 0x20000006ff841230 */ /* 0x000fe40000004100 */
[----:B------:R-:W-:Y:S01]  /*0f00*/  FMUL.FTZ R189, R24, R187 ;  /* 0x000000bb18bd7220 */ /* 0x000fe20000410000 */
[--C-:B------:R-:W-:Y:S02]  /*0f10*/  @P1 HADD2.F32 R134, -RZ, R7.reuse.H0_H0 ;  /* 0x20000007ff861230 */ /* 0x100fe40000004100 */
[----:B------:R-:W-:Y:S01]  /*0f20*/  FMUL.FTZ R185, R26, R129 ;  /* 0x000000811ab97220 */ /* 0x000fe20000410000 */
[----:B------:R-:W-:Y:S02]  /*0f30*/  @P1 HADD2.F32 R142, -RZ, R7.H1_H1 ;  /* 0x30000007ff8e1230 */ /* 0x000fe40000004100 */
[----:B------:R-:W-:Y:S01]  /*0f40*/  FMUL.FTZ R187, R27, R128 ;  /* 0x000000801bbb7220 */ /* 0x000fe20000410000 */
[----:B------:R-:W-:Y:S01]  /*0f50*/  @P1 FADD.FTZ R191, R130, R191 ;  /* 0x000000bf82bf1221 */ /* 0x000fe20000010000 */
[-C--:B------:R-:W-:Y:S01]  /*0f60*/  FMUL.FTZ R130, R195, R150.reuse ;  /* 0x00000096c3827220 */ /* 0x080fe20000410000 */
[----:B------:R-:W-:Y:S01]  /*0f70*/  FMUL.FTZ R128, R193, R150 ;  /* 0x00000096c1807220 */ /* 0x000fe20000410000 */
[----:B------:R-:W-:Y:S01]  /*0f80*/  @P1 FADD.FTZ R189, R132, R189 ;  /* 0x000000bd84bd1221 */ /* 0x000fe20000010000 */
[----:B------:R-:W-:Y:S01]  /*0f90*/  @P1 FADD.FTZ R185, R134, R185 ;  /* 0x000000b986b91221 */ /* 0x000fe20000010000 */
[----:B------:R-:W-:-:S02]  /*0fa0*/  @P1 HADD2.F32 R132, -RZ, R5.H1_H1 ;  /* 0x30000005ff841230 */ /* 0x000fc40000004100 */
[----:B------:R-:W-:Y:S01]  /*0fb0*/  @P1 FADD.FTZ R187, R142, R187 ;  /* 0x000000bb8ebb1221 */ /* 0x000fe20000010000 */
[----:B------:R-:W-:Y:S02]  /*0fc0*/  @P1 HADD2.F32 R134, -RZ, R6.H1_H1 ;  /* 0x30000006ff861230 */ /* 0x000fe40000004100 */
[----:B------:R-:W-:Y:S01]  /*0fd0*/  FMUL.FTZ R193, R25, R130 ;  /* 0x0000008219c17220 */ /* 0x000fe20000410000 */
[----:B------:R-:W-:Y:S01]  /*0fe0*/  FMUL.FTZ R195, R31, R128 ;  /* 0x000000801fc37220 */ /* 0x000fe20000410000 */
[----:B------:R-:W-:Y:S02]  /*0ff0*/  SHF.L.U32 R142, R197, 0x4, RZ ;  /* 0x00000004c58e7819 */ /* 0x000fe400000006ff */
[----:B------:R-:W-:Y:S01]  /*1000*/  @P1 FADD.FTZ R193, R134, R193 ;  /* 0x000000c186c11221 */ /* 0x000fe20000010000 */
[----:B------:R-:W-:Y:S01]  /*1010*/  @P1 FADD.FTZ R195, R132, R195 ;  /* 0x000000c384c31221 */ /* 0x000fe20000010000 */
[----:B------:R-:W-:Y:S01]  /*1020*/  IADD3 R196, P3, R142, UR10, RZ ;  /* 0x0000000a8ec47c10 */ /* 0x000fe2000ff7e0ff */
[----:B------:R-:W-:Y:S01]  /*1030*/  IMAD.WIDE.U32 R132, R213, 0x10, R2 ;  /* 0x00000010d5847825 */ /* 0x000fe200078e0002 */
[----:B------:R-:W-:-:S02]  /*1040*/  F2FP.F16.F32.PACK_AB R131, R187, R185 ;  /* 0x000000b9bb83723e */ /* 0x000fc400000000ff */
[----:B------:R-:W-:Y:S02]  /*1050*/  IADD3.X R197, R143, UR11, RZ, P3, !PT ;  /* 0x0000000b8fc57c10 */ /* 0x000fe40009ffe4ff */
[----:B------:R-:W-:Y:S02]  /*1060*/  F2FP.F16.F32.PACK_AB R130, R193, R189 ;  /* 0x000000bdc182723e */ /* 0x000fe400000000ff */
[----:B------:R-:W-:Y:S02]  /*1070*/  F2FP.F16.F32.PACK_AB R129, R195, R191 ;  /* 0x000000bfc381723e */ /* 0x000fe400000000ff */
[----:B------:R-:W-:Y:S02]  /*1080*/  F2FP.F16.F32.PACK_AB R128, R183, R181 ;  /* 0x000000b5b780723e */ /* 0x000fe400000000ff */
[----:B------:R-:W-:-:S03]  /*1090*/  @P1 LEA R198, P3, R213, UR8, 0x4 ;  /* 0x00000008d5c61c11 */ /* 0x000fc6000f8620ff */
[----:B------:R0:W-:Y:S01]  /*10a0*/  STG.E.128 desc[UR4][R196.64], R128 ;  /* 0x00000080c4007986 */ /* 0x0001e2000c101d04 */
[----:B------:R-:W-:-:S03]  /*10b0*/  @P1 LEA.HI.X R199, R213, UR9, RZ, 0x4, P3 ;  /* 0x00000009d5c71c11 */ /* 0x000fc600098f24ff */
[----:B------:R-:W2:Y:S04]  /*10c0*/  LDG.E.128 R132, desc[UR4][R132.64] ;  /* 0x0000000484847981 */ /* 0x000ea8000c1e1d00 */
[----:B------:R-:W0:Y:S01]  /*10d0*/  @P1 LDG.E.128 R4, desc[UR4][R198.64] ;  /* 0x00000004c6041981 */ /* 0x000e22000c1e1d00 */
[----:B------:R-:W-:Y:S01]  /*10e0*/  IADD3 R221, R144, 0x200, RZ ;  /* 0x0000020090dd7810 */ /* 0x000fe20007ffe0ff */
[----:B------:R-:W-:-:S04]  /*10f0*/  FADD.FTZ R152, RZ, R149 ;  /* 0x00000095ff987221 */ /* 0x000fc80000010000 */
[----:B------:R-:W-:-:S04]  /*1100*/  FADD.FTZ R152, R152, R151 ;  /* 0x0000009798987221 */ /* 0x000fc80000010000 */
[----:B------:R-:W-:-:S04]  /*1110*/  FADD.FTZ R152, R152, R153 ;  /* 0x0000009998987221 */ /* 0x000fc80000010000 */
[----:B------:R-:W-:-:S04]  /*1120*/  FADD.FTZ R152, R152, R163 ;  /* 0x000000a398987221 */ /* 0x000fc80000010000 */
[----:B------:R-:W-:-:S04]  /*1130*/  FADD.FTZ R152, R152, R155 ;  /* 0x0000009b98987221 */ /* 0x000fc80000010000 */
[----:B------:R-:W-:-:S04]  /*1140*/  FADD.FTZ R152, R152, R161 ;  /* 0x000000a198987221 */ /* 0x000fc80000010000 */
[----:B------:R-:W-:Y:S01]  /*1150*/  FADD.FTZ R152, R152, R157 ;  /* 0x0000009d98987221 */ /* 0x000fe20000010000 */
[--C-:B--2---:R-:W-:Y:S02]  /*1160*/  HADD2.F32 R147, -RZ, R132.reuse.H0_H0 ;  /* 0x20000084ff937230 */ /* 0x104fe40000004100 */
[----:B------:R-:W-:Y:S02]  /*1170*/  HADD2.F32 R201, -RZ, R132.H1_H1 ;  /* 0x30000084ffc97230 */ /* 0x000fe40000004100 */
[----:B------:R-:W-:Y:S02]  /*1180*/  HADD2.F32 R203, -RZ, R133.H0_H0 ;  /* 0x20000085ffcb7230 */ /* 0x000fe40000004100 */
[-C--:B------:R-:W-:Y:S01]  /*1190*/  FMUL.FTZ R147, R147, R150.reuse ;  /* 0x0000009693937220 */ /* 0x080fe20000410000 */
[----:B0-----:R-:W-:Y:S02]  /*11a0*/  @P1 HADD2.F32 R130, -RZ, R4.H0_H0 ;  /* 0x20000004ff821230 */ /* 0x001fe40000004100 */
        /* <DEDUP_REMOVED lines=28> */
[----:B------:R-:W-:Y:S02]  /*1370*/  @P1 HADD2.F32 R132, -RZ, R5.H1_H1 ;  /* 0x30000005ff841230 */ /* 0x000fe40000004100 */
[----:B------:R-:W-:Y:S01]  /*1380*/  @P1 FADD.FTZ R203, R148, R203 ;  /* 0x000000cb94cb1221 */ /* 0x000fe20000010000 */
[----:B------:R-:W-:-:S02]  /*1390*/  @P1 HADD2.F32 R134, -RZ, R6.H1_H1 ;  /* 0x30000006ff861230 */ /* 0x000fc40000004100 */
[----:B------:R-:W-:Y:S01]  /*13a0*/  FMUL.FTZ R209, R17, R130 ;  /* 0x0000008211d17220 */ /* 0x000fe20000410000 */
[----:B------:R-:W-:Y:S01]  /*13b0*/  FMUL.FTZ R211, R23, R128 ;  /* 0x0000008017d37220 */ /* 0x000fe20000410000 */
[----:B------:R-:W-:Y:S02]  /*13c0*/  SHF.L.U32 R148, R213, 0x4, RZ ;  /* 0x00000004d5947819 */ /* 0x000fe400000006ff */
[----:B------:R-:W-:Y:S01]  /*13d0*/  @P1 FADD.FTZ R209, R134, R209 ;  /* 0x000000d186d11221 */ /* 0x000fe20000010000 */
[----:B------:R-:W-:Y:S01]  /*13e0*/  @P1 FADD.FTZ R211, R132, R211 ;  /* 0x000000d384d31221 */ /* 0x000fe20000010000 */
[----:B------:R-:W-:Y:S01]  /*13f0*/  SHF.R.U32.HI R147, RZ, 0x1c, R213 ;  /* 0x0000001cff937819 */ /* 0x000fe200000116d5 */
[----:B------:R-:W-:Y:S01]  /*1400*/  IMAD.WIDE.U32 R132, R221, 0x10, R2 ;  /* 0x00000010dd847825 */ /* 0x000fe200078e0002 */
[----:B------:R-:W-:Y:S02]  /*1410*/  IADD3 R212, P3, R148, UR10, RZ ;  /* 0x0000000a94d47c10 */ /* 0x000fe4000ff7e0ff */
[----:B------:R-:W-:-:S02]  /*1420*/  F2FP.F16.F32.PACK_AB R131, R203, R201 ;  /* 0x000000c9cb83723e */ /* 0x000fc400000000ff */
[----:B------:R-:W-:Y:S02]  /*1430*/  IADD3.X R213, R147, UR11, RZ, P3, !PT ;  /* 0x0000000b93d57c10 */ /* 0x000fe40009ffe4ff */
[----:B------:R-:W-:Y:S02]  /*1440*/  F2FP.F16.F32.PACK_AB R130, R209, R205 ;  /* 0x000000cdd182723e */ /* 0x000fe400000000ff */
[----:B------:R-:W-:Y:S02]  /*1450*/  F2FP.F16.F32.PACK_AB R129, R211, R207 ;  /* 0x000000cfd381723e */ /* 0x000fe400000000ff */
[----:B------:R-:W-:Y:S02]  /*1460*/  F2FP.F16.F32.PACK_AB R128, R199, R197 ;  /* 0x000000c5c780723e */ /* 0x000fe400000000ff */
[----:B------:R-:W-:-:S03]  /*1470*/  @P1 LEA R2, P3, R221, UR8, 0x4 ;  /* 0x00000008dd021c11 */ /* 0x000fc6000f8620ff */
[----:B------:R0:W-:Y:S04]  /*1480*/  STG.E.128 desc[UR4][R212.64], R128 ;  /* 0x00000080d4007986 */ /* 0x0001e8000c101d04 */
[----:B------:R-:W0:Y:S01]  /*1490*/  LDG.E.128 R132, desc[UR4][R132.64] ;  /* 0x0000000484847981 */ /* 0x000e22000c1e1d00 */
[----:B------:R-:W-:-:S05]  /*14a0*/  @P1 LEA.HI.X R3, R221, UR9, RZ, 0x4, P3 ;  /* 0x00000009dd031c11 */ /* 0x000fca00098f24ff */
[----:B------:R1:W2:Y:S01]  /*14b0*/  @P1 LDG.E.128 R4, desc[UR4][R2.64] ;  /* 0x0000000402041981 */ /* 0x0002a2000c1e1d00 */
[----:B------:R-:W-:Y:S01]  /*14c0*/  FADD.FTZ R152, R152, R159 ;  /* 0x0000009f98987221 */ /* 0x000fe20000010000 */
        /* <DEDUP_REMOVED lines=22> */
[--C-:B0-----:R-:W-:Y:S02]  /*1630*/  HADD2.F32 R129, -RZ, R132.reuse.H1_H1 ;  /* 0x30000084ff817230 */ /* 0x101fe40000004100 */
[----:B-1----:R-:W-:Y:S02]  /*1640*/  HADD2.F32 R3, -RZ, R132.H0_H0 ;  /* 0x20000084ff037230 */ /* 0x002fe40000004100 */
[--C-:B------:R-:W-:Y:S02]  /*1650*/  HADD2.F32 R131, -RZ, R133.reuse.H0_H0 ;  /* 0x20000085ff837230 */ /* 0x100fe40000004100 */
[-C--:B------:R-:W-:Y:S01]  /*1660*/  FMUL.FTZ R2, R129, R150.reuse ;  /* 0x0000009681027220 */ /* 0x080fe20000410000 */
[----:B------:R-:W-:Y:S02]  /*1670*/  HADD2.F32 R133, -RZ, R133.H1_H1 ;  /* 0x30000085ff857230 */ /* 0x000fe40000004100 */
[----:B------:R-:W-:Y:S01]  /*1680*/  FMUL.FTZ R3, R3, R150 ;  /* 0x0000009603037220 */ /* 0x000fe20000410000 */
[----:B------:R-:W-:-:S02]  /*1690*/  HADD2.F32 R213, -RZ, R134.H0_H0 ;  /* 0x20000086ffd57230 */ /* 0x000fc40000004100 */
[-C--:B------:R-:W-:Y:S01]  /*16a0*/  FMUL.FTZ R131, R131, R150.reuse ;  /* 0x0000009683837220 */ /* 0x080fe20000410000 */
[----:B------:R-:W-:Y:S02]  /*16b0*/  HADD2.F32 R215, -RZ, R134.H1_H1 ;  /* 0x30000086ffd77230 */ /* 0x000fe40000004100 */
[-C--:B------:R-:W-:Y:S01]  /*16c0*/  FMUL.FTZ R128, R133, R150.reuse ;  /* 0x0000009685807220 */ /* 0x080fe20000410000 */
[--C-:B------:R-:W-:Y:S02]  /*16d0*/  HADD2.F32 R219, -RZ, R135.reuse.H0_H0 ;  /* 0x20000087ffdb7230 */ /* 0x100fe40000004100 */
[-C--:B------:R-:W-:Y:S01]  /*16e0*/  FMUL.FTZ R217, R213, R150.reuse ;  /* 0x00000096d5d97220 */ /* 0x080fe20000410000 */
[----:B------:R-:W-:Y:S02]  /*16f0*/  HADD2.F32 R135, -RZ, R135.H1_H1 ;  /* 0x30000087ff877230 */ /* 0x000fe40000004100 */
[----:B------:R-:W-:Y:S01]  /*1700*/  FMUL.FTZ R130, R215, R150 ;  /* 0x00000096d7827220 */ /* 0x000fe20000410000 */
[----:B--2---:R-:W-:-:S02]  /*1710*/  @P1 HADD2.F32 R132, -RZ, R4.H0_H0 ;  /* 0x20000004ff841230 */ /* 0x004fc40000004100 */
[-C--:B------:R-:W-:Y:S01]  /*1720*/  FMUL.FTZ R219, R219, R150.reuse ;  /* 0x00000096dbdb7220 */ /* 0x080fe20000410000 */
[----:B------:R-:W-:Y:S02]  /*1730*/  @P1 HADD2.F32 R134, -RZ, R4.H1_H1 ;  /* 0x30000004ff861230 */ /* 0x000fe40000004100 */
[----:B------:R-:W-:Y:S01]  /*1740*/  FMUL.FTZ R150, R135, R150 ;  /* 0x0000009687967220 */ /* 0x000fe20000410000 */
[----:B------:R-:W-:Y:S01]  /*1750*/  FMUL.FTZ R213, R13, R2 ;  /* 0x000000020dd57220 */ /* 0x000fe20000410000 */
[----:B------:R-:W-:Y:S01]  /*1760*/  FMUL.FTZ R135, R12, R3 ;  /* 0x000000030c877220 */ /* 0x000fe20000410000 */
[----:B------:R-:W-:Y:S02]  /*1770*/  @P1 HADD2.F32 R2, -RZ, R5.H0_H0 ;  /* 0x20000005ff021230 */ /* 0x000fe40000004100 */
[----:B------:R-:W-:Y:S01]  /*1780*/  FMUL.FTZ R215, R14, R131 ;  /* 0x000000830ed77220 */ /* 0x000fe20000410000 */
[----:B------:R-:W-:Y:S01]  /*1790*/  @P1 FADD.FTZ R213, R134, R213 ;  /* 0x000000d586d51221 */ /* 0x000fe20000010000 */
[----:B------:R-:W-:Y:S01]  /*17a0*/  @P1 FADD.FTZ R135, R132, R135 ;  /* 0x0000008784871221 */ /* 0x000fe20000010000 */
[----:B------:R-:W-:-:S02]  /*17b0*/  @P1 HADD2.F32 R154, -RZ, R7.H1_H1 ;  /* 0x30000007ff9a1230 */ /* 0x000fc40000004100 */
[----:B------:R-:W-:Y:S01]  /*17c0*/  @P1 FADD.FTZ R215, R2, R215 ;  /* 0x000000d702d71221 */ /* 0x000fe20000010000 */
[--C-:B------:R-:W-:Y:S02]  /*17d0*/  @P1 HADD2.F32 R132, -RZ, R6.reuse.H0_H0 ;  /* 0x20000006ff841230 */ /* 0x100fe40000004100 */
[----:B------:R-:W-:Y:S01]  /*17e0*/  FMUL.FTZ R133, R11, R150 ;  /* 0x000000960b857220 */ /* 0x000fe20000410000 */
[----:B------:R-:W-:Y:S02]  /*17f0*/  @P1 HADD2.F32 R134, -RZ, R7.H0_H0 ;  /* 0x20000007ff861230 */ /* 0x000fe40000004100 */
[----:B------:R-:W-:Y:S01]  /*1800*/  FMUL.FTZ R217, R8, R217 ;  /* 0x000000d908d97220 */ /* 0x000fe20000410000 */
[----:B------:R-:W-:Y:S01]  /*1810*/  FMUL.FTZ R219, R10, R219 ;  /* 0x000000db0adb7220 */ /* 0x000fe20000410000 */
[----:B------:R-:W-:Y:S01]  /*1820*/  FADD.FTZ R2, R152, R209 ;  /* 0x000000d198027221 */ /* 0x000fe20000010000 */
[----:B------:R-:W-:Y:S01]  /*1830*/  @P1 FADD.FTZ R133, R154, R133 ;  /* 0x000000859a851221 */ /* 0x000fe20000010000 */
[----:B------:R-:W-:Y:S01]  /*1840*/  @P1 FADD.FTZ R217, R132, R217 ;  /* 0x000000d984d91221 */ /* 0x000fe20000010000 */
[----:B------:R-:W-:Y:S01]  /*1850*/  @P1 FADD.FTZ R219, R134, R219 ;  /* 0x000000db86db1221 */ /* 0x000fe20000010000 */
[----:B------:R-:W-:Y:S01]  /*1860*/  FADD.FTZ R2, R2, R201 ;  /* 0x000000c902027221 */ /* 0x000fe20000010000 */
[----:B------:R-:W-:Y:S01]  /*1870*/  SHF.L.U32 R154, R221, 0x4, RZ ;  /* 0x00000004dd9a7819 */ /* 0x000fe200000006ff */
[----:B------:R-:W-:Y:S01]  /*1880*/  @P1 HADD2.F32 R132, -RZ, R5.H1_H1 ;  /* 0x30000005ff841230 */ /* 0x000fe20000004100 */
[----:B------:R-:W-:Y:S01]  /*1890*/  SHF.R.U32.HI R152, RZ, 0x1c, R221 ;  /* 0x0000001cff987819 */ /* 0x000fe200000116dd */
[----:B------:R-:W-:-:S02]  /*18a0*/  @P1 HADD2.F32 R134, -RZ, R6.H1_H1 ;  /* 0x30000006ff861230 */ /* 0x000fc40000004100 */
[----:B------:R-:W-:Y:S01]  /*18b0*/  FMUL.FTZ R221, R9, R130 ;  /* 0x0000008209dd7220 */ /* 0x000fe20000410000 */
[----:B------:R-:W-:Y:S01]  /*18c0*/  FMUL.FTZ R223, R15, R128 ;  /* 0x000000800fdf7220 */ /* 0x000fe20000410000 */
[----:B------:R-:W0:Y:S01]  /*18d0*/  S2R R150, SR_TID.X ;  /* 0x0000000000967919 */ /* 0x000e220000002100 */
[----:B------:R-:W-:Y:S01]  /*18e0*/  FADD.FTZ R2, R2, R203 ;  /* 0x000000cb02027221 */ /* 0x000fe20000010000 */
[----:B------:R-:W-:Y:S01]  /*18f0*/  @P1 FADD.FTZ R221, R134, R221 ;  /* 0x000000dd86dd1221 */ /* 0x000fe20000010000 */
[----:B------:R-:W-:Y:S01]  /*1900*/  @P1 FADD.FTZ R223, R132, R223 ;  /* 0x000000df84df1221 */ /* 0x000fe20000010000 */
[----:B------:R-:W-:Y:S01]  /*1910*/  IADD3 R224, P3, R154, UR10, RZ ;  /* 0x0000000a9ae07c10 */ /* 0x000fe2000ff7e0ff */
[----:B------:R-:W-:Y:S01]  /*1920*/  FADD.FTZ R2, R2, R135 ;  /* 0x0000008702027221 */ /* 0x000fe20000010000 */
[----:B------:R-:W-:Y:S02]  /*1930*/  F2FP.F16.F32.PACK_AB R131, R133, R219 ;  /* 0x000000db8583723e */ /* 0x000fe400000000ff */
[----:B------:R-:W-:Y:S01]  /*1940*/  IADD3.X R225, R152, UR11, RZ, P3, !PT ;  /* 0x0000000b98e17c10 */ /* 0x000fe20009ffe4ff */
[----:B------:R-:W-:Y:S01]  /*1950*/  FADD.FTZ R2, R2, R213 ;  /* 0x000000d502027221 */ /* 0x000fe20000010000 */
[----:B------:R-:W-:-:S02]  /*1960*/  F2FP.F16.F32.PACK_AB R130, R221, R217 ;  /* 0x000000d9dd82723e */ /* 0x000fc400000000ff */
[----:B------:R-:W-:Y:S01]  /*1970*/  F2FP.F16.F32.PACK_AB R129, R223, R215 ;  /* 0x000000d7df81723e */ /* 0x000fe200000000ff */
[----:B------:R-:W-:Y:S01]  /*1980*/  FADD.FTZ R2, R2, R215 ;  /* 0x000000d702027221 */ /* 0x000fe20000010000 */
[----:B------:R-:W-:Y:S02]  /*1990*/  F2FP.F16.F32.PACK_AB R128, R213, R135 ;  /* 0x00000087d580723e */ /* 0x000fe400000000ff */
[----:B------:R-:W-:Y:S01]  /*19a0*/  LOP3.LUT P1, RZ, R0, 0xff, RZ, 0xc0, !PT ;  /* 0x000000ff00ff7812 */ /* 0x000fe2000782c0ff */
[----:B------:R-:W-:Y:S02]  /*19b0*/  FADD.FTZ R2, R2, R223 ;  /* 0x000000df02027221 */ /* 0x000fe40000010000 */
[----:B------:R1:W-:Y:S01]  /*19c0*/  STG.E.128 desc[UR4][R224.64], R128 ;  /* 0x00000080e0007986 */ /* 0x0003e2000c101d04 */
[----:B------:R-:W-:Y:S01]  /*19d0*/  SEL R3, R140, R137, !P1 ;  /* 0x000000898c037207 */ /* 0x000fe20004800000 */
[----:B------:R-:W-:-:S04]  /*19e0*/  FADD.FTZ R2, R2, R217 ;  /* 0x000000d902027221 */ /* 0x000fc80000010000 */
[----:B------:R-:W-:-:S04]  /*19f0*/  FADD.FTZ R2, R2, R221 ;  /* 0x000000dd02027221 */ /* 0x000fc80000010000 */
[----:B------:R-:W-:Y:S01]  /*1a00*/  FADD.FTZ R2, R2, R219 ;  /* 0x000000db02027221 */ /* 0x000fe20000010000 */
[----:B0-----:R-:W-:-:S03]  /*1a10*/  LOP3.LUT R150, R150, 0x7f, RZ, 0xc0, !PT ;  /* 0x0000007f96967812 */ /* 0x001fc600078ec0ff */
[----:B------:R-:W-:Y:S01]  /*1a20*/  FADD.FTZ R0, R2, R133 ;  /* 0x0000008502007221 */ /* 0x000fe20000010000 */
[----:B------:R-:W-:Y:S06]  /*1a30*/  BRA.DIV UR6, `(.L_x_19262) ;  /* 0x0000001606247947 */ /* 0x000fec000b800000 */
[----:B-1----:R-:W0:Y:S02]  /*1a40*/  SHFL.BFLY PT, R129, R0, 0x1, 0x1f ;  /* 0x0c201f0000817f89 */ /* 0x002e2400000e0000 */
        /* <DEDUP_REMOVED lines=99> */
.L_x_19274:
        /* <DEDUP_REMOVED lines=9> */
[----:B---3--:R-:W-:Y:S02]  /*2110*/  @!P4 LEA R131, R131, R128, 0x18 ;  /* 0x000000808383c211 */ /* 0x008fe400078ec0ff */
[----:B------:R-:W-:Y:S01]  /*2120*/  @!P4 IADD3 R128, R138, R3, RZ ;  /* 0x000000038a80c210 */ /* 0x000fe20007ffe0ff */
[----:B-1----:R-:W-:Y:S01]  /*2130*/  FADD.FTZ R3, R130, R225 ;  /* 0x000000e182037221 */ /* 0x002fe20000010000 */
[----:B------:R-:W-:-:S02]  /*2140*/  @!P3 LEA R0, R0, R129, 0x3 ;  /* 0x000000810000b211 */ /* 0x000fc400078e18ff */
[----:B------:R-:W-:Y:S02]  /*2150*/  @!P4 LEA R131, R128, R131, 0x3 ;  /* 0x000000838083c211 */ /* 0x000fe400078e18ff */
[----:B------:R-:W-:Y:S02]  /*2160*/  CS2R R128, SRZ ;  /* 0x0000000000807805 */ /* 0x000fe4000001ff00 */
[----:B0-----:R-:W-:Y:S01]  /*2170*/  MOV R130, RZ ;  /* 0x000000ff00827202 */ /* 0x001fe20000000f00 */
[----:B------:R0:W-:Y:S01]  /*2180*/  @!P3 STS.64 [R0], R2 ;  /* 0x000000020000b388 */ /* 0x0001e20000000a00 */
        /* <DEDUP_REMOVED lines=84> */
[----:B------:R-:W-:Y:S01]  /*26d0*/  F2FP.F16.F32.PACK_AB R131, R130, R131 ;  /* 0x000000838283723e */ /* 0x000fe200000000ff */
        /* <DEDUP_REMOVED lines=9> */
[----:B------:R-:W-:Y:S01]  /*2770*/  F2FP.F16.F32.PACK_AB R129, R132, R129 ;  /* 0x000000818481723e */ /* 0x000fe200000000ff */
        /* <DEDUP_REMOVED lines=18> */
[----:B------:R-:W-:Y:S01]  /*28a0*/  F2FP.F16.F32.PACK_AB R130, R135, R130 ;  /* 0x000000828782723e */ /* 0x000fe200000000ff */
[----:B------:R-:W-:Y:S01]  /*28b0*/  FFMA.FTZ R128, R84, R225, R124 ;  /* 0x000000e154807223 */ /* 0x000fe2000001007c */
[----:B------:R-:W-:Y:S01]  /*28c0*/  F2FP.F16.F32.PACK_AB R135, R156, R173 ;  /* 0x000000ad9c87723e */ /* 0x000fe200000000ff */
[C---:B------:R-:W-:Y:S01]  /*28d0*/  FMUL.FTZ R134, R0.reuse, R167 ;  /* 0x000000a700867220 */ /* 0x040fe20000410000 */
[----:B------:R-:W-:Y:S01]  /*28e0*/  FMUL.FTZ R156, R0, R179 ;  /* 0x000000b3009c7220 */ /* 0x000fe20000410000 */
[----:B------:R-:W-:Y:S01]  /*28f0*/  FFMA.FTZ R171, R72, R171, R112 ;  /* 0x000000ab48ab7223 */ /* 0x000fe20000010070 */
[----:B------:R-:W-:Y:S01]  /*2900*/  FFMA.FTZ R158, R73, R132, R113 ;  /* 0x00000084499e7223 */ /* 0x000fe20000010071 */
[C---:B------:R-:W-:Y:S01]  /*2910*/  FMUL.FTZ R165, R0.reuse, R165 ;  /* 0x000000a500a57220 */ /* 0x040fe20000410000 */
[----:B------:R-:W-:Y:S01]  /*2920*/  FMUL.FTZ R169, R0, R169 ;  /* 0x000000a900a97220 */ /* 0x000fe20000410000 */
[----:B------:R-:W-:Y:S01]  /*2930*/  F2FP.F16.F32.PACK_AB R128, R133, R128 ;  /* 0x000000808580723e */ /* 0x000fe200000000ff */
[----:B------:R-:W-:Y:S01]  /*2940*/  FFMA.FTZ R160, R79, R156, R119 ;  /* 0x0000009c4fa07223 */ /* 0x000fe20000010077 */
[----:B------:R-:W-:Y:S01]  /*2950*/  FFMA.FTZ R151, R77, R134, R117 ;  /* 0x000000864d977223 */ /* 0x000fe20000010075 */
[----:B------:R-:W-:Y:S01]  /*2960*/  FFMA.FTZ R132, R76, R165, R116 ;  /* 0x000000a54c847223 */ /* 0x000fe20000010074 */
[----:B------:R-:W-:Y:S01]  /*2970*/  FFMA.FTZ R133, R78, R169, R118 ;  /* 0x000000a94e857223 */ /* 0x000fe20000010076 */
[----:B------:R-:W-:Y:S01]  /*2980*/  F2FP.F16.F32.PACK_AB R134, R158, R171 ;  /* 0x000000ab9e86723e */ /* 0x000fe200000000ff */
[----:B0-----:R-:W-:Y:S01]  /*2990*/  @!P3 IMAD.WIDE R2, R141, 0x4, R2 ;  /* 0x000000048d02b825 */ /* 0x001fe200078e0202 */
[----:B------:R-:W-:-:S03]  /*29a0*/  LEA R156, P4, R144, UR14, 0x4 ;  /* 0x0000000e909c7c11 */ /* 0x000fc6000f8820ff */
[----:B------:R-:W-:Y:S01]  /*29b0*/  FMUL.FTZ R197, R0, R197 ;  /* 0x000000c500c57220 */ /* 0x000fe20000410000 */
[----:B------:R-:W-:Y:S01]  /*29c0*/  IADD3 R158, P5, R146, UR14, RZ ;  /* 0x0000000e929e7c10 */ /* 0x000fe2000ffbe0ff */
[----:B------:R-:W-:Y:S01]  /*29d0*/  FMUL.FTZ R164, R0, R199 ;  /* 0x000000c700a47220 */ /* 0x000fe20000410000 */
[----:B------:R-:W-:Y:S01]  /*29e0*/  LEA.HI.X R157, R144, UR15, RZ, 0x4, P4 ;  /* 0x0000000f909d7c11 */ /* 0x000fe2000a0f24ff */
[----:B------:R0:W-:Y:S01]  /*29f0*/  @!P3 STG.E desc[UR4][R2.64], R0 ;  /* 0x000000000200b986 */ /* 0x0001e2000c101904 */
[----:B------:R-:W-:Y:S01]  /*2a00*/  F2FP.F16.F32.PACK_AB R133, R160, R133 ;  /* 0x00000085a085723e */ /* 0x000fe200000000ff */
[C---:B------:R-:W-:Y:S01]  /*2a10*/  FMUL.FTZ R181, R0.reuse, R181 ;  /* 0x000000b500b57220 */ /* 0x040fe20000410000 */
[----:B------:R-:W-:Y:S01]  /*2a20*/  F2FP.F16.F32.PACK_AB R132, R151, R132 ;  /* 0x000000849784723e */ /* 0x000fe200000000ff */
[----:B------:R-:W-:Y:S01]  /*2a30*/  STG.E.128 desc[UR4][R156.64], R128 ;  /* 0x000000809c007986 */ /* 0x000fe2000c101d04 */
[----:B------:R-:W-:Y:S01]  /*2a40*/  IADD3.X R159, R145, UR15, RZ, P5, !PT ;  /* 0x0000000f919f7c10 */ /* 0x000fe2000affe4ff */
        /* <DEDUP_REMOVED lines=42> */
[----:B------:R-:W-:Y:S01]  /*2cf0*/  IADD3 R142, P3, R142, UR14, RZ ;  /* 0x0000000e8e8e7c10 */ /* 0x000fe2000ff7e0ff */
[----:B------:R-:W-:Y:S01]  /*2d00*/  FFMA.FTZ R178, R51, R178, R91 ;  /* 0x000000b233b27223 */ /* 0x000fe2000001005b */
[----:B------:R-:W-:Y:S01]  /*2d10*/  IADD3 R148, P4, R148, UR14, RZ ;  /* 0x0000000e94947c10 */ /* 0x000fe2000ff9e0ff */
[----:B------:R-:W-:Y:S01]  /*2d20*/  FFMA.FTZ R215, R54, R215, R94 ;  /* 0x000000d736d77223 */ /* 0x000fe2000001005e */
[----:B------:R-:W-:Y:S01]  /*2d30*/  FFMA.FTZ R174, R55, R174, R95 ;  /* 0x000000ae37ae7223 */ /* 0x000fe2000001005f */
[----:B------:R-:W-:Y:S01]  /*2d40*/  FFMA.FTZ R0, R52, R149, R92 ;  /* 0x0000009534007223 */ /* 0x000fe2000001005c */
        /* <DEDUP_REMOVED lines=10> */
[----:B------:R-:W-:Y:S02]  /*2df0*/  F2FP.F16.F32.PACK_AB R133, R166, R133 ;  /* 0x00000085a685723e */ /* 0x000fe400000000ff */
[----:B------:R-:W-:Y:S02]  /*2e00*/  F2FP.F16.F32.PACK_AB R218, R176, R217 ;  /* 0x000000d9b0da723e */ /* 0x000fe400000000ff */
[----:B------:R-:W-:Y:S02]  /*2e10*/  IADD3.X R149, R147, UR15, RZ, P4, !PT ;  /* 0x0000000f93957c10 */ /* 0x000fe4000a7fe4ff */
[----:B------:R-:W-:Y:S02]  /*2e20*/  F2FP.F16.F32.PACK_AB R219, R178, R219 ;  /* 0x000000dbb2db723e */ /* 0x000fe400000000ff */
[----:B------:R-:W-:Y:S01]  /*2e30*/  F2FP.F16.F32.PACK_AB R217, R174, R215 ;  /* 0x000000d7aed9723e */ /* 0x000fe200000000ff */
[----:B------:R0:W-:Y:S01]  /*2e40*/  STG.E.128 desc[UR4][R148.64], R132 ;  /* 0x0000008494007986 */ /* 0x0001e2000c101d04 */
[----:B------:R-:W-:-:S02]  /*2e50*/  F2FP.F16.F32.PACK_AB R216, R3, R0 ;  /* 0x0000000003d8723e */ /* 0x000fc400000000ff */
[----:B------:R-:W-:Y:S02]  /*2e60*/  IADD3.X R155, R152, UR15, RZ, P5, !PT ;  /* 0x0000000f989b7c10 */ /* 0x000fe4000affe4ff */
[----:B------:R-:W-:Y:S02]  /*2e70*/  IADD3 R141, R141, UR16, RZ ;  /* 0x000000108d8d7c10 */ /* 0x000fe4000fffe0ff */
[----:B------:R-:W-:Y:S01]  /*2e80*/  SEL R0, RZ, 0x1, P1 ;  /* 0x00000001ff007807 */ /* 0x000fe20000800000 */
[----:B------:R0:W-:Y:S01]  /*2e90*/  STG.E.128 desc[UR4][R154.64], R216 ;  /* 0x000000d89a007986 */ /* 0x0001e2000c101d04 */
[----:B------:R-:W-:-:S13]  /*2ea0*/  ISETP.GE.AND P3, PT, R141, UR17, PT ;  /* 0x000000118d007c0c */ /* 0x000fda000bf66270 */
[----:B------:R-:W-:Y:S05]  /*2eb0*/  @!P3 BRA `(.L_x_19263) ;  /* 0xffffffd400b8b947 */ /* 0x000fea000383ffff */
[----:B------:R-:W-:Y:S05]  /*2ec0*/  EXIT ;  /* 0x000000000000794d */ /* 0x000fea0003800000 */
.L_x_19262:
[----:B------:R-:W-:Y:S01]  /*2ed0*/  HFMA2.MMA R134, -RZ, RZ, 0, 5.9604644775390625e-08 ;  /* 0x00000001ff867435 */ /* 0x000fe200000001ff */
[----:B------:R-:W-:Y:S02]  /*2ee0*/  MOV R227, R0 ;  /* 0x0000000000e37202 */ /* 0x000fe40000000f00 */
[----:B------:R-:W-:Y:S02]  /*2ef0*/  MOV R229, 0x1f ;  /* 0x0000001f00e57802 */ /* 0x000fe40000000f00 */
[----:B------:R-:W-:-:S07]  /*2f00*/  MOV R132, 0xffffffff ;  /* 0xffffffff00847802 */ /* 0x000fce0000000f00 */
[----:B-1----:R-:W-:Y:S05]  /*2f10*/  WARPSYNC.COLLECTIVE R132, `(.L_x_19264) ;  /* 0x0000000084087348 */ /* 0x002fea0003c00000 */
[----:B-1----:R0:W1:Y:S02]  /*2f20*/  SHFL.BFLY P3, R225, R227, R134, R229 ;  /* 0x0c000086e3e17389 */ /* 0x00206400000600e5 */
[----:B01----:R-:W-:Y:S01]  /*2f30*/  ENDCOLLECTIVE ;  /* 0x000000000000791b */ /* 0x003fe20003800000 */
.L_x_19264:
[----:B------:R-:W-:Y:S01]  /*2f40*/  HFMA2.MMA R134, -RZ, RZ, 0, 1.1920928955078125e-07 ;  /* 0x00000002ff867435 */ /* 0x000fe200000001ff */
[----:B------:R-:W-:-:S05]  /*2f50*/  MOV R129, R225 ;  /* 0x000000e100817202 */ /* 0x000fca0000000f00 */
[----:B------:R-:W-:-:S05]  /*2f60*/  FADD.FTZ R129, R0, R129 ;  /* 0x0000008100817221 */ /* 0x000fca0000010000 */
[----:B------:R-:W-:-:S07]  /*2f70*/  MOV R227, R129 ;  /* 0x0000008100e37202 */ /* 0x000fce0000000f00 */
[----:B------:R-:W-:Y:S05]  /*2f80*/  WARPSYNC.COLLECTIVE R132, `(.L_x_19265) ;  /* 0x0000000084087348 */ /* 0x000fea0003c00000 */
[----:B------:R0:W1:Y:S02]  /*2f90*/  SHFL.BFLY P3, R225, R227, R134, R229 ;  /* 0x0c000086e3e17389 */ /* 0x00006400000600e5 */
[----:B01----:R-:W-:Y:S01]  /*2fa0*/  ENDCOLLECTIVE ;  /* 0x000000000000791b */ /* 0x003fe20003800000 */
.L_x_19265:
[----:B------:R-:W-:Y:S01]  /*2fb0*/  HFMA2.MMA R134, -RZ, RZ, 0, 2.384185791015625e-07 ;  /* 0x00000004ff867435 */ /* 0x000fe200000001ff */
[----:B------:R-:W-:-:S05]  /*2fc0*/  MOV R2, R225 ;  /* 0x000000e100027202 */ /* 0x000fca0000000f00 */
[----:B------:R-:W-:-:S05]  /*2fd0*/  FADD.FTZ R128, R129, R2 ;  /* 0x0000000281807221 */ /* 0x000fca0000010000 */
[----:B------:R-:W-:-:S07]  /*2fe0*/  MOV R227, R128 ;  /* 0x0000008000e37202 */ /* 0x000fce0000000f00 */
[----:B------:R-:W-:Y:S05]  /*2ff0*/  WARPSYNC.COLLECTIVE R132, `(.L_x_19266) ;  /* 0x0000000084087348 */ /* 0x000fea0003c00000 */
[----:B------:R0:W1:Y:S02]  /*3000*/  SHFL.BFLY P3, R225, R227, R134, R229 ;  /* 0x0c000086e3e17389 */ /* 0x00006400000600e5 */
[----:B01----:R-:W-:Y:S01]  /*3010*/  ENDCOLLECTIVE ;  /* 0x000000000000791b */ /* 0x003fe20003800000 */
.L_x_19266:
[----:B------:R-:W-:Y:S01]  /*3020*/  HFMA2.MMA R134, -RZ, RZ, 0, 4.76837158203125e-07 ;  /* 0x00000008ff867435 */ /* 0x000fe200000001ff */
[----:B------:R-:W-:-:S05]  /*3030*/  MOV R131, R225 ;  /* 0x000000e100837202 */ /* 0x000fca0000000f00 */
[----:B------:R-:W-:-:S05]  /*3040*/  FADD.FTZ R131, R128, R131 ;  /* 0x0000008380837221 */ /* 0x000fca0000010000 */
[----:B------:R-:W-:-:S07]  /*3050*/  MOV R227, R131 ;  /* 0x0000008300e37202 */ /* 0x000fce0000000f00 */
[----:B------:R-:W-:Y:S05]  /*3060*/  WARPSYNC.COLLECTIVE R132, `(.L_x_19267) ;  /* 0x0000000084087348 */ /* 0x000fea0003c00000 */
[----:B------:R0:W1:Y:S02]  /*3070*/  SHFL.BFLY P3, R225, R227, R134, R229 ;  /* 0x0c000086e3e17389 */ /* 0x00006400000600e5 */
[----:B01----:R-:W-:Y:S01]  /*3080*/  ENDCOLLECTIVE ;  /* 0x000000000000791b */ /* 0x003fe20003800000 */
.L_x_19267:
[----:B------:R-:W-:Y:S01]  /*3090*/  HFMA2.MMA R134, -RZ, RZ, 0, 9.5367431640625e-07 ;  /* 0x00000010ff867435 */ /* 0x000fe200000001ff */
[----:B------:R-:W-:-:S05]  /*30a0*/  MOV R2, R225 ;  /* 0x000000e100027202 */ /* 0x000fca0000000f00 */
[----:B------:R-:W-:-:S05]  /*30b0*/  FADD.FTZ R130, R131, R2 ;  /* 0x0000000283827221 */ /* 0x000fca0000010000 */
[----:B------:R-:W-:-:S07]  /*30c0*/  MOV R227, R130 ;  /* 0x0000008200e37202 */ /* 0x000fce0000000f00 */
[----:B------:R-:W-:Y:S05]  /*30d0*/  WARPSYNC.COLLECTIVE R132, `(.L_x_19268) ;  /* 0x0000000084087348 */ /* 0x000fea0003c00000 */
[----:B------:R0:W1:Y:S02]  /*30e0*/  SHFL.BFLY P3, R225, R227, R134, R229 ;  /* 0x0c000086e3e17389 */ /* 0x00006400000600e5 */
[----:B01----:R-:W-:Y:S01]  /*30f0*/  ENDCOLLECTIVE ;  /* 0x000000000000791b */ /* 0x003fe20003800000 */
.L_x_19268:
        /* <DEDUP_REMOVED lines=87> */
.L_x_19269:
[----:B------:R-:W-:Y:S01]  /*3670*/  HFMA2.MMA R134, -RZ, RZ, 0, 1.1920928955078125e-07 ;  /* 0x00000002ff867435 */ /* 0x000fe200000001ff */
[----:B------:R-:W-:-:S05]  /*3680*/  MOV R129, R225 ;  /* 0x000000e100817202 */ /* 0x000fca0000000f00 */
[----:B------:R-:W-:-:S05]  /*3690*/  FADD.FTZ R129, R0, R129 ;  /* 0x0000008100817221 */ /* 0x000fca0000010000 */
[----:B------:R-:W-:-:S07]  /*36a0*/  MOV R227, R129 ;  /* 0x0000008100e37202 */ /* 0x000fce0000000f00 */
[----:B------:R-:W-:Y:S05]  /*36b0*/  WARPSYNC.COLLECTIVE R132, `(.L_x_19270) ;  /* 0x0000000084087348 */ /* 0x000fea0003c00000 */
[----:B------:R0:W1:Y:S02]  /*36c0*/  SHFL.BFLY P3, R225, R227, R134, R229 ;  /* 0x0c000086e3e17389 */ /* 0x00006400000600e5 */
[----:B01----:R-:W-:Y:S01]  /*36d0*/  ENDCOLLECTIVE ;  /* 0x000000000000791b */ /* 0x003fe20003800000 */
.L_x_19270:
[----:B------:R-:W-:Y:S01]  /*36e0*/  HFMA2.MMA R134, -RZ, RZ, 0, 2.384185791015625e-07 ;  /* 0x00000004ff867435 */ /* 0x000fe200000001ff */
[----:B------:R-:W-:-:S05]  /*36f0*/  MOV R128, R225 ;  /* 0x000000e100807202 */ /* 0x000fca0000000f00 */
[----:B------:R-:W-:-:S05]  /*3700*/  FADD.FTZ R128, R129, R128 ;  /* 0x0000008081807221 */ /* 0x000fca0000010000 */
[----:B------:R-:W-:-:S07]  /*3710*/  MOV R227, R128 ;  /* 0x0000008000e37202 */ /* 0x000fce0000000f00 */
[----:B------:R-:W-:Y:S05]  /*3720*/  WARPSYNC.COLLECTIVE R132, `(.L_x_19271) ;  /* 0x0000000084087348 */ /* 0x000fea0003c00000 */
[----:B------:R0:W1:Y:S02]  /*3730*/  SHFL.BFLY P3, R225, R227, R134, R229 ;  /* 0x0c000086e3e17389 */ /* 0x00006400000600e5 */
[----:B01----:R-:W-:Y:S01]  /*3740*/  ENDCOLLECTIVE ;  /* 0x000000000000791b */ /* 0x003fe20003800000 */
.L_x_19271:
[----:B------:R-:W-:Y:S01]  /*3750*/  HFMA2.MMA R134, -RZ, RZ, 0, 4.76837158203125e-07 ;  /* 0x00000008ff867435 */ /* 0x000fe200000001ff */
[----:B------:R-:W-:-:S05]  /*3760*/  MOV R131, R225 ;  /* 0x000000e100837202 */ /* 0x000fca0000000f00 */
[----:B------:R-:W-:-:S05]  /*3770*/  FADD.FTZ R131, R128, R131 ;  /* 0x0000008380837221 */ /* 0x000fca0000010000 */
[----:B------:R-:W-:-:S07]  /*3780*/  MOV R227, R131 ;  /* 0x0000008300e37202 */ /* 0x000fce0000000f00 */
[----:B------:R-:W-:Y:S05]  /*3790*/  WARPSYNC.COLLECTIVE R132, `(.L_x_19272) ;  /* 0x0000000084087348 */ /* 0x000fea0003c00000 */
[----:B------:R0:W1:Y:S02]  /*37a0*/  SHFL.BFLY P3, R225, R227, R134, R229 ;  /* 0x0c000086e3e17389 */ /* 0x00006400000600e5 */
[----:B01----:R-:W-:Y:S01]  /*37b0*/  ENDCOLLECTIVE ;  /* 0x000000000000791b */ /* 0x003fe20003800000 */
.L_x_19272:
[----:B------:R-:W-:Y:S01]  /*37c0*/  HFMA2.MMA R134, -RZ, RZ, 0, 9.5367431640625e-07 ;  /* 0x00000010ff867435 */ /* 0x000fe200000001ff */
[----:B------:R-:W-:-:S05]  /*37d0*/  MOV R130, R225 ;  /* 0x000000e100827202 */ /* 0x000fca0000000f00 */
[----:B------:R-:W-:-:S05]  /*37e0*/  FADD.FTZ R130, R131, R130 ;  /* 0x0000008283827221 */ /* 0x000fca0000010000 */
[----:B------:R-:W-:-:S07]  /*37f0*/  MOV R227, R130 ;  /* 0x0000008200e37202 */ /* 0x000fce0000000f00 */
[----:B------:R-:W-:Y:S05]  /*3800*/  WARPSYNC.COLLECTIVE R132, `(.L_x_19273) ;  /* 0x0000000084087348 */ /* 0x000fea0003c00000 */
[----:B------:R0:W1:Y:S02]  /*3810*/  SHFL.BFLY P3, R225, R227, R134, R229 ;  /* 0x0c000086e3e17389 */ /* 0x00006400000600e5 */
[----:B01----:R-:W-:Y:S01]  /*3820*/  ENDCOLLECTIVE ;  /* 0x000000000000791b */ /* 0x003fe20003800000 */
.L_x_19273:
[----:B------:R-:W-:Y:S05]  /*3830*/  BRA `(.L_x_19274) ;  /* 0xffffffe800107947 */ /* 0x000fea000383ffff */
.L_x_19275:
        /* <DEDUP_REMOVED lines=12> */
.L_x_37245:


//--------------------- .text._ZN10layer_norm13ln_fwd_kernelINS_13Kernel_traitsIf6__halfS2_S2_fjLj5120ELj1ELj1ELj4ELj16ENS_18Kernel_traits_baseILj5120EfS2_S2_S2_fjLj128EEEEELb0ELb1ELb1ELb0EEEvNS_9FwdParamsE --------------------------
	.section	.text._ZN10layer_norm13ln_fwd_kernelINS_13Kernel_traitsIf6__halfS2_S2_fjLj5120ELj1ELj1ELj4ELj16ENS_18Kernel_traits_baseILj5120EfS2_S2_S2_fjLj128EEEEELb0ELb1ELb1ELb0EEEvNS_9FwdParamsE,"ax",@progbits
	.align	128
        .global         _ZN10layer_norm13ln_fwd_kernelINS_13Kernel_traitsIf6__halfS2_S2_fjLj5120ELj1ELj1ELj4ELj16ENS_18Kernel_traits_baseILj5120EfS2_S2_S2_fjLj128EEEEELb0ELb1ELb1ELb0EEEvNS_9FwdParamsE
        .type           _ZN10layer_norm13ln_fwd_kernelINS_13Kernel_traitsIf6__halfS2_S2_fjLj5120ELj1ELj1ELj4ELj16ENS_18Kernel_traits_baseILj5120EfS2_S2_S2_fjLj128EEEEELb0ELb1ELb1ELb0EEEvNS_9FwdParamsE,@function
        .size           _ZN10layer_norm13ln_fwd_kernelINS_13Kernel_traitsIf6__halfS2_S2_fjLj5120ELj1ELj1ELj4ELj16ENS_18Kernel_traits_baseILj5120EfS2_S2_S2_fjLj128EEEEELb0ELb1ELb1ELb0EEEvNS_9FwdParamsE,(.L_x_37246 - _ZN10layer_norm13ln_fwd_kernelINS_13Kernel_traitsIf6__halfS2_S2_fjLj5120ELj1ELj1ELj4ELj16ENS_18Kernel_traits_baseILj5120EfS2_S2_S2_fjLj128EEEEELb0ELb1ELb1ELb0EEEvNS_9FwdParamsE)
        .other          _ZN10layer_norm13ln_fwd_kernelINS_13Kernel_traitsIf6__halfS2_S2_fjLj5120ELj1ELj1ELj4ELj16ENS_18Kernel_traits_baseILj5120EfS2_S2_S2_fjLj128EEEEELb0ELb1ELb1ELb0EEEvNS_9FwdParamsE,@"STO_CUDA_ENTRY STV_DEFAULT"
_ZN10layer_norm13ln_fwd_kernelINS_13Kernel_traitsIf6__halfS2_S2_fjLj5120ELj1ELj1ELj4ELj16ENS_18Kernel_traits_baseILj5120EfS2_S2_S2_fjLj128EEEEELb0ELb1ELb1ELb0EEEvNS_9FwdParamsE:
.text._ZN10layer_norm13ln_fwd_kernelINS_13Kernel_traitsIf6__halfS2_S2_fjLj5120ELj1ELj1ELj4ELj16ENS_18Kernel_traits_baseILj5120EfS2_S2_S2_fjLj128EEEEELb0ELb1ELb1ELb0EEEvNS_9FwdParamsE:
        /* <DEDUP_REMOVED lines=42> */
.L_x_19277:
[----:B------:R-:W-:Y:S05]  /*02a0*/  BSYNC B0 ;  /* 0x0000000000007941 */ /* 0x000fea0003800000 */
.L_x_19276:
        /* <DEDUP_REMOVED lines=23> */
.L_x_19279:
[----:B------:R-:W-:Y:S05]  /*0420*/  BSYNC B0 ;  /* 0x0000000000007941 */ /* 0x000fea0003800000 */
.L_x_19278:
        /* <DEDUP_REMOVED lines=23> */
.L_x_19281:
[----:B------:R-:W-:Y:S05]  /*05a0*/  BSYNC B0 ;  /* 0x0000000000007941 */ /* 0x000fea0003800000 */
.L_x_19280:
        /* <DEDUP_REMOVED lines=23> */
.L_x_19283:
[----:B------:R-:W-:Y:S05]  /*0720*/  BSYNC B0 ;  /* 0x0000000000007941 */ /* 0x000fea0003800000 */
.L_x_19282:
        /* <DEDUP_REMOVED lines=22> */
.L_x_19285:
[----:B------:R-:W-:Y:S05]  /*0890*/  BSYNC B0 ;  /* 0x0000000000007941 */ /* 0x000fea0003800000 */
.L_x_19284:
        /* <DEDUP_REMOVED lines=30> */
.L_x_19427:
        /* <DEDUP_REMOVED lines=34> */
[----:B-----5:R-:W-:Y:S01]  /*0ca0*/  HADD2.F32 R137, -RZ, R4.H0_H0 ;  /* 0x20000004ff897230 */ /* 0x020fe20000004100 */
[----:B------:R-:W-:Y:S06]  /*0cb0*/  BRA `(.L_x_19290) ;  /* 0x0000000000147947 */ /* 0x000fec0003800000 */
.L_x_19289:
[----:B-----5:R-:W-:-:S05]  /*0cc0*/  HADD2.F32 R128, -RZ, R160.H0_H0 ;  /* 0x200000a0ff807230 */ /* 0x020fca0000004100 */
[----:B------:R-:W-:Y:S01]  /*0cd0*/  FMUL.FTZ R137, R128, UR8 ;  /* 0x0000000880897c20 */ /* 0x000fe20008410000 */
[----:B------:R-:W-:-:S03]  /*0ce0*/  @P2 HADD2.F32 R128, -RZ, R4.H0_H0 ;  /* 0x20000004ff802230 */ /* 0x000fc60000004100 */
[----:B------:R-:W-:-:S04]  /*0cf0*/  FMUL.FTZ R137, R104, R137 ;  /* 0x0000008968897220 */ /* 0x000fc80000410000 */
[----:B------:R-:W-:-:S07]  /*0d00*/  @P2 FADD.FTZ R137, R128, R137 ;  /* 0x0000008980892221 */ /* 0x000fce0000010000 */
.L_x_19290:
[----:B------:R-:W-:Y:S05]  /*0d10*/  BSYNC B1 ;  /* 0x0000000000017941 */ /* 0x000fea0003800000 */
.L_x_19288:
[----:B------:R-:W-:Y:S04]  /*0d20*/  BSSY B1, `(.L_x_19291) ;  /* 0x000000b000017945 */ /* 0x000fe80003800000 */
[----:B------:R-:W-:Y:S05]  /*0d30*/  @P3 BRA `(.L_x_19292) ;  /* 0x0000000000103947 */ /* 0x000fea0003800000 */
[----:B------:R-:W-:Y:S01]  /*0d40*/  HFMA2.MMA R139, -RZ, RZ, 0, 0 ;  /* 0x00000000ff8b7435 */ /* 0x000fe200000001ff */
[----:B------:R-:W-:Y:S10]  /*0d50*/  @!P2 BRA `(.L_x_19293) ;  /* 0x00000000001ca947 */ /* 0x000ff40003800000 */
[----:B-----5:R-:W-:Y:S01]  /*0d60*/  HADD2.F32 R139, -RZ, R4.H1_H1 ;  /* 0x30000004ff8b7230 */ /* 0x020fe20000004100 */
[----:B------:R-:W-:Y:S06]  /*0d70*/  BRA `(.L_x_19293) ;  /* 0x0000000000147947 */ /* 0x000fec0003800000 */
.L_x_19292:
[----:B-----5:R-:W-:Y:S02]  /*0d80*/  HADD2.F32 R128, -RZ, R160.H1_H1 ;  /* 0x300000a0ff807230 */ /* 0x020fe40000004100 */
[----:B------:R-:W-:-:S03]  /*0d90*/  @P2 HADD2.F32 R130, -RZ, R4.H1_H1 ;  /* 0x30000004ff822230 */ /* 0x000fc60000004100 */
[----:B------:R-:W-:-:S04]  /*0da0*/  FMUL.FTZ R128, R128, UR8 ;  /* 0x0000000880807c20 */ /* 0x000fc80008410000 */
[----:B------:R-:W-:-:S04]  /*0db0*/  FMUL.FTZ R139, R105, R128 ;  /* 0x00000080698b7220 */ /* 0x000fc80000410000 */
[----:B------:R-:W-:-:S07]  /*0dc0*/  @P2 FADD.FTZ R139, R130, R139 ;  /* 0x0000008b828b2221 */ /* 0x000fce0000010000 */
.L_x_19293:
[----:B------:R-:W-:Y:S05]  /*0dd0*/  BSYNC B1 ;  /* 0x0000000000017941 */ /* 0x000fea0003800000 */
.L_x_19291:
[----:B------:R-:W-:Y:S04]  /*0de0*/  BSSY B1, `(.L_x_19294) ;  /* 0x000000b000017945 */ /* 0x000fe80003800000 */
[----:B------:R-:W-:Y:S05]  /*0df0*/  @P3 BRA `(.L_x_19295) ;  /* 0x0000000000103947 */ /* 0x000fea0003800000 */
[----:B------:R-:W-:Y:S01]  /*0e00*/  MOV R141, RZ ;  /* 0x000000ff008d7202 */ /* 0x000fe20000000f00 */
[----:B------:R-:W-:Y:S06]  /*0e10*/  @!P2 BRA `(.L_x_19296) ;  /* 0x00000000001ca947 */ /* 0x000fec0003800000 */
[----:B-----5:R-:W-:Y:S01]  /*0e20*/  HADD2.F32 R141, -RZ, R5.H0_H0 ;  /* 0x20000005ff8d7230 */ /* 0x020fe20000004100 */
[----:B------:R-:W-:Y:S06]  /*0e30*/  BRA `(.L_x_19296) ;  /* 0x0000000000147947 */ /* 0x000fec0003800000 */
.L_x_19295:
[----:B-----5:R-:W-:-:S05]  /*0e40*/  HADD2.F32 R128, -RZ, R161.H0_H0 ;  /* 0x200000a1ff807230 */ /* 0x020fca0000004100 */
[----:B------:R-:W-:Y:S01]  /*0e50*/  FMUL.FTZ R141, R128, UR8 ;  /* 0x00000008808d7c20 */ /* 0x000fe20008410000 */
[----:B------:R-:W-:-:S03]  /*0e60*/  @P2 HADD2.F32 R128, -RZ, R5.H0_H0 ;  /* 0x20000005ff802230 */ /* 0x000fc60000004100 */
[----:B------:R-:W-:-:S04]  /*0e70*/  FMUL.FTZ R141, R106, R141 ;  /* 0x0000008d6a8d7220 */ /* 0x000fc80000410000 */
[----:B------:R-:W-:-:S07]  /*0e80*/  @P2 FADD.FTZ R141, R128, R141 ;  /* 0x0000008d808d2221 */ /* 0x000fce0000010000 */
.L_x_19296:
[----:B------:R-:W-:Y:S05]  /*0e90*/  BSYNC B1 ;  /* 0x0000000000017941 */ /* 0x000fea0003800000 */
.L_x_19294:
[----:B------:R-:W-:Y:S04]  /*0ea0*/  BSSY B1, `(.L_x_19297) ;  /* 0x000000b000017945 */ /* 0x000fe80003800000 */
[----:B------:R-:W-:Y:S05]  /*0eb0*/  @P3 BRA `(.L_x_19298) ;  /* 0x0000000000103947 */ /* 0x000fea0003800000 */
[----:B------:R-:W-:Y:S01]  /*0ec0*/  HFMA2.MMA R143, -RZ, RZ, 0, 0 ;  /* 0x00000000ff8f7435 */ /* 0x000fe200000001ff */
[----:B------:R-:W-:Y:S10]  /*0ed0*/  @!P2 BRA `(.L_x_19299) ;  /* 0x00000000001ca947 */ /* 0x000ff40003800000 */
[----:B-----5:R-:W-:Y:S01]  /*0ee0*/  HADD2.F32 R143, -RZ, R5.H1_H1 ;  /* 0x30000005ff8f7230 */ /* 0x020fe20000004100 */
[----:B------:R-:W-:Y:S06]  /*0ef0*/  BRA `(.L_x_19299) ;  /* 0x0000000000147947 */ /* 0x000fec0003800000 */
.L_x_19298:
[----:B-----5:R-:W-:Y:S02]  /*0f00*/  HADD2.F32 R128, -RZ, R161.H1_H1 ;  /* 0x300000a1ff807230 */ /* 0x020fe40000004100 */
[----:B------:R-:W-:-:S03]  /*0f10*/  @P2 HADD2.F32 R130, -RZ, R5.H1_H1 ;  /* 0x30000005ff822230 */ /* 0x000fc60000004100 */
[----:B------:R-:W-:-:S04]  /*0f20*/  FMUL.FTZ R128, R128, UR8 ;  /* 0x0000000880807c20 */ /* 0x000fc80008410000 */
[----:B------:R-:W-:-:S04]  /*0f30*/  FMUL.FTZ R143, R107, R128 ;  /* 0x000000806b8f7220 */ /* 0x000fc80000410000 */
[----:B------:R-:W-:-:S07]  /*0f40*/  @P2 FADD.FTZ R143, R130, R143 ;  /* 0x0000008f828f2221 */ /* 0x000fce0000010000 */
.L_x_19299:
[----:B------:R-:W-:Y:S05]  /*0f50*/  BSYNC B1 ;  /* 0x0000000000017941 */ /* 0x000fea0003800000 */
.L_x_19297:
[----:B------:R-:W-:Y:S04]  /*0f60*/  BSSY B1, `(.L_x_19300) ;  /* 0x000000b000017945 */ /* 0x000fe80003800000 */
[----:B------:R-:W-:Y:S05]  /*0f70*/  @P3 BRA `(.L_x_19301) ;  /* 0x0000000000103947 */ /* 0x000fea0003800000 */
[----:B------:R-:W-:Y:S01]  /*0f80*/  MOV R145, RZ ;  /* 0x000000ff00917202 */ /* 0x000fe20000000f00 */
[----:B------:R-:W-:Y:S06]  /*0f90*/  @!P2 BRA `(.L_x_19302) ;  /* 0x00000000001ca947 */ /* 0x000fec0003800000 */
[----:B-----5:R-:W-:Y:S01]  /*0fa0*/  HADD2.F32 R145, -RZ, R6.H0_H0 ;  /* 0x20000006ff917230 */ /* 0x020fe20000004100 */
[----:B------:R-:W-:Y:S06]  /*0fb0*/  BRA `(.L_x_19302) ;  /* 0x0000000000147947 */ /* 0x000fec0003800000 */
.L_x_19301:
[----:B-----5:R-:W-:-:S05]  /*0fc0*/  HADD2.F32 R128, -RZ, R162.H0_H0 ;  /* 0x200000a2ff807230 */ /* 0x020fca0000004100 */
[----:B------:R-:W-:Y:S01]  /*0fd0*/  FMUL.FTZ R145, R128, UR8 ;  /* 0x0000000880917c20 */ /* 0x000fe20008410000 */
[----:B------:R-:W-:-:S03]  /*0fe0*/  @P2 HADD2.F32 R128, -RZ, R6.H0_H0 ;  /* 0x20000006ff802230 */ /* 0x000fc60000004100 */
[----:B------:R-:W-:-:S04]  /*0ff0*/  FMUL.FTZ R145, R108, R145 ;  /* 0x000000916c917220 */ /* 0x000fc80000410000 */
[----:B------:R-:W-:-:S07]  /*1000*/  @P2 FADD.FTZ R145, R128, R145 ;  /* 0x0000009180912221 */ /* 0x000fce0000010000 */
.L_x_19302:
[----:B------:R-:W-:Y:S05]  /*1010*/  BSYNC B1 ;  /* 0x0000000000017941 */ /* 0x000fea0003800000 */
.L_x_19300:
[----:B------:R-:W-:Y:S04]  /*1020*/  BSSY B1, `(.L_x_19303) ;  /* 0x000000b000017945 */ /* 0x000fe80003800000 */
[----:B------:R-:W-:Y:S05]  /*1030*/  @P3 BRA `(.L_x_19304) ;  /* 0x0000000000103947 */ /* 0x000fea0003800000 */
[----:B------:R-:W-:Y:S01]  /*1040*/  HFMA2.MMA R147, -RZ, RZ, 0, 0 ;  /* 0x00000000ff937435 */ /* 0x000fe200000001ff */
[----:B------:R-:W-:Y:S10]  /*1050*/  @!P2 BRA `(.L_x_19305) ;  /* 0x00000000001ca947 */ /* 0x000ff40003800000 */
[----:B-----5:R-:W-:Y:S01]  /*1060*/  HADD2.F32 R147, -RZ, R6.H1_H1 ;  /* 0x30000006ff937230 */ /* 0x020fe20000004100 */
[----:B------:R-:W-:Y:S06]  /*1070*/  BRA `(.L_x_19305) ;  /* 0x0000000000147947 */ /* 0x000fec0003800000 */
.L_x_19304:
[----:B-----5:R-:W-:Y:S02]  /*1080*/  HADD2.F32 R128, -RZ, R162.H1_H1 ;  /* 0x300000a2ff807230 */ /* 0x020fe40000004100 */
[----:B------:R-:W-:-:S03]  /*1090*/  @P2 HADD2.F32 R130, -RZ, R6.H1_H1 ;  /* 0x30000006ff822230 */ /* 0x000fc60000004100 */
[----:B------:R-:W-:-:S04]  /*10a0*/  FMUL.FTZ R128, R128, UR8 ;  /* 0x0000000880807c20 */ /* 0x000fc80008410000 */
[----:B------:R-:W-:-:S04]  /*10b0*/  FMUL.FTZ R147, R109, R128 ;  /* 0x000000806d937220 */ /* 0x000fc80000410000 */
[----:B------:R-:W-:-:S07]  /*10c0*/  @P2 FADD.FTZ R147, R130, R147 ;  /* 0x0000009382932221 */ /* 0x000fce0000010000 */
.L_x_19305:
[----:B------:R-:W-:Y:S05]  /*10d0*/  BSYNC B1 ;  /* 0x0000000000017941 */ /* 0x000fea0003800000 */
.L_x_19303:
[----:B------:R-:W-:Y:S04]  /*10e0*/  BSSY B1, `(.L_x_19306) ;  /* 0x000000b000017945 */ /* 0x000fe80003800000 */
[----:B------:R-:W-:Y:S05]  /*10f0*/  @P3 BRA `(.L_x_19307) ;  /* 0x0000000000103947 */ /* 0x000fea0003800000 */
[----:B------:R-:W-:Y:S01]  /*1100*/  MOV R149, RZ ;  /* 0x000000ff00957202 */ /* 0x000fe20000000f00 */
[----:B------:R-:W-:Y:S06]  /*1110*/  @!P2 BRA `(.L_x_19308) ;  /* 0x00000000001ca947 */ /* 0x000fec0003800000 */
[----:B-----5:R-:W-:Y:S01]  /*1120*/  HADD2.F32 R149, -RZ, R7.H0_H0 ;  /* 0x20000007ff957230 */ /* 0x020fe20000004100 */
[----:B------:R-:W-:Y:S06]  /*1130*/  BRA `(.L_x_19308) ;  /* 0x0000000000147947 */ /* 0x000fec0003800000 */
.L_x_19307:
[----:B-----5:R-:W-:-:S05]  /*1140*/  HADD2.F32 R128, -RZ, R163.H0_H0 ;  /* 0x200000a3ff807230 */ /* 0x020fca0000004100 */
[----:B------:R-:W-:Y:S01]  /*1150*/  FMUL.FTZ R149, R128, UR8 ;  /* 0x0000000880957c20 */ /* 0x000fe20008410000 */
[----:B------:R-:W-:-:S03]  /*1160*/  @P2 HADD2.F32 R128, -RZ, R7.H0_H0 ;  /* 0x20000007ff802230 */ /* 0x000fc60000004100 */
[----:B------:R-:W-:-:S04]  /*1170*/  FMUL.FTZ R149, R110, R149 ;  /* 0x000000956e957220 */ /* 0x000fc80000410000 */
[----:B------:R-:W-:-:S07]  /*1180*/  @P2 FADD.FTZ R149, R128, R149 ;  /* 0x0000009580952221 */ /* 0x000fce0000010000 */
.L_x_19308:
[----:B------:R-:W-:Y:S05]  /*1190*/  BSYNC B1 ;  /* 0x0000000000017941 */ /* 0x000fea0003800000 */
.L_x_19306:
[----:B------:R-:W-:Y:S04]  /*11a0*/  BSSY B1, `(.L_x_19309) ;  /* 0x000000b000017945 */ /* 0x000fe80003800000 */
[----:B------:R-:W-:Y:S05]  /*11b0*/  @P3 BRA `(.L_x_19310) ;  /* 0x0000000000103947 */ /* 0x000fea0003800000 */
[----:B------:R-:W-:Y:S01]  /*11c0*/  HFMA2.MMA R151, -RZ, RZ, 0, 0 ;  /* 0x00000000ff977435 */ /* 0x000fe200000001ff */
[----:B------:R-:W-:Y:S10]  /*11d0*/  @!P2 BRA `(.L_x_19311) ;  /* 0x00000000001ca947 */ /* 0x000ff40003800000 */
[----:B-----5:R-:W-:Y:S01]  /*11e0*/  HADD2.F32 R151, -RZ, R7.H1_H1 ;  /* 0x30000007ff977230 */ /* 0x020fe20000004100 */
[----:B------:R-:W-:Y:S06]  /*11f0*/  BRA `(.L_x_19311) ;  /* 0x0000000000147947 */ /* 0x000fec0003800000 */
.L_x_19310:
[----:B-----5:R-:W-:Y:S02]  /*1200*/  HADD2.F32 R128, -RZ, R163.H1_H1 ;  /* 0x300000a3ff807230 */ /* 0x020fe40000004100 */
[----:B------:R-:W-:-:S03]  /*1210*/  @P2 HADD2.F32 R130, -RZ, R7.H1_H1 ;  /* 0x30000007ff822230 */ /* 0x000fc60000004100 */
[----:B------:R-:W-:-:S04]  /*1220*/  FMUL.FTZ R128, R128, UR8 ;  /* 0x0000000880807c20 */ /* 0x000fc80008410000 */
[----:B------:R-:W-:-:S04]  /*1230*/  FMUL.FTZ R151, R111, R128 ;  /* 0x000000806f977220 */ /* 0x000fc80000410000 */
[----:B------:R-:W-:-:S07]  /*1240*/  @P2 FADD.FTZ R151, R130, R151 ;  /* 0x0000009782972221 */ /* 0x000fce0000010000 */
.L_x_19311:
[----:B------:R-:W-:Y:S05]  /*1250*/  BSYNC B1 ;  /* 0x0000000000017941 */ /* 0x000fea0003800000 */
.L_x_19309:
        /* <DEDUP_REMOVED lines=9> */
.L_x_19287:
[----:B------:R-:W-:Y:S05]  /*12f0*/  BSYNC B0 ;  /* 0x0000000000007941 */ /* 0x000fea0003800000 */
.L_x_19286:
        /* <DEDUP_REMOVED lines=18> */
.L_x_19315:
[----:B-----5:R-:W-:-:S05]  /*1420*/  HADD2.F32 R128, -RZ, R160.H0_H0 ;  /* 0x200000a0ff807230 */ /* 0x020fca0000004100 */
[----:B------:R-:W-:Y:S01]  /*1430*/  FMUL.FTZ R153, R128, UR8 ;  /* 0x0000000880997c20 */ /* 0x000fe20008410000 */
[----:B------:R-:W-:-:S03]  /*1440*/  @P2 HADD2.F32 R128, -RZ, R4.H0_H0 ;  /* 0x20000004ff802230 */ /* 0x000fc60000004100 */
[----:B------:R-:W-:-:S04]  /*1450*/  FMUL.FTZ R153, R80, R153 ;  /* 0x0000009950997220 */ /* 0x000fc80000410000 */
[----:B------:R-:W-:-:S07]  /*1460*/  @P2 FADD.FTZ R153, R128, R153 ;  /* 0x0000009980992221 */ /* 0x000fce0000010000 */
.L_x_19316:
[----:B------:R-:W-:Y:S05]  /*1470*/  BSYNC B1 ;  /* 0x0000000000017941 */ /* 0x000fea0003800000 */
.L_x_19314:
[----:B------:R-:W-:Y:S04]  /*1480*/  BSSY B1, `(.L_x_19317) ;  /* 0x000000b000017945 */ /* 0x000fe80003800000 */
[----:B------:R-:W-:Y:S05]  /*1490*/  @P3 BRA `(.L_x_19318) ;  /* 0x0000000000103947 */ /* 0x000fea0003800000 */
[----:B------:R-:W-:Y:S01]  /*14a0*/  HFMA2.MMA R155, -RZ, RZ, 0, 0 ;  /* 0x00000000ff9b7435 */ /* 0x000fe200000001ff */
[----:B------:R-:W-:Y:S10]  /*14b0*/  @!P2 BRA `(.L_x_19319) ;  /* 0x00000000001ca947 */ /* 0x000ff40003800000 */
[----:B-----5:R-:W-:Y:S01]  /*14c0*/  HADD2.F32 R155, -RZ, R4.H1_H1 ;  /* 0x30000004ff9b7230 */ /* 0x020fe20000004100 */
[----:B------:R-:W-:Y:S06]  /*14d0*/  BRA `(.L_x_19319) ;  /* 0x0000000000147947 */ /* 0x000fec0003800000 */
.L_x_19318:
[----:B-----5:R-:W-:Y:S02]  /*14e0*/  HADD2.F32 R128, -RZ, R160.H1_H1 ;  /* 0x300000a0ff807230 */ /* 0x020fe40000004100 */
[----:B------:R-:W-:-:S03]  /*14f0*/  @P2 HADD2.F32 R130, -RZ, R4.H1_H1 ;  /* 0x30000004ff822230 */ /* 0x000fc60000004100 */
[----:B------:R-:W-:-:S04]  /*1500*/  FMUL.FTZ R128, R128, UR8 ;  /* 0x0000000880807c20 */ /* 0x000fc80008410000 */
[----:B------:R-:W-:-:S04]  /*1510*/  FMUL.FTZ R155, R81, R128 ;  /* 0x00000080519b7220 */ /* 0x000fc80000410000 */
[----:B------:R-:W-:-:S07]  /*1520*/  @P2 FADD.FTZ R155, R130, R155 ;  /* 0x0000009b829b2221 */ /* 0x000fce0000010000 */
.L_x_19319:
[----:B------:R-:W-:Y:S05]  /*1530*/  BSYNC B1 ;  /* 0x0000000000017941 */ /* 0x000fea0003800000 */
.L_x_19317:
[----:B------:R-:W-:Y:S04]  /*1540*/  BSSY B1, `(.L_x_19320) ;  /* 0x000000b000017945 */ /* 0x000fe80003800000 */
[----:B------:R-:W-:Y:S05]  /*1550*/  @P3 BRA `(.L_x_19321) ;  /* 0x0000000000103947 */ /* 0x000fea0003800000 */
[----:B------:R-:W-:Y:S01]  /*1560*/  MOV R157, RZ ;  /* 0x000000ff009d7202 */ /* 0x000fe20000000f00 */
[----:B------:R-:W-:Y:S06]  /*1570*/  @!P2 BRA `(.L_x_19322) ;  /* 0x00000000001ca947 */ /* 0x000fec0003800000 */
[----:B-----5:R-:W-:Y:S01]  /*1580*/  HADD2.F32 R157, -RZ, R5.H0_H0 ;  /* 0x20000005ff9d7230 */ /* 0x020fe20000004100 */
[----:B------:R-:W-:Y:S06]  /*1590*/  BRA `(.L_x_19322) ;  /* 0x0000000000147947 */ /* 0x000fec0003800000 */
.L_x_19321:
[----:B-----5:R-:W-:-:S05]  /*15a0*/  HADD2.F32 R128, -RZ, R161.H0_H0 ;  /* 0x200000a1ff807230 */ /* 0x020fca0000004100 */
[----:B------:R-:W-:Y:S01]  /*15b0*/  FMUL.FTZ R157, R128, UR8 ;  /* 0x00000008809d7c20 */ /* 0x000fe20008410000 */
[----:B------:R-:W-:-:S03]  /*15c0*/  @P2 HADD2.F32 R128, -RZ, R5.H0_H0 ;  /* 0x20000005ff802230 */ /* 0x000fc60000004100 */
[----:B------:R-:W-:-:S04]  /*15d0*/  FMUL.FTZ R157, R82, R157 ;  /* 0x0000009d529d7220 */ /* 0x000fc80000410000 */
[----:B------:R-:W-:-:S07]  /*15e0*/  @P2 FADD.FTZ R157, R128, R157 ;  /* 0x0000009d809d2221 */ /* 0x000fce0000010000 */
.L_x_19322:
[----:B------:R-:W-:Y:S05]  /*15f0*/  BSYNC B1 ;  /* 0x0000000000017941 */ /* 0x000fea0003800000 */
.L_x_19320:
[----:B------:R-:W-:Y:S04]  /*1600*/  BSSY B1, `(.L_x_19323) ;  /* 0x000000b000017945 */ /* 0x000fe80003800000 */
[----:B------:R-:W-:Y:S05]  /*1610*/  @P3 BRA `(.L_x_19324) ;  /* 0x0000000000103947 */ /* 0x000fea0003800000 */
[----:B------:R-:W-:Y:S01]  /*1620*/  HFMA2.MMA R159, -RZ, RZ, 0, 0 ;  /* 0x00000000ff9f7435 */ /* 0x000fe200000001ff */
[----:B------:R-:W-:Y:S10]  /*1630*/  @!P2 BRA `(.L_x_19325) ;  /* 0x00000000001ca947 */ /* 0x000ff40003800000 */
[----:B-----5:R-:W-:Y:S01]  /*1640*/  HADD2.F32 R159, -RZ, R5.H1_H1 ;  /* 0x30000005ff9f7230 */ /* 0x020fe20000004100 */
[----:B------:R-:W-:Y:S06]  /*1650*/  BRA `(.L_x_19325) ;  /* 0x0000000000147947 */ /* 0x000fec0003800000 */
.L_x_19324:
[----:B-----5:R-:W-:Y:S02]  /*1660*/  HADD2.F32 R128, -RZ, R161.H1_H1 ;  /* 0x300000a1ff807230 */ /* 0x020fe40000004100 */
[----:B------:R-:W-:-:S03]  /*1670*/  @P2 HADD2.F32 R130, -RZ, R5.H1_H1 ;  /* 0x30000005ff822230 */ /* 0x000fc60000004100 */
[----:B------:R-:W-:-:S04]  /*1680*/  FMUL.FTZ R128, R128, UR8 ;  /* 0x0000000880807c20 */ /* 0x000fc80008410000 */
[----:B------:R-:W-:-:S04]  /*1690*/  FMUL.FTZ R159, R83, R128 ;  /* 0x00000080539f7220 */ /* 0x000fc80000410000 */
[----:B------:R-:W-:-:S07]  /*16a0*/  @P2 FADD.FTZ R159, R130, R159 ;  /* 0x0000009f829f2221 */ /* 0x000fce0000010000 */
.L_x_19325:
[----:B------:R-:W-:Y:S05]  /*16b0*/  BSYNC B1 ;  /* 0x0000000000017941 */ /* 0x000fea0003800000 */
.L_x_19323:
[----:B------:R-:W-:Y:S04]  /*16c0*/  BSSY B1, `(.L_x_19326) ;  /* 0x000000b000017945 */ /* 0x000fe80003800000 */
[----:B------:R-:W-:Y:S05]  /*16d0*/  @P3 BRA `(.L_x_19327) ;  /* 0x0000000000103947 */ /* 0x000fea0003800000 */
[----:B------:R-:W-:Y:S01]  /*16e0*/  MOV R165, RZ ;  /* 0x000000ff00a57202 */ /* 0x000fe20000000f00 */
[----:B------:R-:W-:Y:S06]  /*16f0*/  @!P2 BRA `(.L_x_19328) ;  /* 0x00000000001ca947 */ /* 0x000fec0003800000 */
[----:B-----5:R-:W-:Y:S01]  /*1700*/  HADD2.F32 R165, -RZ, R6.H0_H0 ;  /* 0x20000006ffa57230 */ /* 0x020fe20000004100 */
[----:B------:R-:W-:Y:S06]  /*1710*/  BRA `(.L_x_19328) ;  /* 0x0000000000147947 */ /* 0x000fec0003800000 */
.L_x_19327:
[----:B-----5:R-:W-:-:S05]  /*1720*/  HADD2.F32 R128, -RZ, R162.H0_H0 ;  /* 0x200000a2ff807230 */ /* 0x020fca0000004100 */
[----:B------:R-:W-:Y:S01]  /*1730*/  FMUL.FTZ R165, R128, UR8 ;  /* 0x0000000880a57c20 */ /* 0x000fe20008410000 */
[----:B------:R-:W-:-:S03]  /*1740*/  @P2 HADD2.F32 R128, -RZ, R6.H0_H0 ;  /* 0x20000006ff802230 */ /* 0x000fc60000004100 */
[----:B------:R-:W-:-:S04]  /*1750*/  FMUL.FTZ R165, R84, R165 ;  /* 0x000000a554a57220 */ /* 0x000fc80000410000 */
[----:B------:R-:W-:-:S07]  /*1760*/  @P2 FADD.FTZ R165, R128, R165 ;  /* 0x000000a580a52221 */ /* 0x000fce0000010000 */
.L_x_19328:
[----:B------:R-:W-:Y:S05]  /*1770*/  BSYNC B1 ;  /* 0x0000000000017941 */ /* 0x000fea0003800000 */
.L_x_19326:
[----:B------:R-:W-:Y:S04]  /*1780*/  BSSY B1, `(.L_x_19329) ;  /* 0x000000b000017945 */ /* 0x000fe80003800000 */
[----:B------:R-:W-:Y:S05]  /*1790*/  @P3 BRA `(.L_x_19330) ;  /* 0x0000000000103947 */ /* 0x000fea0003800000 */
[----:B------:R-:W-:Y:S01]  /*17a0*/  HFMA2.MMA R167, -RZ, RZ, 0, 0 ;  /* 0x00000000ffa77435 */ /* 0x000fe200000001ff */
[----:B------:R-:W-:Y:S10]  /*17b0*/  @!P2 BRA `(.L_x_19331) ;  /* 0x00000000001ca947 */ /* 0x000ff40003800000 */
[----:B-----5:R-:W-:Y:S01]  /*17c0*/  HADD2.F32 R167, -RZ, R6.H1_H1 ;  /* 0x30000006ffa77230 */ /* 0x020fe20000004100 */
[----:B------:R-:W-:Y:S06]  /*17d0*/  BRA `(.L_x_19331) ;  /* 0x0000000000147947 */ /* 0x000fec0003800000 */
.L_x_19330:
[----:B-----5:R-:W-:Y:S02]  /*17e0*/  HADD2.F32 R128, -RZ, R162.H1_H1 ;  /* 0x300000a2ff807230 */ /* 0x020fe40000004100 */
[----:B------:R-:W-:-:S03]  /*17f0*/  @P2 HADD2.F32 R130, -RZ, R6.H1_H1 ;  /* 0x30000006ff822230 */ /* 0x000fc60000004100 */
[----:B------:R-:W-:-:S04]  /*1800*/  FMUL.FTZ R128, R128, UR8 ;  /* 0x0000000880807c20 */ /* 0x000fc80008410000 */
[----:B------:R-:W-:-:S04]  /*1810*/  FMUL.FTZ R167, R85, R128 ;  /* 0x0000008055a77220 */ /* 0x000fc80000410000 */
[----:B------:R-:W-:-:S07]  /*1820*/  @P2 FADD.FTZ R167, R130, R167 ;  /* 0x000000a782a72221 */ /* 0x000fce0000010000 */
.L_x_19331:
[----:B------:R-:W-:Y:S05]  /*1830*/  BSYNC B1 ;  /* 0x0000000000017941 */ /* 0x000fea0003800000 */
.L_x_19329:
[----:B------:R-:W-:Y:S04]  /*1840*/  BSSY B1, `(.L_x_19332) ;  /* 0x000000b000017945 */ /* 0x000fe80003800000 */
[----:B------:R-:W-:Y:S05]  /*1850*/  @P3 BRA `(.L_x_19333) ;  /* 0x0000000000103947 */ /* 0x000fea0003800000 */
[----:B------:R-:W-:Y:S01]  /*1860*/  MOV R169, RZ ;  /* 0x000000ff00a97202 */ /* 0x000fe20000000f00 */
[----:B------:R-:W-:Y:S06]  /*1870*/  @!P2 BRA `(.L_x_19334) ;  /* 0x00000000001ca947 */ /* 0x000fec0003800000 */
[----:B-----5:R-:W-:Y:S01]  /*1880*/  HADD2.F32 R169, -RZ, R7.H0_H0 ;  /* 0x20000007ffa97230 */ /* 0x020fe20000004100 */
[----:B------:R-:W-:Y:S06]  /*1890*/  BRA `(.L_x_19334) ;  /* 0x0000000000147947 */ /* 0x000fec0003800000 */
.L_x_19333:
[----:B-----5:R-:W-:-:S05]  /*18a0*/  HADD2.F32 R128, -RZ, R163.H0_H0 ;  /* 0x200000a3ff807230 */ /* 0x020fca0000004100 */
[----:B------:R-:W-:Y:S01]  /*18b0*/  FMUL.FTZ R169, R128, UR8 ;  /* 0x0000000880a97c20 */ /* 0x000fe20008410000 */
[----:B------:R-:W-:-:S03]  /*18c0*/  @P2 HADD2.F32 R128, -RZ, R7.H0_H0 ;  /* 0x20000007ff802230 */ /* 0x000fc60000004100 */
[----:B------:R-:W-:-:S04]  /*18d0*/  FMUL.FTZ R169, R86, R169 ;  /* 0x000000a956a97220 */ /* 0x000fc80000410000 */
[----:B------:R-:W-:-:S07]  /*18e0*/  @P2 FADD.FTZ R169, R128, R169 ;  /* 0x000000a980a92221 */ /* 0x000fce0000010000 */
.L_x_19334:
[----:B------:R-:W-:Y:S05]  /*18f0*/  BSYNC B1 ;  /* 0x0000000000017941 */ /* 0x000fea0003800000 */
.L_x_19332:
[----:B------:R-:W-:Y:S04]  /*1900*/  BSSY B1, `(.L_x_19335) ;  /* 0x000000b000017945 */ /* 0x000fe80003800000 */
[----:B------:R-:W-:Y:S05]  /*1910*/  @P3 BRA `(.L_x_19336) ;  /* 0x0000000000103947 */ /* 0x000fea0003800000 */
[----:B------:R-:W-:Y:S01]  /*1920*/  HFMA2.MMA R171, -RZ, RZ, 0, 0 ;  /* 0x00000000ffab7435 */ /* 0x000fe200000001ff */
[----:B------:R-:W-:Y:S10]  /*1930*/  @!P2 BRA `(.L_x_19337) ;  /* 0x00000000001ca947 */ /* 0x000ff40003800000 */
[----:B-----5:R-:W-:Y:S01]  /*1940*/  HADD2.F32 R171, -RZ, R7.H1_H1 ;  /* 0x30000007ffab7230 */ /* 0x020fe20000004100 */
[----:B------:R-:W-:Y:S06]  /*1950*/  BRA `(.L_x_19337) ;  /* 0x0000000000147947 */ /* 0x000fec0003800000 */
.L_x_19336:
[----:B-----5:R-:W-:Y:S02]  /*1960*/  HADD2.F32 R128, -RZ, R163.H1_H1 ;  /* 0x300000a3ff807230 */ /* 0x020fe40000004100 */
[----:B------:R-:W-:-:S03]  /*1970*/  @P2 HADD2.F32 R130, -RZ, R7.H1_H1 ;  /* 0x30000007ff822230 */ /* 0x000fc60000004100 */
[----:B------:R-:W-:-:S04]  /*1980*/  FMUL.FTZ R128, R128, UR8 ;  /* 0x0000000880807c20 */ /* 0x000fc80008410000 */
[----:B------:R-:W-:-:S04]  /*1990*/  FMUL.FTZ R171, R87, R128 ;  /* 0x0000008057ab7220 */ /* 0x000fc80000410000 */
[----:B------:R-:W-:-:S07]  /*19a0*/  @P2 FADD.FTZ R171, R130, R171 ;  /* 0x000000ab82ab2221 */ /* 0x000fce0000010000 */
.L_x_19337:
[----:B------:R-:W-:Y:S05]  /*19b0*/  BSYNC B1 ;  /* 0x0000000000017941 */ /* 0x000fea0003800000 */
.L_x_19335:
        /* <DEDUP_REMOVED lines=9> */
.L_x_19313:
[----:B------:R-:W-:Y:S05]  /*1a50*/  BSYNC B0 ;  /* 0x0000000000007941 */ /* 0x000fea0003800000 */
.L_x_19312:
        /* <DEDUP_REMOVED lines=18> */
.L_x_19341:
[----:B-----5:R-:W-:-:S05]  /*1b80*/  HADD2.F32 R128, -RZ, R160.H0_H0 ;  /* 0x200000a0ff807230 */ /* 0x020fca0000004100 */
[----:B------:R-:W-:Y:S01]  /*1b90*/  FMUL.FTZ R173, R128, UR8 ;  /* 0x0000000880ad7c20 */ /* 0x000fe20008410000 */
[----:B------:R-:W-:-:S03]  /*1ba0*/  @P2 HADD2.F32 R128, -RZ, R4.H0_H0 ;  /* 0x20000004ff802230 */ /* 0x000fc60000004100 */
[----:B------:R-:W-:-:S04]  /*1bb0*/  FMUL.FTZ R173, R56, R173 ;  /* 0x000000ad38ad7220 */ /* 0x000fc80000410000 */
[----:B------:R-:W-:-:S07]  /*1bc0*/  @P2 FADD.FTZ R173, R128, R173 ;  /* 0x000000ad80ad2221 */ /* 0x000fce0000010000 */
.L_x_19342:
[----:B------:R-:W-:Y:S05]  /*1bd0*/  BSYNC B1 ;  /* 0x0000000000017941 */ /* 0x000fea0003800000 */
.L_x_19340:
[----:B------:R-:W-:Y:S04]  /*1be0*/  BSSY B1, `(.L_x_19343) ;  /* 0x000000b000017945 */ /* 0x000fe80003800000 */
[----:B------:R-:W-:Y:S05]  /*1bf0*/  @P3 BRA `(.L_x_19344) ;  /* 0x0000000000103947 */ /* 0x000fea0003800000 */
[----:B------:R-:W-:Y:S01]  /*1c00*/  HFMA2.MMA R175, -RZ, RZ, 0, 0 ;  /* 0x00000000ffaf7435 */ /* 0x000fe200000001ff */
[----:B------:R-:W-:Y:S10]  /*1c10*/  @!P2 BRA `(.L_x_19345) ;  /* 0x00000000001ca947 */ /* 0x000ff40003800000 */
[----:B-----5:R-:W-:Y:S01]  /*1c20*/  HADD2.F32 R175, -RZ, R4.H1_H1 ;  /* 0x30000004ffaf7230 */ /* 0x020fe20000004100 */
[----:B------:R-:W-:Y:S06]  /*1c30*/  BRA `(.L_x_19345) ;  /* 0x0000000000147947 */ /* 0x000fec0003800000 */
.L_x_19344:
[----:B-----5:R-:W-:Y:S02]  /*1c40*/  HADD2.F32 R128, -RZ, R160.H1_H1 ;  /* 0x300000a0ff807230 */ /* 0x020fe40000004100 */
[----:B------:R-:W-:-:S03]  /*1c50*/  @P2 HADD2.F32 R130, -RZ, R4.H1_H1 ;  /* 0x30000004ff822230 */ /* 0x000fc60000004100 */
[----:B------:R-:W-:-:S04]  /*1c60*/  FMUL.FTZ R128, R128, UR8 ;  /* 0x0000000880807c20 */ /* 0x000fc80008410000 */
[----:B------:R-:W-:-:S04]  /*1c70*/  FMUL.FTZ R175, R57, R128 ;  /* 0x0000008039af7220 */ /* 0x000fc80000410000 */
[----:B------:R-:W-:-:S07]  /*1c80*/  @P2 FADD.FTZ R175, R130, R175 ;  /* 0x000000af82af2221 */ /* 0x000fce0000010000 */
.L_x_19345:
[----:B------:R-:W-:Y:S05]  /*1c90*/  BSYNC B1 ;  /* 0x0000000000017941 */ /* 0x000fea0003800000 */
.L_x_19343:
[----:B------:R-:W-:Y:S04]  /*1ca0*/  BSSY B1, `(.L_x_19346) ;  /* 0x000000b000017945 */ /* 0x000fe80003800000 */
[----:B------:R-:W-:Y:S05]  /*1cb0*/  @P3 BRA `(.L_x_19347) ;  /* 0x0000000000103947 */ /* 0x000fea0003800000 */
[----:B------:R-:W-:Y:S01]  /*1cc0*/  MOV R177, RZ ;  /* 0x000000ff00b17202 */ /* 0x000fe20000000f00 */
[----:B------:R-:W-:Y:S06]  /*1cd0*/  @!P2 BRA `(.L_x_19348) ;  /* 0x00000000001ca947 */ /* 0x000fec0003800000 */
[----:B-----5:R-:W-:Y:S01]  /*1ce0*/  HADD2.F32 R177, -RZ, R5.H0_H0 ;  /* 0x20000005ffb17230 */ /* 0x020fe20000004100 */
[----:B------:R-:W-:Y:S06]  /*1cf0*/  BRA `(.L_x_19348) ;  /* 0x0000000000147947 */ /* 0x000fec0003800000 */
.L_x_19347:
[----:B-----5:R-:W-:-:S05]  /*1d00*/  HADD2.F32 R128, -RZ, R161.H0_H0 ;  /* 0x200000a1ff807230 */ /* 0x020fca0000004100 */
[----:B------:R-:W-:Y:S01]  /*1d10*/  FMUL.FTZ R177, R128, UR8 ;  /* 0x0000000880b17c20 */ /* 0x000fe20008410000 */
[----:B------:R-:W-:-:S03]  /*1d20*/  @P2 HADD2.F32 R128, -RZ, R5.H0_H0 ;  /* 0x20000005ff802230 */ /* 0x000fc60000004100 */
[----:B------:R-:W-:-:S04]  /*1d30*/  FMUL.FTZ R177, R58, R177 ;  /* 0x000000b13ab17220 */ /* 0x000fc80000410000 */
[----:B------:R-:W-:-:S07]  /*1d40*/  @P2 FADD.FTZ R177, R128, R177 ;  /* 0x000000b180b12221 */ /* 0x000fce0000010000 */
.L_x_19348:
[----:B------:R-:W-:Y:S05]  /*1d50*/  BSYNC B1 ;  /* 0x0000000000017941 */ /* 0x000fea0003800000 */
.L_x_19346:
[----:B------:R-:W-:Y:S04]  /*1d60*/  BSSY B1, `(.L_x_19349) ;  /* 0x000000b000017945 */ /* 0x000fe80003800000 */
[----:B------:R-:W-:Y:S05]  /*1d70*/  @P3 BRA `(.L_x_19350) ;  /* 0x0000000000103947 */ /* 0x000fea0003800000 */
[----:B------:R-:W-:Y:S01]  /*1d80*/  HFMA2.MMA R179, -RZ, RZ, 0, 0 ;  /* 0x00000000ffb37435 */ /* 0x000fe200000001ff */
[----:B------:R-:W-:Y:S10]  /*1d90*/  @!P2 BRA `(.L_x_19351) ;  /* 0x00000000001ca947 */ /* 0x000ff40003800000 */
[----:B-----5:R-:W-:Y:S01]  /*1da0*/  HADD2.F32 R179, -RZ, R5.H1_H1 ;  /* 0x30000005ffb37230 */ /* 0x020fe20000004100 */
[----:B------:R-:W-:Y:S06]  /*1db0*/  BRA `(.L_x_19351) ;  /* 0x0000000000147947 */ /* 0x000fec0003800000 */
.L_x_19350:
[----:B-----5:R-:W-:Y:S02]  /*1dc0*/  HADD2.F32 R128, -RZ, R161.H1_H1 ;  /* 0x300000a1ff807230 */ /* 0x020fe40000004100 */
[----:B------:R-:W-:-:S03]  /*1dd0*/  @P2 HADD2.F32 R130, -RZ, R5.H1_H1 ;  /* 0x30000005ff822230 */ /* 0x000fc60000004100 */
[----:B------:R-:W-:-:S04]  /*1de0*/  FMUL.FTZ R128, R128, UR8 ;  /* 0x0000000880807c20 */ /* 0x000fc80008410000 */
[----:B------:R-:W-:-:S04]  /*1df0*/  FMUL.FTZ R179, R59, R128 ;  /* 0x000000803bb37220 */ /* 0x000fc80000410000 */
[----:B------:R-:W-:-:S07]  /*1e00*/  @P2 FADD.FTZ R179, R130, R179 ;  /* 0x000000b382b32221 */ /* 0x000fce0000010000 */
.L_x_19351:
[----:B------:R-:W-:Y:S05]  /*1e10*/  BSYNC B1 ;  /* 0x0000000000017941 */ /* 0x000fea0003800000 */
.L_x_19349:
[----:B------:R-:W-:Y:S04]  /*1e20*/  BSSY B1, `(.L_x_19352) ;  /* 0x000000b000017945 */ /* 0x000fe80003800000 */
[----:B------:R-:W-:Y:S05]  /*1e30*/  @P3 BRA `(.L_x_19353) ;  /* 0x0000000000103947 */ /* 0x000fea0003800000 */
[----:B------:R-:W-:Y:S01]  /*1e40*/  MOV R181, RZ ;  /* 0x000000ff00b57202 */ /* 0x000fe20000000f00 */
[----:B------:R-:W-:Y:S06]  /*1e50*/  @!P2 BRA `(.L_x_19354) ;  /* 0x00000000001ca947 */ /* 0x000fec0003800000 */
[----:B-----5:R-:W-:Y:S01]  /*1e60*/  HADD2.F32 R181, -RZ, R6.H0_H0 ;  /* 0x20000006ffb57230 */ /* 0x020fe20000004100 */
[----:B------:R-:W-:Y:S06]  /*1e70*/  BRA `(.L_x_19354) ;  /* 0x0000000000147947 */ /* 0x000fec0003800000 */
.L_x_19353:
[----:B-----5:R-:W-:-:S05]  /*1e80*/  HADD2.F32 R128, -RZ, R162.H0_H0 ;  /* 0x200000a2ff807230 */ /* 0x020fca0000004100 */
[----:B------:R-:W-:Y:S01]  /*1e90*/  FMUL.FTZ R181, R128, UR8 ;  /* 0x0000000880b57c20 */ /* 0x000fe20008410000 */
[----:B------:R-:W-:-:S03]  /*1ea0*/  @P2 HADD2.F32 R128, -RZ, R6.H0_H0 ;  /* 0x20000006ff802230 */ /* 0x000fc60000004100 */
[----:B------:R-:W-:-:S04]  /*1eb0*/  FMUL.FTZ R181, R60, R181 ;  /* 0x000000b53cb57220 */ /* 0x000fc80000410000 */
[----:B------:R-:W-:-:S07]  /*1ec0*/  @P2 FADD.FTZ R181, R128, R181 ;  /* 0x000000b580b52221 */ /* 0x000fce0000010000 */
.L_x_19354:
[----:B------:R-:W-:Y:S05]  /*1ed0*/  BSYNC B1 ;  /* 0x0000000000017941 */ /* 0x000fea0003800000 */
.L_x_19352:
[----:B------:R-:W-:Y:S04]  /*1ee0*/  BSSY B1, `(.L_x_19355) ;  /* 0x000000b000017945 */ /* 0x000fe80003800000 */
[----:B------:R-:W-:Y:S05]  /*1ef0*/  @P3 BRA `(.L_x_19356) ;  /* 0x0000000000103947 */ /* 0x000fea0003800000 */
[----:B------:R-:W-:Y:S01]  /*1f00*/  HFMA2.MMA R183, -RZ, RZ, 0, 0 ;  /* 0x00000000ffb77435 */ /* 0x000fe200000001ff */
[----:B------:R-:W-:Y:S10]  /*1f10*/  @!P2 BRA `(.L_x_19357) ;  /* 0x00000000001ca947 */ /* 0x000ff40003800000 */
[----:B-----5:R-:W-:Y:S01]  /*1f20*/  HADD2.F32 R183, -RZ, R6.H1_H1 ;  /* 0x30000006ffb77230 */ /* 0x020fe20000004100 */
[----:B------:R-:W-:Y:S06]  /*1f30*/  BRA `(.L_x_19357) ;  /* 0x0000000000147947 */ /* 0x000fec0003800000 */
.L_x_19356:
[----:B-----5:R-:W-:Y:S02]  /*1f40*/  HADD2.F32 R128, -RZ, R162.H1_H1 ;  /* 0x300000a2ff807230 */ /* 0x020fe40000004100 */
[----:B------:R-:W-:-:S03]  /*1f50*/  @P2 HADD2.F32 R130, -RZ, R6.H1_H1 ;  /* 0x30000006ff822230 */ /* 0x000fc60000004100 */
[----:B------:R-:W-:-:S04]  /*1f60*/  FMUL.FTZ R128, R128, UR8 ;  /* 0x0000000880807c20 */ /* 0x000fc80008410000 */
[----:B------:R-:W-:-:S04]  /*1f70*/  FMUL.FTZ R183, R61, R128 ;  /* 0x000000803db77220 */ /* 0x000fc80000410000 */
[----:B------:R-:W-:-:S07]  /*1f80*/  @P2 FADD.FTZ R183, R130, R183 ;  /* 0x000000b782b72221 */ /* 0x000fce0000010000 */
.L_x_19357:
[----:B------:R-:W-:Y:S05]  /*1f90*/  BSYNC B1 ;  /* 0x0000000000017941 */ /* 0x000fea0003800000 */
.L_x_19355:
[----:B------:R-:W-:Y:S04]  /*1fa0*/  BSSY B1, `(.L_x_19358) ;  /* 0x000000b000017945 */ /* 0x000fe80003800000 */
[----:B------:R-:W-:Y:S05]  /*1fb0*/  @P3 BRA `(.L_x_19359) ;  /* 0x0000000000103947 */ /* 0x000fea0003800000 */
[----:B------:R-:W-:Y:S01]  /*1fc0*/  MOV R185, RZ ;  /* 0x000000ff00b97202 */ /* 0x000fe20000000f00 */
[----:B------:R-:W-:Y:S06]  /*1fd0*/  @!P2 BRA `(.L_x_19360) ;  /* 0x00000000001ca947 */ /* 0x000fec0003800000 */
[----:B-----5:R-:W-:Y:S01]  /*1fe0*/  HADD2.F32 R185, -RZ, R7.H0_H0 ;  /* 0x20000007ffb97230 */ /* 0x020fe20000004100 */
[----:B------:R-:W-:Y:S06]  /*1ff0*/  BRA `(.L_x_19360) ;  /* 0x0000000000147947 */ /* 0x000fec0003800000 */
.L_x_19359:
[----:B-----5:R-:W-:-:S05]  /*2000*/  HADD2.F32 R128, -RZ, R163.H0_H0 ;  /* 0x200000a3ff807230 */ /* 0x020fca0000004100 */
[----:B------:R-:W-:Y:S01]  /*2010*/  FMUL.FTZ R185, R128, UR8 ;  /* 0x0000000880b97c20 */ /* 0x000fe20008410000 */
[----:B------:R-:W-:-:S03]  /*2020*/  @P2 HADD2.F32 R128, -RZ, R7.H0_H0 ;  /* 0x20000007ff802230 */ /* 0x000fc60000004100 */
[----:B------:R-:W-:-:S04]  /*2030*/  FMUL.FTZ R185, R62, R185 ;  /* 0x000000b93eb97220 */ /* 0x000fc80000410000 */
[----:B------:R-:W-:-:S07]  /*2040*/  @P2 FADD.FTZ R185, R128, R185 ;  /* 0x000000b980b92221 */ /* 0x000fce0000010000 */
.L_x_19360:
[----:B------:R-:W-:Y:S05]  /*2050*/  BSYNC B1 ;  /* 0x0000000000017941 */ /* 0x000fea0003800000 */
.L_x_19358:
[----:B------:R-:W-:Y:S04]  /*2060*/  BSSY B1, `(.L_x_19361) ;  /* 0x000000b000017945 */ /* 0x000fe80003800000 */
[----:B------:R-:W-:Y:S05]  /*2070*/  @P3 BRA `(.L_x_19362) ;  /* 0x0000000000103947 */ /* 0x000fea0003800000 */
[----:B------:R-:W-:Y:S01]  /*2080*/  HFMA2.MMA R187, -RZ, RZ, 0, 0 ;  /* 0x00000000ffbb7435 */ /* 0x000fe200000001ff */
[----:B------:R-:W-:Y:S10]  /*2090*/  @!P2 BRA `(.L_x_19363) ;  /* 0x00000000001ca947 */ /* 0x000ff40003800000 */
[----:B-----5:R-:W-:Y:S01]  /*20a0*/  HADD2.F32 R187, -RZ, R7.H1_H1 ;  /* 0x30000007ffbb7230 */ /* 0x020fe20000004100 */
[----:B------:R-:W-:Y:S06]  /*20b0*/  BRA `(.L_x_19363) ;  /* 0x0000000000147947 */ /* 0x000fec0003800000 */
.L_x_19362:
[----:B-----5:R-:W-:Y:S02]  /*20c0*/  HADD2.F32 R128, -RZ, R163.H1_H1 ;  /* 0x300000a3ff807230 */ /* 0x020fe40000004100 */
[----:B------:R-:W-:-:S03]  /*20d0*/  @P2 HADD2.F32 R130, -RZ, R7.H1_H1 ;  /* 0x30000007ff822230 */ /* 0x000fc60000004100 */
[----:B------:R-:W-:-:S04]  /*20e0*/  FMUL.FTZ R128, R128, UR8 ;  /* 0x0000000880807c20 */ /* 0x000fc80008410000 */
[----:B------:R-:W-:-:S04]  /*20f0*/  FMUL.FTZ R187, R63, R128 ;  /* 0x000000803fbb7220 */ /* 0x000fc80000410000 */
[----:B------:R-:W-:-:S07]  /*2100*/  @P2 FADD.FTZ R187, R130, R187 ;  /* 0x000000bb82bb2221 */ /* 0x000fce0000010000 */
.L_x_19363:
[----:B------:R-:W-:Y:S05]  /*2110*/  BSYNC B1 ;  /* 0x0000000000017941 */ /* 0x000fea0003800000 */
.L_x_19361:
        /* <DEDUP_REMOVED lines=9> */
.L_x_19339:
[----:B------:R-:W-:Y:S05]  /*21b0*/  BSYNC B0 ;  /* 0x0000000000007941 */ /* 0x000fea0003800000 */
.L_x_19338:
        /* <DEDUP_REMOVED lines=18> */
.L_x_19367:
[----:B-----5:R-:W-:-:S05]  /*22e0*/  HADD2.F32 R128, -RZ, R160.H0_H0 ;  /* 0x200000a0ff807230 */ /* 0x020fca0000004100 */
[----:B------:R-:W-:Y:S01]  /*22f0*/  FMUL.FTZ R189, R128, UR8 ;  /* 0x0000000880bd7c20 */ /* 0x000fe20008410000 */
[----:B------:R-:W-:-:S03]  /*2300*/  @P2 HADD2.F32 R128, -RZ, R4.H0_H0 ;  /* 0x20000004ff802230 */ /* 0x000fc60000004100 */
[----:B------:R-:W-:-:S04]  /*2310*/  FMUL.FTZ R189, R32, R189 ;  /* 0x000000bd20bd7220 */ /* 0x000fc80000410000 */
[----:B------:R-:W-:-:S07]  /*2320*/  @P2 FADD.FTZ R189, R128, R189 ;  /* 0x000000bd80bd2221 */ /* 0x000fce0000010000 */
.L_x_19368:
[----:B------:R-:W-:Y:S05]  /*2330*/  BSYNC B1 ;  /* 0x0000000000017941 */ /* 0x000fea0003800000 */
.L_x_19366:
[----:B------:R-:W-:Y:S04]  /*2340*/  BSSY B1, `(.L_x_19369) ;  /* 0x000000b000017945 */ /* 0x000fe80003800000 */
[----:B------:R-:W-:Y:S05]  /*2350*/  @P3 BRA `(.L_x_19370) ;  /* 0x0000000000103947 */ /* 0x000fea0003800000 */
[----:B------:R-:W-:Y:S01]  /*2360*/  HFMA2.MMA R191, -RZ, RZ, 0, 0 ;  /* 0x00000000ffbf7435 */ /* 0x000fe200000001ff */
[----:B------:R-:W-:Y:S10]  /*2370*/  @!P2 BRA `(.L_x_19371) ;  /* 0x00000000001ca947 */ /* 0x000ff40003800000 */
[----:B-----5:R-:W-:Y:S01]  /*2380*/  HADD2.F32 R191, -RZ, R4.H1_H1 ;  /* 0x30000004ffbf7230 */ /* 0x020fe20000004100 */
[----:B------:R-:W-:Y:S06]  /*2390*/  BRA `(.L_x_19371) ;  /* 0x0000000000147947 */ /* 0x000fec0003800000 */
.L_x_19370:
[----:B-----5:R-:W-:Y:S02]  /*23a0*/  HADD2.F32 R128, -RZ, R160.H1_H1 ;  /* 0x300000a0ff807230 */ /* 0x020fe40000004100 */
[----:B------:R-:W-:-:S03]  /*23b0*/  @P2 HADD2.F32 R130, -RZ, R4.H1_H1 ;  /* 0x30000004ff822230 */ /* 0x000fc60000004100 */
[----:B------:R-:W-:-:S04]  /*23c0*/  FMUL.FTZ R128, R128, UR8 ;  /* 0x0000000880807c20 */ /* 0x000fc80008410000 */
[----:B------:R-:W-:-:S04]  /*23d0*/  FMUL.FTZ R191, R33, R128 ;  /* 0x0000008021bf7220 */ /* 0x000fc80000410000 */
[----:B------:R-:W-:-:S07]  /*23e0*/  @P2 FADD.FTZ R191, R130, R191 ;  /* 0x000000bf82bf2221 */ /* 0x000fce0000010000 */
.L_x_19371:
[----:B------:R-:W-:Y:S05]  /*23f0*/  BSYNC B1 ;  /* 0x0000000000017941 */ /* 0x000fea0003800000 */
.L_x_19369:
[----:B------:R-:W-:Y:S04]  /*2400*/  BSSY B1, `(.L_x_19372) ;  /* 0x000000b000017945 */ /* 0x000fe80003800000 */
[----:B------:R-:W-:Y:S05]  /*2410*/  @P3 BRA `(.L_x_19373) ;  /* 0x0000000000103947 */ /* 0x000fea0003800000 */
[----:B------:R-:W-:Y:S01]  /*2420*/  MOV R193, RZ ;  /* 0x000000ff00c17202 */ /* 0x000fe20000000f00 */
[----:B------:R-:W-:Y:S06]  /*2430*/  @!P2 BRA `(.L_x_19374) ;  /* 0x00000000001ca947 */ /* 0x000fec0003800000 */
[----:B-----5:R-:W-:Y:S01]  /*2440*/  HADD2.F32 R193, -RZ, R5.H0_H0 ;  /* 0x20000005ffc17230 */ /* 0x020fe20000004100 */
[----:B------:R-:W-:Y:S06]  /*2450*/  BRA `(.L_x_19374) ;  /* 0x0000000000147947 */ /* 0x000fec0003800000 */
.L_x_19373:
[----:B-----5:R-:W-:-:S05]  /*2460*/  HADD2.F32 R128, -RZ, R161.H0_H0 ;  /* 0x200000a1ff807230 */ /* 0x020fca0000004100 */
[----:B------:R-:W-:Y:S01]  /*2470*/  FMUL.FTZ R193, R128, UR8 ;  /* 0x0000000880c17c20 */ /* 0x000fe20008410000 */
[----:B------:R-:W-:-:S03]  /*2480*/  @P2 HADD2.F32 R128, -RZ, R5.H0_H0 ;  /* 0x20000005ff802230 */ /* 0x000fc60000004100 */
[----:B------:R-:W-:-:S04]  /*2490*/  FMUL.FTZ R193, R34, R193 ;  /* 0x000000c122c17220 */ /* 0x000fc80000410000 */
[----:B------:R-:W-:-:S07]  /*24a0*/  @P2 FADD.FTZ R193, R128, R193 ;  /* 0x000000c180c12221 */ /* 0x000fce0000010000 */
.L_x_19374:
[----:B------:R-:W-:Y:S05]  /*24b0*/  BSYNC B1 ;  /* 0x0000000000017941 */ /* 0x000fea0003800000 */
.L_x_19372:
[----:B------:R-:W-:Y:S04]  /*24c0*/  BSSY B1, `(.L_x_19375) ;  /* 0x000000b000017945 */ /* 0x000fe80003800000 */
[----:B------:R-:W-:Y:S05]  /*24d0*/  @P3 BRA `(.L_x_19376) ;  /* 0x0000000000103947 */ /* 0x000fea0003800000 */
[----:B------:R-:W-:Y:S01]  /*24e0*/  HFMA2.MMA R195, -RZ, RZ, 0, 0 ;  /* 0x00000000ffc37435 */ /* 0x000fe200000001ff */
[----:B------:R-:W-:Y:S10]  /*24f0*/  @!P2 BRA `(.L_x_19377) ;  /* 0x00000000001ca947 */ /* 0x000ff40003800000 */
[----:B-----5:R-:W-:Y:S01]  /*2500*/  HADD2.F32 R195, -RZ, R5.H1_H1 ;  /* 0x30000005ffc37230 */ /* 0x020fe20000004100 */
[----:B------:R-:W-:Y:S06]  /*2510*/  BRA `(.L_x_19377) ;  /* 0x0000000000147947 */ /* 0x000fec0003800000 */
.L_x_19376:
[----:B-----5:R-:W-:Y:S02]  /*2520*/  HADD2.F32 R128, -RZ, R161.H1_H1 ;  /* 0x300000a1ff807230 */ /* 0x020fe40000004100 */
[----:B------:R-:W-:-:S03]  /*2530*/  @P2 HADD2.F32 R130, -RZ, R5.H1_H1 ;  /* 0x30000005ff822230 */ /* 0x000fc60000004100 */
[----:B------:R-:W-:-:S04]  /*2540*/  FMUL.FTZ R128, R128, UR8 ;  /* 0x0000000880807c20 */ /* 0x000fc80008410000 */
[----:B------:R-:W-:-:S04]  /*2550*/  FMUL.FTZ R195, R35, R128 ;  /* 0x0000008023c37220 */ /* 0x000fc80000410000 */
[----:B------:R-:W-:-:S07]  /*2560*/  @P2 FADD.FTZ R195, R130, R195 ;  /* 0x000000c382c32221 */ /* 0x000fce0000010000 */
.L_x_19377:
[----:B------:R-:W-:Y:S05]  /*2570*/  BSYNC B1 ;  /* 0x0000000000017941 */ /* 0x000fea0003800000 */
.L_x_19375:
[----:B------:R-:W-:Y:S04]  /*2580*/  BSSY B1, `(.L_x_19378) ;  /* 0x000000b000017945 */ /* 0x000fe80003800000 */
[----:B------:R-:W-:Y:S05]  /*2590*/  @P3 BRA `(.L_x_19379) ;  /* 0x0000000000103947 */ /* 0x000fea0003800000 */
[----:B------:R-:W-:Y:S01]  /*25a0*/  MOV R197, RZ ;  /* 0x000000ff00c57202 */ /* 0x000fe20000000f00 */
[----:B------:R-:W-:Y:S06]  /*25b0*/  @!P2 BRA `(.L_x_19380) ;  /* 0x00000000001ca947 */ /* 0x000fec0003800000 */
[----:B-----5:R-:W-:Y:S01]  /*25c0*/  HADD2.F32 R197, -RZ, R6.H0_H0 ;  /* 0x20000006ffc57230 */ /* 0x020fe20000004100 */
[----:B------:R-:W-:Y:S06]  /*25d0*/  BRA `(.L_x_19380) ;  /* 0x0000000000147947 */ /* 0x000fec0003800000 */
.L_x_19379:
[----:B-----5:R-:W-:-:S05]  /*25e0*/  HADD2.F32 R128, -RZ, R162.H0_H0 ;  /* 0x200000a2ff807230 */ /* 0x020fca0000004100 */
[----:B------:R-:W-:Y:S01]  /*25f0*/  FMUL.FTZ R197, R128, UR8 ;  /* 0x0000000880c57c20 */ /* 0x000fe20008410000 */
[----:B------:R-:W-:-:S03]  /*2600*/  @P2 HADD2.F32 R128, -RZ, R6.H0_H0 ;  /* 0x20000006ff802230 */ /* 0x000fc60000004100 */
[----:B------:R-:W-:-:S04]  /*2610*/  FMUL.FTZ R197, R36, R197 ;  /* 0x000000c524c57220 */ /* 0x000fc80000410000 */
[----:B------:R-:W-:-:S07]  /*2620*/  @P2 FADD.FTZ R197, R128, R197 ;  /* 0x000000c580c52221 */ /* 0x000fce0000010000 */
.L_x_19380:
[----:B------:R-:W-:Y:S05]  /*2630*/  BSYNC B1 ;  /* 0x0000000000017941 */ /* 0x000fea0003800000 */
.L_x_19378:
[----:B------:R-:W-:Y:S04]  /*2640*/  BSSY B1, `(.L_x_19381) ;  /* 0x000000b000017945 */ /* 0x000fe80003800000 */
[----:B------:R-:W-:Y:S05]  /*2650*/  @P3 BRA `(.L_x_19382) ;  /* 0x0000000000103947 */ /* 0x000fea0003800000 */
[----:B------:R-:W-:Y:S01]  /*2660*/  HFMA2.MMA R199, -RZ, RZ, 0, 0 ;  /* 0x00000000ffc77435 */ /* 0x000fe200000001ff */
[----:B------:R-:W-:Y:S10]  /*2670*/  @!P2 BRA `(.L_x_19383) ;  /* 0x00000000001ca947 */ /* 0x000ff40003800000 */
[----:B-----5:R-:W-:Y:S01]  /*2680*/  HADD2.F32 R199, -RZ, R6.H1_H1 ;  /* 0x30000006ffc77230 */ /* 0x020fe20000004100 */
[----:B------:R-:W-:Y:S06]  /*2690*/  BRA `(.L_x_19383) ;  /* 0x0000000000147947 */ /* 0x000fec0003800000 */
.L_x_19382:
[----:B-----5:R-:W-:Y:S02]  /*26a0*/  HADD2.F32 R128, -RZ, R162.H1_H1 ;  /* 0x300000a2ff807230 */ /* 0x020fe40000004100 */
[----:B------:R-:W-:-:S03]  /*26b0*/  @P2 HADD2.F32 R130, -RZ, R6.H1_H1 ;  /* 0x30000006ff822230 */ /* 0x000fc60000004100 */
[----:B------:R-:W-:-:S04]  /*26c0*/  FMUL.FTZ R128, R128, UR8 ;  /* 0x0000000880807c20 */ /* 0x000fc80008410000 */
[----:B------:R-:W-:-:S04]  /*26d0*/  FMUL.FTZ R199, R37, R128 ;  /* 0x0000008025c77220 */ /* 0x000fc80000410000 */
[----:B------:R-:W-:-:S07]  /*26e0*/  @P2 FADD.FTZ R199, R130, R199 ;  /* 0x000000c782c72221 */ /* 0x000fce0000010000 */
.L_x_19383:
[----:B------:R-:W-:Y:S05]  /*26f0*/  BSYNC B1 ;  /* 0x0000000000017941 */ /* 0x000fea0003800000 */
.L_x_19381:
[----:B------:R-:W-:Y:S04]  /*2700*/  BSSY B1, `(.L_x_19384) ;  /* 0x000000b000017945 */ /* 0x000fe80003800000 */
[----:B------:R-:W-:Y:S05]  /*2710*/  @P3 BRA `(.L_x_19385) ;  /* 0x0000000000103947 */ /* 0x000fea0003800000 */
[----:B------:R-:W-:Y:S01]  /*2720*/  MOV R201, RZ ;  /* 0x000000ff00c97202 */ /* 0x000fe20000000f00 */
[----:B------:R-:W-:Y:S06]  /*2730*/  @!P2 BRA `(.L_x_19386) ;  /* 0x00000000001ca947 */ /* 0x000fec0003800000 */
[----:B-----5:R-:W-:Y:S01]  /*2740*/  HADD2.F32 R201, -RZ, R7.H0_H0 ;  /* 0x20000007ffc97230 */ /* 0x020fe20000004100 */
[----:B------:R-:W-:Y:S06]  /*2750*/  BRA `(.L_x_19386) ;  /* 0x0000000000147947 */ /* 0x000fec0003800000 */
.L_x_19385:
[----:B-----5:R-:W-:-:S05]  /*2760*/  HADD2.F32 R128, -RZ, R163.H0_H0 ;  /* 0x200000a3ff807230 */ /* 0x020fca0000004100 */
[----:B------:R-:W-:Y:S01]  /*2770*/  FMUL.FTZ R201, R128, UR8 ;  /* 0x0000000880c97c20 */ /* 0x000fe20008410000 */
[----:B------:R-:W-:-:S03]  /*2780*/  @P2 HADD2.F32 R128, -RZ, R7.H0_H0 ;  /* 0x20000007ff802230 */ /* 0x000fc60000004100 */
[----:B------:R-:W-:-:S04]  /*2790*/  FMUL.FTZ R201, R38, R201 ;  /* 0x000000c926c97220 */ /* 0x000fc80000410000 */
[----:B------:R-:W-:-:S07]  /*27a0*/  @P2 FADD.FTZ R201, R128, R201 ;  /* 0x000000c980c92221 */ /* 0x000fce0000010000 */
.L_x_19386:
[----:B------:R-:W-:Y:S05]  /*27b0*/  BSYNC B1 ;  /* 0x0000000000017941 */ /* 0x000fea0003800000 */
.L_x_19384:
[----:B------:R-:W-:Y:S04]  /*27c0*/  BSSY B1, `(.L_x_19387) ;  /* 0x000000b000017945 */ /* 0x000fe80003800000 */
[----:B------:R-:W-:Y:S05]  /*27d0*/  @P3 BRA `(.L_x_19388) ;  /* 0x0000000000103947 */ /* 0x000fea0003800000 */
[----:B------:R-:W-:Y:S01]  /*27e0*/  HFMA2.MMA R203, -RZ, RZ, 0, 0 ;  /* 0x00000000ffcb7435 */ /* 0x000fe200000001ff */
[----:B------:R-:W-:Y:S10]  /*27f0*/  @!P2 BRA `(.L_x_19389) ;  /* 0x00000000001ca947 */ /* 0x000ff40003800000 */
[----:B-----5:R-:W-:Y:S01]  /*2800*/  HADD2.F32 R203, -RZ, R7.H1_H1 ;  /* 0x30000007ffcb7230 */ /* 0x020fe20000004100 */
[----:B------:R-:W-:Y:S06]  /*2810*/  BRA `(.L_x_19389) ;  /* 0x0000000000147947 */ /* 0x000fec0003800000 */
.L_x_19388:
[----:B-----5:R-:W-:Y:S02]  /*2820*/  HADD2.F32 R128, -RZ, R163.H1_H1 ;  /* 0x300000a3ff807230 */ /* 0x020fe40000004100 */
[----:B------:R-:W-:-:S03]  /*2830*/  @P2 HADD2.F32 R130, -RZ, R7.H1_H1 ;  /* 0x30000007ff822230 */ /* 0x000fc60000004100 */
[----:B------:R-:W-:-:S04]  /*2840*/  FMUL.FTZ R128, R128, UR8 ;  /* 0x0000000880807c20 */ /* 0x000fc80008410000 */
[----:B------:R-:W-:-:S04]  /*2850*/  FMUL.FTZ R203, R39, R128 ;  /* 0x0000008027cb7220 */ /* 0x000fc80000410000 */
[----:B------:R-:W-:-:S07]  /*2860*/  @P2 FADD.FTZ R203, R130, R203 ;  /* 0x000000cb82cb2221 */ /* 0x000fce0000010000 */
.L_x_19389:
[----:B------:R-:W-:Y:S05]  /*2870*/  BSYNC B1 ;  /* 0x0000000000017941 */ /* 0x000fea0003800000 */
.L_x_19387:
        /* <DEDUP_REMOVED lines=9> */
.L_x_19365:
[----:B------:R-:W-:Y:S05]  /*2910*/  BSYNC B0 ;  /* 0x0000000000007941 */ /* 0x000fea0003800000 */
.L_x_19364:
        /* <DEDUP_REMOVED lines=18> */
.L_x_19393:
[----:B-----5:R-:W-:-:S05]  /*2a40*/  HADD2.F32 R128, -RZ, R160.H0_H0 ;  /* 0x200000a0ff807230 */ /* 0x020fca0000004100 */
[----:B------:R-:W-:Y:S01]  /*2a50*/  FMUL.FTZ R205, R128, UR8 ;  /* 0x0000000880cd7c20 */ /* 0x000fe20008410000 */
[----:B------:R-:W-:-:S03]  /*2a60*/  @P1 HADD2.F32 R128, -RZ, R4.H0_H0 ;  /* 0x20000004ff801230 */ /* 0x000fc60000004100 */
[----:B------:R-:W-:-:S04]  /*2a70*/  FMUL.FTZ R205, R8, R205 ;  /* 0x000000cd08cd7220 */ /* 0x000fc80000410000 */
[----:B------:R-:W-:-:S07]  /*2a80*/  @P1 FADD.FTZ R205, R128, R205 ;  /* 0x000000cd80cd1221 */ /* 0x000fce0000010000 */
.L_x_19394:
[----:B------:R-:W-:Y:S05]  /*2a90*/  BSYNC B1 ;  /* 0x0000000000017941 */ /* 0x000fea0003800000 */
.L_x_19392:
[----:B------:R-:W-:Y:S04]  /*2aa0*/  BSSY B1, `(.L_x_19395) ;  /* 0x000000b000017945 */ /* 0x000fe80003800000 */
[----:B------:R-:W-:Y:S05]  /*2ab0*/  @P2 BRA `(.L_x_19396) ;  /* 0x0000000000102947 */ /* 0x000fea0003800000 */
[----:B------:R-:W-:Y:S01]  /*2ac0*/  HFMA2.MMA R207, -RZ, RZ, 0, 0 ;  /* 0x00000000ffcf7435 */ /* 0x000fe200000001ff */
[----:B------:R-:W-:Y:S10]  /*2ad0*/  @!P1 BRA `(.L_x_19397) ;  /* 0x00000000001c9947 */ /* 0x000ff40003800000 */
[----:B-----5:R-:W-:Y:S01]  /*2ae0*/  HADD2.F32 R207, -RZ, R4.H1_H1 ;  /* 0x30000004ffcf7230 */ /* 0x020fe20000004100 */
[----:B------:R-:W-:Y:S06]  /*2af0*/  BRA `(.L_x_19397) ;  /* 0x0000000000147947 */ /* 0x000fec0003800000 */
.L_x_19396:
[----:B-----5:R-:W-:Y:S02]  /*2b00*/  HADD2.F32 R128, -RZ, R160.H1_H1 ;  /* 0x300000a0ff807230 */ /* 0x020fe40000004100 */
[----:B------:R-:W-:-:S03]  /*2b10*/  @P1 HADD2.F32 R130, -RZ, R4.H1_H1 ;  /* 0x30000004ff821230 */ /* 0x000fc60000004100 */
[----:B------:R-:W-:-:S04]  /*2b20*/  FMUL.FTZ R128, R128, UR8 ;  /* 0x0000000880807c20 */ /* 0x000fc80008410000 */
[----:B------:R-:W-:-:S04]  /*2b30*/  FMUL.FTZ R207, R9, R128 ;  /* 0x0000008009cf7220 */ /* 0x000fc80000410000 */
[----:B------:R-:W-:-:S07]  /*2b40*/  @P1 FADD.FTZ R207, R130, R207 ;  /* 0x000000cf82cf1221 */ /* 0x000fce0000010000 */
.L_x_19397:
[----:B------:R-:W-:Y:S05]  /*2b50*/  BSYNC B1 ;  /* 0x0000000000017941 */ /* 0x000fea0003800000 */
.L_x_19395:
[----:B------:R-:W-:Y:S04]  /*2b60*/  BSSY B1, `(.L_x_19398) ;  /* 0x000000b000017945 */ /* 0x000fe80003800000 */
[----:B------:R-:W-:Y:S05]  /*2b70*/  @P2 BRA `(.L_x_19399) ;  /* 0x0000000000102947 */ /* 0x000fea0003800000 */
[----:B------:R-:W-:Y:S01]  /*2b80*/  MOV R209, RZ ;  /* 0x000000ff00d17202 */ /* 0x000fe20000000f00 */
[----:B------:R-:W-:Y:S06]  /*2b90*/  @!P1 BRA `(.L_x_19400) ;  /* 0x00000000001c9947 */ /* 0x000fec0003800000 */
[----:B-----5:R-:W-:Y:S01]  /*2ba0*/  HADD2.F32 R209, -RZ, R5.H0_H0 ;  /* 0x20000005ffd17230 */ /* 0x020fe20000004100 */
[----:B------:R-:W-:Y:S06]  /*2bb0*/  BRA `(.L_x_19400) ;  /* 0x0000000000147947 */ /* 0x000fec0003800000 */
.L_x_19399:
[----:B-----5:R-:W-:-:S05]  /*2bc0*/  HADD2.F32 R128, -RZ, R161.H0_H0 ;  /* 0x200000a1ff807230 */ /* 0x020fca0000004100 */
[----:B------:R-:W-:Y:S01]  /*2bd0*/  FMUL.FTZ R209, R128, UR8 ;  /* 0x0000000880d17c20 */ /* 0x000fe20008410000 */
[----:B------:R-:W-:-:S03]  /*2be0*/  @P1 HADD2.F32 R128, -RZ, R5.H0_H0 ;  /* 0x20000005ff801230 */ /* 0x000fc60000004100 */
[----:B------:R-:W-:-:S04]  /*2bf0*/  FMUL.FTZ R209, R10, R209 ;  /* 0x000000d10ad17220 */ /* 0x000fc80000410000 */
[----:B------:R-:W-:-:S07]  /*2c00*/  @P1 FADD.FTZ R209, R128, R209 ;  /* 0x000000d180d11221 */ /* 0x000fce0000010000 */
.L_x_19400:
[----:B------:R-:W-:Y:S05]  /*2c10*/  BSYNC B1 ;  /* 0x0000000000017941 */ /* 0x000fea0003800000 */
.L_x_19398:
[----:B------:R-:W-:Y:S04]  /*2c20*/  BSSY B1, `(.L_x_19401) ;  /* 0x000000b000017945 */ /* 0x000fe80003800000 */
[----:B------:R-:W-:Y:S05]  /*2c30*/  @P2 BRA `(.L_x_19402) ;  /* 0x0000000000102947 */ /* 0x000fea0003800000 */
[----:B------:R-:W-:Y:S01]  /*2c40*/  HFMA2.MMA R211, -RZ, RZ, 0, 0 ;  /* 0x00000000ffd37435 */ /* 0x000fe200000001ff */
[----:B------:R-:W-:Y:S10]  /*2c50*/  @!P1 BRA `(.L_x_19403) ;  /* 0x00000000001c9947 */ /* 0x000ff40003800000 */
[----:B-----5:R-:W-:Y:S01]  /*2c60*/  HADD2.F32 R211, -RZ, R5.H1_H1 ;  /* 0x30000005ffd37230 */ /* 0x020fe20000004100 */
[----:B------:R-:W-:Y:S06]  /*2c70*/  BRA `(.L_x_19403) ;  /* 0x0000000000147947 */ /* 0x000fec0003800000 */
.L_x_19402:
[----:B-----5:R-:W-:Y:S02]  /*2c80*/  HADD2.F32 R128, -RZ, R161.H1_H1 ;  /* 0x300000a1ff807230 */ /* 0x020fe40000004100 */
[----:B------:R-:W-:-:S03]  /*2c90*/  @P1 HADD2.F32 R130, -RZ, R5.H1_H1 ;  /* 0x30000005ff821230 */ /* 0x000fc60000004100 */
[----:B------:R-:W-:-:S04]  /*2ca0*/  FMUL.FTZ R128, R128, UR8 ;  /* 0x0000000880807c20 */ /* 0x000fc80008410000 */
[----:B------:R-:W-:-:S04]  /*2cb0*/  FMUL.FTZ R211, R11, R128 ;  /* 0x000000800bd37220 */ /* 0x000fc80000410000 */
[----:B------:R-:W-:-:S07]  /*2cc0*/  @P1 FADD.FTZ R211, R130, R211 ;  /* 0x000000d382d31221 */ /* 0x000fce0000010000 */
.L_x_19403:
[----:B------:R-:W-:Y:S05]  /*2cd0*/  BSYNC B1 ;  /* 0x0000000000017941 */ /* 0x000fea0003800000 */
.L_x_19401:
[----:B------:R-:W-:Y:S04]  /*2ce0*/  BSSY B1, `(.L_x_19404) ;  /* 0x000000b000017945 */ /* 0x000fe80003800000 */
[----:B------:R-:W-:Y:S05]  /*2cf0*/  @P2 BRA `(.L_x_19405) ;  /* 0x0000000000102947 */ /* 0x000fea0003800000 */
[----:B------:R-:W-:Y:S01]  /*2d00*/  MOV R213, RZ ;  /* 0x000000ff00d57202 */ /* 0x000fe20000000f00 */
[----:B------:R-:W-:Y:S06]  /*2d10*/  @!P1 BRA `(.L_x_19406) ;  /* 0x00000000001c9947 */ /* 0x000fec0003800000 */
[----:B-----5:R-:W-:Y:S01]  /*2d20*/  HADD2.F32 R213, -RZ, R6.H0_H0 ;  /* 0x20000006ffd57230 */ /* 0x020fe20000004100 */
[----:B------:R-:W-:Y:S06]  /*2d30*/  BRA `(.L_x_19406) ;  /* 0x0000000000147947 */ /* 0x000fec0003800000 */
.L_x_19405:
[----:B-----5:R-:W-:-:S05]  /*2d40*/  HADD2.F32 R128, -RZ, R162.H0_H0 ;  /* 0x200000a2ff807230 */ /* 0x020fca0000004100 */
[----:B------:R-:W-:Y:S01]  /*2d50*/  FMUL.FTZ R213, R128, UR8 ;  /* 0x0000000880d57c20 */ /* 0x000fe20008410000 */
[----:B------:R-:W-:-:S03]  /*2d60*/  @P1 HADD2.F32 R128, -RZ, R6.H0_H0 ;  /* 0x20000006ff801230 */ /* 0x000fc60000004100 */
[----:B------:R-:W-:-:S04]  /*2d70*/  FMUL.FTZ R213, R12, R213 ;  /* 0x000000d50cd57220 */ /* 0x000fc80000410000 */
[----:B------:R-:W-:-:S07]  /*2d80*/  @P1 FADD.FTZ R213, R128, R213 ;  /* 0x000000d580d51221 */ /* 0x000fce0000010000 */
.L_x_19406:
[----:B------:R-:W-:Y:S05]  /*2d90*/  BSYNC B1 ;  /* 0x0000000000017941 */ /* 0x000fea0003800000 */
.L_x_19404:
[----:B------:R-:W-:Y:S04]  /*2da0*/  BSSY B1, `(.L_x_19407) ;  /* 0x000000b000017945 */ /* 0x000fe80003800000 */
[----:B------:R-:W-:Y:S05]  /*2db0*/  @P2 BRA `(.L_x_19408) ;  /* 0x0000000000102947 */ /* 0x000fea0003800000 */
[----:B------:R-:W-:Y:S01]  /*2dc0*/  HFMA2.MMA R215, -RZ, RZ, 0, 0 ;  /* 0x00000000ffd77435 */ /* 0x000fe200000001ff */
[----:B------:R-:W-:Y:S10]  /*2dd0*/  @!P1 BRA `(.L_x_19409) ;  /* 0x00000000001c9947 */ /* 0x000ff40003800000 */
[----:B-----5:R-:W-:Y:S01]  /*2de0*/  HADD2.F32 R215, -RZ, R6.H1_H1 ;  /* 0x30000006ffd77230 */ /* 0x020fe20000004100 */
[----:B------:R-:W-:Y:S06]  /*2df0*/  BRA `(.L_x_19409) ;  /* 0x0000000000147947 */ /* 0x000fec0003800000 */
.L_x_19408:
[----:B-----5:R-:W-:Y:S02]  /*2e00*/  HADD2.F32 R128, -RZ, R162.H1_H1 ;  /* 0x300000a2ff807230 */ /* 0x020fe40000004100 */
[----:B------:R-:W-:-:S03]  /*2e10*/  @P1 HADD2.F32 R130, -RZ, R6.H1_H1 ;  /* 0x30000006ff821230 */ /* 0x000fc60000004100 */
[----:B------:R-:W-:-:S04]  /*2e20*/  FMUL.FTZ R128, R128, UR8 ;  /* 0x0000000880807c20 */ /* 0x000fc80008410000 */
[----:B------:R-:W-:-:S04]  /*2e30*/  FMUL.FTZ R215, R13, R128 ;  /* 0x000000800dd77220 */ /* 0x000fc80000410000 */
[----:B------:R-:W-:-:S07]  /*2e40*/  @P1 FADD.FTZ R215, R130, R215 ;  /* 0x000000d782d71221 */ /* 0x000fce0000010000 */
.L_x_19409:
[----:B------:R-:W-:Y:S05]  /*2e50*/  BSYNC B1 ;  /* 0x0000000000017941 */ /* 0x000fea0003800000 */
.L_x_19407:
[----:B------:R-:W-:Y:S04]  /*2e60*/  BSSY B1, `(.L_x_19410) ;  /* 0x000000b000017945 */ /* 0x000fe80003800000 */
[----:B------:R-:W-:Y:S05]  /*2e70*/  @P2 BRA `(.L_x_19411) ;  /* 0x0000000000102947 */ /* 0x000fea0003800000 */
[----:B------:R-:W-:Y:S01]  /*2e80*/  MOV R217, RZ ;  /* 0x000000ff00d97202 */ /* 0x000fe20000000f00 */
[----:B------:R-:W-:Y:S06]  /*2e90*/  @!P1 BRA `(.L_x_19412) ;  /* 0x00000000001c9947 */ /* 0x000fec0003800000 */
[----:B-----5:R-:W-:Y:S01]  /*2ea0*/  HADD2.F32 R217, -RZ, R7.H0_H0 ;  /* 0x20000007ffd97230 */ /* 0x020fe20000004100 */
[----:B------:R-:W-:Y:S06]  /*2eb0*/  BRA `(.L_x_19412) ;  /* 0x0000000000147947 */ /* 0x000fec0003800000 */
.L_x_19411:
[----:B-----5:R-:W-:-:S05]  /*2ec0*/  HADD2.F32 R128, -RZ, R163.H0_H0 ;  /* 0x200000a3ff807230 */ /* 0x020fca0000004100 */
[----:B------:R-:W-:Y:S01]  /*2ed0*/  FMUL.FTZ R217, R128, UR8 ;  /* 0x0000000880d97c20 */ /* 0x000fe20008410000 */
[----:B------:R-:W-:-:S03]  /*2ee0*/  @P1 HADD2.F32 R128, -RZ, R7.H0_H0 ;  /* 0x20000007ff801230 */ /* 0x000fc60000004100 */
[----:B------:R-:W-:-:S04]  /*2ef0*/  FMUL.FTZ R217, R14, R217 ;  /* 0x000000d90ed97220 */ /* 0x000fc80000410000 */
[----:B------:R-:W-:-:S07]  /*2f00*/  @P1 FADD.FTZ R217, R128, R217 ;  /* 0x000000d980d91221 */ /* 0x000fce0000010000 */
.L_x_19412:
[----:B------:R-:W-:Y:S05]  /*2f10*/  BSYNC B1 ;  /* 0x0000000000017941 */ /* 0x000fea0003800000 */
.L_x_19410:
[----:B------:R-:W-:Y:S04]  /*2f20*/  BSSY B1, `(.L_x_19413) ;  /* 0x000000b000017945 */ /* 0x000fe80003800000 */
[----:B------:R-:W-:Y:S05]  /*2f30*/  @P2 BRA `(.L_x_19414) ;  /* 0x0000000000102947 */ /* 0x000fea0003800000 */
[----:B------:R-:W-:Y:S01]  /*2f40*/  HFMA2.MMA R219, -RZ, RZ, 0, 0 ;  /* 0x00000000ffdb7435 */ /* 0x000fe200000001ff */
[----:B------:R-:W-:Y:S10]  /*2f50*/  @!P1 BRA `(.L_x_19415) ;  /* 0x00000000001c9947 */ /* 0x000ff40003800000 */
[----:B-----5:R-:W-:Y:S01]  /*2f60*/  HADD2.F32 R219, -RZ, R7.H1_H1 ;  /* 0x30000007ffdb7230 */ /* 0x020fe20000004100 */
[----:B------:R-:W-:Y:S06]  /*2f70*/  BRA `(.L_x_19415) ;  /* 0x0000000000147947 */ /* 0x000fec0003800000 */
.L_x_19414:
[----:B-----5:R-:W-:Y:S02]  /*2f80*/  HADD2.F32 R128, -RZ, R163.H1_H1 ;  /* 0x300000a3ff807230 */ /* 0x020fe40000004100 */
[----:B------:R-:W-:-:S03]  /*2f90*/  @P1 HADD2.F32 R130, -RZ, R7.H1_H1 ;  /* 0x30000007ff821230 */ /* 0x000fc60000004100 */
[----:B------:R-:W-:-:S04]  /*2fa0*/  FMUL.FTZ R128, R128, UR8 ;  /* 0x0000000880807c20 */ /* 0x000fc80008410000 */
[----:B------:R-:W-:-:S04]  /*2fb0*/  FMUL.FTZ R219, R15, R128 ;  /* 0x000000800fdb7220 */ /* 0x000fc80000410000 */
[----:B------:R-:W-:-:S07]  /*2fc0*/  @P1 FADD.FTZ R219, R130, R219 ;  /* 0x000000db82db1221 */ /* 0x000fce0000010000 */
.L_x_19415:
[----:B------:R-:W-:Y:S05]  /*2fd0*/  BSYNC B1 ;  /* 0x0000000000017941 */ /* 0x000fea0003800000 */
.L_x_19413:
[----:B------:R-:W0:Y:S01]  /*2fe0*/  LDC.64 R222, c[0x0][0x238] ;  /* 0x00008e00ffde7b82 */ /* 0x000e220000000a00 */
[----:B------:R-:W-:Y:S02]  /*2ff0*/  F2FP.F16.F32.PACK_AB R131, R219, R217 ;  /* 0x000000d9db83723e */ /* 0x000fe400000000ff */
[----:B------:R-:W-:Y:S02]  /*3000*/  F2FP.F16.F32.PACK_AB R130, R215, R213 ;  /* 0x000000d5d782723e */ /* 0x000fe400000000ff */
[----:B------:R-:W-:Y:S02]  /*3010*/  F2FP.F16.F32.PACK_AB R129, R211, R209 ;  /* 0x000000d1d381723e */ /* 0x000fe400000000ff */
[----:B------:R-:W-:Y:S01]  /*3020*/  F2FP.F16.F32.PACK_AB R128, R207, R205 ;  /* 0x000000cdcf80723e */ /* 0x000fe200000000ff */
[----:B0-----:R-:W-:-:S05]  /*3030*/  IMAD.WIDE.U32 R222, R142, 0x10, R222 ;  /* 0x000000108ede7825 */ /* 0x001fca00078e00de */
[----:B------:R0:W-:Y:S02]  /*3040*/  STG.E.128 desc[UR4][R222.64], R128 ;  /* 0x00000080de007986 */ /* 0x0001e4000c101d04 */
.L_x_19391:
[----:B------:R-:W-:Y:S05]  /*3050*/  BSYNC B0 ;  /* 0x0000000000007941 */ /* 0x000fea0003800000 */
.L_x_19390:
        /* <DEDUP_REMOVED lines=154> */
.L_x_19438:
        /* <DEDUP_REMOVED lines=117> */
.L_x_19420:
[----:B------:R-:W-:Y:S05]  /*4150*/  BSYNC B1 ;  /* 0x0000000000017941 */ /* 0x000fea0003800000 */
.L_x_19419:
        /* <DEDUP_REMOVED lines=35> */
.L_x_19422:
[----:B------:R-:W-:Y:S05]  /*4390*/  BSYNC B1 ;  /* 0x0000000000017941 */ /* 0x000fea0003800000 */
.L_x_19421:
        /* <DEDUP_REMOVED lines=35> */
.L_x_19424:
[----:B------:R-:W-:Y:S05]  /*45d0*/  BSYNC B1 ;  /* 0x0000000000017941 */ /* 0x000fea0003800000 */
.L_x_19423:
        /* <DEDUP_REMOVED lines=35> */
.L_x_19426:
[----:B------:R-:W-:Y:S05]  /*4810*/  BSYNC B1 ;  /* 0x0000000000017941 */ /* 0x000fea0003800000 */
.L_x_19425:
        /* <DEDUP_REMOVED lines=33> */
.L_x_19418:
[----:B------:R-:W-:Y:S05]  /*4a30*/  BSYNC B0 ;  /* 0x0000000000007941 */ /* 0x000fea0003800000 */
.L_x_19417:
[----:B------:R-:W-:Y:S02]  /*4a40*/  IADD3 R134, R134, UR10, RZ ;  /* 0x0000000a86867c10 */ /* 0x000fe4000fffe0ff */
[----:B------:R-:W-:Y:S02]  /*4a50*/  SEL R0, RZ, 0x1, P4 ;  /* 0x00000001ff007807 */ /* 0x000fe40002000000 */
[----:B------:R-:W-:-:S13]  /*4a60*/  ISETP.GE.AND P1, PT, R134, UR11, PT ;  /* 0x0000000b86007c0c */ /* 0x000fda000bf26270 */
[----:B------:R-:W-:Y:S05]  /*4a70*/  @!P1 BRA `(.L_x_19427) ;  /* 0xffffffc000009947 */ /* 0x000fea000383ffff */
[----:B------:R-:W-:Y:S05]  /*4a80*/  EXIT ;  /* 0x000000000000794d */ /* 0x000fea0003800000 */
.L_x_19416:
[----:B------:R-:W-:Y:S01]  /*4a90*/  HFMA2.MMA R158, -RZ, RZ, 0, 5.9604644775390625e-08 ;  /* 0x00000001ff9e7435 */ /* 0x000fe200000001ff */
[----:B------:R-:W-:Y:S02]  /*4aa0*/  MOV R227, R140 ;  /* 0x0000008c00e37202 */ /* 0x000fe40000000f00 */
[----:B------:R-:W-:Y:S02]  /*4ab0*/  MOV R229, 0x1f ;  /* 0x0000001f00e57802 */ /* 0x000fe40000000f00 */
[----:B------:R-:W-:-:S07]  /*4ac0*/  MOV R156, 0xffffffff ;  /* 0xffffffff009c7802 */ /* 0x000fce0000000f00 */
[----:B-1---5:R-:W-:Y:S05]  /*4ad0*/  WARPSYNC.COLLECTIVE R156, `(.L_x_19428) ;  /* 0x000000009c087348 */ /* 0x022fea0003c00000 */
[----:B------:R0:W2:Y:S02]  /*4ae0*/  SHFL.BFLY P6, R225, R227, R158, R229 ;  /* 0x0c00009ee3e17389 */ /* 0x0000a400000c00e5 */
[----:B012--5:R-:W-:Y:S01]  /*4af0*/  ENDCOLLECTIVE ;  /* 0x000000000000791b */ /* 0x027fe20003800000 */
.L_x_19428:
[----:B------:R-:W-:Y:S01]  /*4b00*/  HFMA2.MMA R158, -RZ, RZ, 0, 1.1920928955078125e-07 ;  /* 0x00000002ff9e7435 */ /* 0x000fe200000001ff */
[----:B------:R-:W-:-:S05]  /*4b10*/  MOV R131, R225 ;  /* 0x000000e100837202 */ /* 0x000fca0000000f00 */
[----:B------:R-:W-:-:S05]  /*4b20*/  FADD.FTZ R131, R140, R131 ;  /* 0x000000838c837221 */ /* 0x000fca0000010000 */
[----:B------:R-:W-:-:S07]  /*4b30*/  MOV R227, R131 ;  /* 0x0000008300e37202 */ /* 0x000fce0000000f00 */
[----:B------:R-:W-:Y:S05]  /*4b40*/  WARPSYNC.COLLECTIVE R156, `(.L_x_19429) ;  /* 0x000000009c087348 */ /* 0x000fea0003c00000 */
[----:B------:R0:W1:Y:S02]  /*4b50*/  SHFL.BFLY P6, R225, R227, R158, R229 ;  /* 0x0c00009ee3e17389 */ /* 0x00006400000c00e5 */
[----:B01----:R-:W-:Y:S01]  /*4b60*/  ENDCOLLECTIVE ;  /* 0x000000000000791b */ /* 0x003fe20003800000 */
.L_x_19429:
[----:B------:R-:W-:Y:S01]  /*4b70*/  HFMA2.MMA R158, -RZ, RZ, 0, 2.384185791015625e-07 ;  /* 0x00000004ff9e7435 */ /* 0x000fe200000001ff */
[----:B------:R-:W-:-:S05]  /*4b80*/  MOV R0, R225 ;  /* 0x000000e100007202 */ /* 0x000fca0000000f00 */
[----:B------:R-:W-:-:S05]  /*4b90*/  FADD.FTZ R142, R131, R0 ;  /* 0x00000000838e7221 */ /* 0x000fca0000010000 */
[----:B------:R-:W-:-:S07]  /*4ba0*/  MOV R227, R142 ;  /* 0x0000008e00e37202 */ /* 0x000fce0000000f00 */
[----:B------:R-:W-:Y:S05]  /*4bb0*/  WARPSYNC.COLLECTIVE R156, `(.L_x_19430) ;  /* 0x000000009c087348 */ /* 0x000fea0003c00000 */
[----:B------:R0:W1:Y:S02]  /*4bc0*/  SHFL.BFLY P6, R225, R227, R158, R229 ;  /* 0x0c00009ee3e17389 */ /* 0x00006400000c00e5 */
[----:B01----:R-:W-:Y:S01]  /*4bd0*/  ENDCOLLECTIVE ;  /* 0x000000000000791b */ /* 0x003fe20003800000 */
.L_x_19430:
[----:B------:R-:W-:Y:S01]  /*4be0*/  HFMA2.MMA R158, -RZ, RZ, 0, 4.76837158203125e-07 ;  /* 0x00000008ff9e7435 */ /* 0x000fe200000001ff */
[----:B------:R-:W-:-:S05]  /*4bf0*/  MOV R223, R225 ;  /* 0x000000e100df7202 */ /* 0x000fca0000000f00 */
[----:B------:R-:W-:-:S05]  /*4c00*/  FADD.FTZ R223, R142, R223 ;  /* 0x000000df8edf7221 */ /* 0x000fca0000010000 */
[----:B------:R-:W-:-:S07]  /*4c10*/  MOV R227, R223 ;  /* 0x000000df00e37202 */ /* 0x000fce0000000f00 */
[----:B------:R-:W-:Y:S05]  /*4c20*/  WARPSYNC.COLLECTIVE R156, `(.L_x_19431) ;  /* 0x000000009c087348 */ /* 0x000fea0003c00000 */
[----:B------:R0:W1:Y:S02]  /*4c30*/  SHFL.BFLY P6, R225, R227, R158, R229 ;  /* 0x0c00009ee3e17389 */ /* 0x00006400000c00e5 */
[----:B01----:R-:W-:Y:S01]  /*4c40*/  ENDCOLLECTIVE ;  /* 0x000000000000791b */ /* 0x003fe20003800000 */
.L_x_19431:
[----:B------:R-:W-:Y:S01]  /*4c50*/  HFMA2.MMA R158, -RZ, RZ, 0, 9.5367431640625e-07 ;  /* 0x00000010ff9e7435 */ /* 0x000fe200000001ff */
[----:B------:R-:W-:-:S05]  /*4c60*/  MOV R0, R225 ;  /* 0x000000e100007202 */ /* 0x000fca0000000f00 */
[----:B------:R-:W-:-:S05]  /*4c70*/  FADD.FTZ R144, R223, R0 ;  /* 0x00000000df907221 */ /* 0x000fca0000010000 */
[----:B------:R-:W-:-:S07]  /*4c80*/  MOV R227, R144 ;  /* 0x0000009000e37202 */ /* 0x000fce0000000f00 */
[----:B------:R-:W-:Y:S05]  /*4c90*/  WARPSYNC.COLLECTIVE R156, `(.L_x_19432) ;  /* 0x000000009c087348 */ /* 0x000fea0003c00000 */
[----:B------:R0:W1:Y:S02]  /*4ca0*/  SHFL.BFLY P6, R225, R227, R158, R229 ;  /* 0x0c00009ee3e17389 */ /* 0x00006400000c00e5 */
[----:B01----:R-:W-:Y:S01]  /*4cb0*/  ENDCOLLECTIVE ;  /* 0x000000000000791b */ /* 0x003fe20003800000 */
.L_x_19432:
        /* <DEDUP_REMOVED lines=88> */
.L_x_19433:
[----:B------:R-:W-:Y:S01]  /*5240*/  HFMA2.MMA R158, -RZ, RZ, 0, 1.1920928955078125e-07 ;  /* 0x00000002ff9e7435 */ /* 0x000fe200000001ff */
[----:B------:R-:W-:-:S05]  /*5250*/  MOV R131, R225 ;  /* 0x000000e100837202 */ /* 0x000fca0000000f00 */
[----:B------:R-:W-:-:S05]  /*5260*/  FADD.FTZ R131, R0, R131 ;  /* 0x0000008300837221 */ /* 0x000fca0000010000 */
[----:B------:R-:W-:-:S07]  /*5270*/  MOV R227, R131 ;  /* 0x0000008300e37202 */ /* 0x000fce0000000f00 */
[----:B------:R-:W-:Y:S05]  /*5280*/  WARPSYNC.COLLECTIVE R156, `(.L_x_19434) ;  /* 0x000000009c087348 */ /* 0x000fea0003c00000 */
[----:B------:R0:W1:Y:S02]  /*5290*/  SHFL.BFLY P6, R225, R227, R158, R229 ;  /* 0x0c00009ee3e17389 */ /* 0x00006400000c00e5 */
[----:B01----:R-:W-:Y:S01]  /*52a0*/  ENDCOLLECTIVE ;  /* 0x000000000000791b */ /* 0x003fe20003800000 */
.L_x_19434:
[----:B------:R-:W-:Y:S01]  /*52b0*/  HFMA2.MMA R158, -RZ, RZ, 0, 2.384185791015625e-07 ;  /* 0x00000004ff9e7435 */ /* 0x000fe200000001ff */
[----:B------:R-:W-:-:S05]  /*52c0*/  MOV R140, R225 ;  /* 0x000000e1008c7202 */ /* 0x000fca0000000f00 */
[----:B------:R-:W-:-:S05]  /*52d0*/  FADD.FTZ R140, R131, R140 ;  /* 0x0000008c838c7221 */ /* 0x000fca0000010000 */
[----:B------:R-:W-:-:S07]  /*52e0*/  MOV R227, R140 ;  /* 0x0000008c00e37202 */ /* 0x000fce0000000f00 */
[----:B------:R-:W-:Y:S05]  /*52f0*/  WARPSYNC.COLLECTIVE R156, `(.L_x_19435) ;  /* 0x000000009c087348 */ /* 0x000fea0003c00000 */
[----:B------:R0:W1:Y:S02]  /*5300*/  SHFL.BFLY P6, R225, R227, R158, R229 ;  /* 0x0c00009ee3e17389 */ /* 0x00006400000c00e5 */
[----:B01----:R-:W-:Y:S01]  /*5310*/  ENDCOLLECTIVE ;  /* 0x000000000000791b */ /* 0x003fe20003800000 */
.L_x_19435:
[----:B------:R-:W-:Y:S01]  /*5320*/  HFMA2.MMA R158, -RZ, RZ, 0, 4.76837158203125e-07 ;  /* 0x00000008ff9e7435 */ /* 0x000fe200000001ff */
[----:B------:R-:W-:-:S05]  /*5330*/  MOV R223, R225 ;  /* 0x000000e100df7202 */ /* 0x000fca0000000f00 */
[----:B------:R-:W-:-:S05]  /*5340*/  FADD.FTZ R223, R140, R223 ;  /* 0x000000df8cdf7221 */ /* 0x000fca0000010000 */
[----:B------:R-:W-:-:S07]  /*5350*/  MOV R227, R223 ;  /* 0x000000df00e37202 */ /* 0x000fce0000000f00 */
[----:B------:R-:W-:Y:S05]  /*5360*/  WARPSYNC.COLLECTIVE R156, `(.L_x_19436) ;  /* 0x000000009c087348 */ /* 0x000fea0003c00000 */
[----:B------:R0:W1:Y:S02]  /*5370*/  SHFL.BFLY P6, R225, R227, R158, R229 ;  /* 0x0c00009ee3e17389 */ /* 0x00006400000c00e5 */
[----:B01----:R-:W-:Y:S01]  /*5380*/  ENDCOLLECTIVE ;  /* 0x000000000000791b */ /* 0x003fe20003800000 */
.L_x_19436:
[----:B------:R-:W-:Y:S01]  /*5390*/  HFMA2.MMA R158, -RZ, RZ, 0, 9.5367431640625e-07 ;  /* 0x00000010ff9e7435 */ /* 0x000fe200000001ff */
[----:B------:R-:W-:-:S05]  /*53a0*/  MOV R142, R225 ;  /* 0x000000e1008e7202 */ /* 0x000fca0000000f00 */
[----:B------:R-:W-:-:S05]  /*53b0*/  FADD.FTZ R142, R223, R142 ;  /* 0x0000008edf8e7221 */ /* 0x000fca0000010000 */
[----:B------:R-:W-:-:S07]  /*53c0*/  MOV R227, R142 ;  /* 0x0000008e00e37202 */ /* 0x000fce0000000f00 */
[----:B------:R-:W-:Y:S05]  /*53d0*/  WARPSYNC.COLLECTIVE R156, `(.L_x_19437) ;  /* 0x000000009c087348 */ /* 0x000fea0003c00000 */
[----:B------:R0:W1:Y:S02]  /*53e0*/  SHFL.BFLY P6, R225, R227, R158, R229 ;  /* 0x0c00009ee3e17389 */ /* 0x00006400000c00e5 */
[----:B01----:R-:W-:Y:S01]  /*53f0*/  ENDCOLLECTIVE ;  /* 0x000000000000791b */ /* 0x003fe20003800000 */
.L_x_19437:
[----:B------:R-:W-:Y:S05]  /*5400*/  BRA `(.L_x_19438) ;  /* 0xffffffe4007c7947 */ /* 0x000fea000383ffff */
.L_x_19439:
        /* <DEDUP_REMOVED lines=15> */
.L_x_37246:


//--------------------- .text._ZN10layer_norm13ln_fwd_kernelINS_13Kernel_traitsIf6__halfS2_S2_fjLj5120ELj1ELj1ELj4ELj16ENS_18Kernel_traits_baseILj5120EfS2_S2_S2_fjLj128EEEEELb0ELb1ELb1ELb1EEEvNS_9FwdParamsE --------------------------
	.section	.text._ZN10layer_norm13ln_fwd_kernelINS_13Kernel_traitsIf6__halfS2_S2_fjLj5120ELj1ELj1ELj4ELj16ENS_18Kernel_traits_baseILj5120EfS2_S2_S2_fjLj128EEEEELb0ELb1ELb1ELb1EEEvNS_9FwdParamsE,"ax",@progbits
	.align	128
        .global         _ZN10layer_norm13ln_fwd_kernelINS_13Kernel_traitsIf6__halfS2_S2_fjLj5120ELj1ELj1ELj4ELj16ENS_18Kernel_traits_baseILj5120EfS2_S2_S2_fjLj128EEEEELb0ELb1ELb1ELb1EEEvNS_9FwdParamsE
        .type           _ZN10layer_norm13ln_fwd_kernelINS_13Kernel_traitsIf6__halfS2_S2_fjLj5120ELj1ELj1ELj4ELj16ENS_18Kernel_traits_baseILj5120EfS2_S2_S2_fjLj128EEEEELb0ELb1ELb1ELb1EEEvNS_9FwdParamsE,@function
        .size           _ZN10layer_norm13ln_fwd_kernelINS_13Kernel_traitsIf6__halfS2_S2_fjLj5120ELj1ELj1ELj4ELj16ENS_18Kernel_traits_baseILj5120EfS2_S2_S2_fjLj128EEEEELb0ELb1ELb1ELb1EEEvNS_9FwdParamsE,(.L_x_37247 - _ZN10layer_norm13ln_fwd_kernelINS_13Kernel_traitsIf6__halfS2_S2_fjLj5120ELj1ELj1ELj4ELj16ENS_18Kernel_traits_baseILj5120EfS2_S2_S2_fjLj128EEEEELb0ELb1ELb1ELb1EEEvNS_9FwdParamsE)
        .other          _ZN10layer_norm13ln_fwd_kernelINS_13Kernel_traitsIf6__halfS2_S2_fjLj5120ELj1ELj1ELj4ELj16ENS_18Kernel_traits_baseILj5120EfS2_S2_S2_fjLj128EEEEELb0ELb1ELb1ELb1EEEvNS_9FwdParamsE,@"STO_CUDA_ENTRY STV_DEFAULT"
_ZN10layer_norm13ln_fwd_kernelINS_13Kernel_traitsIf6__halfS2_S2_fjLj5120ELj1ELj1ELj4ELj16ENS_18Kernel_traits_baseILj5120EfS2_S2_S2_fjLj128EEEEELb0ELb1ELb1ELb1EEEvNS_9FwdParamsE:
.text._ZN10layer_norm13ln_fwd_kernelINS_13Kernel_traitsIf6__halfS2_S2_fjLj5120ELj1ELj1ELj4ELj16ENS_18Kernel_traits_baseILj5120EfS2_S2_S2_fjLj128EEEEELb0ELb1ELb1ELb1EEEvNS_9FwdParamsE:
        /* <DEDUP_REMOVED lines=85> */
.L_x_19563:
        /* <DEDUP_REMOVED lines=32> */
[----:B-----5:R-:W-:Y:S01]  /*0750*/  HADD2.F32 R145, -RZ, R8.H0_H0 ;  /* 0x20000008ff917230 */ /* 0x020fe20000004100 */
[----:B------:R-:W-:Y:S06]  /*0760*/  BRA `(.L_x_19442) ;  /* 0x0000000000147947 */ /* 0x000fec0003800000 */
.L_x_19441:
[----:B-----5:R-:W-:-:S05]  /*0770*/  HADD2.F32 R132, -RZ, R4.H0_H0 ;  /* 0x20000004ff847230 */ /* 0x020fca0000004100 */
[----:B------:R-:W-:Y:S01]  /*0780*/  FMUL.FTZ R145, R132, UR8 ;  /* 0x0000000884917c20 */ /* 0x000fe20008410000 */
[----:B------:R-:W-:-:S03]  /*0790*/  @P0 HADD2.F32 R132, -RZ, R8.H0_H0 ;  /* 0x20000008ff840230 */ /* 0x000fc60000004100 */
[----:B------:R-:W-:-:S04]  /*07a0*/  FMUL.FTZ R145, R48, R145 ;  /* 0x0000009130917220 */ /* 0x000fc80000410000 */
[----:B------:R-:W-:-:S07]  /*07b0*/  @P0 FADD.FTZ R145, R145, R132 ;  /* 0x0000008491910221 */ /* 0x000fce0000010000 */
.L_x_19442:
[----:B------:R-:W-:Y:S05]  /*07c0*/  BSYNC B0 ;  /* 0x0000000000007941 */ /* 0x000fea0003800000 */
.L_x_19440:
[----:B------:R-:W-:Y:S04]  /*07d0*/  BSSY B0, `(.L_x_19443) ;  /* 0x000000b000007945 */ /* 0x000fe80003800000 */
[----:B------:R-:W-:Y:S05]  /*07e0*/  @P3 BRA `(.L_x_19444) ;  /* 0x0000000000103947 */ /* 0x000fea0003800000 */
[----:B------:R-:W-:Y:S01]  /*07f0*/  HFMA2.MMA R147, -RZ, RZ, 0, 0 ;  /* 0x00000000ff937435 */ /* 0x000fe200000001ff */
[----:B------:R-:W-:Y:S10]  /*0800*/  @!P0 BRA `(.L_x_19445) ;  /* 0x00000000001c8947 */ /* 0x000ff40003800000 */
[----:B-----5:R-:W-:Y:S01]  /*0810*/  HADD2.F32 R147, -RZ, R8.H1_H1 ;  /* 0x30000008ff937230 */ /* 0x020fe20000004100 */
[----:B------:R-:W-:Y:S06]  /*0820*/  BRA `(.L_x_19445) ;  /* 0x0000000000147947 */ /* 0x000fec0003800000 */
.L_x_19444:
[----:B-----5:R-:W-:Y:S02]  /*0830*/  HADD2.F32 R132, -RZ, R4.H1_H1 ;  /* 0x30000004ff847230 */ /* 0x020fe40000004100 */
[----:B------:R-:W-:-:S03]  /*0840*/  @P0 HADD2.F32 R134, -RZ, R8.H1_H1 ;  /* 0x30000008ff860230 */ /* 0x000fc60000004100 */
[----:B------:R-:W-:-:S04]  /*0850*/  FMUL.FTZ R132, R132, UR8 ;  /* 0x0000000884847c20 */ /* 0x000fc80008410000 */
[----:B------:R-:W-:-:S04]  /*0860*/  FMUL.FTZ R147, R49, R132 ;  /* 0x0000008431937220 */ /* 0x000fc80000410000 */
[----:B------:R-:W-:-:S07]  /*0870*/  @P0 FADD.FTZ R147, R147, R134 ;  /* 0x0000008693930221 */ /* 0x000fce0000010000 */
.L_x_19445:
[----:B------:R-:W-:Y:S05]  /*0880*/  BSYNC B0 ;  /* 0x0000000000007941 */ /* 0x000fea0003800000 */
.L_x_19443:
[----:B------:R-:W-:Y:S04]  /*0890*/  BSSY B0, `(.L_x_19446) ;  /* 0x000000b000007945 */ /* 0x000fe80003800000 */
[----:B------:R-:W-:Y:S05]  /*08a0*/  @P3 BRA `(.L_x_19447) ;  /* 0x0000000000103947 */ /* 0x000fea0003800000 */
[----:B------:R-:W-:Y:S01]  /*08b0*/  MOV R149, RZ ;  /* 0x000000ff00957202 */ /* 0x000fe20000000f00 */
[----:B------:R-:W-:Y:S06]  /*08c0*/  @!P0 BRA `(.L_x_19448) ;  /* 0x00000000001c8947 */ /* 0x000fec0003800000 */
[----:B-----5:R-:W-:Y:S01]  /*08d0*/  HADD2.F32 R149, -RZ, R9.H0_H0 ;  /* 0x20000009ff957230 */ /* 0x020fe20000004100 */
[----:B------:R-:W-:Y:S06]  /*08e0*/  BRA `(.L_x_19448) ;  /* 0x0000000000147947 */ /* 0x000fec0003800000 */
.L_x_19447:
[----:B-----5:R-:W-:-:S05]  /*08f0*/  HADD2.F32 R132, -RZ, R5.H0_H0 ;  /* 0x20000005ff847230 */ /* 0x020fca0000004100 */
[----:B------:R-:W-:Y:S01]  /*0900*/  FMUL.FTZ R149, R132, UR8 ;  /* 0x0000000884957c20 */ /* 0x000fe20008410000 */
[----:B------:R-:W-:-:S03]  /*0910*/  @P0 HADD2.F32 R132, -RZ, R9.H0_H0 ;  /* 0x20000009ff840230 */ /* 0x000fc60000004100 */
[----:B------:R-:W-:-:S04]  /*0920*/  FMUL.FTZ R149, R50, R149 ;  /* 0x0000009532957220 */ /* 0x000fc80000410000 */
[----:B------:R-:W-:-:S07]  /*0930*/  @P0 FADD.FTZ R149, R149, R132 ;  /* 0x0000008495950221 */ /* 0x000fce0000010000 */
.L_x_19448:
[----:B------:R-:W-:Y:S05]  /*0940*/  BSYNC B0 ;  /* 0x0000000000007941 */ /* 0x000fea0003800000 */
.L_x_19446:
[----:B------:R-:W-:Y:S04]  /*0950*/  BSSY B0, `(.L_x_19449) ;  /* 0x000000b000007945 */ /* 0x000fe80003800000 */
[----:B------:R-:W-:Y:S05]  /*0960*/  @P3 BRA `(.L_x_19450) ;  /* 0x0000000000103947 */ /* 0x000fea0003800000 */
[----:B------:R-:W-:Y:S01]  /*0970*/  HFMA2.MMA R151, -RZ, RZ, 0, 0 ;  /* 0x00000000ff977435 */ /* 0x000fe200000001ff */
[----:B------:R-:W-:Y:S10]  /*0980*/  @!P0 BRA `(.L_x_19451) ;  /* 0x00000000001c8947 */ /* 0x000ff40003800000 */
[----:B-----5:R-:W-:Y:S01]  /*0990*/  HADD2.F32 R151, -RZ, R9.H1_H1 ;  /* 0x30000009ff977230 */ /* 0x020fe20000004100 */
[----:B------:R-:W-:Y:S06]  /*09a0*/  BRA `(.L_x_19451) ;  /* 0x0000000000147947 */ /* 0x000fec0003800000 */
.L_x_19450:
[----:B-----5:R-:W-:Y:S02]  /*09b0*/  HADD2.F32 R132, -RZ, R5.H1_H1 ;  /* 0x30000005ff847230 */ /* 0x020fe40000004100 */
[----:B------:R-:W-:-:S03]  /*09c0*/  @P0 HADD2.F32 R134, -RZ, R9.H1_H1 ;  /* 0x30000009ff860230 */ /* 0x000fc60000004100 */
[----:B------:R-:W-:-:S04]  /*09d0*/  FMUL.FTZ R132, R132, UR8 ;  /* 0x0000000884847c20 */ /* 0x000fc80008410000 */
[----:B------:R-:W-:-:S04]  /*09e0*/  FMUL.FTZ R151, R51, R132 ;  /* 0x0000008433977220 */ /* 0x000fc80000410000 */
[----:B------:R-:W-:-:S07]  /*09f0*/  @P0 FADD.FTZ R151, R151, R134 ;  /* 0x0000008697970221 */ /* 0x000fce0000010000 */
.L_x_19451:
[----:B------:R-:W-:Y:S05]  /*0a00*/  BSYNC B0 ;  /* 0x0000000000007941 */ /* 0x000fea0003800000 */
.L_x_19449:
[----:B------:R-:W-:Y:S04]  /*0a10*/  BSSY B0, `(.L_x_19452) ;  /* 0x000000b000007945 */ /* 0x000fe80003800000 */
[----:B------:R-:W-:Y:S05]  /*0a20*/  @P3 BRA `(.L_x_19453) ;  /* 0x0000000000103947 */ /* 0x000fea0003800000 */
[----:B------:R-:W-:Y:S01]  /*0a30*/  MOV R153, RZ ;  /* 0x000000ff00997202 */ /* 0x000fe20000000f00 */
[----:B------:R-:W-:Y:S06]  /*0a40*/  @!P0 BRA `(.L_x_19454) ;  /* 0x00000000001c8947 */ /* 0x000fec0003800000 */
[----:B-----5:R-:W-:Y:S01]  /*0a50*/  HADD2.F32 R153, -RZ, R10.H0_H0 ;  /* 0x2000000aff997230 */ /* 0x020fe20000004100 */
[----:B------:R-:W-:Y:S06]  /*0a60*/  BRA `(.L_x_19454) ;  /* 0x0000000000147947 */ /* 0x000fec0003800000 */
.L_x_19453:
[----:B-----5:R-:W-:-:S05]  /*0a70*/  HADD2.F32 R132, -RZ, R6.H0_H0 ;  /* 0x20000006ff847230 */ /* 0x020fca0000004100 */
[----:B------:R-:W-:Y:S01]  /*0a80*/  FMUL.FTZ R153, R132, UR8 ;  /* 0x0000000884997c20 */ /* 0x000fe20008410000 */
[----:B------:R-:W-:-:S03]  /*0a90*/  @P0 HADD2.F32 R132, -RZ, R10.H0_H0 ;  /* 0x2000000aff840230 */ /* 0x000fc60000004100 */
[----:B------:R-:W-:-:S04]  /*0aa0*/  FMUL.FTZ R153, R44, R153 ;  /* 0x000000992c997220 */ /* 0x000fc80000410000 */
[----:B------:R-:W-:-:S07]  /*0ab0*/  @P0 FADD.FTZ R153, R153, R132 ;  /* 0x0000008499990221 */ /* 0x000fce0000010000 */
.L_x_19454:
[----:B------:R-:W-:Y:S05]  /*0ac0*/  BSYNC B0 ;  /* 0x0000000000007941 */ /* 0x000fea0003800000 */
.L_x_19452:
[----:B------:R-:W-:Y:S04]  /*0ad0*/  BSSY B0, `(.L_x_19455) ;  /* 0x000000b000007945 */ /* 0x000fe80003800000 */
[----:B------:R-:W-:Y:S05]  /*0ae0*/  @P3 BRA `(.L_x_19456) ;  /* 0x0000000000103947 */ /* 0x000fea0003800000 */
[----:B------:R-:W-:Y:S01]  /*0af0*/  HFMA2.MMA R155, -RZ, RZ, 0, 0 ;  /* 0x00000000ff9b7435 */ /* 0x000fe200000001ff */
[----:B------:R-:W-:Y:S10]  /*0b00*/  @!P0 BRA `(.L_x_19457) ;  /* 0x00000000001c8947 */ /* 0x000ff40003800000 */
[----:B-----5:R-:W-:Y:S01]  /*0b10*/  HADD2.F32 R155, -RZ, R10.H1_H1 ;  /* 0x3000000aff9b7230 */ /* 0x020fe20000004100 */
[----:B------:R-:W-:Y:S06]  /*0b20*/  BRA `(.L_x_19457) ;  /* 0x0000000000147947 */ /* 0x000fec0003800000 */
.L_x_19456:
[----:B-----5:R-:W-:Y:S02]  /*0b30*/  HADD2.F32 R132, -RZ, R6.H1_H1 ;  /* 0x30000006ff847230 */ /* 0x020fe40000004100 */
[----:B------:R-:W-:-:S03]  /*0b40*/  @P0 HADD2.F32 R134, -RZ, R10.H1_H1 ;  /* 0x3000000aff860230 */ /* 0x000fc60000004100 */
[----:B------:R-:W-:-:S04]  /*0b50*/  FMUL.FTZ R132, R132, UR8 ;  /* 0x0000000884847c20 */ /* 0x000fc80008410000 */
[----:B------:R-:W-:-:S04]  /*0b60*/  FMUL.FTZ R155, R45, R132 ;  /* 0x000000842d9b7220 */ /* 0x000fc80000410000 */
[----:B------:R-:W-:-:S07]  /*0b70*/  @P0 FADD.FTZ R155, R155, R134 ;  /* 0x000000869b9b0221 */ /* 0x000fce0000010000 */
.L_x_19457:
[----:B------:R-:W-:Y:S05]  /*0b80*/  BSYNC B0 ;  /* 0x0000000000007941 */ /* 0x000fea0003800000 */
.L_x_19455:
[----:B------:R-:W-:Y:S04]  /*0b90*/  BSSY B0, `(.L_x_19458) ;  /* 0x000000b000007945 */ /* 0x000fe80003800000 */
[----:B------:R-:W-:Y:S05]  /*0ba0*/  @P3 BRA `(.L_x_19459) ;  /* 0x0000000000103947 */ /* 0x000fea0003800000 */
[----:B------:R-:W-:Y:S01]  /*0bb0*/  MOV R157, RZ ;  /* 0x000000ff009d7202 */ /* 0x000fe20000000f00 */
[----:B------:R-:W-:Y:S06]  /*0bc0*/  @!P0 BRA `(.L_x_19460) ;  /* 0x00000000001c8947 */ /* 0x000fec0003800000 */
[----:B-----5:R-:W-:Y:S01]  /*0bd0*/  HADD2.F32 R157, -RZ, R11.H0_H0 ;  /* 0x2000000bff9d7230 */ /* 0x020fe20000004100 */
[----:B------:R-:W-:Y:S06]  /*0be0*/  BRA `(.L_x_19460) ;  /* 0x0000000000147947 */ /* 0x000fec0003800000 */
.L_x_19459:
[----:B-----5:R-:W-:-:S05]  /*0bf0*/  HADD2.F32 R132, -RZ, R7.H0_H0 ;  /* 0x20000007ff847230 */ /* 0x020fca0000004100 */
[----:B------:R-:W-:Y:S01]  /*0c00*/  FMUL.FTZ R157, R132, UR8 ;  /* 0x00000008849d7c20 */ /* 0x000fe20008410000 */
[----:B------:R-:W-:-:S03]  /*0c10*/  @P0 HADD2.F32 R132, -RZ, R11.H0_H0 ;  /* 0x2000000bff840230 */ /* 0x000fc60000004100 */
[----:B------:R-:W-:-:S04]  /*0c20*/  FMUL.FTZ R157, R46, R157 ;  /* 0x0000009d2e9d7220 */ /* 0x000fc80000410000 */
[----:B------:R-:W-:-:S07]  /*0c30*/  @P0 FADD.FTZ R157, R157, R132 ;  /* 0x000000849d9d0221 */ /* 0x000fce0000010000 */
.L_x_19460:
[----:B------:R-:W-:Y:S05]  /*0c40*/  BSYNC B0 ;  /* 0x0000000000007941 */ /* 0x000fea0003800000 */
.L_x_19458:
[----:B------:R-:W-:Y:S04]  /*0c50*/  BSSY B0, `(.L_x_19461) ;  /* 0x000000b000007945 */ /* 0x000fe80003800000 */
[----:B------:R-:W-:Y:S05]  /*0c60*/  @P3 BRA `(.L_x_19462) ;  /* 0x0000000000103947 */ /* 0x000fea0003800000 */
[----:B------:R-:W-:Y:S01]  /*0c70*/  HFMA2.MMA R159, -RZ, RZ, 0, 0 ;  /* 0x00000000ff9f7435 */ /* 0x000fe200000001ff */
[----:B------:R-:W-:Y:S10]  /*0c80*/  @!P0 BRA `(.L_x_19463) ;  /* 0x00000000001c8947 */ /* 0x000ff40003800000 */
[----:B-----5:R-:W-:Y:S01]  /*0c90*/  HADD2.F32 R159, -RZ, R11.H1_H1 ;  /* 0x3000000bff9f7230 */ /* 0x020fe20000004100 */
[----:B------:R-:W-:Y:S06]  /*0ca0*/  BRA `(.L_x_19463) ;  /* 0x0000000000147947 */ /* 0x000fec0003800000 */
.L_x_19462:
[----:B-----5:R-:W-:Y:S02]  /*0cb0*/  HADD2.F32 R132, -RZ, R7.H1_H1 ;  /* 0x30000007ff847230 */ /* 0x020fe40000004100 */
[----:B------:R-:W-:-:S03]  /*0cc0*/  @P0 HADD2.F32 R134, -RZ, R11.H1_H1 ;  /* 0x3000000bff860230 */ /* 0x000fc60000004100 */
[----:B------:R-:W-:-:S04]  /*0cd0*/  FMUL.FTZ R132, R132, UR8 ;  /* 0x0000000884847c20 */ /* 0x000fc80008410000 */
[----:B------:R-:W-:-:S04]  /*0ce0*/  FMUL.FTZ R159, R47, R132 ;  /* 0x000000842f9f7220 */ /* 0x000fc80000410000 */
[----:B------:R-:W-:-:S07]  /*0cf0*/  @P0 FADD.FTZ R159, R159, R134 ;  /* 0x000000869f9f0221 */ /* 0x000fce0000010000 */
.L_x_19463:
[----:B------:R-:W-:Y:S05]  /*0d00*/  BSYNC B0 ;  /* 0x0000000000007941 */ /* 0x000fea0003800000 */
.L_x_19461:
        /* <DEDUP_REMOVED lines=19> */
[----:B-----5:R-:W-:Y:S01]  /*0e40*/  HADD2.F32 R163, -RZ, R8.H0_H0 ;  /* 0x20000008ffa37230 */ /* 0x020fe20000004100 */
[----:B------:R-:W-:Y:S06]  /*0e50*/  BRA `(.L_x_19466) ;  /* 0x0000000000147947 */ /* 0x000fec0003800000 */
.L_x_19465:
[----:B0----5:R-:W-:-:S05]  /*0e60*/  HADD2.F32 R132, -RZ, R4.H0_H0 ;  /* 0x20000004ff847230 */ /* 0x021fca0000004100 */
[----:B------:R-:W-:Y:S01]  /*0e70*/  FMUL.FTZ R163, R132, UR8 ;  /* 0x0000000884a37c20 */ /* 0x000fe20008410000 */
[----:B------:R-:W-:-:S03]  /*0e80*/  @P0 HADD2.F32 R132, -RZ, R8.H0_H0 ;  /* 0x20000008ff840230 */ /* 0x000fc60000004100 */
[----:B------:R-:W-:-:S04]  /*0e90*/  FMUL.FTZ R163, R40, R163 ;  /* 0x000000a328a37220 */ /* 0x000fc80000410000 */
[----:B------:R-:W-:-:S07]  /*0ea0*/  @P0 FADD.FTZ R163, R132, R163 ;  /* 0x000000a384a30221 */ /* 0x000fce0000010000 */
.L_x_19466:
[----:B------:R-:W-:Y:S05]  /*0eb0*/  BSYNC B0 ;  /* 0x0000000000007941 */ /* 0x000fea0003800000 */
.L_x_19464:
[----:B------:R-:W-:Y:S04]  /*0ec0*/  BSSY B0, `(.L_x_19467) ;  /* 0x000000b000007945 */ /* 0x000fe80003800000 */
[----:B------:R-:W-:Y:S05]  /*0ed0*/  @P3 BRA `(.L_x_19468) ;  /* 0x0000000000103947 */ /* 0x000fea0003800000 */
[----:B------:R-:W-:Y:S01]  /*0ee0*/  HFMA2.MMA R165, -RZ, RZ, 0, 0 ;  /* 0x00000000ffa57435 */ /* 0x000fe200000001ff */
[----:B------:R-:W-:Y:S10]  /*0ef0*/  @!P0 BRA `(.L_x_19469) ;  /* 0x00000000001c8947 */ /* 0x000ff40003800000 */
[----:B-----5:R-:W-:Y:S01]  /*0f00*/  HADD2.F32 R165, -RZ, R8.H1_H1 ;  /* 0x30000008ffa57230 */ /* 0x020fe20000004100 */
[----:B------:R-:W-:Y:S06]  /*0f10*/  BRA `(.L_x_19469) ;  /* 0x0000000000147947 */ /* 0x000fec0003800000 */
.L_x_19468:
[----:B-----5:R-:W-:Y:S02]  /*0f20*/  HADD2.F32 R132, -RZ, R4.H1_H1 ;  /* 0x30000004ff847230 */ /* 0x020fe40000004100 */
[----:B------:R-:W-:-:S03]  /*0f30*/  @P0 HADD2.F32 R134, -RZ, R8.H1_H1 ;  /* 0x30000008ff860230 */ /* 0x000fc60000004100 */
[----:B------:R-:W-:-:S04]  /*0f40*/  FMUL.FTZ R132, R132, UR8 ;  /* 0x0000000884847c20 */ /* 0x000fc80008410000 */
[----:B------:R-:W-:-:S04]  /*0f50*/  FMUL.FTZ R165, R41, R132 ;  /* 0x0000008429a57220 */ /* 0x000fc80000410000 */
[----:B------:R-:W-:-:S07]  /*0f60*/  @P0 FADD.FTZ R165, R134, R165 ;  /* 0x000000a586a50221 */ /* 0x000fce0000010000 */
.L_x_19469:
[----:B------:R-:W-:Y:S05]  /*0f70*/  BSYNC B0 ;  /* 0x0000000000007941 */ /* 0x000fea0003800000 */
.L_x_19467:
[----:B------:R-:W-:Y:S04]  /*0f80*/  BSSY B0, `(.L_x_19470) ;  /* 0x000000b000007945 */ /* 0x000fe80003800000 */
[----:B------:R-:W-:Y:S05]  /*0f90*/  @P3 BRA `(.L_x_19471) ;  /* 0x0000000000103947 */ /* 0x000fea0003800000 */
[----:B------:R-:W-:Y:S01]  /*0fa0*/  MOV R167, RZ ;  /* 0x000000ff00a77202 */ /* 0x000fe20000000f00 */
[----:B------:R-:W-:Y:S06]  /*0fb0*/  @!P0 BRA `(.L_x_19472) ;  /* 0x00000000001c8947 */ /* 0x000fec0003800000 */
[----:B-----5:R-:W-:Y:S01]  /*0fc0*/  HADD2.F32 R167, -RZ, R9.H0_H0 ;  /* 0x20000009ffa77230 */ /* 0x020fe20000004100 */
[----:B------:R-:W-:Y:S06]  /*0fd0*/  BRA `(.L_x_19472) ;  /* 0x0000000000147947 */ /* 0x000fec0003800000 */
.L_x_19471:
[----:B-----5:R-:W-:-:S05]  /*0fe0*/  HADD2.F32 R132, -RZ, R5.H0_H0 ;  /* 0x20000005ff847230 */ /* 0x020fca0000004100 */
[----:B------:R-:W-:Y:S01]  /*0ff0*/  FMUL.FTZ R167, R132, UR8 ;  /* 0x0000000884a77c20 */ /* 0x000fe20008410000 */
[----:B------:R-:W-:-:S03]  /*1000*/  @P0 HADD2.F32 R132, -RZ, R9.H0_H0 ;  /* 0x20000009ff840230 */ /* 0x000fc60000004100 */
[----:B------:R-:W-:-:S04]  /*1010*/  FMUL.FTZ R167, R42, R167 ;  /* 0x000000a72aa77220 */ /* 0x000fc80000410000 */
[----:B------:R-:W-:-:S07]  /*1020*/  @P0 FADD.FTZ R167, R132, R167 ;  /* 0x000000a784a70221 */ /* 0x000fce0000010000 */
.L_x_19472:
[----:B------:R-:W-:Y:S05]  /*1030*/  BSYNC B0 ;  /* 0x0000000000007941 */ /* 0x000fea0003800000 */
.L_x_19470:
[----:B------:R-:W-:Y:S04]  /*1040*/  BSSY B0, `(.L_x_19473) ;  /* 0x000000b000007945 */ /* 0x000fe80003800000 */
[----:B------:R-:W-:Y:S05]  /*1050*/  @P3 BRA `(.L_x_19474) ;  /* 0x0000000000103947 */ /* 0x000fea0003800000 */
[----:B------:R-:W-:Y:S01]  /*1060*/  HFMA2.MMA R169, -RZ, RZ, 0, 0 ;  /* 0x00000000ffa97435 */ /* 0x000fe200000001ff */
[----:B------:R-:W-:Y:S10]  /*1070*/  @!P0 BRA `(.L_x_19475) ;  /* 0x00000000001c8947 */ /* 0x000ff40003800000 */
[----:B-----5:R-:W-:Y:S01]  /*1080*/  HADD2.F32 R169, -RZ, R9.H1_H1 ;  /* 0x30000009ffa97230 */ /* 0x020fe20000004100 */
[----:B------:R-:W-:Y:S06]  /*1090*/  BRA `(.L_x_19475) ;  /* 0x0000000000147947 */ /* 0x000fec0003800000 */
.L_x_19474:
[----:B-----5:R-:W-:Y:S02]  /*10a0*/  HADD2.F32 R132, -RZ, R5.H1_H1 ;  /* 0x30000005ff847230 */ /* 0x020fe40000004100 */
[----:B------:R-:W-:-:S03]  /*10b0*/  @P0 HADD2.F32 R134, -RZ, R9.H1_H1 ;  /* 0x30000009ff860230 */ /* 0x000fc60000004100 */
[----:B------:R-:W-:-:S04]  /*10c0*/  FMUL.FTZ R132, R132, UR8 ;  /* 0x0000000884847c20 */ /* 0x000fc80008410000 */
[----:B------:R-:W-:-:S04]  /*10d0*/  FMUL.FTZ R169, R43, R132 ;  /* 0x000000842ba97220 */ /* 0x000fc80000410000 */
[----:B------:R-:W-:-:S07]  /*10e0*/  @P0 FADD.FTZ R169, R134, R169 ;  /* 0x000000a986a90221 */ /* 0x000fce0000010000 */
.L_x_19475:
[----:B------:R-:W-:Y:S05]  /*10f0*/  BSYNC B0 ;  /* 0x0000000000007941 */ /* 0x000fea0003800000 */
.L_x_19473:
[----:B------:R-:W-:Y:S04]  /*1100*/  BSSY B0, `(.L_x_19476) ;  /* 0x000000b000007945 */ /* 0x000fe80003800000 */
[----:B------:R-:W-:Y:S05]  /*1110*/  @P3 BRA `(.L_x_19477) ;  /* 0x0000000000103947 */ /* 0x000fea0003800000 */
[----:B------:R-:W-:Y:S01]  /*1120*/  MOV R171, RZ ;  /* 0x000000ff00ab7202 */ /* 0x000fe20000000f00 */
[----:B------:R-:W-:Y:S06]  /*1130*/  @!P0 BRA `(.L_x_19478) ;  /* 0x00000000001c8947 */ /* 0x000fec0003800000 */
[----:B-----5:R-:W-:Y:S01]  /*1140*/  HADD2.F32 R171, -RZ, R10.H0_H0 ;  /* 0x2000000affab7230 */ /* 0x020fe20000004100 */
[----:B------:R-:W-:Y:S06]  /*1150*/  BRA `(.L_x_19478) ;  /* 0x0000000000147947 */ /* 0x000fec0003800000 */
.L_x_19477:
[----:B-----5:R-:W-:-:S05]  /*1160*/  HADD2.F32 R132, -RZ, R6.H0_H0 ;  /* 0x20000006ff847230 */ /* 0x020fca0000004100 */
[----:B------:R-:W-:Y:S01]  /*1170*/  FMUL.FTZ R171, R132, UR8 ;  /* 0x0000000884ab7c20 */ /* 0x000fe20008410000 */
[----:B------:R-:W-:-:S03]  /*1180*/  @P0 HADD2.F32 R132, -RZ, R10.H0_H0 ;  /* 0x2000000aff840230 */ /* 0x000fc60000004100 */
[----:B------:R-:W-:-:S04]  /*1190*/  FMUL.FTZ R171, R36, R171 ;  /* 0x000000ab24ab7220 */ /* 0x000fc80000410000 */
[----:B------:R-:W-:-:S07]  /*11a0*/  @P0 FADD.FTZ R171, R132, R171 ;  /* 0x000000ab84ab0221 */ /* 0x000fce0000010000 */
.L_x_19478:
[----:B------:R-:W-:Y:S05]  /*11b0*/  BSYNC B0 ;  /* 0x0000000000007941 */ /* 0x000fea0003800000 */
.L_x_19476:
[----:B------:R-:W-:Y:S04]  /*11c0*/  BSSY B0, `(.L_x_19479) ;  /* 0x000000b000007945 */ /* 0x000fe80003800000 */
[----:B------:R-:W-:Y:S05]  /*11d0*/  @P3 BRA `(.L_x_19480) ;  /* 0x0000000000103947 */ /* 0x000fea0003800000 */
[----:B------:R-:W-:Y:S01]  /*11e0*/  HFMA2.MMA R173, -RZ, RZ, 0, 0 ;  /* 0x00000000ffad7435 */ /* 0x000fe200000001ff */
[----:B------:R-:W-:Y:S10]  /*11f0*/  @!P0 BRA `(.L_x_19481) ;  /* 0x00000000001c8947 */ /* 0x000ff40003800000 */
[----:B-----5:R-:W-:Y:S01]  /*1200*/  HADD2.F32 R173, -RZ, R10.H1_H1 ;  /* 0x3000000affad7230 */ /* 0x020fe20000004100 */
[----:B------:R-:W-:Y:S06]  /*1210*/  BRA `(.L_x_19481) ;  /* 0x0000000000147947 */ /* 0x000fec0003800000 */
.L_x_19480:
[----:B-----5:R-:W-:Y:S02]  /*1220*/  HADD2.F32 R132, -RZ, R6.H1_H1 ;  /* 0x30000006ff847230 */ /* 0x020fe40000004100 */
[----:B------:R-:W-:-:S03]  /*1230*/  @P0 HADD2.F32 R134, -RZ, R10.H1_H1 ;  /* 0x3000000aff860230 */ /* 0x000fc60000004100 */
[----:B------:R-:W-:-:S04]  /*1240*/  FMUL.FTZ R132, R132, UR8 ;  /* 0x0000000884847c20 */ /* 0x000fc80008410000 */
[----:B------:R-:W-:-:S04]  /*1250*/  FMUL.FTZ R173, R37, R132 ;  /* 0x0000008425ad7220 */ /* 0x000fc80000410000 */
[----:B------:R-:W-:-:S07]  /*1260*/  @P0 FADD.FTZ R173, R134, R173 ;  /* 0x000000ad86ad0221 */ /* 0x000fce0000010000 */
.L_x_19481:
[----:B------:R-:W-:Y:S05]  /*1270*/  BSYNC B0 ;  /* 0x0000000000007941 */ /* 0x000fea0003800000 */
.L_x_19479:
[----:B------:R-:W-:Y:S04]  /*1280*/  BSSY B0, `(.L_x_19482) ;  /* 0x000000b000007945 */ /* 0x000fe80003800000 */
[----:B------:R-:W-:Y:S05]  /*1290*/  @P3 BRA `(.L_x_19483) ;  /* 0x0000000000103947 */ /* 0x000fea0003800000 */
[----:B------:R-:W-:Y:S01]  /*12a0*/  MOV R175, RZ ;  /* 0x000000ff00af7202 */ /* 0x000fe20000000f00 */
[----:B------:R-:W-:Y:S06]  /*12b0*/  @!P0 BRA `(.L_x_19484) ;  /* 0x00000000001c8947 */ /* 0x000fec0003800000 */
[----:B-----5:R-:W-:Y:S01]  /*12c0*/  HADD2.F32 R175, -RZ, R11.H0_H0 ;  /* 0x2000000bffaf7230 */ /* 0x020fe20000004100 */
[----:B------:R-:W-:Y:S06]  /*12d0*/  BRA `(.L_x_19484) ;  /* 0x0000000000147947 */ /* 0x000fec0003800000 */
.L_x_19483:
[----:B-----5:R-:W-:-:S05]  /*12e0*/  HADD2.F32 R132, -RZ, R7.H0_H0 ;  /* 0x20000007ff847230 */ /* 0x020fca0000004100 */
[----:B------:R-:W-:Y:S01]  /*12f0*/  FMUL.FTZ R175, R132, UR8 ;  /* 0x0000000884af7c20 */ /* 0x000fe20008410000 */
[----:B------:R-:W-:-:S03]  /*1300*/  @P0 HADD2.F32 R132, -RZ, R11.H0_H0 ;  /* 0x2000000bff840230 */ /* 0x000fc60000004100 */
[----:B------:R-:W-:-:S04]  /*1310*/  FMUL.FTZ R175, R38, R175 ;  /* 0x000000af26af7220 */ /* 0x000fc80000410000 */
[----:B------:R-:W-:-:S07]  /*1320*/  @P0 FADD.FTZ R175, R132, R175 ;  /* 0x000000af84af0221 */ /* 0x000fce0000010000 */
.L_x_19484:
[----:B------:R-:W-:Y:S05]  /*1330*/  BSYNC B0 ;  /* 0x0000000000007941 */ /* 0x000fea0003800000 */
.L_x_19482:
[----:B------:R-:W-:Y:S04]  /*1340*/  BSSY B0, `(.L_x_19485) ;  /* 0x000000b000007945 */ /* 0x000fe80003800000 */
[----:B------:R-:W-:Y:S05]  /*1350*/  @P3 BRA `(.L_x_19486) ;  /* 0x0000000000103947 */ /* 0x000fea0003800000 */
[----:B------:R-:W-:Y:S01]  /*1360*/  HFMA2.MMA R177, -RZ, RZ, 0, 0 ;  /* 0x00000000ffb17435 */ /* 0x000fe200000001ff */
[----:B------:R-:W-:Y:S10]  /*1370*/  @!P0 BRA `(.L_x_19487) ;  /* 0x00000000001c8947 */ /* 0x000ff40003800000 */
[----:B-----5:R-:W-:Y:S01]  /*1380*/  HADD2.F32 R177, -RZ, R11.H1_H1 ;  /* 0x3000000bffb17230 */ /* 0x020fe20000004100 */
[----:B------:R-:W-:Y:S06]  /*1390*/  BRA `(.L_x_19487) ;  /* 0x0000000000147947 */ /* 0x000fec0003800000 */
.L_x_19486:
[----:B-----5:R-:W-:Y:S02]  /*13a0*/  HADD2.F32 R132, -RZ, R7.H1_H1 ;  /* 0x30000007ff847230 */ /* 0x020fe40000004100 */
[----:B------:R-:W-:-:S03]  /*13b0*/  @P0 HADD2.F32 R134, -RZ, R11.H1_H1 ;  /* 0x3000000bff860230 */ /* 0x000fc60000004100 */
[----:B------:R-:W-:-:S04]  /*13c0*/  FMUL.FTZ R132, R132, UR8 ;  /* 0x0000000884847c20 */ /* 0x000fc80008410000 */
[----:B------:R-:W-:-:S04]  /*13d0*/  FMUL.FTZ R177, R39, R132 ;  /* 0x0000008427b17220 */ /* 0x000fc80000410000 */
[----:B------:R-:W-:-:S07]  /*13e0*/  @P0 FADD.FTZ R177, R134, R177 ;  /* 0x000000b186b10221 */ /* 0x000fce0000010000 */
.L_x_19487:
[----:B------:R-:W-:Y:S05]  /*13f0*/  BSYNC B0 ;  /* 0x0000000000007941 */ /* 0x000fea0003800000 */
.L_x_19485:
[----:B------:R-:W0:Y:S01]  /*1400*/  @P2 LDC.64 R180, c[0x0][0x220] ;  /* 0x00008800ffb42b82 */ /* 0x000e220000000a00 */
[----:B------:R-:W-:Y:S01]  /*1410*/  @P2 IADD3 R185, R148, 0x100, RZ ;  /* 0x0000010094b92810 */ /* 0x000fe20007ffe0ff */
[----:B------:R-:W-:Y:S01]  /*1420*/  IMAD.WIDE.U32 R178, R179, 0x10, R142 ;  /* 0x00000010b3b27825 */ /* 0x000fe200078e008e */
[----:B------:R-:W-:Y:S02]  /*1430*/  IADD3 R195, R161, 0x100, RZ ;  /* 0x00000100a1c37810 */ /* 0x000fe40007ffe0ff */
        /* <DEDUP_REMOVED lines=16> */
.L_x_19489:
[----:B--2--5:R-:W-:-:S05]  /*1540*/  HADD2.F32 R132, -RZ, R4.H0_H0 ;  /* 0x20000004ff847230 */ /* 0x024fca0000004100 */
[----:B------:R-:W-:Y:S01]  /*1550*/  FMUL.FTZ R179, R132, UR8 ;  /* 0x0000000884b37c20 */ /* 0x000fe20008410000 */
[----:B------:R-:W-:-:S03]  /*1560*/  @P0 HADD2.F32 R132, -RZ, R8.H0_H0 ;  /* 0x20000008ff840230 */ /* 0x000fc60000004100 */
[----:B------:R-:W-:-:S04]  /*1570*/  FMUL.FTZ R179, R32, R179 ;  /* 0x000000b320b37220 */ /* 0x000fc80000410000 */
[----:B------:R-:W-:-:S07]  /*1580*/  @P0 FADD.FTZ R179, R132, R179 ;  /* 0x000000b384b30221 */ /* 0x000fce0000010000 */
.L_x_19490:
[----:B------:R-:W-:Y:S05]  /*1590*/  BSYNC B0 ;  /* 0x0000000000007941 */ /* 0x000fea0003800000 */
.L_x_19488:
[----:B------:R-:W-:Y:S04]  /*15a0*/  BSSY B0, `(.L_x_19491) ;  /* 0x000000b000007945 */ /* 0x000fe80003800000 */
[----:B------:R-:W-:Y:S05]  /*15b0*/  @P3 BRA `(.L_x_19492) ;  /* 0x0000000000103947 */ /* 0x000fea0003800000 */
[----:B------:R-:W-:Y:S01]  /*15c0*/  HFMA2.MMA R181, -RZ, RZ, 0, 0 ;  /* 0x00000000ffb57435 */ /* 0x000fe200000001ff */
[----:B------:R-:W-:Y:S10]  /*15d0*/  @!P0 BRA `(.L_x_19493) ;  /* 0x00000000001c8947 */ /* 0x000ff40003800000 */
[----:B-----5:R-:W-:Y:S01]  /*15e0*/  HADD2.F32 R181, -RZ, R8.H1_H1 ;  /* 0x30000008ffb57230 */ /* 0x020fe20000004100 */
[----:B------:R-:W-:Y:S06]  /*15f0*/  BRA `(.L_x_19493) ;  /* 0x0000000000147947 */ /* 0x000fec0003800000 */
.L_x_19492:
[----:B-----5:R-:W-:Y:S02]  /*1600*/  HADD2.F32 R132, -RZ, R4.H1_H1 ;  /* 0x30000004ff847230 */ /* 0x020fe40000004100 */
[----:B------:R-:W-:-:S03]  /*1610*/  @P0 HADD2.F32 R134, -RZ, R8.H1_H1 ;  /* 0x30000008ff860230 */ /* 0x000fc60000004100 */
[----:B------:R-:W-:-:S04]  /*1620*/  FMUL.FTZ R132, R132, UR8 ;  /* 0x0000000884847c20 */ /* 0x000fc80008410000 */
[----:B------:R-:W-:-:S04]  /*1630*/  FMUL.FTZ R181, R33, R132 ;  /* 0x0000008421b57220 */ /* 0x000fc80000410000 */
[----:B------:R-:W-:-:S07]  /*1640*/  @P0 FADD.FTZ R181, R134, R181 ;  /* 0x000000b586b50221 */ /* 0x000fce0000010000 */
.L_x_19493:
[----:B------:R-:W-:Y:S05]  /*1650*/  BSYNC B0 ;  /* 0x0000000000007941 */ /* 0x000fea0003800000 */
.L_x_19491:
[----:B------:R-:W-:Y:S04]  /*1660*/  BSSY B0, `(.L_x_19494) ;  /* 0x000000b000007945 */ /* 0x000fe80003800000 */
[----:B------:R-:W-:Y:S05]  /*1670*/  @P3 BRA `(.L_x_19495) ;  /* 0x0000000000103947 */ /* 0x000fea0003800000 */
[----:B------:R-:W-:Y:S01]  /*1680*/  MOV R183, RZ ;  /* 0x000000ff00b77202 */ /* 0x000fe20000000f00 */
[----:B------:R-:W-:Y:S06]  /*1690*/  @!P0 BRA `(.L_x_19496) ;  /* 0x00000000001c8947 */ /* 0x000fec0003800000 */
[----:B-----5:R-:W-:Y:S01]  /*16a0*/  HADD2.F32 R183, -RZ, R9.H0_H0 ;  /* 0x20000009ffb77230 */ /* 0x020fe20000004100 */
[----:B------:R-:W-:Y:S06]  /*16b0*/  BRA `(.L_x_19496) ;  /* 0x0000000000147947 */ /* 0x000fec0003800000 */
.L_x_19495:
[----:B-----5:R-:W-:-:S05]  /*16c0*/  HADD2.F32 R132, -RZ, R5.H0_H0 ;  /* 0x20000005ff847230 */ /* 0x020fca0000004100 */
[----:B------:R-:W-:Y:S01]  /*16d0*/  FMUL.FTZ R183, R132, UR8 ;  /* 0x0000000884b77c20 */ /* 0x000fe20008410000 */
[----:B------:R-:W-:-:S03]  /*16e0*/  @P0 HADD2.F32 R132, -RZ, R9.H0_H0 ;  /* 0x20000009ff840230 */ /* 0x000fc60000004100 */
[----:B------:R-:W-:-:S04]  /*16f0*/  FMUL.FTZ R183, R34, R183 ;  /* 0x000000b722b77220 */ /* 0x000fc80000410000 */
[----:B------:R-:W-:-:S07]  /*1700*/  @P0 FADD.FTZ R183, R132, R183 ;  /* 0x000000b784b70221 */ /* 0x000fce0000010000 */
.L_x_19496:
[----:B------:R-:W-:Y:S05]  /*1710*/  BSYNC B0 ;  /* 0x0000000000007941 */ /* 0x000fea0003800000 */
.L_x_19494:
[----:B------:R-:W-:Y:S04]  /*1720*/  BSSY B0, `(.L_x_19497) ;  /* 0x000000b000007945 */ /* 0x000fe80003800000 */
[----:B------:R-:W-:Y:S05]  /*1730*/  @P3 BRA `(.L_x_19498) ;  /* 0x0000000000103947 */ /* 0x000fea0003800000 */
[----:B------:R-:W-:Y:S01]  /*1740*/  HFMA2.MMA R185, -RZ, RZ, 0, 0 ;  /* 0x00000000ffb97435 */ /* 0x000fe200000001ff */
[----:B------:R-:W-:Y:S10]  /*1750*/  @!P0 BRA `(.L_x_19499) ;  /* 0x00000000001c8947 */ /* 0x000ff40003800000 */
[----:B-----5:R-:W-:Y:S01]  /*1760*/  HADD2.F32 R185, -RZ, R9.H1_H1 ;  /* 0x30000009ffb97230 */ /* 0x020fe20000004100 */
[----:B------:R-:W-:Y:S06]  /*1770*/  BRA `(.L_x_19499) ;  /* 0x0000000000147947 */ /* 0x000fec0003800000 */
.L_x_19498:
[----:B-----5:R-:W-:Y:S02]  /*1780*/  HADD2.F32 R132, -RZ, R5.H1_H1 ;  /* 0x30000005ff847230 */ /* 0x020fe40000004100 */
[----:B------:R-:W-:-:S03]  /*1790*/  @P0 HADD2.F32 R134, -RZ, R9.H1_H1 ;  /* 0x30000009ff860230 */ /* 0x000fc60000004100 */
[----:B------:R-:W-:-:S04]  /*17a0*/  FMUL.FTZ R132, R132, UR8 ;  /* 0x0000000884847c20 */ /* 0x000fc80008410000 */
[----:B------:R-:W-:-:S04]  /*17b0*/  FMUL.FTZ R185, R35, R132 ;  /* 0x0000008423b97220 */ /* 0x000fc80000410000 */
[----:B------:R-:W-:-:S07]  /*17c0*/  @P0 FADD.FTZ R185, R134, R185 ;  /* 0x000000b986b90221 */ /* 0x000fce0000010000 */
.L_x_19499:
[----:B------:R-:W-:Y:S05]  /*17d0*/  BSYNC B0 ;  /* 0x0000000000007941 */ /* 0x000fea0003800000 */
.L_x_19497:
[----:B------:R-:W-:Y:S04]  /*17e0*/  BSSY B0, `(.L_x_19500) ;  /* 0x000000b000007945 */ /* 0x000fe80003800000 */
[----:B------:R-:W-:Y:S05]  /*17f0*/  @P3 BRA `(.L_x_19501) ;  /* 0x0000000000103947 */ /* 0x000fea0003800000 */
[----:B------:R-:W-:Y:S01]  /*1800*/  MOV R187, RZ ;  /* 0x000000ff00bb7202 */ /* 0x000fe20000000f00 */
[----:B------:R-:W-:Y:S06]  /*1810*/  @!P0 BRA `(.L_x_19502) ;  /* 0x00000000001c8947 */ /* 0x000fec0003800000 */
[----:B-----5:R-:W-:Y:S01]  /*1820*/  HADD2.F32 R187, -RZ, R10.H0_H0 ;  /* 0x2000000affbb7230 */ /* 0x020fe20000004100 */
[----:B------:R-:W-:Y:S06]  /*1830*/  BRA `(.L_x_19502) ;  /* 0x0000000000147947 */ /* 0x000fec0003800000 */
.L_x_19501:
[----:B-----5:R-:W-:-:S05]  /*1840*/  HADD2.F32 R132, -RZ, R6.H0_H0 ;  /* 0x20000006ff847230 */ /* 0x020fca0000004100 */
[----:B------:R-:W-:Y:S01]  /*1850*/  FMUL.FTZ R187, R132, UR8 ;  /* 0x0000000884bb7c20 */ /* 0x000fe20008410000 */
[----:B------:R-:W-:-:S03]  /*1860*/  @P0 HADD2.F32 R132, -RZ, R10.H0_H0 ;  /* 0x2000000aff840230 */ /* 0x000fc60000004100 */
[----:B------:R-:W-:-:S04]  /*1870*/  FMUL.FTZ R187, R28, R187 ;  /* 0x000000bb1cbb7220 */ /* 0x000fc80000410000 */
[----:B------:R-:W-:-:S07]  /*1880*/  @P0 FADD.FTZ R187, R132, R187 ;  /* 0x000000bb84bb0221 */ /* 0x000fce0000010000 */
.L_x_19502:
[----:B------:R-:W-:Y:S05]  /*1890*/  BSYNC B0 ;  /* 0x0000000000007941 */ /* 0x000fea0003800000 */
.L_x_19500:
[----:B------:R-:W-:Y:S04]  /*18a0*/  BSSY B0, `(.L_x_19503) ;  /* 0x000000b000007945 */ /* 0x000fe80003800000 */
[----:B------:R-:W-:Y:S05]  /*18b0*/  @P3 BRA `(.L_x_19504) ;  /* 0x0000000000103947 */ /* 0x000fea0003800000 */
[----:B------:R-:W-:Y:S01]  /*18c0*/  HFMA2.MMA R189, -RZ, RZ, 0, 0 ;  /* 0x00000000ffbd7435 */ /* 0x000fe200000001ff */
[----:B------:R-:W-:Y:S10]  /*18d0*/  @!P0 BRA `(.L_x_19505) ;  /* 0x00000000001c8947 */ /* 0x000ff40003800000 */
[----:B-----5:R-:W-:Y:S01]  /*18e0*/  HADD2.F32 R189, -RZ, R10.H1_H1 ;  /* 0x3000000affbd7230 */ /* 0x020fe20000004100 */
[----:B------:R-:W-:Y:S06]  /*18f0*/  BRA `(.L_x_19505) ;  /* 0x0000000000147947 */ /* 0x000fec0003800000 */
.L_x_19504:
[----:B-----5:R-:W-:Y:S02]  /*1900*/  HADD2.F32 R132, -RZ, R6.H1_H1 ;  /* 0x30000006ff847230 */ /* 0x020fe40000004100 */
[----:B------:R-:W-:-:S03]  /*1910*/  @P0 HADD2.F32 R134, -RZ, R10.H1_H1 ;  /* 0x3000000aff860230 */ /* 0x000fc60000004100 */
[----:B------:R-:W-:-:S04]  /*1920*/  FMUL.FTZ R132, R132, UR8 ;  /* 0x0000000884847c20 */ /* 0x000fc80008410000 */
[----:B------:R-:W-:-:S04]  /*1930*/  FMUL.FTZ R189, R29, R132 ;  /* 0x000000841dbd7220 */ /* 0x000fc80000410000 */
[----:B------:R-:W-:-:S07]  /*1940*/  @P0 FADD.FTZ R189, R134, R189 ;  /* 0x000000bd86bd0221 */ /* 0x000fce0000010000 */
.L_x_19505:
[----:B------:R-:W-:Y:S05]  /*1950*/  BSYNC B0 ;  /* 0x0000000000007941 */ /* 0x000fea0003800000 */
.L_x_19503:
[----:B------:R-:W-:Y:S04]  /*1960*/  BSSY B0, `(.L_x_19506) ;  /* 0x000000b000007945 */ /* 0x000fe80003800000 */
[----:B------:R-:W-:Y:S05]  /*1970*/  @P3 BRA `(.L_x_19507) ;  /* 0x0000000000103947 */ /* 0x000fea0003800000 */
[----:B------:R-:W-:Y:S01]  /*1980*/  MOV R191, RZ ;  /* 0x000000ff00bf7202 */ /* 0x000fe20000000f00 */
[----:B------:R-:W-:Y:S06]  /*1990*/  @!P0 BRA `(.L_x_19508) ;  /* 0x00000000001c8947 */ /* 0x000fec0003800000 */
[----:B-----5:R-:W-:Y:S01]  /*19a0*/  HADD2.F32 R191, -RZ, R11.H0_H0 ;  /* 0x2000000bffbf7230 */ /* 0x020fe20000004100 */
[----:B------:R-:W-:Y:S06]  /*19b0*/  BRA `(.L_x_19508) ;  /* 0x0000000000147947 */ /* 0x000fec0003800000 */
.L_x_19507:
[----:B-----5:R-:W-:-:S05]  /*19c0*/  HADD2.F32 R132, -RZ, R7.H0_H0 ;  /* 0x20000007ff847230 */ /* 0x020fca0000004100 */
[----:B------:R-:W-:Y:S01]  /*19d0*/  FMUL.FTZ R191, R132, UR8 ;  /* 0x0000000884bf7c20 */ /* 0x000fe20008410000 */
[----:B------:R-:W-:-:S03]  /*19e0*/  @P0 HADD2.F32 R132, -RZ, R11.H0_H0 ;  /* 0x2000000bff840230 */ /* 0x000fc60000004100 */
[----:B------:R-:W-:-:S04]  /*19f0*/  FMUL.FTZ R191, R30, R191 ;  /* 0x000000bf1ebf7220 */ /* 0x000fc80000410000 */
[----:B------:R-:W-:-:S07]  /*1a00*/  @P0 FADD.FTZ R191, R132, R191 ;  /* 0x000000bf84bf0221 */ /* 0x000fce0000010000 */
.L_x_19508:
[----:B------:R-:W-:Y:S05]  /*1a10*/  BSYNC B0 ;  /* 0x0000000000007941 */ /* 0x000fea0003800000 */
.L_x_19506:
[----:B------:R-:W-:Y:S04]  /*1a20*/  BSSY B0, `(.L_x_19509) ;  /* 0x000000b000007945 */ /* 0x000fe80003800000 */
[----:B------:R-:W-:Y:S05]  /*1a30*/  @P3 BRA `(.L_x_19510) ;  /* 0x0000000000103947 */ /* 0x000fea0003800000 */
[----:B------:R-:W-:Y:S01]  /*1a40*/  HFMA2.MMA R193, -RZ, RZ, 0, 0 ;  /* 0x00000000ffc17435 */ /* 0x000fe200000001ff */
[----:B------:R-:W-:Y:S10]  /*1a50*/  @!P0 BRA `(.L_x_19511) ;  /* 0x00000000001c8947 */ /* 0x000ff40003800000 */
[----:B-----5:R-:W-:Y:S01]  /*1a60*/  HADD2.F32 R193, -RZ, R11.H1_H1 ;  /* 0x3000000bffc17230 */ /* 0x020fe20000004100 */
[----:B------:R-:W-:Y:S06]  /*1a70*/  BRA `(.L_x_19511) ;  /* 0x0000000000147947 */ /* 0x000fec0003800000 */
.L_x_19510:
[----:B-----5:R-:W-:Y:S02]  /*1a80*/  HADD2.F32 R132, -RZ, R7.H1_H1 ;  /* 0x30000007ff847230 */ /* 0x020fe40000004100 */
[----:B------:R-:W-:-:S03]  /*1a90*/  @P0 HADD2.F32 R134, -RZ, R11.H1_H1 ;  /* 0x3000000bff860230 */ /* 0x000fc60000004100 */
[----:B------:R-:W-:-:S04]  /*1aa0*/  FMUL.FTZ R132, R132, UR8 ;  /* 0x0000000884847c20 */ /* 0x000fc80008410000 */
[----:B------:R-:W-:-:S04]  /*1ab0*/  FMUL.FTZ R193, R31, R132 ;  /* 0x000000841fc17220 */ /* 0x000fc80000410000 */
[----:B------:R-:W-:-:S07]  /*1ac0*/  @P0 FADD.FTZ R193, R134, R193 ;  /* 0x000000c186c10221 */ /* 0x000fce0000010000 */
.L_x_19511:
[----:B------:R-:W-:Y:S05]  /*1ad0*/  BSYNC B0 ;  /* 0x0000000000007941 */ /* 0x000fea0003800000 */
.L_x_19509:
        /* <DEDUP_REMOVED lines=20> */
.L_x_19513:
[----:B--2--5:R-:W-:-:S05]  /*1c20*/  HADD2.F32 R132, -RZ, R4.H0_H0 ;  /* 0x20000004ff847230 */ /* 0x024fca0000004100 */
[----:B------:R-:W-:Y:S01]  /*1c30*/  FMUL.FTZ R195, R132, UR8 ;  /* 0x0000000884c37c20 */ /* 0x000fe20008410000 */
[----:B------:R-:W-:-:S03]  /*1c40*/  @P0 HADD2.F32 R132, -RZ, R8.H0_H0 ;  /* 0x20000008ff840230 */ /* 0x000fc60000004100 */
[----:B------:R-:W-:-:S04]  /*1c50*/  FMUL.FTZ R195, R24, R195 ;  /* 0x000000c318c37220 */ /* 0x000fc80000410000 */
[----:B------:R-:W-:-:S07]  /*1c60*/  @P0 FADD.FTZ R195, R132, R195 ;  /* 0x000000c384c30221 */ /* 0x000fce0000010000 */
.L_x_19514:
[----:B------:R-:W-:Y:S05]  /*1c70*/  BSYNC B0 ;  /* 0x0000000000007941 */ /* 0x000fea0003800000 */
.L_x_19512:
[----:B------:R-:W-:Y:S04]  /*1c80*/  BSSY B0, `(.L_x_19515) ;  /* 0x000000b000007945 */ /* 0x000fe80003800000 */
[----:B------:R-:W-:Y:S05]  /*1c90*/  @P3 BRA `(.L_x_19516) ;  /* 0x0000000000103947 */ /* 0x000fea0003800000 */
[----:B------:R-:W-:Y:S01]  /*1ca0*/  HFMA2.MMA R197, -RZ, RZ, 0, 0 ;  /* 0x00000000ffc57435 */ /* 0x000fe200000001ff */
[----:B------:R-:W-:Y:S10]  /*1cb0*/  @!P0 BRA `(.L_x_19517) ;  /* 0x00000000001c8947 */ /* 0x000ff40003800000 */
[----:B-----5:R-:W-:Y:S01]  /*1cc0*/  HADD2.F32 R197, -RZ, R8.H1_H1 ;  /* 0x30000008ffc57230 */ /* 0x020fe20000004100 */
[----:B------:R-:W-:Y:S06]  /*1cd0*/  BRA `(.L_x_19517) ;  /* 0x0000000000147947 */ /* 0x000fec0003800000 */
.L_x_19516:
[----:B-----5:R-:W-:Y:S02]  /*1ce0*/  HADD2.F32 R132, -RZ, R4.H1_H1 ;  /* 0x30000004ff847230 */ /* 0x020fe40000004100 */
[----:B------:R-:W-:-:S03]  /*1cf0*/  @P0 HADD2.F32 R134, -RZ, R8.H1_H1 ;  /* 0x30000008ff860230 */ /* 0x000fc60000004100 */
[----:B------:R-:W-:-:S04]  /*1d00*/  FMUL.FTZ R132, R132, UR8 ;  /* 0x0000000884847c20 */ /* 0x000fc80008410000 */
[----:B------:R-:W-:-:S04]  /*1d10*/  FMUL.FTZ R197, R25, R132 ;  /* 0x0000008419c57220 */ /* 0x000fc80000410000 */
[----:B------:R-:W-:-:S07]  /*1d20*/  @P0 FADD.FTZ R197, R134, R197 ;  /* 0x000000c586c50221 */ /* 0x000fce0000010000 */
.L_x_19517:
[----:B------:R-:W-:Y:S05]  /*1d30*/  BSYNC B0 ;  /* 0x0000000000007941 */ /* 0x000fea0003800000 */
.L_x_19515:
[----:B------:R-:W-:Y:S04]  /*1d40*/  BSSY B0, `(.L_x_19518) ;  /* 0x000000b000007945 */ /* 0x000fe80003800000 */
[----:B------:R-:W-:Y:S05]  /*1d50*/  @P3 BRA `(.L_x_19519) ;  /* 0x0000000000103947 */ /* 0x000fea0003800000 */
[----:B------:R-:W-:Y:S01]  /*1d60*/  MOV R199, RZ ;  /* 0x000000ff00c77202 */ /* 0x000fe20000000f00 */
[----:B------:R-:W-:Y:S06]  /*1d70*/  @!P0 BRA `(.L_x_19520) ;  /* 0x00000000001c8947 */ /* 0x000fec0003800000 */
[----:B-----5:R-:W-:Y:S01]  /*1d80*/  HADD2.F32 R199, -RZ, R9.H0_H0 ;  /* 0x20000009ffc77230 */ /* 0x020fe20000004100 */
[----:B------:R-:W-:Y:S06]  /*1d90*/  BRA `(.L_x_19520) ;  /* 0x0000000000147947 */ /* 0x000fec0003800000 */
.L_x_19519:
[----:B-----5:R-:W-:-:S05]  /*1da0*/  HADD2.F32 R132, -RZ, R5.H0_H0 ;  /* 0x20000005ff847230 */ /* 0x020fca0000004100 */
[----:B------:R-:W-:Y:S01]  /*1db0*/  FMUL.FTZ R199, R132, UR8 ;  /* 0x0000000884c77c20 */ /* 0x000fe20008410000 */
[----:B------:R-:W-:-:S03]  /*1dc0*/  @P0 HADD2.F32 R132, -RZ, R9.H0_H0 ;  /* 0x20000009ff840230 */ /* 0x000fc60000004100 */
[----:B------:R-:W-:-:S04]  /*1dd0*/  FMUL.FTZ R199, R26, R199 ;  /* 0x000000c71ac77220 */ /* 0x000fc80000410000 */
[----:B------:R-:W-:-:S07]  /*1de0*/  @P0 FADD.FTZ R199, R132, R199 ;  /* 0x000000c784c70221 */ /* 0x000fce0000010000 */
.L_x_19520:
[----:B------:R-:W-:Y:S05]  /*1df0*/  BSYNC B0 ;  /* 0x0000000000007941 */ /* 0x000fea0003800000 */
.L_x_19518:
[----:B------:R-:W-:Y:S04]  /*1e00*/  BSSY B0, `(.L_x_19521) ;  /* 0x000000b000007945 */ /* 0x000fe80003800000 */
[----:B------:R-:W-:Y:S05]  /*1e10*/  @P3 BRA `(.L_x_19522) ;  /* 0x0000000000103947 */ /* 0x000fea0003800000 */
[----:B------:R-:W-:Y:S01]  /*1e20*/  HFMA2.MMA R201, -RZ, RZ, 0, 0 ;  /* 0x00000000ffc97435 */ /* 0x000fe200000001ff */
[----:B------:R-:W-:Y:S10]  /*1e30*/  @!P0 BRA `(.L_x_19523) ;  /* 0x00000000001c8947 */ /* 0x000ff40003800000 */
[----:B-----5:R-:W-:Y:S01]  /*1e40*/  HADD2.F32 R201, -RZ, R9.H1_H1 ;  /* 0x30000009ffc97230 */ /* 0x020fe20000004100 */
[----:B------:R-:W-:Y:S06]  /*1e50*/  BRA `(.L_x_19523) ;  /* 0x0000000000147947 */ /* 0x000fec0003800000 */
.L_x_19522:
[----:B-----5:R-:W-:Y:S02]  /*1e60*/  HADD2.F32 R132, -RZ, R5.H1_H1 ;  /* 0x30000005ff847230 */ /* 0x020fe40000004100 */
[----:B------:R-:W-:-:S03]  /*1e70*/  @P0 HADD2.F32 R134, -RZ, R9.H1_H1 ;  /* 0x30000009ff860230 */ /* 0x000fc60000004100 */
[----:B------:R-:W-:-:S04]  /*1e80*/  FMUL.FTZ R132, R132, UR8 ;  /* 0x0000000884847c20 */ /* 0x000fc80008410000 */
[----:B------:R-:W-:-:S04]  /*1e90*/  FMUL.FTZ R201, R27, R132 ;  /* 0x000000841bc97220 */ /* 0x000fc80000410000 */
[----:B------:R-:W-:-:S07]  /*1ea0*/  @P0 FADD.FTZ R201, R134, R201 ;  /* 0x000000c986c90221 */ /* 0x000fce0000010000 */
.L_x_19523:
[----:B------:R-:W-:Y:S05]  /*1eb0*/  BSYNC B0 ;  /* 0x0000000000007941 */ /* 0x000fea0003800000 */
.L_x_19521:
[----:B------:R-:W-:Y:S04]  /*1ec0*/  BSSY B0, `(.L_x_19524) ;  /* 0x000000b000007945 */ /* 0x000fe80003800000 */
[----:B------:R-:W-:Y:S05]  /*1ed0*/  @P3 BRA `(.L_x_19525) ;  /* 0x0000000000103947 */ /* 0x000fea0003800000 */
[----:B------:R-:W-:Y:S01]  /*1ee0*/  MOV R203, RZ ;  /* 0x000000ff00cb7202 */ /* 0x000fe20000000f00 */
[----:B------:R-:W-:Y:S06]  /*1ef0*/  @!P0 BRA `(.L_x_19526) ;  /* 0x00000000001c8947 */ /* 0x000fec0003800000 */
[----:B-----5:R-:W-:Y:S01]  /*1f00*/  HADD2.F32 R203, -RZ, R10.H0_H0 ;  /* 0x2000000affcb7230 */ /* 0x020fe20000004100 */
[----:B------:R-:W-:Y:S06]  /*1f10*/  BRA `(.L_x_19526) ;  /* 0x0000000000147947 */ /* 0x000fec0003800000 */
.L_x_19525:
[----:B-----5:R-:W-:-:S05]  /*1f20*/  HADD2.F32 R132, -RZ, R6.H0_H0 ;  /* 0x20000006ff847230 */ /* 0x020fca0000004100 */
[----:B------:R-:W-:Y:S01]  /*1f30*/  FMUL.FTZ R203, R132, UR8 ;  /* 0x0000000884cb7c20 */ /* 0x000fe20008410000 */
[----:B------:R-:W-:-:S03]  /*1f40*/  @P0 HADD2.F32 R132, -RZ, R10.H0_H0 ;  /* 0x2000000aff840230 */ /* 0x000fc60000004100 */
[----:B------:R-:W-:-:S04]  /*1f50*/  FMUL.FTZ R203, R20, R203 ;  /* 0x000000cb14cb7220 */ /* 0x000fc80000410000 */
[----:B------:R-:W-:-:S07]  /*1f60*/  @P0 FADD.FTZ R203, R132, R203 ;  /* 0x000000cb84cb0221 */ /* 0x000fce0000010000 */
.L_x_19526:
[----:B------:R-:W-:Y:S05]  /*1f70*/  BSYNC B0 ;  /* 0x0000000000007941 */ /* 0x000fea0003800000 */
.L_x_19524:
[----:B------:R-:W-:Y:S04]  /*1f80*/  BSSY B0, `(.L_x_19527) ;  /* 0x000000b000007945 */ /* 0x000fe80003800000 */
[----:B------:R-:W-:Y:S05]  /*1f90*/  @P3 BRA `(.L_x_19528) ;  /* 0x0000000000103947 */ /* 0x000fea0003800000 */
[----:B------:R-:W-:Y:S01]  /*1fa0*/  HFMA2.MMA R205, -RZ, RZ, 0, 0 ;  /* 0x00000000ffcd7435 */ /* 0x000fe200000001ff */
[----:B------:R-:W-:Y:S10]  /*1fb0*/  @!P0 BRA `(.L_x_19529) ;  /* 0x00000000001c8947 */ /* 0x000ff40003800000 */
[----:B-----5:R-:W-:Y:S01]  /*1fc0*/  HADD2.F32 R205, -RZ, R10.H1_H1 ;  /* 0x3000000affcd7230 */ /* 0x020fe20000004100 */
[----:B------:R-:W-:Y:S06]  /*1fd0*/  BRA `(.L_x_19529) ;  /* 0x0000000000147947 */ /* 0x000fec0003800000 */
.L_x_19528:
[----:B-----5:R-:W-:Y:S02]  /*1fe0*/  HADD2.F32 R132, -RZ, R6.H1_H1 ;  /* 0x30000006ff847230 */ /* 0x020fe40000004100 */
[----:B------:R-:W-:-:S03]  /*1ff0*/  @P0 HADD2.F32 R134, -RZ, R10.H1_H1 ;  /* 0x3000000aff860230 */ /* 0x000fc60000004100 */
[----:B------:R-:W-:-:S04]  /*2000*/  FMUL.FTZ R132, R132, UR8 ;  /* 0x0000000884847c20 */ /* 0x000fc80008410000 */
[----:B------:R-:W-:-:S04]  /*2010*/  FMUL.FTZ R205, R21, R132 ;  /* 0x0000008415cd7220 */ /* 0x000fc80000410000 */
[----:B------:R-:W-:-:S07]  /*2020*/  @P0 FADD.FTZ R205, R134, R205 ;  /* 0x000000cd86cd0221 */ /* 0x000fce0000010000 */
.L_x_19529:
[----:B------:R-:W-:Y:S05]  /*2030*/  BSYNC B0 ;  /* 0x0000000000007941 */ /* 0x000fea0003800000 */
.L_x_19527:
[----:B------:R-:W-:Y:S04]  /*2040*/  BSSY B0, `(.L_x_19530) ;  /* 0x000000b000007945 */ /* 0x000fe80003800000 */
[----:B------:R-:W-:Y:S05]  /*2050*/  @P3 BRA `(.L_x_19531) ;  /* 0x0000000000103947 */ /* 0x000fea0003800000 */
[----:B------:R-:W-:Y:S01]  /*2060*/  MOV R207, RZ ;  /* 0x000000ff00cf7202 */ /* 0x000fe20000000f00 */
[----:B------:R-:W-:Y:S06]  /*2070*/  @!P0 BRA `(.L_x_19532) ;  /* 0x00000000001c8947 */ /* 0x000fec0003800000 */
[----:B-----5:R-:W-:Y:S01]  /*2080*/  HADD2.F32 R207, -RZ, R11.H0_H0 ;  /* 0x2000000bffcf7230 */ /* 0x020fe20000004100 */
[----:B------:R-:W-:Y:S06]  /*2090*/  BRA `(.L_x_19532) ;  /* 0x0000000000147947 */ /* 0x000fec0003800000 */
.L_x_19531:
[----:B-----5:R-:W-:-:S05]  /*20a0*/  HADD2.F32 R132, -RZ, R7.H0_H0 ;  /* 0x20000007ff847230 */ /* 0x020fca0000004100 */
[----:B------:R-:W-:Y:S01]  /*20b0*/  FMUL.FTZ R207, R132, UR8 ;  /* 0x0000000884cf7c20 */ /* 0x000fe20008410000 */
[----:B------:R-:W-:-:S03]  /*20c0*/  @P0 HADD2.F32 R132, -RZ, R11.H0_H0 ;  /* 0x2000000bff840230 */ /* 0x000fc60000004100 */
[----:B------:R-:W-:-:S04]  /*20d0*/  FMUL.FTZ R207, R22, R207 ;  /* 0x000000cf16cf7220 */ /* 0x000fc80000410000 */
[----:B------:R-:W-:-:S07]  /*20e0*/  @P0 FADD.FTZ R207, R132, R207 ;  /* 0x000000cf84cf0221 */ /* 0x000fce0000010000 */
.L_x_19532:
[----:B------:R-:W-:Y:S05]  /*20f0*/  BSYNC B0 ;  /* 0x0000000000007941 */ /* 0x000fea0003800000 */
.L_x_19530:
[----:B------:R-:W-:Y:S04]  /*2100*/  BSSY B0, `(.L_x_19533) ;  /* 0x000000b000007945 */ /* 0x000fe80003800000 */
[----:B------:R-:W-:Y:S05]  /*2110*/  @P3 BRA `(.L_x_19534) ;  /* 0x0000000000103947 */ /* 0x000fea0003800000 */
[----:B------:R-:W-:Y:S01]  /*2120*/  HFMA2.MMA R209, -RZ, RZ, 0, 0 ;  /* 0x00000000ffd17435 */ /* 0x000fe200000001ff */
[----:B------:R-:W-:Y:S10]  /*2130*/  @!P0 BRA `(.L_x_19535) ;  /* 0x00000000001c8947 */ /* 0x000ff40003800000 */
[----:B-----5:R-:W-:Y:S01]  /*2140*/  HADD2.F32 R209, -RZ, R11.H1_H1 ;  /* 0x3000000bffd17230 */ /* 0x020fe20000004100 */
[----:B------:R-:W-:Y:S06]  /*2150*/  BRA `(.L_x_19535) ;  /* 0x0000000000147947 */ /* 0x000fec0003800000 */
.L_x_19534:
[----:B-----5:R-:W-:Y:S02]  /*2160*/  HADD2.F32 R132, -RZ, R7.H1_H1 ;  /* 0x30000007ff847230 */ /* 0x020fe40000004100 */
[----:B------:R-:W-:-:S03]  /*2170*/  @P0 HADD2.F32 R134, -RZ, R11.H1_H1 ;  /* 0x3000000bff860230 */ /* 0x000fc60000004100 */
[----:B------:R-:W-:-:S04]  /*2180*/  FMUL.FTZ R132, R132, UR8 ;  /* 0x0000000884847c20 */ /* 0x000fc80008410000 */
[----:B------:R-:W-:-:S04]  /*2190*/  FMUL.FTZ R209, R23, R132 ;  /* 0x0000008417d17220 */ /* 0x000fc80000410000 */
[----:B------:R-:W-:-:S07]  /*21a0*/  @P0 FADD.FTZ R209, R134, R209 ;  /* 0x000000d186d10221 */ /* 0x000fce0000010000 */
.L_x_19535:
[----:B------:R-:W-:Y:S05]  /*21b0*/  BSYNC B0 ;  /* 0x0000000000007941 */ /* 0x000fea0003800000 */
.L_x_19533:
[----:B------:R-:W0:Y:S01]  /*21c0*/  @P2 LDC.64 R210, c[0x0][0x220] ;  /* 0x00008800ffd22b82 */ /* 0x000e220000000a00 */
        /* <DEDUP_REMOVED lines=19> */
.L_x_19537:
[----:B--2--5:R-:W-:-:S05]  /*2300*/  HADD2.F32 R132, -RZ, R4.H0_H0 ;  /* 0x20000004ff847230 */ /* 0x024fca0000004100 */
[----:B------:R-:W-:Y:S01]  /*2310*/  FMUL.FTZ R223, R132, UR8 ;  /* 0x0000000884df7c20 */ /* 0x000fe20008410000 */
[----:B------:R-:W-:-:S03]  /*2320*/  @P0 HADD2.F32 R132, -RZ, R8.H0_H0 ;  /* 0x20000008ff840230 */ /* 0x000fc60000004100 */
[----:B------:R-:W-:-:S04]  /*2330*/  FMUL.FTZ R223, R16, R223 ;  /* 0x000000df10df7220 */ /* 0x000fc80000410000 */
[----:B------:R-:W-:-:S07]  /*2340*/  @P0 FADD.FTZ R223, R132, R223 ;  /* 0x000000df84df0221 */ /* 0x000fce0000010000 */
.L_x_19538:
[----:B------:R-:W-:Y:S05]  /*2350*/  BSYNC B0 ;  /* 0x0000000000007941 */ /* 0x000fea0003800000 */
.L_x_19536:
[----:B------:R-:W-:Y:S04]  /*2360*/  BSSY B0, `(.L_x_19539) ;  /* 0x000000b000007945 */ /* 0x000fe80003800000 */
[----:B------:R-:W-:Y:S05]  /*2370*/  @P3 BRA `(.L_x_19540) ;  /* 0x0000000000103947 */ /* 0x000fea0003800000 */
[----:B------:R-:W-:Y:S01]  /*2380*/  HFMA2.MMA R221, -RZ, RZ, 0, 0 ;  /* 0x00000000ffdd7435 */ /* 0x000fe200000001ff */
[----:B------:R-:W-:Y:S10]  /*2390*/  @!P0 BRA `(.L_x_19541) ;  /* 0x00000000001c8947 */ /* 0x000ff40003800000 */
[----:B-----5:R-:W-:Y:S01]  /*23a0*/  HADD2.F32 R221, -RZ, R8.H1_H1 ;  /* 0x30000008ffdd7230 */ /* 0x020fe20000004100 */
[----:B------:R-:W-:Y:S06]  /*23b0*/  BRA `(.L_x_19541) ;  /* 0x0000000000147947 */ /* 0x000fec0003800000 */
.L_x_19540:
[----:B--2--5:R-:W-:Y:S02]  /*23c0*/  HADD2.F32 R132, -RZ, R4.H1_H1 ;  /* 0x30000004ff847230 */ /* 0x024fe40000004100 */
[----:B------:R-:W-:-:S03]  /*23d0*/  @P0 HADD2.F32 R134, -RZ, R8.H1_H1 ;  /* 0x30000008ff860230 */ /* 0x000fc60000004100 */
[----:B------:R-:W-:-:S04]  /*23e0*/  FMUL.FTZ R132, R132, UR8 ;  /* 0x0000000884847c20 */ /* 0x000fc80008410000 */
[----:B------:R-:W-:-:S04]  /*23f0*/  FMUL.FTZ R221, R17, R132 ;  /* 0x0000008411dd7220 */ /* 0x000fc80000410000 */
[----:B------:R-:W-:-:S07]  /*2400*/  @P0 FADD.FTZ R221, R134, R221 ;  /* 0x000000dd86dd0221 */ /* 0x000fce0000010000 */
.L_x_19541:
[----:B------:R-:W-:Y:S05]  /*2410*/  BSYNC B0 ;  /* 0x0000000000007941 */ /* 0x000fea0003800000 */
.L_x_19539:
[----:B------:R-:W-:Y:S04]  /*2420*/  BSSY B0, `(.L_x_19542) ;  /* 0x000000b000007945 */ /* 0x000fe80003800000 */
[----:B------:R-:W-:Y:S05]  /*2430*/  @P3 BRA `(.L_x_19543) ;  /* 0x0000000000103947 */ /* 0x000fea0003800000 */
[----:B------:R-:W-:Y:S01]  /*2440*/  MOV R219, RZ ;  /* 0x000000ff00db7202 */ /* 0x000fe20000000f00 */
[----:B------:R-:W-:Y:S06]  /*2450*/  @!P0 BRA `(.L_x_19544) ;  /* 0x00000000001c8947 */ /* 0x000fec0003800000 */
[----:B-----5:R-:W-:Y:S01]  /*2460*/  HADD2.F32 R219, -RZ, R9.H0_H0 ;  /* 0x20000009ffdb7230 */ /* 0x020fe20000004100 */
[----:B------:R-:W-:Y:S06]  /*2470*/  BRA `(.L_x_19544) ;  /* 0x0000000000147947 */ /* 0x000fec0003800000 */
.L_x_19543:
[----:B--2--5:R-:W-:-:S05]  /*2480*/  HADD2.F32 R132, -RZ, R5.H0_H0 ;  /* 0x20000005ff847230 */ /* 0x024fca0000004100 */
[----:B------:R-:W-:Y:S01]  /*2490*/  FMUL.FTZ R219, R132, UR8 ;  /* 0x0000000884db7c20 */ /* 0x000fe20008410000 */
[----:B------:R-:W-:-:S03]  /*24a0*/  @P0 HADD2.F32 R132, -RZ, R9.H0_H0 ;  /* 0x20000009ff840230 */ /* 0x000fc60000004100 */
[----:B------:R-:W-:-:S04]  /*24b0*/  FMUL.FTZ R219, R18, R219 ;  /* 0x000000db12db7220 */ /* 0x000fc80000410000 */
[----:B------:R-:W-:-:S07]  /*24c0*/  @P0 FADD.FTZ R219, R132, R219 ;  /* 0x000000db84db0221 */ /* 0x000fce0000010000 */
.L_x_19544:
[----:B------:R-:W-:Y:S05]  /*24d0*/  BSYNC B0 ;  /* 0x0000000000007941 */ /* 0x000fea0003800000 */
.L_x_19542:
[----:B------:R-:W-:Y:S04]  /*24e0*/  BSSY B0, `(.L_x_19545) ;  /* 0x000000b000007945 */ /* 0x000fe80003800000 */
[----:B------:R-:W-:Y:S05]  /*24f0*/  @P3 BRA `(.L_x_19546) ;  /* 0x0000000000103947 */ /* 0x000fea0003800000 */
[----:B------:R-:W-:Y:S01]  /*2500*/  HFMA2.MMA R217, -RZ, RZ, 0, 0 ;  /* 0x00000000ffd97435 */ /* 0x000fe200000001ff */
[----:B------:R-:W-:Y:S10]  /*2510*/  @!P0 BRA `(.L_x_19547) ;  /* 0x00000000001c8947 */ /* 0x000ff40003800000 */
[----:B-----5:R-:W-:Y:S01]  /*2520*/  HADD2.F32 R217, -RZ, R9.H1_H1 ;  /* 0x30000009ffd97230 */ /* 0x020fe20000004100 */
[----:B------:R-:W-:Y:S06]  /*2530*/  BRA `(.L_x_19547) ;  /* 0x0000000000147947 */ /* 0x000fec0003800000 */
.L_x_19546:
[----:B--2--5:R-:W-:Y:S02]  /*2540*/  HADD2.F32 R132, -RZ, R5.H1_H1 ;  /* 0x30000005ff847230 */ /* 0x024fe40000004100 */
[----:B------:R-:W-:-:S03]  /*2550*/  @P0 HADD2.F32 R134, -RZ, R9.H1_H1 ;  /* 0x30000009ff860230 */ /* 0x000fc60000004100 */
[----:B------:R-:W-:-:S04]  /*2560*/  FMUL.FTZ R132, R132, UR8 ;  /* 0x0000000884847c20 */ /* 0x000fc80008410000 */
[----:B------:R-:W-:-:S04]  /*2570*/  FMUL.FTZ R217, R19, R132 ;  /* 0x0000008413d97220 */ /* 0x000fc80000410000 */
[----:B------:R-:W-:-:S07]  /*2580*/  @P0 FADD.FTZ R217, R134, R217 ;  /* 0x000000d986d90221 */ /* 0x000fce0000010000 */
.L_x_19547:
[----:B------:R-:W-:Y:S05]  /*2590*/  BSYNC B0 ;  /* 0x0000000000007941 */ /* 0x000fea0003800000 */
.L_x_19545:
[----:B------:R-:W-:Y:S04]  /*25a0*/  BSSY B0, `(.L_x_19548) ;  /* 0x000000b000007945 */ /* 0x000fe80003800000 */
[----:B------:R-:W-:Y:S05]  /*25b0*/  @P3 BRA `(.L_x_19549) ;  /* 0x0000000000103947 */ /* 0x000fea0003800000 */
[----:B------:R-:W-:Y:S01]  /*25c0*/  MOV R215, RZ ;  /* 0x000000ff00d77202 */ /* 0x000fe20000000f00 */
[----:B------:R-:W-:Y:S06]  /*25d0*/  @!P0 BRA `(.L_x_19550) ;  /* 0x00000000001c8947 */ /* 0x000fec0003800000 */
[----:B-----5:R-:W-:Y:S01]  /*25e0*/  HADD2.F32 R215, -RZ, R10.H0_H0 ;  /* 0x2000000affd77230 */ /* 0x020fe20000004100 */
[----:B------:R-:W-:Y:S06]  /*25f0*/  BRA `(.L_x_19550) ;  /* 0x0000000000147947 */ /* 0x000fec0003800000 */
.L_x_19549:
[----:B--2--5:R-:W-:-:S05]  /*2600*/  HADD2.F32 R132, -RZ, R6.H0_H0 ;  /* 0x20000006ff847230 */ /* 0x024fca0000004100 */
[----:B------:R-:W-:Y:S01]  /*2610*/  FMUL.FTZ R215, R132, UR8 ;  /* 0x0000000884d77c20 */ /* 0x000fe20008410000 */
[----:B------:R-:W-:-:S03]  /*2620*/  @P0 HADD2.F32 R132, -RZ, R10.H0_H0 ;  /* 0x2000000aff840230 */ /* 0x000fc60000004100 */
[----:B------:R-:W-:-:S04]  /*2630*/  FMUL.FTZ R215, R12, R215 ;  /* 0x000000d70cd77220 */ /* 0x000fc80000410000 */
[----:B------:R-:W-:-:S07]  /*2640*/  @P0 FADD.FTZ R215, R132, R215 ;  /* 0x000000d784d70221 */ /* 0x000fce0000010000 */
.L_x_19550:
[----:B------:R-:W-:Y:S05]  /*2650*/  BSYNC B0 ;  /* 0x0000000000007941 */ /* 0x000fea0003800000 */
.L_x_19548:
[----:B------:R-:W-:Y:S04]  /*2660*/  BSSY B0, `(.L_x_19551) ;  /* 0x000000b000007945 */ /* 0x000fe80003800000 */
[----:B------:R-:W-:Y:S05]  /*2670*/  @P3 BRA `(.L_x_19552) ;  /* 0x0000000000103947 */ /* 0x000fea0003800000 */
[----:B--2---:R-:W-:Y:S01]  /*2680*/  HFMA2.MMA R213, -RZ, RZ, 0, 0 ;  /* 0x00000000ffd57435 */ /* 0x004fe200000001ff */
[----:B------:R-:W-:Y:S10]  /*2690*/  @!P0 BRA `(.L_x_19553) ;  /* 0x00000000001c8947 */ /* 0x000ff40003800000 */
[----:B-----5:R-:W-:Y:S01]  /*26a0*/  HADD2.F32 R213, -RZ, R10.H1_H1 ;  /* 0x3000000affd57230 */ /* 0x020fe20000004100 */
[----:B------:R-:W-:Y:S06]  /*26b0*/  BRA `(.L_x_19553) ;  /* 0x0000000000147947 */ /* 0x000fec0003800000 */
.L_x_19552:
[----:B--2--5:R-:W-:Y:S02]  /*26c0*/  HADD2.F32 R132, -RZ, R6.H1_H1 ;  /* 0x30000006ff847230 */ /* 0x024fe40000004100 */
[----:B------:R-:W-:-:S03]  /*26d0*/  @P0 HADD2.F32 R134, -RZ, R10.H1_H1 ;  /* 0x3000000aff860230 */ /* 0x000fc60000004100 */
[----:B------:R-:W-:-:S04]  /*26e0*/  FMUL.FTZ R132, R132, UR8 ;  /* 0x0000000884847c20 */ /* 0x000fc80008410000 */
[----:B------:R-:W-:-:S04]  /*26f0*/  FMUL.FTZ R213, R13, R132 ;  /* 0x000000840dd57220 */ /* 0x000fc80000410000 */
[----:B------:R-:W-:-:S07]  /*2700*/  @P0 FADD.FTZ R213, R134, R213 ;  /* 0x000000d586d50221 */ /* 0x000fce0000010000 */
.L_x_19553:
[----:B------:R-:W-:Y:S05]  /*2710*/  BSYNC B0 ;  /* 0x0000000000007941 */ /* 0x000fea0003800000 */
.L_x_19551:
[----:B------:R-:W-:Y:S04]  /*2720*/  BSSY B0, `(.L_x_19554) ;  /* 0x000000b000007945 */ /* 0x000fe80003800000 */
[----:B------:R-:W-:Y:S05]  /*2730*/  @P3 BRA `(.L_x_19555) ;  /* 0x0000000000103947 */ /* 0x000fea0003800000 */
[----:B------:R-:W-:Y:S01]  /*2740*/  MOV R211, RZ ;  /* 0x000000ff00d37202 */ /* 0x000fe20000000f00 */
[----:B------:R-:W-:Y:S06]  /*2750*/  @!P0 BRA `(.L_x_19556) ;  /* 0x00000000001c8947 */ /* 0x000fec0003800000 */
[----:B-----5:R-:W-:Y:S01]  /*2760*/  HADD2.F32 R211, -RZ, R11.H0_H0 ;  /* 0x2000000bffd37230 */ /* 0x020fe20000004100 */
[----:B------:R-:W-:Y:S06]  /*2770*/  BRA `(.L_x_19556) ;  /* 0x0000000000147947 */ /* 0x000fec0003800000 */
.L_x_19555:
[----:B-----5:R-:W-:-:S05]  /*2780*/  HADD2.F32 R132, -RZ, R7.H0_H0 ;  /* 0x20000007ff847230 */ /* 0x020fca0000004100 */
[----:B------:R-:W-:Y:S01]  /*2790*/  FMUL.FTZ R211, R132, UR8 ;  /* 0x0000000884d37c20 */ /* 0x000fe20008410000 */
[----:B------:R-:W-:-:S03]  /*27a0*/  @P0 HADD2.F32 R132, -RZ, R11.H0_H0 ;  /* 0x2000000bff840230 */ /* 0x000fc60000004100 */
[----:B------:R-:W-:-:S04]  /*27b0*/  FMUL.FTZ R211, R14, R211 ;  /* 0x000000d30ed37220 */ /* 0x000fc80000410000 */
[----:B------:R-:W-:-:S07]  /*27c0*/  @P0 FADD.FTZ R211, R132, R211 ;  /* 0x000000d384d30221 */ /* 0x000fce0000010000 */
.L_x_19556:
[----:B------:R-:W-:Y:S05]  /*27d0*/  BSYNC B0 ;  /* 0x0000000000007941 */ /* 0x000fea0003800000 */
.L_x_19554:
[----:B------:R-:W-:Y:S04]  /*27e0*/  BSSY B0, `(.L_x_19557) ;  /* 0x000000b000007945 */ /* 0x000fe80003800000 */
[----:B------:R-:W-:Y:S05]  /*27f0*/  @P3 BRA `(.L_x_19558) ;  /* 0x0000000000103947 */ /* 0x000fea0003800000 */
[----:B------:R-:W-:Y:S01]  /*2800*/  HFMA2.MMA R161, -RZ, RZ, 0, 0 ;  /* 0x00000000ffa17435 */ /* 0x000fe200000001ff */
[----:B------:R-:W-:Y:S10]  /*2810*/  @!P0 BRA `(.L_x_19559) ;  /* 0x00000000001c8947 */ /* 0x000ff40003800000 */
[----:B-----5:R-:W-:Y:S01]  /*2820*/  HADD2.F32 R161, -RZ, R11.H1_H1 ;  /* 0x3000000bffa17230 */ /* 0x020fe20000004100 */
[----:B------:R-:W-:Y:S06]  /*2830*/  BRA `(.L_x_19559) ;  /* 0x0000000000147947 */ /* 0x000fec0003800000 */
.L_x_19558:
[----:B-----5:R-:W-:Y:S02]  /*2840*/  HADD2.F32 R132, -RZ, R7.H1_H1 ;  /* 0x30000007ff847230 */ /* 0x020fe40000004100 */
[----:B------:R-:W-:-:S03]  /*2850*/  @P0 HADD2.F32 R134, -RZ, R11.H1_H1 ;  /* 0x3000000bff860230 */ /* 0x000fc60000004100 */
[----:B------:R-:W-:-:S04]  /*2860*/  FMUL.FTZ R132, R132, UR8 ;  /* 0x0000000884847c20 */ /* 0x000fc80008410000 */
[----:B------:R-:W-:-:S04]  /*2870*/  FMUL.FTZ R161, R15, R132 ;  /* 0x000000840fa17220 */ /* 0x000fc80000410000 */
[----:B------:R-:W-:-:S07]  /*2880*/  @P0 FADD.FTZ R161, R134, R161 ;  /* 0x000000a186a10221 */ /* 0x000fce0000010000 */
.L_x_19559:
[----:B------:R-:W-:Y:S05]  /*2890*/  BSYNC B0 ;  /* 0x0000000000007941 */ /* 0x000fea0003800000 */
.L_x_19557:
        /* <DEDUP_REMOVED lines=150> */
.L_x_19574:
        /* <DEDUP_REMOVED lines=167> */
[----:B------:R-:W-:Y:S01]  /*3c70*/  IADD3 R147, R143, 0x200, RZ ;  /* 0x000002008f937810 */ /* 0x000fe20007ffe0ff */
[----:B------:R-:W-:Y:S01]  /*3c80*/  FFMA.FTZ R135, R86, R157, R126 ;  /* 0x0000009d56877223 */ /* 0x000fe2000001007e */
[----:B------:R-:W-:Y:S01]  /*3c90*/  FMUL.FTZ R0, R0, R161 ;  /* 0x000000a100007220 */ /* 0x000fe20000410000 */
        /* <DEDUP_REMOVED lines=9> */
[----:B0-----:R-:W-:-:S04]  /*3d30*/  IMAD.WIDE.U32 R142, R143, 0x10, R154 ;  /* 0x000000108f8e7825 */ /* 0x001fc800078e009a */
[----:B------:R-:W-:Y:S01]  /*3d40*/  FFMA.FTZ R175, R78, R175, R118 ;  /* 0x000000af4eaf7223 */ /* 0x000fe20000010076 */
[----:B------:R-:W-:Y:S01]  /*3d50*/  FFMA.FTZ R166, R79, R166, R119 ;  /* 0x000000a64fa67223 */ /* 0x000fe20000010077 */
[----:B------:R-:W-:Y:S01]  /*3d60*/  F2FP.F16.F32.PACK_AB R135, R156, R135 ;  /* 0x000000879c87723e */ /* 0x000fe200000000ff */
[----:B------:R-:W-:-:S04]  /*3d70*/  IMAD.WIDE.U32 R148, R149, 0x10, R154 ;  /* 0x0000001095947825 */ /* 0x000fc800078e009a */
[----:B------:R-:W-:Y:S01]  /*3d80*/  FFMA.FTZ R159, R77, R164, R117 ;  /* 0x000000a44d9f7223 */ /* 0x000fe20000010075 */
[----:B------:R-:W-:Y:S01]  /*3d90*/  F2FP.F16.F32.PACK_AB R144, R157, R144 ;  /* 0x000000909d90723e */ /* 0x000fe200000000ff */
[----:B------:R-:W-:Y:S01]  /*3da0*/  FFMA.FTZ R191, R70, R191, R110 ;  /* 0x000000bf46bf7223 */ /* 0x000fe2000001006e */
[----:B------:R-:W-:Y:S01]  /*3db0*/  IMAD.WIDE.U32 R152, R153, 0x10, R154 ;  /* 0x0000001099987825 */ /* 0x000fe200078e009a */
[----:B------:R-:W-:-:S03]  /*3dc0*/  F2FP.F16.F32.PACK_AB R158, R161, R158 ;  /* 0x0000009ea19e723e */ /* 0x000fc600000000ff */
[----:B------:R-:W-:Y:S01]  /*3dd0*/  FFMA.FTZ R174, R71, R174, R111 ;  /* 0x000000ae47ae7223 */ /* 0x000fe2000001006f */
[----:B------:R-:W-:Y:S01]  /*3de0*/  F2FP.F16.F32.PACK_AB R145, R162, R145 ;  /* 0x00000091a291723e */ /* 0x000fe200000000ff */
        /* <DEDUP_REMOVED lines=43> */
.L_x_19562:
[----:B------:R-:W-:Y:S05]  /*40a0*/  BSYNC B0 ;  /* 0x0000000000007941 */ /* 0x000fea0003800000 */
.L_x_19561:
[----:B------:R-:W-:Y:S02]  /*40b0*/  IADD3 R137, R137, UR10, RZ ;  /* 0x0000000a89897c10 */ /* 0x000fe4000fffe0ff */
[----:B------:R-:W-:Y:S02]  /*40c0*/  SEL R0, RZ, 0x1, P0 ;  /* 0x00000001ff007807 */ /* 0x000fe40000000000 */
[----:B------:R-:W-:-:S13]  /*40d0*/  ISETP.GE.AND P2, PT, R137, UR11, PT ;  /* 0x0000000b89007c0c */ /* 0x000fda000bf46270 */
[----:B------:R-:W-:Y:S05]  /*40e0*/  @!P2 BRA `(.L_x_19563) ;  /* 0xffffffc40018a947 */ /* 0x000fea000383ffff */
[----:B------:R-:W-:Y:S05]  /*40f0*/  EXIT ;  /* 0x000000000000794d */ /* 0x000fea0003800000 */
.L_x_19560:
[----:B------:R-:W-:Y:S01]  /*4100*/  HFMA2.MMA R154, -RZ, RZ, 0, 5.9604644775390625e-08 ;  /* 0x00000001ff9a7435 */ /* 0x000fe200000001ff */
[----:B------:R-:W-:Y:S02]  /*4110*/  MOV R225, R0 ;  /* 0x0000000000e17202 */ /* 0x000fe40000000f00 */
[----:B------:R-:W-:Y:S02]  /*4120*/  MOV R227, 0x1f ;  /* 0x0000001f00e37802 */ /* 0x000fe40000000f00 */
[----:B------:R-:W-:-:S07]  /*4130*/  MOV R150, 0xffffffff ;  /* 0xffffffff00967802 */ /* 0x000fce0000000f00 */
[----:B-----5:R-:W-:Y:S05]  /*4140*/  WARPSYNC.COLLECTIVE R150, `(.L_x_19564) ;  /* 0x0000000096087348 */ /* 0x020fea0003c00000 */
[----:B------:R0:W1:Y:S02]  /*4150*/  SHFL.BFLY P2, R152, R225, R154, R227 ;  /* 0x0c00009ae1987389 */ /* 0x00006400000400e3 */
[----:B01---5:R-:W-:Y:S01]  /*4160*/  ENDCOLLECTIVE ;  /* 0x000000000000791b */ /* 0x023fe20003800000 */
.L_x_19564:
[----:B------:R-:W-:Y:S01]  /*4170*/  HFMA2.MMA R154, -RZ, RZ, 0, 1.1920928955078125e-07 ;  /* 0x00000002ff9a7435 */ /* 0x000fe200000001ff */
[----:B------:R-:W-:-:S05]  /*4180*/  MOV R133, R152 ;  /* 0x0000009800857202 */ /* 0x000fca0000000f00 */
[----:B------:R-:W-:-:S05]  /*4190*/  FADD.FTZ R133, R0, R133 ;  /* 0x0000008500857221 */ /* 0x000fca0000010000 */
[----:B------:R-:W-:-:S07]  /*41a0*/  MOV R225, R133 ;  /* 0x0000008500e17202 */ /* 0x000fce0000000f00 */
[----:B------:R-:W-:Y:S05]  /*41b0*/  WARPSYNC.COLLECTIVE R150, `(.L_x_19565) ;  /* 0x0000000096087348 */ /* 0x000fea0003c00000 */
[----:B------:R0:W1:Y:S02]  /*41c0*/  SHFL.BFLY P2, R152, R225, R154, R227 ;  /* 0x0c00009ae1987389 */ /* 0x00006400000400e3 */
[----:B01----:R-:W-:Y:S01]  /*41d0*/  ENDCOLLECTIVE ;  /* 0x000000000000791b */ /* 0x003fe20003800000 */
.L_x_19565:
[----:B------:R-:W-:Y:S01]  /*41e0*/  HFMA2.MMA R154, -RZ, RZ, 0, 2.384185791015625e-07 ;  /* 0x00000004ff9a7435 */ /* 0x000fe200000001ff */
[----:B------:R-:W-:-:S05]  /*41f0*/  MOV R132, R152 ;  /* 0x0000009800847202 */ /* 0x000fca0000000f00 */
[----:B------:R-:W-:-:S05]  /*4200*/  FADD.FTZ R134, R133, R132 ;  /* 0x0000008485867221 */ /* 0x000fca0000010000 */
[----:B------:R-:W-:-:S07]  /*4210*/  MOV R225, R134 ;  /* 0x0000008600e17202 */ /* 0x000fce0000000f00 */
[----:B------:R-:W-:Y:S05]  /*4220*/  WARPSYNC.COLLECTIVE R150, `(.L_x_19566) ;  /* 0x0000000096087348 */ /* 0x000fea0003c00000 */
[----:B------:R0:W1:Y:S02]  /*4230*/  SHFL.BFLY P2, R152, R225, R154, R227 ;  /* 0x0c00009ae1987389 */ /* 0x00006400000400e3 */
[----:B01----:R-:W-:Y:S01]  /*4240*/  ENDCOLLECTIVE ;  /* 0x000000000000791b */ /* 0x003fe20003800000 */
.L_x_19566:
[----:B------:R-:W-:Y:S01]  /*4250*/  HFMA2.MMA R154, -RZ, RZ, 0, 4.76837158203125e-07 ;  /* 0x00000008ff9a7435 */ /* 0x000fe200000001ff */
[----:B------:R-:W-:-:S05]  /*4260*/  MOV R135, R152 ;  /* 0x0000009800877202 */ /* 0x000fca0000000f00 */
[----:B------:R-:W-:-:S05]  /*4270*/  FADD.FTZ R135, R134, R135 ;  /* 0x0000008786877221 */ /* 0x000fca0000010000 */
[----:B------:R-:W-:-:S07]  /*4280*/  MOV R225, R135 ;  /* 0x0000008700e17202 */ /* 0x000fce0000000f00 */
[----:B------:R-:W-:Y:S05]  /*4290*/  WARPSYNC.COLLECTIVE R150, `(.L_x_19567) ;  /* 0x0000000096087348 */ /* 0x000fea0003c00000 */
[----:B------:R0:W1:Y:S02]  /*42a0*/  SHFL.BFLY P2, R152, R225, R154, R227 ;  /* 0x0c00009ae1987389 */ /* 0x00006400000400e3 */
[----:B01----:R-:W-:Y:S01]  /*42b0*/  ENDCOLLECTIVE ;  /* 0x000000000000791b */ /* 0x003fe20003800000 */
.L_x_19567:
[----:B------:R-:W-:Y:S01]  /*42c0*/  HFMA2.MMA R154, -RZ, RZ, 0, 9.5367431640625e-07 ;  /* 0x00000010ff9a7435 */ /* 0x000fe200000001ff */
[----:B------:R-:W-:-:S05]  /*42d0*/  MOV R132, R152 ;  /* 0x0000009800847202 */ /* 0x000fca0000000f00 */
[----:B------:R-:W-:-:S05]  /*42e0*/  FADD.FTZ R143, R135, R132 ;  /* 0x00000084878f7221 */ /* 0x000fca0000010000 */
[----:B------:R-:W-:-:S07]  /*42f0*/  MOV R225, R143 ;  /* 0x0000008f00e17202 */ /* 0x000fce0000000f00 */
[----:B------:R-:W-:Y:S05]  /*4300*/  WARPSYNC.COLLECTIVE R150, `(.L_x_19568) ;  /* 0x0000000096087348 */ /* 0x000fea0003c00000 */
[----:B------:R0:W1:Y:S02]  /*4310*/  SHFL.BFLY P2, R152, R225, R154, R227 ;  /* 0x0c00009ae1987389 */ /* 0x00006400000400e3 */
[----:B01----:R-:W-:Y:S01]  /*4320*/  ENDCOLLECTIVE ;  /* 0x000000000000791b */ /* 0x003fe20003800000 */
.L_x_19568:
        /* <DEDUP_REMOVED lines=88> */
.L_x_19569:
[----:B------:R-:W-:Y:S01]  /*48b0*/  HFMA2.MMA R154, -RZ, RZ, 0, 1.1920928955078125e-07 ;  /* 0x00000002ff9a7435 */ /* 0x000fe200000001ff */
[----:B------:R-:W-:-:S05]  /*48c0*/  MOV R133, R152 ;  /* 0x0000009800857202 */ /* 0x000fca0000000f00 */
[----:B------:R-:W-:-:S05]  /*48d0*/  FADD.FTZ R133, R0, R133 ;  /* 0x0000008500857221 */ /* 0x000fca0000010000 */
[----:B------:R-:W-:-:S07]  /*48e0*/  MOV R225, R133 ;  /* 0x0000008500e17202 */ /* 0x000fce0000000f00 */
[----:B------:R-:W-:Y:S05]  /*48f0*/  WARPSYNC.COLLECTIVE R150, `(.L_x_19570) ;  /* 0x0000000096087348 */ /* 0x000fea0003c00000 */
[----:B------:R0:W1:Y:S02]  /*4900*/  SHFL.BFLY P2, R152, R225, R154, R227 ;  /* 0x0c00009ae1987389 */ /* 0x00006400000400e3 */
[----:B01----:R-:W-:Y:S01]  /*4910*/  ENDCOLLECTIVE ;  /* 0x000000000000791b */ /* 0x003fe20003800000 */
.L_x_19570:
[----:B------:R-:W-:Y:S01]  /*4920*/  HFMA2.MMA R154, -RZ, RZ, 0, 2.384185791015625e-07 ;  /* 0x00000004ff9a7435 */ /* 0x000fe200000001ff */
[----:B------:R-:W-:-:S05]  /*4930*/  MOV R134, R152 ;  /* 0x0000009800867202 */ /* 0x000fca0000000f00 */
[----:B------:R-:W-:-:S05]  /*4940*/  FADD.FTZ R134, R133, R134 ;  /* 0x0000008685867221 */ /* 0x000fca0000010000 */
[----:B------:R-:W-:-:S07]  /*4950*/  MOV R225, R134 ;  /* 0x0000008600e17202 */ /* 0x000fce0000000f00 */
[----:B------:R-:W-:Y:S05]  /*4960*/  WARPSYNC.COLLECTIVE R150, `(.L_x_19571) ;  /* 0x0000000096087348 */ /* 0x000fea0003c00000 */
[----:B------:R0:W1:Y:S02]  /*4970*/  SHFL.BFLY P2, R152, R225, R154, R227 ;  /* 0x0c00009ae1987389 */ /* 0x00006400000400e3 */
[----:B01----:R-:W-:Y:S01]  /*4980*/  ENDCOLLECTIVE ;  /* 0x000000000000791b */ /* 0x003fe20003800000 */
.L_x_19571:
[----:B------:R-:W-:Y:S01]  /*4990*/  HFMA2.MMA R154, -RZ, RZ, 0, 4.76837158203125e-07 ;  /* 0x00000008ff9a7435 */ /* 0x000fe200000001ff */
[----:B------:R-:W-:-:S05]  /*49a0*/  MOV R135, R152 ;  /* 0x0000009800877202 */ /* 0x000fca0000000f00 */
[----:B------:R-:W-:-:S05]  /*49b0*/  FADD.FTZ R135, R134, R135 ;  /* 0x0000008786877221 */ /* 0x000fca0000010000 */
[----:B------:R-:W-:-:S07]  /*49c0*/  MOV R225, R135 ;  /* 0x0000008700e17202 */ /* 0x000fce0000000f00 */
[----:B------:R-:W-:Y:S05]  /*49d0*/  WARPSYNC.COLLECTIVE R150, `(.L_x_19572) ;  /* 0x0000000096087348 */ /* 0x000fea0003c00000 */
[----:B------:R0:W1:Y:S02]  /*49e0*/  SHFL.BFLY P2, R152, R225, R154, R227 ;  /* 0x0c00009ae1987389 */ /* 0x00006400000400e3 */
[----:B01----:R-:W-:Y:S01]  /*49f0*/  ENDCOLLECTIVE ;  /* 0x000000000000791b */ /* 0x003fe20003800000 */
.L_x_19572:
[----:B------:R-:W-:Y:S01]  /*4a00*/  HFMA2.MMA R154, -RZ, RZ, 0, 9.5367431640625e-07 ;  /* 0x00000010ff9a7435 */ /* 0x000fe200000001ff */
[----:B------:R-:W-:-:S05]  /*4a10*/  MOV R148, R152 ;  /* 0x0000009800947202 */ /* 0x000fca0000000f00 */
[----:B------:R-:W-:-:S05]  /*4a20*/  FADD.FTZ R148, R135, R148 ;  /* 0x0000009487947221 */ /* 0x000fca0000010000 */
[----:B------:R-:W-:-:S07]  /*4a30*/  MOV R225, R148 ;  /* 0x0000009400e17202 */ /* 0x000fce0000000f00 */
[----:B------:R-:W-:Y:S05]  /*4a40*/  WARPSYNC.COLLECTIVE R150, `(.L_x_19573) ;  /* 0x0000000096087348 */ /* 0x000fea0003c00000 */
[----:B------:R0:W1:Y:S02]  /*4a50*/  SHFL.BFLY P2, R152, R225, R154, R227 ;  /* 0x0c00009ae1987389 */ /* 0x00006400000400e3 */
[----:B01----:R-:W-:Y:S01]  /*4a60*/  ENDCOLLECTIVE ;  /* 0x000000000000791b */ /* 0x003fe20003800000 */
.L_x_19573:
[----:B------:R-:W-:Y:S01]  /*4a70*/  MOV R143, R152 ;  /* 0x00000098008f7202 */ /* 0x000fe20000000f00 */
[----:B------:R-:W-:Y:S06]  /*4a80*/  BRA `(.L_x_19574) ;  /* 0xffffffe400dc7947 */ /* 0x000fec000383ffff */
.L_x_19575:
        /* <DEDUP_REMOVED lines=15> */
.L_x_37247:


//--------------------- .text._ZN10layer_norm13ln_fwd_kernelINS_13Kernel_traitsIf6__halfS2_S2_fjLj5120ELj1ELj1ELj4ELj16ENS_18Kernel_traits_baseILj5120EfS2_S2_S2_fjLj128EEEEELb1ELb0ELb0ELb0EEEvNS_9FwdParamsE --------------------------
	.section	.text._ZN10layer_norm13ln_fwd_kernelINS_13Kernel_traitsIf6__halfS2_S2_fjLj5120ELj1ELj1ELj4ELj16ENS_18Kernel_traits_baseILj5120EfS2_S2_S2_fjLj128EEEEELb1ELb0ELb0ELb0EEEvNS_9FwdParamsE,"ax",@progbits
	.align	128
        .global         _ZN10layer_norm13ln_fwd_kernelINS_13Kernel_traitsIf6__halfS2_S2_fjLj5120ELj1ELj1ELj4ELj16ENS_18Kernel_traits_baseILj5120EfS2_S2_S2_fjLj128EEEEELb1ELb0ELb0ELb0EEEvNS_9FwdParamsE
        .type           _ZN10layer_norm13ln_fwd_kernelINS_13Kernel_traitsIf6__halfS2_S2_fjLj5120ELj1ELj1ELj4ELj16ENS_18Kernel_traits_baseILj5120EfS2_S2_S2_fjLj128EEEEELb1ELb0ELb0ELb0EEEvNS_9FwdParamsE,@function
        .size           _ZN10layer_norm13ln_fwd_kernelINS_13Kernel_traitsIf6__halfS2_S2_fjLj5120ELj1ELj1ELj4ELj16ENS_18Kernel_traits_baseILj5120EfS2_S2_S2_fjLj128EEEEELb1ELb0ELb0ELb0EEEvNS_9FwdParamsE,(.L_x_37248 - _ZN10layer_norm13ln_fwd_kernelINS_13Kernel_traitsIf6__halfS2_S2_fjLj5120ELj1ELj1ELj4ELj16ENS_18Kernel_traits_baseILj5120EfS2_S2_S2_fjLj128EEEEELb1ELb0ELb0ELb0EEEvNS_9FwdParamsE)
        .other          _ZN10layer_norm13ln_fwd_kernelINS_13Kernel_traitsIf6__halfS2_S2_fjLj5120ELj1ELj1ELj4ELj16ENS_18Kernel_traits_baseILj5120EfS2_S2_S2_fjLj128EEEEELb1ELb0ELb0ELb0EEEvNS_9FwdParamsE,@"STO_CUDA_ENTRY STV_DEFAULT"
_ZN10layer_norm13ln_fwd_kernelINS_13Kernel_traitsIf6__halfS2_S2_fjLj5120ELj1ELj1ELj4ELj16ENS_18Kernel_traits_baseILj5120EfS2_S2_S2_fjLj128EEEEELb1ELb0ELb0ELb0EEEvNS_9FwdParamsE:
.text._ZN10layer_norm13ln_fwd_kernelINS_13Kernel_traitsIf6__halfS2_S2_fjLj5120ELj1ELj1ELj4ELj16ENS_18Kernel_traits_baseILj5120EfS2_S2_S2_fjLj128EEEEELb1ELb0ELb0ELb0EEEvNS_9FwdParamsE:
        /* <DEDUP_REMOVED lines=22> */
[----:B---3--:R-:W-:-:S04]  /*0160*/  @P0 IADD3 R8, P1, R6, R3, RZ ;  /* 0x0000000306080210 */ /* 0x008fc80007f3e0ff */
[----:B------:R-:W-:-:S04]  /*0170*/  @P0 IADD3.X R9, RZ, R7, RZ, P1, !PT ;  /* 0x00000007ff090210 */ /* 0x000fc80000ffe4ff */
        /* <DEDUP_REMOVED lines=93> */
.L_x_19577:
[----:B------:R-:W-:Y:S05]  /*0750*/  BSYNC B0 ;  /* 0x0000000000007941 */ /* 0x000fea0003800000 */
.L_x_19576:
        /* <DEDUP_REMOVED lines=18> */
.L_x_19579:
[----:B------:R-:W-:Y:S05]  /*0880*/  BSYNC B0 ;  /* 0x0000000000007941 */ /* 0x000fea0003800000 */
.L_x_19578:
        /* <DEDUP_REMOVED lines=18> */
.L_x_19581:
[----:B------:R-:W-:Y:S05]  /*09b0*/  BSYNC B0 ;  /* 0x0000000000007941 */ /* 0x000fea0003800000 */
.L_x_19580:
        /* <DEDUP_REMOVED lines=18> */
.L_x_19583:
[----:B------:R-:W-:Y:S05]  /*0ae0*/  BSYNC B0 ;  /* 0x0000000000007941 */ /* 0x000fea0003800000 */
.L_x_19582:
        /* <DEDUP_REMOVED lines=17> */
.L_x_19585:
[----:B------:R-:W-:Y:S05]  /*0c00*/  BSYNC B0 ;  /* 0x0000000000007941 */ /* 0x000fea0003800000 */
.L_x_19584:
        /* <DEDUP_REMOVED lines=13> */
[----:B------:R-:W-:Y:S01]  /*0ce0*/  HFMA2.MMA R145, -RZ, RZ, 0, 5.9604644775390625e-08 ;  /* 0x00000001ff917435 */ /* 0x000fe200000001ff */
[----:B------:R-:W-:Y:S01]  /*0cf0*/  VIADDMNMX R4, R3, -R4, RZ, !PT ;  /* 0x8000000403047246 */ /* 0x000fe200078001ff */
[----:B------:R-:W-:Y:S01]  /*0d00*/  UISETP.NE.U32.AND UP0, UPT, UR8, URZ, UPT ;  /* 0x0000003f0800728c */ /* 0x000fe2000bf05070 */
[----:B------:R-:W-:Y:S01]  /*0d10*/  LOP3.LUT R6, R5, 0x3e0, RZ, 0xc0, !PT ;  /* 0x000003e005067812 */ /* 0x000fe200078ec0ff */
[----:B------:R-:W-:Y:S01]  /*0d20*/  ULDC UR37, c[0x0][0x218] ;  /* 0x0000860000257ab9 */ /* 0x000fe20000000800 */
[----:B------:R-:W-:Y:S01]  /*0d30*/  LOP3.LUT R5, R0, 0x3fffffe0, RZ, 0xc0, !PT ;  /* 0x3fffffe000057812 */ /* 0x000fe200078ec0ff */
[----:B------:R-:W-:Y:S01]  /*0d40*/  IMAD R0, R17, -0x2daee0ad, RZ ;  /* 0xd2511f5311007824 */ /* 0x000fe200078e02ff */
[----:B------:R-:W-:Y:S01]  /*0d50*/  VIMNMX R4, R4, 0x20, PT ;  /* 0x0000002004047848 */ /* 0x000fe20003fe0100 */
[----:B------:R-:W-:Y:S01]  /*0d60*/  ULDC.U8 UR8, c[0x0][0x2a0] ;  /* 0x0000a80000087ab9 */ /* 0x000fe20000000000 */
[----:B------:R-:W-:Y:S01]  /*0d70*/  LOP3.LUT R10, R10, UR35, R7, 0x96, !PT ;  /* 0x000000230a0a7c12 */ /* 0x000fe2000f8e9607 */
[----:B------:R-:W-:Y:S01]  /*0d80*/  UISETP.NE.AND.EX UP0, UPT, UR9, URZ, UPT, UP0 ;  /* 0x0000003f0900728c */ /* 0x000fe2000bf05300 */
[----:B------:R-:W-:Y:S01]  /*0d90*/  VIADDMNMX R6, R3, -R6, RZ, !PT ;  /* 0x8000000603067246 */ /* 0x000fe200078001ff */
[----:B------:R-:W-:Y:S01]  /*0da0*/  IMAD.IADD R4, R4, 0x1, R5 ;  /* 0x0000000104047824 */ /* 0x000fe200078e0205 */
[----:B------:R-:W-:Y:S01]  /*0db0*/  LOP3.LUT R9, R9, UR36, R0, 0x96, !PT ;  /* 0x0000002409097c12 */ /* 0x000fe2000f8e9600 */
[----:B------:R-:W-:Y:S01]  /*0dc0*/  ULDC UR16, c[0x0][0x290] ;  /* 0x0000a40000107ab9 */ /* 0x000fe20000000800 */
[----:B------:R-:W-:Y:S01]  /*0dd0*/  VIMNMX R6, R6, 0x20, PT ;  /* 0x0000002006067848 */ /* 0x000fe20003fe0100 */
[----:B------:R-:W-:Y:S01]  /*0de0*/  UISETP.NE.AND UP1, UPT, UR8, URZ, UPT ;  /* 0x0000003f0800728c */ /* 0x000fe2000bf25270 */
[----:B------:R-:W-:Y:S01]  /*0df0*/  SHF.L.U32 R4, R4, 0x3, RZ ;  /* 0x0000000304047819 */ /* 0x000fe200000006ff */
[----:B------:R-:W-:Y:S01]  /*0e00*/  ULDC.64 UR10, c[0x0][0x230] ;  /* 0x00008c00000a7ab9 */ /* 0x000fe20000000a00 */
[----:B------:R-:W-:Y:S01]  /*0e10*/  LOP3.LUT R8, R8, 0x3, RZ, 0xc0, !PT ;  /* 0x0000000308087812 */ /* 0x000fe200078ec0ff */
[----:B------:R-:W-:Y:S01]  /*0e20*/  IMAD.IADD R3, R5, 0x1, R6 ;  /* 0x0000000105037824 */ /* 0x000fe200078e0206 */
[----:B------:R-:W-:Y:S01]  /*0e30*/  I2FP.F32.U32 R7, R4 ;  /* 0x0000000400077245 */ /* 0x000fe20000201000 */
[----:B------:R-:W-:Y:S01]  /*0e40*/  IMAD R6, R18, -0x326172a9, RZ ;  /* 0xcd9e8d5712067824 */ /* 0x000fe200078e02ff */
[----:B------:R-:W-:Y:S01]  /*0e50*/  ULDC.64 UR12, c[0x0][0x238] ;  /* 0x00008e00000c7ab9 */ /* 0x000fe20000000a00 */
[----:B------:R-:W-:Y:S01]  /*0e60*/  IMAD R5, R21, -0x2daee0ad, RZ ;  /* 0xd2511f5315057824 */ /* 0x000fe200078e02ff */
[----:B------:R-:W-:Y:S01]  /*0e70*/  SHF.L.U32 R3, R3, 0x3, RZ ;  /* 0x0000000303037819 */ /* 0x000fe200000006ff */
[----:B------:R-:W-:Y:S01]  /*0e80*/  IMAD.MOV.U32 R4, RZ, RZ, RZ ;  /* 0x000000ffff047224 */ /* 0x000fe200078e00ff */
[----:B------:R-:W0:Y:S01]  /*0e90*/  MUFU.RCP R7, R7 ;  /* 0x0000000700077308 */ /* 0x000e220000001000 */
[----:B------:R-:W-:Y:S01]  /*0ea0*/  ULDC.64 UR14, c[0x0][0x240] ;  /* 0x00009000000e7ab9 */ /* 0x000fe20000000a00 */
[----:B------:R-:W-:-:S05]  /*0eb0*/  ULDC.64 UR18, c[0x0][0x210] ;  /* 0x0000840000127ab9 */ /* 0x000fca0000000a00 */
.L_x_19887:
        /* <DEDUP_REMOVED lines=38> */
.L_x_19589:
[----:B------:R-:W-:-:S07]  /*1120*/  MOV R0, R6 ;  /* 0x0000000600007202 */ /* 0x000fce0000000f00 */
.L_x_19590:
[----:B------:R-:W-:Y:S05]  /*1130*/  BSYNC B1 ;  /* 0x0000000000017941 */ /* 0x000fea0003800000 */
.L_x_19588:
        /* <DEDUP_REMOVED lines=16> */
.L_x_19594:
[----:B------:R-:W-:Y:S05]  /*1240*/  BSYNC B2 ;  /* 0x0000000000027941 */ /* 0x000fea0003800000 */
.L_x_19593:
        /* <DEDUP_REMOVED lines=44> */
.L_x_19592:
[----:B------:R-:W-:Y:S05]  /*1510*/  BSYNC B1 ;  /* 0x0000000000017941 */ /* 0x000fea0003800000 */
.L_x_19591:
[----:B------:R-:W1:Y:S01]  /*1520*/  LDC R147, c[0x0][0x294] ;  /* 0x0000a500ff937b82 */ /* 0x000e620000000800 */
[----:B------:R-:W-:Y:S01]  /*1530*/  I2FP.F32.U32 R109, R0 ;  /* 0x00000000006d7245 */ /* 0x000fe20000201000 */
[----:B------:R-:W-:Y:S01]  /*1540*/  IMAD.MOV.U32 R152, RZ, RZ, 0x2f800000 ;  /* 0x2f800000ff987424 */ /* 0x000fe200078e00ff */
[----:B------:R-:W-:Y:S01]  /*1550*/  LOP3.LUT R2, R2, 0xfffffffb, RZ, 0xc0, !PT ;  /* 0xfffffffb02027812 */ /* 0x000fe200078ec0ff */
[----:B-----5:R-:W-:Y:S01]  /*1560*/  HADD2.F32 R119, -RZ, R104.H0_H0 ;  /* 0x20000068ff777230 */ /* 0x020fe20000004100 */
[----:B------:R-:W-:Y:S01]  /*1570*/  BSSY B1, `(.L_x_19595) ;  /* 0x0000016000017945 */ /* 0x000fe20003800000 */
[----:B------:R-:W-:Y:S01]  /*1580*/  FFMA.FTZ R0, R109, R152, 1.1641532182693481445e-10 ;  /* 0x2f0000006d007423 */ /* 0x000fe20000010098 */
[----:B------:R-:W-:Y:S01]  /*1590*/  @P0 HADD2.F32 R109, -RZ, R20.H0_H0 ;  /* 0x20000014ff6d0230 */ /* 0x000fe20000004100 */
[----:B------:R-:W2:Y:S01]  /*15a0*/  LDC R139, c[0x0][0x298] ;  /* 0x0000a600ff8b7b82 */ /* 0x000ea20000000800 */
[----:B------:R-:W-:Y:S01]  /*15b0*/  FMUL.FTZ R8, R119, R146 ;  /* 0x0000009277087220 */ /* 0x000fe20000410000 */
[----:B------:R-:W-:-:S02]  /*15c0*/  IADD3 R120, R110, 0x1, RZ ;  /* 0x000000016e787810 */ /* 0x000fc40007ffe0ff */
        /* <DEDUP_REMOVED lines=15> */
.L_x_19596:
[----:B------:R-:W-:-:S07]  /*16c0*/  MOV R109, R6 ;  /* 0x00000006006d7202 */ /* 0x000fce0000000f00 */
.L_x_19597:
[----:B------:R-:W-:Y:S05]  /*16d0*/  BSYNC B1 ;  /* 0x0000000000017941 */ /* 0x000fea0003800000 */
.L_x_19595:
        /* <DEDUP_REMOVED lines=16> */
.L_x_19601:
[----:B------:R-:W-:Y:S05]  /*17e0*/  BSYNC B2 ;  /* 0x0000000000027941 */ /* 0x000fea0003800000 */
.L_x_19600:
        /* <DEDUP_REMOVED lines=44> */
.L_x_19599:
[----:B------:R-:W-:Y:S05]  /*1ab0*/  BSYNC B1 ;  /* 0x0000000000017941 */ /* 0x000fea0003800000 */
.L_x_19598:
        /* <DEDUP_REMOVED lines=23> */
.L_x_19603:
[----:B------:R-:W-:-:S07]  /*1c30*/  IMAD.MOV.U32 R104, RZ, RZ, R6 ;  /* 0x000000ffff687224 */ /* 0x000fce00078e0006 */
.L_x_19604:
[----:B------:R-:W-:Y:S05]  /*1c40*/  BSYNC B1 ;  /* 0x0000000000017941 */ /* 0x000fea0003800000 */
.L_x_19602:
        /* <DEDUP_REMOVED lines=16> */
.L_x_19608:
[----:B------:R-:W-:Y:S05]  /*1d50*/  BSYNC B2 ;  /* 0x0000000000027941 */ /* 0x000fea0003800000 */
.L_x_19607:
        /* <DEDUP_REMOVED lines=44> */
.L_x_19606:
[----:B------:R-:W-:Y:S05]  /*2020*/  BSYNC B1 ;  /* 0x0000000000017941 */ /* 0x000fea0003800000 */
.L_x_19605:
        /* <DEDUP_REMOVED lines=21> */
.L_x_19610:
[----:B------:R-:W-:-:S07]  /*2180*/  MOV R104, R6 ;  /* 0x0000000600687202 */ /* 0x000fce0000000f00 */
.L_x_19611:
[----:B------:R-:W-:Y:S05]  /*2190*/  BSYNC B1 ;  /* 0x0000000000017941 */ /* 0x000fea0003800000 */
.L_x_19609:
        /* <DEDUP_REMOVED lines=16> */
.L_x_19615:
[----:B------:R-:W-:Y:S05]  /*22a0*/  BSYNC B2 ;  /* 0x0000000000027941 */ /* 0x000fea0003800000 */
.L_x_19614:
        /* <DEDUP_REMOVED lines=44> */
.L_x_19613:
[----:B------:R-:W-:Y:S05]  /*2570*/  BSYNC B1 ;  /* 0x0000000000017941 */ /* 0x000fea0003800000 */
.L_x_19612:
        /* <DEDUP_REMOVED lines=21> */
.L_x_19617:
[----:B------:R-:W-:-:S07]  /*26d0*/  IMAD.MOV.U32 R120, RZ, RZ, R6 ;  /* 0x000000ffff787224 */ /* 0x000fce00078e0006 */
.L_x_19618:
[----:B------:R-:W-:Y:S05]  /*26e0*/  BSYNC B1 ;  /* 0x0000000000017941 */ /* 0x000fea0003800000 */
.L_x_19616:
        /* <DEDUP_REMOVED lines=16> */
.L_x_19622:
[----:B------:R-:W-:Y:S05]  /*27f0*/  BSYNC B2 ;  /* 0x0000000000027941 */ /* 0x000fea0003800000 */
.L_x_19621:
        /* <DEDUP_REMOVED lines=44> */
.L_x_19620:
[----:B------:R-:W-:Y:S05]  /*2ac0*/  BSYNC B1 ;  /* 0x0000000000017941 */ /* 0x000fea0003800000 */
.L_x_19619:
        /* <DEDUP_REMOVED lines=21> */
.L_x_19624:
[----:B------:R-:W-:-:S07]  /*2c20*/  MOV R129, R6 ;  /* 0x0000000600817202 */ /* 0x000fce0000000f00 */
.L_x_19625:
[----:B------:R-:W-:Y:S05]  /*2c30*/  BSYNC B1 ;  /* 0x0000000000017941 */ /* 0x000fea0003800000 */
.L_x_19623:
        /* <DEDUP_REMOVED lines=16> */
.L_x_19629:
[----:B------:R-:W-:Y:S05]  /*2d40*/  BSYNC B2 ;  /* 0x0000000000027941 */ /* 0x000fea0003800000 */
.L_x_19628:
        /* <DEDUP_REMOVED lines=44> */
.L_x_19627:
[----:B------:R-:W-:Y:S05]  /*3010*/  BSYNC B1 ;  /* 0x0000000000017941 */ /* 0x000fea0003800000 */
.L_x_19626:
        /* <DEDUP_REMOVED lines=21> */
.L_x_19631:
[----:B------:R-:W-:-:S07]  /*3170*/  IMAD.MOV.U32 R106, RZ, RZ, R6 ;  /* 0x000000ffff6a7224 */ /* 0x000fce00078e0006 */
.L_x_19632:
[----:B------:R-:W-:Y:S05]  /*3180*/  BSYNC B1 ;  /* 0x0000000000017941 */ /* 0x000fea0003800000 */
.L_x_19630:
        /* <DEDUP_REMOVED lines=16> */
.L_x_19636:
[----:B------:R-:W-:Y:S05]  /*3290*/  BSYNC B2 ;  /* 0x0000000000027941 */ /* 0x000fea0003800000 */
.L_x_19635:
        /* <DEDUP_REMOVED lines=44> */
.L_x_19634:
[----:B------:R-:W-:Y:S05]  /*3560*/  BSYNC B1 ;  /* 0x0000000000017941 */ /* 0x000fea0003800000 */
.L_x_19633:
[----:B------:R-:W-:Y:S01]  /*3570*/  I2FP.F32.U32 R105, R106 ;  /* 0x0000006a00697245 */ /* 0x000fe20000201000 */
[----:B------:R-:W-:Y:S01]  /*3580*/  HADD2.F32 R149, -RZ, R107.H0_H0 ;  /* 0x2000006bff957230 */ /* 0x000fe20000004100 */
[----:B------:R-:W-:Y:S01]  /*3590*/  ISETP.NE.AND P6, PT, R148, 0x1, PT ;  /* 0x000000019400780c */ /* 0x000fe20003fc5270 */
[----:B------:R-:W-:Y:S02]  /*35a0*/  BSSY B1, `(.L_x_19637) ;  /* 0x0000013000017945 */ /* 0x000fe40003800000 */
[----:B------:R-:W-:Y:S01]  /*35b0*/  FFMA.FTZ R8, R105, R152, 1.1641532182693481445e-10 ;  /* 0x2f00000069087423 */ /* 0x000fe20000010098 */
[----:B------:R-:W-:Y:S01]  /*35c0*/  FMUL.FTZ R104, R149, R146 ;  /* 0x0000009295687220 */ /* 0x000fe20000410000 */
[----:B------:R-:W-:-:S03]  /*35d0*/  @P0 HADD2.F32 R105, -RZ, R23.H0_H0 ;  /* 0x20000017ff690230 */ /* 0x000fc60000004100 */
        /* <DEDUP_REMOVED lines=14> */
.L_x_19638:
[----:B------:R-:W-:-:S07]  /*36c0*/  MOV R106, R6 ;  /* 0x00000006006a7202 */ /* 0x000fce0000000f00 */
.L_x_19639:
[----:B------:R-:W-:Y:S05]  /*36d0*/  BSYNC B1 ;  /* 0x0000000000017941 */ /* 0x000fea0003800000 */
.L_x_19637:
        /* <DEDUP_REMOVED lines=18> */
.L_x_19643:
[----:B------:R-:W-:Y:S05]  /*3800*/  BSYNC B2 ;  /* 0x0000000000027941 */ /* 0x000fea0003800000 */
.L_x_19642:
        /* <DEDUP_REMOVED lines=44> */
.L_x_19641:
[----:B------:R-:W-:Y:S05]  /*3ad0*/  BSYNC B1 ;  /* 0x0000000000017941 */ /* 0x000fea0003800000 */
.L_x_19640:
        /* <DEDUP_REMOVED lines=27> */
[----:B-1----:R-:W-:-:S04]  /*3c90*/  IMAD.WIDE.U32 R104, R147, 0x1000000, RZ ;  /* 0x0100000093687825 */ /* 0x002fc800078e00ff */
        /* <DEDUP_REMOVED lines=10> */
.L_x_19587:
[----:B------:R-:W-:Y:S05]  /*3d40*/  BSYNC B0 ;  /* 0x0000000000007941 */ /* 0x000fea0003800000 */
.L_x_19586:
        /* <DEDUP_REMOVED lines=23> */
.L_x_19647:
[----:B------:R-:W-:-:S07]  /*3ec0*/  MOV R17, R6 ;  /* 0x0000000600117202 */ /* 0x000fce0000000f00 */
.L_x_19648:
[----:B------:R-:W-:Y:S05]  /*3ed0*/  BSYNC B1 ;  /* 0x0000000000017941 */ /* 0x000fea0003800000 */
.L_x_19646:
        /* <DEDUP_REMOVED lines=16> */
.L_x_19652:
[----:B------:R-:W-:Y:S05]  /*3fe0*/  BSYNC B2 ;  /* 0x0000000000027941 */ /* 0x000fea0003800000 */
.L_x_19651:
        /* <DEDUP_REMOVED lines=44> */
.L_x_19650:
[----:B------:R-:W-:Y:S05]  /*42b0*/  BSYNC B1 ;  /* 0x0000000000017941 */ /* 0x000fea0003800000 */
.L_x_19649:
        /* <DEDUP_REMOVED lines=26> */
.L_x_19654:
[----:B------:R-:W-:-:S07]  /*4460*/  MOV R111, R6 ;  /* 0x00000006006f7202 */ /* 0x000fce0000000f00 */
.L_x_19655:
[----:B------:R-:W-:Y:S05]  /*4470*/  BSYNC B1 ;  /* 0x0000000000017941 */ /* 0x000fea0003800000 */
.L_x_19653:
        /* <DEDUP_REMOVED lines=16> */
.L_x_19659:
[----:B------:R-:W-:Y:S05]  /*4580*/  BSYNC B2 ;  /* 0x0000000000027941 */ /* 0x000fea0003800000 */
.L_x_19658:
        /* <DEDUP_REMOVED lines=44> */
.L_x_19657:
[----:B------:R-:W-:Y:S05]  /*4850*/  BSYNC B1 ;  /* 0x0000000000017941 */ /* 0x000fea0003800000 */
.L_x_19656:
        /* <DEDUP_REMOVED lines=23> */
.L_x_19661:
[----:B------:R-:W-:-:S07]  /*49d0*/  IMAD.MOV.U32 R104, RZ, RZ, R6 ;  /* 0x000000ffff687224 */ /* 0x000fce00078e0006 */
.L_x_19662:
[----:B------:R-:W-:Y:S05]  /*49e0*/  BSYNC B1 ;  /* 0x0000000000017941 */ /* 0x000fea0003800000 */
.L_x_19660:
        /* <DEDUP_REMOVED lines=16> */
.L_x_19666:
[----:B------:R-:W-:Y:S05]  /*4af0*/  BSYNC B2 ;  /* 0x0000000000027941 */ /* 0x000fea0003800000 */
.L_x_19665:
        /* <DEDUP_REMOVED lines=44> */
.L_x_19664:
[----:B------:R-:W-:Y:S05]  /*4dc0*/  BSYNC B1 ;  /* 0x0000000000017941 */ /* 0x000fea0003800000 */
.L_x_19663:
        /* <DEDUP_REMOVED lines=21> */
.L_x_19668:
[----:B------:R-:W-:-:S07]  /*4f20*/  MOV R104, R6 ;  /* 0x0000000600687202 */ /* 0x000fce0000000f00 */
.L_x_19669:
[----:B------:R-:W-:Y:S05]  /*4f30*/  BSYNC B1 ;  /* 0x0000000000017941 */ /* 0x000fea0003800000 */
.L_x_19667:
        /* <DEDUP_REMOVED lines=16> */
.L_x_19673:
[----:B------:R-:W-:Y:S05]  /*5040*/  BSYNC B2 ;  /* 0x0000000000027941 */ /* 0x000fea0003800000 */
.L_x_19672:
        /* <DEDUP_REMOVED lines=44> */
.L_x_19671:
[----:B------:R-:W-:Y:S05]  /*5310*/  BSYNC B1 ;  /* 0x0000000000017941 */ /* 0x000fea0003800000 */
.L_x_19670:
        /* <DEDUP_REMOVED lines=21> */
.L_x_19675:
[----:B------:R-:W-:-:S07]  /*5470*/  IMAD.MOV.U32 R122, RZ, RZ, R6 ;  /* 0x000000ffff7a7224 */ /* 0x000fce00078e0006 */
.L_x_19676:
[----:B------:R-:W-:Y:S05]  /*5480*/  BSYNC B1 ;  /* 0x0000000000017941 */ /* 0x000fea0003800000 */
.L_x_19674:
        /* <DEDUP_REMOVED lines=16> */
.L_x_19680:
[----:B------:R-:W-:Y:S05]  /*5590*/  BSYNC B2 ;  /* 0x0000000000027941 */ /* 0x000fea0003800000 */
.L_x_19679:
        /* <DEDUP_REMOVED lines=44> */
.L_x_19678:
[----:B------:R-:W-:Y:S05]  /*5860*/  BSYNC B1 ;  /* 0x0000000000017941 */ /* 0x000fea0003800000 */
.L_x_19677:
        /* <DEDUP_REMOVED lines=21> */
.L_x_19682:
[----:B------:R-:W-:-:S07]  /*59c0*/  MOV R131, R6 ;  /* 0x0000000600837202 */ /* 0x000fce0000000f00 */
.L_x_19683:
[----:B------:R-:W-:Y:S05]  /*59d0*/  BSYNC B1 ;  /* 0x0000000000017941 */ /* 0x000fea0003800000 */
.L_x_19681:
        /* <DEDUP_REMOVED lines=16> */
.L_x_19687:
[----:B------:R-:W-:Y:S05]  /*5ae0*/  BSYNC B2 ;  /* 0x0000000000027941 */ /* 0x000fea0003800000 */
.L_x_19686:
        /* <DEDUP_REMOVED lines=44> */
.L_x_19685:
[----:B------:R-:W-:Y:S05]  /*5db0*/  BSYNC B1 ;  /* 0x0000000000017941 */ /* 0x000fea0003800000 */
.L_x_19684:
        /* <DEDUP_REMOVED lines=21> */
.L_x_19689:
[----:B------:R-:W-:-:S07]  /*5f10*/  IMAD.MOV.U32 R106, RZ, RZ, R6 ;  /* 0x000000ffff6a7224 */ /* 0x000fce00078e0006 */
.L_x_19690:
[----:B------:R-:W-:Y:S05]  /*5f20*/  BSYNC B1 ;  /* 0x0000000000017941 */ /* 0x000fea0003800000 */
.L_x_19688:
        /* <DEDUP_REMOVED lines=16> */
.L_x_19694:
[----:B------:R-:W-:Y:S05]  /*6030*/  BSYNC B2 ;  /* 0x0000000000027941 */ /* 0x000fea0003800000 */
.L_x_19693:
        /* <DEDUP_REMOVED lines=44> */
.L_x_19692:
[----:B------:R-:W-:Y:S05]  /*6300*/  BSYNC B1 ;  /* 0x0000000000017941 */ /* 0x000fea0003800000 */
.L_x_19691:
        /* <DEDUP_REMOVED lines=21> */
.L_x_19696:
[----:B------:R-:W-:-:S07]  /*6460*/  MOV R106, R6 ;  /* 0x00000006006a7202 */ /* 0x000fce0000000f00 */
.L_x_19697:
[----:B------:R-:W-:Y:S05]  /*6470*/  BSYNC B1 ;  /* 0x0000000000017941 */ /* 0x000fea0003800000 */
.L_x_19695:
        /* <DEDUP_REMOVED lines=18> */
.L_x_19701:
[----:B------:R-:W-:Y:S05]  /*65a0*/  BSYNC B2 ;  /* 0x0000000000027941 */ /* 0x000fea0003800000 */
.L_x_19700:
        /* <DEDUP_REMOVED lines=44> */
.L_x_19699:
[----:B------:R-:W-:Y:S05]  /*6870*/  BSYNC B1 ;  /* 0x0000000000017941 */ /* 0x000fea0003800000 */
.L_x_19698:
        /* <DEDUP_REMOVED lines=27> */
[----:B-1----:R-:W-:-:S04]  /*6a30*/  IMAD.WIDE.U32 R148, R152, 0x1000000, RZ ;  /* 0x0100000098947825 */ /* 0x002fc800078e00ff */
        /* <DEDUP_REMOVED lines=10> */
.L_x_19645:
[----:B------:R-:W-:Y:S05]  /*6ae0*/  BSYNC B0 ;  /* 0x0000000000007941 */ /* 0x000fea0003800000 */
.L_x_19644:
        /* <DEDUP_REMOVED lines=23> */
.L_x_19705:
[----:B------:R-:W-:-:S07]  /*6c60*/  MOV R18, R6 ;  /* 0x0000000600127202 */ /* 0x000fce0000000f00 */
.L_x_19706:
[----:B------:R-:W-:Y:S05]  /*6c70*/  BSYNC B1 ;  /* 0x0000000000017941 */ /* 0x000fea0003800000 */
.L_x_19704:
        /* <DEDUP_REMOVED lines=16> */
.L_x_19710:
[----:B------:R-:W-:Y:S05]  /*6d80*/  BSYNC B2 ;  /* 0x0000000000027941 */ /* 0x000fea0003800000 */
.L_x_19709:
        /* <DEDUP_REMOVED lines=44> */
.L_x_19708:
[----:B------:R-:W-:Y:S05]  /*7050*/  BSYNC B1 ;  /* 0x0000000000017941 */ /* 0x000fea0003800000 */
.L_x_19707:
[----:B------:R-:W1:Y:S01]  /*7060*/  LDC R152, c[0x0][0x294] ;  /* 0x0000a500ff987b82 */ /* 0x000e620000000800 */
[----:B------:R-:W-:Y:S01]  /*7070*/  I2FP.F32.U32 R8, R18 ;  /* 0x0000001200087245 */ /* 0x000fe20000201000 */
[----:B------:R-:W-:Y:S01]  /*7080*/  IMAD.MOV.U32 R153, RZ, RZ, 0x2f800000 ;  /* 0x2f800000ff997424 */ /* 0x000fe200078e00ff */
[----:B------:R-:W-:Y:S01]  /*7090*/  LOP3.LUT R2, R2, 0xfffffffb, RZ, 0xc0, !PT ;  /* 0xfffffffb02027812 */ /* 0x000fe200078ec0ff */
[----:B-----5:R-:W-:Y:S01]  /*70a0*/  HADD2.F32 R123, -RZ, R104.H0_H0 ;  /* 0x20000068ff7b7230 */ /* 0x020fe20000004100 */
[----:B------:R-:W-:Y:S01]  /*70b0*/  BSSY B1, `(.L_x_19711) ;  /* 0x0000016000017945 */ /* 0x000fe20003800000 */
[----:B------:R-:W-:Y:S01]  /*70c0*/  FFMA.FTZ R113, R8, R153, 1.1641532182693481445e-10 ;  /* 0x2f00000008717423 */ /* 0x000fe20000010099 */
[----:B------:R-:W-:Y:S01]  /*70d0*/  IADD3 R124, R114, 0x1, RZ ;  /* 0x00000001727c7810 */ /* 0x000fe20007ffe0ff */
[----:B------:R-:W2:Y:S01]  /*70e0*/  LDC R141, c[0x0][0x298] ;  /* 0x0000a600ff8d7b82 */ /* 0x000ea20000000800 */
[----:B------:R-:W-:Y:S02]  /*70f0*/  FMUL.FTZ R8, R123, R146 ;  /* 0x000000927b087220 */ /* 0x000fe40000410000 */
[----:B-1----:R-:W-:Y:S01]  /*7100*/  FSETP.GTU.FTZ.AND P1, PT, R113, R152, PT ;  /* 0x000000987100720b */ /* 0x002fe20003f3c000 */
[----:B------:R-:W-:-:S02]  /*7110*/  @P0 HADD2.F32 R113, -RZ, R20.H0_H0 ;  /* 0x20000014ff710230 */ /* 0x000fc40000004100 */
[----:B--2---:R-:W-:-:S10]  /*7120*/  FMUL.FTZ R8, R8, R141 ;  /* 0x0000008d08087220 */ /* 0x004fd40000410000 */
        /* <DEDUP_REMOVED lines=13> */
.L_x_19712:
[----:B------:R-:W-:-:S07]  /*7200*/  MOV R113, R6 ;  /* 0x0000000600717202 */ /* 0x000fce0000000f00 */
.L_x_19713:
[----:B------:R-:W-:Y:S05]  /*7210*/  BSYNC B1 ;  /* 0x0000000000017941 */ /* 0x000fea0003800000 */
.L_x_19711:
        /* <DEDUP_REMOVED lines=16> */
.L_x_19717:
[----:B------:R-:W-:Y:S05]  /*7320*/  BSYNC B2 ;  /* 0x0000000000027941 */ /* 0x000fea0003800000 */
.L_x_19716:
        /* <DEDUP_REMOVED lines=44> */
.L_x_19715:
[----:B------:R-:W-:Y:S05]  /*75f0*/  BSYNC B1 ;  /* 0x0000000000017941 */ /* 0x000fea0003800000 */
.L_x_19714:
        /* <DEDUP_REMOVED lines=23> */
.L_x_19719:
[----:B------:R-:W-:-:S07]  /*7770*/  IMAD.MOV.U32 R104, RZ, RZ, R6 ;  /* 0x000000ffff687224 */ /* 0x000fce00078e0006 */
.L_x_19720:
[----:B------:R-:W-:Y:S05]  /*7780*/  BSYNC B1 ;  /* 0x0000000000017941 */ /* 0x000fea0003800000 */
.L_x_19718:
        /* <DEDUP_REMOVED lines=16> */
.L_x_19724:
[----:B------:R-:W-:Y:S05]  /*7890*/  BSYNC B2 ;  /* 0x0000000000027941 */ /* 0x000fea0003800000 */
.L_x_19723:
        /* <DEDUP_REMOVED lines=44> */
.L_x_19722:
[----:B------:R-:W-:Y:S05]  /*7b60*/  BSYNC B1 ;  /* 0x0000000000017941 */ /* 0x000fea0003800000 */
.L_x_19721:
        /* <DEDUP_REMOVED lines=21> */
.L_x_19726:
[----:B------:R-:W-:-:S07]  /*7cc0*/  MOV R104, R6 ;  /* 0x0000000600687202 */ /* 0x000fce0000000f00 */
.L_x_19727:
[----:B------:R-:W-:Y:S05]  /*7cd0*/  BSYNC B1 ;  /* 0x0000000000017941 */ /* 0x000fea0003800000 */
.L_x_19725:
        /* <DEDUP_REMOVED lines=16> */
.L_x_19731:
[----:B------:R-:W-:Y:S05]  /*7de0*/  BSYNC B2 ;  /* 0x0000000000027941 */ /* 0x000fea0003800000 */
.L_x_19730:
        /* <DEDUP_REMOVED lines=44> */
.L_x_19729:
[----:B------:R-:W-:Y:S05]  /*80b0*/  BSYNC B1 ;  /* 0x0000000000017941 */ /* 0x000fea0003800000 */
.L_x_19728:
        /* <DEDUP_REMOVED lines=21> */
.L_x_19733:
[----:B------:R-:W-:-:S07]  /*8210*/  IMAD.MOV.U32 R124, RZ, RZ, R6 ;  /* 0x000000ffff7c7224 */ /* 0x000fce00078e0006 */
.L_x_19734:
[----:B------:R-:W-:Y:S05]  /*8220*/  BSYNC B1 ;  /* 0x0000000000017941 */ /* 0x000fea0003800000 */
.L_x_19732:
        /* <DEDUP_REMOVED lines=16> */
.L_x_19738:
[----:B------:R-:W-:Y:S05]  /*8330*/  BSYNC B2 ;  /* 0x0000000000027941 */ /* 0x000fea0003800000 */
.L_x_19737:
        /* <DEDUP_REMOVED lines=44> */
.L_x_19736:
[----:B------:R-:W-:Y:S05]  /*8600*/  BSYNC B1 ;  /* 0x0000000000017941 */ /* 0x000fea0003800000 */
.L_x_19735:
        /* <DEDUP_REMOVED lines=21> */
.L_x_19740:
[----:B------:R-:W-:-:S07]  /*8760*/  MOV R133, R6 ;  /* 0x0000000600857202 */ /* 0x000fce0000000f00 */
.L_x_19741:
[----:B------:R-:W-:Y:S05]  /*8770*/  BSYNC B1 ;  /* 0x0000000000017941 */ /* 0x000fea0003800000 */
.L_x_19739:
        /* <DEDUP_REMOVED lines=16> */
.L_x_19745:
[----:B------:R-:W-:Y:S05]  /*8880*/  BSYNC B2 ;  /* 0x0000000000027941 */ /* 0x000fea0003800000 */
.L_x_19744:
        /* <DEDUP_REMOVED lines=44> */
.L_x_19743:
[----:B------:R-:W-:Y:S05]  /*8b50*/  BSYNC B1 ;  /* 0x0000000000017941 */ /* 0x000fea0003800000 */
.L_x_19742:
        /* <DEDUP_REMOVED lines=21> */
.L_x_19747:
[----:B------:R-:W-:-:S07]  /*8cb0*/  IMAD.MOV.U32 R106, RZ, RZ, R6 ;  /* 0x000000ffff6a7224 */ /* 0x000fce00078e0006 */
.L_x_19748:
[----:B------:R-:W-:Y:S05]  /*8cc0*/  BSYNC B1 ;  /* 0x0000000000017941 */ /* 0x000fea0003800000 */
.L_x_19746:
        /* <DEDUP_REMOVED lines=16> */
.L_x_19752:
[----:B------:R-:W-:Y:S05]  /*8dd0*/  BSYNC B2 ;  /* 0x0000000000027941 */ /* 0x000fea0003800000 */
.L_x_19751:
        /* <DEDUP_REMOVED lines=44> */
.L_x_19750:
[----:B------:R-:W-:Y:S05]  /*90a0*/  BSYNC B1 ;  /* 0x0000000000017941 */ /* 0x000fea0003800000 */
.L_x_19749:
        /* <DEDUP_REMOVED lines=21> */
.L_x_19754:
[----:B------:R-:W-:-:S07]  /*9200*/  MOV R106, R6 ;  /* 0x00000006006a7202 */ /* 0x000fce0000000f00 */
.L_x_19755:
[----:B------:R-:W-:Y:S05]  /*9210*/  BSYNC B1 ;  /* 0x0000000000017941 */ /* 0x000fea0003800000 */
.L_x_19753:
        /* <DEDUP_REMOVED lines=18> */
.L_x_19759:
[----:B------:R-:W-:Y:S05]  /*9340*/  BSYNC B2 ;  /* 0x0000000000027941 */ /* 0x000fea0003800000 */
.L_x_19758:
        /* <DEDUP_REMOVED lines=44> */
.L_x_19757:
[----:B------:R-:W-:Y:S05]  /*9610*/  BSYNC B1 ;  /* 0x0000000000017941 */ /* 0x000fea0003800000 */
.L_x_19756:
        /* <DEDUP_REMOVED lines=38> */
.L_x_19703:
[----:B------:R-:W-:Y:S05]  /*9880*/  BSYNC B0 ;  /* 0x0000000000007941 */ /* 0x000fea0003800000 */
.L_x_19702:
        /* <DEDUP_REMOVED lines=23> */
.L_x_19763:
[----:B------:R-:W-:-:S07]  /*9a00*/  MOV R19, R6 ;  /* 0x0000000600137202 */ /* 0x000fce0000000f00 */
.L_x_19764:
[----:B------:R-:W-:Y:S05]  /*9a10*/  BSYNC B1 ;  /* 0x0000000000017941 */ /* 0x000fea0003800000 */
.L_x_19762:
        /* <DEDUP_REMOVED lines=16> */
.L_x_19768:
[----:B------:R-:W-:Y:S05]  /*9b20*/  BSYNC B2 ;  /* 0x0000000000027941 */ /* 0x000fea0003800000 */
.L_x_19767:
        /* <DEDUP_REMOVED lines=44> */
.L_x_19766:
[----:B------:R-:W-:Y:S05]  /*9df0*/  BSYNC B1 ;  /* 0x0000000000017941 */ /* 0x000fea0003800000 */
.L_x_19765:
        /* <DEDUP_REMOVED lines=26> */
.L_x_19770:
[----:B------:R-:W-:-:S07]  /*9fa0*/  MOV R115, R6 ;  /* 0x0000000600737202 */ /* 0x000fce0000000f00 */
.L_x_19771:
[----:B------:R-:W-:Y:S05]  /*9fb0*/  BSYNC B1 ;  /* 0x0000000000017941 */ /* 0x000fea0003800000 */
.L_x_19769:
        /* <DEDUP_REMOVED lines=16> */
.L_x_19775:
[----:B------:R-:W-:Y:S05]  /*a0c0*/  BSYNC B2 ;  /* 0x0000000000027941 */ /* 0x000fea0003800000 */
.L_x_19774:
        /* <DEDUP_REMOVED lines=44> */
.L_x_19773:
[----:B------:R-:W-:Y:S05]  /*a390*/  BSYNC B1 ;  /* 0x0000000000017941 */ /* 0x000fea0003800000 */
.L_x_19772:
        /* <DEDUP_REMOVED lines=23> */
.L_x_19777:
[----:B------:R-:W-:-:S07]  /*a510*/  IMAD.MOV.U32 R104, RZ, RZ, R6 ;  /* 0x000000ffff687224 */ /* 0x000fce00078e0006 */
.L_x_19778:
[----:B------:R-:W-:Y:S05]  /*a520*/  BSYNC B1 ;  /* 0x0000000000017941 */ /* 0x000fea0003800000 */
.L_x_19776:
        /* <DEDUP_REMOVED lines=16> */
.L_x_19782:
[----:B------:R-:W-:Y:S05]  /*a630*/  BSYNC B2 ;  /* 0x0000000000027941 */ /* 0x000fea0003800000 */
.L_x_19781:
        /* <DEDUP_REMOVED lines=44> */
.L_x_19780:
[----:B------:R-:W-:Y:S05]  /*a900*/  BSYNC B1 ;  /* 0x0000000000017941 */ /* 0x000fea0003800000 */
.L_x_19779:
        /* <DEDUP_REMOVED lines=21> */
.L_x_19784:
[----:B------:R-:W-:-:S07]  /*aa60*/  MOV R104, R6 ;  /* 0x0000000600687202 */ /* 0x000fce0000000f00 */
.L_x_19785:
[----:B------:R-:W-:Y:S05]  /*aa70*/  BSYNC B1 ;  /* 0x0000000000017941 */ /* 0x000fea0003800000 */
.L_x_19783:
        /* <DEDUP_REMOVED lines=16> */
.L_x_19789:
[----:B------:R-:W-:Y:S05]  /*ab80*/  BSYNC B2 ;  /* 0x0000000000027941 */ /* 0x000fea0003800000 */
.L_x_19788:
        /* <DEDUP_REMOVED lines=44> */
.L_x_19787:
[----:B------:R-:W-:Y:S05]  /*ae50*/  BSYNC B1 ;  /* 0x0000000000017941 */ /* 0x000fea0003800000 */
.L_x_19786:
        /* <DEDUP_REMOVED lines=21> */
.L_x_19791:
[----:B------:R-:W-:-:S07]  /*afb0*/  IMAD.MOV.U32 R126, RZ, RZ, R6 ;  /* 0x000000ffff7e7224 */ /* 0x000fce00078e0006 */
.L_x_19792:
[----:B------:R-:W-:Y:S05]  /*afc0*/  BSYNC B1 ;  /* 0x0000000000017941 */ /* 0x000fea0003800000 */
.L_x_19790:
        /* <DEDUP_REMOVED lines=16> */
.L_x_19796:
[----:B------:R-:W-:Y:S05]  /*b0d0*/  BSYNC B2 ;  /* 0x0000000000027941 */ /* 0x000fea0003800000 */
.L_x_19795:
        /* <DEDUP_REMOVED lines=44> */
.L_x_19794:
[----:B------:R-:W-:Y:S05]  /*b3a0*/  BSYNC B1 ;  /* 0x0000000000017941 */ /* 0x000fea0003800000 */
.L_x_19793:
        /* <DEDUP_REMOVED lines=21> */
.L_x_19798:
[----:B------:R-:W-:-:S07]  /*b500*/  MOV R135, R6 ;  /* 0x0000000600877202 */ /* 0x000fce0000000f00 */
.L_x_19799:
[----:B------:R-:W-:Y:S05]  /*b510*/  BSYNC B1 ;  /* 0x0000000000017941 */ /* 0x000fea0003800000 */
.L_x_19797:
        /* <DEDUP_REMOVED lines=16> */
.L_x_19803:
[----:B------:R-:W-:Y:S05]  /*b620*/  BSYNC B2 ;  /* 0x0000000000027941 */ /* 0x000fea0003800000 */
.L_x_19802:
        /* <DEDUP_REMOVED lines=44> */
.L_x_19801:
[----:B------:R-:W-:Y:S05]  /*b8f0*/  BSYNC B1 ;  /* 0x0000000000017941 */ /* 0x000fea0003800000 */
.L_x_19800:
        /* <DEDUP_REMOVED lines=21> */
.L_x_19805:
[----:B------:R-:W-:-:S07]  /*ba50*/  IMAD.MOV.U32 R106, RZ, RZ, R6 ;  /* 0x000000ffff6a7224 */ /* 0x000fce00078e0006 */
.L_x_19806:
[----:B------:R-:W-:Y:S05]  /*ba60*/  BSYNC B1 ;  /* 0x0000000000017941 */ /* 0x000fea0003800000 */
.L_x_19804:
        /* <DEDUP_REMOVED lines=16> */
.L_x_19810:
[----:B------:R-:W-:Y:S05]  /*bb70*/  BSYNC B2 ;  /* 0x0000000000027941 */ /* 0x000fea0003800000 */
.L_x_19809:
        /* <DEDUP_REMOVED lines=44> */
.L_x_19808:
[----:B------:R-:W-:Y:S05]  /*be40*/  BSYNC B1 ;  /* 0x0000000000017941 */ /* 0x000fea0003800000 */
.L_x_19807:
        /* <DEDUP_REMOVED lines=21> */
.L_x_19812:
[----:B------:R-:W-:-:S07]  /*bfa0*/  MOV R106, R6 ;  /* 0x00000006006a7202 */ /* 0x000fce0000000f00 */
.L_x_19813:
[----:B------:R-:W-:Y:S05]  /*bfb0*/  BSYNC B1 ;  /* 0x0000000000017941 */ /* 0x000fea0003800000 */
.L_x_19811:
        /* <DEDUP_REMOVED lines=18> */
.L_x_19817:
[----:B------:R-:W-:Y:S05]  /*c0e0*/  BSYNC B2 ;  /* 0x0000000000027941 */ /* 0x000fea0003800000 */
.L_x_19816:
        /* <DEDUP_REMOVED lines=44> */
.L_x_19815:
[----:B------:R-:W-:Y:S05]  /*c3b0*/  BSYNC B1 ;  /* 0x0000000000017941 */ /* 0x000fea0003800000 */
.L_x_19814:
        /* <DEDUP_REMOVED lines=38> */
.L_x_19761:
[----:B------:R-:W-:Y:S05]  /*c620*/  BSYNC B0 ;  /* 0x0000000000007941 */ /* 0x000fea0003800000 */
.L_x_19760:
        /* <DEDUP_REMOVED lines=23> */
.L_x_19821:
[----:B------:R-:W-:-:S07]  /*c7a0*/  MOV R108, R6 ;  /* 0x00000006006c7202 */ /* 0x000fce0000000f00 */
.L_x_19822:
[----:B------:R-:W-:Y:S05]  /*c7b0*/  BSYNC B1 ;  /* 0x0000000000017941 */ /* 0x000fea0003800000 */
.L_x_19820:
        /* <DEDUP_REMOVED lines=16> */
.L_x_19826:
[----:B------:R-:W-:Y:S05]  /*c8c0*/  BSYNC B2 ;  /* 0x0000000000027941 */ /* 0x000fea0003800000 */
.L_x_19825:
        /* <DEDUP_REMOVED lines=44> */
.L_x_19824:
[----:B------:R-:W-:Y:S05]  /*cb90*/  BSYNC B1 ;  /* 0x0000000000017941 */ /* 0x000fea0003800000 */
.L_x_19823:
        /* <DEDUP_REMOVED lines=26> */
.L_x_19828:
[----:B------:R-:W-:-:S07]  /*cd40*/  MOV R117, R6 ;  /* 0x0000000600757202 */ /* 0x000fce0000000f00 */
.L_x_19829:
[----:B------:R-:W-:Y:S05]  /*cd50*/  BSYNC B1 ;  /* 0x0000000000017941 */ /* 0x000fea0003800000 */
.L_x_19827:
        /* <DEDUP_REMOVED lines=16> */
.L_x_19833:
[----:B------:R-:W-:Y:S05]  /*ce60*/  BSYNC B2 ;  /* 0x0000000000027941 */ /* 0x000fea0003800000 */
.L_x_19832:
        /* <DEDUP_REMOVED lines=44> */
.L_x_19831:
[----:B------:R-:W-:Y:S05]  /*d130*/  BSYNC B1 ;  /* 0x0000000000017941 */ /* 0x000fea0003800000 */
.L_x_19830:
        /* <DEDUP_REMOVED lines=23> */
.L_x_19835:
[----:B------:R-:W-:-:S07]  /*d2b0*/  IMAD.MOV.U32 R104, RZ, RZ, R6 ;  /* 0x000000ffff687224 */ /* 0x000fce00078e0006 */
.L_x_19836:
[----:B------:R-:W-:Y:S05]  /*d2c0*/  BSYNC B1 ;  /* 0x0000000000017941 */ /* 0x000fea0003800000 */
.L_x_19834:
        /* <DEDUP_REMOVED lines=16> */
.L_x_19840:
[----:B------:R-:W-:Y:S05]  /*d3d0*/  BSYNC B2 ;  /* 0x0000000000027941 */ /* 0x000fea0003800000 */
.L_x_19839:
        /* <DEDUP_REMOVED lines=44> */
.L_x_19838:
[----:B------:R-:W-:Y:S05]  /*d6a0*/  BSYNC B1 ;  /* 0x0000000000017941 */ /* 0x000fea0003800000 */
.L_x_19837:
        /* <DEDUP_REMOVED lines=21> */
.L_x_19842:
[----:B------:R-:W-:-:S07]  /*d800*/  MOV R104, R6 ;  /* 0x0000000600687202 */ /* 0x000fce0000000f00 */
.L_x_19843:
[----:B------:R-:W-:Y:S05]  /*d810*/  BSYNC B1 ;  /* 0x0000000000017941 */ /* 0x000fea0003800000 */
.L_x_19841:
        /* <DEDUP_REMOVED lines=16> */
.L_x_19847:
[----:B------:R-:W-:Y:S05]  /*d920*/  BSYNC B2 ;  /* 0x0000000000027941 */ /* 0x000fea0003800000 */
.L_x_19846:
        /* <DEDUP_REMOVED lines=44> */
.L_x_19845:
[----:B------:R-:W-:Y:S05]  /*dbf0*/  BSYNC B1 ;  /* 0x0000000000017941 */ /* 0x000fea0003800000 */
.L_x_19844:
        /* <DEDUP_REMOVED lines=21> */
.L_x_19849:
[----:B------:R-:W-:-:S07]  /*dd50*/  IMAD.MOV.U32 R128, RZ, RZ, R6 ;  /* 0x000000ffff807224 */ /* 0x000fce00078e0006 */
.L_x_19850:
[----:B------:R-:W-:Y:S05]  /*dd60*/  BSYNC B1 ;  /* 0x0000000000017941 */ /* 0x000fea0003800000 */
.L_x_19848:
        /* <DEDUP_REMOVED lines=16> */
.L_x_19854:
[----:B------:R-:W-:Y:S05]  /*de70*/  BSYNC B2 ;  /* 0x0000000000027941 */ /* 0x000fea0003800000 */
.L_x_19853:
        /* <DEDUP_REMOVED lines=44> */
.L_x_19852:
[----:B------:R-:W-:Y:S05]  /*e140*/  BSYNC B1 ;  /* 0x0000000000017941 */ /* 0x000fea0003800000 */
.L_x_19851:
        /* <DEDUP_REMOVED lines=21> */
.L_x_19856:
[----:B------:R-:W-:-:S07]  /*e2a0*/  MOV R137, R6 ;  /* 0x0000000600897202 */ /* 0x000fce0000000f00 */
.L_x_19857:
[----:B------:R-:W-:Y:S05]  /*e2b0*/  BSYNC B1 ;  /* 0x0000000000017941 */ /* 0x000fea0003800000 */
.L_x_19855:
        /* <DEDUP_REMOVED lines=16> */
.L_x_19861:
[----:B------:R-:W-:Y:S05]  /*e3c0*/  BSYNC B2 ;  /* 0x0000000000027941 */ /* 0x000fea0003800000 */
.L_x_19860:
        /* <DEDUP_REMOVED lines=44> */
.L_x_19859:
[----:B------:R-:W-:Y:S05]  /*e690*/  BSYNC B1 ;  /* 0x0000000000017941 */ /* 0x000fea0003800000 */
.L_x_19858:
        /* <DEDUP_REMOVED lines=21> */
.L_x_19863:
[----:B------:R-:W-:-:S07]  /*e7f0*/  IMAD.MOV.U32 R106, RZ, RZ, R6 ;  /* 0x000000ffff6a7224 */ /* 0x000fce00078e0006 */
.L_x_19864:
[----:B------:R-:W-:Y:S05]  /*e800*/  BSYNC B1 ;  /* 0x0000000000017941 */ /* 0x000fea0003800000 */
.L_x_19862:
        /* <DEDUP_REMOVED lines=16> */
.L_x_19868:
[----:B------:R-:W-:Y:S05]  /*e910*/  BSYNC B2 ;  /* 0x0000000000027941 */ /* 0x000fea0003800000 */
.L_x_19867:
        /* <DEDUP_REMOVED lines=44> */
.L_x_19866:
[----:B------:R-:W-:Y:S05]  /*ebe0*/  BSYNC B1 ;  /* 0x0000000000017941 */ /* 0x000fea0003800000 */
.L_x_19865:
        /* <DEDUP_REMOVED lines=21> */
.L_x_19870:
[----:B------:R-:W-:-:S07]  /*ed40*/  MOV R106, R6 ;  /* 0x00000006006a7202 */ /* 0x000fce0000000f00 */
.L_x_19871:
[----:B------:R-:W-:Y:S05]  /*ed50*/  BSYNC B1 ;  /* 0x0000000000017941 */ /* 0x000fea0003800000 */
.L_x_19869:
        /* <DEDUP_REMOVED lines=18> */
.L_x_19875:
[----:B------:R-:W-:Y:S05]  /*ee80*/  BSYNC B2 ;  /* 0x0000000000027941 */ /* 0x000fea0003800000 */
.L_x_19874:
        /* <DEDUP_REMOVED lines=44> */
.L_x_19873:
[----:B------:R-:W-:Y:S05]  /*f150*/  BSYNC B1 ;  /* 0x0000000000017941 */ /* 0x000fea0003800000 */
.L_x_19872:
        /* <DEDUP_REMOVED lines=37> */
.L_x_19819:
[----:B------:R-:W-:Y:S05]  /*f3b0*/  BSYNC B0 ;  /* 0x0000000000007941 */ /* 0x000fea0003800000 */
.L_x_19818:
        /* <DEDUP_REMOVED lines=155> */
.L_x_19898:
[----:B------:R-:W2:Y:S01]  /*fd70*/  @!P5 S2R R146, SR_CgaCtaId ;  /* 0x000000000092d919 */ /* 0x000ea20000008800 */
[----:B------:R-:W-:Y:S01]  /*fd80*/  @!P5 MOV R105, 0x400 ;  /* 0x000004000069d802 */ /* 0x000fe20000000f00 */
[----:B------:R-:W-:Y:S05]  /*fd90*/  WARPSYNC.ALL ;  /* 0x0000000000007948 */ /* 0x000fea0003800000 */
[----:B------:R-:W-:-:S04]  /*fda0*/  LOP3.LUT R107, R107, 0x3, RZ, 0xc0, !PT ;  /* 0x000000036b6b7812 */ /* 0x000fc800078ec0ff */
[----:B------:R-:W-:Y:S02]  /*fdb0*/  @!P5 IADD3 R145, R106, R107, RZ ;  /* 0x0000006b6a91d210 */ /* 0x000fe40007ffe0ff */
[----:B--2---:R-:W-:Y:S01]  /*fdc0*/  @!P5 LEA R146, R146, R105, 0x18 ;  /* 0x000000699292d211 */ /* 0x004fe200078ec0ff */
[----:B-1----:R-:W-:Y:S01]  /*fdd0*/  FADD.FTZ R105, R147, R150 ;  /* 0x0000009693697221 */ /* 0x002fe20000010000 */
        /* <DEDUP_REMOVED lines=8> */
[----:B------:R-:W-:Y:S01]  /*fe60*/  BAR.SYNC.DEFER_BLOCKING 0x0 ;  /* 0x0000000000007b1d */ /* 0x000fe20000010000 */
[----:B------:R-:W-:-:S03]  /*fe70*/  LOP3.LUT P1, RZ, R2, 0x8, RZ, 0xc0, !PT ;  /* 0x0000000802ff7812 */ /* 0x000fc6000782c0ff */
[----:B------:R-:W-:Y:S02]  /*fe80*/  @!P0 IMAD.MOV.U32 R146, RZ, RZ, R3 ;  /* 0x000000ffff928224 */ /* 0x000fe400078e0003 */
[----:B------:R-:W-:Y:S03]  /*fe90*/  BSSY B0, `(.L_x_19877) ;  /* 0x0000059000007945 */ /* 0x000fe60003800000 */
[----:B------:R-:W1:Y:S01]  /*fea0*/  SHFL.DOWN PT, R149, R146, 0x2, 0x1f ;  /* 0x08401f0092957f89 */ /* 0x000e6200000e0000 */
[----:B------:R-:W-:Y:S02]  /*feb0*/  I2FP.F32.S32 R152, R146 ;  /* 0x0000009200987245 */ /* 0x000fe40000201400 */
[----:B0-----:R-:W-:Y:S02]  /*fec0*/  @!P0 LEA R147, R105, R104, 0x18 ;  /* 0x0000006869938211 */ /* 0x001fe400078ec0ff */
[----:B------:R-:W-:-:S03]  /*fed0*/  CS2R R104, SRZ ;  /* 0x0000000000687805 */ /* 0x000fc6000001ff00 */
[----:B------:R-:W-:Y:S01]  /*fee0*/  @!P0 IMAD R147, R106, 0x8, R147 ;  /* 0x000000086a938824 */ /* 0x000fe200078e0293 */
[----:B-1----:R-:W-:Y:S02]  /*fef0*/  IADD3 R150, R149, R146, RZ ;  /* 0x0000009295967210 */ /* 0x002fe40007ffe0ff */
[----:B------:R-:W-:Y:S02]  /*ff00*/  I2FP.F32.S32 R154, R149 ;  /* 0x00000095009a7245 */ /* 0x000fe40000201400 */
[----:B------:R-:W-:Y:S01]  /*ff10*/  @!P0 LDS.64 R104, [R147] ;  /* 0x0000000093688984 */ /* 0x000fe20000000a00 */
[----:B------:R-:W-:Y:S02]  /*ff20*/  I2FP.F32.S32 R106, R150 ;  /* 0x00000096006a7245 */ /* 0x000fe40000201400 */
[----:B------:R-:W-:Y:S01]  /*ff30*/  PLOP3.LUT P0, PT, PT, PT, UP1, 0x40, 0x0 ;  /* 0x000000000000781c */ /* 0x000fe20003f0e818 */
[----:B------:R-:W0:Y:S01]  /*ff40*/  SHFL.DOWN PT, R153, R150, 0x1, 0x1f ;  /* 0x08201f0096997f89 */ /* 0x000e2200000e0000 */
[----:B------:R-:W1:Y:S01]  /*ff50*/  MUFU.RCP R145, R106 ;  /* 0x0000006a00917308 */ /* 0x000e620000001000 */
[----:B0-----:R-:W-:Y:S01]  /*ff60*/  IMAD.IADD R149, R150, 0x1, R153 ;  /* 0x0000000196957824 */ /* 0x001fe200078e0299 */
        /* <DEDUP_REMOVED lines=57> */
[----:B------:R-:W-:Y:S01]  /*10300*/  F2FP.F16.F32.PACK_AB R104, R105, R104 ;  /* 0x000000686968723e */ /* 0x000fe200000000ff */
        /* <DEDUP_REMOVED lines=17> */
.L_x_19878:
[----:B------:R-:W-:Y:S05]  /*10420*/  BSYNC B0 ;  /* 0x0000000000007941 */ /* 0x000fea0003800000 */
.L_x_19877:
        /* <DEDUP_REMOVED lines=31> */
[----:B------:R-:W-:Y:S01]  /*10620*/  F2FP.F16.F32.PACK_AB R105, R150, R105 ;  /* 0x000000699669723e */ /* 0x000fe200000000ff */
[----:B------:R-:W-:Y:S01]  /*10630*/  VIADD R144, R144, 0x80 ;  /* 0x0000008090907836 */ /* 0x000fe20000000000 */
[----:B------:R-:W-:-:S05]  /*10640*/  F2FP.F16.F32.PACK_AB R107, R152, R149 ;  /* 0x00000095986b723e */ /* 0x000fca00000000ff */
[----:B------:R2:W-:Y:S02]  /*10650*/  STG.E.128 desc[UR4][R146.64], R104 ;  /* 0x0000006892007986 */ /* 0x0005e4000c101d04 */
.L_x_19880:
[----:B------:R-:W-:Y:S05]  /*10660*/  BSYNC B0 ;  /* 0x0000000000007941 */ /* 0x000fea0003800000 */
.L_x_19879:
        /* <DEDUP_REMOVED lines=35> */
.L_x_19882:
[----:B------:R-:W-:Y:S05]  /*108a0*/  BSYNC B0 ;  /* 0x0000000000007941 */ /* 0x000fea0003800000 */
.L_x_19881:
        /* <DEDUP_REMOVED lines=35> */
.L_x_19884:
[----:B------:R-:W-:Y:S05]  /*10ae0*/  BSYNC B0 ;  /* 0x0000000000007941 */ /* 0x000fea0003800000 */
.L_x_19883:
        /* <DEDUP_REMOVED lines=34> */
.L_x_19886:
[----:B------:R-:W-:Y:S05]  /*10d10*/  BSYNC B0 ;  /* 0x0000000000007941 */ /* 0x000fea0003800000 */
.L_x_19885:
[----:B------:R-:W-:Y:S02]  /*10d20*/  IADD3 R11, R11, UR18, RZ ;  /* 0x000000120b0b7c10 */ /* 0x000fe4000fffe0ff */
[----:B01----:R-:W-:Y:S02]  /*10d30*/  SEL R145, RZ, 0x1, P3 ;  /* 0x00000001ff917807 */ /* 0x003fe40001800000 */
[----:B------:R-:W-:-:S13]  /*10d40*/  ISETP.GE.AND P0, PT, R11, UR19, PT ;  /* 0x000000130b007c0c */ /* 0x000fda000bf06270 */
[----:B------:R-:W-:Y:S05]  /*10d50*/  @!P0 BRA `(.L_x_19887) ;  /* 0xffffff0000588947 */ /* 0x000fea000383ffff */
[----:B------:R-:W-:Y:S05]  /*10d60*/  EXIT ;  /* 0x000000000000794d */ /* 0x000fea0003800000 */
.L_x_19876:
[----:B------:R-:W-:Y:S01]  /*10d70*/  IMAD.MOV.U32 R152, RZ, RZ, R105 ;  /* 0x000000ffff987224 */ /* 0x000fe200078e0069 */
[----:B------:R-:W-:Y:S01]  /*10d80*/  MOV R153, 0x1 ;  /* 0x0000000100997802 */ /* 0x000fe20000000f00 */
[----:B------:R-:W-:Y:S01]  /*10d90*/  IMAD.MOV.U32 R154, RZ, RZ, 0x1f ;  /* 0x0000001fff9a7424 */ /* 0x000fe200078e00ff */
[----:B------:R-:W-:-:S07]  /*10da0*/  MOV R151, 0xffffffff ;  /* 0xffffffff00977802 */ /* 0x000fce0000000f00 */
[----:B0----5:R-:W-:Y:S05]  /*10db0*/  WARPSYNC.COLLECTIVE R151, `(.L_x_19888) ;  /* 0x0000000097087348 */ /* 0x021fea0003c00000 */
[----:B------:R1:W2:Y:S02]  /*10dc0*/  SHFL.BFLY P6, R149, R152, R153, R154 ;  /* 0x0c00009998957389 */ /* 0x0002a400000c009a */
[----:B012--5:R-:W-:Y:S01]  /*10dd0*/  ENDCOLLECTIVE ;  /* 0x000000000000791b */ /* 0x027fe20003800000 */
.L_x_19888:
[----:B------:R-:W-:Y:S02]  /*10de0*/  IMAD.MOV.U32 R153, RZ, RZ, 0x2 ;  /* 0x00000002ff997424 */ /* 0x000fe400078e00ff */
[----:B------:R-:W-:-:S04]  /*10df0*/  IMAD.MOV.U32 R104, RZ, RZ, R149 ;  /* 0x000000ffff687224 */ /* 0x000fc800078e0095 */
[----:B------:R-:W-:-:S05]  /*10e00*/  FADD.FTZ R145, R105, R104 ;  /* 0x0000006869917221 */ /* 0x000fca0000010000 */
[----:B------:R-:W-:-:S07]  /*10e10*/  MOV R152, R145 ;  /* 0x0000009100987202 */ /* 0x000fce0000000f00 */
[----:B------:R-:W-:Y:S05]  /*10e20*/  WARPSYNC.COLLECTIVE R151, `(.L_x_19889) ;  /* 0x0000000097087348 */ /* 0x000fea0003c00000 */
[----:B------:R0:W1:Y:S02]  /*10e30*/  SHFL.BFLY P6, R149, R152, R153, R154 ;  /* 0x0c00009998957389 */ /* 0x00006400000c009a */
[----:B01----:R-:W-:Y:S01]  /*10e40*/  ENDCOLLECTIVE ;  /* 0x000000000000791b */ /* 0x003fe20003800000 */
.L_x_19889:
[----:B------:R-:W-:Y:S01]  /*10e50*/  HFMA2.MMA R153, -RZ, RZ, 0, 2.384185791015625e-07 ;  /* 0x00000004ff997435 */ /* 0x000fe200000001ff */
[----:B------:R-:W-:-:S05]  /*10e60*/  MOV R104, R149 ;  /* 0x0000009500687202 */ /* 0x000fca0000000f00 */
[----:B------:R-:W-:-:S04]  /*10e70*/  FADD.FTZ R146, R145, R104 ;  /* 0x0000006891927221 */ /* 0x000fc80000010000 */
[----:B------:R-:W-:-:S07]  /*10e80*/  IMAD.MOV.U32 R152, RZ, RZ, R146 ;  /* 0x000000ffff987224 */ /* 0x000fce00078e0092 */
[----:B------:R-:W-:Y:S05]  /*10e90*/  WARPSYNC.COLLECTIVE R151, `(.L_x_19890) ;  /* 0x0000000097087348 */ /* 0x000fea0003c00000 */
[----:B------:R0:W1:Y:S02]  /*10ea0*/  SHFL.BFLY P6, R149, R152, R153, R154 ;  /* 0x0c00009998957389 */ /* 0x00006400000c009a */
[----:B01----:R-:W-:Y:S01]  /*10eb0*/  ENDCOLLECTIVE ;  /* 0x000000000000791b */ /* 0x003fe20003800000 */
.L_x_19890:
[----:B------:R-:W-:Y:S02]  /*10ec0*/  IMAD.MOV.U32 R153, RZ, RZ, 0x8 ;  /* 0x00000008ff997424 */ /* 0x000fe400078e00ff */
[----:B------:R-:W-:-:S04]  /*10ed0*/  IMAD.MOV.U32 R147, RZ, RZ, R149 ;  /* 0x000000ffff937224 */ /* 0x000fc800078e0095 */
[----:B------:R-:W-:-:S05]  /*10ee0*/  FADD.FTZ R147, R146, R147 ;  /* 0x0000009392937221 */ /* 0x000fca0000010000 */
[----:B------:R-:W-:-:S07]  /*10ef0*/  MOV R152, R147 ;  /* 0x0000009300987202 */ /* 0x000fce0000000f00 */
[----:B------:R-:W-:Y:S05]  /*10f00*/  WARPSYNC.COLLECTIVE R151, `(.L_x_19891) ;  /* 0x0000000097087348 */ /* 0x000fea0003c00000 */
[----:B------:R0:W1:Y:S02]  /*10f10*/  SHFL.BFLY P6, R149, R152, R153, R154 ;  /* 0x0c00009998957389 */ /* 0x00006400000c009a */
[----:B01----:R-:W-:Y:S01]  /*10f20*/  ENDCOLLECTIVE ;  /* 0x000000000000791b */ /* 0x003fe20003800000 */
.L_x_19891:
[----:B------:R-:W-:Y:S01]  /*10f30*/  HFMA2.MMA R153, -RZ, RZ, 0, 9.5367431640625e-07 ;  /* 0x00000010ff997435 */ /* 0x000fe200000001ff */
[----:B------:R-:W-:-:S05]  /*10f40*/  MOV R104, R149 ;  /* 0x0000009500687202 */ /* 0x000fca0000000f00 */
[----:B------:R-:W-:-:S04]  /*10f50*/  FADD.FTZ R148, R147, R104 ;  /* 0x0000006893947221 */ /* 0x000fc80000010000 */
[----:B------:R-:W-:-:S07]  /*10f60*/  IMAD.MOV.U32 R152, RZ, RZ, R148 ;  /* 0x000000ffff987224 */ /* 0x000fce00078e0094 */
[----:B------:R-:W-:Y:S05]  /*10f70*/  WARPSYNC.COLLECTIVE R151, `(.L_x_19892) ;  /* 0x0000000097087348 */ /* 0x000fea0003c00000 */
[----:B------:R0:W1:Y:S02]  /*10f80*/  SHFL.BFLY P6, R149, R152, R153, R154 ;  /* 0x0c00009998957389 */ /* 0x00006400000c009a */
[----:B01----:R-:W-:Y:S01]  /*10f90*/  ENDCOLLECTIVE ;  /* 0x000000000000791b */ /* 0x003fe20003800000 */
.L_x_19892:
        /* <DEDUP_REMOVED lines=89> */
.L_x_19893:
[----:B------:R-:W-:Y:S01]  /*11530*/  HFMA2.MMA R153, -RZ, RZ, 0, 1.1920928955078125e-07 ;  /* 0x00000002ff997435 */ /* 0x000fe200000001ff */
[----:B------:R-:W-:-:S05]  /*11540*/  MOV R146, R149 ;  /* 0x0000009500927202 */ /* 0x000fca0000000f00 */
[----:B------:R-:W-:-:S04]  /*11550*/  FADD.FTZ R146, R105, R146 ;  /* 0x0000009269927221 */ /* 0x000fc80000010000 */
[----:B------:R-:W-:-:S07]  /*11560*/  IMAD.MOV.U32 R152, RZ, RZ, R146 ;  /* 0x000000ffff987224 */ /* 0x000fce00078e0092 */
[----:B------:R-:W-:Y:S05]  /*11570*/  WARPSYNC.COLLECTIVE R151, `(.L_x_19894) ;  /* 0x0000000097087348 */ /* 0x000fea0003c00000 */
[----:B------:R0:W1:Y:S02]  /*11580*/  SHFL.BFLY P6, R149, R152, R153, R154 ;  /* 0x0c00009998957389 */ /* 0x00006400000c009a */
[----:B01----:R-:W-:Y:S01]  /*11590*/  ENDCOLLECTIVE ;  /* 0x000000000000791b */ /* 0x003fe20003800000 */
.L_x_19894:
[----:B------:R-:W-:Y:S01]  /*115a0*/  HFMA2.MMA R153, -RZ, RZ, 0, 2.384185791015625e-07 ;  /* 0x00000004ff997435 */ /* 0x000fe200000001ff */
[----:B------:R-:W-:-:S05]  /*115b0*/  MOV R145, R149 ;  /* 0x0000009500917202 */ /* 0x000fca0000000f00 */
[----:B------:R-:W-:-:S04]  /*115c0*/  FADD.FTZ R145, R146, R145 ;  /* 0x0000009192917221 */ /* 0x000fc80000010000 */
[----:B------:R-:W-:-:S07]  /*115d0*/  IMAD.MOV.U32 R152, RZ, RZ, R145 ;  /* 0x000000ffff987224 */ /* 0x000fce00078e0091 */
[----:B------:R-:W-:Y:S05]  /*115e0*/  WARPSYNC.COLLECTIVE R151, `(.L_x_19895) ;  /* 0x0000000097087348 */ /* 0x000fea0003c00000 */
[----:B------:R0:W1:Y:S02]  /*115f0*/  SHFL.BFLY P6, R149, R152, R153, R154 ;  /* 0x0c00009998957389 */ /* 0x00006400000c009a */
[----:B01----:R-:W-:Y:S01]  /*11600*/  ENDCOLLECTIVE ;  /* 0x000000000000791b */ /* 0x003fe20003800000 */
.L_x_19895:
[----:B------:R-:W-:Y:S01]  /*11610*/  HFMA2.MMA R153, -RZ, RZ, 0, 4.76837158203125e-07 ;  /* 0x00000008ff997435 */ /* 0x000fe200000001ff */
[----:B------:R-:W-:-:S05]  /*11620*/  MOV R148, R149 ;  /* 0x0000009500947202 */ /* 0x000fca0000000f00 */
[----:B------:R-:W-:-:S04]  /*11630*/  FADD.FTZ R148, R145, R148 ;  /* 0x0000009491947221 */ /* 0x000fc80000010000 */
[----:B------:R-:W-:-:S07]  /*11640*/  IMAD.MOV.U32 R152, RZ, RZ, R148 ;  /* 0x000000ffff987224 */ /* 0x000fce00078e0094 */
[----:B------:R-:W-:Y:S05]  /*11650*/  WARPSYNC.COLLECTIVE R151, `(.L_x_19896) ;  /* 0x0000000097087348 */ /* 0x000fea0003c00000 */
[----:B------:R0:W1:Y:S02]  /*11660*/  SHFL.BFLY P6, R149, R152, R153, R154 ;  /* 0x0c00009998957389 */ /* 0x00006400000c009a */
[----:B01----:R-:W-:Y:S01]  /*11670*/  ENDCOLLECTIVE ;  /* 0x000000000000791b */ /* 0x003fe20003800000 */
.L_x_19896:
[----:B------:R-:W-:Y:S01]  /*11680*/  HFMA2.MMA R153, -RZ, RZ, 0, 9.5367431640625e-07 ;  /* 0x00000010ff997435 */ /* 0x000fe200000001ff */
[----:B------:R-:W-:-:S05]  /*11690*/  MOV R147, R149 ;  /* 0x0000009500937202 */ /* 0x000fca0000000f00 */
[----:B------:R-:W-:-:S04]  /*116a0*/  FADD.FTZ R147, R148, R147 ;  /* 0x0000009394937221 */ /* 0x000fc80000010000 */
[----:B------:R-:W-:-:S07]  /*116b0*/  IMAD.MOV.U32 R152, RZ, RZ, R147 ;  /* 0x000000ffff987224 */ /* 0x000fce00078e0093 */
[----:B------:R-:W-:Y:S05]  /*116c0*/  WARPSYNC.COLLECTIVE R151, `(.L_x_19897) ;  /* 0x0000000097087348 */ /* 0x000fea0003c00000 */
[----:B------:R0:W1:Y:S02]  /*116d0*/  SHFL.BFLY P6, R149, R152, R153, R154 ;  /* 0x0c00009998957389 */ /* 0x00006400000c009a */
[----:B01----:R-:W-:Y:S01]  /*116e0*/  ENDCOLLECTIVE ;  /* 0x000000000000791b */ /* 0x003fe20003800000 */
.L_x_19897:
[----:B------:R-:W-:Y:S01]  /*116f0*/  MOV R150, R149 ;  /* 0x0000009500967202 */ /* 0x000fe20000000f00 */
[----:B------:R-:W-:Y:S06]  /*11700*/  BRA `(.L_x_19898) ;  /* 0xffffffe400987947 */ /* 0x000fec000383ffff */
.L_x_19899:
        /* <DEDUP_REMOVED lines=15> */
.L_x_37248:


//--------------------- .text._ZN10layer_norm13ln_fwd_kernelINS_13Kernel_traitsIf6__halfS2_S2_fjLj5120ELj1ELj1ELj4ELj16ENS_18Kernel_traits_baseILj5120EfS2_S2_S2_fjLj128EEEEELb1ELb0ELb0ELb1EEEvNS_9FwdParamsE --------------------------
	.section	.text._ZN10layer_norm13ln_fwd_kernelINS_13Kernel_traitsIf6__halfS2_S2_fjLj5120ELj1ELj1ELj4ELj16ENS_18Kernel_traits_baseILj5120EfS2_S2_S2_fjLj128EEEEELb1ELb0ELb0ELb1EEEvNS_9FwdParamsE,"ax",@progbits
	.align	128
        .global         _ZN10layer_norm13ln_fwd_kernelINS_13Kernel_traitsIf6__halfS2_S2_fjLj5120ELj1ELj1ELj4ELj16ENS_18Kernel_traits_baseILj5120EfS2_S2_S2_fjLj128EEEEELb1ELb0ELb0ELb1EEEvNS_9FwdParamsE
        .type           _ZN10layer_norm13ln_fwd_kernelINS_13Kernel_traitsIf6__halfS2_S2_fjLj5120ELj1ELj1ELj4ELj16ENS_18Kernel_traits_baseILj5120EfS2_S2_S2_fjLj128EEEEELb1ELb0ELb0ELb1EEEvNS_9FwdParamsE,@function
        .size           _ZN10layer_norm13ln_fwd_kernelINS_13Kernel_traitsIf6__halfS2_S2_fjLj5120ELj1ELj1ELj4ELj16ENS_18Kernel_traits_baseILj5120EfS2_S2_S2_fjLj128EEEEELb1ELb0ELb0ELb1EEEvNS_9FwdParamsE,(.L_x_37249 - _ZN10layer_norm13ln_fwd_kernelINS_13Kernel_traitsIf6__halfS2_S2_fjLj5120ELj1ELj1ELj4ELj16ENS_18Kernel_traits_baseILj5120EfS2_S2_S2_fjLj128EEEEELb1ELb0ELb0ELb1EEEvNS_9FwdParamsE)
        .other          _ZN10layer_norm13ln_fwd_kernelINS_13Kernel_traitsIf6__halfS2_S2_fjLj5120ELj1ELj1ELj4ELj16ENS_18Kernel_traits_baseILj5120EfS2_S2_S2_fjLj128EEEEELb1ELb0ELb0ELb1EEEvNS_9FwdParamsE,@"STO_CUDA_ENTRY STV_DEFAULT"
_ZN10layer_norm13ln_fwd_kernelINS_13Kernel_traitsIf6__halfS2_S2_fjLj5120ELj1ELj1ELj4ELj16ENS_18Kernel_traits_baseILj5120EfS2_S2_S2_fjLj128EEEEELb1ELb0ELb0ELb1EEEvNS_9FwdParamsE:
.text._ZN10layer_norm13ln_fwd_kernelINS_13Kernel_traitsIf6__halfS2_S2_fjLj5120ELj1ELj1ELj4ELj16ENS_18Kernel_traits_baseILj5120EfS2_S2_S2_fjLj128EEEEELb1ELb0ELb0ELb1EEEvNS_9FwdParamsE:
        /* <DEDUP_REMOVED lines=15> */
[----:B0-----:R-:W-:-:S05]  /*00f0*/  @P0 MOV R6, R0 ;  /* 0x0000000000060202 */ /* 0x001fca0000000f00 */
[----:B-1----:R-:W4:Y:S02]  /*0100*/  @P0 LDG.E.64 R4, desc[UR4][R6.64] ;  /* 0x0000000406040981 */ /* 0x002f24000c1e1b00 */
        /* <DEDUP_REMOVED lines=27> */
[----:B------:R-:W-:Y:S01]  /*02c0*/  UIADD3 UR19, UR7, -0x4498517b, URZ ;  /* 0xbb67ae8507137890 */ /* 0x000fe2000fffe03f */
[----:B----4-:R-:W-:Y:S01]  /*02d0*/  @P0 IADD3 R0, P1, R4, R9, RZ ;  /* 0x0000000904000210 */ /* 0x010fe20007f3e0ff */
[----:B------:R-:W-:Y:S02]  /*02e0*/  UIADD3 UR20, UR6, 0x3c6ef372, URZ ;  /* 0x3c6ef37206147890 */ /* 0x000fe4000fffe03f */
[----:B------:R-:W-:Y:S02]  /*02f0*/  UIADD3 UR21, UR7, 0x76cf5d0a, URZ ;  /* 0x76cf5d0a07157890 */ /* 0x000fe4000fffe03f */
[----:B------:R-:W-:Y:S01]  /*0300*/  @P0 IMAD.X R7, RZ, RZ, R5, P1 ;  /* 0x000000ffff070224 */ /* 0x000fe200008e0605 */
[----:B------:R-:W-:Y:S01]  /*0310*/  UIADD3 UR23, UR7, 0x32370b8f, URZ ;  /* 0x32370b8f07177890 */ /* 0x000fe2000fffe03f */
[----:B------:R-:W-:Y:S01]  /*0320*/  IMAD.WIDE.U32 R4, R14, -0x326172a9, RZ ;  /* 0xcd9e8d570e047825 */ /* 0x000fe200078e00ff */
[----:B------:R-:W-:Y:S01]  /*0330*/  UIADD3 UR22, UR6, -0x255992d5, URZ ;  /* 0xdaa66d2b06167890 */ /* 0x000fe2000fffe03f */
[----:B------:R-:W-:Y:S01]  /*0340*/  ISETP.NE.U32.AND P0, PT, RZ, UR10, PT ;  /* 0x0000000aff007c0c */ /* 0x000fe2000bf05070 */
[----:B------:R-:W-:Y:S01]  /*0350*/  UIADD3 UR24, UR6, 0x78dde6e4, URZ ;  /* 0x78dde6e406187890 */ /* 0x000fe2000fffe03f */
[--C-:B------:R-:W-:Y:S01]  /*0360*/  SHF.R.U32.HI R15, RZ, 0x2, R7.reuse ;  /* 0x00000002ff0f7819 */ /* 0x100fe20000011607 */
[----:B------:R-:W-:Y:S01]  /*0370*/  UIADD3 UR25, UR7, -0x126145ec, URZ ;  /* 0xed9eba1407197890 */ /* 0x000fe2000fffe03f */
[----:B------:R-:W-:Y:S01]  /*0380*/  SHF.R.U64 R16, R0, 0x2, R7 ;  /* 0x0000000200107819 */ /* 0x000fe20000001207 */
[----:B------:R-:W-:Y:S01]  /*0390*/  UIADD3 UR27, UR7, -0x56f99767, URZ ;  /* 0xa9066899071b7890 */ /* 0x000fe2000fffe03f */
[----:B------:R-:W-:Y:S01]  /*03a0*/  LOP3.LUT R6, R5, UR6, R15, 0x96, !PT ;  /* 0x0000000605067c12 */ /* 0x000fe2000f8e960f */
[----:B------:R-:W-:Y:S01]  /*03b0*/  UIADD3 UR26, UR6, 0x1715609d, URZ ;  /* 0x1715609d061a7890 */ /* 0x000fe2000fffe03f */
[----:B------:R-:W-:Y:S01]  /*03c0*/  ISETP.NE.AND.EX P0, PT, RZ, UR11, PT, P0 ;  /* 0x0000000bff007c0c */ /* 0x000fe2000bf05300 */
[----:B------:R-:W-:Y:S01]  /*03d0*/  IMAD.WIDE.U32 R2, R16, -0x2daee0ad, RZ ;  /* 0xd2511f5310027825 */ /* 0x000fe200078e00ff */
[----:B------:R-:W-:-:S02]  /*03e0*/  UIADD3 UR28, UR6, -0x4ab325aa, URZ ;  /* 0xb54cda56061c7890 */ /* 0x000fc4000fffe03f */
[----:B------:R-:W-:Y:S01]  /*03f0*/  UIADD3 UR29, UR7, 0x646e171e, URZ ;  /* 0x646e171e071d7890 */ /* 0x000fe2000fffe03f */
[----:B------:R-:W-:Y:S01]  /*0400*/  IMAD.WIDE.U32 R6, R6, -0x2daee0ad, RZ ;  /* 0xd2511f5306067825 */ /* 0x000fe200078e00ff */
[----:B------:R-:W-:Y:S01]  /*0410*/  LOP3.LUT R3, R3, UR7, RZ, 0x3c, !PT ;  /* 0x0000000703037c12 */ /* 0x000fe2000f8e3cff */
[----:B------:R-:W-:Y:S02]  /*0420*/  UIADD3 UR31, UR7, 0x1fd5c5a3, URZ ;  /* 0x1fd5c5a3071f7890 */ /* 0x000fe4000fffe03f */
[----:B------:R-:W-:Y:S01]  /*0430*/  UIADD3 UR30, UR6, 0x5384540f, URZ ;  /* 0x5384540f061e7890 */ /* 0x000fe2000fffe03f */
[----:B------:R-:W-:Y:S01]  /*0440*/  LOP3.LUT R8, R7, UR19, R2, 0x96, !PT ;  /* 0x0000001307087c12 */ /* 0x000fe2000f8e9602 */
[----:B------:R-:W-:Y:S01]  /*0450*/  IMAD.WIDE.U32 R2, R3, -0x326172a9, RZ ;  /* 0xcd9e8d5703027825 */ /* 0x000fe200078e00ff */
[----:B------:R-:W-:Y:S02]  /*0460*/  UIADD3 UR32, UR6, -0xe443238, URZ ;  /* 0xf1bbcdc806207890 */ /* 0x000fe4000fffe03f */
[----:B------:R-:W-:Y:S01]  /*0470*/  UIADD3 UR33, UR7, -0x24c28bd8, URZ ;  /* 0xdb3d742807217890 */ /* 0x000fe2000fffe03f */
        /* <DEDUP_REMOVED lines=31> */
[----:B------:R-:W-:-:S03]  /*0670*/  IADD3 R2, P1, R7, UR12, RZ ;  /* 0x0000000c07027c10 */ /* 0x000fc6000ff3e0ff */
[----:B------:R-:W-:Y:S01]  /*0680*/  IMAD.X R5, RZ, RZ, UR11, P2 ;  /* 0x0000000bff057e24 */ /* 0x000fe200090e06ff */
[----:B------:R-:W-:Y:S02]  /*0690*/  LOP3.LUT R17, R3, UR33, R6, 0x96, !PT ;  /* 0x0000002103117c12 */ /* 0x000fe4000f8e9606 */
[----:B------:R-:W-:Y:S02]  /*06a0*/  IADD3.X R3, RZ, UR13, RZ, P1, !PT ;  /* 0x0000000dff037c10 */ /* 0x000fe40008ffe4ff */
[----:B------:R0:W5:Y:S01]  /*06b0*/  @P0 LDG.E.128 R100, desc[UR4][R4.64] ;  /* 0x0000000404640981 */ /* 0x000162000c1e1d00 */
[----:B------:R-:W-:-:S03]  /*06c0*/  ISETP.GE.AND P1, PT, R12, UR9, PT ;  /* 0x000000090c007c0c */ /* 0x000fc6000bf26270 */
        /* <DEDUP_REMOVED lines=11> */
[----:B0-----:R-:W-:Y:S01]  /*0780*/  IMAD.WIDE.U32 R4, R10, -0x2daee0ad, RZ ;  /* 0xd2511f530a047825 */ /* 0x001fe200078e00ff */
[----:B------:R-:W-:Y:S01]  /*0790*/  UIADD3 UR35, UR7, -0x695add53, URZ ;  /* 0x96a522ad07237890 */ /* 0x000fe2000fffe03f */
[----:B------:R-:W5:Y:S01]  /*07a0*/  LDG.E.128 R60, desc[UR4][R2.64] ;  /* 0x00000004023c7981 */ /* 0x000f62000c1e1d00 */
[----:B------:R-:W-:Y:S01]  /*07b0*/  ULDC.64 UR8, c[0x0][0x270] ;  /* 0x00009c0000087ab9 */ /* 0x000fe20000000a00 */
[----:B------:R-:W-:Y:S02]  /*07c0*/  IMAD R7, R8, -0x2daee0ad, RZ ;  /* 0xd2511f5308077824 */ /* 0x000fe400078e02ff */
[----:B------:R-:W-:Y:S01]  /*07d0*/  IMAD R6, R9, -0x326172a9, RZ ;  /* 0xcd9e8d5709067824 */ /* 0x000fe200078e02ff */
[----:B------:R-:W5:Y:S01]  /*07e0*/  LDG.E.128 R56, desc[UR4][R2.64+0x10] ;  /* 0x0000100402387981 */ /* 0x000f62000c1e1d00 */
[----:B------:R-:W-:Y:S01]  /*07f0*/  IMAD.HI.U32 R11, R17, -0x326172a9, RZ ;  /* 0xcd9e8d57110b7827 */ /* 0x000fe200078e00ff */
[----:B------:R-:W-:Y:S01]  /*0800*/  UISETP.NE.U32.AND UP0, UPT, UR8, URZ, UPT ;  /* 0x0000003f0800728c */ /* 0x000fe2000bf05070 */
[----:B------:R-:W-:Y:S01]  /*0810*/  LOP3.LUT R10, R5, UR35, R7, 0x96, !PT ;  /* 0x00000023050a7c12 */ /* 0x000fe2000f8e9607 */
[----:B------:R-:W5:Y:S01]  /*0820*/  LDG.E.128 R52, desc[UR4][R2.64+0x1000] ;  /* 0x0010000402347981 */ /* 0x000f62000c1e1d00 */
[----:B------:R-:W-:Y:S01]  /*0830*/  IMAD.MOV.U32 R9, RZ, RZ, R4 ;  /* 0x000000ffff097224 */ /* 0x000fe200078e0004 */
[----:B------:R-:W-:Y:S01]  /*0840*/  HFMA2.MMA R4, -RZ, RZ, 0, 0 ;  /* 0x00000000ff047435 */ /* 0x000fe200000001ff */
[----:B------:R-:W-:Y:S01]  /*0850*/  LOP3.LUT R11, R11, UR34, R6, 0x96, !PT ;  /* 0x000000220b0b7c12 */ /* 0x000fe2000f8e9606 */
[----:B------:R-:W5:Y:S01]  /*0860*/  LDG.E.128 R48, desc[UR4][R2.64+0x1010] ;  /* 0x0010100402307981 */ /* 0x000f62000c1e1d00 */
[----:B------:R-:W-:Y:S01]  /*0870*/  MOV R8, R14 ;  /* 0x0000000e00087202 */ /* 0x000fe20000000f00 */
[----:B------:R-:W-:Y:S01]  /*0880*/  IMAD.MOV.U32 R7, RZ, RZ, R16 ;  /* 0x000000ffff077224 */ /* 0x000fe200078e0010 */
[----:B------:R-:W-:Y:S01]  /*0890*/  MOV R6, R15 ;  /* 0x0000000f00067202 */ /* 0x000fe20000000f00 */
[----:B------:R-:W5:Y:S01]  /*08a0*/  LDG.E.128 R44, desc[UR4][R2.64+0x2000] ;  /* 0x00200004022c7981 */ /* 0x000f62000c1e1d00 */
[----:B------:R-:W-:Y:S01]  /*08b0*/  LOP3.LUT R155, R0, 0x3, RZ, 0xc0, !PT ;  /* 0x00000003009b7812 */ /* 0x000fe200078ec0ff */
[----:B------:R-:W-:Y:S01]  /*08c0*/  IMAD R5, R17, -0x326172a9, RZ ;  /* 0xcd9e8d5711057824 */ /* 0x000fe200078e02ff */
[----:B------:R-:W-:Y:S01]  /*08d0*/  ULDC.U8 UR8, c[0x0][0x2a0] ;  /* 0x0000a80000087ab9 */ /* 0x000fe20000000000 */
[----:B------:R-:W5:Y:S04]  /*08e0*/  LDG.E.128 R40, desc[UR4][R2.64+0x2010] ;  /* 0x0020100402287981 */ /* 0x000f68000c1e1d00 */
[----:B------:R-:W5:Y:S04]  /*08f0*/  LDG.E.128 R36, desc[UR4][R2.64+0x3000] ;  /* 0x0030000402247981 */ /* 0x000f68000c1e1d00 */
[----:B------:R-:W5:Y:S04]  /*0900*/  LDG.E.128 R32, desc[UR4][R2.64+0x3010] ;  /* 0x0030100402207981 */ /* 0x000f68000c1e1d00 */
[----:B------:R-:W5:Y:S04]  /*0910*/  LDG.E.128 R28, desc[UR4][R2.64+0x4000] ;  /* 0x00400004021c7981 */ /* 0x000f68000c1e1d00 */
[----:B------:R0:W5:Y:S01]  /*0920*/  LDG.E.128 R24, desc[UR4][R2.64+0x4010] ;  /* 0x0040100402187981 */ /* 0x000162000c1e1d00 */
[----:B------:R-:W-:Y:S01]  /*0930*/  UISETP.NE.AND.EX UP0, UPT, UR9, URZ, UPT, UP0 ;  /* 0x0000003f0900728c */ /* 0x000fe2000bf05300 */
[----:B------:R-:W-:Y:S01]  /*0940*/  ULDC UR10, c[0x0][0x218] ;  /* 0x00008600000a7ab9 */ /* 0x000fe20000000800 */
[----:B------:R-:W-:Y:S01]  /*0950*/  ULDC UR11, c[0x0][0x290] ;  /* 0x0000a400000b7ab9 */ /* 0x000fe20000000800 */
[----:B------:R-:W-:Y:S01]  /*0960*/  UISETP.NE.AND UP1, UPT, UR8, URZ, UPT ;  /* 0x0000003f0800728c */ /* 0x000fe2000bf25270 */
[----:B------:R-:W-:Y:S01]  /*0970*/  ULDC.64 UR12, c[0x0][0x230] ;  /* 0x00008c00000c7ab9 */ /* 0x000fe20000000a00 */
[----:B------:R-:W-:Y:S01]  /*0980*/  ULDC.64 UR14, c[0x0][0x2b8] ;  /* 0x0000ae00000e7ab9 */ /* 0x000fe20000000a00 */
[----:B------:R-:W-:Y:S01]  /*0990*/  ULDC.64 UR16, c[0x0][0x210] ;  /* 0x0000840000107ab9 */ /* 0x000fe20000000a00 */
[----:B0-----:R-:W-:-:S07]  /*09a0*/  IMAD.MOV.U32 R3, RZ, RZ, 0x1 ;  /* 0x00000001ff037424 */ /* 0x001fce00078e00ff */
.L_x_20181:
        /* <DEDUP_REMOVED lines=23> */
[----:B------:R-:W-:Y:S01]  /*0b20*/  IMAD.MOV.U32 R109, RZ, RZ, 0x3f800000 ;  /* 0x3f800000ff6d7424 */ /* 0x000fe200078e00ff */
[----:B------:R-:W-:-:S10]  /*0b30*/  IADD3 R106, R155, 0x1, RZ ;  /* 0x000000019b6a7810 */ /* 0x000fd40007ffe0ff */
        /* <DEDUP_REMOVED lines=10> */
.L_x_19901:
[----:B------:R-:W-:-:S07]  /*0be0*/  MOV R0, R5 ;  /* 0x0000000500007202 */ /* 0x000fce0000000f00 */
.L_x_19902:
[----:B------:R-:W-:Y:S05]  /*0bf0*/  BSYNC B0 ;  /* 0x0000000000007941 */ /* 0x000fea0003800000 */
.L_x_19900:
        /* <DEDUP_REMOVED lines=16> */
.L_x_19906:
[----:B------:R-:W-:Y:S05]  /*0d00*/  BSYNC B1 ;  /* 0x0000000000017941 */ /* 0x000fea0003800000 */
.L_x_19905:
        /* <DEDUP_REMOVED lines=44> */
.L_x_19904:
[----:B------:R-:W-:Y:S05]  /*0fd0*/  BSYNC B0 ;  /* 0x0000000000007941 */ /* 0x000fea0003800000 */
.L_x_19903:
[----:B------:R-:W0:Y:S01]  /*0fe0*/  LDC R110, c[0x0][0x298] ;  /* 0x0000a600ff6e7b82 */ /* 0x000e220000000800 */
[----:B------:R-:W-:Y:S01]  /*0ff0*/  I2FP.F32.U32 R15, R0 ;  /* 0x00000000000f7245 */ /* 0x000fe20000201000 */
[----:B------:R-:W-:Y:S01]  /*1000*/  IMAD.MOV.U32 R118, RZ, RZ, 0x2f800000 ;  /* 0x2f800000ff767424 */ /* 0x000fe200078e00ff */
[----:B------:R-:W-:Y:S01]  /*1010*/  ISETP.NE.AND P1, PT, R106, 0x1, PT ;  /* 0x000000016a00780c */ /* 0x000fe20003f25270 */
[----:B-----5:R-:W-:Y:S01]  /*1020*/  HADD2.F32 R14, -RZ, R16.H0_H0 ;  /* 0x20000010ff0e7230 */ /* 0x020fe20000004100 */
[----:B------:R-:W-:Y:S01]  /*1030*/  BSSY B0, `(.L_x_19907) ;  /* 0x0000015000007945 */ /* 0x000fe20003800000 */
[----:B------:R-:W-:Y:S01]  /*1040*/  FFMA.FTZ R0, R15, R118, 1.1641532182693481445e-10 ;  /* 0x2f0000000f007423 */ /* 0x000fe20000010076 */
[----:B------:R-:W-:Y:S01]  /*1050*/  @P0 HADD2.F32 R105, -RZ, R20.H0_H0 ;  /* 0x20000014ff690230 */ /* 0x000fe20000004100 */
[----:B------:R-:W1:Y:S01]  /*1060*/  LDC R111, c[0x0][0x294] ;  /* 0x0000a500ff6f7b82 */ /* 0x000e620000000800 */
[----:B------:R-:W-:Y:S01]  /*1070*/  FMUL.FTZ R15, R14, R109 ;  /* 0x0000006d0e0f7220 */ /* 0x000fe20000410000 */
[----:B------:R-:W-:-:S03]  /*1080*/  IADD3 R104, R106, 0x1, RZ ;  /* 0x000000016a687810 */ /* 0x000fc60007ffe0ff */
        /* <DEDUP_REMOVED lines=14> */
.L_x_19908:
[----:B------:R-:W-:-:S07]  /*1170*/  MOV R14, R5 ;  /* 0x00000005000e7202 */ /* 0x000fce0000000f00 */
.L_x_19909:
[----:B------:R-:W-:Y:S05]  /*1180*/  BSYNC B0 ;  /* 0x0000000000007941 */ /* 0x000fea0003800000 */
.L_x_19907:
        /* <DEDUP_REMOVED lines=16> */
.L_x_19913:
[----:B------:R-:W-:Y:S05]  /*1290*/  BSYNC B1 ;  /* 0x0000000000017941 */ /* 0x000fea0003800000 */
.L_x_19912:
        /* <DEDUP_REMOVED lines=44> */
.L_x_19911:
[----:B------:R-:W-:Y:S05]  /*1560*/  BSYNC B0 ;  /* 0x0000000000007941 */ /* 0x000fea0003800000 */
.L_x_19910:
        /* <DEDUP_REMOVED lines=22> */
.L_x_19915:
[----:B------:R-:W-:-:S07]  /*16d0*/  IMAD.MOV.U32 R14, RZ, RZ, R5 ;  /* 0x000000ffff0e7224 */ /* 0x000fce00078e0005 */
.L_x_19916:
[----:B------:R-:W-:Y:S05]  /*16e0*/  BSYNC B0 ;  /* 0x0000000000007941 */ /* 0x000fea0003800000 */
.L_x_19914:
        /* <DEDUP_REMOVED lines=16> */
.L_x_19920:
[----:B------:R-:W-:Y:S05]  /*17f0*/  BSYNC B1 ;  /* 0x0000000000017941 */ /* 0x000fea0003800000 */
.L_x_19919:
        /* <DEDUP_REMOVED lines=44> */
.L_x_19918:
[----:B------:R-:W-:Y:S05]  /*1ac0*/  BSYNC B0 ;  /* 0x0000000000007941 */ /* 0x000fea0003800000 */
.L_x_19917:
        /* <DEDUP_REMOVED lines=21> */
.L_x_19922:
[----:B------:R-:W-:-:S07]  /*1c20*/  MOV R16, R5 ;  /* 0x0000000500107202 */ /* 0x000fce0000000f00 */
.L_x_19923:
[----:B------:R-:W-:Y:S05]  /*1c30*/  BSYNC B0 ;  /* 0x0000000000007941 */ /* 0x000fea0003800000 */
.L_x_19921:
        /* <DEDUP_REMOVED lines=16> */
.L_x_19927:
[----:B------:R-:W-:Y:S05]  /*1d40*/  BSYNC B1 ;  /* 0x0000000000017941 */ /* 0x000fea0003800000 */
.L_x_19926:
        /* <DEDUP_REMOVED lines=44> */
.L_x_19925:
[----:B------:R-:W-:Y:S05]  /*2010*/  BSYNC B0 ;  /* 0x0000000000007941 */ /* 0x000fea0003800000 */
.L_x_19924:
        /* <DEDUP_REMOVED lines=21> */
.L_x_19929:
[----:B------:R-:W-:-:S07]  /*2170*/  IMAD.MOV.U32 R17, RZ, RZ, R5 ;  /* 0x000000ffff117224 */ /* 0x000fce00078e0005 */
.L_x_19930:
[----:B------:R-:W-:Y:S05]  /*2180*/  BSYNC B0 ;  /* 0x0000000000007941 */ /* 0x000fea0003800000 */
.L_x_19928:
        /* <DEDUP_REMOVED lines=16> */
.L_x_19934:
[----:B------:R-:W-:Y:S05]  /*2290*/  BSYNC B1 ;  /* 0x0000000000017941 */ /* 0x000fea0003800000 */
.L_x_19933:
        /* <DEDUP_REMOVED lines=44> */
.L_x_19932:
[----:B------:R-:W-:Y:S05]  /*2560*/  BSYNC B0 ;  /* 0x0000000000007941 */ /* 0x000fea0003800000 */
.L_x_19931:
        /* <DEDUP_REMOVED lines=21> */
.L_x_19936:
[----:B------:R-:W-:-:S07]  /*26c0*/  MOV R104, R5 ;  /* 0x0000000500687202 */ /* 0x000fce0000000f00 */
.L_x_19937:
[----:B------:R-:W-:Y:S05]  /*26d0*/  BSYNC B0 ;  /* 0x0000000000007941 */ /* 0x000fea0003800000 */
.L_x_19935:
        /* <DEDUP_REMOVED lines=16> */
.L_x_19941:
[----:B------:R-:W-:Y:S05]  /*27e0*/  BSYNC B1 ;  /* 0x0000000000017941 */ /* 0x000fea0003800000 */
.L_x_19940:
        /* <DEDUP_REMOVED lines=44> */
.L_x_19939:
[----:B------:R-:W-:Y:S05]  /*2ab0*/  BSYNC B0 ;  /* 0x0000000000007941 */ /* 0x000fea0003800000 */
.L_x_19938:
        /* <DEDUP_REMOVED lines=21> */
.L_x_19943:
[----:B------:R-:W-:-:S07]  /*2c10*/  IMAD.MOV.U32 R104, RZ, RZ, R5 ;  /* 0x000000ffff687224 */ /* 0x000fce00078e0005 */
.L_x_19944:
[----:B------:R-:W-:Y:S05]  /*2c20*/  BSYNC B0 ;  /* 0x0000000000007941 */ /* 0x000fea0003800000 */
.L_x_19942:
        /* <DEDUP_REMOVED lines=16> */
.L_x_19948:
[----:B------:R-:W-:Y:S05]  /*2d30*/  BSYNC B1 ;  /* 0x0000000000017941 */ /* 0x000fea0003800000 */
.L_x_19947:
        /* <DEDUP_REMOVED lines=44> */
.L_x_19946:
[----:B------:R-:W-:Y:S05]  /*3000*/  BSYNC B0 ;  /* 0x0000000000007941 */ /* 0x000fea0003800000 */
.L_x_19945:
        /* <DEDUP_REMOVED lines=21> */
.L_x_19950:
[----:B------:R-:W-:-:S07]  /*3160*/  MOV R104, R5 ;  /* 0x0000000500687202 */ /* 0x000fce0000000f00 */
.L_x_19951:
[----:B------:R-:W-:Y:S05]  /*3170*/  BSYNC B0 ;  /* 0x0000000000007941 */ /* 0x000fea0003800000 */
.L_x_19949:
        /* <DEDUP_REMOVED lines=18> */
.L_x_19955:
[----:B------:R-:W-:Y:S05]  /*32a0*/  BSYNC B1 ;  /* 0x0000000000017941 */ /* 0x000fea0003800000 */
.L_x_19954:
        /* <DEDUP_REMOVED lines=44> */
.L_x_19953:
[----:B------:R-:W-:Y:S05]  /*3570*/  BSYNC B0 ;  /* 0x0000000000007941 */ /* 0x000fea0003800000 */
.L_x_19952:
        /* <DEDUP_REMOVED lines=23> */
[----:B------:R-:W-:-:S03]  /*36f0*/  SEL R107, RZ, 0x1, P6 ;  /* 0x00000001ff6b7807 */ /* 0x000fc60003000000 */
[----:B------:R-:W-:Y:S01]  /*3700*/  @P0 FADD.FTZ R19, R19, R126 ;  /* 0x0000007e13130221 */ /* 0x000fe20000010000 */
[----:B------:R-:W-:Y:S02]  /*3710*/  LOP3.LUT R122, R124, R104, R122, 0xfe, !PT ;  /* 0x000000687c7a7212 */ /* 0x000fe400078efe7a */
[----:B------:R-:W-:Y:S01]  /*3720*/  LOP3.LUT R104, R106, R127, R119, 0xfe, !PT ;  /* 0x0000007f6a687212 */ /* 0x000fe200078efe77 */
[----:B------:R-:W-:Y:S01]  /*3730*/  VIADD R119, R2, 0x80 ;  /* 0x0000008002777836 */ /* 0x000fe20000000000 */
[----:B------:R-:W-:Y:S02]  /*3740*/  LOP3.LUT R122, R122, R107, RZ, 0xfc, !PT ;  /* 0x0000006b7a7a7212 */ /* 0x000fe400078efcff */
[----:B------:R-:W-:Y:S01]  /*3750*/  LOP3.LUT R129, R105, R104, R129, 0xfe, !PT ;  /* 0x0000006869817212 */ /* 0x000fe200078efe81 */
[----:B-1----:R-:W-:Y:S01]  /*3760*/  IMAD.WIDE.U32 R126, R2, 0x10, R116 ;  /* 0x00000010027e7825 */ /* 0x002fe200078e0074 */
[----:B------:R-:W-:Y:S02]  /*3770*/  F2FP.F16.F32.PACK_AB R106, R18, R17 ;  /* 0x00000011126a723e */ /* 0x000fe400000000ff */
[----:B------:R-:W-:-:S02]  /*3780*/  F2FP.F16.F32.PACK_AB R105, R16, R14 ;  /* 0x0000000e1069723e */ /* 0x000fc400000000ff */
[----:B------:R-:W-:Y:S02]  /*3790*/  F2FP.F16.F32.PACK_AB R104, R15, R0 ;  /* 0x000000000f68723e */ /* 0x000fe400000000ff */
[----:B------:R-:W-:Y:S02]  /*37a0*/  F2FP.F16.F32.PACK_AB R107, R19, R108 ;  /* 0x0000006c136b723e */ /* 0x000fe400000000ff */
        /* <DEDUP_REMOVED lines=20> */
.L_x_19957:
[----:B------:R-:W-:-:S07]  /*38f0*/  MOV R120, R5 ;  /* 0x0000000500787202 */ /* 0x000fce0000000f00 */
.L_x_19958:
[----:B------:R-:W-:Y:S05]  /*3900*/  BSYNC B0 ;  /* 0x0000000000007941 */ /* 0x000fea0003800000 */
.L_x_19956:
        /* <DEDUP_REMOVED lines=16> */
.L_x_19962:
[----:B------:R-:W-:Y:S05]  /*3a10*/  BSYNC B1 ;  /* 0x0000000000017941 */ /* 0x000fea0003800000 */
.L_x_19961:
        /* <DEDUP_REMOVED lines=44> */
.L_x_19960:
[----:B------:R-:W-:Y:S05]  /*3ce0*/  BSYNC B0 ;  /* 0x0000000000007941 */ /* 0x000fea0003800000 */
.L_x_19959:
[----:B------:R-:W-:Y:S01]  /*3cf0*/  I2FP.F32.U32 R121, R120 ;  /* 0x0000007800797245 */ /* 0x000fe20000201000 */
[----:B-----5:R-:W-:Y:S01]  /*3d00*/  HADD2.F32 R122, -RZ, R104.H0_H0 ;  /* 0x20000068ff7a7230 */ /* 0x020fe20000004100 */
        /* <DEDUP_REMOVED lines=20> */
.L_x_19964:
[----:B------:R-:W-:-:S07]  /*3e50*/  IMAD.MOV.U32 R121, RZ, RZ, R5 ;  /* 0x000000ffff797224 */ /* 0x000fce00078e0005 */
.L_x_19965:
[----:B------:R-:W-:Y:S05]  /*3e60*/  BSYNC B0 ;  /* 0x0000000000007941 */ /* 0x000fea0003800000 */
.L_x_19963:
        /* <DEDUP_REMOVED lines=16> */
.L_x_19969:
[----:B------:R-:W-:Y:S05]  /*3f70*/  BSYNC B1 ;  /* 0x0000000000017941 */ /* 0x000fea0003800000 */
.L_x_19968:
        /* <DEDUP_REMOVED lines=44> */
.L_x_19967:
[----:B------:R-:W-:Y:S05]  /*4240*/  BSYNC B0 ;  /* 0x0000000000007941 */ /* 0x000fea0003800000 */
.L_x_19966:
        /* <DEDUP_REMOVED lines=22> */
.L_x_19971:
[----:B------:R-:W-:-:S07]  /*43b0*/  MOV R104, R5 ;  /* 0x0000000500687202 */ /* 0x000fce0000000f00 */
.L_x_19972:
[----:B------:R-:W-:Y:S05]  /*43c0*/  BSYNC B0 ;  /* 0x0000000000007941 */ /* 0x000fea0003800000 */
.L_x_19970:
        /* <DEDUP_REMOVED lines=16> */
.L_x_19976:
[----:B------:R-:W-:Y:S05]  /*44d0*/  BSYNC B1 ;  /* 0x0000000000017941 */ /* 0x000fea0003800000 */
.L_x_19975:
        /* <DEDUP_REMOVED lines=44> */
.L_x_19974:
[----:B------:R-:W-:Y:S05]  /*47a0*/  BSYNC B0 ;  /* 0x0000000000007941 */ /* 0x000fea0003800000 */
.L_x_19973:
        /* <DEDUP_REMOVED lines=21> */
.L_x_19978:
[----:B------:R-:W-:-:S07]  /*4900*/  IMAD.MOV.U32 R104, RZ, RZ, R5 ;  /* 0x000000ffff687224 */ /* 0x000fce00078e0005 */
.L_x_19979:
[----:B------:R-:W-:Y:S05]  /*4910*/  BSYNC B0 ;  /* 0x0000000000007941 */ /* 0x000fea0003800000 */
.L_x_19977:
        /* <DEDUP_REMOVED lines=16> */
.L_x_19983:
[----:B------:R-:W-:Y:S05]  /*4a20*/  BSYNC B1 ;  /* 0x0000000000017941 */ /* 0x000fea0003800000 */
.L_x_19982:
        /* <DEDUP_REMOVED lines=44> */
.L_x_19981:
[----:B------:R-:W-:Y:S05]  /*4cf0*/  BSYNC B0 ;  /* 0x0000000000007941 */ /* 0x000fea0003800000 */
.L_x_19980:
        /* <DEDUP_REMOVED lines=21> */
.L_x_19985:
[----:B------:R-:W-:-:S07]  /*4e50*/  MOV R104, R5 ;  /* 0x0000000500687202 */ /* 0x000fce0000000f00 */
.L_x_19986:
[----:B------:R-:W-:Y:S05]  /*4e60*/  BSYNC B0 ;  /* 0x0000000000007941 */ /* 0x000fea0003800000 */
.L_x_19984:
        /* <DEDUP_REMOVED lines=16> */
.L_x_19990:
[----:B------:R-:W-:Y:S05]  /*4f70*/  BSYNC B1 ;  /* 0x0000000000017941 */ /* 0x000fea0003800000 */
.L_x_19989:
        /* <DEDUP_REMOVED lines=44> */
.L_x_19988:
[----:B------:R-:W-:Y:S05]  /*5240*/  BSYNC B0 ;  /* 0x0000000000007941 */ /* 0x000fea0003800000 */
.L_x_19987:
        /* <DEDUP_REMOVED lines=21> */
.L_x_19992:
[----:B------:R-:W-:-:S07]  /*53a0*/  IMAD.MOV.U32 R104, RZ, RZ, R5 ;  /* 0x000000ffff687224 */ /* 0x000fce00078e0005 */
.L_x_19993:
[----:B------:R-:W-:Y:S05]  /*53b0*/  BSYNC B0 ;  /* 0x0000000000007941 */ /* 0x000fea0003800000 */
.L_x_19991:
        /* <DEDUP_REMOVED lines=16> */
.L_x_19997:
[----:B------:R-:W-:Y:S05]  /*54c0*/  BSYNC B1 ;  /* 0x0000000000017941 */ /* 0x000fea0003800000 */
.L_x_19996:
        /* <DEDUP_REMOVED lines=44> */
.L_x_19995:
[----:B------:R-:W-:Y:S05]  /*5790*/  BSYNC B0 ;  /* 0x0000000000007941 */ /* 0x000fea0003800000 */
.L_x_19994:
[----:B------:R-:W-:Y:S01]  /*57a0*/  I2FP.F32.U32 R105, R104 ;  /* 0x0000006800697245 */ /* 0x000fe20000201000 */
[----:B------:R-:W-:Y:S01]  /*57b0*/  HADD2.F32 R106, -RZ, R106.H1_H1 ;  /* 0x3000006aff6a7230 */ /* 0x000fe20000004100 */
[----:B------:R-:W-:Y:S01]  /*57c0*/  ISETP.NE.AND P5, PT, R128, 0x1, PT ;  /* 0x000000018000780c */ /* 0x000fe20003fa5270 */
        /* <DEDUP_REMOVED lines=18> */
.L_x_19999:
[----:B------:R-:W-:-:S07]  /*58f0*/  MOV R106, R5 ;  /* 0x00000005006a7202 */ /* 0x000fce0000000f00 */
.L_x_20000:
[----:B------:R-:W-:Y:S05]  /*5900*/  BSYNC B0 ;  /* 0x0000000000007941 */ /* 0x000fea0003800000 */
.L_x_19998:
        /* <DEDUP_REMOVED lines=16> */
.L_x_20004:
[----:B------:R-:W-:Y:S05]  /*5a10*/  BSYNC B1 ;  /* 0x0000000000017941 */ /* 0x000fea0003800000 */
.L_x_20003:
        /* <DEDUP_REMOVED lines=44> */
.L_x_20002:
[----:B------:R-:W-:Y:S05]  /*5ce0*/  BSYNC B0 ;  /* 0x0000000000007941 */ /* 0x000fea0003800000 */
.L_x_20001:
        /* <DEDUP_REMOVED lines=21> */
.L_x_20006:
[----:B------:R-:W-:-:S07]  /*5e40*/  IMAD.MOV.U32 R106, RZ, RZ, R5 ;  /* 0x000000ffff6a7224 */ /* 0x000fce00078e0005 */
.L_x_20007:
[----:B------:R-:W-:Y:S05]  /*5e50*/  BSYNC B0 ;  /* 0x0000000000007941 */ /* 0x000fea0003800000 */
.L_x_20005:
        /* <DEDUP_REMOVED lines=18> */
.L_x_20011:
[----:B------:R-:W-:Y:S05]  /*5f80*/  BSYNC B1 ;  /* 0x0000000000017941 */ /* 0x000fea0003800000 */
.L_x_20010:
        /* <DEDUP_REMOVED lines=44> */
.L_x_20009:
[----:B------:R-:W-:Y:S05]  /*6250*/  BSYNC B0 ;  /* 0x0000000000007941 */ /* 0x000fea0003800000 */
.L_x_20008:
        /* <DEDUP_REMOVED lines=18> */
[----:B------:R-:W-:Y:S01]  /*6380*/  SEL R127, RZ, 0x1, P6 ;  /* 0x00000001ff7f7807 */ /* 0x000fe20003000000 */
[----:B------:R-:W-:-:S04]  /*6390*/  IMAD.WIDE.U32 R128, R128, 0x100, RZ ;  /* 0x0000010080807825 */ /* 0x000fc800078e00ff */
[----:B------:R-:W-:Y:S01]  /*63a0*/  IMAD.WIDE.U32 R138, R119, 0x10, R116 ;  /* 0x00000010778a7825 */ /* 0x000fe200078e0074 */
[----:B------:R-:W-:Y:S02]  /*63b0*/  LOP3.LUT R130, R128, R104, R130, 0xfe, !PT ;  /* 0x0000006880827212 */ /* 0x000fe400078efe82 */
[----:B------:R-:W-:Y:S02]  /*63c0*/  FSEL R128, R107, RZ, !P2 ;  /* 0x000000ff6b807208 */ /* 0x000fe40005000000 */
[----:B------:R-:W-:Y:S02]  /*63d0*/  LOP3.LUT R104, R106, R134, R135, 0xfe, !PT ;  /* 0x000000866a687212 */ /* 0x000fe400078efe87 */
[----:B------:R-:W-:Y:S01]  /*63e0*/  SEL R135, RZ, 0x1, P3 ;  /* 0x00000001ff877807 */ /* 0x000fe20001800000 */
[----:B------:R-:W-:Y:S01]  /*63f0*/  @P0 FADD.FTZ R128, R137, R128 ;  /* 0x0000008089800221 */ /* 0x000fe20000010000 */
[----:B------:R-:W-:Y:S01]  /*6400*/  LOP3.LUT R130, R130, R127, RZ, 0xfc, !PT ;  /* 0x0000007f82827212 */ /* 0x000fe200078efcff */
[----:B------:R-:W-:Y:S01]  /*6410*/  IMAD.WIDE.U32 R136, R119, 0x8, R112 ;  /* 0x0000000877887825 */ /* 0x000fe200078e0070 */
[----:B------:R-:W-:-:S02]  /*6420*/  LOP3.LUT R135, R105, R104, R135, 0xfe, !PT ;  /* 0x0000006869877212 */ /* 0x000fc400078efe87 */
[----:B------:R-:W-:Y:S02]  /*6430*/  IADD3 R127, R2, 0x100, RZ ;  /* 0x00000100027f7810 */ /* 0x000fe40007ffe0ff */
[----:B------:R-:W-:Y:S02]  /*6440*/  F2FP.F16.F32.PACK_AB R106, R126, R124 ;  /* 0x0000007c7e6a723e */ /* 0x000fe400000000ff */
[----:B------:R-:W-:Y:S01]  /*6450*/  F2FP.F16.F32.PACK_AB R105, R123, R122 ;  /* 0x0000007a7b69723e */ /* 0x000fe200000000ff */
[----:B0-----:R-:W-:Y:S01]  /*6460*/  @P0 IMAD.WIDE.U32 R132, R127, 0x10, R132 ;  /* 0x000000107f840825 */ /* 0x001fe200078e0084 */
[----:B------:R-:W-:Y:S02]  /*6470*/  F2FP.F16.F32.PACK_AB R104, R121, R120 ;  /* 0x000000787968723e */ /* 0x000fe400000000ff */
[----:B------:R-:W-:Y:S02]  /*6480*/  F2FP.F16.F32.PACK_AB R107, R128, R125 ;  /* 0x0000007d806b723e */ /* 0x000fe400000000ff */
[----:B------:R-:W-:Y:S01]  /*6490*/  LOP3.LUT R131, R129, R135, R131, 0xfe, !PT ;  /* 0x0000008781837212 */ /* 0x000fe200078efe83 */
[----:B------:R-:W-:-:S02]  /*64a0*/  IMAD.WIDE.U32 R134, R127, 0x10, R114 ;  /* 0x000000107f867825 */ /* 0x000fc400078e0072 */
        /* <DEDUP_REMOVED lines=16> */
.L_x_20013:
[----:B------:R-:W-:-:S07]  /*65b0*/  IMAD.MOV.U32 R129, RZ, RZ, R5 ;  /* 0x000000ffff817224 */ /* 0x000fce00078e0005 */
.L_x_20014:
[----:B------:R-:W-:Y:S05]  /*65c0*/  BSYNC B0 ;  /* 0x0000000000007941 */ /* 0x000fea0003800000 */
.L_x_20012:
        /* <DEDUP_REMOVED lines=16> */
.L_x_20018:
[----:B------:R-:W-:Y:S05]  /*66d0*/  BSYNC B1 ;  /* 0x0000000000017941 */ /* 0x000fea0003800000 */
.L_x_20017:
        /* <DEDUP_REMOVED lines=44> */
.L_x_20016:
[----:B------:R-:W-:Y:S05]  /*69a0*/  BSYNC B0 ;  /* 0x0000000000007941 */ /* 0x000fea0003800000 */
.L_x_20015:
[----:B------:R-:W-:Y:S01]  /*69b0*/  I2FP.F32.U32 R129, R129 ;  /* 0x0000008100817245 */ /* 0x000fe20000201000 */
[----:B-----5:R-:W-:Y:S01]  /*69c0*/  HADD2.F32 R132, -RZ, R104.H0_H0 ;  /* 0x20000068ff847230 */ /* 0x020fe20000004100 */
        /* <DEDUP_REMOVED lines=20> */
.L_x_20020:
[----:B------:R-:W-:-:S07]  /*6b10*/  MOV R136, R5 ;  /* 0x0000000500887202 */ /* 0x000fce0000000f00 */
.L_x_20021:
[----:B------:R-:W-:Y:S05]  /*6b20*/  BSYNC B0 ;  /* 0x0000000000007941 */ /* 0x000fea0003800000 */
.L_x_20019:
        /* <DEDUP_REMOVED lines=16> */
.L_x_20025:
[----:B------:R-:W-:Y:S05]  /*6c30*/  BSYNC B1 ;  /* 0x0000000000017941 */ /* 0x000fea0003800000 */
.L_x_20024:
        /* <DEDUP_REMOVED lines=44> */
.L_x_20023:
[----:B------:R-:W-:Y:S05]  /*6f00*/  BSYNC B0 ;  /* 0x0000000000007941 */ /* 0x000fea0003800000 */
.L_x_20022:
        /* <DEDUP_REMOVED lines=22> */
.L_x_20027:
[----:B------:R-:W-:-:S07]  /*7070*/  IMAD.MOV.U32 R104, RZ, RZ, R5 ;  /* 0x000000ffff687224 */ /* 0x000fce00078e0005 */
.L_x_20028:
[----:B------:R-:W-:Y:S05]  /*7080*/  BSYNC B0 ;  /* 0x0000000000007941 */ /* 0x000fea0003800000 */
.L_x_20026:
        /* <DEDUP_REMOVED lines=16> */
.L_x_20032:
[----:B------:R-:W-:Y:S05]  /*7190*/  BSYNC B1 ;  /* 0x0000000000017941 */ /* 0x000fea0003800000 */
.L_x_20031:
        /* <DEDUP_REMOVED lines=44> */
.L_x_20030:
[----:B------:R-:W-:Y:S05]  /*7460*/  BSYNC B0 ;  /* 0x0000000000007941 */ /* 0x000fea0003800000 */
.L_x_20029:
        /* <DEDUP_REMOVED lines=21> */
.L_x_20034:
[----:B------:R-:W-:-:S07]  /*75c0*/  IMAD.MOV.U32 R104, RZ, RZ, R5 ;  /* 0x000000ffff687224 */ /* 0x000fce00078e0005 */
.L_x_20035:
[----:B------:R-:W-:Y:S05]  /*75d0*/  BSYNC B0 ;  /* 0x0000000000007941 */ /* 0x000fea0003800000 */
.L_x_20033:
        /* <DEDUP_REMOVED lines=16> */
.L_x_20039:
[----:B------:R-:W-:Y:S05]  /*76e0*/  BSYNC B1 ;  /* 0x0000000000017941 */ /* 0x000fea0003800000 */
.L_x_20038:
        /* <DEDUP_REMOVED lines=44> */
.L_x_20037:
[----:B------:R-:W-:Y:S05]  /*79b0*/  BSYNC B0 ;  /* 0x0000000000007941 */ /* 0x000fea0003800000 */
.L_x_20036:
        /* <DEDUP_REMOVED lines=21> */
.L_x_20041:
[----:B------:R-:W-:-:S07]  /*7b10*/  IMAD.MOV.U32 R132, RZ, RZ, R5 ;  /* 0x000000ffff847224 */ /* 0x000fce00078e0005 */
.L_x_20042:
[----:B------:R-:W-:Y:S05]  /*7b20*/  BSYNC B0 ;  /* 0x0000000000007941 */ /* 0x000fea0003800000 */
.L_x_20040:
        /* <DEDUP_REMOVED lines=16> */
.L_x_20046:
[----:B------:R-:W-:Y:S05]  /*7c30*/  BSYNC B1 ;  /* 0x0000000000017941 */ /* 0x000fea0003800000 */
.L_x_20045:
        /* <DEDUP_REMOVED lines=44> */
.L_x_20044:
[----:B------:R-:W-:Y:S05]  /*7f00*/  BSYNC B0 ;  /* 0x0000000000007941 */ /* 0x000fea0003800000 */
.L_x_20043:
        /* <DEDUP_REMOVED lines=21> */
.L_x_20048:
[----:B------:R-:W-:-:S07]  /*8060*/  IMAD.MOV.U32 R138, RZ, RZ, R5 ;  /* 0x000000ffff8a7224 */ /* 0x000fce00078e0005 */
.L_x_20049:
[----:B------:R-:W-:Y:S05]  /*8070*/  BSYNC B0 ;  /* 0x0000000000007941 */ /* 0x000fea0003800000 */
.L_x_20047:
        /* <DEDUP_REMOVED lines=16> */
.L_x_20053:
[----:B------:R-:W-:Y:S05]  /*8180*/  BSYNC B1 ;  /* 0x0000000000017941 */ /* 0x000fea0003800000 */
.L_x_20052:
        /* <DEDUP_REMOVED lines=44> */
.L_x_20051:
[----:B------:R-:W-:Y:S05]  /*8450*/  BSYNC B0 ;  /* 0x0000000000007941 */ /* 0x000fea0003800000 */
.L_x_20050:
        /* <DEDUP_REMOVED lines=21> */
.L_x_20055:
[----:B------:R-:W-:-:S07]  /*85b0*/  IMAD.MOV.U32 R106, RZ, RZ, R5 ;  /* 0x000000ffff6a7224 */ /* 0x000fce00078e0005 */
.L_x_20056:
[----:B------:R-:W-:Y:S05]  /*85c0*/  BSYNC B0 ;  /* 0x0000000000007941 */ /* 0x000fea0003800000 */
.L_x_20054:
        /* <DEDUP_REMOVED lines=16> */
.L_x_20060:
[----:B------:R-:W-:Y:S05]  /*86d0*/  BSYNC B1 ;  /* 0x0000000000017941 */ /* 0x000fea0003800000 */
.L_x_20059:
        /* <DEDUP_REMOVED lines=44> */
.L_x_20058:
[----:B------:R-:W-:Y:S05]  /*89a0*/  BSYNC B0 ;  /* 0x0000000000007941 */ /* 0x000fea0003800000 */
.L_x_20057:
        /* <DEDUP_REMOVED lines=21> */
.L_x_20062:
[----:B------:R-:W-:-:S07]  /*8b00*/  IMAD.MOV.U32 R106, RZ, RZ, R5 ;  /* 0x000000ffff6a7224 */ /* 0x000fce00078e0005 */
.L_x_20063:
[----:B------:R-:W-:Y:S05]  /*8b10*/  BSYNC B0 ;  /* 0x0000000000007941 */ /* 0x000fea0003800000 */
.L_x_20061:
        /* <DEDUP_REMOVED lines=18> */
.L_x_20067:
[----:B------:R-:W-:Y:S05]  /*8c40*/  BSYNC B1 ;  /* 0x0000000000017941 */ /* 0x000fea0003800000 */
.L_x_20066:
        /* <DEDUP_REMOVED lines=44> */
.L_x_20065:
[----:B------:R-:W-:Y:S05]  /*8f10*/  BSYNC B0 ;  /* 0x0000000000007941 */ /* 0x000fea0003800000 */
.L_x_20064:
[----:B------:R-:W-:Y:S01]  /*8f20*/  I2FP.F32.U32 R105, R106 ;  /* 0x0000006a00697245 */ /* 0x000fe20000201000 */
[----:B------:R-:W-:Y:S01]  /*8f30*/  HADD2.F32 R106, -RZ, R107.H1_H1 ;  /* 0x3000006bff6a7230 */ /* 0x000fe20000004100 */
[----:B------:R-:W-:Y:S01]  /*8f40*/  SEL R145, RZ, 0x10000, P5 ;  /* 0x00010000ff917807 */ /* 0x000fe20002800000 */
[----:B------:R-:W-:Y:S01]  /*8f50*/  @P0 HADD2.F32 R147, -RZ, R23.H1_H1 ;  /* 0x30000017ff930230 */ /* 0x000fe20000004100 */
[----:B------:R-:W-:Y:S01]  /*8f60*/  ISETP.NE.AND P5, PT, R141, RZ, PT ;  /* 0x000000ff8d00720c */ /* 0x000fe20003fa5270 */
[----:B------:R-:W-:Y:S01]  /*8f70*/  FFMA.FTZ R104, R105, R118, 1.1641532182693481445e-10 ;  /* 0x2f00000069687423 */ /* 0x000fe20000010076 */
[----:B------:R-:W-:Y:S01]  /*8f80*/  ISETP.NE.AND P6, PT, R140, RZ, PT ;  /* 0x000000ff8c00720c */ /* 0x000fe20003fc5270 */
[----:B------:R-:W-:Y:S01]  /*8f90*/  FMUL.FTZ R107, R106, R109 ;  /* 0x0000006d6a6b7220 */ /* 0x000fe20000410000 */
[----:B------:R-:W0:Y:S01]  /*8fa0*/  @P0 LDC.64 R140, c[0x0][0x230] ;  /* 0x00008c00ff8c0b82 */ /* 0x000e220000000a00 */
[----:B------:R-:W-:Y:S02]  /*8fb0*/  SEL R105, RZ, 0x1, P2 ;  /* 0x00000001ff697807 */ /* 0x000fe40001000000 */
[----:B------:R-:W-:Y:S01]  /*8fc0*/  SEL R142, RZ, 0x1, P1 ;  /* 0x00000001ff8e7807 */ /* 0x000fe20000800000 */
[----:B------:R-:W-:Y:S01]  /*8fd0*/  FMUL.FTZ R107, R107, R110 ;  /* 0x0000006e6b6b7220 */ /* 0x000fe20000410000 */
[----:B------:R-:W-:-:S02]  /*8fe0*/  SEL R138, RZ, 0x1, P5 ;  /* 0x00000001ff8a7807 */ /* 0x000fc40002800000 */
[----:B------:R-:W-:Y:S01]  /*8ff0*/  FSETP.GTU.FTZ.AND P2, PT, R104, R111, PT ;  /* 0x0000006f6800720b */ /* 0x000fe20003f5c000 */
[----:B------:R-:W-:Y:S01]  /*9000*/  IMAD.WIDE.U32 R104, R105, 0x1000000, RZ ;  /* 0x0100000069687825 */ /* 0x000fe200078e00ff */
[----:B------:R-:W-:Y:S02]  /*9010*/  SEL R106, RZ, 0x100, P4 ;  /* 0x00000100ff6a7807 */ /* 0x000fe40002000000 */
[----:B------:R-:W-:Y:S01]  /*9020*/  SEL R144, RZ, 0x1000000, P2 ;  /* 0x01000000ff907807 */ /* 0x000fe20001000000 */
[----:B------:R-:W-:Y:S01]  /*9030*/  IMAD.WIDE.U32 R142, R142, 0x10000, RZ ;  /* 0x000100008e8e7825 */ /* 0x000fe200078e00ff */
[----:B------:R-:W-:Y:S02]  /*9040*/  FSEL R136, R107, RZ, !P2 ;  /* 0x000000ff6b887208 */ /* 0x000fe40005000000 */
[----:B------:R-:W-:Y:S01]  /*9050*/  SEL R137, RZ, 0x1, P6 ;  /* 0x00000001ff897807 */ /* 0x000fe20003000000 */
[----:B------:R-:W-:-:S04]  /*9060*/  IMAD.WIDE.U32 R138, R138, 0x100, RZ ;  /* 0x000001008a8a7825 */ /* 0x000fc800078e00ff */
[----:B------:R-:W-:Y:S01]  /*9070*/  @P0 FADD.FTZ R136, R147, R136 ;  /* 0x0000008893880221 */ /* 0x000fe20000010000 */
[----:B------:R-:W-:Y:S01]  /*9080*/  IMAD.WIDE.U32 R146, R127, 0x10, R116 ;  /* 0x000000107f927825 */ /* 0x000fe200078e0074 */
[----:B------:R-:W-:Y:S02]  /*9090*/  LOP3.LUT R138, R138, R104, R142, 0xfe, !PT ;  /* 0x000000688a8a7212 */ /* 0x000fe400078efe8e */
[----:B------:R-:W-:Y:S02]  /*90a0*/  LOP3.LUT R104, R106, R144, R145, 0xfe, !PT ;  /* 0x000000906a687212 */ /* 0x000fe400078efe91 */
[----:B------:R-:W-:Y:S02]  /*90b0*/  SEL R145, RZ, 0x1, P3 ;  /* 0x00000001ff917807 */ /* 0x000fe40001800000 */
[----:B------:R-:W-:Y:S02]  /*90c0*/  LOP3.LUT R138, R138, R137, RZ, 0xfc, !PT ;  /* 0x000000898a8a7212 */ /* 0x000fe400078efcff */
        /* <DEDUP_REMOVED lines=26> */
.L_x_20069:
[----:B------:R-:W-:-:S07]  /*9270*/  MOV R144, R5 ;  /* 0x0000000500907202 */ /* 0x000fce0000000f00 */
.L_x_20070:
[----:B------:R-:W-:Y:S05]  /*9280*/  BSYNC B0 ;  /* 0x0000000000007941 */ /* 0x000fea0003800000 */
.L_x_20068:
        /* <DEDUP_REMOVED lines=16> */
.L_x_20074:
[----:B------:R-:W-:Y:S05]  /*9390*/  BSYNC B1 ;  /* 0x0000000000017941 */ /* 0x000fea0003800000 */
.L_x_20073:
        /* <DEDUP_REMOVED lines=44> */
.L_x_20072:
[----:B------:R-:W-:Y:S05]  /*9660*/  BSYNC B0 ;  /* 0x0000000000007941 */ /* 0x000fea0003800000 */
.L_x_20071:
        /* <DEDUP_REMOVED lines=22> */
.L_x_20076:
[----:B------:R-:W-:-:S07]  /*97d0*/  MOV R139, R5 ;  /* 0x00000005008b7202 */ /* 0x000fce0000000f00 */
.L_x_20077:
[----:B------:R-:W-:Y:S05]  /*97e0*/  BSYNC B0 ;  /* 0x0000000000007941 */ /* 0x000fea0003800000 */
.L_x_20075:
        /* <DEDUP_REMOVED lines=16> */
.L_x_20081:
[----:B------:R-:W-:Y:S05]  /*98f0*/  BSYNC B1 ;  /* 0x0000000000017941 */ /* 0x000fea0003800000 */
.L_x_20080:
        /* <DEDUP_REMOVED lines=44> */
.L_x_20079:
[----:B------:R-:W-:Y:S05]  /*9bc0*/  BSYNC B0 ;  /* 0x0000000000007941 */ /* 0x000fea0003800000 */
.L_x_20078:
        /* <DEDUP_REMOVED lines=22> */
.L_x_20083:
[----:B------:R-:W-:-:S07]  /*9d30*/  MOV R104, R5 ;  /* 0x0000000500687202 */ /* 0x000fce0000000f00 */
.L_x_20084:
[----:B------:R-:W-:Y:S05]  /*9d40*/  BSYNC B0 ;  /* 0x0000000000007941 */ /* 0x000fea0003800000 */
.L_x_20082:
        /* <DEDUP_REMOVED lines=16> */
.L_x_20088:
[----:B------:R-:W-:Y:S05]  /*9e50*/  BSYNC B1 ;  /* 0x0000000000017941 */ /* 0x000fea0003800000 */
.L_x_20087:
        /* <DEDUP_REMOVED lines=43> */
[----:B------:R-:W-:-:S10]  /*a110*/  MOV R9, R142 ;  /* 0x0000008e00097202 */ /* 0x000fd40000000f00 */
.L_x_20086:
[----:B------:R-:W-:Y:S05]  /*a120*/  BSYNC B0 ;  /* 0x0000000000007941 */ /* 0x000fea0003800000 */
.L_x_20085:
[----:B------:R-:W-:Y:S01]  /*a130*/  I2FP.F32.U32 R139, R104 ;  /* 0x00000068008b7245 */ /* 0x000fe20000201000 */
[----:B------:R-:W-:Y:S01]  /*a140*/  HADD2.F32 R142, -RZ, R105.H0_H0 ;  /* 0x20000069ff8e7230 */ /* 0x000fe20000004100 */
[C---:B------:R-:W-:Y:S01]  /*a150*/  ISETP.NE.AND P2, PT, R143.reuse, 0x1, PT ;  /* 0x000000018f00780c */ /* 0x040fe20003f45270 */
[----:B------:R-:W-:Y:S01]  /*a160*/  BSSY B0, `(.L_x_20089) ;  /* 0x0000013000007945 */ /* 0x000fe20003800000 */
[----:B------:R-:W-:Y:S02]  /*a170*/  VIADD R144, R143, 0x1 ;  /* 0x000000018f907836 */ /* 0x000fe40000000000 */
        /* <DEDUP_REMOVED lines=16> */
.L_x_20090:
[----:B------:R-:W-:-:S07]  /*a280*/  MOV R104, R5 ;  /* 0x0000000500687202 */ /* 0x000fce0000000f00 */
.L_x_20091:
[----:B------:R-:W-:Y:S05]  /*a290*/  BSYNC B0 ;  /* 0x0000000000007941 */ /* 0x000fea0003800000 */
.L_x_20089:
        /* <DEDUP_REMOVED lines=16> */
.L_x_20095:
[----:B------:R-:W-:Y:S05]  /*a3a0*/  BSYNC B1 ;  /* 0x0000000000017941 */ /* 0x000fea0003800000 */
.L_x_20094:
        /* <DEDUP_REMOVED lines=44> */
.L_x_20093:
[----:B------:R-:W-:Y:S05]  /*a670*/  BSYNC B0 ;  /* 0x0000000000007941 */ /* 0x000fea0003800000 */
.L_x_20092:
        /* <DEDUP_REMOVED lines=21> */
.L_x_20097:
[----:B------:R-:W-:-:S07]  /*a7d0*/  MOV R141, R5 ;  /* 0x00000005008d7202 */ /* 0x000fce0000000f00 */
.L_x_20098:
[----:B------:R-:W-:Y:S05]  /*a7e0*/  BSYNC B0 ;  /* 0x0000000000007941 */ /* 0x000fea0003800000 */
.L_x_20096:
        /* <DEDUP_REMOVED lines=16> */
.L_x_20102:
[----:B------:R-:W-:Y:S05]  /*a8f0*/  BSYNC B1 ;  /* 0x0000000000017941 */ /* 0x000fea0003800000 */
.L_x_20101:
        /* <DEDUP_REMOVED lines=44> */
.L_x_20100:
[----:B------:R-:W-:Y:S05]  /*abc0*/  BSYNC B0 ;  /* 0x0000000000007941 */ /* 0x000fea0003800000 */
.L_x_20099:
        /* <DEDUP_REMOVED lines=21> */
.L_x_20104:
[----:B------:R-:W-:-:S07]  /*ad20*/  MOV R143, R5 ;  /* 0x00000005008f7202 */ /* 0x000fce0000000f00 */
.L_x_20105:
[----:B------:R-:W-:Y:S05]  /*ad30*/  BSYNC B0 ;  /* 0x0000000000007941 */ /* 0x000fea0003800000 */
.L_x_20103:
        /* <DEDUP_REMOVED lines=16> */
.L_x_20109:
[----:B------:R-:W-:Y:S05]  /*ae40*/  BSYNC B1 ;  /* 0x0000000000017941 */ /* 0x000fea0003800000 */
.L_x_20108:
        /* <DEDUP_REMOVED lines=44> */
.L_x_20107:
[----:B------:R-:W-:Y:S05]  /*b110*/  BSYNC B0 ;  /* 0x0000000000007941 */ /* 0x000fea0003800000 */
.L_x_20106:
        /* <DEDUP_REMOVED lines=21> */
.L_x_20111:
[----:B------:R-:W-:-:S07]  /*b270*/  MOV R106, R5 ;  /* 0x00000005006a7202 */ /* 0x000fce0000000f00 */
.L_x_20112:
[----:B------:R-:W-:Y:S05]  /*b280*/  BSYNC B0 ;  /* 0x0000000000007941 */ /* 0x000fea0003800000 */
.L_x_20110:
        /* <DEDUP_REMOVED lines=16> */
.L_x_20116:
[----:B------:R-:W-:Y:S05]  /*b390*/  BSYNC B1 ;  /* 0x0000000000017941 */ /* 0x000fea0003800000 */
.L_x_20115:
        /* <DEDUP_REMOVED lines=44> */
.L_x_20114:
[----:B------:R-:W-:Y:S05]  /*b660*/  BSYNC B0 ;  /* 0x0000000000007941 */ /* 0x000fea0003800000 */
.L_x_20113:
        /* <DEDUP_REMOVED lines=21> */
.L_x_20118:
[----:B------:R-:W-:-:S07]  /*b7c0*/  MOV R106, R5 ;  /* 0x00000005006a7202 */ /* 0x000fce0000000f00 */
.L_x_20119:
[----:B------:R-:W-:Y:S05]  /*b7d0*/  BSYNC B0 ;  /* 0x0000000000007941 */ /* 0x000fea0003800000 */
.L_x_20117:
        /* <DEDUP_REMOVED lines=18> */
.L_x_20123:
[----:B------:R-:W-:Y:S05]  /*b900*/  BSYNC B1 ;  /* 0x0000000000017941 */ /* 0x000fea0003800000 */
.L_x_20122:
        /* <DEDUP_REMOVED lines=44> */
.L_x_20121:
[----:B------:R-:W-:Y:S05]  /*bbd0*/  BSYNC B0 ;  /* 0x0000000000007941 */ /* 0x000fea0003800000 */
.L_x_20120:
[----:B------:R-:W-:Y:S01]  /*bbe0*/  I2FP.F32.U32 R105, R106 ;  /* 0x0000006a00697245 */ /* 0x000fe20000201000 */
[----:B------:R-:W-:Y:S01]  /*bbf0*/  HADD2.F32 R106, -RZ, R107.H1_H1 ;  /* 0x3000006bff6a7230 */ /* 0x000fe20000004100 */
[----:B------:R-:W-:Y:S01]  /*bc00*/  SEL R151, RZ, 0x10000, P5 ;  /* 0x00010000ff977807 */ /* 0x000fe20002800000 */
[----:B------:R-:W-:Y:S01]  /*bc10*/  IMAD.WIDE.U32 R148, R137, 0x10, R116 ;  /* 0x0000001089947825 */ /* 0x000fe200078e0074 */
[----:B------:R-:W-:-:S03]  /*bc20*/  ISETP.NE.AND P6, PT, R145, RZ, PT ;  /* 0x000000ff9100720c */ /* 0x000fc60003fc5270 */
[----:B------:R-:W-:Y:S01]  /*bc30*/  FFMA.FTZ R104, R105, R118, 1.1641532182693481445e-10 ;  /* 0x2f00000069687423 */ /* 0x000fe20000010076 */
[----:B------:R-:W-:Y:S01]  /*bc40*/  FMUL.FTZ R105, R106, R109 ;  /* 0x0000006d6a697220 */ /* 0x000fe20000410000 */
[----:B------:R-:W-:Y:S02]  /*bc50*/  F2FP.F16.F32.PACK_AB R106, R144, R141 ;  /* 0x0000008d906a723e */ /* 0x000fe400000000ff */
[----:B------:R-:W-:Y:S01]  /*bc60*/  SEL R154, RZ, 0x100, P4 ;  /* 0x00000100ff9a7807 */ /* 0x000fe20002000000 */
[----:B------:R-:W-:Y:S01]  /*bc70*/  FMUL.FTZ R105, R105, R110 ;  /* 0x0000006e69697220 */ /* 0x000fe20000410000 */
[----:B------:R-:W-:Y:S01]  /*bc80*/  FSETP.GTU.FTZ.AND P5, PT, R104, R111, PT ;  /* 0x0000006f6800720b */ /* 0x000fe20003fbc000 */
[----:B------:R-:W-:Y:S01]  /*bc90*/  @P0 HADD2.F32 R104, -RZ, R23.H1_H1 ;  /* 0x30000017ff680230 */ /* 0x000fe20000004100 */
[----:B------:R-:W-:Y:S02]  /*bca0*/  SEL R153, RZ, 0x1, P3 ;  /* 0x00000001ff997807 */ /* 0x000fe40001800000 */
[----:B------:R-:W-:-:S02]  /*bcb0*/  FSEL R145, R105, RZ, !P5 ;  /* 0x000000ff69917208 */ /* 0x000fc40006800000 */
[----:B------:R-:W-:Y:S02]  /*bcc0*/  F2FP.F16.F32.PACK_AB R105, R142, R139 ;  /* 0x0000008b8e69723e */ /* 0x000fe400000000ff */
[----:B------:R-:W-:Y:S01]  /*bcd0*/  SEL R146, RZ, 0x1000000, P5 ;  /* 0x01000000ff927807 */ /* 0x000fe20002800000 */
[----:B------:R-:W-:Y:S01]  /*bce0*/  @P0 FADD.FTZ R145, R104, R145 ;  /* 0x0000009168910221 */ /* 0x000fe20000010000 */
[----:B------:R-:W-:Y:S02]  /*bcf0*/  F2FP.F16.F32.PACK_AB R104, R140, R138 ;  /* 0x0000008a8c68723e */ /* 0x000fe400000000ff */
[----:B------:R-:W-:Y:S02]  /*bd00*/  ISETP.NE.AND P5, PT, R150, RZ, PT ;  /* 0x000000ff9600720c */ /* 0x000fe40003fa5270 */
[----:B------:R-:W-:Y:S02]  /*bd10*/  F2FP.F16.F32.PACK_AB R107, R145, R143 ;  /* 0x0000008f916b723e */ /* 0x000fe400000000ff */
[----:B------:R-:W-:-:S02]  /*bd20*/  SEL R150, RZ, 0x1, P2 ;  /* 0x00000001ff967807 */ /* 0x000fc40001000000 */
[----:B------:R-:W-:Y:S01]  /*bd30*/  LOP3.LUT R154, R154, R146, R151, 0xfe, !PT ;  /* 0x000000929a9a7212 */ /* 0x000fe200078efe97 */
[----:B------:R0:W-:Y:S01]  /*bd40*/  STG.E.128 desc[UR4][R148.64], R104 ;  /* 0x0000006894007986 */ /* 0x0001e2000c101d04 */
[----:B------:R-:W-:Y:S01]  /*bd50*/  SEL R146, RZ, 0x1, P1 ;  /* 0x00000001ff927807 */ /* 0x000fe20000800000 */
[----:B------:R-:W-:Y:S01]  /*bd60*/  IMAD.WIDE.U32 R150, R150, 0x1000000, RZ ;  /* 0x0100000096967825 */ /* 0x000fe200078e00ff */
        /* <DEDUP_REMOVED lines=28> */
.L_x_20125:
[----:B------:R-:W-:-:S07]  /*bf30*/  MOV R152, R5 ;  /* 0x0000000500987202 */ /* 0x000fce0000000f00 */
.L_x_20126:
[----:B------:R-:W-:Y:S05]  /*bf40*/  BSYNC B0 ;  /* 0x0000000000007941 */ /* 0x000fea0003800000 */
.L_x_20124:
        /* <DEDUP_REMOVED lines=16> */
.L_x_20130:
[----:B------:R-:W-:Y:S05]  /*c050*/  BSYNC B1 ;  /* 0x0000000000017941 */ /* 0x000fea0003800000 */
.L_x_20129:
        /* <DEDUP_REMOVED lines=42> */
[----:B------:R-:W-:Y:S02]  /*c300*/  LOP3.LUT R10, R115, UR35, R10, 0x96, !PT ;  /* 0x00000023730a7c12 */ /* 0x000fe4000f8e960a */
[----:B------:R-:W-:-:S07]  /*c310*/  MOV R9, R114 ;  /* 0x0000007200097202 */ /* 0x000fce0000000f00 */
.L_x_20128:
[----:B------:R-:W-:Y:S05]  /*c320*/  BSYNC B0 ;  /* 0x0000000000007941 */ /* 0x000fea0003800000 */
.L_x_20127:
        /* <DEDUP_REMOVED lines=22> */
.L_x_20132:
[----:B------:R-:W-:-:S07]  /*c490*/  MOV R152, R5 ;  /* 0x0000000500987202 */ /* 0x000fce0000000f00 */
.L_x_20133:
[----:B------:R-:W-:Y:S05]  /*c4a0*/  BSYNC B0 ;  /* 0x0000000000007941 */ /* 0x000fea0003800000 */
.L_x_20131:
        /* <DEDUP_REMOVED lines=16> */
.L_x_20137:
[----:B------:R-:W-:Y:S05]  /*c5b0*/  BSYNC B1 ;  /* 0x0000000000017941 */ /* 0x000fea0003800000 */
.L_x_20136:
        /* <DEDUP_REMOVED lines=44> */
.L_x_20135:
[----:B------:R-:W-:Y:S05]  /*c880*/  BSYNC B0 ;  /* 0x0000000000007941 */ /* 0x000fea0003800000 */
.L_x_20134:
        /* <DEDUP_REMOVED lines=22> */
.L_x_20139:
[----:B------:R-:W-:-:S07]  /*c9f0*/  MOV R104, R5 ;  /* 0x0000000500687202 */ /* 0x000fce0000000f00 */
.L_x_20140:
[----:B------:R-:W-:Y:S05]  /*ca00*/  BSYNC B0 ;  /* 0x0000000000007941 */ /* 0x000fea0003800000 */
.L_x_20138:
        /* <DEDUP_REMOVED lines=16> */
.L_x_20144:
[----:B------:R-:W-:Y:S05]  /*cb10*/  BSYNC B1 ;  /* 0x0000000000017941 */ /* 0x000fea0003800000 */
.L_x_20143:
        /* <DEDUP_REMOVED lines=44> */
.L_x_20142:
[----:B------:R-:W-:Y:S05]  /*cde0*/  BSYNC B0 ;  /* 0x0000000000007941 */ /* 0x000fea0003800000 */
.L_x_20141:
        /* <DEDUP_REMOVED lines=21> */
.L_x_20146:
[----:B------:R-:W-:-:S07]  /*cf40*/  MOV R104, R5 ;  /* 0x0000000500687202 */ /* 0x000fce0000000f00 */
.L_x_20147:
[----:B------:R-:W-:Y:S05]  /*cf50*/  BSYNC B0 ;  /* 0x0000000000007941 */ /* 0x000fea0003800000 */
.L_x_20145:
        /* <DEDUP_REMOVED lines=16> */
.L_x_20151:
[----:B------:R-:W-:Y:S05]  /*d060*/  BSYNC B1 ;  /* 0x0000000000017941 */ /* 0x000fea0003800000 */
.L_x_20150:
        /* <DEDUP_REMOVED lines=44> */
.L_x_20149:
[----:B------:R-:W-:Y:S05]  /*d330*/  BSYNC B0 ;  /* 0x0000000000007941 */ /* 0x000fea0003800000 */
.L_x_20148:
        /* <DEDUP_REMOVED lines=21> */
.L_x_20153:
[----:B------:R-:W-:-:S07]  /*d490*/  MOV R151, R5 ;  /* 0x0000000500977202 */ /* 0x000fce0000000f00 */
.L_x_20154:
[----:B------:R-:W-:Y:S05]  /*d4a0*/  BSYNC B0 ;  /* 0x0000000000007941 */ /* 0x000fea0003800000 */
.L_x_20152:
        /* <DEDUP_REMOVED lines=16> */
.L_x_20158:
[----:B------:R-:W-:Y:S05]  /*d5b0*/  BSYNC B1 ;  /* 0x0000000000017941 */ /* 0x000fea0003800000 */
.L_x_20157:
        /* <DEDUP_REMOVED lines=44> */
.L_x_20156:
[----:B------:R-:W-:Y:S05]  /*d880*/  BSYNC B0 ;  /* 0x0000000000007941 */ /* 0x000fea0003800000 */
.L_x_20155:
        /* <DEDUP_REMOVED lines=21> */
.L_x_20160:
[----:B------:R-:W-:-:S07]  /*d9e0*/  MOV R152, R5 ;  /* 0x0000000500987202 */ /* 0x000fce0000000f00 */
.L_x_20161:
[----:B------:R-:W-:Y:S05]  /*d9f0*/  BSYNC B0 ;  /* 0x0000000000007941 */ /* 0x000fea0003800000 */
.L_x_20159:
        /* <DEDUP_REMOVED lines=16> */
.L_x_20165:
[----:B------:R-:W-:Y:S05]  /*db00*/  BSYNC B1 ;  /* 0x0000000000017941 */ /* 0x000fea0003800000 */
.L_x_20164:
        /* <DEDUP_REMOVED lines=42> */
[----:B------:R-:W-:Y:S02]  /*ddb0*/  LOP3.LUT R10, R105, UR35, R10, 0x96, !PT ;  /* 0x00000023690a7c12 */ /* 0x000fe4000f8e960a */
[----:B------:R-:W-:-:S07]  /*ddc0*/  MOV R9, R104 ;  /* 0x0000006800097202 */ /* 0x000fce0000000f00 */
.L_x_20163:
[----:B------:R-:W-:Y:S05]  /*ddd0*/  BSYNC B0 ;  /* 0x0000000000007941 */ /* 0x000fea0003800000 */
.L_x_20162:
[----:B------:R-:W-:Y:S01]  /*dde0*/  I2FP.F32.U32 R105, R152 ;  /* 0x0000009800697245 */ /* 0x000fe20000201000 */
[----:B------:R-:W-:Y:S01]  /*ddf0*/  HADD2.F32 R106, -RZ, R106.H1_H1 ;  /* 0x3000006aff6a7230 */ /* 0x000fe20000004100 */
[----:B------:R-:W-:Y:S01]  /*de00*/  ISETP.NE.AND P5, PT, R114, 0x1, PT ;  /* 0x000000017200780c */ /* 0x000fe20003fa5270 */
[----:B------:R-:W-:Y:S01]  /*de10*/  @P0 HADD2.F32 R115, -RZ, R22.H1_H1 ;  /* 0x30000016ff730230 */ /* 0x000fe20000004100 */
[----:B------:R-:W-:Y:S01]  /*de20*/  BSSY B0, `(.L_x_20166) ;  /* 0x0000012000007945 */ /* 0x000fe20003800000 */
[----:B------:R-:W-:Y:S01]  /*de30*/  FFMA.FTZ R104, R105, R118, 1.1641532182693481445e-10 ;  /* 0x2f00000069687423 */ /* 0x000fe20000010076 */
[----:B------:R-:W-:-:S04]  /*de40*/  FMUL.FTZ R105, R106, R109 ;  /* 0x0000006d6a697220 */ /* 0x000fc80000410000 */
[----:B------:R-:W-:Y:S01]  /*de50*/  FMUL.FTZ R105, R105, R110 ;  /* 0x0000006e69697220 */ /* 0x000fe20000410000 */
[----:B------:R-:W-:-:S04]  /*de60*/  FSETP.GTU.FTZ.AND P4, PT, R104, R111, PT ;  /* 0x0000006f6800720b */ /* 0x000fc80003f9c000 */
[----:B------:R-:W-:-:S05]  /*de70*/  FSEL R152, R105, RZ, !P4 ;  /* 0x000000ff69987208 */ /* 0x000fca0006000000 */
[----:B------:R-:W-:Y:S01]  /*de80*/  @P0 FADD.FTZ R152, R115, R152 ;  /* 0x0000009873980221 */ /* 0x000fe20000010000 */
[----:B------:R-:W-:Y:S01]  /*de90*/  IADD3 R115, R114, 0x1, RZ ;  /* 0x0000000172737810 */ /* 0x000fe20007ffe0ff */
        /* <DEDUP_REMOVED lines=9> */
.L_x_20167:
[----:B------:R-:W-:-:S07]  /*df30*/  MOV R106, R5 ;  /* 0x00000005006a7202 */ /* 0x000fce0000000f00 */
.L_x_20168:
[----:B------:R-:W-:Y:S05]  /*df40*/  BSYNC B0 ;  /* 0x0000000000007941 */ /* 0x000fea0003800000 */
.L_x_20166:
        /* <DEDUP_REMOVED lines=16> */
.L_x_20172:
[----:B------:R-:W-:Y:S05]  /*e050*/  BSYNC B1 ;  /* 0x0000000000017941 */ /* 0x000fea0003800000 */
.L_x_20171:
        /* <DEDUP_REMOVED lines=44> */
.L_x_20170:
[----:B------:R-:W-:Y:S05]  /*e320*/  BSYNC B0 ;  /* 0x0000000000007941 */ /* 0x000fea0003800000 */
.L_x_20169:
        /* <DEDUP_REMOVED lines=21> */
.L_x_20174:
[----:B------:R-:W-:-:S07]  /*e480*/  MOV R106, R5 ;  /* 0x00000005006a7202 */ /* 0x000fce0000000f00 */
.L_x_20175:
[----:B------:R-:W-:Y:S05]  /*e490*/  BSYNC B0 ;  /* 0x0000000000007941 */ /* 0x000fea0003800000 */
.L_x_20173:
        /* <DEDUP_REMOVED lines=18> */
.L_x_20179:
[----:B------:R-:W-:Y:S05]  /*e5c0*/  BSYNC B1 ;  /* 0x0000000000017941 */ /* 0x000fea0003800000 */
.L_x_20178:
        /* <DEDUP_REMOVED lines=42> */
[----:B------:R-:W-:Y:S02]  /*e870*/  LOP3.LUT R10, R105, UR35, R10, 0x96, !PT ;  /* 0x00000023690a7c12 */ /* 0x000fe4000f8e960a */
[----:B------:R-:W-:-:S07]  /*e880*/  MOV R9, R104 ;  /* 0x0000006800097202 */ /* 0x000fce0000000f00 */
.L_x_20177:
[----:B------:R-:W-:Y:S05]  /*e890*/  BSYNC B0 ;  /* 0x0000000000007941 */ /* 0x000fea0003800000 */
.L_x_20176:
[----:B------:R-:W-:Y:S01]  /*e8a0*/  HADD2.F32 R104, -RZ, R107.H1_H1 ;  /* 0x3000006bff687230 */ /* 0x000fe20000004100 */
[----:B------:R-:W-:Y:S01]  /*e8b0*/  I2FP.F32.U32 R105, R106 ;  /* 0x0000006a00697245 */ /* 0x000fe20000201000 */
[----:B------:R-:W-:Y:S01]  /*e8c0*/  IMAD.WIDE.U32 R116, R146, 0x10, R116 ;  /* 0x0000001092747825 */ /* 0x000fe200078e0074 */
[----:B------:R-:W-:Y:S01]  /*e8d0*/  SEL R114, RZ, 0x10000, P5 ;  /* 0x00010000ff727807 */ /* 0x000fe20002800000 */
[----:B------:R-:W-:Y:S02]  /*e8e0*/  UMOV UR8, 0xffffffff ;  /* 0xffffffff00087882 */ /* 0x000fe40000000000 */
[----:B------:R-:W-:Y:S01]  /*e8f0*/  FMUL.FTZ R109, R104, R109 ;  /* 0x0000006d686d7220 */ /* 0x000fe20000410000 */
[----:B------:R-:W-:Y:S01]  /*e900*/  FFMA.FTZ R118, R105, R118, 1.1641532182693481445e-10 ;  /* 0x2f00000069767423 */ /* 0x000fe20000010076 */
[----:B------:R-:W-:Y:S01]  /*e910*/  @P0 HADD2.F32 R104, -RZ, R23.H1_H1 ;  /* 0x30000017ff680230 */ /* 0x000fe20000004100 */
[----:B------:R-:W-:Y:S01]  /*e920*/  F2FP.F16.F32.PACK_AB R106, R152, R151 ;  /* 0x00000097986a723e */ /* 0x000fe200000000ff */
[----:B------:R-:W-:Y:S01]  /*e930*/  FMUL.FTZ R109, R109, R110 ;  /* 0x0000006e6d6d7220 */ /* 0x000fe20000410000 */
[----:B------:R-:W-:Y:S01]  /*e940*/  FADD.FTZ R110, RZ, R0 ;  /* 0x00000000ff6e7221 */ /* 0x000fe20000010000 */
[----:B------:R-:W-:Y:S01]  /*e950*/  FSETP.GTU.FTZ.AND P5, PT, R118, R111, PT ;  /* 0x0000006f7600720b */ /* 0x000fe20003fbc000 */
[----:B------:R-:W-:Y:S01]  /*e960*/  IMAD.WIDE.U32 R112, R146, 0x8, R112 ;  /* 0x0000000892707825 */ /* 0x000fe200078e0070 */
[----:B------:R-:W-:-:S03]  /*e970*/  F2FP.F16.F32.PACK_AB R105, R150, R148 ;  /* 0x000000949669723e */ /* 0x000fc600000000ff */
[----:B------:R-:W-:Y:S01]  /*e980*/  FADD.FTZ R111, R110, R15 ;  /* 0x0000000f6e6f7221 */ /* 0x000fe20000010000 */
[----:B------:R-:W-:Y:S02]  /*e990*/  FSEL R109, R109, RZ, !P5 ;  /* 0x000000ff6d6d7208 */ /* 0x000fe40006800000 */
[----:B------:R-:W-:Y:S01]  /*e9a0*/  SEL R115, RZ, 0x100, P4 ;  /* 0x00000100ff737807 */ /* 0x000fe20002000000 */
[----:B------:R-:W-:Y:S01]  /*e9b0*/  FADD.FTZ R111, R111, R14 ;  /* 0x0000000e6f6f7221 */ /* 0x000fe20000010000 */
[----:B------:R-:W-:Y:S01]  /*e9c0*/  ISETP.NE.AND P6, PT, R154, RZ, PT ;  /* 0x000000ff9a00720c */ /* 0x000fe20003fc5270 */
[----:B------:R-:W-:Y:S01]  /*e9d0*/  @P0 FADD.FTZ R109, R104, R109 ;  /* 0x0000006d686d0221 */ /* 0x000fe20000010000 */
[----:B------:R-:W-:Y:S01]  /*e9e0*/  F2FP.F16.F32.PACK_AB R104, R149, R147 ;  /* 0x000000939568723e */ /* 0x000fe200000000ff */
[----:B------:R-:W-:Y:S01]  /*e9f0*/  FADD.FTZ R110, R111, R16 ;  /* 0x000000106f6e7221 */ /* 0x000fe20000010000 */
[----:B------:R-:W-:Y:S02]  /*ea00*/  ISETP.NE.AND P0, PT, R156, RZ, PT ;  /* 0x000000ff9c00720c */ /* 0x000fe40003f05270 */
[----:B------:R-:W-:Y:S01]  /*ea10*/  F2FP.F16.F32.PACK_AB R107, R109, R153 ;  /* 0x000000996d6b723e */ /* 0x000fe200000000ff */
[----:B------:R-:W-:-:S04]  /*ea20*/  FADD.FTZ R111, R110, R17 ;  /* 0x000000116e6f7221 */ /* 0x000fc80000010000 */
[----:B------:R-:W-:Y:S01]  /*ea30*/  FADD.FTZ R111, R111, R18 ;  /* 0x000000126f6f7221 */ /* 0x000fe20000010000 */
[----:B------:R0:W-:Y:S03]  /*ea40*/  STG.E.128 desc[UR4][R116.64], R104 ;  /* 0x0000006874007986 */ /* 0x0001e6000c101d04 */
[----:B------:R-:W-:-:S04]  /*ea50*/  FADD.FTZ R110, R111, R108 ;  /* 0x0000006c6f6e7221 */ /* 0x000fc80000010000 */
[----:B------:R-:W-:-:S04]  /*ea60*/  FADD.FTZ R111, R110, R19 ;  /* 0x000000136e6f7221 */ /* 0x000fc80000010000 */
[----:B------:R-:W-:-:S04]  /*ea70*/  FADD.FTZ R110, R111, R120 ;  /* 0x000000786f6e7221 */ /* 0x000fc80000010000 */
[----:B------:R-:W-:Y:S01]  /*ea80*/  FADD.FTZ R111, R110, R121 ;  /* 0x000000796e6f7221 */ /* 0x000fe20000010000 */
[----:B------:R-:W-:Y:S02]  /*ea90*/  SEL R110, RZ, 0x1, P2 ;  /* 0x00000001ff6e7807 */ /* 0x000fe40001000000 */
[----:B0-----:R-:W-:Y:S01]  /*eaa0*/  SEL R106, RZ, 0x1000000, P5 ;  /* 0x01000000ff6a7807 */ /* 0x001fe20002800000 */
[----:B------:R-:W-:Y:S01]  /*eab0*/  FADD.FTZ R104, R111, R122 ;  /* 0x0000007a6f687221 */ /* 0x000fe20000010000 */
[----:B------:R-:W-:Y:S01]  /*eac0*/  SEL R107, RZ, 0x1, P3 ;  /* 0x00000001ff6b7807 */ /* 0x000fe20001800000 */
[----:B------:R-:W-:Y:S01]  /*ead0*/  IMAD.WIDE.U32 R110, R110, 0x1000000, RZ ;  /* 0x010000006e6e7825 */ /* 0x000fe200078e00ff */
[----:B------:R-:W-:-:S03]  /*eae0*/  LOP3.LUT R115, R115, R106, R114, 0xfe, !PT ;  /* 0x0000006a73737212 */ /* 0x000fc600078efe72 */
        /* <DEDUP_REMOVED lines=145> */
.L_x_20192:
        /* <DEDUP_REMOVED lines=18> */
[----:B--2---:R-:W-:Y:S02]  /*f520*/  CS2R R104, SRZ ;  /* 0x0000000000687805 */ /* 0x004fe4000001ff00 */
[----:B------:R-:W-:Y:S01]  /*f530*/  @!P2 LEA R110, R106, R115, 0x3 ;  /* 0x000000736a6ea211 */ /* 0x000fe200078e18ff */
[----:B------:R-:W-:Y:S01]  /*f540*/  IMAD.MOV.U32 R106, RZ, RZ, RZ ;  /* 0x000000ffff6a7224 */ /* 0x000fe200078e00ff */
[----:B------:R-:W-:-:S04]  /*f550*/  @!P2 MOV R106, 0x500 ;  /* 0x00000500006aa802 */ /* 0x000fc80000000f00 */
[-C--:B------:R-:W-:Y:S01]  /*f560*/  I2FP.F32.S32 R115, R106.reuse ;  /* 0x0000006a00737245 */ /* 0x080fe20000201400 */
[----:B0-----:R-:W0:Y:S04]  /*f570*/  SHFL.DOWN PT, R111, R106, 0x2, 0x1f ;  /* 0x08401f006a6f7f89 */ /* 0x001e2800000e0000 */
[----:B------:R-:W1:Y:S01]  /*f580*/  @!P2 LDS.64 R104, [R110] ;  /* 0x000000006e68a984 */ /* 0x000e620000000a00 */
[----:B------:R-:W-:Y:S02]  /*f590*/  PLOP3.LUT P2, PT, PT, PT, UP1, 0x40, 0x0 ;  /* 0x000000000000781c */ /* 0x000fe40003f4e818 */
[----:B0-----:R-:W-:Y:S02]  /*f5a0*/  IADD3 R114, R111, R106, RZ ;  /* 0x0000006a6f727210 */ /* 0x001fe40007ffe0ff */
[----:B------:R-:W-:-:S02]  /*f5b0*/  I2FP.F32.S32 R116, R111 ;  /* 0x0000006f00747245 */ /* 0x000fc40000201400 */
        /* <DEDUP_REMOVED lines=83> */
[----:B------:R1:W-:Y:S01]  /*faf0*/  @!P1 STG.E desc[UR4][R104.64], R3 ;  /* 0x0000000368009986 */ /* 0x0003e2000c101904 */
[C---:B------:R-:W-:Y:S01]  /*fb00*/  FMUL.FTZ R0, R113.reuse, R16 ;  /* 0x0000001071007220 */ /* 0x040fe20000410000 */
[----:B------:R-:W-:Y:S01]  /*fb10*/  FFMA.FTZ R16, R60, R107, R100 ;  /* 0x0000006b3c107223 */ /* 0x000fe20000010064 */
        /* <DEDUP_REMOVED lines=9> */
[----:B-1----:R-:W-:Y:S01]  /*fbb0*/  FFMA.FTZ R3, R61, R106, R101 ;  /* 0x0000006a3d037223 */ /* 0x002fe20000010065 */
[----:B------:R-:W-:Y:S01]  /*fbc0*/  FFMA.FTZ R105, R57, R162, R97 ;  /* 0x000000a239697223 */ /* 0x000fe20000010061 */
[----:B------:R-:W1:Y:S01]  /*fbd0*/  LDC.64 R106, c[0x0][0x2b8] ;  /* 0x0000ae00ff6a7b82 */ /* 0x000e620000000a00 */
[----:B------:R-:W-:Y:S01]  /*fbe0*/  FFMA.FTZ R0, R63, R0, R103 ;  /* 0x000000003f007223 */ /* 0x000fe20000010067 */
[----:B------:R-:W-:Y:S01]  /*fbf0*/  LEA R104, P2, R2, UR14, 0x4 ;  /* 0x0000000e02687c11 */ /* 0x000fe2000f8420ff */
[----:B0-----:R-:W-:Y:S01]  /*fc00*/  @!P1 IMAD.WIDE R14, R12, 0x4, R14 ;  /* 0x000000040c0e9825 */ /* 0x001fe200078e020e */
[----:B------:R-:W-:-:S03]  /*fc10*/  F2FP.F16.F32.PACK_AB R18, R105, R18 ;  /* 0x000000126912723e */ /* 0x000fc600000000ff */
[C---:B------:R-:W-:Y:S01]  /*fc20*/  FMUL.FTZ R111, R113.reuse, R124 ;  /* 0x0000007c716f7220 */ /* 0x040fe20000410000 */
[----:B------:R-:W-:Y:S01]  /*fc30*/  F2FP.F16.F32.PACK_AB R19, R108, R19 ;  /* 0x000000136c13723e */ /* 0x000fe200000000ff */
[C---:B------:R-:W-:Y:S01]  /*fc40*/  FMUL.FTZ R126, R113.reuse, R126 ;  /* 0x0000007e717e7220 */ /* 0x040fe20000410000 */
[----:B------:R-:W-:Y:S01]  /*fc50*/  F2FP.F16.F32.PACK_AB R17, R0, R17 ;  /* 0x000000110011723e */ /* 0x000fe200000000ff */
[----:B------:R-:W-:Y:S01]  /*fc60*/  FMUL.FTZ R0, R113, R121 ;  /* 0x0000007971007220 */ /* 0x000fe20000410000 */
[----:B------:R-:W-:Y:S01]  /*fc70*/  F2FP.F16.F32.PACK_AB R16, R3, R16 ;  /* 0x000000100310723e */ /* 0x000fe200000000ff */
        /* <DEDUP_REMOVED lines=12> */
[----:B------:R-:W-:Y:S01]  /*fd40*/  FFMA.FTZ R3, R52, R3, R92 ;  /* 0x0000000334037223 */ /* 0x000fe2000001005c */
[----:B------:R-:W-:Y:S01]  /*fd50*/  FFMA.FTZ R0, R53, R0, R93 ;  /* 0x0000000035007223 */ /* 0x000fe2000001005d */
[C---:B------:R-:W-:Y:S01]  /*fd60*/  FMUL.FTZ R125, R113.reuse, R112 ;  /* 0x00000070717d7220 */ /* 0x040fe20000410000 */
        /* <DEDUP_REMOVED lines=13> */
[----:B--2---:R-:W-:Y:S01]  /*fe40*/  FFMA.FTZ R18, R40, R123, R80 ;  /* 0x0000007b28127223 */ /* 0x004fe20000010050 */
[----:B-1----:R-:W-:Y:S01]  /*fe50*/  IMAD.WIDE.U32 R110, R119, 0x10, R106 ;  /* 0x00000010776e7825 */ /* 0x002fe200078e006a */
[----:B------:R-:W-:-:S03]  /*fe60*/  F2FP.F16.F32.PACK_AB R104, R0, R3 ;  /* 0x000000030068723e */ /* 0x000fc600000000ff */
[----:B------:R-:W-:Y:S01]  /*fe70*/  FFMA.FTZ R149, R51, R128, R91 ;  /* 0x0000008033957223 */ /* 0x000fe2000001005b */
[----:B------:R-:W-:Y:S01]  /*fe80*/  FFMA.FTZ R0, R35, R112, R75 ;  /* 0x0000007023007223 */ /* 0x000fe2000001004b */
[----:B------:R-:W-:Y:S01]  /*fe90*/  IMAD.WIDE.U32 R116, R127, 0x10, R106 ;  /* 0x000000107f747825 */ /* 0x000fe200078e006a */
[----:B------:R-:W-:-:S03]  /*fea0*/  F2FP.F16.F32.PACK_AB R18, R15, R18 ;  /* 0x000000120f12723e */ /* 0x000fc600000000ff */
[----:B------:R-:W-:Y:S01]  /*feb0*/  FFMA.FTZ R15, R33, R144, R73 ;  /* 0x00000090210f7223 */ /* 0x000fe20000010049 */
[----:B------:R-:W-:Y:S01]  /*fec0*/  FMUL.FTZ R135, R113, R135 ;  /* 0x0000008771877220 */ /* 0x000fe20000410000 */
[----:B------:R-:W-:Y:S01]  /*fed0*/  IMAD.WIDE.U32 R118, R137, 0x10, R106 ;  /* 0x0000001089767825 */ /* 0x000fe200078e006a */
[----:B------:R-:W-:-:S03]  /*fee0*/  F2FP.F16.F32.PACK_AB R106, R147, R114 ;  /* 0x00000072936a723e */ /* 0x000fc600000000ff */
        /* <DEDUP_REMOVED lines=18> */
[----:B------:R-:W-:Y:S01]  /*10010*/  F2FP.F16.F32.PACK_AB R107, R149, R122 ;  /* 0x0000007a956b723e */ /* 0x000fe200000000ff */
[----:B------:R-:W-:Y:S01]  /*10020*/  FFMA.FTZ R19, R42, R135, R82 ;  /* 0x000000872a137223 */ /* 0x000fe20000010052 */
[----:B------:R-:W-:Y:S01]  /*10030*/  FFMA.FTZ R136, R43, R136, R83 ;  /* 0x000000882b887223 */ /* 0x000fe20000010053 */
[----:B------:R-:W-:Y:S01]  /*10040*/  F2FP.F16.F32.PACK_AB R114, R15, R114 ;  /* 0x000000720f72723e */ /* 0x000fe200000000ff */
        /* <DEDUP_REMOVED lines=23> */
[----:B------:R-:W-:Y:S01]  /*101c0*/  F2FP.F16.F32.PACK_AB R121, R150, R121 ;  /* 0x000000799679723e */ /* 0x000fe200000000ff */
[----:B------:R0:W-:Y:S01]  /*101d0*/  STG.E.128 desc[UR4][R118.64], R112 ;  /* 0x0000007076007986 */ /* 0x0001e2000c101d04 */
[----:B------:R-:W-:Y:S02]  /*101e0*/  LEA.HI.X R15, R146, UR15, RZ, 0x4, P1 ;  /* 0x0000000f920f7c11 */ /* 0x000fe400088f24ff */
[----:B------:R-:W-:Y:S02]  /*101f0*/  F2FP.F16.F32.PACK_AB R120, R3, R120 ;  /* 0x000000780378723e */ /* 0x000fe400000000ff */
[----:B------:R-:W-:Y:S02]  /*10200*/  IADD3 R12, R12, UR16, RZ ;  /* 0x000000100c0c7c10 */ /* 0x000fe4000fffe0ff */
[----:B------:R-:W-:Y:S01]  /*10210*/  SEL R3, RZ, 0x1, P0 ;  /* 0x00000001ff037807 */ /* 0x000fe20000000000 */
[----:B------:R0:W-:Y:S01]  /*10220*/  STG.E.128 desc[UR4][R14.64], R120 ;  /* 0x000000780e007986 */ /* 0x0001e2000c101d04 */
[----:B------:R-:W-:-:S13]  /*10230*/  ISETP.GE.AND P1, PT, R12, UR17, PT ;  /* 0x000000110c007c0c */ /* 0x000fda000bf26270 */
[----:B------:R-:W-:Y:S05]  /*10240*/  @!P1 BRA `(.L_x_20181) ;  /* 0xffffff0400d89947 */ /* 0x000fea000383ffff */
[----:B------:R-:W-:Y:S05]  /*10250*/  EXIT ;  /* 0x000000000000794d */ /* 0x000fea0003800000 */
.L_x_20180:
[----:B------:R-:W-:Y:S01]  /*10260*/  HFMA2.MMA R118, -RZ, RZ, 0, 1.847743988037109375e-06 ;  /* 0x0000001fff767435 */ /* 0x000fe200000001ff */
[----:B------:R-:W-:Y:S01]  /*10270*/  MOV R116, R110 ;  /* 0x0000006e00747202 */ /* 0x000fe20000000f00 */
[----:B------:R-:W-:Y:S01]  /*10280*/  IMAD.MOV.U32 R117, RZ, RZ, 0x1 ;  /* 0x00000001ff757424 */ /* 0x000fe200078e00ff */
[----:B------:R-:W-:-:S08]  /*10290*/  MOV R115, 0xffffffff ;  /* 0xffffffff00737802 */ /* 0x000fd00000000f00 */
[----:B------:R-:W-:Y:S05]  /*102a0*/  WARPSYNC.COLLECTIVE R115, `(.L_x_20182) ;  /* 0x0000000073087348 */ /* 0x000fea0003c00000 */
[----:B------:R0:W1:Y:S02]  /*102b0*/  SHFL.BFLY P2, R114, R116, R117, R118 ;  /* 0x0c00007574727389 */ /* 0x0000640000040076 */
[----:B01----:R-:W-:Y:S01]  /*102c0*/  ENDCOLLECTIVE ;  /* 0x000000000000791b */ /* 0x003fe20003800000 */
.L_x_20182:
[----:B------:R-:W-:Y:S01]  /*102d0*/  HFMA2.MMA R117, -RZ, RZ, 0, 1.1920928955078125e-07 ;  /* 0x00000002ff757435 */ /* 0x000fe200000001ff */
[----:B------:R-:W-:-:S04]  /*102e0*/  IMAD.MOV.U32 R3, RZ, RZ, R114 ;  /* 0x000000ffff037224 */ /* 0x000fc800078e0072 */
[----:B------:R-:W-:-:S05]  /*102f0*/  FADD.FTZ R105, R110, R3 ;  /* 0x000000036e697221 */ /* 0x000fca0000010000 */
[----:B------:R-:W-:-:S07]  /*10300*/  MOV R116, R105 ;  /* 0x0000006900747202 */ /* 0x000fce0000000f00 */
[----:B------:R-:W-:Y:S05]  /*10310*/  WARPSYNC.COLLECTIVE R115, `(.L_x_20183) ;  /* 0x0000000073087348 */ /* 0x000fea0003c00000 */
[----:B------:R0:W1:Y:S02]  /*10320*/  SHFL.BFLY P2, R114, R116, R117, R118 ;  /* 0x0c00007574727389 */ /* 0x0000640000040076 */
[----:B01----:R-:W-:Y:S01]  /*10330*/  ENDCOLLECTIVE ;  /* 0x000000000000791b */ /* 0x003fe20003800000 */
.L_x_20183:
[----:B------:R-:W-:Y:S01]  /*10340*/  HFMA2.MMA R117, -RZ, RZ, 0, 2.384185791015625e-07 ;  /* 0x00000004ff757435 */ /* 0x000fe200000001ff */
[----:B------:R-:W-:-:S04]  /*10350*/  IMAD.MOV.U32 R104, RZ, RZ, R114 ;  /* 0x000000ffff687224 */ /* 0x000fc800078e0072 */
[----:B------:R-:W-:-:S05]  /*10360*/  FADD.FTZ R111, R105, R104 ;  /* 0x00000068696f7221 */ /* 0x000fca0000010000 */
[----:B------:R-:W-:-:S07]  /*10370*/  MOV R116, R111 ;  /* 0x0000006f00747202 */ /* 0x000fce0000000f00 */
[----:B------:R-:W-:Y:S05]  /*10380*/  WARPSYNC.COLLECTIVE R115, `(.L_x_20184) ;  /* 0x0000000073087348 */ /* 0x000fea0003c00000 */
[----:B------:R0:W1:Y:S02]  /*10390*/  SHFL.BFLY P2, R114, R116, R117, R118 ;  /* 0x0c00007574727389 */ /* 0x0000640000040076 */
[----:B01----:R-:W-:Y:S01]  /*103a0*/  ENDCOLLECTIVE ;  /* 0x000000000000791b */ /* 0x003fe20003800000 */
.L_x_20184:
[----:B------:R-:W-:Y:S01]  /*103b0*/  HFMA2.MMA R117, -RZ, RZ, 0, 4.76837158203125e-07 ;  /* 0x00000008ff757435 */ /* 0x000fe200000001ff */
[----:B------:R-:W-:-:S04]  /*103c0*/  IMAD.MOV.U32 R104, RZ, RZ, R114 ;  /* 0x000000ffff687224 */ /* 0x000fc800078e0072 */
[----:B------:R-:W-:-:S05]  /*103d0*/  FADD.FTZ R112, R111, R104 ;  /* 0x000000686f707221 */ /* 0x000fca0000010000 */
[----:B------:R-:W-:-:S07]  /*103e0*/  MOV R116, R112 ;  /* 0x0000007000747202 */ /* 0x000fce0000000f00 */
[----:B------:R-:W-:Y:S05]  /*103f0*/  WARPSYNC.COLLECTIVE R115, `(.L_x_20185) ;  /* 0x0000000073087348 */ /* 0x000fea0003c00000 */
[----:B------:R0:W1:Y:S02]  /*10400*/  SHFL.BFLY P2, R114, R116, R117, R118 ;  /* 0x0c00007574727389 */ /* 0x0000640000040076 */
[----:B01----:R-:W-:Y:S01]  /*10410*/  ENDCOLLECTIVE ;  /* 0x000000000000791b */ /* 0x003fe20003800000 */
.L_x_20185:
[----:B------:R-:W-:Y:S01]  /*10420*/  HFMA2.MMA R117, -RZ, RZ, 0, 9.5367431640625e-07 ;  /* 0x00000010ff757435 */ /* 0x000fe200000001ff */
[----:B------:R-:W-:-:S04]  /*10430*/  IMAD.MOV.U32 R3, RZ, RZ, R114 ;  /* 0x000000ffff037224 */ /* 0x000fc800078e0072 */
[----:B------:R-:W-:-:S05]  /*10440*/  FADD.FTZ R113, R112, R3 ;  /* 0x0000000370717221 */ /* 0x000fca0000010000 */
[----:B------:R-:W-:-:S07]  /*10450*/  MOV R116, R113 ;  /* 0x0000007100747202 */ /* 0x000fce0000000f00 */
[----:B------:R-:W-:Y:S05]  /*10460*/  WARPSYNC.COLLECTIVE R115, `(.L_x_20186) ;  /* 0x0000000073087348 */ /* 0x000fea0003c00000 */
[----:B------:R0:W1:Y:S02]  /*10470*/  SHFL.BFLY P2, R114, R116, R117, R118 ;  /* 0x0c00007574727389 */ /* 0x0000640000040076 */
[----:B01----:R-:W-:Y:S01]  /*10480*/  ENDCOLLECTIVE ;  /* 0x000000000000791b */ /* 0x003fe20003800000 */
.L_x_20186:
        /* <DEDUP_REMOVED lines=88> */
.L_x_20187:
[----:B------:R-:W-:Y:S01]  /*10a10*/  HFMA2.MMA R117, -RZ, RZ, 0, 1.1920928955078125e-07 ;  /* 0x00000002ff757435 */ /* 0x000fe200000001ff */
[----:B------:R-:W-:-:S04]  /*10a20*/  IMAD.MOV.U32 R110, RZ, RZ, R114 ;  /* 0x000000ffff6e7224 */ /* 0x000fc800078e0072 */
[----:B------:R-:W-:-:S05]  /*10a30*/  FADD.FTZ R110, R3, R110 ;  /* 0x0000006e036e7221 */ /* 0x000fca0000010000 */
[----:B------:R-:W-:-:S07]  /*10a40*/  MOV R116, R110 ;  /* 0x0000006e00747202 */ /* 0x000fce0000000f00 */
[----:B------:R-:W-:Y:S05]  /*10a50*/  WARPSYNC.COLLECTIVE R115, `(.L_x_20188) ;  /* 0x0000000073087348 */ /* 0x000fea0003c00000 */
[----:B------:R0:W1:Y:S02]  /*10a60*/  SHFL.BFLY P2, R114, R116, R117, R118 ;  /* 0x0c00007574727389 */ /* 0x0000640000040076 */
[----:B01----:R-:W-:Y:S01]  /*10a70*/  ENDCOLLECTIVE ;  /* 0x000000000000791b */ /* 0x003fe20003800000 */
.L_x_20188:
[----:B------:R-:W-:Y:S01]  /*10a80*/  HFMA2.MMA R117, -RZ, RZ, 0, 2.384185791015625e-07 ;  /* 0x00000004ff757435 */ /* 0x000fe200000001ff */
[----:B------:R-:W-:-:S04]  /*10a90*/  IMAD.MOV.U32 R105, RZ, RZ, R114 ;  /* 0x000000ffff697224 */ /* 0x000fc800078e0072 */
[----:B------:R-:W-:-:S05]  /*10aa0*/  FADD.FTZ R105, R110, R105 ;  /* 0x000000696e697221 */ /* 0x000fca0000010000 */
[----:B------:R-:W-:-:S07]  /*10ab0*/  MOV R116, R105 ;  /* 0x0000006900747202 */ /* 0x000fce0000000f00 */
[----:B------:R-:W-:Y:S05]  /*10ac0*/  WARPSYNC.COLLECTIVE R115, `(.L_x_20189) ;  /* 0x0000000073087348 */ /* 0x000fea0003c00000 */
[----:B------:R0:W1:Y:S02]  /*10ad0*/  SHFL.BFLY P2, R114, R116, R117, R118 ;  /* 0x0c00007574727389 */ /* 0x0000640000040076 */
[----:B01----:R-:W-:Y:S01]  /*10ae0*/  ENDCOLLECTIVE ;  /* 0x000000000000791b */ /* 0x003fe20003800000 */
.L_x_20189:
[----:B------:R-:W-:Y:S01]  /*10af0*/  HFMA2.MMA R117, -RZ, RZ, 0, 4.76837158203125e-07 ;  /* 0x00000008ff757435 */ /* 0x000fe200000001ff */
[----:B------:R-:W-:-:S04]  /*10b00*/  IMAD.MOV.U32 R112, RZ, RZ, R114 ;  /* 0x000000ffff707224 */ /* 0x000fc800078e0072 */
[----:B------:R-:W-:-:S05]  /*10b10*/  FADD.FTZ R112, R105, R112 ;  /* 0x0000007069707221 */ /* 0x000fca0000010000 */
[----:B------:R-:W-:-:S07]  /*10b20*/  MOV R116, R112 ;  /* 0x0000007000747202 */ /* 0x000fce0000000f00 */
[----:B------:R-:W-:Y:S05]  /*10b30*/  WARPSYNC.COLLECTIVE R115, `(.L_x_20190) ;  /* 0x0000000073087348 */ /* 0x000fea0003c00000 */
[----:B------:R0:W1:Y:S02]  /*10b40*/  SHFL.BFLY P2, R114, R116, R117, R118 ;  /* 0x0c00007574727389 */ /* 0x0000640000040076 */
[----:B01----:R-:W-:Y:S01]  /*10b50*/  ENDCOLLECTIVE ;  /* 0x000000000000791b */ /* 0x003fe20003800000 */
.L_x_20190:
[----:B------:R-:W-:Y:S01]  /*10b60*/  HFMA2.MMA R117, -RZ, RZ, 0, 9.5367431640625e-07 ;  /* 0x00000010ff757435 */ /* 0x000fe200000001ff */
[----:B------:R-:W-:-:S04]  /*10b70*/  IMAD.MOV.U32 R111, RZ, RZ, R114 ;  /* 0x000000ffff6f7224 */ /* 0x000fc800078e0072 */
[----:B------:R-:W-:-:S05]  /*10b80*/  FADD.FTZ R111, R112, R111 ;  /* 0x0000006f706f7221 */ /* 0x000fca0000010000 */
[----:B------:R-:W-:-:S07]  /*10b90*/  MOV R116, R111 ;  /* 0x0000006f00747202 */ /* 0x000fce0000000f00 */
[----:B------:R-:W-:Y:S05]  /*10ba0*/  WARPSYNC.COLLECTIVE R115, `(.L_x_20191) ;  /* 0x0000000073087348 */ /* 0x000fea0003c00000 */
[----:B------:R0:W1:Y:S02]  /*10bb0*/  SHFL.BFLY P2, R114, R116, R117, R118 ;  /* 0x0c00007574727389 */ /* 0x0000640000040076 */
[----:B01----:R-:W-:Y:S01]  /*10bc0*/  ENDCOLLECTIVE ;  /* 0x000000000000791b */ /* 0x003fe20003800000 */
.L_x_20191:
[----:B------:R-:W-:Y:S05]  /*10bd0*/  BRA `(.L_x_20192) ;  /* 0xffffffe800087947 */ /* 0x000fea000383ffff */
.L_x_20193:
        /* <DEDUP_REMOVED lines=10> */
.L_x_37249:


//--------------------- .text._ZN10layer_norm13ln_fwd_kernelINS_13Kernel_traitsIf6__halfS2_S2_fjLj5120ELj1ELj1ELj4ELj16ENS_18Kernel_traits_baseILj5120EfS2_S2_S2_fjLj128EEEEELb1ELb0ELb1ELb0EEEvNS_9FwdParamsE --------------------------
	.section	.text._ZN10layer_norm13ln_fwd_kernelINS_13Kernel_traitsIf6__halfS2_S2_fjLj5120ELj1ELj1ELj4ELj16ENS_18Kernel_traits_baseILj5120EfS2_S2_S2_fjLj128EEEEELb1ELb0ELb1ELb0EEEvNS_9FwdParamsE,"ax",@progbits
	.align	128
        .global         _ZN10layer_norm13ln_fwd_kernelINS_13Kernel_traitsIf6__halfS2_S2_fjLj5120ELj1ELj1ELj4ELj16ENS_18Kernel_traits_baseILj5120EfS2_S2_S2_fjLj128EEEEELb1ELb0ELb1ELb0EEEvNS_9FwdParamsE
        .type           _ZN10layer_norm13ln_fwd_kernelINS_13Kernel_traitsIf6__halfS2_S2_fjLj5120ELj1ELj1ELj4ELj16ENS_18Kernel_traits_baseILj5120EfS2_S2_S2_fjLj128EEEEELb1ELb0ELb1ELb0EEEvNS_9FwdParamsE,@function
        .size           _ZN10layer_norm13ln_fwd_kernelINS_13Kernel_traitsIf6__halfS2_S2_fjLj5120ELj1ELj1ELj4ELj16ENS_18Kernel_traits_baseILj5120EfS2_S2_S2_fjLj128EEEEELb1ELb0ELb1ELb0EEEvNS_9FwdParamsE,(.L_x_37250 - _ZN10layer_norm13ln_fwd_kernelINS_13Kernel_traitsIf6__halfS2_S2_fjLj5120ELj1ELj1ELj4ELj16ENS_18Kernel_traits_baseILj5120EfS2_S2_S2_fjLj128EEEEELb1ELb0ELb1ELb0EEEvNS_9FwdParamsE)
        .other          _ZN10layer_norm13ln_fwd_kernelINS_13Kernel_traitsIf6__halfS2_S2_fjLj5120ELj1ELj1ELj4ELj16ENS_18Kernel_traits_baseILj5120EfS2_S2_S2_fjLj128EEEEELb1ELb0ELb1ELb0EEEvNS_9FwdParamsE,@"STO_CUDA_ENTRY STV_DEFAULT"
_ZN10layer_norm13ln_fwd_kernelINS_13Kernel_traitsIf6__halfS2_S2_fjLj5120ELj1ELj1ELj4ELj16ENS_18Kernel_traits_baseILj5120EfS2_S2_S2_fjLj128EEEEELb1ELb0ELb1ELb0EEEvNS_9FwdParamsE:
.text._ZN10layer_norm13ln_fwd_kernelINS_13Kernel_traitsIf6__halfS2_S2_fjLj5120ELj1ELj1ELj4ELj16ENS_18Kernel_traits_baseILj5120EfS2_S2_S2_fjLj128EEEEELb1ELb0ELb1ELb0EEEvNS_9FwdParamsE:
        /* <DEDUP_REMOVED lines=19> */
[----:B-1----:R-:W-:Y:S01]  /*0130*/  IMAD R0, R0, UR8, R165 ;  /* 0x0000000800007c24 */ /* 0x002fe2000f8e02a5 */
[----:B------:R-:W-:Y:S01]  /*0140*/  BSSY B0, `(.L_x_20194) ;  /* 0x000005d000007945 */ /* 0x000fe20003800000 */
[----:B--2---:R-:W-:-:S02]  /*0150*/  @P0 R2UR UR4, R2 ;  /* 0x00000000020402ca */ /* 0x004fc400000e0000 */
        /* <DEDUP_REMOVED lines=45> */
[----:B0-----:R-:W-:Y:S02]  /*0430*/  SHF.R.S32.HI R5, RZ, 0x1f, R18 ;  /* 0x0000001fff057819 */ /* 0x001fe40000011412 */
[----:B------:R-:W-:-:S02]  /*0440*/  MOV R7, R4 ;  /* 0x0000000400077202 */ /* 0x000fc40000000f00 */
[----:B------:R-:W-:Y:S02]  /*0450*/  LOP3.LUT R16, R15, UR26, R12, 0x96, !PT ;  /* 0x0000001a0f107c12 */ /* 0x000fe4000f8e960c */
        /* <DEDUP_REMOVED lines=43> */
.L_x_20195:
[----:B------:R-:W-:Y:S05]  /*0710*/  BSYNC B0 ;  /* 0x0000000000007941 */ /* 0x000fea0003800000 */
.L_x_20194:
        /* <DEDUP_REMOVED lines=18> */
.L_x_20197:
[----:B------:R-:W-:Y:S05]  /*0840*/  BSYNC B0 ;  /* 0x0000000000007941 */ /* 0x000fea0003800000 */
.L_x_20196:
        /* <DEDUP_REMOVED lines=18> */
.L_x_20199:
[----:B------:R-:W-:Y:S05]  /*0970*/  BSYNC B0 ;  /* 0x0000000000007941 */ /* 0x000fea0003800000 */
.L_x_20198:
        /* <DEDUP_REMOVED lines=18> */
.L_x_20201:
[----:B------:R-:W-:Y:S05]  /*0aa0*/  BSYNC B0 ;  /* 0x0000000000007941 */ /* 0x000fea0003800000 */
.L_x_20200:
        /* <DEDUP_REMOVED lines=17> */
.L_x_20203:
[----:B------:R-:W-:Y:S05]  /*0bc0*/  BSYNC B0 ;  /* 0x0000000000007941 */ /* 0x000fea0003800000 */
.L_x_20202:
        /* <DEDUP_REMOVED lines=9> */
[----:B------:R-:W-:Y:S01]  /*0c60*/  HFMA2.MMA R160, -RZ, RZ, 0, 5.9604644775390625e-08 ;  /* 0x00000001ffa07435 */ /* 0x000fe200000001ff */
[----:B------:R-:W-:Y:S01]  /*0c70*/  SHF.R.U32.HI R15, RZ, 0x2, R15 ;  /* 0x00000002ff0f7819 */ /* 0x000fe2000001160f */
[----:B------:R-:W-:Y:S01]  /*0c80*/  IMAD R16, R18, -0x326172a9, RZ ;  /* 0xcd9e8d5712107824 */ /* 0x000fe200078e02ff */
[----:B------:R-:W-:Y:S01]  /*0c90*/  VIADDMNMX R8, R7, -R8, RZ, !PT ;  /* 0x8000000807087246 */ /* 0x000fe200078001ff */
[----:B------:R-:W-:Y:S01]  /*0ca0*/  ULDC.U8 UR8, c[0x0][0x2a0] ;  /* 0x0000a80000087ab9 */ /* 0x000fe20000000000 */
[----:B------:R-:W-:Y:S01]  /*0cb0*/  LOP3.LUT R15, R15, 0x3fffffe0, RZ, 0xc0, !PT ;  /* 0x3fffffe00f0f7812 */ /* 0x000fe200078ec0ff */
[----:B------:R-:W-:Y:S01]  /*0cc0*/  UISETP.NE.AND UP0, UPT, UR8, URZ, UPT ;  /* 0x0000003f0800728c */ /* 0x000fe2000bf05270 */
[----:B------:R-:W-:Y:S01]  /*0cd0*/  VIMNMX R8, R8, 0x20, PT ;  /* 0x0000002008087848 */ /* 0x000fe20003fe0100 */
[----:B------:R-:W-:Y:S01]  /*0ce0*/  ULDC UR10, c[0x0][0x294] ;  /* 0x0000a500000a7ab9 */ /* 0x000fe20000000800 */
[----:B------:R-:W-:Y:S01]  /*0cf0*/  SHF.L.U32 R9, R165, 0x5, RZ ;  /* 0x00000005a5097819 */ /* 0x000fe200000006ff */
[----:B------:R-:W-:Y:S01]  /*0d00*/  ULDC UR11, c[0x0][0x290] ;  /* 0x0000a400000b7ab9 */ /* 0x000fe20000000800 */
[----:B------:R-:W-:Y:S01]  /*0d10*/  ULDC.64 UR12, c[0x0][0x298] ;  /* 0x0000a600000c7ab9 */ /* 0x000fe20000000a00 */
[----:B------:R-:W-:Y:S01]  /*0d20*/  IMAD.IADD R8, R8, 0x1, R15 ;  /* 0x0000000108087824 */ /* 0x000fe200078e020f */
[----:B------:R-:W-:Y:S01]  /*0d30*/  LOP3.LUT R12, R9, 0x3e0, RZ, 0xc0, !PT ;  /* 0x000003e0090c7812 */ /* 0x000fe200078ec0ff */
[----:B------:R-:W-:Y:S01]  /*0d40*/  ULDC.64 UR8, c[0x0][0x230] ;  /* 0x00008c0000087ab9 */ /* 0x000fe20000000a00 */
[----:B------:R-:W-:-:S02]  /*0d50*/  ULDC.64 UR14, c[0x0][0x210] ;  /* 0x00008400000e7ab9 */ /* 0x000fc40000000a00 */
[----:B------:R-:W-:Y:S02]  /*0d60*/  SHF.L.U32 R9, R8, 0x3, RZ ;  /* 0x0000000308097819 */ /* 0x000fe400000006ff */
[----:B------:R-:W-:Y:S01]  /*0d70*/  VIADDMNMX R12, R7, -R12, RZ, !PT ;  /* 0x8000000c070c7246 */ /* 0x000fe200078001ff */
[----:B------:R-:W-:Y:S01]  /*0d80*/  IMAD.HI.U32 R7, R17, -0x326172a9, RZ ;  /* 0xcd9e8d5711077827 */ /* 0x000fe200078e00ff */
[----:B------:R-:W-:Y:S02]  /*0d90*/  I2FP.F32.U32 R13, R9 ;  /* 0x00000009000d7245 */ /* 0x000fe40000201000 */
[----:B------:R-:W-:Y:S02]  /*0da0*/  LOP3.LUT R9, R10, 0x3, RZ, 0xc0, !PT ;  /* 0x000000030a097812 */ /* 0x000fe400078ec0ff */
[----:B------:R0:W1:Y:S01]  /*0db0*/  MUFU.RCP R10, R13 ;  /* 0x0000000d000a7308 */ /* 0x0000620000001000 */
[----:B------:R-:W-:Y:S02]  /*0dc0*/  VIMNMX R12, R12, 0x20, PT ;  /* 0x000000200c0c7848 */ /* 0x000fe40003fe0100 */
[----:B------:R-:W-:Y:S01]  /*0dd0*/  LOP3.LUT R8, R11, UR33, R14, 0x96, !PT ;  /* 0x000000210b087c12 */ /* 0x000fe2000f8e960e */
[----:B------:R-:W-:Y:S01]  /*0de0*/  IMAD R11, R19, -0x2daee0ad, RZ ;  /* 0xd2511f53130b7824 */ /* 0x000fe200078e02ff */
[----:B------:R-:W-:Y:S01]  /*0df0*/  LOP3.LUT R7, R7, UR32, R16, 0x96, !PT ;  /* 0x0000002007077c12 */ /* 0x000fe2000f8e9610 */
[----:B------:R-:W-:-:S02]  /*0e00*/  IMAD.IADD R15, R15, 0x1, R12 ;  /* 0x000000010f0f7824 */ /* 0x000fc400078e020c */
[----:B------:R-:W-:-:S03]  /*0e10*/  IMAD.MOV.U32 R12, RZ, RZ, RZ ;  /* 0x000000ffff0c7224 */ /* 0x000fc600078e00ff */
[----:B0-----:R-:W-:Y:S01]  /*0e20*/  SHF.L.U32 R13, R15, 0x3, RZ ;  /* 0x000000030f0d7819 */ /* 0x001fe200000006ff */
[----:B-1----:R0:W-:Y:S04]  /*0e30*/  STL [R1], R10 ;  /* 0x0000000a01007387 */ /* 0x0021e80000100800 */
[----:B------:R1:W-:Y:S01]  /*0e40*/  STL [R1+0x4], R13 ;  /* 0x0000040d01007387 */ /* 0x0003e20000100800 */
[----:B0-----:R-:W-:-:S07]  /*0e50*/  IMAD R10, R17, -0x326172a9, RZ ;  /* 0xcd9e8d57110a7824 */ /* 0x001fce00078e02ff */
.L_x_20633:
        /* <DEDUP_REMOVED lines=18> */
[----:B------:R-:W-:Y:S02]  /*0f80*/  @P1 LOP3.LUT R4, R165, 0x7f, RZ, 0xc0, !PT ;  /* 0x0000007fa5041812 */ /* 0x000fe400078ec0ff */
[----:B------:R-:W-:-:S02]  /*0f90*/  MOV R101, RZ ;  /* 0x000000ff00657202 */ /* 0x000fc40000000f00 */
        /* <DEDUP_REMOVED lines=17> */
[----:B-----5:R-:W-:Y:S01]  /*10b0*/  HADD2.F32 R13, -RZ, R64.H0_H0 ;  /* 0x20000040ff0d7230 */ /* 0x020fe20000004100 */
[----:B------:R-:W-:Y:S06]  /*10c0*/  BRA `(.L_x_20208) ;  /* 0x0000000400587947 */ /* 0x000fec0003800000 */
.L_x_20207:
[C---:B------:R-:W-:Y:S01]  /*10d0*/  ISETP.NE.AND P4, PT, R9.reuse, 0x1, PT ;  /* 0x000000010900780c */ /* 0x040fe20003f85270 */
[----:B------:R-:W-:Y:S01]  /*10e0*/  BSSY B2, `(.L_x_20209) ;  /* 0x000000c000027945 */ /* 0x000fe20003800000 */
[----:B------:R-:W-:-:S11]  /*10f0*/  IADD3 R17, R9, 0x1, RZ ;  /* 0x0000000109117810 */ /* 0x000fd60007ffe0ff */
[----:B------:R-:W-:Y:S05]  /*1100*/  @!P4 BRA `(.L_x_20210) ;  /* 0x000000000020c947 */ /* 0x000fea0003800000 */
[----:B------:R-:W-:Y:S01]  /*1110*/  ISETP.NE.AND P4, PT, R9, 0x2, PT ;  /* 0x000000020900780c */ /* 0x000fe20003f85270 */
[----:B-1----:R-:W-:-:S12]  /*1120*/  IMAD.MOV.U32 R13, RZ, RZ, R8 ;  /* 0x000000ffff0d7224 */ /* 0x002fd800078e0008 */
[----:B------:R-:W-:Y:S05]  /*1130*/  @!P4 BRA `(.L_x_20211) ;  /* 0x000000000018c947 */ /* 0x000fea0003800000 */
[----:B------:R-:W-:Y:S02]  /*1140*/  ISETP.NE.AND P4, PT, R9, 0x3, PT ;  /* 0x000000030900780c */ /* 0x000fe40003f85270 */
[----:B------:R-:W-:-:S11]  /*1150*/  MOV R13, R7 ;  /* 0x00000007000d7202 */ /* 0x000fd60000000f00 */
[----:B------:R-:W-:Y:S05]  /*1160*/  @P4 BRA `(.L_x_20211) ;  /* 0x00000000000c4947 */ /* 0x000fea0003800000 */
[----:B------:R-:W-:Y:S01]  /*1170*/  IMAD.MOV.U32 R13, RZ, RZ, R11 ;  /* 0x000000ffff0d7224 */ /* 0x000fe200078e000b */
[----:B------:R-:W-:Y:S06]  /*1180*/  BRA `(.L_x_20211) ;  /* 0x0000000000047947 */ /* 0x000fec0003800000 */
.L_x_20210:
[----:B-1----:R-:W-:-:S07]  /*1190*/  MOV R13, R10 ;  /* 0x0000000a000d7202 */ /* 0x002fce0000000f00 */
.L_x_20211:
[----:B------:R-:W-:Y:S05]  /*11a0*/  BSYNC B2 ;  /* 0x0000000000027941 */ /* 0x000fea0003800000 */
.L_x_20209:
        /* <DEDUP_REMOVED lines=16> */
.L_x_20215:
[----:B------:R-:W-:Y:S05]  /*12b0*/  BSYNC B3 ;  /* 0x0000000000037941 */ /* 0x000fea0003800000 */
.L_x_20214:
        /* <DEDUP_REMOVED lines=43> */
.L_x_20213:
[----:B------:R-:W-:Y:S05]  /*1570*/  BSYNC B2 ;  /* 0x0000000000027941 */ /* 0x000fea0003800000 */
.L_x_20212:
        /* <DEDUP_REMOVED lines=10> */
[----:B------:R-:W-:-:S07]  /*1620*/  @P2 FADD.FTZ R13, R68, R13 ;  /* 0x0000000d440d2221 */ /* 0x000fce0000010000 */
.L_x_20208:
[----:B------:R-:W-:Y:S05]  /*1630*/  BSYNC B1 ;  /* 0x0000000000017941 */ /* 0x000fea0003800000 */
.L_x_20206:
        /* <DEDUP_REMOVED lines=8> */
.L_x_20217:
        /* <DEDUP_REMOVED lines=12> */
.L_x_20220:
[----:B------:R-:W-:-:S07]  /*1780*/  MOV R15, R10 ;  /* 0x0000000a000f7202 */ /* 0x000fce0000000f00 */
.L_x_20221:
[----:B------:R-:W-:Y:S05]  /*1790*/  BSYNC B2 ;  /* 0x0000000000027941 */ /* 0x000fea0003800000 */
.L_x_20219:
        /* <DEDUP_REMOVED lines=16> */
.L_x_20225:
[----:B------:R-:W-:Y:S05]  /*18a0*/  BSYNC B3 ;  /* 0x0000000000037941 */ /* 0x000fea0003800000 */
.L_x_20224:
        /* <DEDUP_REMOVED lines=43> */
.L_x_20223:
[----:B------:R-:W-:Y:S05]  /*1b60*/  BSYNC B2 ;  /* 0x0000000000027941 */ /* 0x000fea0003800000 */
.L_x_20222:
        /* <DEDUP_REMOVED lines=11> */
.L_x_20218:
[----:B------:R-:W-:Y:S05]  /*1c20*/  BSYNC B1 ;  /* 0x0000000000017941 */ /* 0x000fea0003800000 */
.L_x_20216:
        /* <DEDUP_REMOVED lines=8> */
.L_x_20227:
        /* <DEDUP_REMOVED lines=12> */
.L_x_20230:
[----:B------:R-:W-:-:S07]  /*1d70*/  MOV R17, R10 ;  /* 0x0000000a00117202 */ /* 0x000fce0000000f00 */
.L_x_20231:
[----:B------:R-:W-:Y:S05]  /*1d80*/  BSYNC B2 ;  /* 0x0000000000027941 */ /* 0x000fea0003800000 */
.L_x_20229:
        /* <DEDUP_REMOVED lines=16> */
.L_x_20235:
[----:B------:R-:W-:Y:S05]  /*1e90*/  BSYNC B3 ;  /* 0x0000000000037941 */ /* 0x000fea0003800000 */
.L_x_20234:
        /* <DEDUP_REMOVED lines=43> */
.L_x_20233:
[----:B------:R-:W-:Y:S05]  /*2150*/  BSYNC B2 ;  /* 0x0000000000027941 */ /* 0x000fea0003800000 */
.L_x_20232:
        /* <DEDUP_REMOVED lines=11> */
.L_x_20228:
[----:B------:R-:W-:Y:S05]  /*2210*/  BSYNC B1 ;  /* 0x0000000000017941 */ /* 0x000fea0003800000 */
.L_x_20226:
        /* <DEDUP_REMOVED lines=8> */
.L_x_20237:
        /* <DEDUP_REMOVED lines=12> */
.L_x_20240:
[----:B------:R-:W-:-:S07]  /*2360*/  MOV R19, R10 ;  /* 0x0000000a00137202 */ /* 0x000fce0000000f00 */
.L_x_20241:
[----:B------:R-:W-:Y:S05]  /*2370*/  BSYNC B2 ;  /* 0x0000000000027941 */ /* 0x000fea0003800000 */
.L_x_20239:
        /* <DEDUP_REMOVED lines=16> */
.L_x_20245:
[----:B------:R-:W-:Y:S05]  /*2480*/  BSYNC B3 ;  /* 0x0000000000037941 */ /* 0x000fea0003800000 */
.L_x_20244:
        /* <DEDUP_REMOVED lines=43> */
.L_x_20243:
[----:B------:R-:W-:Y:S05]  /*2740*/  BSYNC B2 ;  /* 0x0000000000027941 */ /* 0x000fea0003800000 */
.L_x_20242:
        /* <DEDUP_REMOVED lines=11> */
.L_x_20238:
[----:B------:R-:W-:Y:S05]  /*2800*/  BSYNC B1 ;  /* 0x0000000000017941 */ /* 0x000fea0003800000 */
.L_x_20236:
        /* <DEDUP_REMOVED lines=8> */
.L_x_20247:
        /* <DEDUP_REMOVED lines=12> */
.L_x_20250:
[----:B------:R-:W-:-:S07]  /*2950*/  MOV R21, R10 ;  /* 0x0000000a00157202 */ /* 0x000fce0000000f00 */
.L_x_20251:
[----:B------:R-:W-:Y:S05]  /*2960*/  BSYNC B2 ;  /* 0x0000000000027941 */ /* 0x000fea0003800000 */
.L_x_20249:
        /* <DEDUP_REMOVED lines=16> */
.L_x_20255:
[----:B------:R-:W-:Y:S05]  /*2a70*/  BSYNC B3 ;  /* 0x0000000000037941 */ /* 0x000fea0003800000 */
.L_x_20254:
        /* <DEDUP_REMOVED lines=43> */
.L_x_20253:
[----:B------:R-:W-:Y:S05]  /*2d30*/  BSYNC B2 ;  /* 0x0000000000027941 */ /* 0x000fea0003800000 */
.L_x_20252:
        /* <DEDUP_REMOVED lines=11> */
.L_x_20248:
[----:B------:R-:W-:Y:S05]  /*2df0*/  BSYNC B1 ;  /* 0x0000000000017941 */ /* 0x000fea0003800000 */
.L_x_20246:
        /* <DEDUP_REMOVED lines=8> */
.L_x_20257:
        /* <DEDUP_REMOVED lines=12> */
.L_x_20260:
[----:B------:R-:W-:-:S07]  /*2f40*/  MOV R23, R10 ;  /* 0x0000000a00177202 */ /* 0x000fce0000000f00 */
.L_x_20261:
[----:B------:R-:W-:Y:S05]  /*2f50*/  BSYNC B2 ;  /* 0x0000000000027941 */ /* 0x000fea0003800000 */
.L_x_20259:
        /* <DEDUP_REMOVED lines=16> */
.L_x_20265:
[----:B------:R-:W-:Y:S05]  /*3060*/  BSYNC B3 ;  /* 0x0000000000037941 */ /* 0x000fea0003800000 */
.L_x_20264:
        /* <DEDUP_REMOVED lines=43> */
.L_x_20263:
[----:B------:R-:W-:Y:S05]  /*3320*/  BSYNC B2 ;  /* 0x0000000000027941 */ /* 0x000fea0003800000 */
.L_x_20262:
        /* <DEDUP_REMOVED lines=11> */
.L_x_20258:
[----:B------:R-:W-:Y:S05]  /*33e0*/  BSYNC B1 ;  /* 0x0000000000017941 */ /* 0x000fea0003800000 */
.L_x_20256:
        /* <DEDUP_REMOVED lines=8> */
.L_x_20267:
        /* <DEDUP_REMOVED lines=12> */
.L_x_20270:
[----:B------:R-:W-:-:S07]  /*3530*/  MOV R25, R10 ;  /* 0x0000000a00197202 */ /* 0x000fce0000000f00 */
.L_x_20271:
[----:B------:R-:W-:Y:S05]  /*3540*/  BSYNC B2 ;  /* 0x0000000000027941 */ /* 0x000fea0003800000 */
.L_x_20269:
        /* <DEDUP_REMOVED lines=16> */
.L_x_20275:
[----:B------:R-:W-:Y:S05]  /*3650*/  BSYNC B3 ;  /* 0x0000000000037941 */ /* 0x000fea0003800000 */
.L_x_20274:
        /* <DEDUP_REMOVED lines=43> */
.L_x_20273:
[----:B------:R-:W-:Y:S05]  /*3910*/  BSYNC B2 ;  /* 0x0000000000027941 */ /* 0x000fea0003800000 */
.L_x_20272:
        /* <DEDUP_REMOVED lines=11> */
.L_x_20268:
[----:B------:R-:W-:Y:S05]  /*39d0*/  BSYNC B1 ;  /* 0x0000000000017941 */ /* 0x000fea0003800000 */
.L_x_20266:
        /* <DEDUP_REMOVED lines=8> */
.L_x_20277:
        /* <DEDUP_REMOVED lines=12> */
.L_x_20280:
[----:B------:R-:W-:-:S07]  /*3b20*/  MOV R27, R10 ;  /* 0x0000000a001b7202 */ /* 0x000fce0000000f00 */
.L_x_20281:
[----:B------:R-:W-:Y:S05]  /*3b30*/  BSYNC B2 ;  /* 0x0000000000027941 */ /* 0x000fea0003800000 */
.L_x_20279:
        /* <DEDUP_REMOVED lines=16> */
.L_x_20285:
[----:B------:R-:W-:Y:S05]  /*3c40*/  BSYNC B3 ;  /* 0x0000000000037941 */ /* 0x000fea0003800000 */
.L_x_20284:
        /* <DEDUP_REMOVED lines=43> */
.L_x_20283:
[----:B------:R-:W-:Y:S05]  /*3f00*/  BSYNC B2 ;  /* 0x0000000000027941 */ /* 0x000fea0003800000 */
.L_x_20282:
        /* <DEDUP_REMOVED lines=11> */
.L_x_20278:
[----:B------:R-:W-:Y:S05]  /*3fc0*/  BSYNC B1 ;  /* 0x0000000000017941 */ /* 0x000fea0003800000 */
.L_x_20276:
        /* <DEDUP_REMOVED lines=29> */
.L_x_20287:
[----:B------:R-:W-:Y:S05]  /*41a0*/  BSYNC B1 ;  /* 0x0000000000017941 */ /* 0x000fea0003800000 */
.L_x_20286:
[----:B------:R-:W-:Y:S01]  /*41b0*/  IADD3 R105, R105, 0x80, RZ ;  /* 0x0000008069697810 */ /* 0x000fe20007ffe0ff */
[----:B------:R-:W-:-:S07]  /*41c0*/  VIADD R101, R101, 0x80 ;  /* 0x0000008065657836 */ /* 0x000fce0000000000 */
.L_x_20205:
[----:B------:R-:W-:Y:S05]  /*41d0*/  BSYNC B0 ;  /* 0x0000000000007941 */ /* 0x000fea0003800000 */
.L_x_20204:
        /* <DEDUP_REMOVED lines=20> */
.L_x_20291:
        /* <DEDUP_REMOVED lines=12> */
.L_x_20294:
[----:B------:R-:W-:-:S07]  /*43e0*/  IMAD.MOV.U32 R14, RZ, RZ, R10 ;  /* 0x000000ffff0e7224 */ /* 0x000fce00078e000a */
.L_x_20295:
[----:B------:R-:W-:Y:S05]  /*43f0*/  BSYNC B2 ;  /* 0x0000000000027941 */ /* 0x000fea0003800000 */
.L_x_20293:
        /* <DEDUP_REMOVED lines=16> */
.L_x_20299:
[----:B------:R-:W-:Y:S05]  /*4500*/  BSYNC B3 ;  /* 0x0000000000037941 */ /* 0x000fea0003800000 */
.L_x_20298:
        /* <DEDUP_REMOVED lines=42> */
[----:B------:R-:W-:-:S11]  /*47b0*/  HFMA2.MMA R31, -RZ, RZ, 0, 0 ;  /* 0x00000000ff1f7435 */ /* 0x000fd600000001ff */
.L_x_20297:
[----:B------:R-:W-:Y:S05]  /*47c0*/  BSYNC B2 ;  /* 0x0000000000027941 */ /* 0x000fea0003800000 */
.L_x_20296:
[----:B------:R-:W-:Y:S01]  /*47d0*/  I2FP.F32.U32 R9, R14 ;  /* 0x0000000e00097245 */ /* 0x000fe20000201000 */
[----:B-----5:R-:W-:Y:S02]  /*47e0*/  HADD2.F32 R29, -RZ, R60.H0_H0 ;  /* 0x2000003cff1d7230 */ /* 0x020fe40000004100 */
[----:B------:R-:W-:Y:S02]  /*47f0*/  IMAD.MOV.U32 R14, RZ, RZ, 0x2f800000 ;  /* 0x2f800000ff0e7424 */ /* 0x000fe400078e00ff */
[----:B------:R-:W-:Y:S02]  /*4800*/  @P2 HADD2.F32 R30, -RZ, R64.H0_H0 ;  /* 0x20000040ff1e2230 */ /* 0x000fe40000004100 */
[----:B------:R-:W-:Y:S01]  /*4810*/  FMUL.FTZ R29, R29, UR13 ;  /* 0x0000000d1d1d7c20 */ /* 0x000fe20008410000 */
[----:B------:R-:W-:-:S03]  /*4820*/  FFMA.FTZ R9, R9, R14, 1.1641532182693481445e-10 ;  /* 0x2f00000009097423 */ /* 0x000fc6000001000e */
[----:B------:R-:W-:Y:S02]  /*4830*/  FMUL.FTZ R29, R29, UR12 ;  /* 0x0000000c1d1d7c20 */ /* 0x000fe40008410000 */
[----:B------:R-:W-:-:S04]  /*4840*/  FSETP.GTU.FTZ.AND P4, PT, R9, UR10, PT ;  /* 0x0000000a09007c0b */ /* 0x000fc8000bf9c000 */
[----:B------:R-:W-:Y:S02]  /*4850*/  FSEL R29, R29, RZ, !P4 ;  /* 0x000000ff1d1d7208 */ /* 0x000fe40006000000 */
[----:B------:R-:W-:-:S03]  /*4860*/  SEL R14, RZ, 0x1, P4 ;  /* 0x00000001ff0e7807 */ /* 0x000fc60002000000 */
[----:B------:R-:W-:-:S07]  /*4870*/  @P2 FADD.FTZ R29, R30, R29 ;  /* 0x0000001d1e1d2221 */ /* 0x000fce0000010000 */
.L_x_20292:
[----:B------:R-:W-:Y:S05]  /*4880*/  BSYNC B1 ;  /* 0x0000000000017941 */ /* 0x000fea0003800000 */
.L_x_20290:
        /* <DEDUP_REMOVED lines=8> */
.L_x_20301:
        /* <DEDUP_REMOVED lines=12> */
.L_x_20304:
[----:B------:R-:W-:-:S07]  /*49d0*/  IMAD.MOV.U32 R16, RZ, RZ, R10 ;  /* 0x000000ffff107224 */ /* 0x000fce00078e000a */
.L_x_20305:
[----:B------:R-:W-:Y:S05]  /*49e0*/  BSYNC B2 ;  /* 0x0000000000027941 */ /* 0x000fea0003800000 */
.L_x_20303:
        /* <DEDUP_REMOVED lines=16> */
.L_x_20309:
[----:B------:R-:W-:Y:S05]  /*4af0*/  BSYNC B3 ;  /* 0x0000000000037941 */ /* 0x000fea0003800000 */
.L_x_20308:
        /* <DEDUP_REMOVED lines=43> */
.L_x_20307:
[----:B------:R-:W-:Y:S05]  /*4db0*/  BSYNC B2 ;  /* 0x0000000000027941 */ /* 0x000fea0003800000 */
.L_x_20306:
        /* <DEDUP_REMOVED lines=11> */
.L_x_20302:
[----:B------:R-:W-:Y:S05]  /*4e70*/  BSYNC B1 ;  /* 0x0000000000017941 */ /* 0x000fea0003800000 */
.L_x_20300:
        /* <DEDUP_REMOVED lines=8> */
.L_x_20311:
        /* <DEDUP_REMOVED lines=12> */
.L_x_20314:
[----:B------:R-:W-:-:S07]  /*4fc0*/  IMAD.MOV.U32 R18, RZ, RZ, R10 ;  /* 0x000000ffff127224 */ /* 0x000fce00078e000a */
.L_x_20315:
[----:B------:R-:W-:Y:S05]  /*4fd0*/  BSYNC B2 ;  /* 0x0000000000027941 */ /* 0x000fea0003800000 */
.L_x_20313:
        /* <DEDUP_REMOVED lines=16> */
.L_x_20319:
[----:B------:R-:W-:Y:S05]  /*50e0*/  BSYNC B3 ;  /* 0x0000000000037941 */ /* 0x000fea0003800000 */
.L_x_20318:
        /* <DEDUP_REMOVED lines=43> */
.L_x_20317:
[----:B------:R-:W-:Y:S05]  /*53a0*/  BSYNC B2 ;  /* 0x0000000000027941 */ /* 0x000fea0003800000 */
.L_x_20316:
        /* <DEDUP_REMOVED lines=11> */
.L_x_20312:
[----:B------:R-:W-:Y:S05]  /*5460*/  BSYNC B1 ;  /* 0x0000000000017941 */ /* 0x000fea0003800000 */
.L_x_20310:
        /* <DEDUP_REMOVED lines=8> */
.L_x_20321:
        /* <DEDUP_REMOVED lines=12> */
.L_x_20324:
[----:B------:R-:W-:-:S07]  /*55b0*/  IMAD.MOV.U32 R20, RZ, RZ, R10 ;  /* 0x000000ffff147224 */ /* 0x000fce00078e000a */
.L_x_20325:
[----:B------:R-:W-:Y:S05]  /*55c0*/  BSYNC B2 ;  /* 0x0000000000027941 */ /* 0x000fea0003800000 */
.L_x_20323:
        /* <DEDUP_REMOVED lines=16> */
.L_x_20329:
[----:B------:R-:W-:Y:S05]  /*56d0*/  BSYNC B3 ;  /* 0x0000000000037941 */ /* 0x000fea0003800000 */
.L_x_20328:
        /* <DEDUP_REMOVED lines=43> */
.L_x_20327:
[----:B------:R-:W-:Y:S05]  /*5990*/  BSYNC B2 ;  /* 0x0000000000027941 */ /* 0x000fea0003800000 */
.L_x_20326:
        /* <DEDUP_REMOVED lines=11> */
.L_x_20322:
[----:B------:R-:W-:Y:S05]  /*5a50*/  BSYNC B1 ;  /* 0x0000000000017941 */ /* 0x000fea0003800000 */
.L_x_20320:
        /* <DEDUP_REMOVED lines=8> */
.L_x_20331:
        /* <DEDUP_REMOVED lines=12> */
.L_x_20334:
[----:B------:R-:W-:-:S07]  /*5ba0*/  IMAD.MOV.U32 R22, RZ, RZ, R10 ;  /* 0x000000ffff167224 */ /* 0x000fce00078e000a */
.L_x_20335:
[----:B------:R-:W-:Y:S05]  /*5bb0*/  BSYNC B2 ;  /* 0x0000000000027941 */ /* 0x000fea0003800000 */
.L_x_20333:
        /* <DEDUP_REMOVED lines=16> */
.L_x_20339:
[----:B------:R-:W-:Y:S05]  /*5cc0*/  BSYNC B3 ;  /* 0x0000000000037941 */ /* 0x000fea0003800000 */
.L_x_20338:
        /* <DEDUP_REMOVED lines=43> */
.L_x_20337:
[----:B------:R-:W-:Y:S05]  /*5f80*/  BSYNC B2 ;  /* 0x0000000000027941 */ /* 0x000fea0003800000 */
.L_x_20336:
        /* <DEDUP_REMOVED lines=11> */
.L_x_20332:
[----:B------:R-:W-:Y:S05]  /*6040*/  BSYNC B1 ;  /* 0x0000000000017941 */ /* 0x000fea0003800000 */
.L_x_20330:
        /* <DEDUP_REMOVED lines=8> */
.L_x_20341:
        /* <DEDUP_REMOVED lines=12> */
.L_x_20344:
[----:B------:R-:W-:-:S07]  /*6190*/  IMAD.MOV.U32 R24, RZ, RZ, R10 ;  /* 0x000000ffff187224 */ /* 0x000fce00078e000a */
.L_x_20345:
[----:B------:R-:W-:Y:S05]  /*61a0*/  BSYNC B2 ;  /* 0x0000000000027941 */ /* 0x000fea0003800000 */
.L_x_20343:
        /* <DEDUP_REMOVED lines=16> */
.L_x_20349:
[----:B------:R-:W-:Y:S05]  /*62b0*/  BSYNC B3 ;  /* 0x0000000000037941 */ /* 0x000fea0003800000 */
.L_x_20348:
        /* <DEDUP_REMOVED lines=43> */
.L_x_20347:
[----:B------:R-:W-:Y:S05]  /*6570*/  BSYNC B2 ;  /* 0x0000000000027941 */ /* 0x000fea0003800000 */
.L_x_20346:
        /* <DEDUP_REMOVED lines=11> */
.L_x_20342:
[----:B------:R-:W-:Y:S05]  /*6630*/  BSYNC B1 ;  /* 0x0000000000017941 */ /* 0x000fea0003800000 */
.L_x_20340:
        /* <DEDUP_REMOVED lines=8> */
.L_x_20351:
        /* <DEDUP_REMOVED lines=12> */
.L_x_20354:
[----:B------:R-:W-:-:S07]  /*6780*/  IMAD.MOV.U32 R26, RZ, RZ, R10 ;  /* 0x000000ffff1a7224 */ /* 0x000fce00078e000a */
.L_x_20355:
[----:B------:R-:W-:Y:S05]  /*6790*/  BSYNC B2 ;  /* 0x0000000000027941 */ /* 0x000fea0003800000 */
.L_x_20353:
        /* <DEDUP_REMOVED lines=16> */
.L_x_20359:
[----:B------:R-:W-:Y:S05]  /*68a0*/  BSYNC B3 ;  /* 0x0000000000037941 */ /* 0x000fea0003800000 */
.L_x_20358:
        /* <DEDUP_REMOVED lines=43> */
.L_x_20357:
[----:B------:R-:W-:Y:S05]  /*6b60*/  BSYNC B2 ;  /* 0x0000000000027941 */ /* 0x000fea0003800000 */
.L_x_20356:
        /* <DEDUP_REMOVED lines=11> */
.L_x_20352:
[----:B------:R-:W-:Y:S05]  /*6c20*/  BSYNC B1 ;  /* 0x0000000000017941 */ /* 0x000fea0003800000 */
.L_x_20350:
        /* <DEDUP_REMOVED lines=8> */
.L_x_20361:
        /* <DEDUP_REMOVED lines=12> */
.L_x_20364:
[----:B------:R-:W-:-:S07]  /*6d70*/  IMAD.MOV.U32 R28, RZ, RZ, R10 ;  /* 0x000000ffff1c7224 */ /* 0x000fce00078e000a */
.L_x_20365:
[----:B------:R-:W-:Y:S05]  /*6d80*/  BSYNC B2 ;  /* 0x0000000000027941 */ /* 0x000fea0003800000 */
.L_x_20363:
        /* <DEDUP_REMOVED lines=16> */
.L_x_20369:
[----:B------:R-:W-:Y:S05]  /*6e90*/  BSYNC B3 ;  /* 0x0000000000037941 */ /* 0x000fea0003800000 */
.L_x_20368:
        /* <DEDUP_REMOVED lines=43> */
.L_x_20367:
[----:B------:R-:W-:Y:S05]  /*7150*/  BSYNC B2 ;  /* 0x0000000000027941 */ /* 0x000fea0003800000 */
.L_x_20366:
        /* <DEDUP_REMOVED lines=11> */
.L_x_20362:
[----:B------:R-:W-:Y:S05]  /*7210*/  BSYNC B1 ;  /* 0x0000000000017941 */ /* 0x000fea0003800000 */
.L_x_20360:
        /* <DEDUP_REMOVED lines=29> */
.L_x_20371:
[----:B------:R-:W-:Y:S05]  /*73f0*/  BSYNC B1 ;  /* 0x0000000000017941 */ /* 0x000fea0003800000 */
.L_x_20370:
[----:B------:R-:W-:Y:S01]  /*7400*/  VIADD R105, R105, 0x80 ;  /* 0x0000008069697836 */ /* 0x000fe20000000000 */
[----:B------:R-:W-:-:S07]  /*7410*/  IADD3 R101, R101, 0x80, RZ ;  /* 0x0000008065657810 */ /* 0x000fce0007ffe0ff */
.L_x_20289:
[----:B------:R-:W-:Y:S05]  /*7420*/  BSYNC B0 ;  /* 0x0000000000007941 */ /* 0x000fea0003800000 */
.L_x_20288:
        /* <DEDUP_REMOVED lines=20> */
.L_x_20375:
        /* <DEDUP_REMOVED lines=12> */
.L_x_20378:
[----:B------:R-:W-:-:S07]  /*7630*/  MOV R14, R10 ;  /* 0x0000000a000e7202 */ /* 0x000fce0000000f00 */
.L_x_20379:
[----:B------:R-:W-:Y:S05]  /*7640*/  BSYNC B2 ;  /* 0x0000000000027941 */ /* 0x000fea0003800000 */
.L_x_20377:
        /* <DEDUP_REMOVED lines=16> */
.L_x_20383:
[----:B------:R-:W-:Y:S05]  /*7750*/  BSYNC B3 ;  /* 0x0000000000037941 */ /* 0x000fea0003800000 */
.L_x_20382:
        /* <DEDUP_REMOVED lines=43> */
.L_x_20381:
[----:B------:R-:W-:Y:S05]  /*7a10*/  BSYNC B2 ;  /* 0x0000000000027941 */ /* 0x000fea0003800000 */
.L_x_20380:
[----:B------:R-:W-:Y:S01]  /*7a20*/  I2FP.F32.U32 R9, R14 ;  /* 0x0000000e00097245 */ /* 0x000fe20000201000 */
[----:B------:R-:W-:Y:S01]  /*7a30*/  HFMA2.MMA R14, -RZ, RZ, 0.1171875, 0 ;  /* 0x2f800000ff0e7435 */ /* 0x000fe200000001ff */
[----:B-----5:R-:W-:Y:S02]  /*7a40*/  HADD2.F32 R69, -RZ, R60.H0_H0 ;  /* 0x2000003cff457230 */ /* 0x020fe40000004100 */
[----:B------:R-:W-:-:S03]  /*7a50*/  @P2 HADD2.F32 R70, -RZ, R64.H0_H0 ;  /* 0x20000040ff462230 */ /* 0x000fc60000004100 */
[----:B------:R-:W-:-:S04]  /*7a60*/  FMUL.FTZ R69, R69, UR13 ;  /* 0x0000000d45457c20 */ /* 0x000fc80008410000 */
[----:B------:R-:W-:Y:S01]  /*7a70*/  FFMA.FTZ R9, R9, R14, 1.1641532182693481445e-10 ;  /* 0x2f00000009097423 */ /* 0x000fe2000001000e */
[----:B------:R-:W-:-:S04]  /*7a80*/  FMUL.FTZ R69, R69, UR12 ;  /* 0x0000000c45457c20 */ /* 0x000fc80008410000 */
[----:B------:R-:W-:-:S04]  /*7a90*/  FSETP.GTU.FTZ.AND P4, PT, R9, UR10, PT ;  /* 0x0000000a09007c0b */ /* 0x000fc8000bf9c000 */
[----:B------:R-:W-:Y:S02]  /*7aa0*/  FSEL R77, R69, RZ, !P4 ;  /* 0x000000ff454d7208 */ /* 0x000fe40006000000 */
[----:B------:R-:W-:-:S03]  /*7ab0*/  SEL R14, RZ, 0x1, P4 ;  /* 0x00000001ff0e7807 */ /* 0x000fc60002000000 */
[----:B------:R-:W-:-:S07]  /*7ac0*/  @P2 FADD.FTZ R77, R70, R77 ;  /* 0x0000004d464d2221 */ /* 0x000fce0000010000 */
.L_x_20376:
[----:B------:R-:W-:Y:S05]  /*7ad0*/  BSYNC B1 ;  /* 0x0000000000017941 */ /* 0x000fea0003800000 */
.L_x_20374:
        /* <DEDUP_REMOVED lines=8> */
.L_x_20385:
        /* <DEDUP_REMOVED lines=12> */
.L_x_20388:
[----:B------:R-:W-:-:S07]  /*7c20*/  MOV R16, R10 ;  /* 0x0000000a00107202 */ /* 0x000fce0000000f00 */
.L_x_20389:
[----:B------:R-:W-:Y:S05]  /*7c30*/  BSYNC B2 ;  /* 0x0000000000027941 */ /* 0x000fea0003800000 */
.L_x_20387:
        /* <DEDUP_REMOVED lines=16> */
.L_x_20393:
[----:B------:R-:W-:Y:S05]  /*7d40*/  BSYNC B3 ;  /* 0x0000000000037941 */ /* 0x000fea0003800000 */
.L_x_20392:
        /* <DEDUP_REMOVED lines=43> */
.L_x_20391:
[----:B------:R-:W-:Y:S05]  /*8000*/  BSYNC B2 ;  /* 0x0000000000027941 */ /* 0x000fea0003800000 */
.L_x_20390:
        /* <DEDUP_REMOVED lines=11> */
.L_x_20386:
[----:B------:R-:W-:Y:S05]  /*80c0*/  BSYNC B1 ;  /* 0x0000000000017941 */ /* 0x000fea0003800000 */
.L_x_20384:
        /* <DEDUP_REMOVED lines=8> */
.L_x_20395:
        /* <DEDUP_REMOVED lines=12> */
.L_x_20398:
[----:B------:R-:W-:-:S07]  /*8210*/  MOV R18, R10 ;  /* 0x0000000a00127202 */ /* 0x000fce0000000f00 */
.L_x_20399:
[----:B------:R-:W-:Y:S05]  /*8220*/  BSYNC B2 ;  /* 0x0000000000027941 */ /* 0x000fea0003800000 */
.L_x_20397:
        /* <DEDUP_REMOVED lines=16> */
.L_x_20403:
[----:B------:R-:W-:Y:S05]  /*8330*/  BSYNC B3 ;  /* 0x0000000000037941 */ /* 0x000fea0003800000 */
.L_x_20402:
        /* <DEDUP_REMOVED lines=43> */
.L_x_20401:
[----:B------:R-:W-:Y:S05]  /*85f0*/  BSYNC B2 ;  /* 0x0000000000027941 */ /* 0x000fea0003800000 */
.L_x_20400:
        /* <DEDUP_REMOVED lines=11> */
.L_x_20396:
[----:B------:R-:W-:Y:S05]  /*86b0*/  BSYNC B1 ;  /* 0x0000000000017941 */ /* 0x000fea0003800000 */
.L_x_20394:
        /* <DEDUP_REMOVED lines=8> */
.L_x_20405:
        /* <DEDUP_REMOVED lines=12> */
.L_x_20408:
[----:B------:R-:W-:-:S07]  /*8800*/  MOV R20, R10 ;  /* 0x0000000a00147202 */ /* 0x000fce0000000f00 */
.L_x_20409:
[----:B------:R-:W-:Y:S05]  /*8810*/  BSYNC B2 ;  /* 0x0000000000027941 */ /* 0x000fea0003800000 */
.L_x_20407:
        /* <DEDUP_REMOVED lines=16> */
.L_x_20413:
[----:B------:R-:W-:Y:S05]  /*8920*/  BSYNC B3 ;  /* 0x0000000000037941 */ /* 0x000fea0003800000 */
.L_x_20412:
        /* <DEDUP_REMOVED lines=43> */
.L_x_20411:
[----:B------:R-:W-:Y:S05]  /*8be0*/  BSYNC B2 ;  /* 0x0000000000027941 */ /* 0x000fea0003800000 */
.L_x_20410:
        /* <DEDUP_REMOVED lines=11> */
.L_x_20406:
[----:B------:R-:W-:Y:S05]  /*8ca0*/  BSYNC B1 ;  /* 0x0000000000017941 */ /* 0x000fea0003800000 */
.L_x_20404:
        /* <DEDUP_REMOVED lines=8> */
.L_x_20415:
        /* <DEDUP_REMOVED lines=12> */
.L_x_20418:
[----:B------:R-:W-:-:S07]  /*8df0*/  MOV R22, R10 ;  /* 0x0000000a00167202 */ /* 0x000fce0000000f00 */
.L_x_20419:
[----:B------:R-:W-:Y:S05]  /*8e00*/  BSYNC B2 ;  /* 0x0000000000027941 */ /* 0x000fea0003800000 */
.L_x_20417:
        /* <DEDUP_REMOVED lines=16> */
.L_x_20423:
[----:B------:R-:W-:Y:S05]  /*8f10*/  BSYNC B3 ;  /* 0x0000000000037941 */ /* 0x000fea0003800000 */
.L_x_20422:
        /* <DEDUP_REMOVED lines=43> */
.L_x_20421:
[----:B------:R-:W-:Y:S05]  /*91d0*/  BSYNC B2 ;  /* 0x0000000000027941 */ /* 0x000fea0003800000 */
.L_x_20420:
        /* <DEDUP_REMOVED lines=11> */
.L_x_20416:
[----:B------:R-:W-:Y:S05]  /*9290*/  BSYNC B1 ;  /* 0x0000000000017941 */ /* 0x000fea0003800000 */
.L_x_20414:
        /* <DEDUP_REMOVED lines=8> */
.L_x_20425:
        /* <DEDUP_REMOVED lines=12> */
.L_x_20428:
[----:B------:R-:W-:-:S07]  /*93e0*/  MOV R24, R10 ;  /* 0x0000000a00187202 */ /* 0x000fce0000000f00 */
.L_x_20429:
[----:B------:R-:W-:Y:S05]  /*93f0*/  BSYNC B2 ;  /* 0x0000000000027941 */ /* 0x000fea0003800000 */
.L_x_20427:
        /* <DEDUP_REMOVED lines=16> */
.L_x_20433:
[----:B------:R-:W-:Y:S05]  /*9500*/  BSYNC B3 ;  /* 0x0000000000037941 */ /* 0x000fea0003800000 */
.L_x_20432:
        /* <DEDUP_REMOVED lines=43> */
.L_x_20431:
[----:B------:R-:W-:Y:S05]  /*97c0*/  BSYNC B2 ;  /* 0x0000000000027941 */ /* 0x000fea0003800000 */
.L_x_20430:
        /* <DEDUP_REMOVED lines=11> */
.L_x_20426:
[----:B------:R-:W-:Y:S05]  /*9880*/  BSYNC B1 ;  /* 0x0000000000017941 */ /* 0x000fea0003800000 */
.L_x_20424:
        /* <DEDUP_REMOVED lines=8> */
.L_x_20435:
        /* <DEDUP_REMOVED lines=12> */
.L_x_20438:
[----:B------:R-:W-:-:S07]  /*99d0*/  MOV R26, R10 ;  /* 0x0000000a001a7202 */ /* 0x000fce0000000f00 */
.L_x_20439:
[----:B------:R-:W-:Y:S05]  /*99e0*/  BSYNC B2 ;  /* 0x0000000000027941 */ /* 0x000fea0003800000 */
.L_x_20437:
        /* <DEDUP_REMOVED lines=16> */
.L_x_20443:
[----:B------:R-:W-:Y:S05]  /*9af0*/  BSYNC B3 ;  /* 0x0000000000037941 */ /* 0x000fea0003800000 */
.L_x_20442:
        /* <DEDUP_REMOVED lines=43> */
.L_x_20441:
[----:B------:R-:W-:Y:S05]  /*9db0*/  BSYNC B2 ;  /* 0x0000000000027941 */ /* 0x000fea0003800000 */
.L_x_20440:
        /* <DEDUP_REMOVED lines=11> */
.L_x_20436:
[----:B------:R-:W-:Y:S05]  /*9e70*/  BSYNC B1 ;  /* 0x0000000000017941 */ /* 0x000fea0003800000 */
.L_x_20434:
        /* <DEDUP_REMOVED lines=8> */
.L_x_20445:
        /* <DEDUP_REMOVED lines=12> */
.L_x_20448:
[----:B------:R-:W-:-:S07]  /*9fc0*/  MOV R28, R10 ;  /* 0x0000000a001c7202 */ /* 0x000fce0000000f00 */
.L_x_20449:
[----:B------:R-:W-:Y:S05]  /*9fd0*/  BSYNC B2 ;  /* 0x0000000000027941 */ /* 0x000fea0003800000 */
.L_x_20447:
        /* <DEDUP_REMOVED lines=16> */
.L_x_20453:
[----:B------:R-:W-:Y:S05]  /*a0e0*/  BSYNC B3 ;  /* 0x0000000000037941 */ /* 0x000fea0003800000 */
.L_x_20452:
        /* <DEDUP_REMOVED lines=43> */
.L_x_20451:
[----:B------:R-:W-:Y:S05]  /*a3a0*/  BSYNC B2 ;  /* 0x0000000000027941 */ /* 0x000fea0003800000 */
.L_x_20450:
        /* <DEDUP_REMOVED lines=11> */
.L_x_20446:
[----:B------:R-:W-:Y:S05]  /*a460*/  BSYNC B1 ;  /* 0x0000000000017941 */ /* 0x000fea0003800000 */
.L_x_20444:
        /* <DEDUP_REMOVED lines=29> */
.L_x_20455:
[----:B------:R-:W-:Y:S05]  /*a640*/  BSYNC B1 ;  /* 0x0000000000017941 */ /* 0x000fea0003800000 */
.L_x_20454:
[----:B------:R-:W-:Y:S01]  /*a650*/  IADD3 R105, R105, 0x80, RZ ;  /* 0x0000008069697810 */ /* 0x000fe20007ffe0ff */
[----:B------:R-:W-:-:S07]  /*a660*/  VIADD R101, R101, 0x80 ;  /* 0x0000008065657836 */ /* 0x000fce0000000000 */
.L_x_20373:
[----:B------:R-:W-:Y:S05]  /*a670*/  BSYNC B0 ;  /* 0x0000000000007941 */ /* 0x000fea0003800000 */
.L_x_20372:
        /* <DEDUP_REMOVED lines=20> */
.L_x_20459:
        /* <DEDUP_REMOVED lines=12> */
.L_x_20462:
[----:B------:R-:W-:-:S07]  /*a880*/  IMAD.MOV.U32 R14, RZ, RZ, R10 ;  /* 0x000000ffff0e7224 */ /* 0x000fce00078e000a */
.L_x_20463:
[----:B------:R-:W-:Y:S05]  /*a890*/  BSYNC B2 ;  /* 0x0000000000027941 */ /* 0x000fea0003800000 */
.L_x_20461:
        /* <DEDUP_REMOVED lines=16> */
.L_x_20467:
[----:B------:R-:W-:Y:S05]  /*a9a0*/  BSYNC B3 ;  /* 0x0000000000037941 */ /* 0x000fea0003800000 */
.L_x_20466:
        /* <DEDUP_REMOVED lines=43> */
.L_x_20465:
[----:B------:R-:W-:Y:S05]  /*ac60*/  BSYNC B2 ;  /* 0x0000000000027941 */ /* 0x000fea0003800000 */
.L_x_20464:
        /* <DEDUP_REMOVED lines=11> */
.L_x_20460:
[----:B------:R-:W-:Y:S05]  /*ad20*/  BSYNC B1 ;  /* 0x0000000000017941 */ /* 0x000fea0003800000 */
.L_x_20458:
        /* <DEDUP_REMOVED lines=8> */
.L_x_20469:
        /* <DEDUP_REMOVED lines=12> */
.L_x_20472:
[----:B------:R-:W-:-:S07]  /*ae70*/  IMAD.MOV.U32 R16, RZ, RZ, R10 ;  /* 0x000000ffff107224 */ /* 0x000fce00078e000a */
.L_x_20473:
[----:B------:R-:W-:Y:S05]  /*ae80*/  BSYNC B2 ;  /* 0x0000000000027941 */ /* 0x000fea0003800000 */
.L_x_20471:
        /* <DEDUP_REMOVED lines=16> */
.L_x_20477:
[----:B------:R-:W-:Y:S05]  /*af90*/  BSYNC B3 ;  /* 0x0000000000037941 */ /* 0x000fea0003800000 */
.L_x_20476:
        /* <DEDUP_REMOVED lines=43> */
.L_x_20475:
[----:B------:R-:W-:Y:S05]  /*b250*/  BSYNC B2 ;  /* 0x0000000000027941 */ /* 0x000fea0003800000 */
.L_x_20474:
        /* <DEDUP_REMOVED lines=11> */
.L_x_20470:
[----:B------:R-:W-:Y:S05]  /*b310*/  BSYNC B1 ;  /* 0x0000000000017941 */ /* 0x000fea0003800000 */
.L_x_20468:
        /* <DEDUP_REMOVED lines=8> */
.L_x_20479:
        /* <DEDUP_REMOVED lines=12> */
.L_x_20482:
[----:B------:R-:W-:-:S07]  /*b460*/  IMAD.MOV.U32 R18, RZ, RZ, R10 ;  /* 0x000000ffff127224 */ /* 0x000fce00078e000a */
.L_x_20483:
[----:B------:R-:W-:Y:S05]  /*b470*/  BSYNC B2 ;  /* 0x0000000000027941 */ /* 0x000fea0003800000 */
.L_x_20481:
        /* <DEDUP_REMOVED lines=16> */
.L_x_20487:
[----:B------:R-:W-:Y:S05]  /*b580*/  BSYNC B3 ;  /* 0x0000000000037941 */ /* 0x000fea0003800000 */
.L_x_20486:
        /* <DEDUP_REMOVED lines=43> */
.L_x_20485:
[----:B------:R-:W-:Y:S05]  /*b840*/  BSYNC B2 ;  /* 0x0000000000027941 */ /* 0x000fea0003800000 */
.L_x_20484:
        /* <DEDUP_REMOVED lines=11> */
.L_x_20480:
[----:B------:R-:W-:Y:S05]  /*b900*/  BSYNC B1 ;  /* 0x0000000000017941 */ /* 0x000fea0003800000 */
.L_x_20478:
        /* <DEDUP_REMOVED lines=8> */
.L_x_20489:
        /* <DEDUP_REMOVED lines=12> */
.L_x_20492:
[----:B------:R-:W-:-:S07]  /*ba50*/  IMAD.MOV.U32 R20, RZ, RZ, R10 ;  /* 0x000000ffff147224 */ /* 0x000fce00078e000a */
.L_x_20493:
[----:B------:R-:W-:Y:S05]  /*ba60*/  BSYNC B2 ;  /* 0x0000000000027941 */ /* 0x000fea0003800000 */
.L_x_20491:
        /* <DEDUP_REMOVED lines=16> */
.L_x_20497:
[----:B------:R-:W-:Y:S05]  /*bb70*/  BSYNC B3 ;  /* 0x0000000000037941 */ /* 0x000fea0003800000 */
.L_x_20496:
        /* <DEDUP_REMOVED lines=43> */
.L_x_20495:
[----:B------:R-:W-:Y:S05]  /*be30*/  BSYNC B2 ;  /* 0x0000000000027941 */ /* 0x000fea0003800000 */
.L_x_20494:
        /* <DEDUP_REMOVED lines=11> */
.L_x_20490:
[----:B------:R-:W-:Y:S05]  /*bef0*/  BSYNC B1 ;  /* 0x0000000000017941 */ /* 0x000fea0003800000 */
.L_x_20488:
        /* <DEDUP_REMOVED lines=8> */
.L_x_20499:
        /* <DEDUP_REMOVED lines=12> */
.L_x_20502:
[----:B------:R-:W-:-:S07]  /*c040*/  MOV R22, R10 ;  /* 0x0000000a00167202 */ /* 0x000fce0000000f00 */
.L_x_20503:
[----:B------:R-:W-:Y:S05]  /*c050*/  BSYNC B2 ;  /* 0x0000000000027941 */ /* 0x000fea0003800000 */
.L_x_20501:
        /* <DEDUP_REMOVED lines=16> */
.L_x_20507:
[----:B------:R-:W-:Y:S05]  /*c160*/  BSYNC B3 ;  /* 0x0000000000037941 */ /* 0x000fea0003800000 */
.L_x_20506:
        /* <DEDUP_REMOVED lines=41> */
[----:B------:R-:W-:Y:S01]  /*c400*/  HFMA2.MMA R68, -RZ, RZ, 0, 0 ;  /* 0x00000000ff447435 */ /* 0x000fe200000001ff */
[----:B------:R-:W-:-:S10]  /*c410*/  LOP3.LUT R8, R69, UR33, R8, 0x96, !PT ;  /* 0x0000002145087c12 */ /* 0x000fd4000f8e9608 */
.L_x_20505:
[----:B------:R-:W-:Y:S05]  /*c420*/  BSYNC B2 ;  /* 0x0000000000027941 */ /* 0x000fea0003800000 */
.L_x_20504:
        /* <DEDUP_REMOVED lines=11> */
.L_x_20500:
[----:B------:R-:W-:Y:S05]  /*c4e0*/  BSYNC B1 ;  /* 0x0000000000017941 */ /* 0x000fea0003800000 */
.L_x_20498:
        /* <DEDUP_REMOVED lines=8> */
.L_x_20509:
        /* <DEDUP_REMOVED lines=12> */
.L_x_20512:
[----:B------:R-:W-:-:S07]  /*c630*/  MOV R24, R10 ;  /* 0x0000000a00187202 */ /* 0x000fce0000000f00 */
.L_x_20513:
[----:B------:R-:W-:Y:S05]  /*c640*/  BSYNC B2 ;  /* 0x0000000000027941 */ /* 0x000fea0003800000 */
.L_x_20511:
        /* <DEDUP_REMOVED lines=16> */
.L_x_20517:
[----:B------:R-:W-:Y:S05]  /*c750*/  BSYNC B3 ;  /* 0x0000000000037941 */ /* 0x000fea0003800000 */
.L_x_20516:
        /* <DEDUP_REMOVED lines=40> */
[----:B------:R-:W-:-:S05]  /*c9e0*/  IMAD.WIDE.U32 R68, R69, -0x2daee0ad, RZ ;  /* 0xd2511f5345447825 */ /* 0x000fca00078e00ff */
[----:B------:R-:W-:Y:S02]  /*c9f0*/  LOP3.LUT R8, R69, UR33, R8, 0x96, !PT ;  /* 0x0000002145087c12 */ /* 0x000fe4000f8e9608 */
[----:B------:R-:W-:-:S07]  /*ca00*/  MOV R11, R68 ;  /* 0x00000044000b7202 */ /* 0x000fce0000000f00 */
.L_x_20515:
[----:B------:R-:W-:Y:S05]  /*ca10*/  BSYNC B2 ;  /* 0x0000000000027941 */ /* 0x000fea0003800000 */
.L_x_20514:
        /* <DEDUP_REMOVED lines=11> */
.L_x_20510:
[----:B------:R-:W-:Y:S05]  /*cad0*/  BSYNC B1 ;  /* 0x0000000000017941 */ /* 0x000fea0003800000 */
.L_x_20508:
        /* <DEDUP_REMOVED lines=8> */
.L_x_20519:
        /* <DEDUP_REMOVED lines=12> */
.L_x_20522:
[----:B------:R-:W-:-:S07]  /*cc20*/  MOV R26, R10 ;  /* 0x0000000a001a7202 */ /* 0x000fce0000000f00 */
.L_x_20523:
[----:B------:R-:W-:Y:S05]  /*cc30*/  BSYNC B2 ;  /* 0x0000000000027941 */ /* 0x000fea0003800000 */
.L_x_20521:
        /* <DEDUP_REMOVED lines=16> */
.L_x_20527:
[----:B------:R-:W-:Y:S05]  /*cd40*/  BSYNC B3 ;  /* 0x0000000000037941 */ /* 0x000fea0003800000 */
.L_x_20526:
        /* <DEDUP_REMOVED lines=43> */
.L_x_20525:
[----:B------:R-:W-:Y:S05]  /*d000*/  BSYNC B2 ;  /* 0x0000000000027941 */ /* 0x000fea0003800000 */
.L_x_20524:
        /* <DEDUP_REMOVED lines=11> */
.L_x_20520:
[----:B------:R-:W-:Y:S05]  /*d0c0*/  BSYNC B1 ;  /* 0x0000000000017941 */ /* 0x000fea0003800000 */
.L_x_20518:
        /* <DEDUP_REMOVED lines=8> */
.L_x_20529:
        /* <DEDUP_REMOVED lines=12> */
.L_x_20532:
[----:B------:R-:W-:-:S07]  /*d210*/  MOV R28, R10 ;  /* 0x0000000a001c7202 */ /* 0x000fce0000000f00 */
.L_x_20533:
[----:B------:R-:W-:Y:S05]  /*d220*/  BSYNC B2 ;  /* 0x0000000000027941 */ /* 0x000fea0003800000 */
.L_x_20531:
        /* <DEDUP_REMOVED lines=16> */
.L_x_20537:
[----:B------:R-:W-:Y:S05]  /*d330*/  BSYNC B3 ;  /* 0x0000000000037941 */ /* 0x000fea0003800000 */
.L_x_20536:
        /* <DEDUP_REMOVED lines=43> */
.L_x_20535:
[----:B------:R-:W-:Y:S05]  /*d5f0*/  BSYNC B2 ;  /* 0x0000000000027941 */ /* 0x000fea0003800000 */
.L_x_20534:
        /* <DEDUP_REMOVED lines=11> */
.L_x_20530:
[----:B------:R-:W-:Y:S05]  /*d6b0*/  BSYNC B1 ;  /* 0x0000000000017941 */ /* 0x000fea0003800000 */
.L_x_20528:
        /* <DEDUP_REMOVED lines=29> */
.L_x_20539:
[----:B------:R-:W-:Y:S05]  /*d890*/  BSYNC B1 ;  /* 0x0000000000017941 */ /* 0x000fea0003800000 */
.L_x_20538:
[----:B------:R-:W-:Y:S01]  /*d8a0*/  IADD3 R105, R105, 0x80, RZ ;  /* 0x0000008069697810 */ /* 0x000fe20007ffe0ff */
[----:B------:R-:W-:-:S07]  /*d8b0*/  VIADD R101, R101, 0x80 ;  /* 0x0000008065657836 */ /* 0x000fce0000000000 */
.L_x_20457:
[----:B------:R-:W-:Y:S05]  /*d8c0*/  BSYNC B0 ;  /* 0x0000000000007941 */ /* 0x000fea0003800000 */
.L_x_20456:
        /* <DEDUP_REMOVED lines=20> */
.L_x_20543:
        /* <DEDUP_REMOVED lines=12> */
.L_x_20546:
[----:B------:R-:W-:-:S07]  /*dad0*/  MOV R14, R10 ;  /* 0x0000000a000e7202 */ /* 0x000fce0000000f00 */
.L_x_20547:
[----:B------:R-:W-:Y:S05]  /*dae0*/  BSYNC B2 ;  /* 0x0000000000027941 */ /* 0x000fea0003800000 */
.L_x_20545:
        /* <DEDUP_REMOVED lines=16> */
.L_x_20551:
[----:B------:R-:W-:Y:S05]  /*dbf0*/  BSYNC B3 ;  /* 0x0000000000037941 */ /* 0x000fea0003800000 */
.L_x_20550:
        /* <DEDUP_REMOVED lines=43> */
.L_x_20549:
[----:B------:R-:W-:Y:S05]  /*deb0*/  BSYNC B2 ;  /* 0x0000000000027941 */ /* 0x000fea0003800000 */
.L_x_20548:
        /* <DEDUP_REMOVED lines=11> */
.L_x_20544:
[----:B------:R-:W-:Y:S05]  /*df70*/  BSYNC B1 ;  /* 0x0000000000017941 */ /* 0x000fea0003800000 */
.L_x_20542:
        /* <DEDUP_REMOVED lines=8> */
.L_x_20553:
        /* <DEDUP_REMOVED lines=12> */
.L_x_20556:
[----:B------:R-:W-:-:S07]  /*e0c0*/  MOV R16, R10 ;  /* 0x0000000a00107202 */ /* 0x000fce0000000f00 */
.L_x_20557:
[----:B------:R-:W-:Y:S05]  /*e0d0*/  BSYNC B2 ;  /* 0x0000000000027941 */ /* 0x000fea0003800000 */
.L_x_20555:
        /* <DEDUP_REMOVED lines=16> */
.L_x_20561:
[----:B------:R-:W-:Y:S05]  /*e1e0*/  BSYNC B3 ;  /* 0x0000000000037941 */ /* 0x000fea0003800000 */
.L_x_20560:
        /* <DEDUP_REMOVED lines=43> */
.L_x_20559:
[----:B------:R-:W-:Y:S05]  /*e4a0*/  BSYNC B2 ;  /* 0x0000000000027941 */ /* 0x000fea0003800000 */
.L_x_20558:
        /* <DEDUP_REMOVED lines=11> */
.L_x_20554:
[----:B------:R-:W-:Y:S05]  /*e560*/  BSYNC B1 ;  /* 0x0000000000017941 */ /* 0x000fea0003800000 */
.L_x_20552:
        /* <DEDUP_REMOVED lines=8> */
.L_x_20563:
        /* <DEDUP_REMOVED lines=12> */
.L_x_20566:
[----:B------:R-:W-:-:S07]  /*e6b0*/  MOV R18, R10 ;  /* 0x0000000a00127202 */ /* 0x000fce0000000f00 */
.L_x_20567:
[----:B------:R-:W-:Y:S05]  /*e6c0*/  BSYNC B2 ;  /* 0x0000000000027941 */ /* 0x000fea0003800000 */
.L_x_20565:
        /* <DEDUP_REMOVED lines=16> */
.L_x_20571:
[----:B------:R-:W-:Y:S05]  /*e7d0*/  BSYNC B3 ;  /* 0x0000000000037941 */ /* 0x000fea0003800000 */
.L_x_20570:
        /* <DEDUP_REMOVED lines=43> */
.L_x_20569:
[----:B------:R-:W-:Y:S05]  /*ea90*/  BSYNC B2 ;  /* 0x0000000000027941 */ /* 0x000fea0003800000 */
.L_x_20568:
        /* <DEDUP_REMOVED lines=11> */
.L_x_20564:
[----:B------:R-:W-:Y:S05]  /*eb50*/  BSYNC B1 ;  /* 0x0000000000017941 */ /* 0x000fea0003800000 */
.L_x_20562:
        /* <DEDUP_REMOVED lines=8> */
.L_x_20573:
        /* <DEDUP_REMOVED lines=12> */
.L_x_20576:
[----:B------:R-:W-:-:S07]  /*eca0*/  MOV R20, R10 ;  /* 0x0000000a00147202 */ /* 0x000fce0000000f00 */
.L_x_20577:
[----:B------:R-:W-:Y:S05]  /*ecb0*/  BSYNC B2 ;  /* 0x0000000000027941 */ /* 0x000fea0003800000 */
.L_x_20575:
        /* <DEDUP_REMOVED lines=16> */
.L_x_20581:
[----:B------:R-:W-:Y:S05]  /*edc0*/  BSYNC B3 ;  /* 0x0000000000037941 */ /* 0x000fea0003800000 */
.L_x_20580:
        /* <DEDUP_REMOVED lines=41> */
[----:B------:R-:W-:Y:S01]  /*f060*/  HFMA2.MMA R69, -RZ, RZ, 0, 0 ;  /* 0x00000000ff457435 */ /* 0x000fe200000001ff */
[----:B------:R-:W-:-:S10]  /*f070*/  MOV R11, R68 ;  /* 0x00000044000b7202 */ /* 0x000fd40000000f00 */
.L_x_20579:
[----:B------:R-:W-:Y:S05]  /*f080*/  BSYNC B2 ;  /* 0x0000000000027941 */ /* 0x000fea0003800000 */
.L_x_20578:
        /* <DEDUP_REMOVED lines=11> */
.L_x_20574:
[----:B------:R-:W-:Y:S05]  /*f140*/  BSYNC B1 ;  /* 0x0000000000017941 */ /* 0x000fea0003800000 */
.L_x_20572:
        /* <DEDUP_REMOVED lines=8> */
.L_x_20583:
        /* <DEDUP_REMOVED lines=12> */
.L_x_20586:
[----:B------:R-:W-:-:S07]  /*f290*/  MOV R22, R10 ;  /* 0x0000000a00167202 */ /* 0x000fce0000000f00 */
.L_x_20587:
[----:B------:R-:W-:Y:S05]  /*f2a0*/  BSYNC B2 ;  /* 0x0000000000027941 */ /* 0x000fea0003800000 */
.L_x_20585:
        /* <DEDUP_REMOVED lines=16> */
.L_x_20591:
[----:B------:R-:W-:Y:S05]  /*f3b0*/  BSYNC B3 ;  /* 0x0000000000037941 */ /* 0x000fea0003800000 */
.L_x_20590:
        /* <DEDUP_REMOVED lines=43> */
.L_x_20589:
[----:B------:R-:W-:Y:S05]  /*f670*/  BSYNC B2 ;  /* 0x0000000000027941 */ /* 0x000fea0003800000 */
.L_x_20588:
[----:B------:R-:W-:Y:S01]  /*f680*/  I2FP.F32.U32 R22, R22 ;  /* 0x0000001600167245 */ /* 0x000fe20000201000 */
[----:B-----5:R-:W-:Y:S02]  /*f690*/  HADD2.F32 R68, -RZ, R62.H0_H0 ;  /* 0x2000003eff447230 */ /* 0x020fe40000004100 */
[----:B------:R-:W-:-:S03]  /*f6a0*/  IMAD.MOV.U32 R69, RZ, RZ, 0x2f800000 ;  /* 0x2f800000ff457424 */ /* 0x000fc600078e00ff */
[----:B------:R-:W-:Y:S01]  /*f6b0*/  FMUL.FTZ R68, R68, UR13 ;  /* 0x0000000d44447c20 */ /* 0x000fe20008410000 */
[----:B------:R-:W-:-:S03]  /*f6c0*/  FFMA.FTZ R22, R22, R69, 1.1641532182693481445e-10 ;  /* 0x2f00000016167423 */ /* 0x000fc60000010045 */
[----:B------:R-:W-:Y:S02]  /*f6d0*/  FMUL.FTZ R68, R68, UR12 ;  /* 0x0000000c44447c20 */ /* 0x000fe40008410000 */
[----:B------:R-:W-:-:S04]  /*f6e0*/  FSETP.GTU.FTZ.AND P4, PT, R22, UR10, PT ;  /* 0x0000000a16007c0b */ /* 0x000fc8000bf9c000 */
[----:B------:R-:W-:Y:S01]  /*f6f0*/  FSEL R97, R68, RZ, !P4 ;  /* 0x000000ff44617208 */ /* 0x000fe20006000000 */
[----:B------:R-:W-:Y:S01]  /*f700*/  @P2 HADD2.F32 R68, -RZ, R66.H0_H0 ;  /* 0x20000042ff442230 */ /* 0x000fe20000004100 */
[----:B------:R-:W-:-:S04]  /*f710*/  SEL R22, RZ, 0x1, P4 ;  /* 0x00000001ff167807 */ /* 0x000fc80002000000 */
[----:B------:R-:W-:-:S07]  /*f720*/  @P2 FADD.FTZ R97, R68, R97 ;  /* 0x0000006144612221 */ /* 0x000fce0000010000 */
.L_x_20584:
[----:B------:R-:W-:Y:S05]  /*f730*/  BSYNC B1 ;  /* 0x0000000000017941 */ /* 0x000fea0003800000 */
.L_x_20582:
        /* <DEDUP_REMOVED lines=8> */
.L_x_20593:
        /* <DEDUP_REMOVED lines=12> */
.L_x_20596:
[----:B------:R-:W-:-:S07]  /*f880*/  MOV R24, R10 ;  /* 0x0000000a00187202 */ /* 0x000fce0000000f00 */
.L_x_20597:
[----:B------:R-:W-:Y:S05]  /*f890*/  BSYNC B2 ;  /* 0x0000000000027941 */ /* 0x000fea0003800000 */
.L_x_20595:
        /* <DEDUP_REMOVED lines=16> */
.L_x_20601:
[----:B------:R-:W-:Y:S05]  /*f9a0*/  BSYNC B3 ;  /* 0x0000000000037941 */ /* 0x000fea0003800000 */
.L_x_20600:
        /* <DEDUP_REMOVED lines=43> */
.L_x_20599:
[----:B------:R-:W-:Y:S05]  /*fc60*/  BSYNC B2 ;  /* 0x0000000000027941 */ /* 0x000fea0003800000 */
.L_x_20598:
        /* <DEDUP_REMOVED lines=11> */
.L_x_20594:
[----:B------:R-:W-:Y:S05]  /*fd20*/  BSYNC B1 ;  /* 0x0000000000017941 */ /* 0x000fea0003800000 */
.L_x_20592:
        /* <DEDUP_REMOVED lines=8> */
.L_x_20603:
        /* <DEDUP_REMOVED lines=12> */
.L_x_20606:
[----:B------:R-:W-:-:S07]  /*fe70*/  MOV R26, R10 ;  /* 0x0000000a001a7202 */ /* 0x000fce0000000f00 */
.L_x_20607:
[----:B------:R-:W-:Y:S05]  /*fe80*/  BSYNC B2 ;  /* 0x0000000000027941 */ /* 0x000fea0003800000 */
.L_x_20605:
        /* <DEDUP_REMOVED lines=16> */
.L_x_20611:
[----:B------:R-:W-:Y:S05]  /*ff90*/  BSYNC B3 ;  /* 0x0000000000037941 */ /* 0x000fea0003800000 */
.L_x_20610:
        /* <DEDUP_REMOVED lines=43> */
.L_x_20609:
[----:B------:R-:W-:Y:S05]  /*10250*/  BSYNC B2 ;  /* 0x0000000000027941 */ /* 0x000fea0003800000 */
.L_x_20608:
        /* <DEDUP_REMOVED lines=11> */
.L_x_20604:
[----:B------:R-:W-:Y:S05]  /*10310*/  BSYNC B1 ;  /* 0x0000000000017941 */ /* 0x000fea0003800000 */
.L_x_20602:
        /* <DEDUP_REMOVED lines=8> */
.L_x_20613:
        /* <DEDUP_REMOVED lines=12> */
.L_x_20616:
[----:B------:R-:W-:-:S07]  /*10460*/  MOV R28, R10 ;  /* 0x0000000a001c7202 */ /* 0x000fce0000000f00 */
.L_x_20617:
[----:B------:R-:W-:Y:S05]  /*10470*/  BSYNC B2 ;  /* 0x0000000000027941 */ /* 0x000fea0003800000 */
.L_x_20615:
        /* <DEDUP_REMOVED lines=16> */
.L_x_20621:
[----:B------:R-:W-:Y:S05]  /*10580*/  BSYNC B3 ;  /* 0x0000000000037941 */ /* 0x000fea0003800000 */
.L_x_20620:
        /* <DEDUP_REMOVED lines=43> */
.L_x_20619:
[----:B------:R-:W-:Y:S05]  /*10840*/  BSYNC B2 ;  /* 0x0000000000027941 */ /* 0x000fea0003800000 */
.L_x_20618:
        /* <DEDUP_REMOVED lines=11> */
.L_x_20614:
[----:B------:R-:W-:Y:S05]  /*10900*/  BSYNC B1 ;  /* 0x0000000000017941 */ /* 0x000fea0003800000 */
.L_x_20612:
        /* <DEDUP_REMOVED lines=28> */
.L_x_20541:
[----:B------:R-:W-:Y:S05]  /*10ad0*/  BSYNC B0 ;  /* 0x0000000000007941 */ /* 0x000fea0003800000 */
.L_x_20540:
        /* <DEDUP_REMOVED lines=154> */
.L_x_20644:
        /* <DEDUP_REMOVED lines=14> */
[----:B------:R-:W-:Y:S01]  /*11560*/  HFMA2.MMA R70, -RZ, RZ, 0, 0 ;  /* 0x00000000ff467435 */ /* 0x000fe200000001ff */
[----:B------:R-:W-:Y:S01]  /*11570*/  @!P1 IADD3 R71, R71, R102, RZ ;  /* 0x0000006647479210 */ /* 0x000fe20007ffe0ff */
[----:B------:R-:W0:Y:S01]  /*11580*/  @!P1 S2R R69, SR_CgaCtaId ;  /* 0x0000000000459919 */ /* 0x000e220000008800 */
[----:B------:R-:W-:Y:S01]  /*11590*/  BSSY B0, `(.L_x_20623) ;  /* 0x00000f5000007945 */ /* 0x000fe20003800000 */
[----:B0-----:R-:W-:-:S05]  /*115a0*/  @!P1 LEA R68, R69, R68, 0x18 ;  /* 0x0000004445449211 */ /* 0x001fca00078ec0ff */
[----:B------:R-:W-:Y:S01]  /*115b0*/  @!P1 IMAD R105, R71, 0x8, R68 ;  /* 0x0000000847699824 */ /* 0x000fe200078e0244 */
        /* <DEDUP_REMOVED lines=83> */
[----:B------:R-:W-:Y:S01]  /*11af0*/  F2FP.F16.F32.PACK_AB R68, R69, R68 ;  /* 0x000000444544723e */ /* 0x000fe200000000ff */
[----:B------:R-:W-:Y:S01]  /*11b00*/  FMUL.FTZ R103, R101, R70 ;  /* 0x0000004665677220 */ /* 0x000fe20000410000 */
[----:B------:R-:W-:Y:S01]  /*11b10*/  F2FP.F16.F32.PACK_AB R69, R106, R71 ;  /* 0x000000476a45723e */ /* 0x000fe200000000ff */
        /* <DEDUP_REMOVED lines=14> */
.L_x_20626:
[----:B------:R-:W-:Y:S05]  /*11c00*/  BSYNC B1 ;  /* 0x0000000000017941 */ /* 0x000fea0003800000 */
.L_x_20625:
        /* <DEDUP_REMOVED lines=32> */
[C---:B0-----:R-:W-:Y:S01]  /*11e10*/  IMAD.WIDE.U32 R102, R104.reuse, 0x10, R102 ;  /* 0x0000001068667825 */ /* 0x041fe200078e0066 */
[----:B------:R-:W-:-:S04]  /*11e20*/  IADD3 R104, R104, 0x80, RZ ;  /* 0x0000008068687810 */ /* 0x000fc80007ffe0ff */
[----:B------:R1:W-:Y:S03]  /*11e30*/  STG.E.128 desc[UR6][R102.64], R68 ;  /* 0x0000004466007986 */ /* 0x0003e6000c101d06 */
.L_x_20628:
[----:B------:R-:W-:Y:S05]  /*11e40*/  BSYNC B1 ;  /* 0x0000000000017941 */ /* 0x000fea0003800000 */
.L_x_20627:
        /* <DEDUP_REMOVED lines=35> */
.L_x_20630:
[----:B------:R-:W-:Y:S05]  /*12080*/  BSYNC B1 ;  /* 0x0000000000017941 */ /* 0x000fea0003800000 */
.L_x_20629:
        /* <DEDUP_REMOVED lines=35> */
.L_x_20632:
[----:B------:R-:W-:Y:S05]  /*122c0*/  BSYNC B1 ;  /* 0x0000000000017941 */ /* 0x000fea0003800000 */
.L_x_20631:
        /* <DEDUP_REMOVED lines=24> */
[----:B------:R-:W-:Y:S01]  /*12450*/  F2FP.F16.F32.PACK_AB R70, R101, R70 ;  /* 0x000000466546723e */ /* 0x000fe200000000ff */
[----:B------:R-:W-:Y:S01]  /*12460*/  FFMA.FTZ R160, R147, R160, R59 ;  /* 0x000000a093a07223 */ /* 0x000fe2000001003b */
[----:B------:R-:W-:Y:S01]  /*12470*/  FFMA.FTZ R68, R148, R68, R52 ;  /* 0x0000004494447223 */ /* 0x000fe20000010034 */
[----:B------:R-:W-:Y:S01]  /*12480*/  FFMA.FTZ R101, R149, R69, R53 ;  /* 0x0000004595657223 */ /* 0x000fe20000010035 */
[----:B------:R-:W-:-:S02]  /*12490*/  F2FP.F16.F32.PACK_AB R69, R103, R102 ;  /* 0x000000666745723e */ /* 0x000fc400000000ff */
[----:B------:R-:W-:Y:S02]  /*124a0*/  F2FP.F16.F32.PACK_AB R71, R160, R71 ;  /* 0x00000047a047723e */ /* 0x000fe400000000ff */
[----:B------:R-:W-:Y:S01]  /*124b0*/  F2FP.F16.F32.PACK_AB R68, R101, R68 ;  /* 0x000000446544723e */ /* 0x000fe200000000ff */
[----:B0-----:R-:W-:-:S05]  /*124c0*/  IMAD.WIDE.U32 R102, R104, 0x10, R106 ;  /* 0x0000001068667825 */ /* 0x001fca00078e006a */
[----:B------:R4:W-:Y:S02]  /*124d0*/  STG.E.128 desc[UR6][R102.64], R68 ;  /* 0x0000004466007986 */ /* 0x0009e4000c101d06 */
.L_x_20624:
[----:B------:R-:W-:Y:S05]  /*124e0*/  BSYNC B0 ;  /* 0x0000000000007941 */ /* 0x000fea0003800000 */
.L_x_20623:
[----:B------:R-:W-:Y:S02]  /*124f0*/  IADD3 R6, R6, UR14, RZ ;  /* 0x0000000e06067c10 */ /* 0x000fe4000fffe0ff */
[----:B------:R-:W-:Y:S02]  /*12500*/  SEL R160, RZ, 0x1, P5 ;  /* 0x00000001ffa07807 */ /* 0x000fe40002800000 */
[----:B------:R-:W-:-:S13]  /*12510*/  ISETP.GE.AND P1, PT, R6, UR15, PT ;  /* 0x0000000f06007c0c */ /* 0x000fda000bf26270 */
[----:B------:R-:W-:Y:S05]  /*12520*/  @!P1 BRA `(.L_x_20633) ;  /* 0xfffffee8004c9947 */ /* 0x000fea000383ffff */
[----:B------:R-:W-:Y:S05]  /*12530*/  EXIT ;  /* 0x000000000000794d */ /* 0x000fea0003800000 */
.L_x_20622:
[----:B------:R-:W-:Y:S01]  /*12540*/  HFMA2.MMA R102, -RZ, RZ, 0, 1.847743988037109375e-06 ;  /* 0x0000001fff667435 */ /* 0x000fe200000001ff */
[----:B------:R-:W-:Y:S01]  /*12550*/  MOV R105, R68 ;  /* 0x0000004400697202 */ /* 0x000fe20000000f00 */
[----:B------:R-:W-:Y:S01]  /*12560*/  IMAD.MOV.U32 R101, RZ, RZ, 0x1 ;  /* 0x00000001ff657424 */ /* 0x000fe200078e00ff */
[----:B------:R-:W-:-:S08]  /*12570*/  MOV R103, 0xffffffff ;  /* 0xffffffff00677802 */ /* 0x000fd00000000f00 */
[----:B-----5:R-:W-:Y:S05]  /*12580*/  WARPSYNC.COLLECTIVE R103, `(.L_x_20634) ;  /* 0x0000000067087348 */ /* 0x020fea0003c00000 */
[----:B------:R0:W1:Y:S02]  /*12590*/  SHFL.BFLY P6, R104, R105, R101, R102 ;  /* 0x0c00006569687389 */ /* 0x00006400000c0066 */
[----:B01---5:R-:W-:Y:S01]  /*125a0*/  ENDCOLLECTIVE ;  /* 0x000000000000791b */ /* 0x023fe20003800000 */
.L_x_20634:
[----:B------:R-:W-:Y:S02]  /*125b0*/  IMAD.MOV.U32 R101, RZ, RZ, 0x2 ;  /* 0x00000002ff657424 */ /* 0x000fe400078e00ff */
[----:B------:R-:W-:-:S07]  /*125c0*/  FADD.FTZ R105, R68, R104 ;  /* 0x0000006844697221 */ /* 0x000fce0000010000 */
[----:B------:R-:W-:Y:S05]  /*125d0*/  WARPSYNC.COLLECTIVE R103, `(.L_x_20635) ;  /* 0x0000000067087348 */ /* 0x000fea0003c00000 */
[----:B------:R0:W1:Y:S02]  /*125e0*/  SHFL.BFLY P6, R104, R105, R101, R102 ;  /* 0x0c00006569687389 */ /* 0x00006400000c0066 */
[----:B01----:R-:W-:Y:S01]  /*125f0*/  ENDCOLLECTIVE ;  /* 0x000000000000791b */ /* 0x003fe20003800000 */
.L_x_20635:
[----:B------:R-:W-:Y:S01]  /*12600*/  HFMA2.MMA R101, -RZ, RZ, 0, 2.384185791015625e-07 ;  /* 0x00000004ff657435 */ /* 0x000fe200000001ff */
[----:B------:R-:W-:-:S05]  /*12610*/  FADD.FTZ R160, R105, R104 ;  /* 0x0000006869a07221 */ /* 0x000fca0000010000 */
[----:B------:R-:W-:-:S07]  /*12620*/  MOV R105, R160 ;  /* 0x000000a000697202 */ /* 0x000fce0000000f00 */
[----:B------:R-:W-:Y:S05]  /*12630*/  WARPSYNC.COLLECTIVE R103, `(.L_x_20636) ;  /* 0x0000000067087348 */ /* 0x000fea0003c00000 */
[----:B------:R0:W1:Y:S02]  /*12640*/  SHFL.BFLY P6, R104, R105, R101, R102 ;  /* 0x0c00006569687389 */ /* 0x00006400000c0066 */
[----:B01----:R-:W-:Y:S01]  /*12650*/  ENDCOLLECTIVE ;  /* 0x000000000000791b */ /* 0x003fe20003800000 */
.L_x_20636:
[----:B------:R-:W-:Y:S01]  /*12660*/  MOV R101, 0x8 ;  /* 0x0000000800657802 */ /* 0x000fe20000000f00 */
[----:B------:R-:W-:-:S04]  /*12670*/  FADD.FTZ R160, R160, R104 ;  /* 0x00000068a0a07221 */ /* 0x000fc80000010000 */
[----:B------:R-:W-:-:S07]  /*12680*/  IMAD.MOV.U32 R105, RZ, RZ, R160 ;  /* 0x000000ffff697224 */ /* 0x000fce00078e00a0 */
[----:B------:R-:W-:Y:S05]  /*12690*/  WARPSYNC.COLLECTIVE R103, `(.L_x_20637) ;  /* 0x0000000067087348 */ /* 0x000fea0003c00000 */
[----:B------:R0:W1:Y:S02]  /*126a0*/  SHFL.BFLY P6, R104, R105, R101, R102 ;  /* 0x0c00006569687389 */ /* 0x00006400000c0066 */
[----:B01----:R-:W-:Y:S01]  /*126b0*/  ENDCOLLECTIVE ;  /* 0x000000000000791b */ /* 0x003fe20003800000 */
.L_x_20637:
[----:B------:R-:W-:Y:S02]  /*126c0*/  FADD.FTZ R69, R160, R104 ;  /* 0x00000068a0457221 */ /* 0x000fe40000010000 */
[----:B------:R0:W5:Y:S01]  /*126d0*/  LDL R160, [R1] ;  /* 0x0000000001a07983 */ /* 0x0001620000100800 */
[----:B------:R-:W-:Y:S02]  /*126e0*/  IMAD.MOV.U32 R101, RZ, RZ, 0x10 ;  /* 0x00000010ff657424 */ /* 0x000fe400078e00ff */
[----:B------:R-:W-:-:S07]  /*126f0*/  MOV R105, R69 ;  /* 0x0000004500697202 */ /* 0x000fce0000000f00 */
[----:B0----5:R-:W-:Y:S05]  /*12700*/  WARPSYNC.COLLECTIVE R103, `(.L_x_20638) ;  /* 0x0000000067087348 */ /* 0x021fea0003c00000 */
[----:B------:R1:W2:Y:S02]  /*12710*/  SHFL.BFLY P6, R104, R105, R101, R102 ;  /* 0x0c00006569687389 */ /* 0x0002a400000c0066 */
[----:B012--5:R-:W-:Y:S01]  /*12720*/  ENDCOLLECTIVE ;  /* 0x000000000000791b */ /* 0x027fe20003800000 */
.L_x_20638:
        /* <DEDUP_REMOVED lines=89> */
.L_x_20639:
[----:B------:R-:W-:Y:S01]  /*12cc0*/  HFMA2.MMA R101, -RZ, RZ, 0, 1.1920928955078125e-07 ;  /* 0x00000002ff657435 */ /* 0x000fe200000001ff */
[----:B------:R-:W-:-:S05]  /*12cd0*/  FADD.FTZ R69, R69, R104 ;  /* 0x0000006845457221 */ /* 0x000fca0000010000 */
[----:B------:R-:W-:-:S07]  /*12ce0*/  MOV R105, R69 ;  /* 0x0000004500697202 */ /* 0x000fce0000000f00 */
[----:B------:R-:W-:Y:S05]  /*12cf0*/  WARPSYNC.COLLECTIVE R103, `(.L_x_20640) ;  /* 0x0000000067087348 */ /* 0x000fea0003c00000 */
[----:B------:R0:W1:Y:S02]  /*12d00*/  SHFL.BFLY P6, R104, R105, R101, R102 ;  /* 0x0c00006569687389 */ /* 0x00006400000c0066 */
[----:B01----:R-:W-:Y:S01]  /*12d10*/  ENDCOLLECTIVE ;  /* 0x000000000000791b */ /* 0x003fe20003800000 */
.L_x_20640:
[----:B------:R-:W-:Y:S01]  /*12d20*/  MOV R101, 0x4 ;  /* 0x0000000400657802 */ /* 0x000fe20000000f00 */
[----:B------:R-:W-:-:S04]  /*12d30*/  FADD.FTZ R69, R69, R104 ;  /* 0x0000006845457221 */ /* 0x000fc80000010000 */
[----:B------:R-:W-:-:S07]  /*12d40*/  IMAD.MOV.U32 R105, RZ, RZ, R69 ;  /* 0x000000ffff697224 */ /* 0x000fce00078e0045 */
[----:B------:R-:W-:Y:S05]  /*12d50*/  WARPSYNC.COLLECTIVE R103, `(.L_x_20641) ;  /* 0x0000000067087348 */ /* 0x000fea0003c00000 */
[----:B------:R0:W1:Y:S02]  /*12d60*/  SHFL.BFLY P6, R104, R105, R101, R102 ;  /* 0x0c00006569687389 */ /* 0x00006400000c0066 */
[----:B01----:R-:W-:Y:S01]  /*12d70*/  ENDCOLLECTIVE ;  /* 0x000000000000791b */ /* 0x003fe20003800000 */
.L_x_20641:
[----:B------:R-:W-:Y:S02]  /*12d80*/  IMAD.MOV.U32 R101, RZ, RZ, 0x8 ;  /* 0x00000008ff657424 */ /* 0x000fe400078e00ff */
[----:B------:R-:W-:-:S05]  /*12d90*/  FADD.FTZ R69, R69, R104 ;  /* 0x0000006845457221 */ /* 0x000fca0000010000 */
[----:B------:R-:W-:-:S07]  /*12da0*/  MOV R105, R69 ;  /* 0x0000004500697202 */ /* 0x000fce0000000f00 */
[----:B------:R-:W-:Y:S05]  /*12db0*/  WARPSYNC.COLLECTIVE R103, `(.L_x_20642) ;  /* 0x0000000067087348 */ /* 0x000fea0003c00000 */
[----:B------:R0:W1:Y:S02]  /*12dc0*/  SHFL.BFLY P6, R104, R105, R101, R102 ;  /* 0x0c00006569687389 */ /* 0x00006400000c0066 */
[----:B01----:R-:W-:Y:S01]  /*12dd0*/  ENDCOLLECTIVE ;  /* 0x000000000000791b */ /* 0x003fe20003800000 */
.L_x_20642:
[----:B------:R-:W-:Y:S01]  /*12de0*/  HFMA2.MMA R101, -RZ, RZ, 0, 9.5367431640625e-07 ;  /* 0x00000010ff657435 */ /* 0x000fe200000001ff */
[----:B------:R-:W-:-:S05]  /*12df0*/  FADD.FTZ R69, R69, R104 ;  /* 0x0000006845457221 */ /* 0x000fca0000010000 */
[----:B------:R-:W-:-:S07]  /*12e00*/  MOV R105, R69 ;  /* 0x0000004500697202 */ /* 0x000fce0000000f00 */
[----:B------:R-:W-:Y:S05]  /*12e10*/  WARPSYNC.COLLECTIVE R103, `(.L_x_20643) ;  /* 0x0000000067087348 */ /* 0x000fea0003c00000 */
[----:B------:R0:W1:Y:S02]  /*12e20*/  SHFL.BFLY P6, R104, R105, R101, R102 ;  /* 0x0c00006569687389 */ /* 0x00006400000c0066 */
[----:B01----:R-:W-:Y:S01]  /*12e30*/  ENDCOLLECTIVE ;  /* 0x000000000000791b */ /* 0x003fe20003800000 */
.L_x_20643:
[----:B------:R-:W-:Y:S05]  /*12e40*/  BRA `(.L_x_20644) ;  /* 0xffffffe4008c7947 */ /* 0x000fea000383ffff */
.L_x_20645:
        /* <DEDUP_REMOVED lines=11> */
.L_x_37250:


//--------------------- .text._ZN10layer_norm13ln_fwd_kernelINS_13Kernel_traitsIf6__halfS2_S2_fjLj5120ELj1ELj1ELj4ELj16ENS_18Kernel_traits_baseILj5120EfS2_S2_S2_fjLj128EEEEELb1ELb0ELb1ELb1EEEvNS_9FwdParamsE --------------------------
	.section	.text._ZN10layer_norm13ln_fwd_kernelINS_13Kernel_traitsIf6__halfS2_S2_fjLj5120ELj1ELj1ELj4ELj16ENS_18Kernel_traits_baseILj5120EfS2_S2_S2_fjLj128EEEEELb1ELb0ELb1ELb1EEEvNS_9FwdParamsE,"ax",@progbits
	.align	128
        .global         _ZN10layer_norm13ln_fwd_kernelINS_13Kernel_traitsIf6__halfS2_S2_fjLj5120ELj1ELj1ELj4ELj16ENS_18Kernel_traits_baseILj5120EfS2_S2_S2_fjLj128EEEEELb1ELb0ELb1ELb1EEEvNS_9FwdParamsE
        .type           _ZN10layer_norm13ln_fwd_kernelINS_13Kernel_traitsIf6__halfS2_S2_fjLj5120ELj1ELj1ELj4ELj16ENS_18Kernel_traits_baseILj5120EfS2_S2_S2_fjLj128EEEEELb1ELb0ELb1ELb1EEEvNS_9FwdParamsE,@function
        .size           _ZN10layer_norm13ln_fwd_kernelINS_13Kernel_traitsIf6__halfS2_S2_fjLj5120ELj1ELj1ELj4ELj16ENS_18Kernel_traits_baseILj5120EfS2_S2_S2_fjLj128EEEEELb1ELb0ELb1ELb1EEEvNS_9FwdParamsE,(.L_x_37251 - _ZN10layer_norm13ln_fwd_kernelINS_13Kernel_traitsIf6__halfS2_S2_fjLj5120ELj1ELj1ELj4ELj16ENS_18Kernel_traits_baseILj5120EfS2_S2_S2_fjLj128EEEEELb1ELb0ELb1ELb1EEEvNS_9FwdParamsE)
        .other          _ZN10layer_norm13ln_fwd_kernelINS_13Kernel_traitsIf6__halfS2_S2_fjLj5120ELj1ELj1ELj4ELj16ENS_18Kernel_traits_baseILj5120EfS2_S2_S2_fjLj128EEEEELb1ELb0ELb1ELb1EEEvNS_9FwdParamsE,@"STO_CUDA_ENTRY STV_DEFAULT"
_ZN10layer_norm13ln_fwd_kernelINS_13Kernel_traitsIf6__halfS2_S2_fjLj5120ELj1ELj1ELj4ELj16ENS_18Kernel_traits_baseILj5120EfS2_S2_S2_fjLj128EEEEELb1ELb0ELb1ELb1EEEvNS_9FwdParamsE:
.text._ZN10layer_norm13ln_fwd_kernelINS_13Kernel_traitsIf6__halfS2_S2_fjLj5120ELj1ELj1ELj4ELj16ENS_18Kernel_traits_baseILj5120EfS2_S2_S2_fjLj128EEEEELb1ELb0ELb1ELb1EEEvNS_9FwdParamsE:
        /* <DEDUP_REMOVED lines=105> */
[----:B------:R-:W-:Y:S01]  /*0690*/  LEA.HI R2, R0, UR8, RZ, 0x19 ;  /* 0x0000000800027c11 */ /* 0x000fe2000f8fc8ff */
[----:B------:R0:W5:Y:S01]  /*06a0*/  @P0 LDG.E.128 R16, desc[UR4][R4.64] ;  /* 0x0000000404100981 */ /* 0x000162000c1e1d00 */
[----:B------:R-:W-:Y:S01]  /*06b0*/  LOP3.LUT R96, R3, UR31, R6, 0x96, !PT ;  /* 0x0000001f03607c12 */ /* 0x000fe2000f8e9606 */
        /* <DEDUP_REMOVED lines=21> */
[----:B------:R-:W-:Y:S01]  /*0810*/  HFMA2.MMA R140, -RZ, RZ, 0, 5.9604644775390625e-08 ;  /* 0x00000001ff8c7435 */ /* 0x000fe200000001ff */
[----:B------:R-:W5:Y:S01]  /*0820*/  LDG.E.128 R64, desc[UR4][R8.64+0x1000] ;  /* 0x0010000408407981 */ /* 0x000f62000c1e1d00 */
[----:B------:R-:W-:Y:S01]  /*0830*/  LOP3.LUT R128, R128, 0x3, RZ, 0xc0, !PT ;  /* 0x0000000380807812 */ /* 0x000fe200078ec0ff */
[----:B------:R-:W-:Y:S01]  /*0840*/  ULDC.U8 UR8, c[0x0][0x2a0] ;  /* 0x0000a80000087ab9 */ /* 0x000fe20000000000 */
[----:B------:R-:W-:Y:S01]  /*0850*/  LOP3.LUT R4, R7, UR33, R5, 0x96, !PT ;  /* 0x0000002107047c12 */ /* 0x000fe2000f8e9605 */
[----:B------:R-:W5:Y:S01]  /*0860*/  LDG.E.128 R68, desc[UR4][R8.64+0x1010] ;  /* 0x0010100408447981 */ /* 0x000f62000c1e1d00 */
[----:B------:R-:W-:Y:S01]  /*0870*/  MOV R5, R6 ;  /* 0x0000000600057202 */ /* 0x000fe20000000f00 */
[----:B------:R-:W-:-:S02]  /*0880*/  IMAD.MOV.U32 R6, RZ, RZ, R10 ;  /* 0x000000ffff067224 */ /* 0x000fc400078e000a */
[----:B------:R-:W5:Y:S01]  /*0890*/  LDG.E.128 R72, desc[UR4][R8.64+0x2000] ;  /* 0x0020000408487981 */ /* 0x000f62000c1e1d00 */
[----:B------:R-:W-:Y:S01]  /*08a0*/  MOV R7, R12 ;  /* 0x0000000c00077202 */ /* 0x000fe20000000f00 */
[----:B------:R-:W-:Y:S02]  /*08b0*/  IMAD.MOV.U32 R10, RZ, RZ, RZ ;  /* 0x000000ffff0a7224 */ /* 0x000fe400078e00ff */
[----:B------:R-:W5:Y:S04]  /*08c0*/  LDG.E.128 R76, desc[UR4][R8.64+0x2010] ;  /* 0x00201004084c7981 */ /* 0x000f68000c1e1d00 */
[----:B------:R-:W5:Y:S04]  /*08d0*/  LDG.E.128 R80, desc[UR4][R8.64+0x3000] ;  /* 0x0030000408507981 */ /* 0x000f68000c1e1d00 */
[----:B------:R-:W5:Y:S04]  /*08e0*/  LDG.E.128 R84, desc[UR4][R8.64+0x3010] ;  /* 0x0030100408547981 */ /* 0x000f68000c1e1d00 */
[----:B------:R-:W5:Y:S04]  /*08f0*/  LDG.E.128 R88, desc[UR4][R8.64+0x4000] ;  /* 0x0040000408587981 */ /* 0x000f68000c1e1d00 */
[----:B------:R0:W5:Y:S01]  /*0900*/  LDG.E.128 R92, desc[UR4][R8.64+0x4010] ;  /* 0x00401004085c7981 */ /* 0x000162000c1e1d00 */
[----:B------:R-:W-:Y:S01]  /*0910*/  ISETP.NE.AND P1, PT, RZ, UR8, PT ;  /* 0x00000008ff007c0c */ /* 0x000fe2000bf25270 */
[----:B------:R-:W-:Y:S01]  /*0920*/  ULDC UR10, c[0x0][0x294] ;  /* 0x0000a500000a7ab9 */ /* 0x000fe20000000800 */
[----:B------:R-:W-:Y:S01]  /*0930*/  ULDC UR11, c[0x0][0x290] ;  /* 0x0000a400000b7ab9 */ /* 0x000fe20000000800 */
[----:B------:R-:W-:Y:S01]  /*0940*/  ULDC.64 UR12, c[0x0][0x298] ;  /* 0x0000a600000c7ab9 */ /* 0x000fe20000000a00 */
[----:B------:R-:W-:Y:S01]  /*0950*/  ULDC.64 UR8, c[0x0][0x230] ;  /* 0x00008c0000087ab9 */ /* 0x000fe20000000a00 */
[----:B------:R-:W-:Y:S01]  /*0960*/  ULDC.64 UR14, c[0x0][0x210] ;  /* 0x00008400000e7ab9 */ /* 0x000fe20000000a00 */
[----:B0-----:R-:W-:Y:S01]  /*0970*/  IMAD.MOV.U32 R8, RZ, RZ, R11 ;  /* 0x000000ffff087224 */ /* 0x001fe200078e000b */
[----:B------:R-:W-:Y:S01]  /*0980*/  LOP3.LUT R11, R0, 0x7f, RZ, 0xc0, !PT ;  /* 0x0000007f000b7812 */ /* 0x000fe200078ec0ff */
[----:B------:R-:W-:-:S07]  /*0990*/  IMAD R9, R96, -0x326172a9, RZ ;  /* 0xcd9e8d5760097824 */ /* 0x000fce00078e02ff */
.L_x_21059:
        /* <DEDUP_REMOVED lines=32> */
[----:B------:R-:W-:Y:S01]  /*0ba0*/  IMAD.MOV.U32 R104, RZ, RZ, R128 ;  /* 0x000000ffff687224 */ /* 0x000fe200078e0080 */
[----:B------:R-:W-:Y:S06]  /*0bb0*/  @!P0 BRA `(.L_x_20648) ;  /* 0x0000000400688947 */ /* 0x000fec0003800000 */
[----:B------:R-:W-:Y:S01]  /*0bc0*/  MOV R104, R128 ;  /* 0x0000008000687202 */ /* 0x000fe20000000f00 */
[----:B-----5:R-:W-:Y:S01]  /*0bd0*/  HADD2.F32 R115, -RZ, R100.H0_H0 ;  /* 0x20000064ff737230 */ /* 0x020fe20000004100 */
[----:B------:R-:W-:Y:S06]  /*0be0*/  BRA `(.L_x_20648) ;  /* 0x00000004005c7947 */ /* 0x000fec0003800000 */
.L_x_20647:
        /* <DEDUP_REMOVED lines=12> */
.L_x_20650:
[----:B------:R-:W-:-:S07]  /*0cb0*/  IMAD.MOV.U32 R12, RZ, RZ, R9 ;  /* 0x000000ffff0c7224 */ /* 0x000fce00078e0009 */
.L_x_20651:
[----:B------:R-:W-:Y:S05]  /*0cc0*/  BSYNC B1 ;  /* 0x0000000000017941 */ /* 0x000fea0003800000 */
.L_x_20649:
        /* <DEDUP_REMOVED lines=16> */
.L_x_20655:
[----:B------:R-:W-:Y:S05]  /*0dd0*/  BSYNC B2 ;  /* 0x0000000000027941 */ /* 0x000fea0003800000 */
.L_x_20654:
        /* <DEDUP_REMOVED lines=44> */
.L_x_20653:
[----:B------:R-:W-:Y:S05]  /*10a0*/  BSYNC B1 ;  /* 0x0000000000017941 */ /* 0x000fea0003800000 */
.L_x_20652:
        /* <DEDUP_REMOVED lines=11> */
.L_x_20648:
[----:B------:R-:W-:Y:S05]  /*1160*/  BSYNC B0 ;  /* 0x0000000000007941 */ /* 0x000fea0003800000 */
.L_x_20646:
        /* <DEDUP_REMOVED lines=8> */
.L_x_20657:
        /* <DEDUP_REMOVED lines=12> */
.L_x_20660:
[----:B------:R-:W-:-:S07]  /*12b0*/  MOV R13, R9 ;  /* 0x00000009000d7202 */ /* 0x000fce0000000f00 */
.L_x_20661:
[----:B------:R-:W-:Y:S05]  /*12c0*/  BSYNC B1 ;  /* 0x0000000000017941 */ /* 0x000fea0003800000 */
.L_x_20659:
        /* <DEDUP_REMOVED lines=16> */
.L_x_20665:
[----:B------:R-:W-:Y:S05]  /*13d0*/  BSYNC B2 ;  /* 0x0000000000027941 */ /* 0x000fea0003800000 */
.L_x_20664:
        /* <DEDUP_REMOVED lines=44> */
.L_x_20663:
[----:B------:R-:W-:Y:S05]  /*16a0*/  BSYNC B1 ;  /* 0x0000000000017941 */ /* 0x000fea0003800000 */
.L_x_20662:
        /* <DEDUP_REMOVED lines=10> */
[----:B------:R-:W-:-:S07]  /*1750*/  @P0 FADD.FTZ R114, R114, R107 ;  /* 0x0000006b72720221 */ /* 0x000fce0000010000 */
.L_x_20658:
[----:B------:R-:W-:Y:S05]  /*1760*/  BSYNC B0 ;  /* 0x0000000000007941 */ /* 0x000fea0003800000 */
.L_x_20656:
        /* <DEDUP_REMOVED lines=8> */
.L_x_20667:
        /* <DEDUP_REMOVED lines=12> */
.L_x_20670:
[----:B------:R-:W-:-:S07]  /*18b0*/  IMAD.MOV.U32 R14, RZ, RZ, R9 ;  /* 0x000000ffff0e7224 */ /* 0x000fce00078e0009 */
.L_x_20671:
[----:B------:R-:W-:Y:S05]  /*18c0*/  BSYNC B1 ;  /* 0x0000000000017941 */ /* 0x000fea0003800000 */
.L_x_20669:
        /* <DEDUP_REMOVED lines=16> */
.L_x_20675:
[----:B------:R-:W-:Y:S05]  /*19d0*/  BSYNC B2 ;  /* 0x0000000000027941 */ /* 0x000fea0003800000 */
.L_x_20674:
        /* <DEDUP_REMOVED lines=44> */
.L_x_20673:
[----:B------:R-:W-:Y:S05]  /*1ca0*/  BSYNC B1 ;  /* 0x0000000000017941 */ /* 0x000fea0003800000 */
.L_x_20672:
        /* <DEDUP_REMOVED lines=11> */
.L_x_20668:
[----:B------:R-:W-:Y:S05]  /*1d60*/  BSYNC B0 ;  /* 0x0000000000007941 */ /* 0x000fea0003800000 */
.L_x_20666:
        /* <DEDUP_REMOVED lines=8> */
.L_x_20677:
        /* <DEDUP_REMOVED lines=12> */
.L_x_20680:
[----:B------:R-:W-:-:S07]  /*1eb0*/  MOV R15, R9 ;  /* 0x00000009000f7202 */ /* 0x000fce0000000f00 */
.L_x_20681:
[----:B------:R-:W-:Y:S05]  /*1ec0*/  BSYNC B1 ;  /* 0x0000000000017941 */ /* 0x000fea0003800000 */
.L_x_20679:
        /* <DEDUP_REMOVED lines=16> */
.L_x_20685:
[----:B------:R-:W-:Y:S05]  /*1fd0*/  BSYNC B2 ;  /* 0x0000000000027941 */ /* 0x000fea0003800000 */
.L_x_20684:
        /* <DEDUP_REMOVED lines=44> */
.L_x_20683:
[----:B------:R-:W-:Y:S05]  /*22a0*/  BSYNC B1 ;  /* 0x0000000000017941 */ /* 0x000fea0003800000 */
.L_x_20682:
        /* <DEDUP_REMOVED lines=11> */
.L_x_20678:
[----:B------:R-:W-:Y:S05]  /*2360*/  BSYNC B0 ;  /* 0x0000000000007941 */ /* 0x000fea0003800000 */
.L_x_20676:
        /* <DEDUP_REMOVED lines=8> */
.L_x_20687:
        /* <DEDUP_REMOVED lines=12> */
.L_x_20690:
[----:B------:R-:W-:-:S07]  /*24b0*/  IMAD.MOV.U32 R104, RZ, RZ, R9 ;  /* 0x000000ffff687224 */ /* 0x000fce00078e0009 */
.L_x_20691:
[----:B------:R-:W-:Y:S05]  /*24c0*/  BSYNC B1 ;  /* 0x0000000000017941 */ /* 0x000fea0003800000 */
.L_x_20689:
        /* <DEDUP_REMOVED lines=16> */
.L_x_20695:
[----:B------:R-:W-:Y:S05]  /*25d0*/  BSYNC B2 ;  /* 0x0000000000027941 */ /* 0x000fea0003800000 */
.L_x_20694:
        /* <DEDUP_REMOVED lines=44> */
.L_x_20693:
[----:B------:R-:W-:Y:S05]  /*28a0*/  BSYNC B1 ;  /* 0x0000000000017941 */ /* 0x000fea0003800000 */
.L_x_20692:
        /* <DEDUP_REMOVED lines=11> */
.L_x_20688:
[----:B------:R-:W-:Y:S05]  /*2960*/  BSYNC B0 ;  /* 0x0000000000007941 */ /* 0x000fea0003800000 */
.L_x_20686:
        /* <DEDUP_REMOVED lines=8> */
.L_x_20697:
        /* <DEDUP_REMOVED lines=12> */
.L_x_20700:
[----:B------:R-:W-:-:S07]  /*2ab0*/  MOV R104, R9 ;  /* 0x0000000900687202 */ /* 0x000fce0000000f00 */
.L_x_20701:
[----:B------:R-:W-:Y:S05]  /*2ac0*/  BSYNC B1 ;  /* 0x0000000000017941 */ /* 0x000fea0003800000 */
.L_x_20699:
        /* <DEDUP_REMOVED lines=16> */
.L_x_20705:
[----:B------:R-:W-:Y:S05]  /*2bd0*/  BSYNC B2 ;  /* 0x0000000000027941 */ /* 0x000fea0003800000 */
.L_x_20704:
        /* <DEDUP_REMOVED lines=44> */
.L_x_20703:
[----:B------:R-:W-:Y:S05]  /*2ea0*/  BSYNC B1 ;  /* 0x0000000000017941 */ /* 0x000fea0003800000 */
.L_x_20702:
        /* <DEDUP_REMOVED lines=11> */
.L_x_20698:
[----:B------:R-:W-:Y:S05]  /*2f60*/  BSYNC B0 ;  /* 0x0000000000007941 */ /* 0x000fea0003800000 */
.L_x_20696:
        /* <DEDUP_REMOVED lines=8> */
.L_x_20707:
        /* <DEDUP_REMOVED lines=12> */
.L_x_20710:
[----:B------:R-:W-:-:S07]  /*30b0*/  IMAD.MOV.U32 R104, RZ, RZ, R9 ;  /* 0x000000ffff687224 */ /* 0x000fce00078e0009 */
.L_x_20711:
[----:B------:R-:W-:Y:S05]  /*30c0*/  BSYNC B1 ;  /* 0x0000000000017941 */ /* 0x000fea0003800000 */
.L_x_20709:
        /* <DEDUP_REMOVED lines=16> */
.L_x_20715:
[----:B------:R-:W-:Y:S05]  /*31d0*/  BSYNC B2 ;  /* 0x0000000000027941 */ /* 0x000fea0003800000 */
.L_x_20714:
        /* <DEDUP_REMOVED lines=44> */
.L_x_20713:
[----:B------:R-:W-:Y:S05]  /*34a0*/  BSYNC B1 ;  /* 0x0000000000017941 */ /* 0x000fea0003800000 */
.L_x_20712:
        /* <DEDUP_REMOVED lines=11> */
.L_x_20708:
[----:B------:R-:W-:Y:S05]  /*3560*/  BSYNC B0 ;  /* 0x0000000000007941 */ /* 0x000fea0003800000 */
.L_x_20706:
        /* <DEDUP_REMOVED lines=8> */
.L_x_20717:
        /* <DEDUP_REMOVED lines=12> */
.L_x_20720:
[----:B------:R-:W-:-:S07]  /*36b0*/  MOV R104, R9 ;  /* 0x0000000900687202 */ /* 0x000fce0000000f00 */
.L_x_20721:
[----:B------:R-:W-:Y:S05]  /*36c0*/  BSYNC B1 ;  /* 0x0000000000017941 */ /* 0x000fea0003800000 */
.L_x_20719:
        /* <DEDUP_REMOVED lines=16> */
.L_x_20725:
[----:B------:R-:W-:Y:S05]  /*37d0*/  BSYNC B2 ;  /* 0x0000000000027941 */ /* 0x000fea0003800000 */
.L_x_20724:
        /* <DEDUP_REMOVED lines=44> */
.L_x_20723:
[----:B------:R-:W-:Y:S05]  /*3aa0*/  BSYNC B1 ;  /* 0x0000000000017941 */ /* 0x000fea0003800000 */
.L_x_20722:
        /* <DEDUP_REMOVED lines=11> */
.L_x_20718:
[----:B------:R-:W-:Y:S05]  /*3b60*/  BSYNC B0 ;  /* 0x0000000000007941 */ /* 0x000fea0003800000 */
.L_x_20716:
        /* <DEDUP_REMOVED lines=35> */
.L_x_20727:
[----:B------:R-:W-:Y:S05]  /*3da0*/  BSYNC B0 ;  /* 0x0000000000007941 */ /* 0x000fea0003800000 */
.L_x_20726:
[----:B-----5:R2:W5:Y:S04]  /*3db0*/  @P2 LDG.E.128 R96, desc[UR4][R122.64] ;  /* 0x000000047a602981 */ /* 0x020568000c1e1d00 */
[----:B------:R2:W5:Y:S01]  /*3dc0*/  @P0 LDG.E.128 R100, desc[UR4][R120.64] ;  /* 0x0000000478640981 */ /* 0x000562000c1e1d00 */
[----:B------:R-:W-:Y:S04]  /*3dd0*/  BSSY B0, `(.L_x_20728) ;  /* 0x000005f000007945 */ /* 0x000fe80003800000 */
[----:B------:R-:W-:Y:S05]  /*3de0*/  @P3 BRA `(.L_x_20729) ;  /* 0x0000000000183947 */ /* 0x000fea0003800000 */
[----:B------:R-:W-:Y:S01]  /*3df0*/  IMAD.MOV.U32 R131, RZ, RZ, RZ ;  /* 0x000000ffff837224 */ /* 0x000fe200078e00ff */
[----:B01----:R-:W-:Y:S01]  /*3e00*/  MOV R104, R119 ;  /* 0x0000007700687202 */ /* 0x003fe20000000f00 */
[----:B------:R-:W-:Y:S06]  /*3e10*/  @!P0 BRA `(.L_x_20730) ;  /* 0x0000000400688947 */ /* 0x000fec0003800000 */
[----:B------:R-:W-:Y:S02]  /*3e20*/  IMAD.MOV.U32 R104, RZ, RZ, R119 ;  /* 0x000000ffff687224 */ /* 0x000fe400078e0077 */
[----:B-----5:R-:W-:Y:S01]  /*3e30*/  HADD2.F32 R131, -RZ, R100.H0_H0 ;  /* 0x20000064ff837230 */ /* 0x020fe20000004100 */
[----:B------:R-:W-:Y:S06]  /*3e40*/  BRA `(.L_x_20730) ;  /* 0x00000004005c7947 */ /* 0x000fec0003800000 */
.L_x_20729:
        /* <DEDUP_REMOVED lines=12> */
.L_x_20732:
[----:B------:R-:W-:-:S07]  /*3f10*/  MOV R12, R9 ;  /* 0x00000009000c7202 */ /* 0x000fce0000000f00 */
.L_x_20733:
[----:B------:R-:W-:Y:S05]  /*3f20*/  BSYNC B1 ;  /* 0x0000000000017941 */ /* 0x000fea0003800000 */
.L_x_20731:
        /* <DEDUP_REMOVED lines=16> */
.L_x_20737:
[----:B------:R-:W-:Y:S05]  /*4030*/  BSYNC B2 ;  /* 0x0000000000027941 */ /* 0x000fea0003800000 */
.L_x_20736:
        /* <DEDUP_REMOVED lines=44> */
.L_x_20735:
[----:B------:R-:W-:Y:S05]  /*4300*/  BSYNC B1 ;  /* 0x0000000000017941 */ /* 0x000fea0003800000 */
.L_x_20734:
[----:B------:R-:W-:Y:S01]  /*4310*/  I2FP.F32.U32 R12, R12 ;  /* 0x0000000c000c7245 */ /* 0x000fe20000201000 */
[----:B-----5:R-:W-:Y:S02]  /*4320*/  HADD2.F32 R106, -RZ, R96.H0_H0 ;  /* 0x20000060ff6a7230 */ /* 0x020fe40000004100 */
[----:B------:R-:W-:Y:S02]  /*4330*/  IMAD.MOV.U32 R105, RZ, RZ, 0x2f800000 ;  /* 0x2f800000ff697424 */ /* 0x000fe400078e00ff */
[----:B--2---:R-:W-:Y:S02]  /*4340*/  @P0 HADD2.F32 R120, -RZ, R100.H0_H0 ;  /* 0x20000064ff780230 */ /* 0x004fe40000004100 */
[----:B------:R-:W-:Y:S01]  /*4350*/  FMUL.FTZ R106, R106, UR13 ;  /* 0x0000000d6a6a7c20 */ /* 0x000fe20008410000 */
[----:B------:R-:W-:-:S03]  /*4360*/  FFMA.FTZ R12, R12, R105, 1.1641532182693481445e-10 ;  /* 0x2f0000000c0c7423 */ /* 0x000fc60000010069 */
[----:B------:R-:W-:Y:S02]  /*4370*/  FMUL.FTZ R106, R106, UR12 ;  /* 0x0000000c6a6a7c20 */ /* 0x000fe40008410000 */
[----:B------:R-:W-:-:S04]  /*4380*/  FSETP.GTU.FTZ.AND P4, PT, R12, UR10, PT ;  /* 0x0000000a0c007c0b */ /* 0x000fc8000bf9c000 */
[----:B------:R-:W-:Y:S02]  /*4390*/  FSEL R131, R106, RZ, !P4 ;  /* 0x000000ff6a837208 */ /* 0x000fe40006000000 */
[----:B------:R-:W-:-:S03]  /*43a0*/  SEL R12, RZ, 0x1, P4 ;  /* 0x00000001ff0c7807 */ /* 0x000fc60002000000 */
[----:B------:R-:W-:-:S07]  /*43b0*/  @P0 FADD.FTZ R131, R120, R131 ;  /* 0x0000008378830221 */ /* 0x000fce0000010000 */
.L_x_20730:
[----:B------:R-:W-:Y:S05]  /*43c0*/  BSYNC B0 ;  /* 0x0000000000007941 */ /* 0x000fea0003800000 */
.L_x_20728:
        /* <DEDUP_REMOVED lines=8> */
.L_x_20739:
        /* <DEDUP_REMOVED lines=12> */
.L_x_20742:
[----:B------:R-:W-:-:S07]  /*4510*/  IMAD.MOV.U32 R13, RZ, RZ, R9 ;  /* 0x000000ffff0d7224 */ /* 0x000fce00078e0009 */
.L_x_20743:
[----:B------:R-:W-:Y:S05]  /*4520*/  BSYNC B1 ;  /* 0x0000000000017941 */ /* 0x000fea0003800000 */
.L_x_20741:
        /* <DEDUP_REMOVED lines=16> */
.L_x_20747:
[----:B------:R-:W-:Y:S05]  /*4630*/  BSYNC B2 ;  /* 0x0000000000027941 */ /* 0x000fea0003800000 */
.L_x_20746:
        /* <DEDUP_REMOVED lines=44> */
.L_x_20745:
[----:B------:R-:W-:Y:S05]  /*4900*/  BSYNC B1 ;  /* 0x0000000000017941 */ /* 0x000fea0003800000 */
.L_x_20744:
[----:B------:R-:W-:Y:S01]  /*4910*/  HFMA2.MMA R104, -RZ, RZ, 0.1171875, 0 ;  /* 0x2f800000ff687435 */ /* 0x000fe200000001ff */
[----:B------:R-:W-:Y:S01]  /*4920*/  I2FP.F32.U32 R13, R13 ;  /* 0x0000000d000d7245 */ /* 0x000fe20000201000 */
[----:B-----5:R-:W-:Y:S02]  /*4930*/  HADD2.F32 R106, -RZ, R96.H1_H1 ;  /* 0x30000060ff6a7230 */ /* 0x020fe40000004100 */
[----:B------:R-:W-:-:S03]  /*4940*/  @P0 HADD2.F32 R107, -RZ, R100.H1_H1 ;  /* 0x30000064ff6b0230 */ /* 0x000fc60000004100 */
[----:B------:R-:W-:-:S03]  /*4950*/  FMUL.FTZ R106, R106, UR13 ;  /* 0x0000000d6a6a7c20 */ /* 0x000fc60008410000 */
[----:B------:R-:W-:Y:S01]  /*4960*/  FFMA.FTZ R13, R13, R104, 1.1641532182693481445e-10 ;  /* 0x2f0000000d0d7423 */ /* 0x000fe20000010068 */
[----:B------:R-:W-:-:S04]  /*4970*/  FMUL.FTZ R106, R106, UR12 ;  /* 0x0000000c6a6a7c20 */ /* 0x000fc80008410000 */
[----:B------:R-:W-:-:S04]  /*4980*/  FSETP.GTU.FTZ.AND P4, PT, R13, UR10, PT ;  /* 0x0000000a0d007c0b */ /* 0x000fc8000bf9c000 */
[----:B------:R-:W-:Y:S02]  /*4990*/  FSEL R130, R106, RZ, !P4 ;  /* 0x000000ff6a827208 */ /* 0x000fe40006000000 */
[----:B------:R-:W-:-:S03]  /*49a0*/  SEL R13, RZ, 0x1, P4 ;  /* 0x00000001ff0d7807 */ /* 0x000fc60002000000 */
[----:B------:R-:W-:-:S07]  /*49b0*/  @P0 FADD.FTZ R130, R107, R130 ;  /* 0x000000826b820221 */ /* 0x000fce0000010000 */
.L_x_20740:
[----:B------:R-:W-:Y:S05]  /*49c0*/  BSYNC B0 ;  /* 0x0000000000007941 */ /* 0x000fea0003800000 */
.L_x_20738:
        /* <DEDUP_REMOVED lines=8> */
.L_x_20749:
        /* <DEDUP_REMOVED lines=12> */
.L_x_20752:
[----:B------:R-:W-:-:S07]  /*4b10*/  MOV R14, R9 ;  /* 0x00000009000e7202 */ /* 0x000fce0000000f00 */
.L_x_20753:
[----:B------:R-:W-:Y:S05]  /*4b20*/  BSYNC B1 ;  /* 0x0000000000017941 */ /* 0x000fea0003800000 */
.L_x_20751:
        /* <DEDUP_REMOVED lines=16> */
.L_x_20757:
[----:B------:R-:W-:Y:S05]  /*4c30*/  BSYNC B2 ;  /* 0x0000000000027941 */ /* 0x000fea0003800000 */
.L_x_20756:
        /* <DEDUP_REMOVED lines=44> */
.L_x_20755:
[----:B------:R-:W-:Y:S05]  /*4f00*/  BSYNC B1 ;  /* 0x0000000000017941 */ /* 0x000fea0003800000 */
.L_x_20754:
        /* <DEDUP_REMOVED lines=11> */
.L_x_20750:
[----:B------:R-:W-:Y:S05]  /*4fc0*/  BSYNC B0 ;  /* 0x0000000000007941 */ /* 0x000fea0003800000 */
.L_x_20748:
        /* <DEDUP_REMOVED lines=8> */
.L_x_20759:
        /* <DEDUP_REMOVED lines=12> */
.L_x_20762:
[----:B------:R-:W-:-:S07]  /*5110*/  IMAD.MOV.U32 R15, RZ, RZ, R9 ;  /* 0x000000ffff0f7224 */ /* 0x000fce00078e0009 */
.L_x_20763:
[----:B------:R-:W-:Y:S05]  /*5120*/  BSYNC B1 ;  /* 0x0000000000017941 */ /* 0x000fea0003800000 */
.L_x_20761:
        /* <DEDUP_REMOVED lines=16> */
.L_x_20767:
[----:B------:R-:W-:Y:S05]  /*5230*/  BSYNC B2 ;  /* 0x0000000000027941 */ /* 0x000fea0003800000 */
.L_x_20766:
        /* <DEDUP_REMOVED lines=44> */
.L_x_20765:
[----:B------:R-:W-:Y:S05]  /*5500*/  BSYNC B1 ;  /* 0x0000000000017941 */ /* 0x000fea0003800000 */
.L_x_20764:
        /* <DEDUP_REMOVED lines=8> */
[----:B--2---:R-:W-:Y:S02]  /*5590*/  FSEL R123, R106, RZ, !P4 ;  /* 0x000000ff6a7b7208 */ /* 0x004fe40006000000 */
[----:B------:R-:W-:-:S03]  /*55a0*/  SEL R15, RZ, 0x1, P4 ;  /* 0x00000001ff0f7807 */ /* 0x000fc60002000000 */
[----:B------:R-:W-:-:S07]  /*55b0*/  @P0 FADD.FTZ R123, R104, R123 ;  /* 0x0000007b687b0221 */ /* 0x000fce0000010000 */
.L_x_20760:
[----:B------:R-:W-:Y:S05]  /*55c0*/  BSYNC B0 ;  /* 0x0000000000007941 */ /* 0x000fea0003800000 */
.L_x_20758:
        /* <DEDUP_REMOVED lines=8> */
.L_x_20769:
        /* <DEDUP_REMOVED lines=12> */
.L_x_20772:
[----:B------:R-:W-:-:S07]  /*5710*/  MOV R119, R9 ;  /* 0x0000000900777202 */ /* 0x000fce0000000f00 */
.L_x_20773:
[----:B------:R-:W-:Y:S05]  /*5720*/  BSYNC B1 ;  /* 0x0000000000017941 */ /* 0x000fea0003800000 */
.L_x_20771:
        /* <DEDUP_REMOVED lines=16> */
.L_x_20777:
[----:B------:R-:W-:Y:S05]  /*5830*/  BSYNC B2 ;  /* 0x0000000000027941 */ /* 0x000fea0003800000 */
.L_x_20776:
        /* <DEDUP_REMOVED lines=44> */
.L_x_20775:
[----:B------:R-:W-:Y:S05]  /*5b00*/  BSYNC B1 ;  /* 0x0000000000017941 */ /* 0x000fea0003800000 */
.L_x_20774:
        /* <DEDUP_REMOVED lines=11> */
.L_x_20770:
[----:B------:R-:W-:Y:S05]  /*5bc0*/  BSYNC B0 ;  /* 0x0000000000007941 */ /* 0x000fea0003800000 */
.L_x_20768:
        /* <DEDUP_REMOVED lines=8> */
.L_x_20779:
        /* <DEDUP_REMOVED lines=12> */
.L_x_20782:
[----:B------:R-:W-:-:S07]  /*5d10*/  IMAD.MOV.U32 R119, RZ, RZ, R9 ;  /* 0x000000ffff777224 */ /* 0x000fce00078e0009 */
.L_x_20783:
[----:B------:R-:W-:Y:S05]  /*5d20*/  BSYNC B1 ;  /* 0x0000000000017941 */ /* 0x000fea0003800000 */
.L_x_20781:
        /* <DEDUP_REMOVED lines=16> */
.L_x_20787:
[----:B------:R-:W-:Y:S05]  /*5e30*/  BSYNC B2 ;  /* 0x0000000000027941 */ /* 0x000fea0003800000 */
.L_x_20786:
        /* <DEDUP_REMOVED lines=44> */
.L_x_20785:
[----:B------:R-:W-:Y:S05]  /*6100*/  BSYNC B1 ;  /* 0x0000000000017941 */ /* 0x000fea0003800000 */
.L_x_20784:
        /* <DEDUP_REMOVED lines=11> */
.L_x_20780:
[----:B------:R-:W-:Y:S05]  /*61c0*/  BSYNC B0 ;  /* 0x0000000000007941 */ /* 0x000fea0003800000 */
.L_x_20778:
        /* <DEDUP_REMOVED lines=8> */
.L_x_20789:
        /* <DEDUP_REMOVED lines=12> */
.L_x_20792:
[----:B------:R-:W-:-:S07]  /*6310*/  MOV R119, R9 ;  /* 0x0000000900777202 */ /* 0x000fce0000000f00 */
.L_x_20793:
[----:B------:R-:W-:Y:S05]  /*6320*/  BSYNC B1 ;  /* 0x0000000000017941 */ /* 0x000fea0003800000 */
.L_x_20791:
        /* <DEDUP_REMOVED lines=16> */
.L_x_20797:
[----:B------:R-:W-:Y:S05]  /*6430*/  BSYNC B2 ;  /* 0x0000000000027941 */ /* 0x000fea0003800000 */
.L_x_20796:
        /* <DEDUP_REMOVED lines=44> */
.L_x_20795:
[----:B------:R-:W-:Y:S05]  /*6700*/  BSYNC B1 ;  /* 0x0000000000017941 */ /* 0x000fea0003800000 */
.L_x_20794:
        /* <DEDUP_REMOVED lines=11> */
.L_x_20790:
[----:B------:R-:W-:Y:S05]  /*67c0*/  BSYNC B0 ;  /* 0x0000000000007941 */ /* 0x000fea0003800000 */
.L_x_20788:
        /* <DEDUP_REMOVED lines=8> */
.L_x_20799:
        /* <DEDUP_REMOVED lines=12> */
.L_x_20802:
[----:B------:R-:W-:-:S07]  /*6910*/  IMAD.MOV.U32 R119, RZ, RZ, R9 ;  /* 0x000000ffff777224 */ /* 0x000fce00078e0009 */
.L_x_20803:
[----:B------:R-:W-:Y:S05]  /*6920*/  BSYNC B1 ;  /* 0x0000000000017941 */ /* 0x000fea0003800000 */
.L_x_20801:
        /* <DEDUP_REMOVED lines=16> */
.L_x_20807:
[----:B------:R-:W-:Y:S05]  /*6a30*/  BSYNC B2 ;  /* 0x0000000000027941 */ /* 0x000fea0003800000 */
.L_x_20806:
        /* <DEDUP_REMOVED lines=44> */
.L_x_20805:
[----:B------:R-:W-:Y:S05]  /*6d00*/  BSYNC B1 ;  /* 0x0000000000017941 */ /* 0x000fea0003800000 */
.L_x_20804:
        /* <DEDUP_REMOVED lines=11> */
.L_x_20800:
[----:B------:R-:W-:Y:S05]  /*6dc0*/  BSYNC B0 ;  /* 0x0000000000007941 */ /* 0x000fea0003800000 */
.L_x_20798:
        /* <DEDUP_REMOVED lines=34> */
.L_x_20809:
[----:B------:R-:W-:Y:S05]  /*6ff0*/  BSYNC B0 ;  /* 0x0000000000007941 */ /* 0x000fea0003800000 */
.L_x_20808:
        /* <DEDUP_REMOVED lines=10> */
.L_x_20811:
        /* <DEDUP_REMOVED lines=12> */
.L_x_20814:
[----:B------:R-:W-:-:S07]  /*7160*/  IMAD.MOV.U32 R12, RZ, RZ, R9 ;  /* 0x000000ffff0c7224 */ /* 0x000fce00078e0009 */
.L_x_20815:
[----:B------:R-:W-:Y:S05]  /*7170*/  BSYNC B1 ;  /* 0x0000000000017941 */ /* 0x000fea0003800000 */
.L_x_20813:
        /* <DEDUP_REMOVED lines=16> */
.L_x_20819:
[----:B------:R-:W-:Y:S05]  /*7280*/  BSYNC B2 ;  /* 0x0000000000027941 */ /* 0x000fea0003800000 */
.L_x_20818:
        /* <DEDUP_REMOVED lines=44> */
.L_x_20817:
[----:B------:R-:W-:Y:S05]  /*7550*/  BSYNC B1 ;  /* 0x0000000000017941 */ /* 0x000fea0003800000 */
.L_x_20816:
[----:B------:R-:W-:Y:S01]  /*7560*/  HFMA2.MMA R105, -RZ, RZ, 0.1171875, 0 ;  /* 0x2f800000ff697435 */ /* 0x000fe200000001ff */
[----:B------:R-:W-:Y:S01]  /*7570*/  I2FP.F32.U32 R12, R12 ;  /* 0x0000000c000c7245 */ /* 0x000fe20000201000 */
[----:B-----5:R-:W-:Y:S02]  /*7580*/  HADD2.F32 R106, -RZ, R96.H0_H0 ;  /* 0x20000060ff6a7230 */ /* 0x020fe40000004100 */
[----:B-1----:R-:W-:-:S03]  /*7590*/  @P0 HADD2.F32 R132, -RZ, R100.H0_H0 ;  /* 0x20000064ff840230 */ /* 0x002fc60000004100 */
[----:B------:R-:W-:-:S03]  /*75a0*/  FMUL.FTZ R106, R106, UR13 ;  /* 0x0000000d6a6a7c20 */ /* 0x000fc60008410000 */
[----:B------:R-:W-:Y:S01]  /*75b0*/  FFMA.FTZ R12, R12, R105, 1.1641532182693481445e-10 ;  /* 0x2f0000000c0c7423 */ /* 0x000fe20000010069 */
[----:B------:R-:W-:-:S04]  /*75c0*/  FMUL.FTZ R106, R106, UR12 ;  /* 0x0000000c6a6a7c20 */ /* 0x000fc80008410000 */
[----:B------:R-:W-:-:S04]  /*75d0*/  FSETP.GTU.FTZ.AND P4, PT, R12, UR10, PT ;  /* 0x0000000a0c007c0b */ /* 0x000fc8000bf9c000 */
[----:B------:R-:W-:Y:S02]  /*75e0*/  FSEL R139, R106, RZ, !P4 ;  /* 0x000000ff6a8b7208 */ /* 0x000fe40006000000 */
[----:B------:R-:W-:-:S03]  /*75f0*/  SEL R12, RZ, 0x1, P4 ;  /* 0x00000001ff0c7807 */ /* 0x000fc60002000000 */
[----:B------:R-:W-:-:S07]  /*7600*/  @P0 FADD.FTZ R139, R132, R139 ;  /* 0x0000008b848b0221 */ /* 0x000fce0000010000 */
.L_x_20812:
[----:B------:R-:W-:Y:S05]  /*7610*/  BSYNC B0 ;  /* 0x0000000000007941 */ /* 0x000fea0003800000 */
.L_x_20810:
        /* <DEDUP_REMOVED lines=8> */
.L_x_20821:
        /* <DEDUP_REMOVED lines=12> */
.L_x_20824:
[----:B------:R-:W-:-:S07]  /*7760*/  MOV R13, R9 ;  /* 0x00000009000d7202 */ /* 0x000fce0000000f00 */
.L_x_20825:
[----:B------:R-:W-:Y:S05]  /*7770*/  BSYNC B1 ;  /* 0x0000000000017941 */ /* 0x000fea0003800000 */
.L_x_20823:
        /* <DEDUP_REMOVED lines=16> */
.L_x_20829:
[----:B------:R-:W-:Y:S05]  /*7880*/  BSYNC B2 ;  /* 0x0000000000027941 */ /* 0x000fea0003800000 */
.L_x_20828:
        /* <DEDUP_REMOVED lines=44> */
.L_x_20827:
[----:B------:R-:W-:Y:S05]  /*7b50*/  BSYNC B1 ;  /* 0x0000000000017941 */ /* 0x000fea0003800000 */
.L_x_20826:
        /* <DEDUP_REMOVED lines=11> */
.L_x_20822:
[----:B------:R-:W-:Y:S05]  /*7c10*/  BSYNC B0 ;  /* 0x0000000000007941 */ /* 0x000fea0003800000 */
.L_x_20820:
        /* <DEDUP_REMOVED lines=8> */
.L_x_20831:
        /* <DEDUP_REMOVED lines=12> */
.L_x_20834:
[----:B------:R-:W-:-:S07]  /*7d60*/  IMAD.MOV.U32 R14, RZ, RZ, R9 ;  /* 0x000000ffff0e7224 */ /* 0x000fce00078e0009 */
.L_x_20835:
[----:B------:R-:W-:Y:S05]  /*7d70*/  BSYNC B1 ;  /* 0x0000000000017941 */ /* 0x000fea0003800000 */
.L_x_20833:
        /* <DEDUP_REMOVED lines=16> */
.L_x_20839:
[----:B------:R-:W-:Y:S05]  /*7e80*/  BSYNC B2 ;  /* 0x0000000000027941 */ /* 0x000fea0003800000 */
.L_x_20838:
        /* <DEDUP_REMOVED lines=44> */
.L_x_20837:
[----:B------:R-:W-:Y:S05]  /*8150*/  BSYNC B1 ;  /* 0x0000000000017941 */ /* 0x000fea0003800000 */
.L_x_20836:
        /* <DEDUP_REMOVED lines=11> */
.L_x_20832:
[----:B------:R-:W-:Y:S05]  /*8210*/  BSYNC B0 ;  /* 0x0000000000007941 */ /* 0x000fea0003800000 */
.L_x_20830:
        /* <DEDUP_REMOVED lines=8> */
.L_x_20841:
        /* <DEDUP_REMOVED lines=12> */
.L_x_20844:
[----:B------:R-:W-:-:S07]  /*8360*/  MOV R15, R9 ;  /* 0x00000009000f7202 */ /* 0x000fce0000000f00 */
.L_x_20845:
[----:B------:R-:W-:Y:S05]  /*8370*/  BSYNC B1 ;  /* 0x0000000000017941 */ /* 0x000fea0003800000 */
.L_x_20843:
        /* <DEDUP_REMOVED lines=14> */
[----:B------:R-:W-:-:S05]  /*8460*/  @P5 IMAD.MOV R3, RZ, RZ, R10 ;  /* 0x000000ffff035224 */ /* 0x000fca00078e020a */
[----:B------:R-:W-:-:S07]  /*8470*/  @!P4 MOV R10, R3 ;  /* 0x00000003000ac202 */ /* 0x000fce0000000f00 */
.L_x_20849:
[----:B------:R-:W-:Y:S05]  /*8480*/  BSYNC B2 ;  /* 0x0000000000027941 */ /* 0x000fea0003800000 */
.L_x_20848:
        /* <DEDUP_REMOVED lines=44> */
.L_x_20847:
[----:B------:R-:W-:Y:S05]  /*8750*/  BSYNC B1 ;  /* 0x0000000000017941 */ /* 0x000fea0003800000 */
.L_x_20846:
        /* <DEDUP_REMOVED lines=11> */
.L_x_20842:
[----:B------:R-:W-:Y:S05]  /*8810*/  BSYNC B0 ;  /* 0x0000000000007941 */ /* 0x000fea0003800000 */
.L_x_20840:
[----:B------:R-:W-:Y:S04]  /*8820*/  BSSY B0, `(.L_x_20850) ;  /* 0x000005f000007945 */ /* 0x000fe80003800000 */
[----:B------:R-:W-:Y:S05]  /*8830*/  @P3 BRA `(.L_x_20851) ;  /* 0x0000000000183947 */ /* 0x000fea0003800000 */
[----:B-1----:R-:W-:Y:S02]  /*8840*/  MOV R135, RZ ;  /* 0x000000ff00877202 */ /* 0x002fe40000000f00 */
[----:B------:R-:W-:Y:S01]  /*8850*/  MOV R104, R105 ;  /* 0x0000006900687202 */ /* 0x000fe20000000f00 */
[----:B------:R-:W-:Y:S06]  /*8860*/  @!P0 BRA `(.L_x_20852) ;  /* 0x0000000400688947 */ /* 0x000fec0003800000 */
[----:B------:R-:W-:Y:S02]  /*8870*/  IMAD.MOV.U32 R104, RZ, RZ, R105 ;  /* 0x000000ffff687224 */ /* 0x000fe400078e0069 */
[----:B-----5:R-:W-:Y:S01]  /*8880*/  HADD2.F32 R135, -RZ, R102.H0_H0 ;  /* 0x20000066ff877230 */ /* 0x020fe20000004100 */
[----:B------:R-:W-:Y:S06]  /*8890*/  BRA `(.L_x_20852) ;  /* 0x00000004005c7947 */ /* 0x000fec0003800000 */
.L_x_20851:
        /* <DEDUP_REMOVED lines=12> */
.L_x_20854:
[----:B------:R-:W-:-:S07]  /*8960*/  MOV R124, R9 ;  /* 0x00000009007c7202 */ /* 0x000fce0000000f00 */
.L_x_20855:
[----:B------:R-:W-:Y:S05]  /*8970*/  BSYNC B1 ;  /* 0x0000000000017941 */ /* 0x000fea0003800000 */
.L_x_20853:
        /* <DEDUP_REMOVED lines=16> */
.L_x_20859:
[----:B------:R-:W-:Y:S05]  /*8a80*/  BSYNC B2 ;  /* 0x0000000000027941 */ /* 0x000fea0003800000 */
.L_x_20858:
        /* <DEDUP_REMOVED lines=41> */
[----:B------:R-:W-:Y:S01]  /*8d20*/  MOV R5, R104 ;  /* 0x0000006800057202 */ /* 0x000fe20000000f00 */
[----:B------:R-:W-:Y:S01]  /*8d30*/  IMAD.MOV.U32 R104, RZ, RZ, RZ ;  /* 0x000000ffff687224 */ /* 0x000fe200078e00ff */
[----:B------:R-:W-:-:S07]  /*8d40*/  LOP3.LUT R4, R105, UR33, R4, 0x96, !PT ;  /* 0x0000002169047c12 */ /* 0x000fce000f8e9604 */
.L_x_20857:
[----:B------:R-:W-:Y:S05]  /*8d50*/  BSYNC B1 ;  /* 0x0000000000017941 */ /* 0x000fea0003800000 */
.L_x_20856:
        /* <DEDUP_REMOVED lines=11> */
.L_x_20852:
[----:B------:R-:W-:Y:S05]  /*8e10*/  BSYNC B0 ;  /* 0x0000000000007941 */ /* 0x000fea0003800000 */
.L_x_20850:
        /* <DEDUP_REMOVED lines=8> */
.L_x_20861:
        /* <DEDUP_REMOVED lines=12> */
.L_x_20864:
[----:B------:R-:W-:-:S07]  /*8f60*/  IMAD.MOV.U32 R125, RZ, RZ, R9 ;  /* 0x000000ffff7d7224 */ /* 0x000fce00078e0009 */
.L_x_20865:
[----:B------:R-:W-:Y:S05]  /*8f70*/  BSYNC B1 ;  /* 0x0000000000017941 */ /* 0x000fea0003800000 */
.L_x_20863:
        /* <DEDUP_REMOVED lines=16> */
.L_x_20869:
[----:B------:R-:W-:Y:S05]  /*9080*/  BSYNC B2 ;  /* 0x0000000000027941 */ /* 0x000fea0003800000 */
.L_x_20868:
        /* <DEDUP_REMOVED lines=44> */
.L_x_20867:
[----:B------:R-:W-:Y:S05]  /*9350*/  BSYNC B1 ;  /* 0x0000000000017941 */ /* 0x000fea0003800000 */
.L_x_20866:
[----:B------:R-:W-:Y:S01]  /*9360*/  I2FP.F32.U32 R104, R125 ;  /* 0x0000007d00687245 */ /* 0x000fe20000201000 */
[----:B-----5:R-:W-:Y:S01]  /*9370*/  HADD2.F32 R106, -RZ, R98.H1_H1 ;  /* 0x30000062ff6a7230 */ /* 0x020fe20000004100 */
[----:B------:R-:W-:-:S04]  /*9380*/  MOV R107, 0x2f800000 ;  /* 0x2f800000006b7802 */ /* 0x000fc80000000f00 */
        /* <DEDUP_REMOVED lines=8> */
.L_x_20862:
[----:B------:R-:W-:Y:S05]  /*9410*/  BSYNC B0 ;  /* 0x0000000000007941 */ /* 0x000fea0003800000 */
.L_x_20860:
        /* <DEDUP_REMOVED lines=8> */
.L_x_20871:
        /* <DEDUP_REMOVED lines=12> */
.L_x_20874:
[----:B------:R-:W-:-:S07]  /*9560*/  MOV R126, R9 ;  /* 0x00000009007e7202 */ /* 0x000fce0000000f00 */
.L_x_20875:
[----:B------:R-:W-:Y:S05]  /*9570*/  BSYNC B1 ;  /* 0x0000000000017941 */ /* 0x000fea0003800000 */
.L_x_20873:
        /* <DEDUP_REMOVED lines=16> */
.L_x_20879:
[----:B------:R-:W-:Y:S05]  /*9680*/  BSYNC B2 ;  /* 0x0000000000027941 */ /* 0x000fea0003800000 */
.L_x_20878:
        /* <DEDUP_REMOVED lines=42> */
[----:B------:R-:W-:Y:S01]  /*9930*/  HFMA2.MMA R104, -RZ, RZ, 0, 0 ;  /* 0x00000000ff687435 */ /* 0x000fe200000001ff */
[----:B------:R-:W-:-:S10]  /*9940*/  LOP3.LUT R4, R105, UR33, R4, 0x96, !PT ;  /* 0x0000002169047c12 */ /* 0x000fd4000f8e9604 */
.L_x_20877:
[----:B------:R-:W-:Y:S05]  /*9950*/  BSYNC B1 ;  /* 0x0000000000017941 */ /* 0x000fea0003800000 */
.L_x_20876:
        /* <DEDUP_REMOVED lines=11> */
.L_x_20872:
[----:B------:R-:W-:Y:S05]  /*9a10*/  BSYNC B0 ;  /* 0x0000000000007941 */ /* 0x000fea0003800000 */
.L_x_20870:
        /* <DEDUP_REMOVED lines=8> */
.L_x_20881:
        /* <DEDUP_REMOVED lines=12> */
.L_x_20884:
[----:B------:R-:W-:-:S07]  /*9b60*/  MOV R127, R9 ;  /* 0x00000009007f7202 */ /* 0x000fce0000000f00 */
.L_x_20885:
[----:B------:R-:W-:Y:S05]  /*9b70*/  BSYNC B1 ;  /* 0x0000000000017941 */ /* 0x000fea0003800000 */
.L_x_20883:
        /* <DEDUP_REMOVED lines=16> */
.L_x_20889:
[----:B------:R-:W-:Y:S05]  /*9c80*/  BSYNC B2 ;  /* 0x0000000000027941 */ /* 0x000fea0003800000 */
.L_x_20888:
        /* <DEDUP_REMOVED lines=44> */
.L_x_20887:
[----:B------:R-:W-:Y:S05]  /*9f50*/  BSYNC B1 ;  /* 0x0000000000017941 */ /* 0x000fea0003800000 */
.L_x_20886:
        /* <DEDUP_REMOVED lines=11> */
.L_x_20882:
[----:B------:R-:W-:Y:S05]  /*a010*/  BSYNC B0 ;  /* 0x0000000000007941 */ /* 0x000fea0003800000 */
.L_x_20880:
        /* <DEDUP_REMOVED lines=17> */
[----:B------:R-:W-:Y:S02]  /*a130*/  PRMT R107, R125, 0x7104, RZ ;  /* 0x000071047d6b7816 */ /* 0x000fe400000000ff */
[----:B------:R-:W-:Y:S02]  /*a140*/  PRMT R106, R105, 0x4210, R104 ;  /* 0x00004210696a7816 */ /* 0x000fe40000000068 */
[----:B------:R-:W0:Y:S01]  /*a150*/  LDC.64 R104, c[0x0][0x240] ;  /* 0x00009000ff687b82 */ /* 0x000e220000000a00 */
        /* <DEDUP_REMOVED lines=9> */
[----:B------:R-:W-:Y:S02]  /*a1f0*/  LOP3.LUT R143, R106, R144, R142, 0xfe, !PT ;  /* 0x000000906a8f7212 */ /* 0x000fe400078efe8e */
[----:B------:R-:W-:Y:S02]  /*a200*/  LOP3.LUT R107, R153, R107, RZ, 0xfc, !PT ;  /* 0x0000006b996b7212 */ /* 0x000fe400078efcff */
[----:B------:R-:W-:Y:S01]  /*a210*/  LOP3.LUT R106, R143, 0xff, R12, 0xf8, !PT ;  /* 0x000000ff8f6a7812 */ /* 0x000fe200078ef80c */
[----:B0-----:R-:W-:-:S05]  /*a220*/  IMAD.WIDE.U32 R104, R128, 0x8, R104 ;  /* 0x0000000880687825 */ /* 0x001fca00078e0068 */
[----:B------:R0:W-:Y:S02]  /*a230*/  STG.E.64 desc[UR4][R104.64], R106 ;  /* 0x0000006a68007986 */ /* 0x0001e4000c101b04 */
.L_x_20891:
[----:B------:R-:W-:Y:S05]  /*a240*/  BSYNC B0 ;  /* 0x0000000000007941 */ /* 0x000fea0003800000 */
.L_x_20890:
        /* <DEDUP_REMOVED lines=10> */
.L_x_20893:
        /* <DEDUP_REMOVED lines=12> */
.L_x_20896:
[----:B------:R-:W-:-:S07]  /*a3b0*/  IMAD.MOV.U32 R12, RZ, RZ, R9 ;  /* 0x000000ffff0c7224 */ /* 0x000fce00078e0009 */
.L_x_20897:
[----:B------:R-:W-:Y:S05]  /*a3c0*/  BSYNC B1 ;  /* 0x0000000000017941 */ /* 0x000fea0003800000 */
.L_x_20895:
        /* <DEDUP_REMOVED lines=16> */
.L_x_20901:
[----:B------:R-:W-:Y:S05]  /*a4d0*/  BSYNC B2 ;  /* 0x0000000000027941 */ /* 0x000fea0003800000 */
.L_x_20900:
        /* <DEDUP_REMOVED lines=44> */
.L_x_20899:
[----:B------:R-:W-:Y:S05]  /*a7a0*/  BSYNC B1 ;  /* 0x0000000000017941 */ /* 0x000fea0003800000 */
.L_x_20898:
        /* <DEDUP_REMOVED lines=11> */
.L_x_20894:
[----:B------:R-:W-:Y:S05]  /*a860*/  BSYNC B0 ;  /* 0x0000000000007941 */ /* 0x000fea0003800000 */
.L_x_20892:
[----:B------:R-:W-:Y:S04]  /*a870*/  BSSY B0, `(.L_x_20902) ;  /* 0x000005f000007945 */ /* 0x000fe80003800000 */
[----:B------:R-:W-:Y:S05]  /*a880*/  @P3 BRA `(.L_x_20903) ;  /* 0x0000000000183947 */ /* 0x000fea0003800000 */
[----:B-1----:R-:W-:Y:S01]  /*a890*/  IMAD.MOV.U32 R147, RZ, RZ, RZ ;  /* 0x000000ffff937224 */ /* 0x002fe200078e00ff */
[----:B------:R-:W-:Y:S01]  /*a8a0*/  MOV R105, R104 ;  /* 0x0000006800697202 */ /* 0x000fe20000000f00 */
[----:B------:R-:W-:Y:S06]  /*a8b0*/  @!P0 BRA `(.L_x_20904) ;  /* 0x0000000400688947 */ /* 0x000fec0003800000 */
[----:B------:R-:W-:Y:S01]  /*a8c0*/  MOV R105, R104 ;  /* 0x0000006800697202 */ /* 0x000fe20000000f00 */
[----:B-----5:R-:W-:Y:S01]  /*a8d0*/  HADD2.F32 R147, -RZ, R100.H1_H1 ;  /* 0x30000064ff937230 */ /* 0x020fe20000004100 */
[----:B------:R-:W-:Y:S06]  /*a8e0*/  BRA `(.L_x_20904) ;  /* 0x00000004005c7947 */ /* 0x000fec0003800000 */
.L_x_20903:
        /* <DEDUP_REMOVED lines=12> */
.L_x_20906:
[----:B------:R-:W-:-:S07]  /*a9b0*/  MOV R13, R9 ;  /* 0x00000009000d7202 */ /* 0x000fce0000000f00 */
.L_x_20907:
[----:B------:R-:W-:Y:S05]  /*a9c0*/  BSYNC B1 ;  /* 0x0000000000017941 */ /* 0x000fea0003800000 */
.L_x_20905:
        /* <DEDUP_REMOVED lines=16> */
.L_x_20911:
[----:B------:R-:W-:Y:S05]  /*aad0*/  BSYNC B2 ;  /* 0x0000000000027941 */ /* 0x000fea0003800000 */
.L_x_20910:
        /* <DEDUP_REMOVED lines=44> */
.L_x_20909:
[----:B------:R-:W-:Y:S05]  /*ada0*/  BSYNC B1 ;  /* 0x0000000000017941 */ /* 0x000fea0003800000 */
.L_x_20908:
        /* <DEDUP_REMOVED lines=8> */
[----:B-1----:R-:W-:Y:S02]  /*ae30*/  FSEL R147, R106, RZ, !P4 ;  /* 0x000000ff6a937208 */ /* 0x002fe40006000000 */
[----:B------:R-:W-:-:S03]  /*ae40*/  SEL R13, RZ, 0x1, P4 ;  /* 0x00000001ff0d7807 */ /* 0x000fc60002000000 */
[----:B------:R-:W-:-:S07]  /*ae50*/  @P0 FADD.FTZ R147, R104, R147 ;  /* 0x0000009368930221 */ /* 0x000fce0000010000 */
.L_x_20904:
[----:B------:R-:W-:Y:S05]  /*ae60*/  BSYNC B0 ;  /* 0x0000000000007941 */ /* 0x000fea0003800000 */
.L_x_20902:
        /* <DEDUP_REMOVED lines=8> */
.L_x_20913:
        /* <DEDUP_REMOVED lines=12> */
.L_x_20916:
[----:B------:R-:W-:-:S07]  /*afb0*/  MOV R14, R9 ;  /* 0x00000009000e7202 */ /* 0x000fce0000000f00 */
.L_x_20917:
[----:B------:R-:W-:Y:S05]  /*afc0*/  BSYNC B1 ;  /* 0x0000000000017941 */ /* 0x000fea0003800000 */
.L_x_20915:
        /* <DEDUP_REMOVED lines=16> */
.L_x_20921:
[----:B------:R-:W-:Y:S05]  /*b0d0*/  BSYNC B2 ;  /* 0x0000000000027941 */ /* 0x000fea0003800000 */
.L_x_20920:
        /* <DEDUP_REMOVED lines=44> */
.L_x_20919:
[----:B------:R-:W-:Y:S05]  /*b3a0*/  BSYNC B1 ;  /* 0x0000000000017941 */ /* 0x000fea0003800000 */
.L_x_20918:
        /* <DEDUP_REMOVED lines=11> */
.L_x_20914:
[----:B------:R-:W-:Y:S05]  /*b460*/  BSYNC B0 ;  /* 0x0000000000007941 */ /* 0x000fea0003800000 */
.L_x_20912:
        /* <DEDUP_REMOVED lines=8> */
.L_x_20923:
        /* <DEDUP_REMOVED lines=12> */
.L_x_20926:
[----:B------:R-:W-:-:S07]  /*b5b0*/  IMAD.MOV.U32 R15, RZ, RZ, R9 ;  /* 0x000000ffff0f7224 */ /* 0x000fce00078e0009 */
.L_x_20927:
[----:B------:R-:W-:Y:S05]  /*b5c0*/  BSYNC B1 ;  /* 0x0000000000017941 */ /* 0x000fea0003800000 */
.L_x_20925:
        /* <DEDUP_REMOVED lines=16> */
.L_x_20931:
[----:B------:R-:W-:Y:S05]  /*b6d0*/  BSYNC B2 ;  /* 0x0000000000027941 */ /* 0x000fea0003800000 */
.L_x_20930:
        /* <DEDUP_REMOVED lines=44> */
.L_x_20929:
[----:B------:R-:W-:Y:S05]  /*b9a0*/  BSYNC B1 ;  /* 0x0000000000017941 */ /* 0x000fea0003800000 */
.L_x_20928:
        /* <DEDUP_REMOVED lines=11> */
.L_x_20924:
[----:B------:R-:W-:Y:S05]  /*ba60*/  BSYNC B0 ;  /* 0x0000000000007941 */ /* 0x000fea0003800000 */
.L_x_20922:
        /* <DEDUP_REMOVED lines=8> */
.L_x_20933:
        /* <DEDUP_REMOVED lines=12> */
.L_x_20936:
[----:B------:R-:W-:-:S07]  /*bbb0*/  MOV R124, R9 ;  /* 0x00000009007c7202 */ /* 0x000fce0000000f00 */
.L_x_20937:
[----:B------:R-:W-:Y:S05]  /*bbc0*/  BSYNC B1 ;  /* 0x0000000000017941 */ /* 0x000fea0003800000 */
.L_x_20935:
        /* <DEDUP_REMOVED lines=16> */
.L_x_20941:
[----:B------:R-:W-:Y:S05]  /*bcd0*/  BSYNC B2 ;  /* 0x0000000000027941 */ /* 0x000fea0003800000 */
.L_x_20940:
        /* <DEDUP_REMOVED lines=44> */
.L_x_20939:
[----:B------:R-:W-:Y:S05]  /*bfa0*/  BSYNC B1 ;  /* 0x0000000000017941 */ /* 0x000fea0003800000 */
.L_x_20938:
        /* <DEDUP_REMOVED lines=11> */
.L_x_20934:
[----:B------:R-:W-:Y:S05]  /*c060*/  BSYNC B0 ;  /* 0x0000000000007941 */ /* 0x000fea0003800000 */
.L_x_20932:
        /* <DEDUP_REMOVED lines=8> */
.L_x_20943:
        /* <DEDUP_REMOVED lines=12> */
.L_x_20946:
[----:B------:R-:W-:-:S07]  /*c1b0*/  MOV R125, R9 ;  /* 0x00000009007d7202 */ /* 0x000fce0000000f00 */
.L_x_20947:
[----:B------:R-:W-:Y:S05]  /*c1c0*/  BSYNC B1 ;  /* 0x0000000000017941 */ /* 0x000fea0003800000 */
.L_x_20945:
        /* <DEDUP_REMOVED lines=16> */
.L_x_20951:
[----:B------:R-:W-:Y:S05]  /*c2d0*/  BSYNC B2 ;  /* 0x0000000000027941 */ /* 0x000fea0003800000 */
.L_x_20950:
        /* <DEDUP_REMOVED lines=42> */
[----:B------:R-:W-:Y:S01]  /*c580*/  IMAD.MOV.U32 R105, RZ, RZ, RZ ;  /* 0x000000ffff697224 */ /* 0x000fe200078e00ff */
[----:B------:R-:W-:-:S07]  /*c590*/  MOV R5, R104 ;  /* 0x0000006800057202 */ /* 0x000fce0000000f00 */
.L_x_20949:
[----:B------:R-:W-:Y:S05]  /*c5a0*/  BSYNC B1 ;  /* 0x0000000000017941 */ /* 0x000fea0003800000 */
.L_x_20948:
        /* <DEDUP_REMOVED lines=11> */
.L_x_20944:
[----:B------:R-:W-:Y:S05]  /*c660*/  BSYNC B0 ;  /* 0x0000000000007941 */ /* 0x000fea0003800000 */
.L_x_20942:
        /* <DEDUP_REMOVED lines=8> */
.L_x_20953:
        /* <DEDUP_REMOVED lines=12> */
.L_x_20956:
[----:B------:R-:W-:-:S07]  /*c7b0*/  IMAD.MOV.U32 R126, RZ, RZ, R9 ;  /* 0x000000ffff7e7224 */ /* 0x000fce00078e0009 */
.L_x_20957:
[----:B------:R-:W-:Y:S05]  /*c7c0*/  BSYNC B1 ;  /* 0x0000000000017941 */ /* 0x000fea0003800000 */
.L_x_20955:
        /* <DEDUP_REMOVED lines=16> */
.L_x_20961:
[----:B------:R-:W-:Y:S05]  /*c8d0*/  BSYNC B2 ;  /* 0x0000000000027941 */ /* 0x000fea0003800000 */
.L_x_20960:
        /* <DEDUP_REMOVED lines=44> */
.L_x_20959:
[----:B------:R-:W-:Y:S05]  /*cba0*/  BSYNC B1 ;  /* 0x0000000000017941 */ /* 0x000fea0003800000 */
.L_x_20958:
[----:B------:R-:W-:Y:S01]  /*cbb0*/  I2FP.F32.U32 R105, R126 ;  /* 0x0000007e00697245 */ /* 0x000fe20000201000 */
[----:B-----5:R-:W-:Y:S01]  /*cbc0*/  HADD2.F32 R107, -RZ, R99.H0_H0 ;  /* 0x20000063ff6b7230 */ /* 0x020fe20000004100 */
[----:B------:R-:W-:-:S04]  /*cbd0*/  MOV R106, 0x2f800000 ;  /* 0x2f800000006a7802 */ /* 0x000fc80000000f00 */
        /* <DEDUP_REMOVED lines=8> */
.L_x_20954:
[----:B------:R-:W-:Y:S05]  /*cc60*/  BSYNC B0 ;  /* 0x0000000000007941 */ /* 0x000fea0003800000 */
.L_x_20952:
        /* <DEDUP_REMOVED lines=8> */
.L_x_20963:
        /* <DEDUP_REMOVED lines=12> */
.L_x_20966:
[----:B------:R-:W-:-:S07]  /*cdb0*/  MOV R127, R9 ;  /* 0x00000009007f7202 */ /* 0x000fce0000000f00 */
.L_x_20967:
[----:B------:R-:W-:Y:S05]  /*cdc0*/  BSYNC B1 ;  /* 0x0000000000017941 */ /* 0x000fea0003800000 */
.L_x_20965:
        /* <DEDUP_REMOVED lines=16> */
.L_x_20971:
[----:B------:R-:W-:Y:S05]  /*ced0*/  BSYNC B2 ;  /* 0x0000000000027941 */ /* 0x000fea0003800000 */
.L_x_20970:
        /* <DEDUP_REMOVED lines=44> */
.L_x_20969:
[----:B------:R-:W-:Y:S05]  /*d1a0*/  BSYNC B1 ;  /* 0x0000000000017941 */ /* 0x000fea0003800000 */
.L_x_20968:
        /* <DEDUP_REMOVED lines=11> */
.L_x_20964:
[----:B------:R-:W-:Y:S05]  /*d260*/  BSYNC B0 ;  /* 0x0000000000007941 */ /* 0x000fea0003800000 */
.L_x_20962:
[----:B------:R-:W-:Y:S01]  /*d270*/  IMAD.WIDE.U32 R152, R152, 0x10, R158 ;  /* 0x0000001098987825 */ /* 0x000fe200078e009e */
[----:B------:R-:W-:Y:S01]  /*d280*/  F2FP.F16.F32.PACK_AB R107, R141, R142 ;  /* 0x0000008e8d6b723e */ /* 0x000fe200000000ff */
[----:B------:R-:W0:Y:S01]  /*d290*/  @P2 LDC.64 R150, c[0x0][0x220] ;  /* 0x00008800ff962b82 */ /* 0x000e220000000a00 */
[----:B------:R-:W-:Y:S01]  /*d2a0*/  F2FP.F16.F32.PACK_AB R106, R143, R144 ;  /* 0x000000908f6a723e */ /* 0x000fe200000000ff */
[----:B------:R-:W-:Y:S01]  /*d2b0*/  BSSY B0, `(.L_x_20972) ;  /* 0x0000019000007945 */ /* 0x000fe20003800000 */
[----:B------:R-:W-:Y:S02]  /*d2c0*/  F2FP.F16.F32.PACK_AB R105, R145, R146 ;  /* 0x000000929169723e */ /* 0x000fe400000000ff */
[----:B------:R-:W-:-:S05]  /*d2d0*/  F2FP.F16.F32.PACK_AB R104, R147, R148 ;  /* 0x000000949368723e */ /* 0x000fca00000000ff */
        /* <DEDUP_REMOVED lines=22> */
.L_x_20973:
[----:B------:R-:W-:Y:S05]  /*d440*/  BSYNC B0 ;  /* 0x0000000000007941 */ /* 0x000fea0003800000 */
.L_x_20972:
        /* <DEDUP_REMOVED lines=9> */
[----:B------:R-:W-:Y:S02]  /*d4e0*/  MOV R149, RZ ;  /* 0x000000ff00957202 */ /* 0x000fe40000000f00 */
[----:B0-----:R-:W-:Y:S01]  /*d4f0*/  MOV R104, R128 ;  /* 0x0000008000687202 */ /* 0x001fe20000000f00 */
[----:B------:R-:W-:Y:S06]  /*d500*/  @!P0 BRA `(.L_x_20976) ;  /* 0x0000000400688947 */ /* 0x000fec0003800000 */
[----:B------:R-:W-:Y:S02]  /*d510*/  IMAD.MOV.U32 R104, RZ, RZ, R128 ;  /* 0x000000ffff687224 */ /* 0x000fe400078e0080 */
[----:B-----5:R-:W-:Y:S01]  /*d520*/  HADD2.F32 R149, -RZ, R100.H0_H0 ;  /* 0x20000064ff957230 */ /* 0x020fe20000004100 */
[----:B------:R-:W-:Y:S06]  /*d530*/  BRA `(.L_x_20976) ;  /* 0x00000004005c7947 */ /* 0x000fec0003800000 */
.L_x_20975:
[C---:B------:R-:W-:Y:S01]  /*d540*/  ISETP.NE.AND P4, PT, R128.reuse, 0x1, PT ;  /* 0x000000018000780c */ /* 0x040fe20003f85270 */
[----:B------:R-:W-:Y:S01]  /*d550*/  BSSY B1, `(.L_x_20977) ;  /* 0x000000c000017945 */ /* 0x000fe20003800000 */
[----:B0-----:R-:W-:-:S11]  /*d560*/  IADD3 R104, R128, 0x1, RZ ;  /* 0x0000000180687810 */ /* 0x001fd60007ffe0ff */
        /* <DEDUP_REMOVED lines=9> */
.L_x_20978:
[----:B------:R-:W-:-:S07]  /*d600*/  MOV R12, R9 ;  /* 0x00000009000c7202 */ /* 0x000fce0000000f00 */
.L_x_20979:
[----:B------:R-:W-:Y:S05]  /*d610*/  BSYNC B1 ;  /* 0x0000000000017941 */ /* 0x000fea0003800000 */
.L_x_20977:
        /* <DEDUP_REMOVED lines=16> */
.L_x_20983:
[----:B------:R-:W-:Y:S05]  /*d720*/  BSYNC B2 ;  /* 0x0000000000027941 */ /* 0x000fea0003800000 */
.L_x_20982:
        /* <DEDUP_REMOVED lines=44> */
.L_x_20981:
[----:B------:R-:W-:Y:S05]  /*d9f0*/  BSYNC B1 ;  /* 0x0000000000017941 */ /* 0x000fea0003800000 */
.L_x_20980:
        /* <DEDUP_REMOVED lines=11> */
.L_x_20976:
[----:B------:R-:W-:Y:S05]  /*dab0*/  BSYNC B0 ;  /* 0x0000000000007941 */ /* 0x000fea0003800000 */
.L_x_20974:
        /* <DEDUP_REMOVED lines=8> */
.L_x_20985:
        /* <DEDUP_REMOVED lines=12> */
.L_x_20988:
[----:B------:R-:W-:-:S07]  /*dc00*/  IMAD.MOV.U32 R13, RZ, RZ, R9 ;  /* 0x000000ffff0d7224 */ /* 0x000fce00078e0009 */
.L_x_20989:
[----:B------:R-:W-:Y:S05]  /*dc10*/  BSYNC B1 ;  /* 0x0000000000017941 */ /* 0x000fea0003800000 */
.L_x_20987:
        /* <DEDUP_REMOVED lines=16> */
.L_x_20993:
[----:B------:R-:W-:Y:S05]  /*dd20*/  BSYNC B2 ;  /* 0x0000000000027941 */ /* 0x000fea0003800000 */
.L_x_20992:
        /* <DEDUP_REMOVED lines=42> */
[----:B------:R-:W-:Y:S01]  /*dfd0*/  LOP3.LUT R4, R105, UR33, R4, 0x96, !PT ;  /* 0x0000002169047c12 */ /* 0x000fe2000f8e9604 */
[----:B------:R-:W-:-:S11]  /*dfe0*/  HFMA2.MMA R105, -RZ, RZ, 0, 0 ;  /* 0x00000000ff697435 */ /* 0x000fd600000001ff */
.L_x_20991:
[----:B------:R-:W-:Y:S05]  /*dff0*/  BSYNC B1 ;  /* 0x0000000000017941 */ /* 0x000fea0003800000 */
.L_x_20990:
[----:B------:R-:W-:Y:S01]  /*e000*/  I2FP.F32.U32 R13, R13 ;  /* 0x0000000d000d7245 */ /* 0x000fe20000201000 */
[----:B-----5:R-:W-:Y:S01]  /*e010*/  HADD2.F32 R106, -RZ, R96.H1_H1 ;  /* 0x30000060ff6a7230 */ /* 0x020fe20000004100 */
[----:B------:R-:W-:Y:S01]  /*e020*/  MOV R104, 0x2f800000 ;  /* 0x2f80000000687802 */ /* 0x000fe20000000f00 */
[----:B------:R-:W-:-:S03]  /*e030*/  @P0 HADD2.F32 R107, -RZ, R100.H1_H1 ;  /* 0x30000064ff6b0230 */ /* 0x000fc60000004100 */
[----:B------:R-:W-:Y:S01]  /*e040*/  FMUL.FTZ R106, R106, UR13 ;  /* 0x0000000d6a6a7c20 */ /* 0x000fe20008410000 */
[----:B------:R-:W-:-:S03]  /*e050*/  FFMA.FTZ R13, R13, R104, 1.1641532182693481445e-10 ;  /* 0x2f0000000d0d7423 */ /* 0x000fc60000010068 */
[----:B------:R-:W-:Y:S02]  /*e060*/  FMUL.FTZ R106, R106, UR12 ;  /* 0x0000000c6a6a7c20 */ /* 0x000fe40008410000 */
[----:B------:R-:W-:-:S04]  /*e070*/  FSETP.GTU.FTZ.AND P4, PT, R13, UR10, PT ;  /* 0x0000000a0d007c0b */ /* 0x000fc8000bf9c000 */
[----:B------:R-:W-:Y:S02]  /*e080*/  FSEL R150, R106, RZ, !P4 ;  /* 0x000000ff6a967208 */ /* 0x000fe40006000000 */
[----:B------:R-:W-:-:S03]  /*e090*/  SEL R13, RZ, 0x1, P4 ;  /* 0x00000001ff0d7807 */ /* 0x000fc60002000000 */
[----:B------:R-:W-:-:S07]  /*e0a0*/  @P0 FADD.FTZ R150, R107, R150 ;  /* 0x000000966b960221 */ /* 0x000fce0000010000 */
.L_x_20986:
[----:B------:R-:W-:Y:S05]  /*e0b0*/  BSYNC B0 ;  /* 0x0000000000007941 */ /* 0x000fea0003800000 */
.L_x_20984:
        /* <DEDUP_REMOVED lines=8> */
.L_x_20995:
        /* <DEDUP_REMOVED lines=12> */
.L_x_20998:
[----:B------:R-:W-:-:S07]  /*e200*/  MOV R14, R9 ;  /* 0x00000009000e7202 */ /* 0x000fce0000000f00 */
.L_x_20999:
[----:B------:R-:W-:Y:S05]  /*e210*/  BSYNC B1 ;  /* 0x0000000000017941 */ /* 0x000fea0003800000 */
.L_x_20997:
        /* <DEDUP_REMOVED lines=16> */
.L_x_21003:
[----:B------:R-:W-:Y:S05]  /*e320*/  BSYNC B2 ;  /* 0x0000000000027941 */ /* 0x000fea0003800000 */
.L_x_21002:
        /* <DEDUP_REMOVED lines=42> */
[----:B------:R-:W-:Y:S01]  /*e5d0*/  HFMA2.MMA R104, -RZ, RZ, 0, 0 ;  /* 0x00000000ff687435 */ /* 0x000fe200000001ff */
[----:B------:R-:W-:-:S10]  /*e5e0*/  LOP3.LUT R4, R105, UR33, R4, 0x96, !PT ;  /* 0x0000002169047c12 */ /* 0x000fd4000f8e9604 */
.L_x_21001:
[----:B------:R-:W-:Y:S05]  /*e5f0*/  BSYNC B1 ;  /* 0x0000000000017941 */ /* 0x000fea0003800000 */
.L_x_21000:
[----:B------:R-:W-:Y:S01]  /*e600*/  I2FP.F32.U32 R14, R14 ;  /* 0x0000000e000e7245 */ /* 0x000fe20000201000 */
[----:B------:R-:W-:-:S04]  /*e610*/  IMAD.MOV.U32 R105, RZ, RZ, 0x2f800000 ;  /* 0x2f800000ff697424 */ /* 0x000fc800078e00ff */
[----:B------:R-:W-:Y:S01]  /*e620*/  FFMA.FTZ R14, R14, R105, 1.1641532182693481445e-10 ;  /* 0x2f0000000e0e7423 */ /* 0x000fe20000010069 */
[----:B-----5:R-:W-:-:S04]  /*e630*/  HADD2.F32 R105, -RZ, R97.H0_H0 ;  /* 0x20000061ff697230 */ /* 0x020fc80000004100 */
[----:B------:R-:W-:Y:S01]  /*e640*/  FSETP.GTU.FTZ.AND P4, PT, R14, UR10, PT ;  /* 0x0000000a0e007c0b */ /* 0x000fe2000bf9c000 */
[----:B------:R-:W-:Y:S01]  /*e650*/  FMUL.FTZ R105, R105, UR13 ;  /* 0x0000000d69697c20 */ /* 0x000fe20008410000 */
[----:B------:R-:W-:-:S03]  /*e660*/  @P0 HADD2.F32 R14, -RZ, R101.H0_H0 ;  /* 0x20000065ff0e0230 */ /* 0x000fc60000004100 */
[----:B------:R-:W-:-:S05]  /*e670*/  FMUL.FTZ R105, R105, UR12 ;  /* 0x0000000c69697c20 */ /* 0x000fca0008410000 */
[----:B------:R-:W-:-:S05]  /*e680*/  FSEL R151, R105, RZ, !P4 ;  /* 0x000000ff69977208 */ /* 0x000fca0006000000 */
[----:B------:R-:W-:Y:S01]  /*e690*/  @P0 FADD.FTZ R151, R14, R151 ;  /* 0x000000970e970221 */ /* 0x000fe20000010000 */
[----:B------:R-:W-:-:S07]  /*e6a0*/  SEL R14, RZ, 0x1, P4 ;  /* 0x00000001ff0e7807 */ /* 0x000fce0002000000 */
.L_x_20996:
[----:B------:R-:W-:Y:S05]  /*e6b0*/  BSYNC B0 ;  /* 0x0000000000007941 */ /* 0x000fea0003800000 */
.L_x_20994:
        /* <DEDUP_REMOVED lines=8> */
.L_x_21005:
        /* <DEDUP_REMOVED lines=12> */
.L_x_21008:
[----:B------:R-:W-:-:S07]  /*e800*/  MOV R15, R9 ;  /* 0x00000009000f7202 */ /* 0x000fce0000000f00 */
.L_x_21009:
[----:B------:R-:W-:Y:S05]  /*e810*/  BSYNC B1 ;  /* 0x0000000000017941 */ /* 0x000fea0003800000 */
.L_x_21007:
        /* <DEDUP_REMOVED lines=16> */
.L_x_21013:
[----:B------:R-:W-:Y:S05]  /*e920*/  BSYNC B2 ;  /* 0x0000000000027941 */ /* 0x000fea0003800000 */
.L_x_21012:
        /* <DEDUP_REMOVED lines=42> */
[----:B------:R-:W-:Y:S01]  /*ebd0*/  IMAD.MOV.U32 R105, RZ, RZ, RZ ;  /* 0x000000ffff697224 */ /* 0x000fe200078e00ff */
[----:B------:R-:W-:-:S07]  /*ebe0*/  MOV R5, R104 ;  /* 0x0000006800057202 */ /* 0x000fce0000000f00 */
.L_x_21011:
[----:B------:R-:W-:Y:S05]  /*ebf0*/  BSYNC B1 ;  /* 0x0000000000017941 */ /* 0x000fea0003800000 */
.L_x_21010:
[----:B------:R-:W-:Y:S01]  /*ec00*/  HFMA2.MMA R104, -RZ, RZ, 0.1171875, 0 ;  /* 0x2f800000ff687435 */ /* 0x000fe200000001ff */
[----:B------:R-:W-:-:S09]  /*ec10*/  I2FP.F32.U32 R15, R15 ;  /* 0x0000000f000f7245 */ /* 0x000fd20000201000 */
[----:B------:R-:W-:Y:S01]  /*ec20*/  FFMA.FTZ R15, R15, R104, 1.1641532182693481445e-10 ;  /* 0x2f0000000f0f7423 */ /* 0x000fe20000010068 */
[----:B-----5:R-:W-:-:S04]  /*ec30*/  HADD2.F32 R104, -RZ, R97.H1_H1 ;  /* 0x30000061ff687230 */ /* 0x020fc80000004100 */
[----:B------:R-:W-:Y:S01]  /*ec40*/  FSETP.GTU.FTZ.AND P4, PT, R15, UR10, PT ;  /* 0x0000000a0f007c0b */ /* 0x000fe2000bf9c000 */
[----:B------:R-:W-:Y:S01]  /*ec50*/  FMUL.FTZ R104, R104, UR13 ;  /* 0x0000000d68687c20 */ /* 0x000fe20008410000 */
[----:B------:R-:W-:-:S03]  /*ec60*/  @P0 HADD2.F32 R15, -RZ, R101.H1_H1 ;  /* 0x30000065ff0f0230 */ /* 0x000fc60000004100 */
[----:B------:R-:W-:-:S05]  /*ec70*/  FMUL.FTZ R104, R104, UR12 ;  /* 0x0000000c68687c20 */ /* 0x000fca0008410000 */
[----:B------:R-:W-:-:S05]  /*ec80*/  FSEL R152, R104, RZ, !P4 ;  /* 0x000000ff68987208 */ /* 0x000fca0006000000 */
[----:B------:R-:W-:Y:S01]  /*ec90*/  @P0 FADD.FTZ R152, R15, R152 ;  /* 0x000000980f980221 */ /* 0x000fe20000010000 */
[----:B------:R-:W-:-:S07]  /*eca0*/  SEL R15, RZ, 0x1, P4 ;  /* 0x00000001ff0f7807 */ /* 0x000fce0002000000 */
.L_x_21006:
[----:B------:R-:W-:Y:S05]  /*ecb0*/  BSYNC B0 ;  /* 0x0000000000007941 */ /* 0x000fea0003800000 */
.L_x_21004:
        /* <DEDUP_REMOVED lines=8> */
.L_x_21015:
        /* <DEDUP_REMOVED lines=12> */
.L_x_21018:
[----:B------:R-:W-:-:S07]  /*ee00*/  IMAD.MOV.U32 R124, RZ, RZ, R9 ;  /* 0x000000ffff7c7224 */ /* 0x000fce00078e0009 */
.L_x_21019:
[----:B------:R-:W-:Y:S05]  /*ee10*/  BSYNC B1 ;  /* 0x0000000000017941 */ /* 0x000fea0003800000 */
.L_x_21017:
        /* <DEDUP_REMOVED lines=16> */
.L_x_21023:
[----:B------:R-:W-:Y:S05]  /*ef20*/  BSYNC B2 ;  /* 0x0000000000027941 */ /* 0x000fea0003800000 */
.L_x_21022:
        /* <DEDUP_REMOVED lines=44> */
.L_x_21021:
[----:B------:R-:W-:Y:S05]  /*f1f0*/  BSYNC B1 ;  /* 0x0000000000017941 */ /* 0x000fea0003800000 */
.L_x_21020:
[----:B------:R-:W-:Y:S02]  /*f200*/  I2FP.F32.U32 R105, R124 ;  /* 0x0000007c00697245 */ /* 0x000fe40000201000 */
[----:B------:R-:W-:-:S05]  /*f210*/  MOV R106, 0x2f800000 ;  /* 0x2f800000006a7802 */ /* 0x000fca0000000f00 */
[----:B------:R-:W-:Y:S01]  /*f220*/  FFMA.FTZ R105, R105, R106, 1.1641532182693481445e-10 ;  /* 0x2f00000069697423 */ /* 0x000fe2000001006a */
[----:B-----5:R-:W-:-:S04]  /*f230*/  HADD2.F32 R106, -RZ, R98.H0_H0 ;  /* 0x20000062ff6a7230 */ /* 0x020fc80000004100 */
[----:B------:R-:W-:Y:S01]  /*f240*/  FSETP.GTU.FTZ.AND P4, PT, R105, UR10, PT ;  /* 0x0000000a69007c0b */ /* 0x000fe2000bf9c000 */
[----:B------:R-:W-:-:S03]  /*f250*/  FMUL.FTZ R106, R106, UR13 ;  /* 0x0000000d6a6a7c20 */ /* 0x000fc60008410000 */
[----:B------:R-:W-:Y:S01]  /*f260*/  SEL R124, RZ, 0x1, P4 ;  /* 0x00000001ff7c7807 */ /* 0x000fe20002000000 */
[----:B------:R-:W-:-:S05]  /*f270*/  FMUL.FTZ R106, R106, UR12 ;  /* 0x0000000c6a6a7c20 */ /* 0x000fca0008410000 */
[----:B------:R-:W-:Y:S01]  /*f280*/  FSEL R153, R106, RZ, !P4 ;  /* 0x000000ff6a997208 */ /* 0x000fe20006000000 */
[----:B------:R-:W-:-:S05]  /*f290*/  @P0 HADD2.F32 R106, -RZ, R102.H0_H0 ;  /* 0x20000066ff6a0230 */ /* 0x000fca0000004100 */
[----:B------:R-:W-:-:S07]  /*f2a0*/  @P0 FADD.FTZ R153, R106, R153 ;  /* 0x000000996a990221 */ /* 0x000fce0000010000 */
.L_x_21016:
[----:B------:R-:W-:Y:S05]  /*f2b0*/  BSYNC B0 ;  /* 0x0000000000007941 */ /* 0x000fea0003800000 */
.L_x_21014:
        /* <DEDUP_REMOVED lines=8> */
.L_x_21025:
        /* <DEDUP_REMOVED lines=12> */
.L_x_21028:
[----:B------:R-:W-:-:S07]  /*f400*/  MOV R125, R9 ;  /* 0x00000009007d7202 */ /* 0x000fce0000000f00 */
.L_x_21029:
[----:B------:R-:W-:Y:S05]  /*f410*/  BSYNC B1 ;  /* 0x0000000000017941 */ /* 0x000fea0003800000 */
.L_x_21027:
        /* <DEDUP_REMOVED lines=16> */
.L_x_21033:
[----:B------:R-:W-:Y:S05]  /*f520*/  BSYNC B2 ;  /* 0x0000000000027941 */ /* 0x000fea0003800000 */
.L_x_21032:
        /* <DEDUP_REMOVED lines=42> */
[----:B------:R-:W-:Y:S01]  /*f7d0*/  HFMA2.MMA R105, -RZ, RZ, 0, 0 ;  /* 0x00000000ff697435 */ /* 0x000fe200000001ff */
[----:B------:R-:W-:-:S10]  /*f7e0*/  MOV R5, R104 ;  /* 0x0000006800057202 */ /* 0x000fd40000000f00 */
.L_x_21031:
[----:B------:R-:W-:Y:S05]  /*f7f0*/  BSYNC B1 ;  /* 0x0000000000017941 */ /* 0x000fea0003800000 */
.L_x_21030:
        /* <DEDUP_REMOVED lines=11> */
.L_x_21026:
[----:B------:R-:W-:Y:S05]  /*f8b0*/  BSYNC B0 ;  /* 0x0000000000007941 */ /* 0x000fea0003800000 */
.L_x_21024:
        /* <DEDUP_REMOVED lines=8> */
.L_x_21035:
        /* <DEDUP_REMOVED lines=12> */
.L_x_21038:
[----:B------:R-:W-:-:S07]  /*fa00*/  MOV R126, R9 ;  /* 0x00000009007e7202 */ /* 0x000fce0000000f00 */
.L_x_21039:
[----:B------:R-:W-:Y:S05]  /*fa10*/  BSYNC B1 ;  /* 0x0000000000017941 */ /* 0x000fea0003800000 */
.L_x_21037:
        /* <DEDUP_REMOVED lines=16> */
.L_x_21043:
[----:B------:R-:W-:Y:S05]  /*fb20*/  BSYNC B2 ;  /* 0x0000000000027941 */ /* 0x000fea0003800000 */
.L_x_21042:
        /* <DEDUP_REMOVED lines=40> */
[----:B------:R-:W-:-:S03]  /*fdb0*/  IMAD.WIDE.U32 R104, R5, -0x2daee0ad, RZ ;  /* 0xd2511f5305687825 */ /* 0x000fc600078e00ff */
[----:B------:R-:W-:Y:S01]  /*fdc0*/  MOV R5, R104 ;  /* 0x0000006800057202 */ /* 0x000fe20000000f00 */
[----:B------:R-:W-:Y:S01]  /*fdd0*/  IMAD.MOV.U32 R104, RZ, RZ, RZ ;  /* 0x000000ffff687224 */ /* 0x000fe200078e00ff */
[----:B------:R-:W-:-:S07]  /*fde0*/  LOP3.LUT R4, R105, UR33, R4, 0x96, !PT ;  /* 0x0000002169047c12 */ /* 0x000fce000f8e9604 */
.L_x_21041:
[----:B------:R-:W-:Y:S05]  /*fdf0*/  BSYNC B1 ;  /* 0x0000000000017941 */ /* 0x000fea0003800000 */
.L_x_21040:
[----:B------:R-:W-:Y:S01]  /*fe00*/  HFMA2.MMA R106, -RZ, RZ, 0.1171875, 0 ;  /* 0x2f800000ff6a7435 */ /* 0x000fe200000001ff */
[----:B------:R-:W-:-:S09]  /*fe10*/  I2FP.F32.U32 R105, R126 ;  /* 0x0000007e00697245 */ /* 0x000fd20000201000 */
        /* <DEDUP_REMOVED lines=9> */
.L_x_21036:
[----:B------:R-:W-:Y:S05]  /*feb0*/  BSYNC B0 ;  /* 0x0000000000007941 */ /* 0x000fea0003800000 */
.L_x_21034:
        /* <DEDUP_REMOVED lines=8> */
.L_x_21045:
        /* <DEDUP_REMOVED lines=12> */
.L_x_21048:
[----:B------:R-:W-:-:S07]  /*10000*/  IMAD.MOV.U32 R127, RZ, RZ, R9 ;  /* 0x000000ffff7f7224 */ /* 0x000fce00078e0009 */
.L_x_21049:
[----:B------:R-:W-:Y:S05]  /*10010*/  BSYNC B1 ;  /* 0x0000000000017941 */ /* 0x000fea0003800000 */
.L_x_21047:
        /* <DEDUP_REMOVED lines=16> */
.L_x_21053:
[----:B------:R-:W-:Y:S05]  /*10120*/  BSYNC B2 ;  /* 0x0000000000027941 */ /* 0x000fea0003800000 */
.L_x_21052:
        /* <DEDUP_REMOVED lines=44> */
.L_x_21051:
[----:B------:R-:W-:Y:S05]  /*103f0*/  BSYNC B1 ;  /* 0x0000000000017941 */ /* 0x000fea0003800000 */
.L_x_21050:
        /* <DEDUP_REMOVED lines=9> */
[----:B------:R-:W-:-:S05]  /*10490*/  @P0 HADD2.F32 R105, -RZ, R103.H1_H1 ;  /* 0x30000067ff690230 */ /* 0x000fca0000004100 */
[----:B------:R-:W-:-:S07]  /*104a0*/  @P0 FADD.FTZ R156, R105, R156 ;  /* 0x0000009c699c0221 */ /* 0x000fce0000010000 */
.L_x_21046:
[----:B------:R-:W-:Y:S05]  /*104b0*/  BSYNC B0 ;  /* 0x0000000000007941 */ /* 0x000fea0003800000 */
.L_x_21044:
[----:B------:R-:W-:Y:S01]  /*104c0*/  FADD.FTZ R161, RZ, R115 ;  /* 0x00000073ffa17221 */ /* 0x000fe20000010000 */
[----:B------:R-:W-:Y:S01]  /*104d0*/  IMAD.WIDE.U32 R158, R160, 0x10, R158 ;  /* 0x00000010a09e7825 */ /* 0x000fe200078e009e */
[----:B------:R-:W-:Y:S01]  /*104e0*/  F2FP.F16.F32.PACK_AB R107, R156, R155 ;  /* 0x0000009b9c6b723e */ /* 0x000fe200000000ff */
[----:B------:R-:W-:Y:S02]  /*104f0*/  BSSY B0, `(.L_x_21054) ;  /* 0x000003f000007945 */ /* 0x000fe40003800000 */
        /* <DEDUP_REMOVED lines=62> */
.L_x_21055:
[----:B------:R-:W-:Y:S05]  /*108e0*/  BSYNC B0 ;  /* 0x0000000000007941 */ /* 0x000fea0003800000 */
.L_x_21054:
        /* <DEDUP_REMOVED lines=109> */
.L_x_21070:
[----:B------:R-:W2:Y:S01]  /*10fc0*/  @!P2 S2R R157, SR_CgaCtaId ;  /* 0x00000000009da919 */ /* 0x000ea20000008800 */
[----:B------:R-:W-:Y:S01]  /*10fd0*/  @!P2 MOV R140, 0x400 ;  /* 0x00000400008ca802 */ /* 0x000fe20000000f00 */
[----:B-1----:R-:W-:Y:S01]  /*10fe0*/  FADD.FTZ R105, R161, R164 ;  /* 0x000000a4a1697221 */ /* 0x002fe20000010000 */
[----:B------:R-:W-:Y:S01]  /*10ff0*/  LOP3.LUT R107, R107, 0x3, RZ, 0xc0, !PT ;  /* 0x000000036b6b7812 */ /* 0x000fe200078ec0ff */
[----:B------:R-:W-:Y:S05]  /*11000*/  WARPSYNC.ALL ;  /* 0x0000000000007948 */ /* 0x000fea0003800000 */
[----:B--2---:R-:W-:Y:S02]  /*11010*/  @!P2 LEA R157, R157, R140, 0x18 ;  /* 0x0000008c9d9da211 */ /* 0x004fe400078ec0ff */
[----:B------:R-:W-:-:S05]  /*11020*/  @!P2 IADD3 R140, R106, R107, RZ ;  /* 0x0000006b6a8ca210 */ /* 0x000fca0007ffe0ff */
[----:B------:R-:W-:Y:S01]  /*11030*/  @!P2 IMAD R140, R140, 0x8, R157 ;  /* 0x000000088c8ca824 */ /* 0x000fe200078e029d */
[----:B------:R-:W-:-:S04]  /*11040*/  LOP3.LUT R157, R0, 0x1f, RZ, 0xc0, !PT ;  /* 0x0000001f009d7812 */ /* 0x000fc800078ec0ff */
[----:B------:R1:W-:Y:S01]  /*11050*/  @!P2 STS.64 [R140], R104 ;  /* 0x000000688c00a388 */ /* 0x0003e20000000a00 */
[----:B------:R-:W-:-:S13]  /*11060*/  ISETP.GT.U32.AND P2, PT, R157, 0x3, PT ;  /* 0x000000039d00780c */ /* 0x000fda0003f44070 */
[----:B-1----:R-:W1:Y:S01]  /*11070*/  @!P2 S2R R105, SR_CgaCtaId ;  /* 0x000000000069a919 */ /* 0x002e620000008800 */
[----:B------:R-:W-:Y:S01]  /*11080*/  @!P2 MOV R104, 0x400 ;  /* 0x000004000068a802 */ /* 0x000fe20000000f00 */
[----:B------:R-:W-:Y:S01]  /*11090*/  IMAD.MOV.U32 R158, RZ, RZ, RZ ;  /* 0x000000ffff9e7224 */ /* 0x000fe200078e00ff */
[----:B------:R-:W-:Y:S01]  /*110a0*/  @!P2 IADD3 R106, R106, R157, RZ ;  /* 0x0000009d6a6aa210 */ /* 0x000fe20007ffe0ff */
[----:B------:R-:W-:Y:S01]  /*110b0*/  BAR.SYNC.DEFER_BLOCKING 0x0 ;  /* 0x0000000000007b1d */ /* 0x000fe20000010000 */
[----:B------:R-:W-:-:S04]  /*110c0*/  @!P2 MOV R158, 0x500 ;  /* 0x00000500009ea802 */ /* 0x000fc80000000f00 */
[----:B------:R-:W-:Y:S01]  /*110d0*/  I2FP.F32.S32 R160, R158 ;  /* 0x0000009e00a07245 */ /* 0x000fe20000201400 */
[----:B------:R-:W-:Y:S01]  /*110e0*/  BSSY B0, `(.L_x_21057) ;  /* 0x00000da000007945 */ /* 0x000fe20003800000 */
[----:B------:R-:W2:Y:S01]  /*110f0*/  SHFL.DOWN PT, R159, R158, 0x2, 0x1f ;  /* 0x08401f009e9f7f89 */ /* 0x000ea200000e0000 */
[----:B-1----:R-:W-:-:S04]  /*11100*/  @!P2 LEA R105, R105, R104, 0x18 ;  /* 0x000000686969a211 */ /* 0x002fc800078ec0ff */
[----:B------:R-:W-:Y:S02]  /*11110*/  @!P2 LEA R157, R106, R105, 0x3 ;  /* 0x000000696a9da211 */ /* 0x000fe400078e18ff */
[----:B------:R-:W-:Y:S02]  /*11120*/  CS2R R104, SRZ ;  /* 0x0000000000687805 */ /* 0x000fe4000001ff00 */
[----:B--2---:R-:W-:Y:S02]  /*11130*/  I2FP.F32.S32 R140, R159 ;  /* 0x0000009f008c7245 */ /* 0x004fe40000201400 */
[----:B------:R-:W-:Y:S02]  /*11140*/  IADD3 R106, R159, R158, RZ ;  /* 0x0000009e9f6a7210 */ /* 0x000fe40007ffe0ff */
        /* <DEDUP_REMOVED lines=18> */
[----:B-1----:R-:W-:Y:S01]  /*11270*/  IMAD.IADD R158, R106, 0x1, R159 ;  /* 0x000000016a9e7824 */ /* 0x002fe200078e029f */
[----:B------:R-:W-:-:S04]  /*11280*/  I2FP.F32.S32 R160, R159 ;  /* 0x0000009f00a07245 */ /* 0x000fc80000201400 */
        /* <DEDUP_REMOVED lines=121> */
[----:B------:R-:W-:Y:S01]  /*11a20*/  F2FP.F16.F32.PACK_AB R107, R108, R107 ;  /* 0x0000006b6c6b723e */ /* 0x000fe200000000ff */
[----:B------:R-:W-:Y:S01]  /*11a30*/  FFMA.FTZ R111, R61, R110, R21 ;  /* 0x0000006e3d6f7223 */ /* 0x000fe20000010015 */
[----:B------:R-:W-:Y:S01]  /*11a40*/  LEA.HI.SX32 R165, R118, R11, 0x1d ;  /* 0x0000000b76a57211 */ /* 0x000fe200078feaff */
[----:B------:R-:W-:Y:S01]  /*11a50*/  FFMA.FTZ R112, R59, R112, R19 ;  /* 0x000000703b707223 */ /* 0x000fe20000010013 */
[----:B------:R-:W-:Y:S01]  /*11a60*/  F2FP.F16.F32.PACK_AB R104, R109, R104 ;  /* 0x000000686d68723e */ /* 0x000fe200000000ff */
[----:B------:R-:W-:Y:S01]  /*11a70*/  FFMA.FTZ R109, R66, R129, R26 ;  /* 0x00000081426d7223 */ /* 0x000fe2000001001a */
[C---:B------:R-:W-:Y:S01]  /*11a80*/  IADD3 R163, R165.reuse, 0x80, RZ ;  /* 0x00000080a5a37810 */ /* 0x040fe20007ffe0ff */
[C---:B------:R-:W-:Y:S01]  /*11a90*/  VIADD R161, R165.reuse, 0x100 ;  /* 0x00000100a5a17836 */ /* 0x040fe20000000000 */
[----:B------:R-:W-:Y:S01]  /*11aa0*/  IADD3 R159, R165, 0x180, RZ ;  /* 0x00000180a59f7810 */ /* 0x000fe20007ffe0ff */
[----:B------:R-:W-:Y:S01]  /*11ab0*/  FFMA.FTZ R108, R67, R123, R27 ;  /* 0x0000007b436c7223 */ /* 0x000fe2000001001b */
[C---:B------:R-:W-:Y:S01]  /*11ac0*/  IADD3 R105, R165.reuse, 0x200, RZ ;  /* 0x00000200a5697810 */ /* 0x040fe20007ffe0ff */
[----:B0-----:R-:W-:Y:S01]  /*11ad0*/  IMAD.WIDE.U32 R164, R165, 0x10, R156 ;  /* 0x00000010a5a47825 */ /* 0x001fe200078e009c */
        /* <DEDUP_REMOVED lines=12> */
[----:B------:R-:W-:-:S03]  /*11ba0*/  F2FP.F16.F32.PACK_AB R114, R117, R114 ;  /* 0x000000727572723e */ /* 0x000fc600000000ff */
[----:B------:R-:W-:Y:S01]  /*11bb0*/  FFMA.FTZ R115, R78, R133, R38 ;  /* 0x000000854e737223 */ /* 0x000fe20000010026 */
[----:B------:R-:W-:Y:S01]  /*11bc0*/  FFMA.FTZ R132, R79, R132, R39 ;  /* 0x000000844f847223 */ /* 0x000fe20000010027 */
[----:B------:R-:W-:-:S04]  /*11bd0*/  IMAD.WIDE.U32 R156, R105, 0x10, R156 ;  /* 0x00000010699c7825 */ /* 0x000fc800078e009c */
        /* <DEDUP_REMOVED lines=40> */
[----:B------:R-:W-:-:S05]  /*11e60*/  F2FP.F16.F32.PACK_AB R120, R129, R120 ;  /* 0x000000788178723e */ /* 0x000fca00000000ff */
[----:B------:R0:W-:Y:S02]  /*11e70*/  STG.E.128 desc[UR4][R156.64], R120 ;  /* 0x000000789c007986 */ /* 0x0001e4000c101d04 */
.L_x_21058:
[----:B------:R-:W-:Y:S05]  /*11e80*/  BSYNC B0 ;  /* 0x0000000000007941 */ /* 0x000fea0003800000 */
.L_x_21057:
[----:B------:R-:W-:Y:S01]  /*11e90*/  VIADD R2, R2, UR14 ;  /* 0x0000000e02027c36 */ /* 0x000fe20008000000 */
[----:B------:R-:W-:-:S04]  /*11ea0*/  SEL R140, RZ, 0x1, P0 ;  /* 0x00000001ff8c7807 */ /* 0x000fc80000000000 */
[----:B------:R-:W-:-:S13]  /*11eb0*/  ISETP.GE.AND P2, PT, R2, UR15, PT ;  /* 0x0000000f02007c0c */ /* 0x000fda000bf46270 */
[----:B------:R-:W-:Y:S05]  /*11ec0*/  @!P2 BRA `(.L_x_21059) ;  /* 0xfffffee800b4a947 */ /* 0x000fea000383ffff */
[----:B------:R-:W-:Y:S05]  /*11ed0*/  EXIT ;  /* 0x000000000000794d */ /* 0x000fea0003800000 */
.L_x_21056:
[----:B------:R-:W-:Y:S01]  /*11ee0*/  HFMA2.MMA R158, -RZ, RZ, 0, 5.9604644775390625e-08 ;  /* 0x00000001ff9e7435 */ /* 0x000fe200000001ff */
[----:B------:R-:W-:Y:S01]  /*11ef0*/  MOV R165, R105 ;  /* 0x0000006900a57202 */ /* 0x000fe20000000f00 */
[----:B------:R-:W-:Y:S01]  /*11f00*/  IMAD.MOV.U32 R157, RZ, RZ, 0x1f ;  /* 0x0000001fff9d7424 */ /* 0x000fe200078e00ff */
[----:B------:R-:W-:-:S08]  /*11f10*/  MOV R140, 0xffffffff ;  /* 0xffffffff008c7802 */ /* 0x000fd00000000f00 */
[----:B-----5:R-:W-:Y:S05]  /*11f20*/  WARPSYNC.COLLECTIVE R140, `(.L_x_21060) ;  /* 0x000000008c087348 */ /* 0x020fea0003c00000 */
[----:B------:R0:W1:Y:S02]  /*11f30*/  SHFL.BFLY P3, R163, R165, R158, R157 ;  /* 0x0c00009ea5a37389 */ /* 0x000064000006009d */
[----:B01---5:R-:W-:Y:S01]  /*11f40*/  ENDCOLLECTIVE ;  /* 0x000000000000791b */ /* 0x023fe20003800000 */
.L_x_21060:
[----:B------:R-:W-:Y:S01]  /*11f50*/  HFMA2.MMA R158, -RZ, RZ, 0, 1.1920928955078125e-07 ;  /* 0x00000002ff9e7435 */ /* 0x000fe200000001ff */
[----:B------:R-:W-:-:S05]  /*11f60*/  MOV R104, R163 ;  /* 0x000000a300687202 */ /* 0x000fca0000000f00 */
[----:B------:R-:W-:-:S04]  /*11f70*/  FADD.FTZ R159, R105, R104 ;  /* 0x00000068699f7221 */ /* 0x000fc80000010000 */
[----:B------:R-:W-:-:S07]  /*11f80*/  IMAD.MOV.U32 R165, RZ, RZ, R159 ;  /* 0x000000ffffa57224 */ /* 0x000fce00078e009f */
[----:B------:R-:W-:Y:S05]  /*11f90*/  WARPSYNC.COLLECTIVE R140, `(.L_x_21061) ;  /* 0x000000008c087348 */ /* 0x000fea0003c00000 */
[----:B------:R0:W1:Y:S02]  /*11fa0*/  SHFL.BFLY P3, R163, R165, R158, R157 ;  /* 0x0c00009ea5a37389 */ /* 0x000064000006009d */
[----:B01----:R-:W-:Y:S01]  /*11fb0*/  ENDCOLLECTIVE ;  /* 0x000000000000791b */ /* 0x003fe20003800000 */
.L_x_21061:
[----:B------:R-:W-:Y:S01]  /*11fc0*/  HFMA2.MMA R158, -RZ, RZ, 0, 2.384185791015625e-07 ;  /* 0x00000004ff9e7435 */ /* 0x000fe200000001ff */
[----:B------:R-:W-:-:S05]  /*11fd0*/  MOV R104, R163 ;  /* 0x000000a300687202 */ /* 0x000fca0000000f00 */
[----:B------:R-:W-:-:S04]  /*11fe0*/  FADD.FTZ R160, R159, R104 ;  /* 0x000000689fa07221 */ /* 0x000fc80000010000 */
[----:B------:R-:W-:-:S07]  /*11ff0*/  IMAD.MOV.U32 R165, RZ, RZ, R160 ;  /* 0x000000ffffa57224 */ /* 0x000fce00078e00a0 */
[----:B------:R-:W-:Y:S05]  /*12000*/  WARPSYNC.COLLECTIVE R140, `(.L_x_21062) ;  /* 0x000000008c087348 */ /* 0x000fea0003c00000 */
[----:B------:R0:W1:Y:S02]  /*12010*/  SHFL.BFLY P3, R163, R165, R158, R157 ;  /* 0x0c00009ea5a37389 */ /* 0x000064000006009d */
[----:B01----:R-:W-:Y:S01]  /*12020*/  ENDCOLLECTIVE ;  /* 0x000000000000791b */ /* 0x003fe20003800000 */
.L_x_21062:
[----:B------:R-:W-:Y:S01]  /*12030*/  HFMA2.MMA R158, -RZ, RZ, 0, 4.76837158203125e-07 ;  /* 0x00000008ff9e7435 */ /* 0x000fe200000001ff */
[----:B------:R-:W-:-:S05]  /*12040*/  MOV R161, R163 ;  /* 0x000000a300a17202 */ /* 0x000fca0000000f00 */
[----:B------:R-:W-:-:S04]  /*12050*/  FADD.FTZ R161, R160, R161 ;  /* 0x000000a1a0a17221 */ /* 0x000fc80000010000 */
[----:B------:R-:W-:-:S07]  /*12060*/  IMAD.MOV.U32 R165, RZ, RZ, R161 ;  /* 0x000000ffffa57224 */ /* 0x000fce00078e00a1 */
[----:B------:R-:W-:Y:S05]  /*12070*/  WARPSYNC.COLLECTIVE R140, `(.L_x_21063) ;  /* 0x000000008c087348 */ /* 0x000fea0003c00000 */
[----:B------:R0:W1:Y:S02]  /*12080*/  SHFL.BFLY P3, R163, R165, R158, R157 ;  /* 0x0c00009ea5a37389 */ /* 0x000064000006009d */
[----:B01----:R-:W-:Y:S01]  /*12090*/  ENDCOLLECTIVE ;  /* 0x000000000000791b */ /* 0x003fe20003800000 */
.L_x_21063:
[----:B------:R-:W-:Y:S01]  /*120a0*/  HFMA2.MMA R158, -RZ, RZ, 0, 9.5367431640625e-07 ;  /* 0x00000010ff9e7435 */ /* 0x000fe200000001ff */
[----:B------:R-:W-:-:S05]  /*120b0*/  MOV R104, R163 ;  /* 0x000000a300687202 */ /* 0x000fca0000000f00 */
[----:B------:R-:W-:-:S04]  /*120c0*/  FADD.FTZ R162, R161, R104 ;  /* 0x00000068a1a27221 */ /* 0x000fc80000010000 */
[----:B------:R-:W-:-:S07]  /*120d0*/  IMAD.MOV.U32 R165, RZ, RZ, R162 ;  /* 0x000000ffffa57224 */ /* 0x000fce00078e00a2 */
[----:B------:R-:W-:Y:S05]  /*120e0*/  WARPSYNC.COLLECTIVE R140, `(.L_x_21064) ;  /* 0x000000008c087348 */ /* 0x000fea0003c00000 */
[----:B------:R0:W1:Y:S02]  /*120f0*/  SHFL.BFLY P3, R163, R165, R158, R157 ;  /* 0x0c00009ea5a37389 */ /* 0x000064000006009d */
[----:B01----:R-:W-:Y:S01]  /*12100*/  ENDCOLLECTIVE ;  /* 0x000000000000791b */ /* 0x003fe20003800000 */
.L_x_21064:
[----:B------:R-:W-:Y:S02]  /*12110*/  IMAD.MOV.U32 R158, RZ, RZ, 0x1 ;  /* 0x00000001ff9e7424 */ /* 0x000fe400078e00ff */
        /* <DEDUP_REMOVED lines=82> */
[----:B------:R-:W-:-:S04]  /*12640*/  MOV R140, 0xffffffff ;  /* 0xffffffff008c7802 */ /* 0x000fc80000000f00 */
[----:B------:R-:W-:-:S07]  /*12650*/  MOV R165, R105 ;  /* 0x0000006900a57202 */ /* 0x000fce0000000f00 */
[----:B------:R-:W-:Y:S05]  /*12660*/  WARPSYNC.COLLECTIVE R140, `(.L_x_21065) ;  /* 0x000000008c087348 */ /* 0x000fea0003c00000 */
[----:B------:R0:W1:Y:S02]  /*12670*/  SHFL.BFLY P3, R163, R165, R158, R157 ;  /* 0x0c00009ea5a37389 */ /* 0x000064000006009d */
[----:B01----:R-:W-:Y:S01]  /*12680*/  ENDCOLLECTIVE ;  /* 0x000000000000791b */ /* 0x003fe20003800000 */
.L_x_21065:
[----:B------:R-:W-:Y:S01]  /*12690*/  HFMA2.MMA R158, -RZ, RZ, 0, 1.1920928955078125e-07 ;  /* 0x00000002ff9e7435 */ /* 0x000fe200000001ff */
[----:B------:R-:W-:-:S05]  /*126a0*/  MOV R160, R163 ;  /* 0x000000a300a07202 */ /* 0x000fca0000000f00 */
[----:B------:R-:W-:-:S04]  /*126b0*/  FADD.FTZ R160, R105, R160 ;  /* 0x000000a069a07221 */ /* 0x000fc80000010000 */
[----:B------:R-:W-:-:S07]  /*126c0*/  IMAD.MOV.U32 R165, RZ, RZ, R160 ;  /* 0x000000ffffa57224 */ /* 0x000fce00078e00a0 */
[----:B------:R-:W-:Y:S05]  /*126d0*/  WARPSYNC.COLLECTIVE R140, `(.L_x_21066) ;  /* 0x000000008c087348 */ /* 0x000fea0003c00000 */
[----:B------:R0:W1:Y:S02]  /*126e0*/  SHFL.BFLY P3, R163, R165, R158, R157 ;  /* 0x0c00009ea5a37389 */ /* 0x000064000006009d */
[----:B01----:R-:W-:Y:S01]  /*126f0*/  ENDCOLLECTIVE ;  /* 0x000000000000791b */ /* 0x003fe20003800000 */
.L_x_21066:
[----:B------:R-:W-:Y:S01]  /*12700*/  HFMA2.MMA R158, -RZ, RZ, 0, 2.384185791015625e-07 ;  /* 0x00000004ff9e7435 */ /* 0x000fe200000001ff */
[----:B------:R-:W-:-:S05]  /*12710*/  MOV R159, R163 ;  /* 0x000000a3009f7202 */ /* 0x000fca0000000f00 */
[----:B------:R-:W-:-:S04]  /*12720*/  FADD.FTZ R159, R160, R159 ;  /* 0x0000009fa09f7221 */ /* 0x000fc80000010000 */
[----:B------:R-:W-:-:S07]  /*12730*/  IMAD.MOV.U32 R165, RZ, RZ, R159 ;  /* 0x000000ffffa57224 */ /* 0x000fce00078e009f */
[----:B------:R-:W-:Y:S05]  /*12740*/  WARPSYNC.COLLECTIVE R140, `(.L_x_21067) ;  /* 0x000000008c087348 */ /* 0x000fea0003c00000 */
[----:B------:R0:W1:Y:S02]  /*12750*/  SHFL.BFLY P3, R163, R165, R158, R157 ;  /* 0x0c00009ea5a37389 */ /* 0x000064000006009d */
[----:B01----:R-:W-:Y:S01]  /*12760*/  ENDCOLLECTIVE ;  /* 0x000000000000791b */ /* 0x003fe20003800000 */
.L_x_21067:
[----:B------:R-:W-:Y:S01]  /*12770*/  HFMA2.MMA R158, -RZ, RZ, 0, 4.76837158203125e-07 ;  /* 0x00000008ff9e7435 */ /* 0x000fe200000001ff */
[----:B------:R-:W-:-:S05]  /*12780*/  MOV R162, R163 ;  /* 0x000000a300a27202 */ /* 0x000fca0000000f00 */
[----:B------:R-:W-:-:S04]  /*12790*/  FADD.FTZ R162, R159, R162 ;  /* 0x000000a29fa27221 */ /* 0x000fc80000010000 */
[----:B------:R-:W-:-:S07]  /*127a0*/  IMAD.MOV.U32 R165, RZ, RZ, R162 ;  /* 0x000000ffffa57224 */ /* 0x000fce00078e00a2 */
[----:B------:R-:W-:Y:S05]  /*127b0*/  WARPSYNC.COLLECTIVE R140, `(.L_x_21068) ;  /* 0x000000008c087348 */ /* 0x000fea0003c00000 */
[----:B------:R0:W1:Y:S02]  /*127c0*/  SHFL.BFLY P3, R163, R165, R158, R157 ;  /* 0x0c00009ea5a37389 */ /* 0x000064000006009d */
[----:B01----:R-:W-:Y:S01]  /*127d0*/  ENDCOLLECTIVE ;  /* 0x000000000000791b */ /* 0x003fe20003800000 */
.L_x_21068:
[----:B------:R-:W-:Y:S01]  /*127e0*/  HFMA2.MMA R158, -RZ, RZ, 0, 9.5367431640625e-07 ;  /* 0x00000010ff9e7435 */ /* 0x000fe200000001ff */
[----:B------:R-:W-:-:S05]  /*127f0*/  MOV R161, R163 ;  /* 0x000000a300a17202 */ /* 0x000fca0000000f00 */
[----:B------:R-:W-:-:S04]  /*12800*/  FADD.FTZ R161, R162, R161 ;  /* 0x000000a1a2a17221 */ /* 0x000fc80000010000 */
[----:B------:R-:W-:-:S07]  /*12810*/  IMAD.MOV.U32 R165, RZ, RZ, R161 ;  /* 0x000000ffffa57224 */ /* 0x000fce00078e00a1 */
[----:B------:R-:W-:Y:S05]  /*12820*/  WARPSYNC.COLLECTIVE R140, `(.L_x_21069) ;  /* 0x000000008c087348 */ /* 0x000fea0003c00000 */
[----:B------:R0:W1:Y:S02]  /*12830*/  SHFL.BFLY P3, R163, R165, R158, R157 ;  /* 0x0c00009ea5a37389 */ /* 0x000064000006009d */
[----:B01----:R-:W-:Y:S01]  /*12840*/  ENDCOLLECTIVE ;  /* 0x000000000000791b */ /* 0x003fe20003800000 */
.L_x_21069:
[----:B------:R-:W-:Y:S01]  /*12850*/  MOV R164, R163 ;  /* 0x000000a300a47202 */ /* 0x000fe20000000f00 */
[----:B------:R-:W-:Y:S06]  /*12860*/  BRA `(.L_x_21070) ;  /* 0xffffffe400d47947 */ /* 0x000fec000383ffff */
.L_x_21071:
        /* <DEDUP_REMOVED lines=9> */
.L_x_37251:


//--------------------- .text._ZN10layer_norm13ln_fwd_kernelINS_13Kernel_traitsIf6__halfS2_S2_fjLj5120ELj1ELj1ELj4ELj16ENS_18Kernel_traits_baseILj5120EfS2_S2_S2_fjLj128EEEEELb1ELb1ELb0ELb0EEEvNS_9FwdParamsE --------------------------
	.section	.text._ZN10layer_norm13ln_fwd_kernelINS_13Kernel_traitsIf6__halfS2_S2_fjLj5120ELj1ELj1ELj4ELj16ENS_18Kernel_traits_baseILj5120EfS2_S2_S2_fjLj128EEEEELb1ELb1ELb0ELb0EEEvNS_9FwdParamsE,"ax",@progbits
	.align	128
        .global         _ZN10layer_norm13ln_fwd_kernelINS_13Kernel_traitsIf6__halfS2_S2_fjLj5120ELj1ELj1ELj4ELj16ENS_18Kernel_traits_baseILj5120EfS2_S2_S2_fjLj128EEEEELb1ELb1ELb0ELb0EEEvNS_9FwdParamsE
        .type           _ZN10layer_norm13ln_fwd_kernelINS_13Kernel_traitsIf6__halfS2_S2_fjLj5120ELj1ELj1ELj4ELj16ENS_18Kernel_traits_baseILj5120EfS2_S2_S2_fjLj128EEEEELb1ELb1ELb0ELb0EEEvNS_9FwdParamsE,@function
        .size           _ZN10layer_norm13ln_fwd_kernelINS_13Kernel_traitsIf6__halfS2_S2_fjLj5120ELj1ELj1ELj4ELj16ENS_18Kernel_traits_baseILj5120EfS2_S2_S2_fjLj128EEEEELb1ELb1ELb0ELb0EEEvNS_9FwdParamsE,(.L_x_37252 - _ZN10layer_norm13ln_fwd_kernelINS_13Kernel_traitsIf6__halfS2_S2_fjLj5120ELj1ELj1ELj4ELj16ENS_18Kernel_traits_baseILj5120EfS2_S2_S2_fjLj128EEEEELb1ELb1ELb0ELb0EEEvNS_9FwdParamsE)
        .other          _ZN10layer_norm13ln_fwd_kernelINS_13Kernel_traitsIf6__halfS2_S2_fjLj5120ELj1ELj1ELj4ELj16ENS_18Kernel_traits_baseILj5120EfS2_S2_S2_fjLj128EEEEELb1ELb1ELb0ELb0EEEvNS_9FwdParamsE,@"STO_CUDA_ENTRY STV_DEFAULT"
_ZN10layer_norm13ln_fwd_kernelINS_13Kernel_traitsIf6__halfS2_S2_fjLj5120ELj1ELj1ELj4ELj16ENS_18Kernel_traits_baseILj5120EfS2_S2_S2_fjLj128EEEEELb1ELb1ELb0ELb0EEEvNS_9FwdParamsE:
.text._ZN10layer_norm13ln_fwd_kernelINS_13Kernel_traitsIf6__halfS2_S2_fjLj5120ELj1ELj1ELj4ELj16ENS_18Kernel_traits_baseILj5120EfS2_S2_S2_fjLj128EEEEELb1ELb1ELb0ELb0EEEvNS_9FwdParamsE:
        /* <DEDUP_REMOVED lines=20> */
[----:B------:R-:W-:Y:S01]  /*0140*/  LOP3.LUT R8, R8, 0xfffffff7, RZ, 0xc0, !PT ;  /* 0xfffffff708087812 */ /* 0x000fe200078ec0ff */
[----:B------:R-:W-:Y:S01]  /*0150*/  BSSY B0, `(.L_x_21072) ;  /* 0x000004f000007945 */ /* 0x000fe20003800000 */
[----:B------:R-:W-:Y:S01]  /*0160*/  LEA.HI R20, R163, UR6, RZ, 0x19 ;  /* 0x00000006a3147c11 */ /* 0x000fe2000f8fc8ff */
[----:B----4-:R-:W-:Y:S01]  /*0170*/  VIADD R31, R241, 0xbb67ae85 ;  /* 0xbb67ae85f11f7836 */ /* 0x010fe20000000000 */
[----:B---3--:R-:W-:Y:S01]  /*0180*/  @P0 IADD3 R0, P1, R2, R5, RZ ;  /* 0x0000000502000210 */ /* 0x008fe20007f3e0ff */
[----:B------:R-:W-:-:S03]  /*0190*/  IMAD.WIDE.U32 R4, R162, -0x326172a9, RZ ;  /* 0xcd9e8d57a2047825 */ /* 0x000fc600078e00ff */
[----:B------:R-:W-:-:S04]  /*01a0*/  @P0 IADD3.X R7, RZ, R3, RZ, P1, !PT ;  /* 0x00000003ff070210 */ /* 0x000fc80000ffe4ff */
[--C-:B------:R-:W-:Y:S02]  /*01b0*/  SHF.R.U64 R161, R0, 0x2, R7.reuse ;  /* 0x0000000200a17819 */ /* 0x100fe40000001207 */
[----:B------:R-:W-:-:S03]  /*01c0*/  SHF.R.U32.HI R160, RZ, 0x2, R7 ;  /* 0x00000002ffa07819 */ /* 0x000fc60000011607 */
[----:B------:R-:W-:Y:S01]  /*01d0*/  IMAD.WIDE.U32 R2, R161, -0x2daee0ad, RZ ;  /* 0xd2511f53a1027825 */ /* 0x000fe200078e00ff */
[----:B------:R-:W-:-:S04]  /*01e0*/  LOP3.LUT R6, R5, R160, R240, 0x96, !PT ;  /* 0x000000a005067212 */ /* 0x000fc800078e96f0 */
[----:B------:R-:W-:Y:S01]  /*01f0*/  LOP3.LUT R3, R3, R241, RZ, 0x3c, !PT ;  /* 0x000000f103037212 */ /* 0x000fe200078e3cff */
[----:B------:R-:W-:Y:S01]  /*0200*/  IMAD.WIDE.U32 R6, R6, -0x2daee0ad, RZ ;  /* 0xd2511f5306067825 */ /* 0x000fe200078e00ff */
[----:B------:R-:W-:-:S04]  /*0210*/  IADD3 R30, R240, -0x61c88647, RZ ;  /* 0x9e3779b9f01e7810 */ /* 0x000fc80007ffe0ff */
[----:B------:R-:W-:Y:S01]  /*0220*/  LOP3.LUT R5, R7, R2, R31, 0x96, !PT ;  /* 0x0000000207057212 */ /* 0x000fe200078e961f */
[----:B------:R-:W-:-:S04]  /*0230*/  IMAD.WIDE.U32 R2, R3, -0x326172a9, RZ ;  /* 0xcd9e8d5703027825 */ /* 0x000fc800078e00ff */
[----:B------:R-:W-:Y:S01]  /*0240*/  VIADD R29, R240, 0x3c6ef372 ;  /* 0x3c6ef372f01d7836 */ /* 0x000fe20000000000 */
[----:B------:R-:W-:Y:S01]  /*0250*/  LOP3.LUT R3, R3, R30, R4, 0x96, !PT ;  /* 0x0000001e03037212 */ /* 0x000fe200078e9604 */
[----:B------:R-:W-:-:S05]  /*0260*/  IMAD.WIDE.U32 R4, R5, -0x326172a9, RZ ;  /* 0xcd9e8d5705047825 */ /* 0x000fca00078e00ff */
[----:B------:R-:W-:Y:S02]  /*0270*/  LOP3.LUT R7, R5, R2, R29, 0x96, !PT ;  /* 0x0000000205077212 */ /* 0x000fe400078e961d */
[----:B0-----:R-:W-:-:S04]  /*0280*/  SHF.R.S32.HI R5, RZ, 0x1f, R32 ;  /* 0x0000001fff057819 */ /* 0x001fc80000011420 */
[----:B------:R-:W-:Y:S02]  /*0290*/  LEA.HI R32, R5, R32, RZ, 0x3 ;  /* 0x0000002005207211 */ /* 0x000fe400078f18ff */
[----:B------:R-:W-:-:S04]  /*02a0*/  LOP3.LUT R5, R9, 0x7f, RZ, 0x3c, !PT ;  /* 0x0000007f09057812 */ /* 0x000fc800078e3cff */
[----:B------:R-:W-:-:S04]  /*02b0*/  LEA.HI.SX32 R24, R32, R5, 0x1d ;  /* 0x0000000520187211 */ /* 0x000fc800078feaff */
[C---:B------:R-:W-:Y:S02]  /*02c0*/  LOP3.LUT P6, RZ, R24.reuse, 0xffffff80, RZ, 0xc0, !PT ;  /* 0xffffff8018ff7812 */ /* 0x040fe400078cc0ff */
[C---:B------:R-:W-:Y:S01]  /*02d0*/  ISETP.GE.U32.AND P5, PT, R24.reuse, 0x100, PT ;  /* 0x000001001800780c */ /* 0x040fe20003fa6070 */
[----:B------:R-:W-:Y:S01]  /*02e0*/  IMAD.WIDE.U32 R2, R3, -0x2daee0ad, RZ ;  /* 0xd2511f5303027825 */ /* 0x000fe200078e00ff */
[C---:B------:R-:W-:Y:S02]  /*02f0*/  IADD3 R28, R241.reuse, 0x76cf5d0a, RZ ;  /* 0x76cf5d0af11c7810 */ /* 0x040fe40007ffe0ff */
[----:B------:R-:W-:Y:S01]  /*0300*/  ISETP.GE.U32.AND P4, PT, R24, 0x180, PT ;  /* 0x000001801800780c */ /* 0x000fe20003f86070 */
[----:B------:R-:W-:Y:S01]  /*0310*/  VIADD R27, R241, 0x32370b8f ;  /* 0x32370b8ff11b7836 */ /* 0x000fe20000000000 */
[----:B------:R-:W-:-:S05]  /*0320*/  LOP3.LUT R3, R3, R6, R28, 0x96, !PT ;  /* 0x0000000603037212 */ /* 0x000fca00078e961c */
[----:B------:R-:W-:Y:S01]  /*0330*/  @P6 LOP3.LUT R8, R8, 0x8, RZ, 0xfc, !PT ;  /* 0x0000000808086812 */ /* 0x000fe200078efcff */
[----:B------:R-:W-:-:S03]  /*0340*/  IMAD.WIDE.U32 R6, R7, -0x2daee0ad, RZ ;  /* 0xd2511f5307067825 */ /* 0x000fc600078e00ff */
[----:B------:R-:W-:-:S04]  /*0350*/  LOP3.LUT R8, R8, 0xfffffeff, RZ, 0xc0, !PT ;  /* 0xfffffeff08087812 */ /* 0x000fc800078ec0ff */
[----:B------:R-:W-:Y:S02]  /*0360*/  @P5 LOP3.LUT R8, R8, 0x100, RZ, 0xfc, !PT ;  /* 0x0000010008085812 */ /* 0x000fe400078efcff */
[----:B------:R-:W-:Y:S01]  /*0370*/  LOP3.LUT R10, R7, R2, R27, 0x96, !PT ;  /* 0x00000002070a7212 */ /* 0x000fe200078e961b */
[----:B------:R-:W-:Y:S01]  /*0380*/  IMAD.WIDE.U32 R2, R3, -0x326172a9, RZ ;  /* 0xcd9e8d5703027825 */ /* 0x000fe200078e00ff */
[----:B------:R-:W-:Y:S02]  /*0390*/  ISETP.GE.U32.AND P3, PT, R24, 0x200, PT ;  /* 0x000002001800780c */ /* 0x000fe40003f66070 */
[----:B------:R-:W-:Y:S02]  /*03a0*/  LOP3.LUT R8, R8, 0xffffff7f, RZ, 0xc0, !PT ;  /* 0xffffff7f08087812 */ /* 0x000fe400078ec0ff */
[----:B------:R-:W-:Y:S01]  /*03b0*/  IADD3 R26, R240, -0x255992d5, RZ ;  /* 0xdaa66d2bf01a7810 */ /* 0x000fe20007ffe0ff */
[----:B------:R-:W-:Y:S01]  /*03c0*/  IMAD.WIDE.U32 R10, R10, -0x326172a9, RZ ;  /* 0xcd9e8d570a0a7825 */ /* 0x000fe200078e00ff */
[----:B------:R-:W-:-:S02]  /*03d0*/  @P4 LOP3.LUT R8, R8, 0x80, RZ, 0xfc, !PT ;  /* 0x0000008008084812 */ /* 0x000fc400078efcff */
[----:B------:R-:W-:Y:S01]  /*03e0*/  LOP3.LUT R3, R3, R4, R26, 0x96, !PT ;  /* 0x0000000403037212 */ /* 0x000fe200078e961a */
[----:B------:R-:W-:Y:S01]  /*03f0*/  VIADD R25, R240, 0x78dde6e4 ;  /* 0x78dde6e4f0197836 */ /* 0x000fe20000000000 */
[----:B------:R-:W-:Y:S02]  /*0400*/  ISETP.GE.U32.AND P2, PT, R24, 0x280, PT ;  /* 0x000002801800780c */ /* 0x000fe40003f46070 */
[----:B------:R-:W-:Y:S02]  /*0410*/  LOP3.LUT R8, R8, 0xffffffbf, RZ, 0xc0, !PT ;  /* 0xffffffbf08087812 */ /* 0x000fe400078ec0ff */
[----:B------:R-:W-:Y:S01]  /*0420*/  LOP3.LUT R12, R11, R2, R25, 0x96, !PT ;  /* 0x000000020b0c7212 */ /* 0x000fe200078e9619 */
[----:B------:R-:W-:Y:S01]  /*0430*/  IMAD.WIDE.U32 R2, R3, -0x2daee0ad, RZ ;  /* 0xd2511f5303027825 */ /* 0x000fe200078e00ff */
[C---:B------:R-:W-:Y:S02]  /*0440*/  IADD3 R23, R241.reuse, -0x126145ec, RZ ;  /* 0xed9eba14f1177810 */ /* 0x040fe40007ffe0ff */
[----:B------:R-:W-:Y:S01]  /*0450*/  @P3 LOP3.LUT R8, R8, 0x40, RZ, 0xfc, !PT ;  /* 0x0000004008083812 */ /* 0x000fe200078efcff */
[----:B------:R-:W-:Y:S01]  /*0460*/  VIADD R22, R241, 0xa9066899 ;  /* 0xa9066899f1167836 */ /* 0x000fe20000000000 */
[----:B------:R-:W-:Y:S01]  /*0470*/  LOP3.LUT R14, R3, R6, R23, 0x96, !PT ;  /* 0x00000006030e7212 */ /* 0x000fe200078e9617 */
[----:B------:R-:W-:Y:S01]  /*0480*/  IMAD.WIDE.U32 R12, R12, -0x2daee0ad, RZ ;  /* 0xd2511f530c0c7825 */ /* 0x000fe200078e00ff */
[----:B------:R-:W-:-:S02]  /*0490*/  LOP3.LUT R8, R8, 0xffffffdf, RZ, 0xc0, !PT ;  /* 0xffffffdf08087812 */ /* 0x000fc400078ec0ff */
[----:B------:R-:W-:Y:S01]  /*04a0*/  IADD3 R21, R240, 0x1715609d, RZ ;  /* 0x1715609df0157810 */ /* 0x000fe20007ffe0ff */
[----:B------:R-:W-:Y:S01]  /*04b0*/  IMAD.WIDE.U32 R14, R14, -0x326172a9, RZ ;  /* 0xcd9e8d570e0e7825 */ /* 0x000fe200078e00ff */
[----:B------:R-:W-:Y:S02]  /*04c0*/  LOP3.LUT R16, R13, R2, R22, 0x96, !PT ;  /* 0x000000020d107212 */ /* 0x000fe400078e9616 */
        /* <DEDUP_REMOVED lines=23> */
.L_x_21073:
[----:B------:R-:W-:Y:S05]  /*0640*/  BSYNC B0 ;  /* 0x0000000000007941 */ /* 0x000fea0003800000 */
.L_x_21072:
        /* <DEDUP_REMOVED lines=23> */
.L_x_21075:
[----:B------:R-:W-:Y:S05]  /*07c0*/  BSYNC B0 ;  /* 0x0000000000007941 */ /* 0x000fea0003800000 */
.L_x_21074:
        /* <DEDUP_REMOVED lines=23> */
.L_x_21077:
[----:B------:R-:W-:Y:S05]  /*0940*/  BSYNC B0 ;  /* 0x0000000000007941 */ /* 0x000fea0003800000 */
.L_x_21076:
        /* <DEDUP_REMOVED lines=23> */
.L_x_21079:
[----:B------:R-:W-:Y:S05]  /*0ac0*/  BSYNC B0 ;  /* 0x0000000000007941 */ /* 0x000fea0003800000 */
.L_x_21078:
        /* <DEDUP_REMOVED lines=22> */
.L_x_21081:
[----:B------:R-:W-:Y:S05]  /*0c30*/  BSYNC B0 ;  /* 0x0000000000007941 */ /* 0x000fea0003800000 */
.L_x_21080:
[----:B------:R-:W-:Y:S01]  /*0c40*/  ULDC UR6, c[0x0][0x214] ;  /* 0x0000850000067ab9 */ /* 0x000fe20000000800 */
[----:B01234-:R-:W-:Y:S01]  /*0c50*/  LOP3.LUT R2, R15, R10, R21, 0x96, !PT ;  /* 0x0000000a0f027212 */ /* 0x01ffe200078e9615 */
[----:B------:R-:W-:Y:S01]  /*0c60*/  VIADD R18, R240, 0xb54cda56 ;  /* 0xb54cda56f0127836 */ /* 0x000fe20000000000 */
[----:B------:R-:W-:Y:S01]  /*0c70*/  ISETP.GE.AND P0, PT, R20, UR6, PT ;  /* 0x0000000614007c0c */ /* 0x000fe2000bf06270 */
[----:B------:R-:W-:Y:S01]  /*0c80*/  IMAD.WIDE.U32 R4, R16, -0x326172a9, RZ ;  /* 0xcd9e8d5710047825 */ /* 0x000fe200078e00ff */
[C---:B------:R-:W-:Y:S02]  /*0c90*/  IADD3 R19, R241.reuse, 0x646e171e, RZ ;  /* 0x646e171ef1137810 */ /* 0x040fe40007ffe0ff */
[----:B------:R-:W-:Y:S01]  /*0ca0*/  IADD3 R17, R241, 0x1fd5c5a3, RZ ;  /* 0x1fd5c5a3f1117810 */ /* 0x000fe20007ffe0ff */
[----:B------:R-:W-:Y:S01]  /*0cb0*/  IMAD.WIDE.U32 R2, R2, -0x2daee0ad, RZ ;  /* 0xd2511f5302027825 */ /* 0x000fe200078e00ff */
[----:B------:R-:W-:-:S03]  /*0cc0*/  LOP3.LUT R6, R5, R14, R18, 0x96, !PT ;  /* 0x0000000e05067212 */ /* 0x000fc600078e9612 */
[----:B------:R-:W-:Y:S01]  /*0cd0*/  VIADD R16, R240, 0x5384540f ;  /* 0x5384540ff0107836 */ /* 0x000fe20000000000 */
[----:B------:R-:W-:Y:S01]  /*0ce0*/  LOP3.LUT R10, R3, R12, R19, 0x96, !PT ;  /* 0x0000000c030a7212 */ /* 0x000fe200078e9613 */
[----:B------:R-:W-:Y:S02]  /*0cf0*/  IMAD.WIDE.U32 R6, R6, -0x2daee0ad, RZ ;  /* 0xd2511f5306067825 */ /* 0x000fe400078e00ff */
[----:B------:R-:W-:Y:S05]  /*0d00*/  @P0 EXIT ;  /* 0x000000000000094d */ /* 0x000fea0003800000 */
[----:B------:R-:W-:Y:S01]  /*0d10*/  SHF.R.S32.HI R32, RZ, 0x3, R32 ;  /* 0x00000003ff207819 */ /* 0x000fe20000011420 */
[----:B------:R-:W-:Y:S01]  /*0d20*/  IMAD.WIDE.U32 R10, R10, -0x326172a9, RZ ;  /* 0xcd9e8d570a0a7825 */ /* 0x000fe200078e00ff */
[----:B------:R-:W-:Y:S01]  /*0d30*/  LOP3.LUT R12, R163, 0x60, RZ, 0xc0, !PT ;  /* 0x00000060a30c7812 */ /* 0x000fe200078ec0ff */
[----:B------:R-:W-:Y:S01]  /*0d40*/  ULDC.64 UR6, c[0x0][0x270] ;  /* 0x00009c0000067ab9 */ /* 0x000fe20000000a00 */
[----:B------:R-:W-:Y:S01]  /*0d50*/  LOP3.LUT R3, R32, 0x7f, RZ, 0xc0, !PT ;  /* 0x0000007f20037812 */ /* 0x000fe200078ec0ff */
[----:B------:R-:W-:Y:S01]  /*0d60*/  VIADD R15, R241, 0xdb3d7428 ;  /* 0xdb3d7428f10f7836 */ /* 0x000fe20000000000 */
[----:B------:R-:W-:Y:S01]  /*0d70*/  LOP3.LUT R11, R11, R4, R16, 0x96, !PT ;  /* 0x000000040b0b7212 */ /* 0x000fe200078e9610 */
[----:B------:R-:W-:Y:S01]  /*0d80*/  VIADD R13, R241, 0x96a522ad ;  /* 0x96a522adf10d7836 */ /* 0x000fe20000000000 */
[----:B------:R-:W-:Y:S01]  /*0d90*/  SHF.L.U32 R5, R163, 0x5, RZ ;  /* 0x00000005a3057819 */ /* 0x000fe200000006ff */
[----:B------:R-:W-:Y:S01]  /*0da0*/  HFMA2.MMA R166, -RZ, RZ, 0, 5.9604644775390625e-08 ;  /* 0x00000001ffa67435 */ /* 0x000fe200000001ff */
[----:B------:R-:W-:Y:S01]  /*0db0*/  VIADDMNMX R12, R3, -R12, RZ, !PT ;  /* 0x8000000c030c7246 */ /* 0x000fe200078001ff */
[----:B------:R-:W-:Y:S01]  /*0dc0*/  ULDC UR13, c[0x0][0x218] ;  /* 0x00008600000d7ab9 */ /* 0x000fe20000000800 */
[----:B------:R-:W-:Y:S01]  /*0dd0*/  SHF.R.U32.HI R32, RZ, 0x2, R32 ;  /* 0x00000002ff207819 */ /* 0x000fe20000011620 */
[----:B------:R-:W-:Y:S01]  /*0de0*/  ULDC UR12, c[0x0][0x290] ;  /* 0x0000a400000c7ab9 */ /* 0x000fe20000000800 */
[----:B------:R-:W-:Y:S01]  /*0df0*/  LOP3.LUT R7, R7, R2, R17, 0x96, !PT ;  /* 0x0000000207077212 */ /* 0x000fe200078e9611 */
[----:B------:R-:W-:Y:S01]  /*0e00*/  IMAD.HI.U32 R2, R11, -0x2daee0ad, RZ ;  /* 0xd2511f530b027827 */ /* 0x000fe200078e00ff */
[----:B------:R-:W-:Y:S01]  /*0e10*/  LOP3.LUT R14, R5, 0x3e0, RZ, 0xc0, !PT ;  /* 0x000003e0050e7812 */ /* 0x000fe200078ec0ff */
[----:B------:R-:W-:Y:S01]  /*0e20*/  ULDC.64 UR8, c[0x0][0x238] ;  /* 0x00008e0000087ab9 */ /* 0x000fe20000000a00 */
[----:B------:R-:W-:Y:S01]  /*0e30*/  LOP3.LUT R5, R32, 0x3fffffe0, RZ, 0xc0, !PT ;  /* 0x3fffffe020057812 */ /* 0x000fe200078ec0ff */
[----:B------:R-:W-:Y:S01]  /*0e40*/  IMAD R11, R11, -0x2daee0ad, RZ ;  /* 0xd2511f530b0b7824 */ /* 0x000fe200078e02ff */
[----:B------:R-:W-:Y:S01]  /*0e50*/  VIMNMX R12, R12, 0x20, PT ;  /* 0x000000200c0c7848 */ /* 0x000fe20003fe0100 */
[----:B------:R-:W-:Y:S01]  /*0e60*/  ULDC.64 UR10, c[0x0][0x240] ;  /* 0x00009000000a7ab9 */ /* 0x000fe20000000a00 */
[----:B------:R-:W-:Y:S01]  /*0e70*/  ISETP.NE.U32.AND P0, PT, RZ, UR6, PT ;  /* 0x00000006ff007c0c */ /* 0x000fe2000bf05070 */
[----:B------:R-:W-:Y:S01]  /*0e80*/  ULDC.U8 UR6, c[0x0][0x2a0] ;  /* 0x0000a80000067ab9 */ /* 0x000fe20000000000 */
[----:B------:R-:W-:Y:S01]  /*0e90*/  LOP3.LUT R33, R2, R6, R15, 0x96, !PT ;  /* 0x0000000602217212 */ /* 0x000fe200078e960f */
[----:B------:R-:W-:Y:S01]  /*0ea0*/  IMAD.IADD R2, R12, 0x1, R5 ;  /* 0x000000010c027824 */ /* 0x000fe200078e0205 */
[----:B------:R-:W-:Y:S01]  /*0eb0*/  ISETP.NE.AND.EX P0, PT, RZ, UR7, PT, P0 ;  /* 0x00000007ff007c0c */ /* 0x000fe2000bf05300 */
[----:B------:R-:W-:Y:S01]  /*0ec0*/  IMAD.MOV.U32 R6, RZ, RZ, RZ ;  /* 0x000000ffff067224 */ /* 0x000fe200078e00ff */
[----:B------:R-:W-:Y:S01]  /*0ed0*/  VIADDMNMX R4, R3, -R14, RZ, !PT ;  /* 0x8000000e03047246 */ /* 0x000fe200078001ff */
[----:B------:R-:W-:Y:S01]  /*0ee0*/  IMAD.HI.U32 R3, R7, -0x326172a9, RZ ;  /* 0xcd9e8d5707037827 */ /* 0x000fe200078e00ff */
[----:B------:R-:W-:Y:S01]  /*0ef0*/  IADD3 R14, R240, -0xe443238, RZ ;  /* 0xf1bbcdc8f00e7810 */ /* 0x000fe20007ffe0ff */
[----:B------:R-:W-:Y:S01]  /*0f00*/  ULDC.64 UR14, c[0x0][0x210] ;  /* 0x00008400000e7ab9 */ /* 0x000fe20000000a00 */
[----:B------:R-:W-:Y:S01]  /*0f10*/  LOP3.LUT R8, R8, 0xffffffef, RZ, 0xc0, !PT ;  /* 0xffffffef08087812 */ /* 0x000fe200078ec0ff */
[----:B------:R-:W-:Y:S01]  /*0f20*/  IMAD.SHL.U32 R2, R2, 0x8, RZ ;  /* 0x0000000802027824 */ /* 0x000fe200078e00ff */
[----:B------:R-:W-:Y:S01]  /*0f30*/  LOP3.LUT R32, R3, R10, R14, 0x96, !PT ;  /* 0x0000000a03207212 */ /* 0x000fe200078e960e */
[----:B------:R-:W-:Y:S01]  /*0f40*/  IMAD R10, R7, -0x326172a9, RZ ;  /* 0xcd9e8d57070a7824 */ /* 0x000fe200078e02ff */
[----:B------:R-:W-:Y:S01]  /*0f50*/  VIMNMX R4, R4, 0x20, PT ;  /* 0x0000002004047848 */ /* 0x000fe20003fe0100 */
[----:B------:R-:W-:Y:S01]  /*0f60*/  IMAD.HI.U32 R3, R33, -0x326172a9, RZ ;  /* 0xcd9e8d5721037827 */ /* 0x000fe200078e00ff */
[----:B------:R-:W-:-:S02]  /*0f70*/  I2FP.F32.U32 R7, R2 ;  /* 0x0000000200077245 */ /* 0x000fc40000201000 */
[----:B------:R-:W-:Y:S01]  /*0f80*/  @P0 LOP3.LUT R8, R8, 0x10, RZ, 0xfc, !PT ;  /* 0x0000001008080812 */ /* 0x000fe200078efcff */
[----:B------:R-:W-:Y:S01]  /*0f90*/  IMAD R2, R33, -0x326172a9, RZ ;  /* 0xcd9e8d5721027824 */ /* 0x000fe200078e02ff */
[----:B------:R-:W-:Y:S01]  /*0fa0*/  ISETP.NE.AND P0, PT, RZ, UR6, PT ;  /* 0x00000006ff007c0c */ /* 0x000fe2000bf05270 */
[----:B------:R-:W-:Y:S01]  /*0fb0*/  ULDC.64 UR6, c[0x0][0x230] ;  /* 0x00008c0000067ab9 */ /* 0x000fe20000000a00 */
[----:B------:R-:W0:Y:S01]  /*0fc0*/  MUFU.RCP R7, R7 ;  /* 0x0000000700077308 */ /* 0x000e220000001000 */
[----:B------:R-:W-:Y:S01]  /*0fd0*/  IADD3 R5, R5, R4, RZ ;  /* 0x0000000405057210 */ /* 0x000fe20007ffe0ff */
[----:B------:R-:W-:Y:S01]  /*0fe0*/  IMAD.HI.U32 R4, R32, -0x2daee0ad, RZ ;  /* 0xd2511f5320047827 */ /* 0x000fe200078e00ff */
[----:B------:R-:W-:Y:S02]  /*0ff0*/  IADD3 R12, R240, -0x700cb87f, RZ ;  /* 0x8ff34781f00c7810 */ /* 0x000fe40007ffe0ff */
[----:B------:R-:W-:Y:S02]  /*1000*/  LOP3.LUT R8, R8, 0xfffffdff, RZ, 0xc0, !PT ;  /* 0xfffffdff08087812 */ /* 0x000fe400078ec0ff */
[----:B------:R-:W-:Y:S01]  /*1010*/  LOP3.LUT R11, R4, R11, R13, 0x96, !PT ;  /* 0x0000000b040b7212 */ /* 0x000fe200078e960d */
[----:B------:R-:W-:Y:S01]  /*1020*/  IMAD R4, R32, -0x2daee0ad, RZ ;  /* 0xd2511f5320047824 */ /* 0x000fe200078e02ff */
[----:B------:R-:W-:-:S02]  /*1030*/  LOP3.LUT R9, R0, 0x3, RZ, 0xc0, !PT ;  /* 0x0000000300097812 */ /* 0x000fc400078ec0ff */
[----:B------:R-:W-:Y:S02]  /*1040*/  LOP3.LUT R10, R3, R10, R12, 0x96, !PT ;  /* 0x0000000a030a7212 */ /* 0x000fe400078e960c */
[----:B------:R-:W-:Y:S02]  /*1050*/  @P0 LOP3.LUT R8, R8, 0x200, RZ, 0xfc, !PT ;  /* 0x0000020008080812 */ /* 0x000fe400078efcff */
[----:B------:R-:W-:-:S07]  /*1060*/  SHF.L.U32 R0, R5, 0x3, RZ ;  /* 0x0000000305007819 */ /* 0x000fce00000006ff */
.L_x_21383:
        /* <DEDUP_REMOVED lines=35> */
.L_x_21085:
[----:B------:R-:W-:-:S07]  /*12a0*/  IMAD.MOV.U32 R174, RZ, RZ, R2 ;  /* 0x000000ffffae7224 */ /* 0x000fce00078e0002 */
.L_x_21086:
[----:B------:R-:W-:Y:S05]  /*12b0*/  BSYNC B1 ;  /* 0x0000000000017941 */ /* 0x000fea0003800000 */
.L_x_21084:
        /* <DEDUP_REMOVED lines=16> */
.L_x_21090:
[----:B------:R-:W-:Y:S05]  /*13c0*/  BSYNC B2 ;  /* 0x0000000000027941 */ /* 0x000fea0003800000 */
.L_x_21089:
        /* <DEDUP_REMOVED lines=43> */
.L_x_21088:
[----:B------:R-:W-:Y:S05]  /*1680*/  BSYNC B1 ;  /* 0x0000000000017941 */ /* 0x000fea0003800000 */
.L_x_21087:
        /* <DEDUP_REMOVED lines=27> */
.L_x_21092:
[----:B------:R-:W-:-:S07]  /*1840*/  MOV R9, R2 ;  /* 0x0000000200097202 */ /* 0x000fce0000000f00 */
.L_x_21093:
[----:B------:R-:W-:Y:S05]  /*1850*/  BSYNC B1 ;  /* 0x0000000000017941 */ /* 0x000fea0003800000 */
.L_x_21091:
        /* <DEDUP_REMOVED lines=16> */
.L_x_21097:
[----:B------:R-:W-:Y:S05]  /*1960*/  BSYNC B2 ;  /* 0x0000000000027941 */ /* 0x000fea0003800000 */
.L_x_21096:
        /* <DEDUP_REMOVED lines=44> */
.L_x_21095:
[----:B------:R-:W-:Y:S05]  /*1c30*/  BSYNC B1 ;  /* 0x0000000000017941 */ /* 0x000fea0003800000 */
.L_x_21094:
        /* <DEDUP_REMOVED lines=24> */
.L_x_21099:
[----:B------:R-:W-:-:S07]  /*1dc0*/  IMAD.MOV.U32 R9, RZ, RZ, R2 ;  /* 0x000000ffff097224 */ /* 0x000fce00078e0002 */
.L_x_21100:
[----:B------:R-:W-:Y:S05]  /*1dd0*/  BSYNC B1 ;  /* 0x0000000000017941 */ /* 0x000fea0003800000 */
.L_x_21098:
        /* <DEDUP_REMOVED lines=16> */
.L_x_21104:
[----:B------:R-:W-:Y:S05]  /*1ee0*/  BSYNC B2 ;  /* 0x0000000000027941 */ /* 0x000fea0003800000 */
.L_x_21103:
        /* <DEDUP_REMOVED lines=44> */
.L_x_21102:
[----:B------:R-:W-:Y:S05]  /*21b0*/  BSYNC B1 ;  /* 0x0000000000017941 */ /* 0x000fea0003800000 */
.L_x_21101:
        /* <DEDUP_REMOVED lines=22> */
.L_x_21106:
[----:B------:R-:W-:-:S07]  /*2320*/  MOV R9, R2 ;  /* 0x0000000200097202 */ /* 0x000fce0000000f00 */
.L_x_21107:
[----:B------:R-:W-:Y:S05]  /*2330*/  BSYNC B1 ;  /* 0x0000000000017941 */ /* 0x000fea0003800000 */
.L_x_21105:
        /* <DEDUP_REMOVED lines=16> */
.L_x_21111:
[----:B------:R-:W-:Y:S05]  /*2440*/  BSYNC B2 ;  /* 0x0000000000027941 */ /* 0x000fea0003800000 */
.L_x_21110:
        /* <DEDUP_REMOVED lines=44> */
.L_x_21109:
[----:B------:R-:W-:Y:S05]  /*2710*/  BSYNC B1 ;  /* 0x0000000000017941 */ /* 0x000fea0003800000 */
.L_x_21108:
        /* <DEDUP_REMOVED lines=22> */
.L_x_21113:
[----:B------:R-:W-:-:S07]  /*2880*/  IMAD.MOV.U32 R9, RZ, RZ, R2 ;  /* 0x000000ffff097224 */ /* 0x000fce00078e0002 */
.L_x_21114:
[----:B------:R-:W-:Y:S05]  /*2890*/  BSYNC B1 ;  /* 0x0000000000017941 */ /* 0x000fea0003800000 */
.L_x_21112:
        /* <DEDUP_REMOVED lines=16> */
.L_x_21118:
[----:B------:R-:W-:Y:S05]  /*29a0*/  BSYNC B2 ;  /* 0x0000000000027941 */ /* 0x000fea0003800000 */
.L_x_21117:
        /* <DEDUP_REMOVED lines=44> */
.L_x_21116:
[----:B------:R-:W-:Y:S05]  /*2c70*/  BSYNC B1 ;  /* 0x0000000000017941 */ /* 0x000fea0003800000 */
.L_x_21115:
        /* <DEDUP_REMOVED lines=22> */
.L_x_21120:
[----:B------:R-:W-:-:S07]  /*2de0*/  MOV R9, R2 ;  /* 0x0000000200097202 */ /* 0x000fce0000000f00 */
.L_x_21121:
[----:B------:R-:W-:Y:S05]  /*2df0*/  BSYNC B1 ;  /* 0x0000000000017941 */ /* 0x000fea0003800000 */
.L_x_21119:
        /* <DEDUP_REMOVED lines=16> */
.L_x_21125:
[----:B------:R-:W-:Y:S05]  /*2f00*/  BSYNC B2 ;  /* 0x0000000000027941 */ /* 0x000fea0003800000 */
.L_x_21124:
        /* <DEDUP_REMOVED lines=44> */
.L_x_21123:
[----:B------:R-:W-:Y:S05]  /*31d0*/  BSYNC B1 ;  /* 0x0000000000017941 */ /* 0x000fea0003800000 */
.L_x_21122:
        /* <DEDUP_REMOVED lines=22> */
.L_x_21127:
[----:B------:R-:W-:-:S07]  /*3340*/  IMAD.MOV.U32 R9, RZ, RZ, R2 ;  /* 0x000000ffff097224 */ /* 0x000fce00078e0002 */
.L_x_21128:
[----:B------:R-:W-:Y:S05]  /*3350*/  BSYNC B1 ;  /* 0x0000000000017941 */ /* 0x000fea0003800000 */
.L_x_21126:
        /* <DEDUP_REMOVED lines=16> */
.L_x_21132:
[----:B------:R-:W-:Y:S05]  /*3460*/  BSYNC B2 ;  /* 0x0000000000027941 */ /* 0x000fea0003800000 */
.L_x_21131:
        /* <DEDUP_REMOVED lines=44> */
.L_x_21130:
[----:B------:R-:W-:Y:S05]  /*3730*/  BSYNC B1 ;  /* 0x0000000000017941 */ /* 0x000fea0003800000 */
.L_x_21129:
        /* <DEDUP_REMOVED lines=22> */
.L_x_21134:
[----:B------:R-:W-:-:S07]  /*38a0*/  MOV R158, R2 ;  /* 0x00000002009e7202 */ /* 0x000fce0000000f00 */
.L_x_21135:
[----:B------:R-:W-:Y:S05]  /*38b0*/  BSYNC B1 ;  /* 0x0000000000017941 */ /* 0x000fea0003800000 */
.L_x_21133:
        /* <DEDUP_REMOVED lines=18> */
.L_x_21139:
[----:B------:R-:W-:Y:S05]  /*39e0*/  BSYNC B2 ;  /* 0x0000000000027941 */ /* 0x000fea0003800000 */
.L_x_21138:
        /* <DEDUP_REMOVED lines=44> */
.L_x_21137:
[----:B------:R-:W-:Y:S05]  /*3cb0*/  BSYNC B1 ;  /* 0x0000000000017941 */ /* 0x000fea0003800000 */
.L_x_21136:
        /* <DEDUP_REMOVED lines=10> */
[----:B------:R-:W-:Y:S01]  /*3d60*/  FSETP.GTU.FTZ.AND P4, PT, R157, R172, PT ;  /* 0x000000ac9d00720b */ /* 0x000fe20003f9c000 */
[----:B------:R-:W-:Y:S01]  /*3d70*/  VIADD R170, R164, 0x80 ;  /* 0x00000080a4aa7836 */ /* 0x000fe20000000000 */
[----:B------:R-:W-:Y:S01]  /*3d80*/  SEL R246, RZ, 0x1, P5 ;  /* 0x00000001fff67807 */ /* 0x000fe20002800000 */
[----:B------:R-:W-:Y:S01]  /*3d90*/  IMAD.WIDE.U32 R248, R248, 0x10000, RZ ;  /* 0x00010000f8f87825 */ /* 0x000fe200078e00ff */
[----:B------:R-:W-:-:S02]  /*3da0*/  FSEL R156, R159, RZ, !P4 ;  /* 0x000000ff9f9c7208 */ /* 0x000fc40006000000 */
[----:B------:R-:W-:Y:S01]  /*3db0*/  LOP3.LUT P6, RZ, R8, 0x4, RZ, 0xc0, !PT ;  /* 0x0000000408ff7812 */ /* 0x000fe200078cc0ff */
[----:B------:R-:W-:Y:S01]  /*3dc0*/  IMAD.WIDE.U32 R246, R246, 0x100, RZ ;  /* 0x00000100f6f67825 */ /* 0x000fe200078e00ff */
[----:B------:R-:W-:-:S03]  /*3dd0*/  SEL R159, RZ, 0x1, P3 ;  /* 0x00000001ff9f7807 */ /* 0x000fc60001800000 */
[----:B------:R-:W-:Y:S01]  /*3de0*/  FMUL.FTZ R231, R135, R156 ;  /* 0x0000009c87e77220 */ /* 0x000fe20000410000 */
[----:B------:R-:W-:Y:S02]  /*3df0*/  SEL R156, RZ, 0x1, P2 ;  /* 0x00000001ff9c7807 */ /* 0x000fe40001000000 */
[----:B------:R-:W-:Y:S01]  /*3e00*/  SEL R251, RZ, 0x1, P6 ;  /* 0x00000001fffb7807 */ /* 0x000fe20003000000 */
[----:B------:R-:W-:Y:S01]  /*3e10*/  @P0 FADD.FTZ R231, R158, R231 ;  /* 0x000000e79ee70221 */ /* 0x000fe20000010000 */
[----:B------:R-:W-:Y:S01]  /*3e20*/  SEL R158, RZ, 0x1000000, P4 ;  /* 0x01000000ff9e7807 */ /* 0x000fe20002000000 */
[----:B------:R-:W-:Y:S01]  /*3e30*/  IMAD.WIDE.U32 R156, R156, 0x1000000, RZ ;  /* 0x010000009c9c7825 */ /* 0x000fe200078e00ff */
[----:B------:R-:W-:Y:S02]  /*3e40*/  LEA R244, P0, R164, UR8, 0x4 ;  /* 0x00000008a4f47c11 */ /* 0x000fe4000f8020ff */
[----:B------:R-:W-:Y:S02]  /*3e50*/  LOP3.LUT R158, R176, R158, R178, 0xfe, !PT ;  /* 0x0000009eb09e7212 */ /* 0x000fe400078efeb2 */
[----:B------:R-:W-:-:S02]  /*3e60*/  LEA.HI.X R245, R164, UR9, RZ, 0x4, P0 ;  /* 0x00000009a4f57c11 */ /* 0x000fc400080f24ff */
[----:B------:R-:W-:Y:S02]  /*3e70*/  LOP3.LUT R246, R246, R156, R248, 0xfe, !PT ;  /* 0x0000009cf6f67212 */ /* 0x000fe400078efef8 */
[----:B------:R-:W-:Y:S02]  /*3e80*/  LEA R242, P0, R164, UR10, 0x3 ;  /* 0x0000000aa4f27c11 */ /* 0x000fe4000f8018ff */
        /* <DEDUP_REMOVED lines=10> */
.L_x_21083:
[----:B------:R-:W-:Y:S05]  /*3f30*/  BSYNC B0 ;  /* 0x0000000000007941 */ /* 0x000fea0003800000 */
.L_x_21082:
        /* <DEDUP_REMOVED lines=23> */
.L_x_21143:
[----:B------:R-:W-:-:S07]  /*40b0*/  MOV R178, R2 ;  /* 0x0000000200b27202 */ /* 0x000fce0000000f00 */
.L_x_21144:
[----:B------:R-:W-:Y:S05]  /*40c0*/  BSYNC B1 ;  /* 0x0000000000017941 */ /* 0x000fea0003800000 */
.L_x_21142:
        /* <DEDUP_REMOVED lines=16> */
.L_x_21148:
[----:B------:R-:W-:Y:S05]  /*41d0*/  BSYNC B2 ;  /* 0x0000000000027941 */ /* 0x000fea0003800000 */
.L_x_21147:
        /* <DEDUP_REMOVED lines=43> */
.L_x_21146:
[----:B------:R-:W-:Y:S05]  /*4490*/  BSYNC B1 ;  /* 0x0000000000017941 */ /* 0x000fea0003800000 */
.L_x_21145:
[----:B------:R-:W1:Y:S01]  /*44a0*/  LDC R174, c[0x0][0x294] ;  /* 0x0000a500ffae7b82 */ /* 0x000e620000000800 */
[----:B------:R-:W-:Y:S01]  /*44b0*/  HFMA2.MMA R176, -RZ, RZ, 0.1171875, 0 ;  /* 0x2f800000ffb07435 */ /* 0x000fe200000001ff */
[----:B------:R-:W-:Y:S01]  /*44c0*/  I2FP.F32.U32 R3, R178 ;  /* 0x000000b200037245 */ /* 0x000fe20000201000 */
[----:B-----5:R-:W-:Y:S01]  /*44d0*/  HADD2.F32 R9, -RZ, R156.H0_H0 ;  /* 0x2000009cff097230 */ /* 0x020fe20000004100 */
[----:B------:R-:W-:Y:S01]  /*44e0*/  LOP3.LUT R8, R8, 0xfffffffb, RZ, 0xc0, !PT ;  /* 0xfffffffb08087812 */ /* 0x000fe200078ec0ff */
[----:B------:R-:W-:Y:S01]  /*44f0*/  @P0 HADD2.F32 R178, -RZ, R32.H0_H0 ;  /* 0x20000020ffb20230 */ /* 0x000fe20000004100 */
[----:B------:R-:W-:Y:S01]  /*4500*/  BSSY B1, `(.L_x_21149) ;  /* 0x0000016000017945 */ /* 0x000fe20003800000 */
[----:B------:R-:W-:Y:S01]  /*4510*/  VIADD R180, R177, 0x1 ;  /* 0x00000001b1b47836 */ /* 0x000fe20000000000 */
[----:B------:R-:W2:Y:S01]  /*4520*/  LDC R172, c[0x0][0x298] ;  /* 0x0000a600ffac7b82 */ /* 0x000ea20000000800 */
[----:B------:R-:W-:Y:S02]  /*4530*/  FMUL.FTZ R9, R9, R168 ;  /* 0x000000a809097220 */ /* 0x000fe40000410000 */
        /* <DEDUP_REMOVED lines=17> */
.L_x_21150:
[----:B------:R-:W-:-:S07]  /*4650*/  IMAD.MOV.U32 R9, RZ, RZ, R2 ;  /* 0x000000ffff097224 */ /* 0x000fce00078e0002 */
.L_x_21151:
[----:B------:R-:W-:Y:S05]  /*4660*/  BSYNC B1 ;  /* 0x0000000000017941 */ /* 0x000fea0003800000 */
.L_x_21149:
        /* <DEDUP_REMOVED lines=16> */
.L_x_21155:
[----:B------:R-:W-:Y:S05]  /*4770*/  BSYNC B2 ;  /* 0x0000000000027941 */ /* 0x000fea0003800000 */
.L_x_21154:
        /* <DEDUP_REMOVED lines=44> */
.L_x_21153:
[----:B------:R-:W-:Y:S05]  /*4a40*/  BSYNC B1 ;  /* 0x0000000000017941 */ /* 0x000fea0003800000 */
.L_x_21152:
        /* <DEDUP_REMOVED lines=24> */
.L_x_21157:
[----:B------:R-:W-:-:S07]  /*4bd0*/  MOV R9, R2 ;  /* 0x0000000200097202 */ /* 0x000fce0000000f00 */
.L_x_21158:
[----:B------:R-:W-:Y:S05]  /*4be0*/  BSYNC B1 ;  /* 0x0000000000017941 */ /* 0x000fea0003800000 */
.L_x_21156:
        /* <DEDUP_REMOVED lines=16> */
.L_x_21162:
[----:B------:R-:W-:Y:S05]  /*4cf0*/  BSYNC B2 ;  /* 0x0000000000027941 */ /* 0x000fea0003800000 */
.L_x_21161:
        /* <DEDUP_REMOVED lines=44> */
.L_x_21160:
[----:B------:R-:W-:Y:S05]  /*4fc0*/  BSYNC B1 ;  /* 0x0000000000017941 */ /* 0x000fea0003800000 */
.L_x_21159:
        /* <DEDUP_REMOVED lines=22> */
.L_x_21164:
[----:B------:R-:W-:-:S07]  /*5130*/  IMAD.MOV.U32 R9, RZ, RZ, R2 ;  /* 0x000000ffff097224 */ /* 0x000fce00078e0002 */
.L_x_21165:
[----:B------:R-:W-:Y:S05]  /*5140*/  BSYNC B1 ;  /* 0x0000000000017941 */ /* 0x000fea0003800000 */
.L_x_21163:
        /* <DEDUP_REMOVED lines=16> */
.L_x_21169:
[----:B------:R-:W-:Y:S05]  /*5250*/  BSYNC B2 ;  /* 0x0000000000027941 */ /* 0x000fea0003800000 */
.L_x_21168:
        /* <DEDUP_REMOVED lines=44> */
.L_x_21167:
[----:B------:R-:W-:Y:S05]  /*5520*/  BSYNC B1 ;  /* 0x0000000000017941 */ /* 0x000fea0003800000 */
.L_x_21166:
        /* <DEDUP_REMOVED lines=22> */
.L_x_21171:
[----:B------:R-:W-:-:S07]  /*5690*/  MOV R9, R2 ;  /* 0x0000000200097202 */ /* 0x000fce0000000f00 */
.L_x_21172:
[----:B------:R-:W-:Y:S05]  /*56a0*/  BSYNC B1 ;  /* 0x0000000000017941 */ /* 0x000fea0003800000 */
.L_x_21170:
        /* <DEDUP_REMOVED lines=16> */
.L_x_21176:
[----:B------:R-:W-:Y:S05]  /*57b0*/  BSYNC B2 ;  /* 0x0000000000027941 */ /* 0x000fea0003800000 */
.L_x_21175:
        /* <DEDUP_REMOVED lines=44> */
.L_x_21174:
[----:B------:R-:W-:Y:S05]  /*5a80*/  BSYNC B1 ;  /* 0x0000000000017941 */ /* 0x000fea0003800000 */
.L_x_21173:
        /* <DEDUP_REMOVED lines=22> */
.L_x_21178:
[----:B------:R-:W-:-:S07]  /*5bf0*/  IMAD.MOV.U32 R9, RZ, RZ, R2 ;  /* 0x000000ffff097224 */ /* 0x000fce00078e0002 */
.L_x_21179:
[----:B------:R-:W-:Y:S05]  /*5c00*/  BSYNC B1 ;  /* 0x0000000000017941 */ /* 0x000fea0003800000 */
.L_x_21177:
        /* <DEDUP_REMOVED lines=16> */
.L_x_21183:
[----:B------:R-:W-:Y:S05]  /*5d10*/  BSYNC B2 ;  /* 0x0000000000027941 */ /* 0x000fea0003800000 */
.L_x_21182:
        /* <DEDUP_REMOVED lines=44> */
.L_x_21181:
[----:B------:R-:W-:Y:S05]  /*5fe0*/  BSYNC B1 ;  /* 0x0000000000017941 */ /* 0x000fea0003800000 */
.L_x_21180:
        /* <DEDUP_REMOVED lines=22> */
.L_x_21185:
[----:B------:R-:W-:-:S07]  /*6150*/  MOV R9, R2 ;  /* 0x0000000200097202 */ /* 0x000fce0000000f00 */
.L_x_21186:
[----:B------:R-:W-:Y:S05]  /*6160*/  BSYNC B1 ;  /* 0x0000000000017941 */ /* 0x000fea0003800000 */
.L_x_21184:
        /* <DEDUP_REMOVED lines=16> */
.L_x_21190:
[----:B------:R-:W-:Y:S05]  /*6270*/  BSYNC B2 ;  /* 0x0000000000027941 */ /* 0x000fea0003800000 */
.L_x_21189:
        /* <DEDUP_REMOVED lines=44> */
.L_x_21188:
[----:B------:R-:W-:Y:S05]  /*6540*/  BSYNC B1 ;  /* 0x0000000000017941 */ /* 0x000fea0003800000 */
.L_x_21187:
        /* <DEDUP_REMOVED lines=22> */
.L_x_21192:
[----:B------:R-:W-:-:S07]  /*66b0*/  IMAD.MOV.U32 R158, RZ, RZ, R2 ;  /* 0x000000ffff9e7224 */ /* 0x000fce00078e0002 */
.L_x_21193:
[----:B------:R-:W-:Y:S05]  /*66c0*/  BSYNC B1 ;  /* 0x0000000000017941 */ /* 0x000fea0003800000 */
.L_x_21191:
        /* <DEDUP_REMOVED lines=18> */
.L_x_21197:
[----:B------:R-:W-:Y:S05]  /*67f0*/  BSYNC B2 ;  /* 0x0000000000027941 */ /* 0x000fea0003800000 */
.L_x_21196:
        /* <DEDUP_REMOVED lines=44> */
.L_x_21195:
[----:B------:R-:W-:Y:S05]  /*6ac0*/  BSYNC B1 ;  /* 0x0000000000017941 */ /* 0x000fea0003800000 */
.L_x_21194:
        /* <DEDUP_REMOVED lines=39> */
.L_x_21141:
[----:B------:R-:W-:Y:S05]  /*6d40*/  BSYNC B0 ;  /* 0x0000000000007941 */ /* 0x000fea0003800000 */
.L_x_21140:
        /* <DEDUP_REMOVED lines=23> */
.L_x_21201:
[----:B------:R-:W-:-:S07]  /*6ec0*/  IMAD.MOV.U32 R165, RZ, RZ, R2 ;  /* 0x000000ffffa57224 */ /* 0x000fce00078e0002 */
.L_x_21202:
[----:B------:R-:W-:Y:S05]  /*6ed0*/  BSYNC B1 ;  /* 0x0000000000017941 */ /* 0x000fea0003800000 */
.L_x_21200:
        /* <DEDUP_REMOVED lines=16> */
.L_x_21206:
[----:B------:R-:W-:Y:S05]  /*6fe0*/  BSYNC B2 ;  /* 0x0000000000027941 */ /* 0x000fea0003800000 */
.L_x_21205:
        /* <DEDUP_REMOVED lines=44> */
.L_x_21204:
[----:B------:R-:W-:Y:S05]  /*72b0*/  BSYNC B1 ;  /* 0x0000000000017941 */ /* 0x000fea0003800000 */
.L_x_21203:
        /* <DEDUP_REMOVED lines=27> */
.L_x_21208:
[----:B------:R-:W-:-:S07]  /*7470*/  IMAD.MOV.U32 R9, RZ, RZ, R2 ;  /* 0x000000ffff097224 */ /* 0x000fce00078e0002 */
.L_x_21209:
[----:B------:R-:W-:Y:S05]  /*7480*/  BSYNC B1 ;  /* 0x0000000000017941 */ /* 0x000fea0003800000 */
.L_x_21207:
        /* <DEDUP_REMOVED lines=16> */
.L_x_21213:
[----:B------:R-:W-:Y:S05]  /*7590*/  BSYNC B2 ;  /* 0x0000000000027941 */ /* 0x000fea0003800000 */
.L_x_21212:
        /* <DEDUP_REMOVED lines=44> */
.L_x_21211:
[----:B------:R-:W-:Y:S05]  /*7860*/  BSYNC B1 ;  /* 0x0000000000017941 */ /* 0x000fea0003800000 */
.L_x_21210:
        /* <DEDUP_REMOVED lines=24> */
.L_x_21215:
[----:B------:R-:W-:-:S07]  /*79f0*/  MOV R9, R2 ;  /* 0x0000000200097202 */ /* 0x000fce0000000f00 */
.L_x_21216:
[----:B------:R-:W-:Y:S05]  /*7a00*/  BSYNC B1 ;  /* 0x0000000000017941 */ /* 0x000fea0003800000 */
.L_x_21214:
        /* <DEDUP_REMOVED lines=16> */
.L_x_21220:
[----:B------:R-:W-:Y:S05]  /*7b10*/  BSYNC B2 ;  /* 0x0000000000027941 */ /* 0x000fea0003800000 */
.L_x_21219:
        /* <DEDUP_REMOVED lines=44> */
.L_x_21218:
[----:B------:R-:W-:Y:S05]  /*7de0*/  BSYNC B1 ;  /* 0x0000000000017941 */ /* 0x000fea0003800000 */
.L_x_21217:
        /* <DEDUP_REMOVED lines=22> */
.L_x_21222:
[----:B------:R-:W-:-:S07]  /*7f50*/  IMAD.MOV.U32 R9, RZ, RZ, R2 ;  /* 0x000000ffff097224 */ /* 0x000fce00078e0002 */
.L_x_21223:
[----:B------:R-:W-:Y:S05]  /*7f60*/  BSYNC B1 ;  /* 0x0000000000017941 */ /* 0x000fea0003800000 */
.L_x_21221:
        /* <DEDUP_REMOVED lines=16> */
.L_x_21227:
[----:B------:R-:W-:Y:S05]  /*8070*/  BSYNC B2 ;  /* 0x0000000000027941 */ /* 0x000fea0003800000 */
.L_x_21226:
        /* <DEDUP_REMOVED lines=44> */
.L_x_21225:
[----:B------:R-:W-:Y:S05]  /*8340*/  BSYNC B1 ;  /* 0x0000000000017941 */ /* 0x000fea0003800000 */
.L_x_21224:
        /* <DEDUP_REMOVED lines=22> */
.L_x_21229:
[----:B------:R-:W-:-:S07]  /*84b0*/  MOV R9, R2 ;  /* 0x0000000200097202 */ /* 0x000fce0000000f00 */
.L_x_21230:
[----:B------:R-:W-:Y:S05]  /*84c0*/  BSYNC B1 ;  /* 0x0000000000017941 */ /* 0x000fea0003800000 */
.L_x_21228:
        /* <DEDUP_REMOVED lines=16> */
.L_x_21234:
[----:B------:R-:W-:Y:S05]  /*85d0*/  BSYNC B2 ;  /* 0x0000000000027941 */ /* 0x000fea0003800000 */
.L_x_21233:
        /* <DEDUP_REMOVED lines=44> */
.L_x_21232:
[----:B------:R-:W-:Y:S05]  /*88a0*/  BSYNC B1 ;  /* 0x0000000000017941 */ /* 0x000fea0003800000 */
.L_x_21231:
        /* <DEDUP_REMOVED lines=22> */
.L_x_21236:
[----:B------:R-:W-:-:S07]  /*8a10*/  IMAD.MOV.U32 R9, RZ, RZ, R2 ;  /* 0x000000ffff097224 */ /* 0x000fce00078e0002 */
.L_x_21237:
[----:B------:R-:W-:Y:S05]  /*8a20*/  BSYNC B1 ;  /* 0x0000000000017941 */ /* 0x000fea0003800000 */
.L_x_21235:
        /* <DEDUP_REMOVED lines=16> */
.L_x_21241:
[----:B------:R-:W-:Y:S05]  /*8b30*/  BSYNC B2 ;  /* 0x0000000000027941 */ /* 0x000fea0003800000 */
.L_x_21240:
        /* <DEDUP_REMOVED lines=44> */
.L_x_21239:
[----:B------:R-:W-:Y:S05]  /*8e00*/  BSYNC B1 ;  /* 0x0000000000017941 */ /* 0x000fea0003800000 */
.L_x_21238:
        /* <DEDUP_REMOVED lines=22> */
.L_x_21243:
[----:B------:R-:W-:-:S07]  /*8f70*/  MOV R9, R2 ;  /* 0x0000000200097202 */ /* 0x000fce0000000f00 */
.L_x_21244:
[----:B------:R-:W-:Y:S05]  /*8f80*/  BSYNC B1 ;  /* 0x0000000000017941 */ /* 0x000fea0003800000 */
.L_x_21242:
        /* <DEDUP_REMOVED lines=16> */
.L_x_21248:
[----:B------:R-:W-:Y:S05]  /*9090*/  BSYNC B2 ;  /* 0x0000000000027941 */ /* 0x000fea0003800000 */
.L_x_21247:
        /* <DEDUP_REMOVED lines=44> */
.L_x_21246:
[----:B------:R-:W-:Y:S05]  /*9360*/  BSYNC B1 ;  /* 0x0000000000017941 */ /* 0x000fea0003800000 */
.L_x_21245:
        /* <DEDUP_REMOVED lines=22> */
.L_x_21250:
[----:B------:R-:W-:-:S07]  /*94d0*/  IMAD.MOV.U32 R158, RZ, RZ, R2 ;  /* 0x000000ffff9e7224 */ /* 0x000fce00078e0002 */
.L_x_21251:
[----:B------:R-:W-:Y:S05]  /*94e0*/  BSYNC B1 ;  /* 0x0000000000017941 */ /* 0x000fea0003800000 */
.L_x_21249:
        /* <DEDUP_REMOVED lines=18> */
.L_x_21255:
[----:B------:R-:W-:Y:S05]  /*9610*/  BSYNC B2 ;  /* 0x0000000000027941 */ /* 0x000fea0003800000 */
.L_x_21254:
        /* <DEDUP_REMOVED lines=44> */
.L_x_21253:
[----:B------:R-:W-:Y:S05]  /*98e0*/  BSYNC B1 ;  /* 0x0000000000017941 */ /* 0x000fea0003800000 */
.L_x_21252:
        /* <DEDUP_REMOVED lines=39> */
.L_x_21199:
[----:B------:R-:W-:Y:S05]  /*9b60*/  BSYNC B0 ;  /* 0x0000000000007941 */ /* 0x000fea0003800000 */
.L_x_21198:
        /* <DEDUP_REMOVED lines=23> */
.L_x_21259:
[----:B------:R-:W-:-:S07]  /*9ce0*/  IMAD.MOV.U32 R167, RZ, RZ, R2 ;  /* 0x000000ffffa77224 */ /* 0x000fce00078e0002 */
.L_x_21260:
[----:B------:R-:W-:Y:S05]  /*9cf0*/  BSYNC B1 ;  /* 0x0000000000017941 */ /* 0x000fea0003800000 */
.L_x_21258:
        /* <DEDUP_REMOVED lines=16> */
.L_x_21264:
[----:B------:R-:W-:Y:S05]  /*9e00*/  BSYNC B2 ;  /* 0x0000000000027941 */ /* 0x000fea0003800000 */
.L_x_21263:
        /* <DEDUP_REMOVED lines=44> */
.L_x_21262:
[----:B------:R-:W-:Y:S05]  /*a0d0*/  BSYNC B1 ;  /* 0x0000000000017941 */ /* 0x000fea0003800000 */
.L_x_21261:
        /* <DEDUP_REMOVED lines=27> */
.L_x_21266:
[----:B------:R-:W-:-:S07]  /*a290*/  IMAD.MOV.U32 R9, RZ, RZ, R2 ;  /* 0x000000ffff097224 */ /* 0x000fce00078e0002 */
.L_x_21267:
[----:B------:R-:W-:Y:S05]  /*a2a0*/  BSYNC B1 ;  /* 0x0000000000017941 */ /* 0x000fea0003800000 */
.L_x_21265:
        /* <DEDUP_REMOVED lines=16> */
.L_x_21271:
[----:B------:R-:W-:Y:S05]  /*a3b0*/  BSYNC B2 ;  /* 0x0000000000027941 */ /* 0x000fea0003800000 */
.L_x_21270:
        /* <DEDUP_REMOVED lines=44> */
.L_x_21269:
[----:B------:R-:W-:Y:S05]  /*a680*/  BSYNC B1 ;  /* 0x0000000000017941 */ /* 0x000fea0003800000 */
.L_x_21268:
        /* <DEDUP_REMOVED lines=24> */
.L_x_21273:
[----:B------:R-:W-:-:S07]  /*a810*/  MOV R9, R2 ;  /* 0x0000000200097202 */ /* 0x000fce0000000f00 */
.L_x_21274:
[----:B------:R-:W-:Y:S05]  /*a820*/  BSYNC B1 ;  /* 0x0000000000017941 */ /* 0x000fea0003800000 */
.L_x_21272:
        /* <DEDUP_REMOVED lines=16> */
.L_x_21278:
[----:B------:R-:W-:Y:S05]  /*a930*/  BSYNC B2 ;  /* 0x0000000000027941 */ /* 0x000fea0003800000 */
.L_x_21277:
        /* <DEDUP_REMOVED lines=44> */
.L_x_21276:
[----:B------:R-:W-:Y:S05]  /*ac00*/  BSYNC B1 ;  /* 0x0000000000017941 */ /* 0x000fea0003800000 */
.L_x_21275:
        /* <DEDUP_REMOVED lines=22> */
.L_x_21280:
[----:B------:R-:W-:-:S07]  /*ad70*/  IMAD.MOV.U32 R9, RZ, RZ, R2 ;  /* 0x000000ffff097224 */ /* 0x000fce00078e0002 */
.L_x_21281:
[----:B------:R-:W-:Y:S05]  /*ad80*/  BSYNC B1 ;  /* 0x0000000000017941 */ /* 0x000fea0003800000 */
.L_x_21279:
        /* <DEDUP_REMOVED lines=16> */
.L_x_21285:
[----:B------:R-:W-:Y:S05]  /*ae90*/  BSYNC B2 ;  /* 0x0000000000027941 */ /* 0x000fea0003800000 */
.L_x_21284:
        /* <DEDUP_REMOVED lines=44> */
.L_x_21283:
[----:B------:R-:W-:Y:S05]  /*b160*/  BSYNC B1 ;  /* 0x0000000000017941 */ /* 0x000fea0003800000 */
.L_x_21282:
        /* <DEDUP_REMOVED lines=22> */
.L_x_21287:
[----:B------:R-:W-:-:S07]  /*b2d0*/  MOV R9, R2 ;  /* 0x0000000200097202 */ /* 0x000fce0000000f00 */
.L_x_21288:
[----:B------:R-:W-:Y:S05]  /*b2e0*/  BSYNC B1 ;  /* 0x0000000000017941 */ /* 0x000fea0003800000 */
.L_x_21286:
        /* <DEDUP_REMOVED lines=16> */
.L_x_21292:
[----:B------:R-:W-:Y:S05]  /*b3f0*/  BSYNC B2 ;  /* 0x0000000000027941 */ /* 0x000fea0003800000 */
.L_x_21291:
        /* <DEDUP_REMOVED lines=44> */
.L_x_21290:
[----:B------:R-:W-:Y:S05]  /*b6c0*/  BSYNC B1 ;  /* 0x0000000000017941 */ /* 0x000fea0003800000 */
.L_x_21289:
        /* <DEDUP_REMOVED lines=22> */
.L_x_21294:
[----:B------:R-:W-:-:S07]  /*b830*/  IMAD.MOV.U32 R9, RZ, RZ, R2 ;  /* 0x000000ffff097224 */ /* 0x000fce00078e0002 */
.L_x_21295:
[----:B------:R-:W-:Y:S05]  /*b840*/  BSYNC B1 ;  /* 0x0000000000017941 */ /* 0x000fea0003800000 */
.L_x_21293:
        /* <DEDUP_REMOVED lines=16> */
.L_x_21299:
[----:B------:R-:W-:Y:S05]  /*b950*/  BSYNC B2 ;  /* 0x0000000000027941 */ /* 0x000fea0003800000 */
.L_x_21298:
        /* <DEDUP_REMOVED lines=44> */
.L_x_21297:
[----:B------:R-:W-:Y:S05]  /*bc20*/  BSYNC B1 ;  /* 0x0000000000017941 */ /* 0x000fea0003800000 */
.L_x_21296:
        /* <DEDUP_REMOVED lines=22> */
.L_x_21301:
[----:B------:R-:W-:-:S07]  /*bd90*/  MOV R9, R2 ;  /* 0x0000000200097202 */ /* 0x000fce0000000f00 */
.L_x_21302:
[----:B------:R-:W-:Y:S05]  /*bda0*/  BSYNC B1 ;  /* 0x0000000000017941 */ /* 0x000fea0003800000 */
.L_x_21300:
        /* <DEDUP_REMOVED lines=16> */
.L_x_21306:
[----:B------:R-:W-:Y:S05]  /*beb0*/  BSYNC B2 ;  /* 0x0000000000027941 */ /* 0x000fea0003800000 */
.L_x_21305:
        /* <DEDUP_REMOVED lines=44> */
.L_x_21304:
[----:B------:R-:W-:Y:S05]  /*c180*/  BSYNC B1 ;  /* 0x0000000000017941 */ /* 0x000fea0003800000 */
.L_x_21303:
        /* <DEDUP_REMOVED lines=22> */
.L_x_21308:
[----:B------:R-:W-:-:S07]  /*c2f0*/  IMAD.MOV.U32 R158, RZ, RZ, R2 ;  /* 0x000000ffff9e7224 */ /* 0x000fce00078e0002 */
.L_x_21309:
[----:B------:R-:W-:Y:S05]  /*c300*/  BSYNC B1 ;  /* 0x0000000000017941 */ /* 0x000fea0003800000 */
.L_x_21307:
        /* <DEDUP_REMOVED lines=18> */
.L_x_21313:
[----:B------:R-:W-:Y:S05]  /*c430*/  BSYNC B2 ;  /* 0x0000000000027941 */ /* 0x000fea0003800000 */
.L_x_21312:
        /* <DEDUP_REMOVED lines=44> */
.L_x_21311:
[----:B------:R-:W-:Y:S05]  /*c700*/  BSYNC B1 ;  /* 0x0000000000017941 */ /* 0x000fea0003800000 */
.L_x_21310:
        /* <DEDUP_REMOVED lines=39> */
.L_x_21257:
[----:B------:R-:W-:Y:S05]  /*c980*/  BSYNC B0 ;  /* 0x0000000000007941 */ /* 0x000fea0003800000 */
.L_x_21256:
        /* <DEDUP_REMOVED lines=23> */
.L_x_21317:
[----:B------:R-:W-:-:S07]  /*cb00*/  IMAD.MOV.U32 R169, RZ, RZ, R2 ;  /* 0x000000ffffa97224 */ /* 0x000fce00078e0002 */
.L_x_21318:
[----:B------:R-:W-:Y:S05]  /*cb10*/  BSYNC B1 ;  /* 0x0000000000017941 */ /* 0x000fea0003800000 */
.L_x_21316:
        /* <DEDUP_REMOVED lines=16> */
.L_x_21322:
[----:B------:R-:W-:Y:S05]  /*cc20*/  BSYNC B2 ;  /* 0x0000000000027941 */ /* 0x000fea0003800000 */
.L_x_21321:
        /* <DEDUP_REMOVED lines=44> */
.L_x_21320:
[----:B------:R-:W-:Y:S05]  /*cef0*/  BSYNC B1 ;  /* 0x0000000000017941 */ /* 0x000fea0003800000 */
.L_x_21319:
        /* <DEDUP_REMOVED lines=27> */
.L_x_21324:
[----:B------:R-:W-:-:S07]  /*d0b0*/  IMAD.MOV.U32 R9, RZ, RZ, R2 ;  /* 0x000000ffff097224 */ /* 0x000fce00078e0002 */
.L_x_21325:
[----:B------:R-:W-:Y:S05]  /*d0c0*/  BSYNC B1 ;  /* 0x0000000000017941 */ /* 0x000fea0003800000 */
.L_x_21323:
        /* <DEDUP_REMOVED lines=16> */
.L_x_21329:
[----:B------:R-:W-:Y:S05]  /*d1d0*/  BSYNC B2 ;  /* 0x0000000000027941 */ /* 0x000fea0003800000 */
.L_x_21328:
        /* <DEDUP_REMOVED lines=44> */
.L_x_21327:
[----:B------:R-:W-:Y:S05]  /*d4a0*/  BSYNC B1 ;  /* 0x0000000000017941 */ /* 0x000fea0003800000 */
.L_x_21326:
        /* <DEDUP_REMOVED lines=24> */
.L_x_21331:
[----:B------:R-:W-:-:S07]  /*d630*/  MOV R9, R2 ;  /* 0x0000000200097202 */ /* 0x000fce0000000f00 */
.L_x_21332:
[----:B------:R-:W-:Y:S05]  /*d640*/  BSYNC B1 ;  /* 0x0000000000017941 */ /* 0x000fea0003800000 */
.L_x_21330:
        /* <DEDUP_REMOVED lines=16> */
.L_x_21336:
[----:B------:R-:W-:Y:S05]  /*d750*/  BSYNC B2 ;  /* 0x0000000000027941 */ /* 0x000fea0003800000 */
.L_x_21335:
        /* <DEDUP_REMOVED lines=44> */
.L_x_21334:
[----:B------:R-:W-:Y:S05]  /*da20*/  BSYNC B1 ;  /* 0x0000000000017941 */ /* 0x000fea0003800000 */
.L_x_21333:
        /* <DEDUP_REMOVED lines=22> */
.L_x_21338:
[----:B------:R-:W-:-:S07]  /*db90*/  IMAD.MOV.U32 R9, RZ, RZ, R2 ;  /* 0x000000ffff097224 */ /* 0x000fce00078e0002 */
.L_x_21339:
[----:B------:R-:W-:Y:S05]  /*dba0*/  BSYNC B1 ;  /* 0x0000000000017941 */ /* 0x000fea0003800000 */
.L_x_21337:
        /* <DEDUP_REMOVED lines=16> */
.L_x_21343:
[----:B------:R-:W-:Y:S05]  /*dcb0*/  BSYNC B2 ;  /* 0x0000000000027941 */ /* 0x000fea0003800000 */
.L_x_21342:
        /* <DEDUP_REMOVED lines=44> */
.L_x_21341:
[----:B------:R-:W-:Y:S05]  /*df80*/  BSYNC B1 ;  /* 0x0000000000017941 */ /* 0x000fea0003800000 */
.L_x_21340:
        /* <DEDUP_REMOVED lines=22> */
.L_x_21345:
[----:B------:R-:W-:-:S07]  /*e0f0*/  MOV R9, R2 ;  /* 0x0000000200097202 */ /* 0x000fce0000000f00 */
.L_x_21346:
[----:B------:R-:W-:Y:S05]  /*e100*/  BSYNC B1 ;  /* 0x0000000000017941 */ /* 0x000fea0003800000 */
.L_x_21344:
        /* <DEDUP_REMOVED lines=16> */
.L_x_21350:
[----:B------:R-:W-:Y:S05]  /*e210*/  BSYNC B2 ;  /* 0x0000000000027941 */ /* 0x000fea0003800000 */
.L_x_21349:
        /* <DEDUP_REMOVED lines=44> */
.L_x_21348:
[----:B------:R-:W-:Y:S05]  /*e4e0*/  BSYNC B1 ;  /* 0x0000000000017941 */ /* 0x000fea0003800000 */
.L_x_21347:
        /* <DEDUP_REMOVED lines=22> */
.L_x_21352:
[----:B------:R-:W-:-:S07]  /*e650*/  IMAD.MOV.U32 R9, RZ, RZ, R2 ;  /* 0x000000ffff097224 */ /* 0x000fce00078e0002 */
.L_x_21353:
[----:B------:R-:W-:Y:S05]  /*e660*/  BSYNC B1 ;  /* 0x0000000000017941 */ /* 0x000fea0003800000 */
.L_x_21351:
        /* <DEDUP_REMOVED lines=16> */
.L_x_21357:
[----:B------:R-:W-:Y:S05]  /*e770*/  BSYNC B2 ;  /* 0x0000000000027941 */ /* 0x000fea0003800000 */
.L_x_21356:
        /* <DEDUP_REMOVED lines=44> */
.L_x_21355:
[----:B------:R-:W-:Y:S05]  /*ea40*/  BSYNC B1 ;  /* 0x0000000000017941 */ /* 0x000fea0003800000 */
.L_x_21354:
        /* <DEDUP_REMOVED lines=22> */
.L_x_21359:
[----:B------:R-:W-:-:S07]  /*ebb0*/  IMAD.MOV.U32 R9, RZ, RZ, R2 ;  /* 0x000000ffff097224 */ /* 0x000fce00078e0002 */
.L_x_21360:
[----:B------:R-:W-:Y:S05]  /*ebc0*/  BSYNC B1 ;  /* 0x0000000000017941 */ /* 0x000fea0003800000 */
.L_x_21358:
        /* <DEDUP_REMOVED lines=16> */
.L_x_21364:
[----:B------:R-:W-:Y:S05]  /*ecd0*/  BSYNC B2 ;  /* 0x0000000000027941 */ /* 0x000fea0003800000 */
.L_x_21363:
        /* <DEDUP_REMOVED lines=44> */
.L_x_21362:
[----:B------:R-:W-:Y:S05]  /*efa0*/  BSYNC B1 ;  /* 0x0000000000017941 */ /* 0x000fea0003800000 */
.L_x_21361:
        /* <DEDUP_REMOVED lines=22> */
.L_x_21366:
[----:B------:R-:W-:-:S07]  /*f110*/  IMAD.MOV.U32 R158, RZ, RZ, R2 ;  /* 0x000000ffff9e7224 */ /* 0x000fce00078e0002 */
.L_x_21367:
[----:B------:R-:W-:Y:S05]  /*f120*/  BSYNC B1 ;  /* 0x0000000000017941 */ /* 0x000fea0003800000 */
.L_x_21365:
        /* <DEDUP_REMOVED lines=18> */
.L_x_21371:
[----:B------:R-:W-:Y:S05]  /*f250*/  BSYNC B2 ;  /* 0x0000000000027941 */ /* 0x000fea0003800000 */
.L_x_21370:
        /* <DEDUP_REMOVED lines=44> */
.L_x_21369:
[----:B------:R-:W-:Y:S05]  /*f520*/  BSYNC B1 ;  /* 0x0000000000017941 */ /* 0x000fea0003800000 */
.L_x_21368:
        /* <DEDUP_REMOVED lines=38> */
.L_x_21315:
[----:B------:R-:W-:Y:S05]  /*f790*/  BSYNC B0 ;  /* 0x0000000000007941 */ /* 0x000fea0003800000 */
.L_x_21314:
        /* <DEDUP_REMOVED lines=155> */
.L_x_21394:
        /* <DEDUP_REMOVED lines=106> */
.L_x_21374:
[----:B------:R-:W-:Y:S05]  /*107f0*/  BSYNC B0 ;  /* 0x0000000000007941 */ /* 0x000fea0003800000 */
.L_x_21373:
        /* <DEDUP_REMOVED lines=35> */
.L_x_21376:
[----:B------:R-:W-:Y:S05]  /*10a30*/  BSYNC B0 ;  /* 0x0000000000007941 */ /* 0x000fea0003800000 */
.L_x_21375:
        /* <DEDUP_REMOVED lines=35> */
.L_x_21378:
[----:B------:R-:W-:Y:S05]  /*10c70*/  BSYNC B0 ;  /* 0x0000000000007941 */ /* 0x000fea0003800000 */
.L_x_21377:
        /* <DEDUP_REMOVED lines=35> */
.L_x_21380:
[----:B------:R-:W-:Y:S05]  /*10eb0*/  BSYNC B0 ;  /* 0x0000000000007941 */ /* 0x000fea0003800000 */
.L_x_21379:
        /* <DEDUP_REMOVED lines=34> */
.L_x_21382:
[----:B------:R-:W-:Y:S05]  /*110e0*/  BSYNC B0 ;  /* 0x0000000000007941 */ /* 0x000fea0003800000 */
.L_x_21381:
[----:B------:R-:W-:Y:S01]  /*110f0*/  VIADD R20, R20, UR14 ;  /* 0x0000000e14147c36 */ /* 0x000fe20008000000 */
[----:B------:R-:W-:-:S04]  /*11100*/  SEL R166, RZ, 0x1, P3 ;  /* 0x00000001ffa67807 */ /* 0x000fc80001800000 */
[----:B------:R-:W-:-:S13]  /*11110*/  ISETP.GE.AND P0, PT, R20, UR15, PT ;  /* 0x0000000f14007c0c */ /* 0x000fda000bf06270 */
[----:B------:R-:W-:Y:S05]  /*11120*/  @!P0 BRA `(.L_x_21383) ;  /* 0xfffffefc00d08947 */ /* 0x000fea000383ffff */
[----:B------:R-:W-:Y:S05]  /*11130*/  EXIT ;  /* 0x000000000000794d */ /* 0x000fea0003800000 */
.L_x_21372:
[----:B------:R-:W-:Y:S01]  /*11140*/  HFMA2.MMA R180, -RZ, RZ, 0, 5.9604644775390625e-08 ;  /* 0x00000001ffb47435 */ /* 0x000fe200000001ff */
[----:B------:R-:W-:Y:S01]  /*11150*/  MOV R247, R168 ;  /* 0x000000a800f77202 */ /* 0x000fe20000000f00 */
[----:B------:R-:W-:Y:S01]  /*11160*/  IMAD.MOV.U32 R249, RZ, RZ, 0x1f ;  /* 0x0000001ffff97424 */ /* 0x000fe200078e00ff */
[----:B------:R-:W-:-:S08]  /*11170*/  MOV R176, 0xffffffff ;  /* 0xffffffff00b07802 */ /* 0x000fd00000000f00 */
[----:B0----5:R-:W-:Y:S05]  /*11180*/  WARPSYNC.COLLECTIVE R176, `(.L_x_21384) ;  /* 0x00000000b0087348 */ /* 0x021fea0003c00000 */
[----:B------:R1:W2:Y:S02]  /*11190*/  SHFL.BFLY P6, R178, R247, R180, R249 ;  /* 0x0c0000b4f7b27389 */ /* 0x0002a400000c00f9 */
[----:B012--5:R-:W-:Y:S01]  /*111a0*/  ENDCOLLECTIVE ;  /* 0x000000000000791b */ /* 0x027fe20003800000 */
.L_x_21384:
[----:B------:R-:W-:Y:S01]  /*111b0*/  HFMA2.MMA R180, -RZ, RZ, 0, 1.1920928955078125e-07 ;  /* 0x00000002ffb47435 */ /* 0x000fe200000001ff */
[----:B------:R-:W-:-:S05]  /*111c0*/  MOV R157, R178 ;  /* 0x000000b2009d7202 */ /* 0x000fca0000000f00 */
[----:B------:R-:W-:-:S04]  /*111d0*/  FADD.FTZ R166, R168, R157 ;  /* 0x0000009da8a67221 */ /* 0x000fc80000010000 */
[----:B------:R-:W-:-:S07]  /*111e0*/  IMAD.MOV.U32 R247, RZ, RZ, R166 ;  /* 0x000000fffff77224 */ /* 0x000fce00078e00a6 */
[----:B------:R-:W-:Y:S05]  /*111f0*/  WARPSYNC.COLLECTIVE R176, `(.L_x_21385) ;  /* 0x00000000b0087348 */ /* 0x000fea0003c00000 */
[----:B------:R0:W1:Y:S02]  /*11200*/  SHFL.BFLY P6, R178, R247, R180, R249 ;  /* 0x0c0000b4f7b27389 */ /* 0x00006400000c00f9 */
[----:B01----:R-:W-:Y:S01]  /*11210*/  ENDCOLLECTIVE ;  /* 0x000000000000791b */ /* 0x003fe20003800000 */
.L_x_21385:
[----:B------:R-:W-:Y:S01]  /*11220*/  HFMA2.MMA R180, -RZ, RZ, 0, 2.384185791015625e-07 ;  /* 0x00000004ffb47435 */ /* 0x000fe200000001ff */
[----:B------:R-:W-:-:S05]  /*11230*/  MOV R157, R178 ;  /* 0x000000b2009d7202 */ /* 0x000fca0000000f00 */
[----:B------:R-:W-:-:S04]  /*11240*/  FADD.FTZ R170, R166, R157 ;  /* 0x0000009da6aa7221 */ /* 0x000fc80000010000 */
[----:B------:R-:W-:-:S07]  /*11250*/  IMAD.MOV.U32 R247, RZ, RZ, R170 ;  /* 0x000000fffff77224 */ /* 0x000fce00078e00aa */
[----:B------:R-:W-:Y:S05]  /*11260*/  WARPSYNC.COLLECTIVE R176, `(.L_x_21386) ;  /* 0x00000000b0087348 */ /* 0x000fea0003c00000 */
[----:B------:R0:W1:Y:S02]  /*11270*/  SHFL.BFLY P6, R178, R247, R180, R249 ;  /* 0x0c0000b4f7b27389 */ /* 0x00006400000c00f9 */
[----:B01----:R-:W-:Y:S01]  /*11280*/  ENDCOLLECTIVE ;  /* 0x000000000000791b */ /* 0x003fe20003800000 */
.L_x_21386:
[----:B------:R-:W-:Y:S01]  /*11290*/  HFMA2.MMA R180, -RZ, RZ, 0, 4.76837158203125e-07 ;  /* 0x00000008ffb47435 */ /* 0x000fe200000001ff */
[----:B------:R-:W-:-:S05]  /*112a0*/  MOV R157, R178 ;  /* 0x000000b2009d7202 */ /* 0x000fca0000000f00 */
[----:B------:R-:W-:-:S04]  /*112b0*/  FADD.FTZ R172, R170, R157 ;  /* 0x0000009daaac7221 */ /* 0x000fc80000010000 */
[----:B------:R-:W-:-:S07]  /*112c0*/  IMAD.MOV.U32 R247, RZ, RZ, R172 ;  /* 0x000000fffff77224 */ /* 0x000fce00078e00ac */
[----:B------:R-:W-:Y:S05]  /*112d0*/  WARPSYNC.COLLECTIVE R176, `(.L_x_21387) ;  /* 0x00000000b0087348 */ /* 0x000fea0003c00000 */
[----:B------:R0:W1:Y:S02]  /*112e0*/  SHFL.BFLY P6, R178, R247, R180, R249 ;  /* 0x0c0000b4f7b27389 */ /* 0x00006400000c00f9 */
[----:B01----:R-:W-:Y:S01]  /*112f0*/  ENDCOLLECTIVE ;  /* 0x000000000000791b */ /* 0x003fe20003800000 */
.L_x_21387:
[----:B------:R-:W-:Y:S01]  /*11300*/  HFMA2.MMA R180, -RZ, RZ, 0, 9.5367431640625e-07 ;  /* 0x00000010ffb47435 */ /* 0x000fe200000001ff */
[----:B------:R-:W-:-:S05]  /*11310*/  MOV R157, R178 ;  /* 0x000000b2009d7202 */ /* 0x000fca0000000f00 */
[----:B------:R-:W-:-:S04]  /*11320*/  FADD.FTZ R174, R172, R157 ;  /* 0x0000009dacae7221 */ /* 0x000fc80000010000 */
[----:B------:R-:W-:-:S07]  /*11330*/  IMAD.MOV.U32 R247, RZ, RZ, R174 ;  /* 0x000000fffff77224 */ /* 0x000fce00078e00ae */
[----:B------:R-:W-:Y:S05]  /*11340*/  WARPSYNC.COLLECTIVE R176, `(.L_x_21388) ;  /* 0x00000000b0087348 */ /* 0x000fea0003c00000 */
[----:B------:R0:W1:Y:S02]  /*11350*/  SHFL.BFLY P6, R178, R247, R180, R249 ;  /* 0x0c0000b4f7b27389 */ /* 0x00006400000c00f9 */
[----:B01----:R-:W-:Y:S01]  /*11360*/  ENDCOLLECTIVE ;  /* 0x000000000000791b */ /* 0x003fe20003800000 */
.L_x_21388:
        /* <DEDUP_REMOVED lines=90> */
.L_x_21389:
[----:B------:R-:W-:Y:S01]  /*11910*/  HFMA2.MMA R180, -RZ, RZ, 0, 1.1920928955078125e-07 ;  /* 0x00000002ffb47435 */ /* 0x000fe200000001ff */
[----:B------:R-:W-:-:S05]  /*11920*/  MOV R166, R178 ;  /* 0x000000b200a67202 */ /* 0x000fca0000000f00 */
[----:B------:R-:W-:-:S04]  /*11930*/  FADD.FTZ R166, R157, R166 ;  /* 0x000000a69da67221 */ /* 0x000fc80000010000 */
[----:B------:R-:W-:-:S07]  /*11940*/  IMAD.MOV.U32 R247, RZ, RZ, R166 ;  /* 0x000000fffff77224 */ /* 0x000fce00078e00a6 */
[----:B------:R-:W-:Y:S05]  /*11950*/  WARPSYNC.COLLECTIVE R176, `(.L_x_21390) ;  /* 0x00000000b0087348 */ /* 0x000fea0003c00000 */
[----:B------:R0:W1:Y:S02]  /*11960*/  SHFL.BFLY P6, R178, R247, R180, R249 ;  /* 0x0c0000b4f7b27389 */ /* 0x00006400000c00f9 */
[----:B01----:R-:W-:Y:S01]  /*11970*/  ENDCOLLECTIVE ;  /* 0x000000000000791b */ /* 0x003fe20003800000 */
.L_x_21390:
[----:B------:R-:W-:Y:S01]  /*11980*/  HFMA2.MMA R180, -RZ, RZ, 0, 2.384185791015625e-07 ;  /* 0x00000004ffb47435 */ /* 0x000fe200000001ff */
[----:B------:R-:W-:-:S05]  /*11990*/  MOV R243, R178 ;  /* 0x000000b200f37202 */ /* 0x000fca0000000f00 */
[----:B------:R-:W-:-:S04]  /*119a0*/  FADD.FTZ R243, R166, R243 ;  /* 0x000000f3a6f37221 */ /* 0x000fc80000010000 */
[----:B------:R-:W-:-:S07]  /*119b0*/  IMAD.MOV.U32 R247, RZ, RZ, R243 ;  /* 0x000000fffff77224 */ /* 0x000fce00078e00f3 */
[----:B------:R-:W-:Y:S05]  /*119c0*/  WARPSYNC.COLLECTIVE R176, `(.L_x_21391) ;  /* 0x00000000b0087348 */ /* 0x000fea0003c00000 */
[----:B------:R0:W1:Y:S02]  /*119d0*/  SHFL.BFLY P6, R178, R247, R180, R249 ;  /* 0x0c0000b4f7b27389 */ /* 0x00006400000c00f9 */
[----:B01----:R-:W-:Y:S01]  /*119e0*/  ENDCOLLECTIVE ;  /* 0x000000000000791b */ /* 0x003fe20003800000 */
.L_x_21391:
[----:B------:R-:W-:Y:S01]  /*119f0*/  HFMA2.MMA R180, -RZ, RZ, 0, 4.76837158203125e-07 ;  /* 0x00000008ffb47435 */ /* 0x000fe200000001ff */
[----:B------:R-:W-:-:S05]  /*11a00*/  MOV R168, R178 ;  /* 0x000000b200a87202 */ /* 0x000fca0000000f00 */
[----:B------:R-:W-:-:S04]  /*11a10*/  FADD.FTZ R168, R243, R168 ;  /* 0x000000a8f3a87221 */ /* 0x000fc80000010000 */
[----:B------:R-:W-:-:S07]  /*11a20*/  IMAD.MOV.U32 R247, RZ, RZ, R168 ;  /* 0x000000fffff77224 */ /* 0x000fce00078e00a8 */
[----:B------:R-:W-:Y:S05]  /*11a30*/  WARPSYNC.COLLECTIVE R176, `(.L_x_21392) ;  /* 0x00000000b0087348 */ /* 0x000fea0003c00000 */
[----:B------:R0:W1:Y:S02]  /*11a40*/  SHFL.BFLY P6, R178, R247, R180, R249 ;  /* 0x0c0000b4f7b27389 */ /* 0x00006400000c00f9 */
[----:B01----:R-:W-:Y:S01]  /*11a50*/  ENDCOLLECTIVE ;  /* 0x000000000000791b */ /* 0x003fe20003800000 */
.L_x_21392:
[----:B------:R-:W-:Y:S01]  /*11a60*/  HFMA2.MMA R180, -RZ, RZ, 0, 9.5367431640625e-07 ;  /* 0x00000010ffb47435 */ /* 0x000fe200000001ff */
[----:B------:R-:W-:-:S05]  /*11a70*/  MOV R245, R178 ;  /* 0x000000b200f57202 */ /* 0x000fca0000000f00 */
[----:B------:R-:W-:-:S04]  /*11a80*/  FADD.FTZ R245, R168, R245 ;  /* 0x000000f5a8f57221 */ /* 0x000fc80000010000 */
[----:B------:R-:W-:-:S07]  /*11a90*/  IMAD.MOV.U32 R247, RZ, RZ, R245 ;  /* 0x000000fffff77224 */ /* 0x000fce00078e00f5 */
[----:B------:R-:W-:Y:S05]  /*11aa0*/  WARPSYNC.COLLECTIVE R176, `(.L_x_21393) ;  /* 0x00000000b0087348 */ /* 0x000fea0003c00000 */
[----:B------:R0:W1:Y:S02]  /*11ab0*/  SHFL.BFLY P6, R178, R247, R180, R249 ;  /* 0x0c0000b4f7b27389 */ /* 0x00006400000c00f9 */
[----:B01----:R-:W-:Y:S01]  /*11ac0*/  ENDCOLLECTIVE ;  /* 0x000000000000791b */ /* 0x003fe20003800000 */
.L_x_21393:
[----:B------:R-:W-:Y:S01]  /*11ad0*/  MOV R170, R178 ;  /* 0x000000b200aa7202 */ /* 0x000fe20000000f00 */
[----:B------:R-:W-:Y:S06]  /*11ae0*/  BRA `(.L_x_21394) ;  /* 0xffffffe400987947 */ /* 0x000fec000383ffff */
.L_x_21395:
        /* <DEDUP_REMOVED lines=9> */
.L_x_37252:


//--------------------- .text._ZN10layer_norm13ln_fwd_kernelINS_13Kernel_traitsIf6__halfS2_S2_fjLj5120ELj1ELj1ELj4ELj16ENS_18Kernel_traits_baseILj5120EfS2_S2_S2_fjLj128EEEEELb1ELb1ELb0ELb1EEEvNS_9FwdParamsE --------------------------
	.section	.text._ZN10layer_norm13ln_fwd_kernelINS_13Kernel_traitsIf6__halfS2_S2_fjLj5120ELj1ELj1ELj4ELj16ENS_18Kernel_traits_baseILj5120EfS2_S2_S2_fjLj128EEEEELb1ELb1ELb0ELb1EEEvNS_9FwdParamsE,"ax",@progbits
	.align	128
        .global         _ZN10layer_norm13ln_fwd_kernelINS_13Kernel_traitsIf6__halfS2_S2_fjLj5120ELj1ELj1ELj4ELj16ENS_18Kernel_traits_baseILj5120EfS2_S2_S2_fjLj128EEEEELb1ELb1ELb0ELb1EEEvNS_9FwdParamsE
        .type           _ZN10layer_norm13ln_fwd_kernelINS_13Kernel_traitsIf6__halfS2_S2_fjLj5120ELj1ELj1ELj4ELj16ENS_18Kernel_traits_baseILj5120EfS2_S2_S2_fjLj128EEEEELb1ELb1ELb0ELb1EEEvNS_9FwdParamsE,@function
        .size           _ZN10layer_norm13ln_fwd_kernelINS_13Kernel_traitsIf6__halfS2_S2_fjLj5120ELj1ELj1ELj4ELj16ENS_18Kernel_traits_baseILj5120EfS2_S2_S2_fjLj128EEEEELb1ELb1ELb0ELb1EEEvNS_9FwdParamsE,(.L_x_37253 - _ZN10layer_norm13ln_fwd_kernelINS_13Kernel_traitsIf6__halfS2_S2_fjLj5120ELj1ELj1ELj4ELj16ENS_18Kernel_traits_baseILj5120EfS2_S2_S2_fjLj128EEEEELb1ELb1ELb0ELb1EEEvNS_9FwdParamsE)
        .other          _ZN10layer_norm13ln_fwd_kernelINS_13Kernel_traitsIf6__halfS2_S2_fjLj5120ELj1ELj1ELj4ELj16ENS_18Kernel_traits_baseILj5120EfS2_S2_S2_fjLj128EEEEELb1ELb1ELb0ELb1EEEvNS_9FwdParamsE,@"STO_CUDA_ENTRY STV_DEFAULT"
_ZN10layer_norm13ln_fwd_kernelINS_13Kernel_traitsIf6__halfS2_S2_fjLj5120ELj1ELj1ELj4ELj16ENS_18Kernel_traits_baseILj5120EfS2_S2_S2_fjLj128EEEEELb1ELb1ELb0ELb1EEEvNS_9FwdParamsE:
.text._ZN10layer_norm13ln_fwd_kernelINS_13Kernel_traitsIf6__halfS2_S2_fjLj5120ELj1ELj1ELj4ELj16ENS_18Kernel_traits_baseILj5120EfS2_S2_S2_fjLj128EEEEELb1ELb1ELb0ELb1EEEvNS_9FwdParamsE:
        /* <DEDUP_REMOVED lines=171> */
.L_x_21677:
        /* <DEDUP_REMOVED lines=18> */
[----:B------:R-:W-:Y:S01]  /*0bd0*/  MOV R164, 0x3f800000 ;  /* 0x3f80000000a47802 */ /* 0x000fe20000000f00 */
[----:B------:R-:W-:Y:S02]  /*0be0*/  VIADD R162, R184, 0x1 ;  /* 0x00000001b8a27836 */ /* 0x000fe40000000000 */
[----:B---3--:R-:W-:-:S08]  /*0bf0*/  @P2 HADD2.F32 R164, -RZ, R154.H0_H0 ;  /* 0x2000009affa42230 */ /* 0x008fd00000004100 */
        /* <DEDUP_REMOVED lines=9> */
.L_x_21397:
[----:B------:R-:W-:-:S07]  /*0c90*/  IMAD.MOV.U32 R153, RZ, RZ, R2 ;  /* 0x000000ffff997224 */ /* 0x000fce00078e0002 */
.L_x_21398:
[----:B------:R-:W-:Y:S05]  /*0ca0*/  BSYNC B0 ;  /* 0x0000000000007941 */ /* 0x000fea0003800000 */
.L_x_21396:
        /* <DEDUP_REMOVED lines=16> */
.L_x_21402:
[----:B------:R-:W-:Y:S05]  /*0db0*/  BSYNC B1 ;  /* 0x0000000000017941 */ /* 0x000fea0003800000 */
.L_x_21401:
        /* <DEDUP_REMOVED lines=42> */
.L_x_21400:
[----:B------:R-:W-:Y:S05]  /*1060*/  BSYNC B0 ;  /* 0x0000000000007941 */ /* 0x000fea0003800000 */
.L_x_21399:
[----:B------:R-:W0:Y:S01]  /*1070*/  LDC R174, c[0x0][0x294] ;  /* 0x0000a500ffae7b82 */ /* 0x000e220000000800 */
[----:B------:R-:W-:Y:S01]  /*1080*/  HFMA2.MMA R176, -RZ, RZ, 0.1171875, 0 ;  /* 0x2f800000ffb07435 */ /* 0x000fe200000001ff */
[----:B------:R-:W-:Y:S01]  /*1090*/  I2FP.F32.U32 R153, R153 ;  /* 0x0000009900997245 */ /* 0x000fe20000201000 */
[----:B-----5:R-:W-:Y:S01]  /*10a0*/  HADD2.F32 R155, -RZ, R156.H0_H0 ;  /* 0x2000009cff9b7230 */ /* 0x020fe20000004100 */
[----:B------:R-:W-:Y:S01]  /*10b0*/  LOP3.LUT R168, R168, 0xfffffffb, RZ, 0xc0, !PT ;  /* 0xfffffffba8a87812 */ /* 0x000fe200078ec0ff */
[----:B------:R-:W-:Y:S01]  /*10c0*/  @P0 HADD2.F32 R154, -RZ, R148.H0_H0 ;  /* 0x20000094ff9a0230 */ /* 0x000fe20000004100 */
[----:B------:R-:W-:Y:S01]  /*10d0*/  BSSY B0, `(.L_x_21403) ;  /* 0x0000016000007945 */ /* 0x000fe20003800000 */
[----:B------:R-:W-:Y:S01]  /*10e0*/  VIADD R160, R162, 0x1 ;  /* 0x00000001a2a07836 */ /* 0x000fe20000000000 */
        /* <DEDUP_REMOVED lines=19> */
.L_x_21404:
[----:B------:R-:W-:-:S07]  /*1220*/  IMAD.MOV.U32 R165, RZ, RZ, R2 ;  /* 0x000000ffffa57224 */ /* 0x000fce00078e0002 */
.L_x_21405:
[----:B------:R-:W-:Y:S05]  /*1230*/  BSYNC B0 ;  /* 0x0000000000007941 */ /* 0x000fea0003800000 */
.L_x_21403:
        /* <DEDUP_REMOVED lines=16> */
.L_x_21409:
[----:B------:R-:W-:Y:S05]  /*1340*/  BSYNC B1 ;  /* 0x0000000000017941 */ /* 0x000fea0003800000 */
.L_x_21408:
        /* <DEDUP_REMOVED lines=42> */
.L_x_21407:
[----:B------:R-:W-:Y:S05]  /*15f0*/  BSYNC B0 ;  /* 0x0000000000007941 */ /* 0x000fea0003800000 */
.L_x_21406:
        /* <DEDUP_REMOVED lines=24> */
.L_x_21411:
[----:B------:R-:W-:-:S07]  /*1780*/  MOV R154, R2 ;  /* 0x00000002009a7202 */ /* 0x000fce0000000f00 */
.L_x_21412:
[----:B------:R-:W-:Y:S05]  /*1790*/  BSYNC B0 ;  /* 0x0000000000007941 */ /* 0x000fea0003800000 */
.L_x_21410:
        /* <DEDUP_REMOVED lines=16> */
.L_x_21416:
[----:B------:R-:W-:Y:S05]  /*18a0*/  BSYNC B1 ;  /* 0x0000000000017941 */ /* 0x000fea0003800000 */
.L_x_21415:
        /* <DEDUP_REMOVED lines=43> */
.L_x_21414:
[----:B------:R-:W-:Y:S05]  /*1b60*/  BSYNC B0 ;  /* 0x0000000000007941 */ /* 0x000fea0003800000 */
.L_x_21413:
        /* <DEDUP_REMOVED lines=22> */
.L_x_21418:
[----:B------:R-:W-:-:S07]  /*1cd0*/  MOV R154, R2 ;  /* 0x00000002009a7202 */ /* 0x000fce0000000f00 */
.L_x_21419:
[----:B------:R-:W-:Y:S05]  /*1ce0*/  BSYNC B0 ;  /* 0x0000000000007941 */ /* 0x000fea0003800000 */
.L_x_21417:
        /* <DEDUP_REMOVED lines=16> */
.L_x_21423:
[----:B------:R-:W-:Y:S05]  /*1df0*/  BSYNC B1 ;  /* 0x0000000000017941 */ /* 0x000fea0003800000 */
.L_x_21422:
        /* <DEDUP_REMOVED lines=43> */
.L_x_21421:
[----:B------:R-:W-:Y:S05]  /*20b0*/  BSYNC B0 ;  /* 0x0000000000007941 */ /* 0x000fea0003800000 */
.L_x_21420:
        /* <DEDUP_REMOVED lines=22> */
.L_x_21425:
[----:B------:R-:W-:-:S07]  /*2220*/  MOV R154, R2 ;  /* 0x00000002009a7202 */ /* 0x000fce0000000f00 */
.L_x_21426:
[----:B------:R-:W-:Y:S05]  /*2230*/  BSYNC B0 ;  /* 0x0000000000007941 */ /* 0x000fea0003800000 */
.L_x_21424:
        /* <DEDUP_REMOVED lines=16> */
.L_x_21430:
[----:B------:R-:W-:Y:S05]  /*2340*/  BSYNC B1 ;  /* 0x0000000000017941 */ /* 0x000fea0003800000 */
.L_x_21429:
        /* <DEDUP_REMOVED lines=42> */
.L_x_21428:
[----:B------:R-:W-:Y:S05]  /*25f0*/  BSYNC B0 ;  /* 0x0000000000007941 */ /* 0x000fea0003800000 */
.L_x_21427:
        /* <DEDUP_REMOVED lines=22> */
.L_x_21432:
[----:B------:R-:W-:-:S07]  /*2760*/  IMAD.MOV.U32 R154, RZ, RZ, R2 ;  /* 0x000000ffff9a7224 */ /* 0x000fce00078e0002 */
.L_x_21433:
[----:B------:R-:W-:Y:S05]  /*2770*/  BSYNC B0 ;  /* 0x0000000000007941 */ /* 0x000fea0003800000 */
.L_x_21431:
        /* <DEDUP_REMOVED lines=16> */
.L_x_21437:
[----:B------:R-:W-:Y:S05]  /*2880*/  BSYNC B1 ;  /* 0x0000000000017941 */ /* 0x000fea0003800000 */
.L_x_21436:
        /* <DEDUP_REMOVED lines=43> */
.L_x_21435:
[----:B------:R-:W-:Y:S05]  /*2b40*/  BSYNC B0 ;  /* 0x0000000000007941 */ /* 0x000fea0003800000 */
.L_x_21434:
        /* <DEDUP_REMOVED lines=22> */
.L_x_21439:
[----:B------:R-:W-:-:S07]  /*2cb0*/  IMAD.MOV.U32 R154, RZ, RZ, R2 ;  /* 0x000000ffff9a7224 */ /* 0x000fce00078e0002 */
.L_x_21440:
[----:B------:R-:W-:Y:S05]  /*2cc0*/  BSYNC B0 ;  /* 0x0000000000007941 */ /* 0x000fea0003800000 */
.L_x_21438:
        /* <DEDUP_REMOVED lines=16> */
.L_x_21444:
[----:B------:R-:W-:Y:S05]  /*2dd0*/  BSYNC B1 ;  /* 0x0000000000017941 */ /* 0x000fea0003800000 */
.L_x_21443:
        /* <DEDUP_REMOVED lines=43> */
.L_x_21442:
[----:B------:R-:W-:Y:S05]  /*3090*/  BSYNC B0 ;  /* 0x0000000000007941 */ /* 0x000fea0003800000 */
.L_x_21441:
        /* <DEDUP_REMOVED lines=22> */
.L_x_21446:
[----:B------:R-:W-:-:S07]  /*3200*/  IMAD.MOV.U32 R154, RZ, RZ, R2 ;  /* 0x000000ffff9a7224 */ /* 0x000fce00078e0002 */
.L_x_21447:
[----:B------:R-:W-:Y:S05]  /*3210*/  BSYNC B0 ;  /* 0x0000000000007941 */ /* 0x000fea0003800000 */
.L_x_21445:
        /* <DEDUP_REMOVED lines=18> */
.L_x_21451:
[----:B------:R-:W-:Y:S05]  /*3340*/  BSYNC B1 ;  /* 0x0000000000017941 */ /* 0x000fea0003800000 */
.L_x_21450:
        /* <DEDUP_REMOVED lines=43> */
.L_x_21449:
[----:B------:R-:W-:Y:S05]  /*3600*/  BSYNC B0 ;  /* 0x0000000000007941 */ /* 0x000fea0003800000 */
.L_x_21448:
[----:B------:R-:W-:Y:S01]  /*3610*/  I2FP.F32.U32 R157, R154 ;  /* 0x0000009a009d7245 */ /* 0x000fe20000201000 */
[----:B------:R-:W-:Y:S01]  /*3620*/  HADD2.F32 R159, -RZ, R159.H1_H1 ;  /* 0x3000009fff9f7230 */ /* 0x000fe20000004100 */
[----:B------:R-:W-:Y:S01]  /*3630*/  SEL R158, RZ, 0x1, P1 ;  /* 0x00000001ff9e7807 */ /* 0x000fe20000800000 */
[----:B------:R-:W0:Y:S01]  /*3640*/  LDC.64 R180, c[0x0][0x238] ;  /* 0x00008e00ffb47b82 */ /* 0x000e220000000a00 */
[----:B------:R-:W-:Y:S01]  /*3650*/  SEL R162, RZ, 0x10000, P5 ;  /* 0x00010000ffa27807 */ /* 0x000fe20002800000 */
[----:B------:R-:W-:Y:S01]  /*3660*/  FFMA.FTZ R157, R157, R176, 1.1641532182693481445e-10 ;  /* 0x2f0000009d9d7423 */ /* 0x000fe200000100b0 */
[----:B------:R-:W-:Y:S01]  /*3670*/  FMUL.FTZ R159, R159, R164 ;  /* 0x000000a49f9f7220 */ /* 0x000fe20000410000 */
[----:B------:R-:W-:Y:S02]  /*3680*/  LOP3.LUT P5, RZ, R168, 0x2, RZ, 0xc0, !PT ;  /* 0x00000002a8ff7812 */ /* 0x000fe400078ac0ff */
[----:B------:R-:W-:Y:S01]  /*3690*/  SEL R160, RZ, 0x1, P2 ;  /* 0x00000001ffa07807 */ /* 0x000fe20001000000 */
[----:B------:R-:W-:Y:S01]  /*36a0*/  FMUL.FTZ R154, R159, R166 ;  /* 0x000000a69f9a7220 */ /* 0x000fe20000410000 */
[----:B------:R-:W-:Y:S01]  /*36b0*/  FSETP.GTU.FTZ.AND P1, PT, R157, R174, PT ;  /* 0x000000ae9d00720b */ /* 0x000fe20003f3c000 */
[----:B------:R-:W1:Y:S01]  /*36c0*/  LDC.64 R178, c[0x0][0x240] ;  /* 0x00009000ffb27b82 */ /* 0x000e620000000a00 */
[----:B------:R-:W-:Y:S01]  /*36d0*/  SEL R186, RZ, 0x1, P5 ;  /* 0x00000001ffba7807 */ /* 0x000fe20002800000 */
[----:B------:R-:W-:Y:S01]  /*36e0*/  IMAD.WIDE.U32 R160, R160, 0x1000000, RZ ;  /* 0x01000000a0a07825 */ /* 0x000fe200078e00ff */
[----:B------:R-:W-:-:S02]  /*36f0*/  SEL R163, RZ, 0x100, P4 ;  /* 0x00000100ffa37807 */ /* 0x000fc40002000000 */
[----:B------:R-:W-:Y:S01]  /*3700*/  SEL R184, RZ, 0x1000000, P1 ;  /* 0x01000000ffb87807 */ /* 0x000fe20000800000 */
[----:B------:R-:W-:Y:S01]  /*3710*/  IMAD.WIDE.U32 R158, R158, 0x10000, RZ ;  /* 0x000100009e9e7825 */ /* 0x000fe200078e00ff */
[----:B------:R-:W-:Y:S01]  /*3720*/  FSEL R154, R154, RZ, !P1 ;  /* 0x000000ff9a9a7208 */ /* 0x000fe20004800000 */
[----:B------:R-:W2:Y:S01]  /*3730*/  @P0 LDC.64 R156, c[0x0][0x230] ;  /* 0x00008c00ff9c0b82 */ /* 0x000ea20000000a00 */
[----:B------:R-:W-:Y:S01]  /*3740*/  LOP3.LUT R163, R163, R184, R162, 0xfe, !PT ;  /* 0x000000b8a3a37212 */ /* 0x000fe200078efea2 */
[----:B------:R-:W-:Y:S01]  /*3750*/  IMAD.WIDE.U32 R186, R186, 0x100, RZ ;  /* 0x00000100baba7825 */ /* 0x000fe200078e00ff */
[----:B------:R-:W-:-:S03]  /*3760*/  LOP3.LUT P6, RZ, R168, 0x4, RZ, 0xc0, !PT ;  /* 0x00000004a8ff7812 */ /* 0x000fc600078cc0ff */
[----:B------:R-:W-:Y:S01]  /*3770*/  FMUL.FTZ R185, R63, R154 ;  /* 0x0000009a3fb97220 */ /* 0x000fe20000410000 */
[----:B------:R-:W-:Y:S01]  /*3780*/  SEL R191, RZ, 0x1, P3 ;  /* 0x00000001ffbf7807 */ /* 0x000fe20001800000 */
[----:B------:R-:W-:Y:S01]  /*3790*/  @P0 HADD2.F32 R162, -RZ, R151.H1_H1 ;  /* 0x30000097ffa20230 */ /* 0x000fe20000004100 */
[----:B------:R-:W-:Y:S01]  /*37a0*/  SEL R193, RZ, 0x1, P6 ;  /* 0x00000001ffc17807 */ /* 0x000fe20003000000 */
[----:B------:R-:W-:Y:S01]  /*37b0*/  VIADD R154, R152, 0x80 ;  /* 0x00000080989a7836 */ /* 0x000fe20000000000 */
[----:B------:R-:W-:Y:S01]  /*37c0*/  LOP3.LUT R192, R186, R160, R158, 0xfe, !PT ;  /* 0x000000a0bac07212 */ /* 0x000fe200078efe9e */
[----:B0-----:R-:W-:Y:S01]  /*37d0*/  IMAD.WIDE.U32 R188, R152, 0x10, R180 ;  /* 0x0000001098bc7825 */ /* 0x001fe200078e00b4 */
[----:B------:R-:W-:-:S03]  /*37e0*/  LOP3.LUT R191, R161, R163, R191, 0xfe, !PT ;  /* 0x000000a3a1bf7212 */ /* 0x000fc600078efebf */
[----:B------:R-:W-:Y:S01]  /*37f0*/  @P0 FADD.FTZ R185, R185, R162 ;  /* 0x000000a2b9b90221 */ /* 0x000fe20000010000 */
[----:B------:R-:W-:Y:S02]  /*3800*/  LOP3.LUT R192, R192, R193, RZ, 0xfc, !PT ;  /* 0x000000c1c0c07212 */ /* 0x000fe400078efcff */
[----:B------:R-:W-:Y:S01]  /*3810*/  LOP3.LUT R193, R187, R191, R159, 0xfe, !PT ;  /* 0x000000bfbbc17212 */ /* 0x000fe200078efe9f */
[----:B-1----:R-:W-:Y:S01]  /*3820*/  IMAD.WIDE.U32 R186, R152, 0x8, R178 ;  /* 0x0000000898ba7825 */ /* 0x002fe200078e00b2 */
[----:B------:R-:W-:Y:S02]  /*3830*/  F2FP.F16.F32.PACK_AB R162, R175, R171 ;  /* 0x000000abafa2723e */ /* 0x000fe400000000ff */
[----:B------:R-:W-:Y:S02]  /*3840*/  F2FP.F16.F32.PACK_AB R161, R167, R165 ;  /* 0x000000a5a7a1723e */ /* 0x000fe400000000ff */
[----:B------:R-:W-:Y:S02]  /*3850*/  F2FP.F16.F32.PACK_AB R160, R155, R153 ;  /* 0x000000999ba0723e */ /* 0x000fe400000000ff */
[----:B------:R-:W-:Y:S01]  /*3860*/  F2FP.F16.F32.PACK_AB R163, R185, R177 ;  /* 0x000000b1b9a3723e */ /* 0x000fe200000000ff */
[----:B--2---:R-:W-:-:S04]  /*3870*/  @P0 IMAD.WIDE.U32 R190, R154, 0x10, R156 ;  /* 0x000000109abe0825 */ /* 0x004fc800078e009c */
[----:B------:R-:W-:Y:S01]  /*3880*/  IMAD.WIDE.U32 R156, R154, 0x10, R182 ;  /* 0x000000109a9c7825 */ /* 0x000fe200078e00b6 */
        /* <DEDUP_REMOVED lines=16> */
.L_x_21453:
[----:B------:R-:W-:-:S07]  /*3990*/  MOV R188, R2 ;  /* 0x0000000200bc7202 */ /* 0x000fce0000000f00 */
.L_x_21454:
[----:B------:R-:W-:Y:S05]  /*39a0*/  BSYNC B0 ;  /* 0x0000000000007941 */ /* 0x000fea0003800000 */
.L_x_21452:
        /* <DEDUP_REMOVED lines=16> */
.L_x_21458:
[----:B------:R-:W-:Y:S05]  /*3ab0*/  BSYNC B1 ;  /* 0x0000000000017941 */ /* 0x000fea0003800000 */
.L_x_21457:
        /* <DEDUP_REMOVED lines=43> */
.L_x_21456:
[----:B------:R-:W-:Y:S05]  /*3d70*/  BSYNC B0 ;  /* 0x0000000000007941 */ /* 0x000fea0003800000 */
.L_x_21455:
[----:B------:R-:W-:Y:S01]  /*3d80*/  I2FP.F32.U32 R161, R188 ;  /* 0x000000bc00a17245 */ /* 0x000fe20000201000 */
[----:B-----5:R-:W-:Y:S01]  /*3d90*/  HADD2.F32 R163, -RZ, R156.H0_H0 ;  /* 0x2000009cffa37230 */ /* 0x020fe20000004100 */
[----:B------:R-:W-:Y:S01]  /*3da0*/  LOP3.LUT R168, R168, 0xfffffffb, RZ, 0xc0, !PT ;  /* 0xfffffffba8a87812 */ /* 0x000fe200078ec0ff */
[----:B------:R-:W-:Y:S01]  /*3db0*/  @P0 HADD2.F32 R160, -RZ, R148.H0_H0 ;  /* 0x20000094ffa00230 */ /* 0x000fe20000004100 */
        /* <DEDUP_REMOVED lines=20> */
.L_x_21460:
[----:B------:R-:W-:-:S07]  /*3f00*/  MOV R186, R2 ;  /* 0x0000000200ba7202 */ /* 0x000fce0000000f00 */
.L_x_21461:
[----:B------:R-:W-:Y:S05]  /*3f10*/  BSYNC B0 ;  /* 0x0000000000007941 */ /* 0x000fea0003800000 */
.L_x_21459:
        /* <DEDUP_REMOVED lines=16> */
.L_x_21465:
[----:B------:R-:W-:Y:S05]  /*4020*/  BSYNC B1 ;  /* 0x0000000000017941 */ /* 0x000fea0003800000 */
.L_x_21464:
        /* <DEDUP_REMOVED lines=43> */
.L_x_21463:
[----:B------:R-:W-:Y:S05]  /*42e0*/  BSYNC B0 ;  /* 0x0000000000007941 */ /* 0x000fea0003800000 */
.L_x_21462:
        /* <DEDUP_REMOVED lines=24> */
.L_x_21467:
[----:B------:R-:W-:-:S07]  /*4470*/  MOV R156, R2 ;  /* 0x00000002009c7202 */ /* 0x000fce0000000f00 */
.L_x_21468:
[----:B------:R-:W-:Y:S05]  /*4480*/  BSYNC B0 ;  /* 0x0000000000007941 */ /* 0x000fea0003800000 */
.L_x_21466:
        /* <DEDUP_REMOVED lines=16> */
.L_x_21472:
[----:B------:R-:W-:Y:S05]  /*4590*/  BSYNC B1 ;  /* 0x0000000000017941 */ /* 0x000fea0003800000 */
.L_x_21471:
        /* <DEDUP_REMOVED lines=43> */
.L_x_21470:
[----:B------:R-:W-:Y:S05]  /*4850*/  BSYNC B0 ;  /* 0x0000000000007941 */ /* 0x000fea0003800000 */
.L_x_21469:
        /* <DEDUP_REMOVED lines=22> */
.L_x_21474:
[----:B------:R-:W-:-:S07]  /*49c0*/  MOV R156, R2 ;  /* 0x00000002009c7202 */ /* 0x000fce0000000f00 */
.L_x_21475:
[----:B------:R-:W-:Y:S05]  /*49d0*/  BSYNC B0 ;  /* 0x0000000000007941 */ /* 0x000fea0003800000 */
.L_x_21473:
        /* <DEDUP_REMOVED lines=16> */
.L_x_21479:
[----:B------:R-:W-:Y:S05]  /*4ae0*/  BSYNC B1 ;  /* 0x0000000000017941 */ /* 0x000fea0003800000 */
.L_x_21478:
        /* <DEDUP_REMOVED lines=43> */
.L_x_21477:
[----:B------:R-:W-:Y:S05]  /*4da0*/  BSYNC B0 ;  /* 0x0000000000007941 */ /* 0x000fea0003800000 */
.L_x_21476:
        /* <DEDUP_REMOVED lines=22> */
.L_x_21481:
[----:B------:R-:W-:-:S07]  /*4f10*/  IMAD.MOV.U32 R184, RZ, RZ, R2 ;  /* 0x000000ffffb87224 */ /* 0x000fce00078e0002 */
.L_x_21482:
[----:B------:R-:W-:Y:S05]  /*4f20*/  BSYNC B0 ;  /* 0x0000000000007941 */ /* 0x000fea0003800000 */
.L_x_21480:
        /* <DEDUP_REMOVED lines=16> */
.L_x_21486:
[----:B------:R-:W-:Y:S05]  /*5030*/  BSYNC B1 ;  /* 0x0000000000017941 */ /* 0x000fea0003800000 */
.L_x_21485:
        /* <DEDUP_REMOVED lines=43> */
.L_x_21484:
[----:B------:R-:W-:Y:S05]  /*52f0*/  BSYNC B0 ;  /* 0x0000000000007941 */ /* 0x000fea0003800000 */
.L_x_21483:
        /* <DEDUP_REMOVED lines=22> */
.L_x_21488:
[----:B------:R-:W-:-:S07]  /*5460*/  MOV R184, R2 ;  /* 0x0000000200b87202 */ /* 0x000fce0000000f00 */
.L_x_21489:
[----:B------:R-:W-:Y:S05]  /*5470*/  BSYNC B0 ;  /* 0x0000000000007941 */ /* 0x000fea0003800000 */
.L_x_21487:
        /* <DEDUP_REMOVED lines=16> */
.L_x_21493:
[----:B------:R-:W-:Y:S05]  /*5580*/  BSYNC B1 ;  /* 0x0000000000017941 */ /* 0x000fea0003800000 */
.L_x_21492:
        /* <DEDUP_REMOVED lines=41> */
[----:B------:R-:W-:Y:S01]  /*5820*/  HFMA2.MMA R160, -RZ, RZ, 0, 0 ;  /* 0x00000000ffa07435 */ /* 0x000fe200000001ff */
[----:B------:R-:W-:-:S10]  /*5830*/  MOV R170, R156 ;  /* 0x0000009c00aa7202 */ /* 0x000fd40000000f00 */
.L_x_21491:
[----:B------:R-:W-:Y:S05]  /*5840*/  BSYNC B0 ;  /* 0x0000000000007941 */ /* 0x000fea0003800000 */
.L_x_21490:
        /* <DEDUP_REMOVED lines=22> */
.L_x_21495:
[----:B------:R-:W-:-:S07]  /*59b0*/  MOV R158, R2 ;  /* 0x00000002009e7202 */ /* 0x000fce0000000f00 */
.L_x_21496:
[----:B------:R-:W-:Y:S05]  /*59c0*/  BSYNC B0 ;  /* 0x0000000000007941 */ /* 0x000fea0003800000 */
.L_x_21494:
        /* <DEDUP_REMOVED lines=16> */
.L_x_21500:
[----:B------:R-:W-:Y:S05]  /*5ad0*/  BSYNC B1 ;  /* 0x0000000000017941 */ /* 0x000fea0003800000 */
.L_x_21499:
        /* <DEDUP_REMOVED lines=43> */
.L_x_21498:
[----:B------:R-:W-:Y:S05]  /*5d90*/  BSYNC B0 ;  /* 0x0000000000007941 */ /* 0x000fea0003800000 */
.L_x_21497:
        /* <DEDUP_REMOVED lines=22> */
.L_x_21502:
[----:B------:R-:W-:-:S07]  /*5f00*/  IMAD.MOV.U32 R158, RZ, RZ, R2 ;  /* 0x000000ffff9e7224 */ /* 0x000fce00078e0002 */
.L_x_21503:
[----:B------:R-:W-:Y:S05]  /*5f10*/  BSYNC B0 ;  /* 0x0000000000007941 */ /* 0x000fea0003800000 */
.L_x_21501:
        /* <DEDUP_REMOVED lines=18> */
.L_x_21507:
[----:B------:R-:W-:Y:S05]  /*6040*/  BSYNC B1 ;  /* 0x0000000000017941 */ /* 0x000fea0003800000 */
.L_x_21506:
        /* <DEDUP_REMOVED lines=43> */
.L_x_21505:
[----:B------:R-:W-:Y:S05]  /*6300*/  BSYNC B0 ;  /* 0x0000000000007941 */ /* 0x000fea0003800000 */
.L_x_21504:
[----:B------:R-:W-:Y:S01]  /*6310*/  I2FP.F32.U32 R157, R158 ;  /* 0x0000009e009d7245 */ /* 0x000fe20000201000 */
[----:B------:R-:W-:Y:S01]  /*6320*/  HADD2.F32 R159, -RZ, R159.H1_H1 ;  /* 0x3000009fff9f7230 */ /* 0x000fe20000004100 */
[----:B------:R-:W-:Y:S01]  /*6330*/  SEL R184, RZ, 0x10000, P5 ;  /* 0x00010000ffb87807 */ /* 0x000fe20002800000 */
[----:B------:R-:W0:Y:S01]  /*6340*/  @P0 LDC.64 R208, c[0x0][0x230] ;  /* 0x00008c00ffd00b82 */ /* 0x000e220000000a00 */
[----:B------:R-:W-:Y:S01]  /*6350*/  LOP3.LUT P5, RZ, R168, 0x2, RZ, 0xc0, !PT ;  /* 0x00000002a8ff7812 */ /* 0x000fe200078ac0ff */
[----:B------:R-:W-:Y:S01]  /*6360*/  FFMA.FTZ R157, R157, R176, 1.1641532182693481445e-10 ;  /* 0x2f0000009d9d7423 */ /* 0x000fe200000100b0 */
[----:B------:R-:W-:Y:S01]  /*6370*/  FMUL.FTZ R159, R159, R164 ;  /* 0x000000a49f9f7220 */ /* 0x000fe20000410000 */
[----:B------:R-:W-:Y:S01]  /*6380*/  SEL R156, RZ, 0x1, P1 ;  /* 0x00000001ff9c7807 */ /* 0x000fe20000800000 */
[----:B------:R-:W-:Y:S01]  /*6390*/  IMAD.WIDE.U32 R210, R154, 0x10, R180 ;  /* 0x000000109ad27825 */ /* 0x000fe200078e00b4 */
[----:B------:R-:W-:-:S03]  /*63a0*/  SEL R160, RZ, 0x1, P2 ;  /* 0x00000001ffa07807 */ /* 0x000fc60001000000 */
[----:B------:R-:W-:Y:S01]  /*63b0*/  FMUL.FTZ R162, R159, R166 ;  /* 0x000000a69fa27220 */ /* 0x000fe20000410000 */
[----:B------:R-:W-:Y:S01]  /*63c0*/  FSETP.GTU.FTZ.AND P1, PT, R157, R174, PT ;  /* 0x000000ae9d00720b */ /* 0x000fe20003f3c000 */
[----:B------:R-:W-:Y:S01]  /*63d0*/  IMAD.WIDE.U32 R156, R156, 0x10000, RZ ;  /* 0x000100009c9c7825 */ /* 0x000fe200078e00ff */
[----:B------:R-:W-:Y:S02]  /*63e0*/  SEL R158, RZ, 0x1, P5 ;  /* 0x00000001ff9e7807 */ /* 0x000fe40002800000 */
[----:B------:R-:W-:Y:S01]  /*63f0*/  SEL R163, RZ, 0x100, P4 ;  /* 0x00000100ffa37807 */ /* 0x000fe20002000000 */
[----:B------:R-:W-:Y:S01]  /*6400*/  IMAD.WIDE.U32 R160, R160, 0x1000000, RZ ;  /* 0x01000000a0a07825 */ /* 0x000fe200078e00ff */
[----:B------:R-:W-:Y:S02]  /*6410*/  SEL R186, RZ, 0x1000000, P1 ;  /* 0x01000000ffba7807 */ /* 0x000fe40000800000 */
[----:B------:R-:W-:Y:S01]  /*6420*/  FSEL R162, R162, RZ, !P1 ;  /* 0x000000ffa2a27208 */ /* 0x000fe20004800000 */
[----:B------:R-:W-:Y:S01]  /*6430*/  IMAD.WIDE.U32 R158, R158, 0x100, RZ ;  /* 0x000001009e9e7825 */ /* 0x000fe200078e00ff */
[----:B------:R-:W-:-:S02]  /*6440*/  LOP3.LUT P6, RZ, R168, 0x4, RZ, 0xc0, !PT ;  /* 0x00000004a8ff7812 */ /* 0x000fc400078cc0ff */
[----:B------:R-:W-:Y:S01]  /*6450*/  LOP3.LUT R163, R163, R186, R184, 0xfe, !PT ;  /* 0x000000baa3a37212 */ /* 0x000fe200078efeb8 */
[----:B------:R-:W-:Y:S01]  /*6460*/  @P0 HADD2.F32 R184, -RZ, R151.H1_H1 ;  /* 0x30000097ffb80230 */ /* 0x000fe20000004100 */
[----:B------:R-:W-:Y:S01]  /*6470*/  SEL R195, RZ, 0x1, P6 ;  /* 0x00000001ffc37807 */ /* 0x000fe20003000000 */
[----:B------:R-:W-:Y:S01]  /*6480*/  FMUL.FTZ R205, R55, R162 ;  /* 0x000000a237cd7220 */ /* 0x000fe20000410000 */
[----:B------:R-:W-:Y:S01]  /*6490*/  LOP3.LUT R194, R158, R160, R156, 0xfe, !PT ;  /* 0x000000a09ec27212 */ /* 0x000fe200078efe9c */
[----:B------:R-:W-:Y:S01]  /*64a0*/  IMAD.WIDE.U32 R206, R154, 0x8, R178 ;  /* 0x000000089ace7825 */ /* 0x000fe200078e00b2 */
[----:B------:R-:W-:-:S03]  /*64b0*/  SEL R160, RZ, 0x1, P3 ;  /* 0x00000001ffa07807 */ /* 0x000fc60001800000 */
[----:B------:R-:W-:Y:S01]  /*64c0*/  @P0 FADD.FTZ R205, R184, R205 ;  /* 0x000000cdb8cd0221 */ /* 0x000fe20000010000 */
[----:B------:R-:W-:Y:S02]  /*64d0*/  LOP3.LUT R194, R194, R195, RZ, 0xfc, !PT ;  /* 0x000000c3c2c27212 */ /* 0x000fe400078efcff */
        /* <DEDUP_REMOVED lines=25> */
.L_x_21509:
[----:B------:R-:W-:-:S07]  /*6670*/  IMAD.MOV.U32 R186, RZ, RZ, R2 ;  /* 0x000000ffffba7224 */ /* 0x000fce00078e0002 */
.L_x_21510:
[----:B------:R-:W-:Y:S05]  /*6680*/  BSYNC B0 ;  /* 0x0000000000007941 */ /* 0x000fea0003800000 */
.L_x_21508:
        /* <DEDUP_REMOVED lines=16> */
.L_x_21514:
[----:B------:R-:W-:Y:S05]  /*6790*/  BSYNC B1 ;  /* 0x0000000000017941 */ /* 0x000fea0003800000 */
.L_x_21513:
        /* <DEDUP_REMOVED lines=43> */
.L_x_21512:
[----:B------:R-:W-:Y:S05]  /*6a50*/  BSYNC B0 ;  /* 0x0000000000007941 */ /* 0x000fea0003800000 */
.L_x_21511:
        /* <DEDUP_REMOVED lines=24> */
.L_x_21516:
[----:B------:R-:W-:-:S07]  /*6be0*/  MOV R186, R2 ;  /* 0x0000000200ba7202 */ /* 0x000fce0000000f00 */
.L_x_21517:
[----:B------:R-:W-:Y:S05]  /*6bf0*/  BSYNC B0 ;  /* 0x0000000000007941 */ /* 0x000fea0003800000 */
.L_x_21515:
        /* <DEDUP_REMOVED lines=16> */
.L_x_21521:
[----:B------:R-:W-:Y:S05]  /*6d00*/  BSYNC B1 ;  /* 0x0000000000017941 */ /* 0x000fea0003800000 */
.L_x_21520:
        /* <DEDUP_REMOVED lines=41> */
[----:B------:R-:W-:Y:S01]  /*6fa0*/  HFMA2.MMA R162, -RZ, RZ, 0, 0 ;  /* 0x00000000ffa27435 */ /* 0x000fe200000001ff */
[----:B------:R-:W-:-:S10]  /*6fb0*/  LOP3.LUT R0, R163, R160, R22, 0x96, !PT ;  /* 0x000000a0a3007212 */ /* 0x000fd400078e9616 */
.L_x_21519:
[----:B------:R-:W-:Y:S05]  /*6fc0*/  BSYNC B0 ;  /* 0x0000000000007941 */ /* 0x000fea0003800000 */
.L_x_21518:
        /* <DEDUP_REMOVED lines=24> */
.L_x_21523:
[----:B------:R-:W-:-:S07]  /*7150*/  MOV R156, R2 ;  /* 0x00000002009c7202 */ /* 0x000fce0000000f00 */
.L_x_21524:
[----:B------:R-:W-:Y:S05]  /*7160*/  BSYNC B0 ;  /* 0x0000000000007941 */ /* 0x000fea0003800000 */
.L_x_21522:
        /* <DEDUP_REMOVED lines=16> */
.L_x_21528:
[----:B------:R-:W-:Y:S05]  /*7270*/  BSYNC B1 ;  /* 0x0000000000017941 */ /* 0x000fea0003800000 */
.L_x_21527:
        /* <DEDUP_REMOVED lines=44> */
.L_x_21526:
[----:B------:R-:W-:Y:S05]  /*7540*/  BSYNC B0 ;  /* 0x0000000000007941 */ /* 0x000fea0003800000 */
.L_x_21525:
        /* <DEDUP_REMOVED lines=22> */
.L_x_21530:
[----:B------:R-:W-:-:S07]  /*76b0*/  MOV R156, R2 ;  /* 0x00000002009c7202 */ /* 0x000fce0000000f00 */
.L_x_21531:
[----:B------:R-:W-:Y:S05]  /*76c0*/  BSYNC B0 ;  /* 0x0000000000007941 */ /* 0x000fea0003800000 */
.L_x_21529:
        /* <DEDUP_REMOVED lines=16> */
.L_x_21535:
[----:B------:R-:W-:Y:S05]  /*77d0*/  BSYNC B1 ;  /* 0x0000000000017941 */ /* 0x000fea0003800000 */
.L_x_21534:
        /* <DEDUP_REMOVED lines=43> */
.L_x_21533:
[----:B------:R-:W-:Y:S05]  /*7a90*/  BSYNC B0 ;  /* 0x0000000000007941 */ /* 0x000fea0003800000 */
.L_x_21532:
        /* <DEDUP_REMOVED lines=22> */
.L_x_21537:
[----:B------:R-:W-:-:S07]  /*7c00*/  IMAD.MOV.U32 R184, RZ, RZ, R2 ;  /* 0x000000ffffb87224 */ /* 0x000fce00078e0002 */
.L_x_21538:
[----:B------:R-:W-:Y:S05]  /*7c10*/  BSYNC B0 ;  /* 0x0000000000007941 */ /* 0x000fea0003800000 */
.L_x_21536:
        /* <DEDUP_REMOVED lines=16> */
.L_x_21542:
[----:B------:R-:W-:Y:S05]  /*7d20*/  BSYNC B1 ;  /* 0x0000000000017941 */ /* 0x000fea0003800000 */
.L_x_21541:
        /* <DEDUP_REMOVED lines=43> */
.L_x_21540:
[----:B------:R-:W-:Y:S05]  /*7fe0*/  BSYNC B0 ;  /* 0x0000000000007941 */ /* 0x000fea0003800000 */
.L_x_21539:
        /* <DEDUP_REMOVED lines=22> */
.L_x_21544:
[----:B------:R-:W-:-:S07]  /*8150*/  MOV R184, R2 ;  /* 0x0000000200b87202 */ /* 0x000fce0000000f00 */
.L_x_21545:
[----:B------:R-:W-:Y:S05]  /*8160*/  BSYNC B0 ;  /* 0x0000000000007941 */ /* 0x000fea0003800000 */
.L_x_21543:
        /* <DEDUP_REMOVED lines=16> */
.L_x_21549:
[----:B------:R-:W-:Y:S05]  /*8270*/  BSYNC B1 ;  /* 0x0000000000017941 */ /* 0x000fea0003800000 */
.L_x_21548:
        /* <DEDUP_REMOVED lines=43> */
.L_x_21547:
[----:B------:R-:W-:Y:S05]  /*8530*/  BSYNC B0 ;  /* 0x0000000000007941 */ /* 0x000fea0003800000 */
.L_x_21546:
        /* <DEDUP_REMOVED lines=22> */
.L_x_21551:
[----:B------:R-:W-:-:S07]  /*86a0*/  MOV R158, R2 ;  /* 0x00000002009e7202 */ /* 0x000fce0000000f00 */
.L_x_21552:
[----:B------:R-:W-:Y:S05]  /*86b0*/  BSYNC B0 ;  /* 0x0000000000007941 */ /* 0x000fea0003800000 */
.L_x_21550:
        /* <DEDUP_REMOVED lines=16> */
.L_x_21556:
[----:B------:R-:W-:Y:S05]  /*87c0*/  BSYNC B1 ;  /* 0x0000000000017941 */ /* 0x000fea0003800000 */
.L_x_21555:
        /* <DEDUP_REMOVED lines=43> */
.L_x_21554:
[----:B------:R-:W-:Y:S05]  /*8a80*/  BSYNC B0 ;  /* 0x0000000000007941 */ /* 0x000fea0003800000 */
.L_x_21553:
        /* <DEDUP_REMOVED lines=22> */
.L_x_21558:
[----:B------:R-:W-:-:S07]  /*8bf0*/  IMAD.MOV.U32 R158, RZ, RZ, R2 ;  /* 0x000000ffff9e7224 */ /* 0x000fce00078e0002 */
.L_x_21559:
[----:B------:R-:W-:Y:S05]  /*8c00*/  BSYNC B0 ;  /* 0x0000000000007941 */ /* 0x000fea0003800000 */
.L_x_21557:
        /* <DEDUP_REMOVED lines=18> */
.L_x_21563:
[----:B------:R-:W-:Y:S05]  /*8d30*/  BSYNC B1 ;  /* 0x0000000000017941 */ /* 0x000fea0003800000 */
.L_x_21562:
        /* <DEDUP_REMOVED lines=43> */
.L_x_21561:
[----:B------:R-:W-:Y:S05]  /*8ff0*/  BSYNC B0 ;  /* 0x0000000000007941 */ /* 0x000fea0003800000 */
.L_x_21560:
        /* <DEDUP_REMOVED lines=54> */
.L_x_21565:
[----:B------:R-:W-:-:S07]  /*9360*/  IMAD.MOV.U32 R184, RZ, RZ, R2 ;  /* 0x000000ffffb87224 */ /* 0x000fce00078e0002 */
.L_x_21566:
[----:B------:R-:W-:Y:S05]  /*9370*/  BSYNC B0 ;  /* 0x0000000000007941 */ /* 0x000fea0003800000 */
.L_x_21564:
        /* <DEDUP_REMOVED lines=16> */
.L_x_21570:
[----:B------:R-:W-:Y:S05]  /*9480*/  BSYNC B1 ;  /* 0x0000000000017941 */ /* 0x000fea0003800000 */
.L_x_21569:
        /* <DEDUP_REMOVED lines=43> */
.L_x_21568:
[----:B------:R-:W-:Y:S05]  /*9740*/  BSYNC B0 ;  /* 0x0000000000007941 */ /* 0x000fea0003800000 */
.L_x_21567:
        /* <DEDUP_REMOVED lines=24> */
.L_x_21572:
[----:B------:R-:W-:-:S07]  /*98d0*/  MOV R184, R2 ;  /* 0x0000000200b87202 */ /* 0x000fce0000000f00 */
.L_x_21573:
[----:B------:R-:W-:Y:S05]  /*98e0*/  BSYNC B0 ;  /* 0x0000000000007941 */ /* 0x000fea0003800000 */
.L_x_21571:
        /* <DEDUP_REMOVED lines=16> */
.L_x_21577:
[----:B------:R-:W-:Y:S05]  /*99f0*/  BSYNC B1 ;  /* 0x0000000000017941 */ /* 0x000fea0003800000 */
.L_x_21576:
        /* <DEDUP_REMOVED lines=43> */
.L_x_21575:
[----:B------:R-:W-:Y:S05]  /*9cb0*/  BSYNC B0 ;  /* 0x0000000000007941 */ /* 0x000fea0003800000 */
.L_x_21574:
        /* <DEDUP_REMOVED lines=24> */
.L_x_21579:
[----:B------:R-:W-:-:S07]  /*9e40*/  MOV R156, R2 ;  /* 0x00000002009c7202 */ /* 0x000fce0000000f00 */
.L_x_21580:
[----:B------:R-:W-:Y:S05]  /*9e50*/  BSYNC B0 ;  /* 0x0000000000007941 */ /* 0x000fea0003800000 */
.L_x_21578:
        /* <DEDUP_REMOVED lines=16> */
.L_x_21584:
[----:B------:R-:W-:Y:S05]  /*9f60*/  BSYNC B1 ;  /* 0x0000000000017941 */ /* 0x000fea0003800000 */
.L_x_21583:
        /* <DEDUP_REMOVED lines=43> */
.L_x_21582:
[----:B------:R-:W-:Y:S05]  /*a220*/  BSYNC B0 ;  /* 0x0000000000007941 */ /* 0x000fea0003800000 */
.L_x_21581:
        /* <DEDUP_REMOVED lines=22> */
.L_x_21586:
[----:B------:R-:W-:-:S07]  /*a390*/  IMAD.MOV.U32 R156, RZ, RZ, R2 ;  /* 0x000000ffff9c7224 */ /* 0x000fce00078e0002 */
.L_x_21587:
[----:B------:R-:W-:Y:S05]  /*a3a0*/  BSYNC B0 ;  /* 0x0000000000007941 */ /* 0x000fea0003800000 */
.L_x_21585:
        /* <DEDUP_REMOVED lines=16> */
.L_x_21591:
[----:B------:R-:W-:Y:S05]  /*a4b0*/  BSYNC B1 ;  /* 0x0000000000017941 */ /* 0x000fea0003800000 */
.L_x_21590:
        /* <DEDUP_REMOVED lines=43> */
.L_x_21589:
[----:B------:R-:W-:Y:S05]  /*a770*/  BSYNC B0 ;  /* 0x0000000000007941 */ /* 0x000fea0003800000 */
.L_x_21588:
        /* <DEDUP_REMOVED lines=22> */
.L_x_21593:
[----:B------:R-:W-:-:S07]  /*a8e0*/  MOV R184, R2 ;  /* 0x0000000200b87202 */ /* 0x000fce0000000f00 */
.L_x_21594:
[----:B------:R-:W-:Y:S05]  /*a8f0*/  BSYNC B0 ;  /* 0x0000000000007941 */ /* 0x000fea0003800000 */
.L_x_21592:
        /* <DEDUP_REMOVED lines=16> */
.L_x_21598:
[----:B------:R-:W-:Y:S05]  /*aa00*/  BSYNC B1 ;  /* 0x0000000000017941 */ /* 0x000fea0003800000 */
.L_x_21597:
        /* <DEDUP_REMOVED lines=40> */
[----:B------:R-:W-:-:S04]  /*ac90*/  LOP3.LUT R3, R3, R162, R23, 0x96, !PT ;  /* 0x000000a203037212 */ /* 0x000fc800078e9617 */
[----:B------:R-:W-:Y:S02]  /*aca0*/  LOP3.LUT R0, R157, R160, R22, 0x96, !PT ;  /* 0x000000a09d007212 */ /* 0x000fe400078e9616 */
[----:B------:R-:W-:-:S07]  /*acb0*/  MOV R170, R156 ;  /* 0x0000009c00aa7202 */ /* 0x000fce0000000f00 */
.L_x_21596:
[----:B------:R-:W-:Y:S05]  /*acc0*/  BSYNC B0 ;  /* 0x0000000000007941 */ /* 0x000fea0003800000 */
.L_x_21595:
        /* <DEDUP_REMOVED lines=22> */
.L_x_21600:
[----:B------:R-:W-:-:S07]  /*ae30*/  MOV R184, R2 ;  /* 0x0000000200b87202 */ /* 0x000fce0000000f00 */
.L_x_21601:
[----:B------:R-:W-:Y:S05]  /*ae40*/  BSYNC B0 ;  /* 0x0000000000007941 */ /* 0x000fea0003800000 */
.L_x_21599:
        /* <DEDUP_REMOVED lines=16> */
.L_x_21605:
[----:B------:R-:W-:Y:S05]  /*af50*/  BSYNC B1 ;  /* 0x0000000000017941 */ /* 0x000fea0003800000 */
.L_x_21604:
        /* <DEDUP_REMOVED lines=43> */
.L_x_21603:
[----:B------:R-:W-:Y:S05]  /*b210*/  BSYNC B0 ;  /* 0x0000000000007941 */ /* 0x000fea0003800000 */
.L_x_21602:
        /* <DEDUP_REMOVED lines=22> */
.L_x_21607:
[----:B------:R-:W-:-:S07]  /*b380*/  IMAD.MOV.U32 R158, RZ, RZ, R2 ;  /* 0x000000ffff9e7224 */ /* 0x000fce00078e0002 */
.L_x_21608:
[----:B------:R-:W-:Y:S05]  /*b390*/  BSYNC B0 ;  /* 0x0000000000007941 */ /* 0x000fea0003800000 */
.L_x_21606:
        /* <DEDUP_REMOVED lines=16> */
.L_x_21612:
[----:B------:R-:W-:Y:S05]  /*b4a0*/  BSYNC B1 ;  /* 0x0000000000017941 */ /* 0x000fea0003800000 */
.L_x_21611:
        /* <DEDUP_REMOVED lines=43> */
.L_x_21610:
[----:B------:R-:W-:Y:S05]  /*b760*/  BSYNC B0 ;  /* 0x0000000000007941 */ /* 0x000fea0003800000 */
.L_x_21609:
        /* <DEDUP_REMOVED lines=22> */
.L_x_21614:
[----:B------:R-:W-:-:S07]  /*b8d0*/  MOV R158, R2 ;  /* 0x00000002009e7202 */ /* 0x000fce0000000f00 */
.L_x_21615:
[----:B------:R-:W-:Y:S05]  /*b8e0*/  BSYNC B0 ;  /* 0x0000000000007941 */ /* 0x000fea0003800000 */
.L_x_21613:
        /* <DEDUP_REMOVED lines=18> */
.L_x_21619:
[----:B------:R-:W-:Y:S05]  /*ba10*/  BSYNC B1 ;  /* 0x0000000000017941 */ /* 0x000fea0003800000 */
.L_x_21618:
        /* <DEDUP_REMOVED lines=43> */
.L_x_21617:
[----:B------:R-:W-:Y:S05]  /*bcd0*/  BSYNC B0 ;  /* 0x0000000000007941 */ /* 0x000fea0003800000 */
.L_x_21616:
[----:B------:R-:W-:Y:S01]  /*bce0*/  I2FP.F32.U32 R157, R158 ;  /* 0x0000009e009d7245 */ /* 0x000fe20000201000 */
[----:B------:R-:W-:Y:S01]  /*bcf0*/  HADD2.F32 R159, -RZ, R159.H1_H1 ;  /* 0x3000009fff9f7230 */ /* 0x000fe20000004100 */
[----:B------:R-:W-:Y:S01]  /*bd00*/  SEL R240, RZ, 0x1, P1 ;  /* 0x00000001fff07807 */ /* 0x000fe20000800000 */
[----:B------:R-:W-:Y:S01]  /*bd10*/  VIADD R195, R152, 0x200 ;  /* 0x0000020098c37836 */ /* 0x000fe20000000000 */
[----:B------:R-:W-:Y:S01]  /*bd20*/  SEL R163, RZ, 0x10000, P5 ;  /* 0x00010000ffa37807 */ /* 0x000fe20002800000 */
[----:B------:R-:W-:Y:S01]  /*bd30*/  FFMA.FTZ R157, R157, R176, 1.1641532182693481445e-10 ;  /* 0x2f0000009d9d7423 */ /* 0x000fe200000100b0 */
[----:B------:R-:W-:Y:S01]  /*bd40*/  FMUL.FTZ R159, R159, R164 ;  /* 0x000000a49f9f7220 */ /* 0x000fe20000410000 */
[----:B------:R-:W-:Y:S01]  /*bd50*/  LOP3.LUT P5, RZ, R168, 0x2, RZ, 0xc0, !PT ;  /* 0x00000002a8ff7812 */ /* 0x000fe200078ac0ff */
[----:B------:R-:W-:Y:S01]  /*bd60*/  IMAD.WIDE.U32 R240, R240, 0x10000, RZ ;  /* 0x00010000f0f07825 */ /* 0x000fe200078e00ff */
[----:B------:R-:W-:-:S03]  /*bd70*/  SEL R184, RZ, 0x100, P4 ;  /* 0x00000100ffb87807 */ /* 0x000fc60002000000 */
[----:B------:R-:W-:Y:S01]  /*bd80*/  FMUL.FTZ R162, R159, R166 ;  /* 0x000000a69fa27220 */ /* 0x000fe20000410000 */
[----:B------:R-:W-:Y:S01]  /*bd90*/  FSETP.GTU.FTZ.AND P1, PT, R157, R174, PT ;  /* 0x000000ae9d00720b */ /* 0x000fe20003f3c000 */
[----:B------:R-:W-:Y:S01]  /*bda0*/  IMAD.WIDE.U32 R244, R207, 0x10, R180 ;  /* 0x00000010cff47825 */ /* 0x000fe200078e00b4 */
[----:B------:R-:W0:Y:S01]  /*bdb0*/  @P0 LDC.64 R156, c[0x0][0x230] ;  /* 0x00008c00ff9c0b82 */ /* 0x000e220000000a00 */
[----:B------:R-:W-:Y:S02]  /*bdc0*/  SEL R160, RZ, 0x1, P2 ;  /* 0x00000001ffa07807 */ /* 0x000fe40001000000 */
[----:B------:R-:W-:Y:S02]  /*bdd0*/  SEL R158, RZ, 0x1, P5 ;  /* 0x00000001ff9e7807 */ /* 0x000fe40002800000 */
[----:B------:R-:W-:Y:S01]  /*bde0*/  SEL R186, RZ, 0x1000000, P1 ;  /* 0x01000000ffba7807 */ /* 0x000fe20000800000 */
[----:B------:R-:W-:Y:S01]  /*bdf0*/  IMAD.WIDE.U32 R160, R160, 0x1000000, RZ ;  /* 0x01000000a0a07825 */ /* 0x000fe200078e00ff */
[----:B------:R-:W-:-:S02]  /*be00*/  FSEL R162, R162, RZ, !P1 ;  /* 0x000000ffa2a27208 */ /* 0x000fc40004800000 */
[----:B------:R-:W-:Y:S01]  /*be10*/  LOP3.LUT R184, R184, R186, R163, 0xfe, !PT ;  /* 0x000000bab8b87212 */ /* 0x000fe200078efea3 */
[----:B------:R-:W-:Y:S01]  /*be20*/  IMAD.WIDE.U32 R158, R158, 0x100, RZ ;  /* 0x000001009e9e7825 */ /* 0x000fe200078e00ff */
[----:B------:R-:W-:-:S03]  /*be30*/  LOP3.LUT P6, RZ, R168, 0x4, RZ, 0xc0, !PT ;  /* 0x00000004a8ff7812 */ /* 0x000fc600078cc0ff */
[----:B------:R-:W-:Y:S01]  /*be40*/  FMUL.FTZ R239, R39, R162 ;  /* 0x000000a227ef7220 */ /* 0x000fe20000410000 */
[----:B------:R-:W-:Y:S01]  /*be50*/  SEL R243, RZ, 0x1, P3 ;  /* 0x00000001fff37807 */ /* 0x000fe20001800000 */
[----:B------:R-:W-:Y:S01]  /*be60*/  @P0 HADD2.F32 R186, -RZ, R151.H1_H1 ;  /* 0x30000097ffba0230 */ /* 0x000fe20000004100 */
[----:B------:R-:W-:Y:S02]  /*be70*/  SEL R163, RZ, 0x1, P6 ;  /* 0x00000001ffa37807 */ /* 0x000fe40003000000 */
[----:B------:R-:W-:Y:S02]  /*be80*/  LOP3.LUT R240, R158, R160, R240, 0xfe, !PT ;  /* 0x000000a09ef07212 */ /* 0x000fe400078efef0 */
[----:B------:R-:W-:Y:S01]  /*be90*/  @P0 FADD.FTZ R239, R186, R239 ;  /* 0x000000efbaef0221 */ /* 0x000fe20000010000 */
[----:B------:R-:W-:Y:S02]  /*bea0*/  LOP3.LUT R243, R161, R184, R243, 0xfe, !PT ;  /* 0x000000b8a1f37212 */ /* 0x000fe400078efef3 */
[----:B------:R-:W-:-:S02]  /*beb0*/  LOP3.LUT R240, R240, R163, RZ, 0xfc, !PT ;  /* 0x000000a3f0f07212 */ /* 0x000fc400078efcff */
[----:B------:R-:W-:Y:S01]  /*bec0*/  F2FP.F16.F32.PACK_AB R162, R235, R231 ;  /* 0x000000e7eba2723e */ /* 0x000fe200000000ff */
[----:B0-----:R-:W-:Y:S01]  /*bed0*/  @P0 IMAD.WIDE.U32 R246, R195, 0x10, R156 ;  /* 0x00000010c3f60825 */ /* 0x001fe200078e009c */
[----:B------:R-:W-:Y:S02]  /*bee0*/  F2FP.F16.F32.PACK_AB R161, R233, R227 ;  /* 0x000000e3e9a1723e */ /* 0x000fe400000000ff */
[----:B------:R-:W-:Y:S01]  /*bef0*/  F2FP.F16.F32.PACK_AB R160, R229, R225 ;  /* 0x000000e1e5a0723e */ /* 0x000fe200000000ff */
[----:B------:R-:W-:Y:S01]  /*bf00*/  IMAD.WIDE.U32 R156, R195, 0x10, R182 ;  /* 0x00000010c39c7825 */ /* 0x000fe200078e00b6 */
        /* <DEDUP_REMOVED lines=19> */
.L_x_21621:
[----:B------:R-:W-:-:S07]  /*c040*/  MOV R184, R2 ;  /* 0x0000000200b87202 */ /* 0x000fce0000000f00 */
.L_x_21622:
[----:B------:R-:W-:Y:S05]  /*c050*/  BSYNC B0 ;  /* 0x0000000000007941 */ /* 0x000fea0003800000 */
.L_x_21620:
        /* <DEDUP_REMOVED lines=16> */
.L_x_21626:
[----:B------:R-:W-:Y:S05]  /*c160*/  BSYNC B1 ;  /* 0x0000000000017941 */ /* 0x000fea0003800000 */
.L_x_21625:
        /* <DEDUP_REMOVED lines=43> */
.L_x_21624:
[----:B------:R-:W-:Y:S05]  /*c420*/  BSYNC B0 ;  /* 0x0000000000007941 */ /* 0x000fea0003800000 */
.L_x_21623:
[----:B------:R-:W-:Y:S01]  /*c430*/  I2FP.F32.U32 R161, R184 ;  /* 0x000000b800a17245 */ /* 0x000fe20000201000 */
[----:B-----5:R-:W-:Y:S01]  /*c440*/  HADD2.F32 R163, -RZ, R156.H0_H0 ;  /* 0x2000009cffa37230 */ /* 0x020fe20000004100 */
[----:B------:R-:W-:Y:S01]  /*c450*/  LOP3.LUT R168, R168, 0xfffffffb, RZ, 0xc0, !PT ;  /* 0xfffffffba8a87812 */ /* 0x000fe200078ec0ff */
[----:B------:R-:W-:Y:S01]  /*c460*/  @P0 HADD2.F32 R160, -RZ, R148.H0_H0 ;  /* 0x20000094ffa00230 */ /* 0x000fe20000004100 */
        /* <DEDUP_REMOVED lines=20> */
.L_x_21628:
[----:B------:R-:W-:-:S07]  /*c5b0*/  MOV R182, R2 ;  /* 0x0000000200b67202 */ /* 0x000fce0000000f00 */
.L_x_21629:
[----:B------:R-:W-:Y:S05]  /*c5c0*/  BSYNC B0 ;  /* 0x0000000000007941 */ /* 0x000fea0003800000 */
.L_x_21627:
        /* <DEDUP_REMOVED lines=16> */
.L_x_21633:
[----:B------:R-:W-:Y:S05]  /*c6d0*/  BSYNC B1 ;  /* 0x0000000000017941 */ /* 0x000fea0003800000 */
.L_x_21632:
        /* <DEDUP_REMOVED lines=43> */
.L_x_21631:
[----:B------:R-:W-:Y:S05]  /*c990*/  BSYNC B0 ;  /* 0x0000000000007941 */ /* 0x000fea0003800000 */
.L_x_21630:
        /* <DEDUP_REMOVED lines=24> */
.L_x_21635:
[----:B------:R-:W-:-:S07]  /*cb20*/  IMAD.MOV.U32 R156, RZ, RZ, R2 ;  /* 0x000000ffff9c7224 */ /* 0x000fce00078e0002 */
.L_x_21636:
[----:B------:R-:W-:Y:S05]  /*cb30*/  BSYNC B0 ;  /* 0x0000000000007941 */ /* 0x000fea0003800000 */
.L_x_21634:
        /* <DEDUP_REMOVED lines=16> */
.L_x_21640:
[----:B------:R-:W-:Y:S05]  /*cc40*/  BSYNC B1 ;  /* 0x0000000000017941 */ /* 0x000fea0003800000 */
.L_x_21639:
        /* <DEDUP_REMOVED lines=43> */
.L_x_21638:
[----:B------:R-:W-:Y:S05]  /*cf00*/  BSYNC B0 ;  /* 0x0000000000007941 */ /* 0x000fea0003800000 */
.L_x_21637:
        /* <DEDUP_REMOVED lines=22> */
.L_x_21642:
[----:B------:R-:W-:-:S07]  /*d070*/  MOV R156, R2 ;  /* 0x00000002009c7202 */ /* 0x000fce0000000f00 */
.L_x_21643:
[----:B------:R-:W-:Y:S05]  /*d080*/  BSYNC B0 ;  /* 0x0000000000007941 */ /* 0x000fea0003800000 */
.L_x_21641:
        /* <DEDUP_REMOVED lines=16> */
.L_x_21647:
[----:B------:R-:W-:Y:S05]  /*d190*/  BSYNC B1 ;  /* 0x0000000000017941 */ /* 0x000fea0003800000 */
.L_x_21646:
        /* <DEDUP_REMOVED lines=43> */
.L_x_21645:
[----:B------:R-:W-:Y:S05]  /*d450*/  BSYNC B0 ;  /* 0x0000000000007941 */ /* 0x000fea0003800000 */
.L_x_21644:
        /* <DEDUP_REMOVED lines=22> */
.L_x_21649:
[----:B------:R-:W-:-:S07]  /*d5c0*/  MOV R182, R2 ;  /* 0x0000000200b67202 */ /* 0x000fce0000000f00 */
.L_x_21650:
[----:B------:R-:W-:Y:S05]  /*d5d0*/  BSYNC B0 ;  /* 0x0000000000007941 */ /* 0x000fea0003800000 */
.L_x_21648:
        /* <DEDUP_REMOVED lines=16> */
.L_x_21654:
[----:B------:R-:W-:Y:S05]  /*d6e0*/  BSYNC B1 ;  /* 0x0000000000017941 */ /* 0x000fea0003800000 */
.L_x_21653:
        /* <DEDUP_REMOVED lines=43> */
.L_x_21652:
[----:B------:R-:W-:Y:S05]  /*d9a0*/  BSYNC B0 ;  /* 0x0000000000007941 */ /* 0x000fea0003800000 */
.L_x_21651:
        /* <DEDUP_REMOVED lines=22> */
.L_x_21656:
[----:B------:R-:W-:-:S07]  /*db10*/  IMAD.MOV.U32 R182, RZ, RZ, R2 ;  /* 0x000000ffffb67224 */ /* 0x000fce00078e0002 */
.L_x_21657:
[----:B------:R-:W-:Y:S05]  /*db20*/  BSYNC B0 ;  /* 0x0000000000007941 */ /* 0x000fea0003800000 */
.L_x_21655:
        /* <DEDUP_REMOVED lines=16> */
.L_x_21661:
[----:B------:R-:W-:Y:S05]  /*dc30*/  BSYNC B1 ;  /* 0x0000000000017941 */ /* 0x000fea0003800000 */
.L_x_21660:
        /* <DEDUP_REMOVED lines=43> */
.L_x_21659:
[----:B------:R-:W-:Y:S05]  /*def0*/  BSYNC B0 ;  /* 0x0000000000007941 */ /* 0x000fea0003800000 */
.L_x_21658:
        /* <DEDUP_REMOVED lines=22> */
.L_x_21663:
[----:B------:R-:W-:-:S07]  /*e060*/  MOV R158, R2 ;  /* 0x00000002009e7202 */ /* 0x000fce0000000f00 */
.L_x_21664:
[----:B------:R-:W-:Y:S05]  /*e070*/  BSYNC B0 ;  /* 0x0000000000007941 */ /* 0x000fea0003800000 */
.L_x_21662:
        /* <DEDUP_REMOVED lines=16> */
.L_x_21668:
[----:B------:R-:W-:Y:S05]  /*e180*/  BSYNC B1 ;  /* 0x0000000000017941 */ /* 0x000fea0003800000 */
.L_x_21667:
        /* <DEDUP_REMOVED lines=41> */
[----:B------:R-:W-:Y:S02]  /*e420*/  LOP3.LUT R0, R157, R160, R22, 0x96, !PT ;  /* 0x000000a09d007212 */ /* 0x000fe400078e9616 */
[----:B------:R-:W-:-:S07]  /*e430*/  MOV R170, R156 ;  /* 0x0000009c00aa7202 */ /* 0x000fce0000000f00 */
.L_x_21666:
[----:B------:R-:W-:Y:S05]  /*e440*/  BSYNC B0 ;  /* 0x0000000000007941 */ /* 0x000fea0003800000 */
.L_x_21665:
        /* <DEDUP_REMOVED lines=22> */
.L_x_21670:
[----:B------:R-:W-:-:S07]  /*e5b0*/  MOV R158, R2 ;  /* 0x00000002009e7202 */ /* 0x000fce0000000f00 */
.L_x_21671:
[----:B------:R-:W-:Y:S05]  /*e5c0*/  BSYNC B0 ;  /* 0x0000000000007941 */ /* 0x000fea0003800000 */
.L_x_21669:
        /* <DEDUP_REMOVED lines=18> */
.L_x_21675:
[----:B------:R-:W-:Y:S05]  /*e6f0*/  BSYNC B1 ;  /* 0x0000000000017941 */ /* 0x000fea0003800000 */
.L_x_21674:
        /* <DEDUP_REMOVED lines=43> */
.L_x_21673:
[----:B------:R-:W-:Y:S05]  /*e9b0*/  BSYNC B0 ;  /* 0x0000000000007941 */ /* 0x000fea0003800000 */
.L_x_21672:
[----:B------:R-:W-:Y:S01]  /*e9c0*/  FADD.FTZ R160, RZ, R153 ;  /* 0x00000099ffa07221 */ /* 0x000fe20000010000 */
[----:B------:R-:W-:Y:S01]  /*e9d0*/  I2FP.F32.U32 R157, R158 ;  /* 0x0000009e009d7245 */ /* 0x000fe20000201000 */
[----:B------:R-:W-:Y:S01]  /*e9e0*/  HADD2.F32 R159, -RZ, R159.H1_H1 ;  /* 0x3000009fff9f7230 */ /* 0x000fe20000004100 */
[----:B------:R-:W-:Y:S01]  /*e9f0*/  SEL R182, RZ, 0x10000, P5 ;  /* 0x00010000ffb67807 */ /* 0x000fe20002800000 */
[----:B------:R-:W-:Y:S01]  /*ea00*/  FADD.FTZ R160, R160, R155 ;  /* 0x0000009ba0a07221 */ /* 0x000fe20000010000 */
[----:B------:R-:W-:Y:S01]  /*ea10*/  SEL R162, RZ, 0x1, P1 ;  /* 0x00000001ffa27807 */ /* 0x000fe20000800000 */
[----:B------:R-:W-:Y:S01]  /*ea20*/  FFMA.FTZ R157, R157, R176, 1.1641532182693481445e-10 ;  /* 0x2f0000009d9d7423 */ /* 0x000fe200000100b0 */
[----:B------:R-:W-:Y:S01]  /*ea30*/  LOP3.LUT P5, RZ, R168, 0x2, RZ, 0xc0, !PT ;  /* 0x00000002a8ff7812 */ /* 0x000fe200078ac0ff */
[----:B------:R-:W-:Y:S01]  /*ea40*/  FADD.FTZ R160, R160, R165 ;  /* 0x000000a5a0a07221 */ /* 0x000fe20000010000 */
[----:B------:R-:W-:Y:S01]  /*ea50*/  FMUL.FTZ R159, R159, R164 ;  /* 0x000000a49f9f7220 */ /* 0x000fe20000410000 */
[----:B------:R-:W-:Y:S01]  /*ea60*/  SEL R161, RZ, 0x100, P4 ;  /* 0x00000100ffa17807 */ /* 0x000fe20002000000 */
[----:B------:R-:W-:-:S04]  /*ea70*/  IMAD.WIDE.U32 R162, R162, 0x10000, RZ ;  /* 0x00010000a2a27825 */ /* 0x000fc800078e00ff */
[----:B------:R-:W-:Y:S01]  /*ea80*/  FADD.FTZ R160, R160, R167 ;  /* 0x000000a7a0a07221 */ /* 0x000fe20000010000 */
[----:B------:R-:W-:Y:S01]  /*ea90*/  FSETP.GTU.FTZ.AND P1, PT, R157, R174, PT ;  /* 0x000000ae9d00720b */ /* 0x000fe20003f3c000 */
[----:B------:R-:W-:Y:S01]  /*eaa0*/  FMUL.FTZ R159, R159, R166 ;  /* 0x000000a69f9f7220 */ /* 0x000fe20000410000 */
[----:B------:R-:W-:Y:S01]  /*eab0*/  SEL R156, RZ, 0x1, P2 ;  /* 0x00000001ff9c7807 */ /* 0x000fe20001000000 */
[----:B------:R-:W-:Y:S01]  /*eac0*/  FADD.FTZ R160, R160, R171 ;  /* 0x000000aba0a07221 */ /* 0x000fe20000010000 */
[----:B------:R-:W-:Y:S01]  /*ead0*/  SEL R174, RZ, 0x1000000, P1 ;  /* 0x01000000ffae7807 */ /* 0x000fe20000800000 */
[----:B------:R-:W0:Y:S01]  /*eae0*/  S2R R164, SR_TID.X ;  /* 0x0000000000a47919 */ /* 0x000e220000002100 */
[----:B------:R-:W-:Y:S02]  /*eaf0*/  @P0 HADD2.F32 R176, -RZ, R151.H1_H1 ;  /* 0x30000097ffb00230 */ /* 0x000fe40000004100 */
[----:B------:R-:W-:Y:S01]  /*eb00*/  FADD.FTZ R160, R160, R175 ;  /* 0x000000afa0a07221 */ /* 0x000fe20000010000 */
[----:B------:R-:W-:Y:S01]  /*eb10*/  LOP3.LUT R174, R161, R174, R182, 0xfe, !PT ;  /* 0x000000aea1ae7212 */ /* 0x000fe200078efeb6 */
[----:B------:R-:W-:Y:S01]  /*eb20*/  IMAD.WIDE.U32 R156, R156, 0x1000000, RZ ;  /* 0x010000009c9c7825 */ /* 0x000fe200078e00ff */
[----:B------:R-:W-:-:S03]  /*eb30*/  LOP3.LUT P6, RZ, R168, 0x4, RZ, 0xc0, !PT ;  /* 0x00000004a8ff7812 */ /* 0x000fc600078cc0ff */
[----:B------:R-:W-:Y:S01]  /*eb40*/  FADD.FTZ R160, R160, R177 ;  /* 0x000000b1a0a07221 */ /* 0x000fe20000010000 */
[----:B------:R-:W-:Y:S01]  /*eb50*/  UMOV UR14, 0xffffffff ;  /* 0xffffffff000e7882 */ /* 0x000fe20000000000 */
[----:B------:R-:W-:-:S04]  /*eb60*/  IMAD.WIDE.U32 R180, R195, 0x10, R180 ;  /* 0x00000010c3b47825 */ /* 0x000fc800078e00b4 */
[----:B------:R-:W-:Y:S01]  /*eb70*/  FADD.FTZ R160, R160, R185 ;  /* 0x000000b9a0a07221 */ /* 0x000fe20000010000 */
[----:B------:R-:W-:-:S04]  /*eb80*/  IMAD.WIDE.U32 R178, R195, 0x8, R178 ;  /* 0x00000008c3b27825 */ /* 0x000fc800078e00b2 */
        /* <DEDUP_REMOVED lines=23> */
[----:B------:R-:W-:Y:S02]  /*ed00*/  FSEL R158, R159, RZ, !P1 ;  /* 0x000000ff9f9e7208 */ /* 0x000fe40004800000 */
[----:B------:R-:W-:Y:S01]  /*ed10*/  LOP3.LUT R160, R160, R156, R162, 0xfe, !PT ;  /* 0x0000009ca0a07212 */ /* 0x000fe200078efea2 */
[----:B------:R-:W-:Y:S01]  /*ed20*/  FADD.FTZ R166, R166, R235 ;  /* 0x000000eba6a67221 */ /* 0x000fe20000010000 */
[----:B------:R-:W-:Y:S01]  /*ed30*/  SEL R156, RZ, 0x1, P3 ;  /* 0x00000001ff9c7807 */ /* 0x000fe20001800000 */
[----:B------:R-:W-:Y:S01]  /*ed40*/  FMUL.FTZ R162, R31, R158 ;  /* 0x0000009e1fa27220 */ /* 0x000fe20000410000 */
[----:B------:R-:W-:Y:S01]  /*ed50*/  SEL R159, RZ, 0x1, P6 ;  /* 0x00000001ff9f7807 */ /* 0x000fe20003000000 */
[----:B------:R-:W-:Y:S01]  /*ed60*/  FADD.FTZ R166, R166, R237 ;  /* 0x000000eda6a67221 */ /* 0x000fe20000010000 */
[----:B------:R-:W-:Y:S01]  /*ed70*/  LOP3.LUT R174, R157, R174, R156, 0xfe, !PT ;  /* 0x000000ae9dae7212 */ /* 0x000fe200078efe9c */
[----:B------:R-:W-:Y:S01]  /*ed80*/  @P0 FADD.FTZ R162, R176, R162 ;  /* 0x000000a2b0a20221 */ /* 0x000fe20000010000 */
[----:B------:R-:W-:Y:S01]  /*ed90*/  LOP3.LUT R160, R160, R159, RZ, 0xfc, !PT ;  /* 0x0000009fa0a07212 */ /* 0x000fe200078efcff */
[----:B------:R-:W-:Y:S01]  /*eda0*/  FADD.FTZ R166, R166, R239 ;  /* 0x000000efa6a67221 */ /* 0x000fe20000010000 */
[----:B------:R-:W-:-:S02]  /*edb0*/  F2FP.F16.F32.PACK_AB R158, R251, R247 ;  /* 0x000000f7fb9e723e */ /* 0x000fc400000000ff */
[----:B------:R-:W-:Y:S01]  /*edc0*/  F2FP.F16.F32.PACK_AB R157, R245, R241 ;  /* 0x000000f1f59d723e */ /* 0x000fe200000000ff */
[----:B------:R-:W-:Y:S01]  /*edd0*/  FADD.FTZ R166, R166, R183 ;  /* 0x000000b7a6a67221 */ /* 0x000fe20000010000 */
[----:B------:R-:W-:Y:S02]  /*ede0*/  F2FP.F16.F32.PACK_AB R156, R243, R183 ;  /* 0x000000b7f39c723e */ /* 0x000fe400000000ff */
[----:B------:R-:W-:Y:S01]  /*edf0*/  F2FP.F16.F32.PACK_AB R159, R162, R249 ;  /* 0x000000f9a29f723e */ /* 0x000fe200000000ff */
[----:B------:R-:W-:Y:S01]  /*ee00*/  FADD.FTZ R166, R166, R243 ;  /* 0x000000f3a6a67221 */ /* 0x000fe20000010000 */
[----:B------:R-:W-:Y:S02]  /*ee10*/  LOP3.LUT R161, R161, R174, R163, 0xfe, !PT ;  /* 0x000000aea1a17212 */ /* 0x000fe400078efea3 */
[----:B------:R-:W-:Y:S01]  /*ee20*/  LOP3.LUT P0, RZ, R169, 0xff, RZ, 0xc0, !PT ;  /* 0x000000ffa9ff7812 */ /* 0x000fe2000780c0ff */
[----:B------:R1:W-:Y:S01]  /*ee30*/  STG.E.128 desc[UR4][R180.64], R156 ;  /* 0x0000009cb4007986 */ /* 0x0003e2000c101d04 */
[----:B------:R-:W-:Y:S01]  /*ee40*/  FADD.FTZ R166, R166, R241 ;  /* 0x000000f1a6a67221 */ /* 0x000fe20000010000 */
[----:B0-----:R-:W-:-:S02]  /*ee50*/  SHF.R.U32.HI R163, RZ, 0x5, R164 ;  /* 0x00000005ffa37819 */ /* 0x001fc400000116a4 */
[----:B------:R1:W-:Y:S01]  /*ee60*/  STG.E.64 desc[UR4][R178.64], R160 ;  /* 0x000000a0b2007986 */ /* 0x0003e2000c101b04 */
[----:B------:R-:W-:Y:S01]  /*ee70*/  FADD.FTZ R166, R166, R245 ;  /* 0x000000f5a6a67221 */ /* 0x000fe20000010000 */
[----:B------:R-:W-:-:S03]  /*ee80*/  LOP3.LUT P1, RZ, R164, 0x1f, RZ, 0xc0, !PT ;  /* 0x0000001fa4ff7812 */ /* 0x000fc6000782c0ff */
[----:B------:R-:W-:-:S04]  /*ee90*/  FADD.FTZ R166, R166, R247 ;  /* 0x000000f7a6a67221 */ /* 0x000fc80000010000 */
[----:B------:R-:W-:Y:S01]  /*eea0*/  FADD.FTZ R174, R166, R251 ;  /* 0x000000fba6ae7221 */ /* 0x000fe20000010000 */
[----:B------:R-:W-:-:S03]  /*eeb0*/  LOP3.LUT R166, R163, 0x7fffffc, RZ, 0xc0, !PT ;  /* 0x07fffffca3a67812 */ /* 0x000fc600078ec0ff */
[----:B------:R-:W-:Y:S01]  /*eec0*/  FADD.FTZ R169, R174, R249 ;  /* 0x000000f9aea97221 */ /* 0x000fe20000010000 */
[----:B------:R-:W-:-:S03]  /*eed0*/  @!P0 IADD3 R166, R166, 0x4, RZ ;  /* 0x00000004a6a68810 */ /* 0x000fc60007ffe0ff */
        /* <DEDUP_REMOVED lines=102> */
.L_x_21688:
        /* <DEDUP_REMOVED lines=24> */
[----:B0-----:R-:W-:Y:S01]  /*f6c0*/  IMAD.IADD R157, R174, 0x1, R161 ;  /* 0x00000001ae9d7824 */ /* 0x001fe200078e02a1 */
[----:B------:R-:W-:Y:S02]  /*f6d0*/  I2FP.F32.S32 R174, R174 ;  /* 0x000000ae00ae7245 */ /* 0x000fe40000201400 */
[----:B-1----:R-:W-:Y:S02]  /*f6e0*/  I2FP.F32.S32 R166, R161 ;  /* 0x000000a100a67245 */ /* 0x002fe40000201400 */
        /* <DEDUP_REMOVED lines=15> */
[----:B------:R-:W-:Y:S02]  /*f7e0*/  FMUL.FTZ R169, R169, R166 ;  /* 0x000000a6a9a97220 */ /* 0x000fe40000410000 */
[----:B------:R-:W0:Y:S02]  /*f7f0*/  LDC R166, c[0x0][0x2d8] ;  /* 0x0000b600ffa67b82 */ /* 0x000e240000000800 */
        /* <DEDUP_REMOVED lines=59> */
[----:B------:R-:W-:Y:S01]  /*fbb0*/  F2FP.F16.F32.PACK_AB R157, R162, R157 ;  /* 0x0000009da29d723e */ /* 0x000fe200000000ff */
        /* <DEDUP_REMOVED lines=25> */
[----:B------:R-:W-:-:S03]  /*fd50*/  F2FP.F16.F32.PACK_AB R156, R156, R169 ;  /* 0x000000a99c9c723e */ /* 0x000fc600000000ff */
[----:B------:R-:W-:Y:S01]  /*fd60*/  FMUL.FTZ R199, R166, R199 ;  /* 0x000000c7a6c77220 */ /* 0x000fe20000410000 */
[----:B------:R-:W-:Y:S01]  /*fd70*/  F2FP.F16.F32.PACK_AB R159, R176, R159 ;  /* 0x0000009fb09f723e */ /* 0x000fe200000000ff */
[----:B------:R-:W-:Y:S01]  /*fd80*/  FMUL.FTZ R215, R166, R215 ;  /* 0x000000d7a6d77220 */ /* 0x000fe20000410000 */
[----:B------:R-:W-:Y:S01]  /*fd90*/  F2FP.F16.F32.PACK_AB R158, R174, R171 ;  /* 0x000000abae9e723e */ /* 0x000fe200000000ff */
        /* <DEDUP_REMOVED lines=75> */
[----:B------:R-:W-:Y:S02]  /*10250*/  F2FP.F16.F32.PACK_AB R152, R157, R152 ;  /* 0x000000989d98723e */ /* 0x000fe400000000ff */
        /* <DEDUP_REMOVED lines=11> */
[----:B------:R-:W-:-:S02]  /*10310*/  LEA.HI.X R187, R195, UR11, RZ, 0x4, P1 ;  /* 0x0000000bc3bb7c11 */ /* 0x000fc400088f24ff */
[----:B------:R-:W-:Y:S02]  /*10320*/  F2FP.F16.F32.PACK_AB R164, R169, R164 ;  /* 0x000000a4a9a4723e */ /* 0x000fe400000000ff */
[----:B------:R-:W-:Y:S02]  /*10330*/  IADD3 R5, R5, UR12, RZ ;  /* 0x0000000c05057c10 */ /* 0x000fe4000fffe0ff */
[----:B------:R-:W-:Y:S01]  /*10340*/  SEL R169, RZ, 0x1, P0 ;  /* 0x00000001ffa97807 */ /* 0x000fe20000000000 */
[----:B------:R0:W-:Y:S01]  /*10350*/  STG.E.128 desc[UR4][R186.64], R164 ;  /* 0x000000a4ba007986 */ /* 0x0001e2000c101d04 */
[----:B------:R-:W-:-:S13]  /*10360*/  ISETP.GE.AND P1, PT, R5, UR13, PT ;  /* 0x0000000d05007c0c */ /* 0x000fda000bf26270 */
[----:B------:R-:W-:Y:S05]  /*10370*/  @!P1 BRA `(.L_x_21677) ;  /* 0xffffff0400cc9947 */ /* 0x000fea000383ffff */
[----:B------:R-:W-:Y:S05]  /*10380*/  EXIT ;  /* 0x000000000000794d */ /* 0x000fea0003800000 */
.L_x_21676:
[----:B------:R-:W-:Y:S01]  /*10390*/  HFMA2.MMA R179, -RZ, RZ, 0, 1.847743988037109375e-06 ;  /* 0x0000001fffb37435 */ /* 0x000fe200000001ff */
[----:B------:R-:W-:Y:S01]  /*103a0*/  IMAD.MOV.U32 R178, RZ, RZ, 0x1 ;  /* 0x00000001ffb27424 */ /* 0x000fe200078e00ff */
[----:B------:R-:W-:-:S09]  /*103b0*/  MOV R176, 0xffffffff ;  /* 0xffffffff00b07802 */ /* 0x000fd20000000f00 */
[----:B------:R-:W-:Y:S05]  /*103c0*/  WARPSYNC.COLLECTIVE R176, `(.L_x_21678) ;  /* 0x00000000b0087348 */ /* 0x000fea0003c00000 */
[----:B------:R0:W1:Y:S02]  /*103d0*/  SHFL.BFLY P2, R174, R169, R178, R179 ;  /* 0x0c0000b2a9ae7389 */ /* 0x00006400000400b3 */
[----:B01----:R-:W-:Y:S01]  /*103e0*/  ENDCOLLECTIVE ;  /* 0x000000000000791b */ /* 0x003fe20003800000 */
.L_x_21678:
[----:B------:R-:W-:Y:S01]  /*103f0*/  HFMA2.MMA R178, -RZ, RZ, 0, 1.1920928955078125e-07 ;  /* 0x00000002ffb27435 */ /* 0x000fe200000001ff */
[----:B------:R-:W-:-:S04]  /*10400*/  IMAD.MOV.U32 R156, RZ, RZ, R174 ;  /* 0x000000ffff9c7224 */ /* 0x000fc800078e00ae */
[----:B------:R-:W-:-:S05]  /*10410*/  FADD.FTZ R158, R169, R156 ;  /* 0x0000009ca99e7221 */ /* 0x000fca0000010000 */
[----:B------:R-:W-:-:S07]  /*10420*/  MOV R169, R158 ;  /* 0x0000009e00a97202 */ /* 0x000fce0000000f00 */
[----:B------:R-:W-:Y:S05]  /*10430*/  WARPSYNC.COLLECTIVE R176, `(.L_x_21679) ;  /* 0x00000000b0087348 */ /* 0x000fea0003c00000 */
[----:B------:R0:W1:Y:S02]  /*10440*/  SHFL.BFLY P2, R174, R169, R178, R179 ;  /* 0x0c0000b2a9ae7389 */ /* 0x00006400000400b3 */
[----:B01----:R-:W-:Y:S01]  /*10450*/  ENDCOLLECTIVE ;  /* 0x000000000000791b */ /* 0x003fe20003800000 */
.L_x_21679:
[----:B------:R-:W-:Y:S01]  /*10460*/  HFMA2.MMA R178, -RZ, RZ, 0, 2.384185791015625e-07 ;  /* 0x00000004ffb27435 */ /* 0x000fe200000001ff */
[----:B------:R-:W-:-:S04]  /*10470*/  IMAD.MOV.U32 R157, RZ, RZ, R174 ;  /* 0x000000ffff9d7224 */ /* 0x000fc800078e00ae */
[----:B------:R-:W-:-:S05]  /*10480*/  FADD.FTZ R159, R158, R157 ;  /* 0x0000009d9e9f7221 */ /* 0x000fca0000010000 */
[----:B------:R-:W-:-:S07]  /*10490*/  MOV R169, R159 ;  /* 0x0000009f00a97202 */ /* 0x000fce0000000f00 */
[----:B------:R-:W-:Y:S05]  /*104a0*/  WARPSYNC.COLLECTIVE R176, `(.L_x_21680) ;  /* 0x00000000b0087348 */ /* 0x000fea0003c00000 */
[----:B------:R0:W1:Y:S02]  /*104b0*/  SHFL.BFLY P2, R174, R169, R178, R179 ;  /* 0x0c0000b2a9ae7389 */ /* 0x00006400000400b3 */
[----:B01----:R-:W-:Y:S01]  /*104c0*/  ENDCOLLECTIVE ;  /* 0x000000000000791b */ /* 0x003fe20003800000 */
.L_x_21680:
[----:B------:R-:W-:Y:S01]  /*104d0*/  HFMA2.MMA R178, -RZ, RZ, 0, 4.76837158203125e-07 ;  /* 0x00000008ffb27435 */ /* 0x000fe200000001ff */
[----:B------:R-:W-:-:S04]  /*104e0*/  IMAD.MOV.U32 R156, RZ, RZ, R174 ;  /* 0x000000ffff9c7224 */ /* 0x000fc800078e00ae */
[----:B------:R-:W-:-:S05]  /*104f0*/  FADD.FTZ R160, R159, R156 ;  /* 0x0000009c9fa07221 */ /* 0x000fca0000010000 */
[----:B------:R-:W-:-:S07]  /*10500*/  MOV R169, R160 ;  /* 0x000000a000a97202 */ /* 0x000fce0000000f00 */
[----:B------:R-:W-:Y:S05]  /*10510*/  WARPSYNC.COLLECTIVE R176, `(.L_x_21681) ;  /* 0x00000000b0087348 */ /* 0x000fea0003c00000 */
[----:B------:R0:W1:Y:S02]  /*10520*/  SHFL.BFLY P2, R174, R169, R178, R179 ;  /* 0x0c0000b2a9ae7389 */ /* 0x00006400000400b3 */
[----:B01----:R-:W-:Y:S01]  /*10530*/  ENDCOLLECTIVE ;  /* 0x000000000000791b */ /* 0x003fe20003800000 */
.L_x_21681:
[----:B------:R-:W-:Y:S01]  /*10540*/  HFMA2.MMA R178, -RZ, RZ, 0, 9.5367431640625e-07 ;  /* 0x00000010ffb27435 */ /* 0x000fe200000001ff */
[----:B------:R-:W-:-:S04]  /*10550*/  IMAD.MOV.U32 R157, RZ, RZ, R174 ;  /* 0x000000ffff9d7224 */ /* 0x000fc800078e00ae */
[----:B------:R-:W-:-:S05]  /*10560*/  FADD.FTZ R161, R160, R157 ;  /* 0x0000009da0a17221 */ /* 0x000fca0000010000 */
[----:B------:R-:W-:-:S07]  /*10570*/  MOV R169, R161 ;  /* 0x000000a100a97202 */ /* 0x000fce0000000f00 */
[----:B------:R-:W-:Y:S05]  /*10580*/  WARPSYNC.COLLECTIVE R176, `(.L_x_21682) ;  /* 0x00000000b0087348 */ /* 0x000fea0003c00000 */
[----:B------:R0:W1:Y:S02]  /*10590*/  SHFL.BFLY P2, R174, R169, R178, R179 ;  /* 0x0c0000b2a9ae7389 */ /* 0x00006400000400b3 */
[----:B01----:R-:W-:Y:S01]  /*105a0*/  ENDCOLLECTIVE ;  /* 0x000000000000791b */ /* 0x003fe20003800000 */
.L_x_21682:
        /* <DEDUP_REMOVED lines=88> */
.L_x_21683:
[----:B------:R-:W-:Y:S01]  /*10b30*/  HFMA2.MMA R178, -RZ, RZ, 0, 1.1920928955078125e-07 ;  /* 0x00000002ffb27435 */ /* 0x000fe200000001ff */
[----:B------:R-:W-:-:S04]  /*10b40*/  IMAD.MOV.U32 R158, RZ, RZ, R174 ;  /* 0x000000ffff9e7224 */ /* 0x000fc800078e00ae */
[----:B------:R-:W-:-:S05]  /*10b50*/  FADD.FTZ R158, R157, R158 ;  /* 0x0000009e9d9e7221 */ /* 0x000fca0000010000 */
[----:B------:R-:W-:-:S07]  /*10b60*/  MOV R169, R158 ;  /* 0x0000009e00a97202 */ /* 0x000fce0000000f00 */
[----:B------:R-:W-:Y:S05]  /*10b70*/  WARPSYNC.COLLECTIVE R176, `(.L_x_21684) ;  /* 0x00000000b0087348 */ /* 0x000fea0003c00000 */
[----:B------:R0:W1:Y:S02]  /*10b80*/  SHFL.BFLY P2, R174, R169, R178, R179 ;  /* 0x0c0000b2a9ae7389 */ /* 0x00006400000400b3 */
[----:B01----:R-:W-:Y:S01]  /*10b90*/  ENDCOLLECTIVE ;  /* 0x000000000000791b */ /* 0x003fe20003800000 */
.L_x_21684:
[----:B------:R-:W-:Y:S01]  /*10ba0*/  HFMA2.MMA R178, -RZ, RZ, 0, 2.384185791015625e-07 ;  /* 0x00000004ffb27435 */ /* 0x000fe200000001ff */
[----:B------:R-:W-:-:S04]  /*10bb0*/  IMAD.MOV.U32 R159, RZ, RZ, R174 ;  /* 0x000000ffff9f7224 */ /* 0x000fc800078e00ae */
[----:B------:R-:W-:-:S05]  /*10bc0*/  FADD.FTZ R159, R158, R159 ;  /* 0x0000009f9e9f7221 */ /* 0x000fca0000010000 */
[----:B------:R-:W-:-:S07]  /*10bd0*/  MOV R169, R159 ;  /* 0x0000009f00a97202 */ /* 0x000fce0000000f00 */
[----:B------:R-:W-:Y:S05]  /*10be0*/  WARPSYNC.COLLECTIVE R176, `(.L_x_21685) ;  /* 0x00000000b0087348 */ /* 0x000fea0003c00000 */
[----:B------:R0:W1:Y:S02]  /*10bf0*/  SHFL.BFLY P2, R174, R169, R178, R179 ;  /* 0x0c0000b2a9ae7389 */ /* 0x00006400000400b3 */
[----:B01----:R-:W-:Y:S01]  /*10c00*/  ENDCOLLECTIVE ;  /* 0x000000000000791b */ /* 0x003fe20003800000 */
.L_x_21685:
[----:B------:R-:W-:Y:S01]  /*10c10*/  HFMA2.MMA R178, -RZ, RZ, 0, 4.76837158203125e-07 ;  /* 0x00000008ffb27435 */ /* 0x000fe200000001ff */
[----:B------:R-:W-:-:S04]  /*10c20*/  IMAD.MOV.U32 R160, RZ, RZ, R174 ;  /* 0x000000ffffa07224 */ /* 0x000fc800078e00ae */
[----:B------:R-:W-:-:S05]  /*10c30*/  FADD.FTZ R160, R159, R160 ;  /* 0x000000a09fa07221 */ /* 0x000fca0000010000 */
[----:B------:R-:W-:-:S07]  /*10c40*/  MOV R169, R160 ;  /* 0x000000a000a97202 */ /* 0x000fce0000000f00 */
[----:B------:R-:W-:Y:S05]  /*10c50*/  WARPSYNC.COLLECTIVE R176, `(.L_x_21686) ;  /* 0x00000000b0087348 */ /* 0x000fea0003c00000 */
[----:B------:R0:W1:Y:S02]  /*10c60*/  SHFL.BFLY P2, R174, R169, R178, R179 ;  /* 0x0c0000b2a9ae7389 */ /* 0x00006400000400b3 */
[----:B01----:R-:W-:Y:S01]  /*10c70*/  ENDCOLLECTIVE ;  /* 0x000000000000791b */ /* 0x003fe20003800000 */
.L_x_21686:
[----:B------:R-:W-:Y:S01]  /*10c80*/  HFMA2.MMA R178, -RZ, RZ, 0, 9.5367431640625e-07 ;  /* 0x00000010ffb27435 */ /* 0x000fe200000001ff */
[----:B------:R-:W-:-:S04]  /*10c90*/  IMAD.MOV.U32 R161, RZ, RZ, R174 ;  /* 0x000000ffffa17224 */ /* 0x000fc800078e00ae */
[----:B------:R-:W-:-:S05]  /*10ca0*/  FADD.FTZ R161, R160, R161 ;  /* 0x000000a1a0a17221 */ /* 0x000fca0000010000 */
[----:B------:R-:W-:-:S07]  /*10cb0*/  MOV R169, R161 ;  /* 0x000000a100a97202 */ /* 0x000fce0000000f00 */
[----:B------:R-:W-:Y:S05]  /*10cc0*/  WARPSYNC.COLLECTIVE R176, `(.L_x_21687) ;  /* 0x00000000b0087348 */ /* 0x000fea0003c00000 */
[----:B------:R0:W1:Y:S02]  /*10cd0*/  SHFL.BFLY P2, R174, R169, R178, R179 ;  /* 0x0c0000b2a9ae7389 */ /* 0x00006400000400b3 */
[----:B01----:R-:W-:Y:S01]  /*10ce0*/  ENDCOLLECTIVE ;  /* 0x000000000000791b */ /* 0x003fe20003800000 */
.L_x_21687:
[----:B------:R-:W-:Y:S05]  /*10cf0*/  BRA `(.L_x_21688) ;  /* 0xffffffe800107947 */ /* 0x000fea000383ffff */
.L_x_21689:
        /* <DEDUP_REMOVED lines=16> */
.L_x_37253:


//--------------------- .text._ZN10layer_norm13ln_fwd_kernelINS_13Kernel_traitsIf6__halfS2_S2_fjLj5120ELj1ELj1ELj4ELj16ENS_18Kernel_traits_baseILj5120EfS2_S2_S2_fjLj128EEEEELb1ELb1ELb1ELb0EEEvNS_9FwdParamsE --------------------------
	.section	.text._ZN10layer_norm13ln_fwd_kernelINS_13Kernel_traitsIf6__halfS2_S2_fjLj5120ELj1ELj1ELj4ELj16ENS_18Kernel_traits_baseILj5120EfS2_S2_S2_fjLj128EEEEELb1ELb1ELb1ELb0EEEvNS_9FwdParamsE,"ax",@progbits
	.align	128
        .global         _ZN10layer_norm13ln_fwd_kernelINS_13Kernel_traitsIf6__halfS2_S2_fjLj5120ELj1ELj1ELj4ELj16ENS_18Kernel_traits_baseILj5120EfS2_S2_S2_fjLj128EEEEELb1ELb1ELb1ELb0EEEvNS_9FwdParamsE
        .type           _ZN10layer_norm13ln_fwd_kernelINS_13Kernel_traitsIf6__halfS2_S2_fjLj5120ELj1ELj1ELj4ELj16ENS_18Kernel_traits_baseILj5120EfS2_S2_S2_fjLj128EEEEELb1ELb1ELb1ELb0EEEvNS_9FwdParamsE,@function
        .size           _ZN10layer_norm13ln_fwd_kernelINS_13Kernel_traitsIf6__halfS2_S2_fjLj5120ELj1ELj1ELj4ELj16ENS_18Kernel_traits_baseILj5120EfS2_S2_S2_fjLj128EEEEELb1ELb1ELb1ELb0EEEvNS_9FwdParamsE,(.L_x_37254 - _ZN10layer_norm13ln_fwd_kernelINS_13Kernel_traitsIf6__halfS2_S2_fjLj5120ELj1ELj1ELj4ELj16ENS_18Kernel_traits_baseILj5120EfS2_S2_S2_fjLj128EEEEELb1ELb1ELb1ELb0EEEvNS_9FwdParamsE)
        .other          _ZN10layer_norm13ln_fwd_kernelINS_13Kernel_traitsIf6__halfS2_S2_fjLj5120ELj1ELj1ELj4ELj16ENS_18Kernel_traits_baseILj5120EfS2_S2_S2_fjLj128EEEEELb1ELb1ELb1ELb0EEEvNS_9FwdParamsE,@"STO_CUDA_ENTRY STV_DEFAULT"
_ZN10layer_norm13ln_fwd_kernelINS_13Kernel_traitsIf6__halfS2_S2_fjLj5120ELj1ELj1ELj4ELj16ENS_18Kernel_traits_baseILj5120EfS2_S2_S2_fjLj128EEEEELb1ELb1ELb1ELb0EEEvNS_9FwdParamsE:
.text._ZN10layer_norm13ln_fwd_kernelINS_13Kernel_traitsIf6__halfS2_S2_fjLj5120ELj1ELj1ELj4ELj16ENS_18Kernel_traits_baseILj5120EfS2_S2_S2_fjLj128EEEEELb1ELb1ELb1ELb0EEEvNS_9FwdParamsE:
        /* <DEDUP_REMOVED lines=24> */
[----:B------:R-:W-:-:S03]  /*0180*/  IMAD.WIDE.U32 R6, R182, -0x326172a9, RZ ;  /* 0xcd9e8d57b6067825 */ /* 0x000fc600078e00ff */
[----:B------:R-:W-:-:S04]  /*0190*/  @P0 IADD3.X R25, RZ, R3, RZ, P1, !PT ;  /* 0x00000003ff190210 */ /* 0x000fc80000ffe4ff */
[--C-:B------:R-:W-:Y:S01]  /*01a0*/  SHF.R.U64 R180, R24, 0x2, R25.reuse ;  /* 0x0000000218b47819 */ /* 0x100fe20000001219 */
[----:B----4-:R-:W-:Y:S01]  /*01b0*/  VIADD R2, R241, 0xbb67ae85 ;  /* 0xbb67ae85f1027836 */ /* 0x010fe20000000000 */
[----:B------:R-:W-:Y:S02]  /*01c0*/  SHF.R.U32.HI R178, RZ, 0x2, R25 ;  /* 0x00000002ffb27819 */ /* 0x000fe40000011619 */
[----:B------:R-:W-:Y:S01]  /*01d0*/  IADD3 R3, R240, -0x61c88647, RZ ;  /* 0x9e3779b9f0037810 */ /* 0x000fe20007ffe0ff */
[----:B------:R-:W-:Y:S01]  /*01e0*/  IMAD.WIDE.U32 R4, R180, -0x2daee0ad, RZ ;  /* 0xd2511f53b4047825 */ /* 0x000fe200078e00ff */
[----:B------:R-:W-:Y:S02]  /*01f0*/  LOP3.LUT R8, R7, R178, R240, 0x96, !PT ;  /* 0x000000b207087212 */ /* 0x000fe400078e96f0 */
[----:B------:R-:W-:Y:S02]  /*0200*/  IADD3 R7, R240, -0x255992d5, RZ ;  /* 0xdaa66d2bf0077810 */ /* 0x000fe40007ffe0ff */
[----:B------:R-:W-:Y:S01]  /*0210*/  LOP3.LUT R10, R5, R241, RZ, 0x3c, !PT ;  /* 0x000000f1050a7212 */ /* 0x000fe200078e3cff */
[----:B------:R-:W-:Y:S01]  /*0220*/  IMAD.WIDE.U32 R8, R8, -0x2daee0ad, RZ ;  /* 0xd2511f5308087825 */ /* 0x000fe200078e00ff */
[----:B------:R-:W-:-:S02]  /*0230*/  IADD3 R5, R241, 0x76cf5d0a, RZ ;  /* 0x76cf5d0af1057810 */ /* 0x000fc40007ffe0ff */
[----:B------:R-:W-:Y:S01]  /*0240*/  MOV R25, R186 ;  /* 0x000000ba00197202 */ /* 0x000fe20000000f00 */
        /* <DEDUP_REMOVED lines=20> */
[----:B------:R-:W-:Y:S01]  /*0390*/  LOP3.LUT R22, R15, R10, R8, 0x96, !PT ;  /* 0x0000000a0f167212 */ /* 0x000fe200078e9608 */
[----:B------:R-:W-:Y:S01]  /*03a0*/  VIADD R9, R241, 0xed9eba14 ;  /* 0xed9eba14f1097836 */ /* 0x000fe20000000000 */
[C---:B------:R-:W-:Y:S02]  /*03b0*/  ISETP.GE.U32.AND P6, PT, R11.reuse, 0x100, PT ;  /* 0x000001000b00780c */ /* 0x040fe40003fc6070 */
[C---:B------:R-:W-:Y:S01]  /*03c0*/  ISETP.GE.U32.AND P5, PT, R11.reuse, 0x180, PT ;  /* 0x000001800b00780c */ /* 0x040fe20003fa6070 */
[----:B------:R-:W-:Y:S01]  /*03d0*/  IMAD.WIDE.U32 R22, R22, -0x2daee0ad, RZ ;  /* 0xd2511f5316167825 */ /* 0x000fe200078e00ff */
[----:B------:R-:W-:Y:S02]  /*03e0*/  ISETP.GE.U32.AND P4, PT, R11, 0x200, PT ;  /* 0x000002000b00780c */ /* 0x000fe40003f86070 */
[----:B------:R-:W-:-:S02]  /*03f0*/  IADD3 R10, R241, -0x56f99767, RZ ;  /* 0xa9066899f10a7810 */ /* 0x000fc40007ffe0ff */
[----:B------:R-:W-:Y:S02]  /*0400*/  LOP3.LUT R16, R13, R16, R9, 0x96, !PT ;  /* 0x000000100d107212 */ /* 0x000fe400078e9609 */
[C---:B------:R-:W-:Y:S02]  /*0410*/  LOP3.LUT P0, RZ, R11.reuse, 0xffffff80, RZ, 0xc0, !PT ;  /* 0xffffff800bff7812 */ /* 0x040fe4000780c0ff */
[----:B------:R-:W-:Y:S01]  /*0420*/  ISETP.GE.U32.AND P3, PT, R11, 0x280, PT ;  /* 0x000002800b00780c */ /* 0x000fe20003f66070 */
[----:B------:R-:W-:Y:S01]  /*0430*/  IMAD.WIDE.U32 R16, R16, -0x326172a9, RZ ;  /* 0xcd9e8d5710107825 */ /* 0x000fe200078e00ff */
[----:B------:R-:W-:Y:S02]  /*0440*/  @P6 LOP3.LUT R188, R188, 0x10, RZ, 0xfc, !PT ;  /* 0x00000010bcbc6812 */ /* 0x000fe400078efcff */
[----:B------:R-:W-:Y:S01]  /*0450*/  LOP3.LUT R28, R23, R12, R10, 0x96, !PT ;  /* 0x0000000c171c7212 */ /* 0x000fe200078e960a */
[----:B------:R-:W-:Y:S01]  /*0460*/  VIADD R12, R240, 0x1715609d ;  /* 0x1715609df00c7836 */ /* 0x000fe20000000000 */
[----:B------:R-:W-:-:S02]  /*0470*/  LOP3.LUT R188, R188, 0xfffffff7, RZ, 0xc0, !PT ;  /* 0xfffffff7bcbc7812 */ /* 0x000fc400078ec0ff */
[----:B------:R-:W-:Y:S01]  /*0480*/  IADD3 R13, R240, -0x4ab325aa, RZ ;  /* 0xb54cda56f00d7810 */ /* 0x000fe20007ffe0ff */
[----:B------:R-:W-:Y:S01]  /*0490*/  IMAD.WIDE.U32 R28, R28, -0x326172a9, RZ ;  /* 0xcd9e8d571c1c7825 */ /* 0x000fe200078e00ff */
[----:B------:R-:W-:Y:S02]  /*04a0*/  @P5 LOP3.LUT R188, R188, 0x8, RZ, 0xfc, !PT ;  /* 0x00000008bcbc5812 */ /* 0x000fe400078efcff */
[----:B------:R-:W-:Y:S01]  /*04b0*/  LOP3.LUT R26, R17, R14, R12, 0x96, !PT ;  /* 0x0000000e111a7212 */ /* 0x000fe200078e960c */
[----:B------:R-:W-:Y:S01]  /*04c0*/  VIADD R14, R241, 0x646e171e ;  /* 0x646e171ef10e7836 */ /* 0x000fe20000000000 */
[----:B------:R-:W-:Y:S02]  /*04d0*/  LOP3.LUT R188, R188, 0xfffffffb, RZ, 0xc0, !PT ;  /* 0xfffffffbbcbc7812 */ /* 0x000fe400078ec0ff */
[----:B------:R-:W-:Y:S01]  /*04e0*/  LOP3.LUT R15, R29, R16, R13, 0x96, !PT ;  /* 0x000000101d0f7212 */ /* 0x000fe200078e960d */
[----:B------:R-:W-:Y:S01]  /*04f0*/  IMAD.WIDE.U32 R26, R26, -0x2daee0ad, RZ ;  /* 0xd2511f531a1a7825 */ /* 0x000fe200078e00ff */
        /* <DEDUP_REMOVED lines=25> */
.L_x_21691:
[----:B------:R-:W-:Y:S05]  /*0690*/  BSYNC B0 ;  /* 0x0000000000007941 */ /* 0x000fea0003800000 */
.L_x_21690:
        /* <DEDUP_REMOVED lines=23> */
.L_x_21693:
[----:B------:R-:W-:Y:S05]  /*0810*/  BSYNC B0 ;  /* 0x0000000000007941 */ /* 0x000fea0003800000 */
.L_x_21692:
        /* <DEDUP_REMOVED lines=23> */
.L_x_21695:
[----:B------:R-:W-:Y:S05]  /*0990*/  BSYNC B0 ;  /* 0x0000000000007941 */ /* 0x000fea0003800000 */
.L_x_21694:
        /* <DEDUP_REMOVED lines=23> */
.L_x_21697:
[----:B------:R-:W-:Y:S05]  /*0b10*/  BSYNC B0 ;  /* 0x0000000000007941 */ /* 0x000fea0003800000 */
.L_x_21696:
        /* <DEDUP_REMOVED lines=22> */
.L_x_21699:
[----:B------:R-:W-:Y:S05]  /*0c80*/  BSYNC B0 ;  /* 0x0000000000007941 */ /* 0x000fea0003800000 */
.L_x_21698:
[----:B------:R-:W-:Y:S01]  /*0c90*/  ULDC UR6, c[0x0][0x214] ;  /* 0x0000850000067ab9 */ /* 0x000fe20000000800 */
[----:B01234-:R-:W-:Y:S01]  /*0ca0*/  IMAD.WIDE.U32 R20, R15, -0x2daee0ad, RZ ;  /* 0xd2511f530f147825 */ /* 0x01ffe200078e00ff */
[----:B------:R-:W-:Y:S02]  /*0cb0*/  ISETP.GE.AND P1, PT, R184, UR6, PT ;  /* 0x00000006b8007c0c */ /* 0x000fe4000bf26270 */
[----:B------:R-:W-:Y:S01]  /*0cc0*/  LOP3.LUT R18, R27, R22, R14, 0x96, !PT ;  /* 0x000000161b127212 */ /* 0x000fe200078e960e */
[----:B------:R-:W-:Y:S01]  /*0cd0*/  VIADD R15, R241, 0x1fd5c5a3 ;  /* 0x1fd5c5a3f10f7836 */ /* 0x000fe20000000000 */
[C---:B------:R-:W-:Y:S01]  /*0ce0*/  IADD3 R16, R240.reuse, 0x5384540f, RZ ;  /* 0x5384540ff0107810 */ /* 0x040fe20007ffe0ff */
[----:B------:R-:W-:Y:S02]  /*0cf0*/  VIADD R17, R240, 0xf1bbcdc8 ;  /* 0xf1bbcdc8f0117836 */ /* 0x000fe40000000000 */
[----:B------:R-:W-:Y:S01]  /*0d00*/  IMAD.WIDE.U32 R18, R18, -0x326172a9, RZ ;  /* 0xcd9e8d5712127825 */ /* 0x000fe200078e00ff */
[----:B------:R-:W-:-:S04]  /*0d10*/  LOP3.LUT R27, R21, R26, R15, 0x96, !PT ;  /* 0x0000001a151b7212 */ /* 0x000fc800078e960f */
[----:B------:R-:W-:Y:S01]  /*0d20*/  LOP3.LUT R28, R19, R28, R16, 0x96, !PT ;  /* 0x0000001c131c7212 */ /* 0x000fe200078e9610 */
[----:B------:R-:W-:Y:S01]  /*0d30*/  IMAD.HI.U32 R22, R27, -0x326172a9, RZ ;  /* 0xcd9e8d571b167827 */ /* 0x000fe200078e00ff */
[----:B------:R-:W-:Y:S06]  /*0d40*/  @P1 EXIT ;  /* 0x000000000000194d */ /* 0x000fec0003800000 */
[----:B------:R-:W-:Y:S01]  /*0d50*/  SHF.R.S32.HI R30, RZ, 0x3, R30 ;  /* 0x00000003ff1e7819 */ /* 0x000fe2000001141e */
[----:B------:R-:W-:Y:S01]  /*0d60*/  IMAD.HI.U32 R19, R28, -0x2daee0ad, RZ ;  /* 0xd2511f531c137827 */ /* 0x000fe200078e00ff */
[----:B------:R-:W-:Y:S01]  /*0d70*/  LOP3.LUT R31, R22, R18, R17, 0x96, !PT ;  /* 0x00000012161f7212 */ /* 0x000fe200078e9611 */
[----:B------:R-:W-:Y:S01]  /*0d80*/  ULDC.U8 UR6, c[0x0][0x2a0] ;  /* 0x0000a80000067ab9 */ /* 0x000fe20000000000 */
[----:B------:R-:W-:Y:S01]  /*0d90*/  LOP3.LUT R22, R0, 0x60, RZ, 0xc0, !PT ;  /* 0x0000006000167812 */ /* 0x000fe200078ec0ff */
[----:B------:R-:W-:Y:S01]  /*0da0*/  VIADD R18, R241, 0xdb3d7428 ;  /* 0xdb3d7428f1127836 */ /* 0x000fe20000000000 */
[----:B------:R-:W-:Y:S01]  /*0db0*/  LOP3.LUT R21, R30, 0x7f, RZ, 0xc0, !PT ;  /* 0x0000007f1e157812 */ /* 0x000fe200078ec0ff */
[----:B------:R-:W-:Y:S01]  /*0dc0*/  IMAD.MOV.U32 R194, RZ, RZ, 0x1 ;  /* 0x00000001ffc27424 */ /* 0x000fe200078e00ff */
[----:B------:R-:W-:Y:S01]  /*0dd0*/  SHF.L.U32 R23, R0, 0x5, RZ ;  /* 0x0000000500177819 */ /* 0x000fe200000006ff */
[----:B------:R-:W-:Y:S01]  /*0de0*/  ULDC UR8, c[0x0][0x294] ;  /* 0x0000a50000087ab9 */ /* 0x000fe20000000800 */
[----:B------:R-:W-:Y:S01]  /*0df0*/  SHF.R.U32.HI R30, RZ, 0x2, R30 ;  /* 0x00000002ff1e7819 */ /* 0x000fe2000001161e */
[----:B------:R-:W-:Y:S01]  /*0e00*/  ULDC UR9, c[0x0][0x290] ;  /* 0x0000a40000097ab9 */ /* 0x000fe20000000800 */
[----:B------:R-:W-:Y:S01]  /*0e10*/  VIADDMNMX R22, R21, -R22, RZ, !PT ;  /* 0x8000001615167246 */ /* 0x000fe200078001ff */
[----:B------:R-:W-:Y:S01]  /*0e20*/  ULDC.64 UR10, c[0x0][0x298] ;  /* 0x0000a600000a7ab9 */ /* 0x000fe20000000a00 */
[----:B------:R-:W-:Y:S01]  /*0e30*/  LOP3.LUT R26, R23, 0x3e0, RZ, 0xc0, !PT ;  /* 0x000003e0171a7812 */ /* 0x000fe200078ec0ff */
[----:B------:R-:W-:Y:S01]  /*0e40*/  ULDC.64 UR12, c[0x0][0x210] ;  /* 0x00008400000c7ab9 */ /* 0x000fe20000000a00 */
[----:B------:R-:W-:Y:S01]  /*0e50*/  LOP3.LUT R23, R30, 0x3fffffe0, RZ, 0xc0, !PT ;  /* 0x3fffffe01e177812 */ /* 0x000fe200078ec0ff */
[----:B------:R-:W-:Y:S01]  /*0e60*/  IMAD R30, R27, -0x326172a9, RZ ;  /* 0xcd9e8d571b1e7824 */ /* 0x000fe200078e02ff */
[----:B------:R-:W-:-:S02]  /*0e70*/  VIMNMX R22, R22, 0x20, PT ;  /* 0x0000002016167848 */ /* 0x000fc40003fe0100 */
[----:B------:R-:W-:Y:S01]  /*0e80*/  VIADDMNMX R26, R21, -R26, RZ, !PT ;  /* 0x8000001a151a7246 */ /* 0x000fe200078001ff */
[----:B------:R-:W-:Y:S01]  /*0e90*/  IMAD R21, R28, -0x2daee0ad, RZ ;  /* 0xd2511f531c157824 */ /* 0x000fe200078e02ff */
[----:B------:R-:W-:Y:S01]  /*0ea0*/  LOP3.LUT R152, R19, R20, R18, 0x96, !PT ;  /* 0x0000001413987212 */ /* 0x000fe200078e9612 */
[----:B------:R-:W-:Y:S01]  /*0eb0*/  IMAD.IADD R22, R22, 0x1, R23 ;  /* 0x0000000116167824 */ /* 0x000fe200078e0217 */
[----:B------:R-:W-:Y:S01]  /*0ec0*/  VIMNMX R26, R26, 0x20, PT ;  /* 0x000000201a1a7848 */ /* 0x000fe20003fe0100 */
[----:B------:R-:W-:Y:S01]  /*0ed0*/  VIADD R20, R240, 0x8ff34781 ;  /* 0x8ff34781f0147836 */ /* 0x000fe20000000000 */
[----:B------:R-:W-:Y:S01]  /*0ee0*/  ISETP.NE.AND P1, PT, RZ, UR6, PT ;  /* 0x00000006ff007c0c */ /* 0x000fe2000bf25270 */
[----:B------:R-:W-:Y:S01]  /*0ef0*/  IMAD.HI.U32 R25, R152, -0x326172a9, RZ ;  /* 0xcd9e8d5798197827 */ /* 0x000fe200078e00ff */
[----:B------:R-:W-:Y:S01]  /*0f00*/  SHF.L.U32 R22, R22, 0x3, RZ ;  /* 0x0000000316167819 */ /* 0x000fe200000006ff */
[----:B------:R-:W-:Y:S01]  /*0f10*/  ULDC.64 UR6, c[0x0][0x230] ;  /* 0x00008c0000067ab9 */ /* 0x000fe20000000a00 */
[----:B------:R-:W-:Y:S01]  /*0f20*/  IADD3 R27, R23, R26, RZ ;  /* 0x0000001a171b7210 */ /* 0x000fe20007ffe0ff */
[----:B------:R-:W-:Y:S01]  /*0f30*/  IMAD.HI.U32 R28, R31, -0x2daee0ad, RZ ;  /* 0xd2511f531f1c7827 */ /* 0x000fe200078e00ff */
[----:B------:R-:W-:-:S02]  /*0f40*/  I2FP.F32.U32 R29, R22 ;  /* 0x00000016001d7245 */ /* 0x000fc40000201000 */
[----:B------:R-:W-:Y:S01]  /*0f50*/  LOP3.LUT R23, R24, 0x3, RZ, 0xc0, !PT ;  /* 0x0000000318177812 */ /* 0x000fe200078ec0ff */
[----:B------:R-:W-:Y:S01]  /*0f60*/  IMAD R26, R31, -0x2daee0ad, RZ ;  /* 0xd2511f531f1a7824 */ /* 0x000fe200078e02ff */
[----:B------:R0:W1:Y:S01]  /*0f70*/  MUFU.RCP R24, R29 ;  /* 0x0000001d00187308 */ /* 0x0000620000001000 */
[----:B------:R-:W-:Y:S01]  /*0f80*/  IADD3 R19, R241, -0x695add53, RZ ;  /* 0x96a522adf1137810 */ /* 0x000fe20007ffe0ff */
[----:B------:R-:W-:Y:S01]  /*0f90*/  IMAD.SHL.U32 R27, R27, 0x8, RZ ;  /* 0x000000081b1b7824 */ /* 0x000fe200078e00ff */
[----:B------:R-:W-:Y:S02]  /*0fa0*/  LOP3.LUT R188, R188, 0xffffffdf, RZ, 0xc0, !PT ;  /* 0xffffffdfbcbc7812 */ /* 0x000fe400078ec0ff */
[----:B------:R-:W-:Y:S01]  /*0fb0*/  LOP3.LUT R22, R25, R30, R20, 0x96, !PT ;  /* 0x0000001e19167212 */ /* 0x000fe200078e9614 */
[----:B------:R-:W-:Y:S01]  /*0fc0*/  HFMA2.MMA R25, -RZ, RZ, 0, 0 ;  /* 0x00000000ff197435 */ /* 0x000fe200000001ff */
[----:B------:R-:W-:Y:S01]  /*0fd0*/  LOP3.LUT R21, R28, R21, R19, 0x96, !PT ;  /* 0x000000151c157212 */ /* 0x000fe200078e9613 */
[----:B------:R-:W-:Y:S01]  /*0fe0*/  IMAD R28, R152, -0x326172a9, RZ ;  /* 0xcd9e8d57981c7824 */ /* 0x000fe200078e02ff */
[----:B0-----:R-:W-:-:S08]  /*0ff0*/  @P1 LOP3.LUT R188, R188, 0x20, RZ, 0xfc, !PT ;  /* 0x00000020bcbc1812 */ /* 0x001fd000078efcff */
.L_x_22129:
[----:B01234-:R-:W0:Y:S08]  /*1000*/  LDC.64 R160, c[0x0][0x280] ;  /* 0x0000a000ffa07b82 */ /* 0x01fe300000000a00 */
[----:B------:R-:W2:Y:S01]  /*1010*/  LDC R247, c[0x0][0x218] ;  /* 0x00008600fff77b82 */ /* 0x000ea20000000800 */
[----:B0-----:R-:W-:-:S07]  /*1020*/  IMAD.WIDE R162, R184, 0x4, R160 ;  /* 0x00000004b8a27825 */ /* 0x001fce00078e02a0 */
[----:B------:R-:W0:Y:S01]  /*1030*/  LDC.64 R160, c[0x0][0x288] ;  /* 0x0000a200ffa07b82 */ /* 0x000e220000000a00 */
[----:B------:R-:W3:Y:S01]  /*1040*/  LDG.E R198, desc[UR4][R162.64] ;  /* 0x00000004a2c67981 */ /* 0x000ee2000c1e1900 */
[----:B0-----:R-:W-:-:S05]  /*1050*/  IMAD.WIDE R160, R184, 0x4, R160 ;  /* 0x00000004b8a07825 */ /* 0x001fca00078e02a0 */
[----:B-----5:R0:W5:Y:S01]  /*1060*/  LDG.E R190, desc[UR4][R160.64] ;  /* 0x00000004a0be7981 */ /* 0x020162000c1e1900 */
[----:B--2---:R-:W-:Y:S01]  /*1070*/  IMAD R192, R184, R247, RZ ;  /* 0x000000f7b8c07224 */ /* 0x004fe200078e02ff */
[----:B------:R-:W-:Y:S01]  /*1080*/  BSSY B0, `(.L_x_21700) ;  /* 0x000033e000007945 */ /* 0x000fe20003800000 */
[----:B------:R-:W-:-:S03]  /*1090*/  IMAD.MOV.U32 R249, RZ, RZ, RZ ;  /* 0x000000fffff97224 */ /* 0x000fc600078e00ff */
[----:B------:R-:W-:-:S04]  /*10a0*/  SHF.R.S32.HI R243, RZ, 0x1f, R192 ;  /* 0x0000001ffff37819 */ /* 0x000fc800000114c0 */
[----:B------:R-:W-:Y:S02]  /*10b0*/  LEA.HI R243, R243, R192, RZ, 0x3 ;  /* 0x000000c0f3f37211 */ /* 0x000fe400078f18ff */
[----:B------:R-:W-:Y:S02]  /*10c0*/  SHF.R.S32.HI R192, RZ, 0x1f, R184 ;  /* 0x0000001fffc07819 */ /* 0x000fe400000114b8 */
[----:B---3--:R-:W-:-:S13]  /*10d0*/  ISETP.GE.AND P1, PT, R198, 0x1, PT ;  /* 0x00000001c600780c */ /* 0x008fda0003f26270 */
        /* <DEDUP_REMOVED lines=25> */
.L_x_21703:
        /* <DEDUP_REMOVED lines=12> */
.L_x_21706:
[----:B------:R-:W-:-:S07]  /*1330*/  IMAD.MOV.U32 R162, RZ, RZ, R28 ;  /* 0x000000ffffa27224 */ /* 0x000fce00078e001c */
.L_x_21707:
[----:B------:R-:W-:Y:S05]  /*1340*/  BSYNC B2 ;  /* 0x0000000000027941 */ /* 0x000fea0003800000 */
.L_x_21705:
        /* <DEDUP_REMOVED lines=16> */
.L_x_21711:
[----:B------:R-:W-:Y:S05]  /*1450*/  BSYNC B3 ;  /* 0x0000000000037941 */ /* 0x000fea0003800000 */
.L_x_21710:
        /* <DEDUP_REMOVED lines=43> */
.L_x_21709:
[----:B------:R-:W-:Y:S05]  /*1710*/  BSYNC B2 ;  /* 0x0000000000027941 */ /* 0x000fea0003800000 */
.L_x_21708:
        /* <DEDUP_REMOVED lines=12> */
.L_x_21704:
[----:B------:R-:W-:Y:S05]  /*17e0*/  BSYNC B1 ;  /* 0x0000000000017941 */ /* 0x000fea0003800000 */
.L_x_21702:
        /* <DEDUP_REMOVED lines=8> */
.L_x_21713:
        /* <DEDUP_REMOVED lines=12> */
.L_x_21716:
[----:B------:R-:W-:-:S07]  /*1930*/  IMAD.MOV.U32 R31, RZ, RZ, R28 ;  /* 0x000000ffff1f7224 */ /* 0x000fce00078e001c */
.L_x_21717:
[----:B------:R-:W-:Y:S05]  /*1940*/  BSYNC B2 ;  /* 0x0000000000027941 */ /* 0x000fea0003800000 */
.L_x_21715:
        /* <DEDUP_REMOVED lines=16> */
.L_x_21721:
[----:B------:R-:W-:Y:S05]  /*1a50*/  BSYNC B3 ;  /* 0x0000000000037941 */ /* 0x000fea0003800000 */
.L_x_21720:
        /* <DEDUP_REMOVED lines=44> */
.L_x_21719:
[----:B------:R-:W-:Y:S05]  /*1d20*/  BSYNC B2 ;  /* 0x0000000000027941 */ /* 0x000fea0003800000 */
.L_x_21718:
        /* <DEDUP_REMOVED lines=12> */
.L_x_21714:
[----:B------:R-:W-:Y:S05]  /*1df0*/  BSYNC B1 ;  /* 0x0000000000017941 */ /* 0x000fea0003800000 */
.L_x_21712:
        /* <DEDUP_REMOVED lines=8> */
.L_x_21723:
        /* <DEDUP_REMOVED lines=12> */
.L_x_21726:
[----:B------:R-:W-:-:S07]  /*1f40*/  MOV R165, R28 ;  /* 0x0000001c00a57202 */ /* 0x000fce0000000f00 */
.L_x_21727:
[----:B------:R-:W-:Y:S05]  /*1f50*/  BSYNC B2 ;  /* 0x0000000000027941 */ /* 0x000fea0003800000 */
.L_x_21725:
        /* <DEDUP_REMOVED lines=16> */
.L_x_21731:
[----:B------:R-:W-:Y:S05]  /*2060*/  BSYNC B3 ;  /* 0x0000000000037941 */ /* 0x000fea0003800000 */
.L_x_21730:
        /* <DEDUP_REMOVED lines=44> */
.L_x_21729:
[----:B------:R-:W-:Y:S05]  /*2330*/  BSYNC B2 ;  /* 0x0000000000027941 */ /* 0x000fea0003800000 */
.L_x_21728:
        /* <DEDUP_REMOVED lines=12> */
.L_x_21724:
[----:B------:R-:W-:Y:S05]  /*2400*/  BSYNC B1 ;  /* 0x0000000000017941 */ /* 0x000fea0003800000 */
.L_x_21722:
        /* <DEDUP_REMOVED lines=8> */
.L_x_21733:
        /* <DEDUP_REMOVED lines=12> */
.L_x_21736:
[----:B------:R-:W-:-:S07]  /*2550*/  IMAD.MOV.U32 R167, RZ, RZ, R28 ;  /* 0x000000ffffa77224 */ /* 0x000fce00078e001c */
.L_x_21737:
[----:B------:R-:W-:Y:S05]  /*2560*/  BSYNC B2 ;  /* 0x0000000000027941 */ /* 0x000fea0003800000 */
.L_x_21735:
        /* <DEDUP_REMOVED lines=16> */
.L_x_21741:
[----:B------:R-:W-:Y:S05]  /*2670*/  BSYNC B3 ;  /* 0x0000000000037941 */ /* 0x000fea0003800000 */
.L_x_21740:
        /* <DEDUP_REMOVED lines=44> */
.L_x_21739:
[----:B------:R-:W-:Y:S05]  /*2940*/  BSYNC B2 ;  /* 0x0000000000027941 */ /* 0x000fea0003800000 */
.L_x_21738:
        /* <DEDUP_REMOVED lines=12> */
.L_x_21734:
[----:B------:R-:W-:Y:S05]  /*2a10*/  BSYNC B1 ;  /* 0x0000000000017941 */ /* 0x000fea0003800000 */
.L_x_21732:
        /* <DEDUP_REMOVED lines=8> */
.L_x_21743:
        /* <DEDUP_REMOVED lines=12> */
.L_x_21746:
[----:B------:R-:W-:-:S07]  /*2b60*/  MOV R169, R28 ;  /* 0x0000001c00a97202 */ /* 0x000fce0000000f00 */
.L_x_21747:
[----:B------:R-:W-:Y:S05]  /*2b70*/  BSYNC B2 ;  /* 0x0000000000027941 */ /* 0x000fea0003800000 */
.L_x_21745:
        /* <DEDUP_REMOVED lines=16> */
.L_x_21751:
[----:B------:R-:W-:Y:S05]  /*2c80*/  BSYNC B3 ;  /* 0x0000000000037941 */ /* 0x000fea0003800000 */
.L_x_21750:
        /* <DEDUP_REMOVED lines=44> */
.L_x_21749:
[----:B------:R-:W-:Y:S05]  /*2f50*/  BSYNC B2 ;  /* 0x0000000000027941 */ /* 0x000fea0003800000 */
.L_x_21748:
        /* <DEDUP_REMOVED lines=12> */
.L_x_21744:
[----:B------:R-:W-:Y:S05]  /*3020*/  BSYNC B1 ;  /* 0x0000000000017941 */ /* 0x000fea0003800000 */
.L_x_21742:
        /* <DEDUP_REMOVED lines=8> */
.L_x_21753:
        /* <DEDUP_REMOVED lines=12> */
.L_x_21756:
[----:B------:R-:W-:-:S07]  /*3170*/  IMAD.MOV.U32 R171, RZ, RZ, R28 ;  /* 0x000000ffffab7224 */ /* 0x000fce00078e001c */
.L_x_21757:
[----:B------:R-:W-:Y:S05]  /*3180*/  BSYNC B2 ;  /* 0x0000000000027941 */ /* 0x000fea0003800000 */
.L_x_21755:
        /* <DEDUP_REMOVED lines=16> */
.L_x_21761:
[----:B------:R-:W-:Y:S05]  /*3290*/  BSYNC B3 ;  /* 0x0000000000037941 */ /* 0x000fea0003800000 */
.L_x_21760:
        /* <DEDUP_REMOVED lines=44> */
.L_x_21759:
[----:B------:R-:W-:Y:S05]  /*3560*/  BSYNC B2 ;  /* 0x0000000000027941 */ /* 0x000fea0003800000 */
.L_x_21758:
        /* <DEDUP_REMOVED lines=12> */
.L_x_21754:
[----:B------:R-:W-:Y:S05]  /*3630*/  BSYNC B1 ;  /* 0x0000000000017941 */ /* 0x000fea0003800000 */
.L_x_21752:
        /* <DEDUP_REMOVED lines=8> */
.L_x_21763:
        /* <DEDUP_REMOVED lines=12> */
.L_x_21766:
[----:B------:R-:W-:-:S07]  /*3780*/  MOV R173, R28 ;  /* 0x0000001c00ad7202 */ /* 0x000fce0000000f00 */
.L_x_21767:
[----:B------:R-:W-:Y:S05]  /*3790*/  BSYNC B2 ;  /* 0x0000000000027941 */ /* 0x000fea0003800000 */
.L_x_21765:
        /* <DEDUP_REMOVED lines=16> */
.L_x_21771:
[----:B------:R-:W-:Y:S05]  /*38a0*/  BSYNC B3 ;  /* 0x0000000000037941 */ /* 0x000fea0003800000 */
.L_x_21770:
        /* <DEDUP_REMOVED lines=44> */
.L_x_21769:
[----:B------:R-:W-:Y:S05]  /*3b70*/  BSYNC B2 ;  /* 0x0000000000027941 */ /* 0x000fea0003800000 */
.L_x_21768:
        /* <DEDUP_REMOVED lines=12> */
.L_x_21764:
[----:B------:R-:W-:Y:S05]  /*3c40*/  BSYNC B1 ;  /* 0x0000000000017941 */ /* 0x000fea0003800000 */
.L_x_21762:
        /* <DEDUP_REMOVED lines=8> */
.L_x_21773:
        /* <DEDUP_REMOVED lines=12> */
.L_x_21776:
[----:B------:R-:W-:-:S07]  /*3d90*/  IMAD.MOV.U32 R175, RZ, RZ, R28 ;  /* 0x000000ffffaf7224 */ /* 0x000fce00078e001c */
.L_x_21777:
[----:B------:R-:W-:Y:S05]  /*3da0*/  BSYNC B2 ;  /* 0x0000000000027941 */ /* 0x000fea0003800000 */
.L_x_21775:
        /* <DEDUP_REMOVED lines=16> */
.L_x_21781:
[----:B------:R-:W-:Y:S05]  /*3eb0*/  BSYNC B3 ;  /* 0x0000000000037941 */ /* 0x000fea0003800000 */
.L_x_21780:
        /* <DEDUP_REMOVED lines=44> */
.L_x_21779:
[----:B------:R-:W-:Y:S05]  /*4180*/  BSYNC B2 ;  /* 0x0000000000027941 */ /* 0x000fea0003800000 */
.L_x_21778:
        /* <DEDUP_REMOVED lines=12> */
.L_x_21774:
[----:B------:R-:W-:Y:S05]  /*4250*/  BSYNC B1 ;  /* 0x0000000000017941 */ /* 0x000fea0003800000 */
.L_x_21772:
        /* <DEDUP_REMOVED lines=29> */
.L_x_21783:
[----:B------:R-:W-:Y:S05]  /*4430*/  BSYNC B1 ;  /* 0x0000000000017941 */ /* 0x000fea0003800000 */
.L_x_21782:
[----:B------:R-:W-:Y:S01]  /*4440*/  IADD3 R196, R196, 0x80, RZ ;  /* 0x00000080c4c47810 */ /* 0x000fe20007ffe0ff */
[----:B------:R-:W-:-:S07]  /*4450*/  VIADD R249, R249, 0x80 ;  /* 0x00000080f9f97836 */ /* 0x000fce0000000000 */
.L_x_21701:
[----:B------:R-:W-:Y:S05]  /*4460*/  BSYNC B0 ;  /* 0x0000000000007941 */ /* 0x000fea0003800000 */
.L_x_21700:
        /* <DEDUP_REMOVED lines=20> */
.L_x_21787:
        /* <DEDUP_REMOVED lines=12> */
.L_x_21790:
[----:B------:R-:W-:-:S07]  /*4670*/  IMAD.MOV.U32 R30, RZ, RZ, R28 ;  /* 0x000000ffff1e7224 */ /* 0x000fce00078e001c */
.L_x_21791:
[----:B------:R-:W-:Y:S05]  /*4680*/  BSYNC B2 ;  /* 0x0000000000027941 */ /* 0x000fea0003800000 */
.L_x_21789:
        /* <DEDUP_REMOVED lines=16> */
.L_x_21795:
[----:B------:R-:W-:Y:S05]  /*4790*/  BSYNC B3 ;  /* 0x0000000000037941 */ /* 0x000fea0003800000 */
.L_x_21794:
        /* <DEDUP_REMOVED lines=44> */
.L_x_21793:
[----:B------:R-:W-:Y:S05]  /*4a60*/  BSYNC B2 ;  /* 0x0000000000027941 */ /* 0x000fea0003800000 */
.L_x_21792:
        /* <DEDUP_REMOVED lines=12> */
.L_x_21788:
[----:B------:R-:W-:Y:S05]  /*4b30*/  BSYNC B1 ;  /* 0x0000000000017941 */ /* 0x000fea0003800000 */
.L_x_21786:
        /* <DEDUP_REMOVED lines=8> */
.L_x_21797:
        /* <DEDUP_REMOVED lines=12> */
.L_x_21800:
[----:B------:R-:W-:-:S07]  /*4c80*/  MOV R164, R28 ;  /* 0x0000001c00a47202 */ /* 0x000fce0000000f00 */
.L_x_21801:
[----:B------:R-:W-:Y:S05]  /*4c90*/  BSYNC B2 ;  /* 0x0000000000027941 */ /* 0x000fea0003800000 */
.L_x_21799:
        /* <DEDUP_REMOVED lines=16> */
.L_x_21805:
[----:B------:R-:W-:Y:S05]  /*4da0*/  BSYNC B3 ;  /* 0x0000000000037941 */ /* 0x000fea0003800000 */
.L_x_21804:
        /* <DEDUP_REMOVED lines=44> */
.L_x_21803:
[----:B------:R-:W-:Y:S05]  /*5070*/  BSYNC B2 ;  /* 0x0000000000027941 */ /* 0x000fea0003800000 */
.L_x_21802:
        /* <DEDUP_REMOVED lines=12> */
.L_x_21798:
[----:B------:R-:W-:Y:S05]  /*5140*/  BSYNC B1 ;  /* 0x0000000000017941 */ /* 0x000fea0003800000 */
.L_x_21796:
        /* <DEDUP_REMOVED lines=8> */
.L_x_21807:
        /* <DEDUP_REMOVED lines=12> */
.L_x_21810:
[----:B------:R-:W-:-:S07]  /*5290*/  IMAD.MOV.U32 R166, RZ, RZ, R28 ;  /* 0x000000ffffa67224 */ /* 0x000fce00078e001c */
.L_x_21811:
[----:B------:R-:W-:Y:S05]  /*52a0*/  BSYNC B2 ;  /* 0x0000000000027941 */ /* 0x000fea0003800000 */
.L_x_21809:
        /* <DEDUP_REMOVED lines=16> */
.L_x_21815:
[----:B------:R-:W-:Y:S05]  /*53b0*/  BSYNC B3 ;  /* 0x0000000000037941 */ /* 0x000fea0003800000 */
.L_x_21814:
        /* <DEDUP_REMOVED lines=44> */
.L_x_21813:
[----:B------:R-:W-:Y:S05]  /*5680*/  BSYNC B2 ;  /* 0x0000000000027941 */ /* 0x000fea0003800000 */
.L_x_21812:
        /* <DEDUP_REMOVED lines=12> */
.L_x_21808:
[----:B------:R-:W-:Y:S05]  /*5750*/  BSYNC B1 ;  /* 0x0000000000017941 */ /* 0x000fea0003800000 */
.L_x_21806:
        /* <DEDUP_REMOVED lines=8> */
.L_x_21817:
        /* <DEDUP_REMOVED lines=12> */
.L_x_21820:
[----:B------:R-:W-:-:S07]  /*58a0*/  MOV R168, R28 ;  /* 0x0000001c00a87202 */ /* 0x000fce0000000f00 */
.L_x_21821:
[----:B------:R-:W-:Y:S05]  /*58b0*/  BSYNC B2 ;  /* 0x0000000000027941 */ /* 0x000fea0003800000 */
.L_x_21819:
        /* <DEDUP_REMOVED lines=16> */
.L_x_21825:
[----:B------:R-:W-:Y:S05]  /*59c0*/  BSYNC B3 ;  /* 0x0000000000037941 */ /* 0x000fea0003800000 */
.L_x_21824:
        /* <DEDUP_REMOVED lines=44> */
.L_x_21823:
[----:B------:R-:W-:Y:S05]  /*5c90*/  BSYNC B2 ;  /* 0x0000000000027941 */ /* 0x000fea0003800000 */
.L_x_21822:
        /* <DEDUP_REMOVED lines=12> */
.L_x_21818:
[----:B------:R-:W-:Y:S05]  /*5d60*/  BSYNC B1 ;  /* 0x0000000000017941 */ /* 0x000fea0003800000 */
.L_x_21816:
        /* <DEDUP_REMOVED lines=8> */
.L_x_21827:
        /* <DEDUP_REMOVED lines=12> */
.L_x_21830:
[----:B------:R-:W-:-:S07]  /*5eb0*/  IMAD.MOV.U32 R170, RZ, RZ, R28 ;  /* 0x000000ffffaa7224 */ /* 0x000fce00078e001c */
.L_x_21831:
[----:B------:R-:W-:Y:S05]  /*5ec0*/  BSYNC B2 ;  /* 0x0000000000027941 */ /* 0x000fea0003800000 */
.L_x_21829:
        /* <DEDUP_REMOVED lines=16> */
.L_x_21835:
[----:B------:R-:W-:Y:S05]  /*5fd0*/  BSYNC B3 ;  /* 0x0000000000037941 */ /* 0x000fea0003800000 */
.L_x_21834:
        /* <DEDUP_REMOVED lines=44> */
.L_x_21833:
[----:B------:R-:W-:Y:S05]  /*62a0*/  BSYNC B2 ;  /* 0x0000000000027941 */ /* 0x000fea0003800000 */
.L_x_21832:
        /* <DEDUP_REMOVED lines=12> */
.L_x_21828:
[----:B------:R-:W-:Y:S05]  /*6370*/  BSYNC B1 ;  /* 0x0000000000017941 */ /* 0x000fea0003800000 */
.L_x_21826:
        /* <DEDUP_REMOVED lines=8> */
.L_x_21837:
        /* <DEDUP_REMOVED lines=12> */
.L_x_21840:
[----:B------:R-:W-:-:S07]  /*64c0*/  MOV R172, R28 ;  /* 0x0000001c00ac7202 */ /* 0x000fce0000000f00 */
.L_x_21841:
[----:B------:R-:W-:Y:S05]  /*64d0*/  BSYNC B2 ;  /* 0x0000000000027941 */ /* 0x000fea0003800000 */
.L_x_21839:
        /* <DEDUP_REMOVED lines=16> */
.L_x_21845:
[----:B------:R-:W-:Y:S05]  /*65e0*/  BSYNC B3 ;  /* 0x0000000000037941 */ /* 0x000fea0003800000 */
.L_x_21844:
        /* <DEDUP_REMOVED lines=44> */
.L_x_21843:
[----:B------:R-:W-:Y:S05]  /*68b0*/  BSYNC B2 ;  /* 0x0000000000027941 */ /* 0x000fea0003800000 */
.L_x_21842:
        /* <DEDUP_REMOVED lines=12> */
.L_x_21838:
[----:B------:R-:W-:Y:S05]  /*6980*/  BSYNC B1 ;  /* 0x0000000000017941 */ /* 0x000fea0003800000 */
.L_x_21836:
        /* <DEDUP_REMOVED lines=8> */
.L_x_21847:
        /* <DEDUP_REMOVED lines=12> */
.L_x_21850:
[----:B------:R-:W-:-:S07]  /*6ad0*/  IMAD.MOV.U32 R174, RZ, RZ, R28 ;  /* 0x000000ffffae7224 */ /* 0x000fce00078e001c */
.L_x_21851:
[----:B------:R-:W-:Y:S05]  /*6ae0*/  BSYNC B2 ;  /* 0x0000000000027941 */ /* 0x000fea0003800000 */
.L_x_21849:
        /* <DEDUP_REMOVED lines=16> */
.L_x_21855:
[----:B------:R-:W-:Y:S05]  /*6bf0*/  BSYNC B3 ;  /* 0x0000000000037941 */ /* 0x000fea0003800000 */
.L_x_21854:
        /* <DEDUP_REMOVED lines=44> */
.L_x_21853:
[----:B------:R-:W-:Y:S05]  /*6ec0*/  BSYNC B2 ;  /* 0x0000000000027941 */ /* 0x000fea0003800000 */
.L_x_21852:
        /* <DEDUP_REMOVED lines=12> */
.L_x_21848:
[----:B------:R-:W-:Y:S05]  /*6f90*/  BSYNC B1 ;  /* 0x0000000000017941 */ /* 0x000fea0003800000 */
.L_x_21846:
        /* <DEDUP_REMOVED lines=8> */
.L_x_21857:
        /* <DEDUP_REMOVED lines=12> */
.L_x_21860:
[----:B------:R-:W-:-:S07]  /*70e0*/  MOV R176, R28 ;  /* 0x0000001c00b07202 */ /* 0x000fce0000000f00 */
.L_x_21861:
[----:B------:R-:W-:Y:S05]  /*70f0*/  BSYNC B2 ;  /* 0x0000000000027941 */ /* 0x000fea0003800000 */
.L_x_21859:
        /* <DEDUP_REMOVED lines=16> */
.L_x_21865:
[----:B------:R-:W-:Y:S05]  /*7200*/  BSYNC B3 ;  /* 0x0000000000037941 */ /* 0x000fea0003800000 */
.L_x_21864:
        /* <DEDUP_REMOVED lines=44> */
.L_x_21863:
[----:B------:R-:W-:Y:S05]  /*74d0*/  BSYNC B2 ;  /* 0x0000000000027941 */ /* 0x000fea0003800000 */
.L_x_21862:
        /* <DEDUP_REMOVED lines=12> */
.L_x_21858:
[----:B------:R-:W-:Y:S05]  /*75a0*/  BSYNC B1 ;  /* 0x0000000000017941 */ /* 0x000fea0003800000 */
.L_x_21856:
        /* <DEDUP_REMOVED lines=29> */
.L_x_21867:
[----:B------:R-:W-:Y:S05]  /*7780*/  BSYNC B1 ;  /* 0x0000000000017941 */ /* 0x000fea0003800000 */
.L_x_21866:
[----:B------:R-:W-:Y:S01]  /*7790*/  VIADD R196, R196, 0x80 ;  /* 0x00000080c4c47836 */ /* 0x000fe20000000000 */
[----:B------:R-:W-:-:S07]  /*77a0*/  IADD3 R249, R249, 0x80, RZ ;  /* 0x00000080f9f97810 */ /* 0x000fce0007ffe0ff */
.L_x_21785:
[----:B------:R-:W-:Y:S05]  /*77b0*/  BSYNC B0 ;  /* 0x0000000000007941 */ /* 0x000fea0003800000 */
.L_x_21784:
        /* <DEDUP_REMOVED lines=20> */
.L_x_21871:
        /* <DEDUP_REMOVED lines=12> */
.L_x_21874:
[----:B------:R-:W-:-:S07]  /*79c0*/  MOV R30, R28 ;  /* 0x0000001c001e7202 */ /* 0x000fce0000000f00 */
.L_x_21875:
[----:B------:R-:W-:Y:S05]  /*79d0*/  BSYNC B2 ;  /* 0x0000000000027941 */ /* 0x000fea0003800000 */
.L_x_21873:
        /* <DEDUP_REMOVED lines=16> */
.L_x_21879:
[----:B------:R-:W-:Y:S05]  /*7ae0*/  BSYNC B3 ;  /* 0x0000000000037941 */ /* 0x000fea0003800000 */
.L_x_21878:
        /* <DEDUP_REMOVED lines=44> */
.L_x_21877:
[----:B------:R-:W-:Y:S05]  /*7db0*/  BSYNC B2 ;  /* 0x0000000000027941 */ /* 0x000fea0003800000 */
.L_x_21876:
        /* <DEDUP_REMOVED lines=12> */
.L_x_21872:
[----:B------:R-:W-:Y:S05]  /*7e80*/  BSYNC B1 ;  /* 0x0000000000017941 */ /* 0x000fea0003800000 */
.L_x_21870:
        /* <DEDUP_REMOVED lines=8> */
.L_x_21881:
        /* <DEDUP_REMOVED lines=12> */
.L_x_21884:
[----:B------:R-:W-:-:S07]  /*7fd0*/  IMAD.MOV.U32 R164, RZ, RZ, R28 ;  /* 0x000000ffffa47224 */ /* 0x000fce00078e001c */
.L_x_21885:
[----:B------:R-:W-:Y:S05]  /*7fe0*/  BSYNC B2 ;  /* 0x0000000000027941 */ /* 0x000fea0003800000 */
.L_x_21883:
        /* <DEDUP_REMOVED lines=16> */
.L_x_21889:
[----:B------:R-:W-:Y:S05]  /*80f0*/  BSYNC B3 ;  /* 0x0000000000037941 */ /* 0x000fea0003800000 */
.L_x_21888:
        /* <DEDUP_REMOVED lines=44> */
.L_x_21887:
[----:B------:R-:W-:Y:S05]  /*83c0*/  BSYNC B2 ;  /* 0x0000000000027941 */ /* 0x000fea0003800000 */
.L_x_21886:
        /* <DEDUP_REMOVED lines=12> */
.L_x_21882:
[----:B------:R-:W-:Y:S05]  /*8490*/  BSYNC B1 ;  /* 0x0000000000017941 */ /* 0x000fea0003800000 */
.L_x_21880:
        /* <DEDUP_REMOVED lines=8> */
.L_x_21891:
        /* <DEDUP_REMOVED lines=12> */
.L_x_21894:
[----:B------:R-:W-:-:S07]  /*85e0*/  MOV R166, R28 ;  /* 0x0000001c00a67202 */ /* 0x000fce0000000f00 */
.L_x_21895:
[----:B------:R-:W-:Y:S05]  /*85f0*/  BSYNC B2 ;  /* 0x0000000000027941 */ /* 0x000fea0003800000 */
.L_x_21893:
        /* <DEDUP_REMOVED lines=16> */
.L_x_21899:
[----:B------:R-:W-:Y:S05]  /*8700*/  BSYNC B3 ;  /* 0x0000000000037941 */ /* 0x000fea0003800000 */
.L_x_21898:
        /* <DEDUP_REMOVED lines=44> */
.L_x_21897:
[----:B------:R-:W-:Y:S05]  /*89d0*/  BSYNC B2 ;  /* 0x0000000000027941 */ /* 0x000fea0003800000 */
.L_x_21896:
        /* <DEDUP_REMOVED lines=12> */
.L_x_21892:
[----:B------:R-:W-:Y:S05]  /*8aa0*/  BSYNC B1 ;  /* 0x0000000000017941 */ /* 0x000fea0003800000 */
.L_x_21890:
        /* <DEDUP_REMOVED lines=8> */
.L_x_21901:
        /* <DEDUP_REMOVED lines=12> */
.L_x_21904:
[----:B------:R-:W-:-:S07]  /*8bf0*/  IMAD.MOV.U32 R168, RZ, RZ, R28 ;  /* 0x000000ffffa87224 */ /* 0x000fce00078e001c */
.L_x_21905:
[----:B------:R-:W-:Y:S05]  /*8c00*/  BSYNC B2 ;  /* 0x0000000000027941 */ /* 0x000fea0003800000 */
.L_x_21903:
        /* <DEDUP_REMOVED lines=16> */
.L_x_21909:
[----:B------:R-:W-:Y:S05]  /*8d10*/  BSYNC B3 ;  /* 0x0000000000037941 */ /* 0x000fea0003800000 */
.L_x_21908:
        /* <DEDUP_REMOVED lines=44> */
.L_x_21907:
[----:B------:R-:W-:Y:S05]  /*8fe0*/  BSYNC B2 ;  /* 0x0000000000027941 */ /* 0x000fea0003800000 */
.L_x_21906:
        /* <DEDUP_REMOVED lines=12> */
.L_x_21902:
[----:B------:R-:W-:Y:S05]  /*90b0*/  BSYNC B1 ;  /* 0x0000000000017941 */ /* 0x000fea0003800000 */
.L_x_21900:
        /* <DEDUP_REMOVED lines=8> */
.L_x_21911:
        /* <DEDUP_REMOVED lines=12> */
.L_x_21914:
[----:B------:R-:W-:-:S07]  /*9200*/  MOV R170, R28 ;  /* 0x0000001c00aa7202 */ /* 0x000fce0000000f00 */
.L_x_21915:
[----:B------:R-:W-:Y:S05]  /*9210*/  BSYNC B2 ;  /* 0x0000000000027941 */ /* 0x000fea0003800000 */
.L_x_21913:
        /* <DEDUP_REMOVED lines=16> */
.L_x_21919:
[----:B------:R-:W-:Y:S05]  /*9320*/  BSYNC B3 ;  /* 0x0000000000037941 */ /* 0x000fea0003800000 */
.L_x_21918:
        /* <DEDUP_REMOVED lines=44> */
.L_x_21917:
[----:B------:R-:W-:Y:S05]  /*95f0*/  BSYNC B2 ;  /* 0x0000000000027941 */ /* 0x000fea0003800000 */
.L_x_21916:
        /* <DEDUP_REMOVED lines=12> */
.L_x_21912:
[----:B------:R-:W-:Y:S05]  /*96c0*/  BSYNC B1 ;  /* 0x0000000000017941 */ /* 0x000fea0003800000 */
.L_x_21910:
        /* <DEDUP_REMOVED lines=8> */
.L_x_21921:
        /* <DEDUP_REMOVED lines=12> */
.L_x_21924:
[----:B------:R-:W-:-:S07]  /*9810*/  IMAD.MOV.U32 R172, RZ, RZ, R28 ;  /* 0x000000ffffac7224 */ /* 0x000fce00078e001c */
.L_x_21925:
[----:B------:R-:W-:Y:S05]  /*9820*/  BSYNC B2 ;  /* 0x0000000000027941 */ /* 0x000fea0003800000 */
.L_x_21923:
        /* <DEDUP_REMOVED lines=16> */
.L_x_21929:
[----:B------:R-:W-:Y:S05]  /*9930*/  BSYNC B3 ;  /* 0x0000000000037941 */ /* 0x000fea0003800000 */
.L_x_21928:
        /* <DEDUP_REMOVED lines=44> */
.L_x_21927:
[----:B------:R-:W-:Y:S05]  /*9c00*/  BSYNC B2 ;  /* 0x0000000000027941 */ /* 0x000fea0003800000 */
.L_x_21926:
        /* <DEDUP_REMOVED lines=12> */
.L_x_21922:
[----:B------:R-:W-:Y:S05]  /*9cd0*/  BSYNC B1 ;  /* 0x0000000000017941 */ /* 0x000fea0003800000 */
.L_x_21920:
        /* <DEDUP_REMOVED lines=8> */
.L_x_21931:
        /* <DEDUP_REMOVED lines=12> */
.L_x_21934:
[----:B------:R-:W-:-:S07]  /*9e20*/  MOV R174, R28 ;  /* 0x0000001c00ae7202 */ /* 0x000fce0000000f00 */
.L_x_21935:
[----:B------:R-:W-:Y:S05]  /*9e30*/  BSYNC B2 ;  /* 0x0000000000027941 */ /* 0x000fea0003800000 */
.L_x_21933:
        /* <DEDUP_REMOVED lines=16> */
.L_x_21939:
[----:B------:R-:W-:Y:S05]  /*9f40*/  BSYNC B3 ;  /* 0x0000000000037941 */ /* 0x000fea0003800000 */
.L_x_21938:
        /* <DEDUP_REMOVED lines=44> */
.L_x_21937:
[----:B------:R-:W-:Y:S05]  /*a210*/  BSYNC B2 ;  /* 0x0000000000027941 */ /* 0x000fea0003800000 */
.L_x_21936:
        /* <DEDUP_REMOVED lines=12> */
.L_x_21932:
[----:B------:R-:W-:Y:S05]  /*a2e0*/  BSYNC B1 ;  /* 0x0000000000017941 */ /* 0x000fea0003800000 */
.L_x_21930:
        /* <DEDUP_REMOVED lines=8> */
.L_x_21941:
        /* <DEDUP_REMOVED lines=12> */
.L_x_21944:
[----:B------:R-:W-:-:S07]  /*a430*/  IMAD.MOV.U32 R176, RZ, RZ, R28 ;  /* 0x000000ffffb07224 */ /* 0x000fce00078e001c */
.L_x_21945:
[----:B------:R-:W-:Y:S05]  /*a440*/  BSYNC B2 ;  /* 0x0000000000027941 */ /* 0x000fea0003800000 */
.L_x_21943:
        /* <DEDUP_REMOVED lines=16> */
.L_x_21949:
[----:B------:R-:W-:Y:S05]  /*a550*/  BSYNC B3 ;  /* 0x0000000000037941 */ /* 0x000fea0003800000 */
.L_x_21948:
        /* <DEDUP_REMOVED lines=44> */
.L_x_21947:
[----:B------:R-:W-:Y:S05]  /*a820*/  BSYNC B2 ;  /* 0x0000000000027941 */ /* 0x000fea0003800000 */
.L_x_21946:
        /* <DEDUP_REMOVED lines=12> */
.L_x_21942:
[----:B------:R-:W-:Y:S05]  /*a8f0*/  BSYNC B1 ;  /* 0x0000000000017941 */ /* 0x000fea0003800000 */
.L_x_21940:
        /* <DEDUP_REMOVED lines=29> */
.L_x_21951:
[----:B------:R-:W-:Y:S05]  /*aad0*/  BSYNC B1 ;  /* 0x0000000000017941 */ /* 0x000fea0003800000 */
.L_x_21950:
[----:B------:R-:W-:Y:S01]  /*aae0*/  IADD3 R196, R196, 0x80, RZ ;  /* 0x00000080c4c47810 */ /* 0x000fe20007ffe0ff */
[----:B------:R-:W-:-:S07]  /*aaf0*/  VIADD R249, R249, 0x80 ;  /* 0x00000080f9f97836 */ /* 0x000fce0000000000 */
.L_x_21869:
[----:B------:R-:W-:Y:S05]  /*ab00*/  BSYNC B0 ;  /* 0x0000000000007941 */ /* 0x000fea0003800000 */
.L_x_21868:
        /* <DEDUP_REMOVED lines=20> */
.L_x_21955:
        /* <DEDUP_REMOVED lines=12> */
.L_x_21958:
[----:B------:R-:W-:-:S07]  /*ad10*/  IMAD.MOV.U32 R30, RZ, RZ, R28 ;  /* 0x000000ffff1e7224 */ /* 0x000fce00078e001c */
.L_x_21959:
[----:B------:R-:W-:Y:S05]  /*ad20*/  BSYNC B2 ;  /* 0x0000000000027941 */ /* 0x000fea0003800000 */
.L_x_21957:
        /* <DEDUP_REMOVED lines=16> */
.L_x_21963:
[----:B------:R-:W-:Y:S05]  /*ae30*/  BSYNC B3 ;  /* 0x0000000000037941 */ /* 0x000fea0003800000 */
.L_x_21962:
        /* <DEDUP_REMOVED lines=44> */
.L_x_21961:
[----:B------:R-:W-:Y:S05]  /*b100*/  BSYNC B2 ;  /* 0x0000000000027941 */ /* 0x000fea0003800000 */
.L_x_21960:
        /* <DEDUP_REMOVED lines=12> */
.L_x_21956:
[----:B------:R-:W-:Y:S05]  /*b1d0*/  BSYNC B1 ;  /* 0x0000000000017941 */ /* 0x000fea0003800000 */
.L_x_21954:
        /* <DEDUP_REMOVED lines=8> */
.L_x_21965:
        /* <DEDUP_REMOVED lines=12> */
.L_x_21968:
[----:B------:R-:W-:-:S07]  /*b320*/  MOV R164, R28 ;  /* 0x0000001c00a47202 */ /* 0x000fce0000000f00 */
.L_x_21969:
[----:B------:R-:W-:Y:S05]  /*b330*/  BSYNC B2 ;  /* 0x0000000000027941 */ /* 0x000fea0003800000 */
.L_x_21967:
        /* <DEDUP_REMOVED lines=16> */
.L_x_21973:
[----:B------:R-:W-:Y:S05]  /*b440*/  BSYNC B3 ;  /* 0x0000000000037941 */ /* 0x000fea0003800000 */
.L_x_21972:
        /* <DEDUP_REMOVED lines=42> */
[----:B------:R-:W-:Y:S02]  /*b6f0*/  LOP3.LUT R21, R161, R162, R19, 0x96, !PT ;  /* 0x000000a2a1157212 */ /* 0x000fe400078e9613 */
[----:B------:R-:W-:-:S07]  /*b700*/  MOV R26, R160 ;  /* 0x000000a0001a7202 */ /* 0x000fce0000000f00 */
.L_x_21971:
[----:B------:R-:W-:Y:S05]  /*b710*/  BSYNC B2 ;  /* 0x0000000000027941 */ /* 0x000fea0003800000 */
.L_x_21970:
        /* <DEDUP_REMOVED lines=12> */
.L_x_21966:
[----:B------:R-:W-:Y:S05]  /*b7e0*/  BSYNC B1 ;  /* 0x0000000000017941 */ /* 0x000fea0003800000 */
.L_x_21964:
        /* <DEDUP_REMOVED lines=8> */
.L_x_21975:
        /* <DEDUP_REMOVED lines=12> */
.L_x_21978:
[----:B------:R-:W-:-:S07]  /*b930*/  MOV R166, R28 ;  /* 0x0000001c00a67202 */ /* 0x000fce0000000f00 */
.L_x_21979:
[----:B------:R-:W-:Y:S05]  /*b940*/  BSYNC B2 ;  /* 0x0000000000027941 */ /* 0x000fea0003800000 */
.L_x_21977:
        /* <DEDUP_REMOVED lines=16> */
.L_x_21983:
[----:B------:R-:W-:Y:S05]  /*ba50*/  BSYNC B3 ;  /* 0x0000000000037941 */ /* 0x000fea0003800000 */
.L_x_21982:
        /* <DEDUP_REMOVED lines=44> */
.L_x_21981:
[----:B------:R-:W-:Y:S05]  /*bd20*/  BSYNC B2 ;  /* 0x0000000000027941 */ /* 0x000fea0003800000 */
.L_x_21980:
        /* <DEDUP_REMOVED lines=12> */
.L_x_21976:
[----:B------:R-:W-:Y:S05]  /*bdf0*/  BSYNC B1 ;  /* 0x0000000000017941 */ /* 0x000fea0003800000 */
.L_x_21974:
        /* <DEDUP_REMOVED lines=8> */
.L_x_21985:
        /* <DEDUP_REMOVED lines=12> */
.L_x_21988:
[----:B------:R-:W-:-:S07]  /*bf40*/  IMAD.MOV.U32 R168, RZ, RZ, R28 ;  /* 0x000000ffffa87224 */ /* 0x000fce00078e001c */
.L_x_21989:
[----:B------:R-:W-:Y:S05]  /*bf50*/  BSYNC B2 ;  /* 0x0000000000027941 */ /* 0x000fea0003800000 */
.L_x_21987:
        /* <DEDUP_REMOVED lines=16> */
.L_x_21993:
[----:B------:R-:W-:Y:S05]  /*c060*/  BSYNC B3 ;  /* 0x0000000000037941 */ /* 0x000fea0003800000 */
.L_x_21992:
        /* <DEDUP_REMOVED lines=44> */
.L_x_21991:
[----:B------:R-:W-:Y:S05]  /*c330*/  BSYNC B2 ;  /* 0x0000000000027941 */ /* 0x000fea0003800000 */
.L_x_21990:
        /* <DEDUP_REMOVED lines=12> */
.L_x_21986:
[----:B------:R-:W-:Y:S05]  /*c400*/  BSYNC B1 ;  /* 0x0000000000017941 */ /* 0x000fea0003800000 */
.L_x_21984:
        /* <DEDUP_REMOVED lines=8> */
.L_x_21995:
        /* <DEDUP_REMOVED lines=12> */
.L_x_21998:
[----:B------:R-:W-:-:S07]  /*c550*/  MOV R170, R28 ;  /* 0x0000001c00aa7202 */ /* 0x000fce0000000f00 */
.L_x_21999:
[----:B------:R-:W-:Y:S05]  /*c560*/  BSYNC B2 ;  /* 0x0000000000027941 */ /* 0x000fea0003800000 */
.L_x_21997:
        /* <DEDUP_REMOVED lines=16> */
.L_x_22003:
[----:B------:R-:W-:Y:S05]  /*c670*/  BSYNC B3 ;  /* 0x0000000000037941 */ /* 0x000fea0003800000 */
.L_x_22002:
        /* <DEDUP_REMOVED lines=44> */
.L_x_22001:
[----:B------:R-:W-:Y:S05]  /*c940*/  BSYNC B2 ;  /* 0x0000000000027941 */ /* 0x000fea0003800000 */
.L_x_22000:
        /* <DEDUP_REMOVED lines=12> */
.L_x_21996:
[----:B------:R-:W-:Y:S05]  /*ca10*/  BSYNC B1 ;  /* 0x0000000000017941 */ /* 0x000fea0003800000 */
.L_x_21994:
        /* <DEDUP_REMOVED lines=8> */
.L_x_22005:
        /* <DEDUP_REMOVED lines=12> */
.L_x_22008:
[----:B------:R-:W-:-:S07]  /*cb60*/  MOV R172, R28 ;  /* 0x0000001c00ac7202 */ /* 0x000fce0000000f00 */
.L_x_22009:
[----:B------:R-:W-:Y:S05]  /*cb70*/  BSYNC B2 ;  /* 0x0000000000027941 */ /* 0x000fea0003800000 */
.L_x_22007:
        /* <DEDUP_REMOVED lines=16> */
.L_x_22013:
[----:B------:R-:W-:Y:S05]  /*cc80*/  BSYNC B3 ;  /* 0x0000000000037941 */ /* 0x000fea0003800000 */
.L_x_22012:
        /* <DEDUP_REMOVED lines=42> */
[----:B------:R-:W-:Y:S02]  /*cf30*/  LOP3.LUT R21, R161, R162, R19, 0x96, !PT ;  /* 0x000000a2a1157212 */ /* 0x000fe400078e9613 */
[----:B------:R-:W-:-:S07]  /*cf40*/  MOV R26, R160 ;  /* 0x000000a0001a7202 */ /* 0x000fce0000000f00 */
.L_x_22011:
[----:B------:R-:W-:Y:S05]  /*cf50*/  BSYNC B2 ;  /* 0x0000000000027941 */ /* 0x000fea0003800000 */
.L_x_22010:
        /* <DEDUP_REMOVED lines=12> */
.L_x_22006:
[----:B------:R-:W-:Y:S05]  /*d020*/  BSYNC B1 ;  /* 0x0000000000017941 */ /* 0x000fea0003800000 */
.L_x_22004:
        /* <DEDUP_REMOVED lines=8> */
.L_x_22015:
        /* <DEDUP_REMOVED lines=12> */
.L_x_22018:
[----:B------:R-:W-:-:S07]  /*d170*/  IMAD.MOV.U32 R174, RZ, RZ, R28 ;  /* 0x000000ffffae7224 */ /* 0x000fce00078e001c */
.L_x_22019:
[----:B------:R-:W-:Y:S05]  /*d180*/  BSYNC B2 ;  /* 0x0000000000027941 */ /* 0x000fea0003800000 */
.L_x_22017:
        /* <DEDUP_REMOVED lines=16> */
.L_x_22023:
[----:B------:R-:W-:Y:S05]  /*d290*/  BSYNC B3 ;  /* 0x0000000000037941 */ /* 0x000fea0003800000 */
.L_x_22022:
        /* <DEDUP_REMOVED lines=44> */
.L_x_22021:
[----:B------:R-:W-:Y:S05]  /*d560*/  BSYNC B2 ;  /* 0x0000000000027941 */ /* 0x000fea0003800000 */
.L_x_22020:
        /* <DEDUP_REMOVED lines=12> */
.L_x_22016:
[----:B------:R-:W-:Y:S05]  /*d630*/  BSYNC B1 ;  /* 0x0000000000017941 */ /* 0x000fea0003800000 */
.L_x_22014:
        /* <DEDUP_REMOVED lines=8> */
.L_x_22025:
        /* <DEDUP_REMOVED lines=12> */
.L_x_22028:
[----:B------:R-:W-:-:S07]  /*d780*/  MOV R176, R28 ;  /* 0x0000001c00b07202 */ /* 0x000fce0000000f00 */
.L_x_22029:
[----:B------:R-:W-:Y:S05]  /*d790*/  BSYNC B2 ;  /* 0x0000000000027941 */ /* 0x000fea0003800000 */
.L_x_22027:
        /* <DEDUP_REMOVED lines=16> */
.L_x_22033:
[----:B------:R-:W-:Y:S05]  /*d8a0*/  BSYNC B3 ;  /* 0x0000000000037941 */ /* 0x000fea0003800000 */
.L_x_22032:
        /* <DEDUP_REMOVED lines=44> */
.L_x_22031:
[----:B------:R-:W-:Y:S05]  /*db70*/  BSYNC B2 ;  /* 0x0000000000027941 */ /* 0x000fea0003800000 */
.L_x_22030:
        /* <DEDUP_REMOVED lines=12> */
.L_x_22026:
[----:B------:R-:W-:Y:S05]  /*dc40*/  BSYNC B1 ;  /* 0x0000000000017941 */ /* 0x000fea0003800000 */
.L_x_22024:
        /* <DEDUP_REMOVED lines=29> */
.L_x_22035:
[----:B------:R-:W-:Y:S05]  /*de20*/  BSYNC B1 ;  /* 0x0000000000017941 */ /* 0x000fea0003800000 */
.L_x_22034:
[----:B------:R-:W-:Y:S01]  /*de30*/  IADD3 R196, R196, 0x80, RZ ;  /* 0x00000080c4c47810 */ /* 0x000fe20007ffe0ff */
[----:B------:R-:W-:-:S07]  /*de40*/  VIADD R249, R249, 0x80 ;  /* 0x00000080f9f97836 */ /* 0x000fce0000000000 */
.L_x_21953:
[----:B------:R-:W-:Y:S05]  /*de50*/  BSYNC B0 ;  /* 0x0000000000007941 */ /* 0x000fea0003800000 */
.L_x_21952:
        /* <DEDUP_REMOVED lines=20> */
.L_x_22039:
        /* <DEDUP_REMOVED lines=12> */
.L_x_22042:
[----:B------:R-:W-:-:S07]  /*e060*/  MOV R30, R28 ;  /* 0x0000001c001e7202 */ /* 0x000fce0000000f00 */
.L_x_22043:
[----:B------:R-:W-:Y:S05]  /*e070*/  BSYNC B2 ;  /* 0x0000000000027941 */ /* 0x000fea0003800000 */
.L_x_22041:
        /* <DEDUP_REMOVED lines=16> */
.L_x_22047:
[----:B------:R-:W-:Y:S05]  /*e180*/  BSYNC B3 ;  /* 0x0000000000037941 */ /* 0x000fea0003800000 */
.L_x_22046:
        /* <DEDUP_REMOVED lines=44> */
.L_x_22045:
[----:B------:R-:W-:Y:S05]  /*e450*/  BSYNC B2 ;  /* 0x0000000000027941 */ /* 0x000fea0003800000 */
.L_x_22044:
        /* <DEDUP_REMOVED lines=12> */
.L_x_22040:
[----:B------:R-:W-:Y:S05]  /*e520*/  BSYNC B1 ;  /* 0x0000000000017941 */ /* 0x000fea0003800000 */
.L_x_22038:
        /* <DEDUP_REMOVED lines=8> */
.L_x_22049:
        /* <DEDUP_REMOVED lines=12> */
.L_x_22052:
[----:B------:R-:W-:-:S07]  /*e670*/  IMAD.MOV.U32 R164, RZ, RZ, R28 ;  /* 0x000000ffffa47224 */ /* 0x000fce00078e001c */
.L_x_22053:
[----:B------:R-:W-:Y:S05]  /*e680*/  BSYNC B2 ;  /* 0x0000000000027941 */ /* 0x000fea0003800000 */
.L_x_22051:
        /* <DEDUP_REMOVED lines=16> */
.L_x_22057:
[----:B------:R-:W-:Y:S05]  /*e790*/  BSYNC B3 ;  /* 0x0000000000037941 */ /* 0x000fea0003800000 */
.L_x_22056:
        /* <DEDUP_REMOVED lines=44> */
.L_x_22055:
[----:B------:R-:W-:Y:S05]  /*ea60*/  BSYNC B2 ;  /* 0x0000000000027941 */ /* 0x000fea0003800000 */
.L_x_22054:
        /* <DEDUP_REMOVED lines=12> */
.L_x_22050:
[----:B------:R-:W-:Y:S05]  /*eb30*/  BSYNC B1 ;  /* 0x0000000000017941 */ /* 0x000fea0003800000 */
.L_x_22048:
        /* <DEDUP_REMOVED lines=8> */
.L_x_22059:
        /* <DEDUP_REMOVED lines=12> */
.L_x_22062:
[----:B------:R-:W-:-:S07]  /*ec80*/  MOV R166, R28 ;  /* 0x0000001c00a67202 */ /* 0x000fce0000000f00 */
.L_x_22063:
[----:B------:R-:W-:Y:S05]  /*ec90*/  BSYNC B2 ;  /* 0x0000000000027941 */ /* 0x000fea0003800000 */
.L_x_22061:
        /* <DEDUP_REMOVED lines=16> */
.L_x_22067:
[----:B------:R-:W-:Y:S05]  /*eda0*/  BSYNC B3 ;  /* 0x0000000000037941 */ /* 0x000fea0003800000 */
.L_x_22066:
        /* <DEDUP_REMOVED lines=44> */
.L_x_22065:
[----:B------:R-:W-:Y:S05]  /*f070*/  BSYNC B2 ;  /* 0x0000000000027941 */ /* 0x000fea0003800000 */
.L_x_22064:
        /* <DEDUP_REMOVED lines=12> */
.L_x_22060:
[----:B------:R-:W-:Y:S05]  /*f140*/  BSYNC B1 ;  /* 0x0000000000017941 */ /* 0x000fea0003800000 */
.L_x_22058:
        /* <DEDUP_REMOVED lines=8> */
.L_x_22069:
        /* <DEDUP_REMOVED lines=12> */
.L_x_22072:
[----:B------:R-:W-:-:S07]  /*f290*/  MOV R168, R28 ;  /* 0x0000001c00a87202 */ /* 0x000fce0000000f00 */
.L_x_22073:
[----:B------:R-:W-:Y:S05]  /*f2a0*/  BSYNC B2 ;  /* 0x0000000000027941 */ /* 0x000fea0003800000 */
.L_x_22071:
        /* <DEDUP_REMOVED lines=16> */
.L_x_22077:
[----:B------:R-:W-:Y:S05]  /*f3b0*/  BSYNC B3 ;  /* 0x0000000000037941 */ /* 0x000fea0003800000 */
.L_x_22076:
        /* <DEDUP_REMOVED lines=44> */
.L_x_22075:
[----:B------:R-:W-:Y:S05]  /*f680*/  BSYNC B2 ;  /* 0x0000000000027941 */ /* 0x000fea0003800000 */
.L_x_22074:
        /* <DEDUP_REMOVED lines=12> */
.L_x_22070:
[----:B------:R-:W-:Y:S05]  /*f750*/  BSYNC B1 ;  /* 0x0000000000017941 */ /* 0x000fea0003800000 */
.L_x_22068:
        /* <DEDUP_REMOVED lines=8> */
.L_x_22079:
        /* <DEDUP_REMOVED lines=12> */
.L_x_22082:
[----:B------:R-:W-:-:S07]  /*f8a0*/  IMAD.MOV.U32 R170, RZ, RZ, R28 ;  /* 0x000000ffffaa7224 */ /* 0x000fce00078e001c */
.L_x_22083:
[----:B------:R-:W-:Y:S05]  /*f8b0*/  BSYNC B2 ;  /* 0x0000000000027941 */ /* 0x000fea0003800000 */
.L_x_22081:
        /* <DEDUP_REMOVED lines=16> */
.L_x_22087:
[----:B------:R-:W-:Y:S05]  /*f9c0*/  BSYNC B3 ;  /* 0x0000000000037941 */ /* 0x000fea0003800000 */
.L_x_22086:
        /* <DEDUP_REMOVED lines=44> */
.L_x_22085:
[----:B------:R-:W-:Y:S05]  /*fc90*/  BSYNC B2 ;  /* 0x0000000000027941 */ /* 0x000fea0003800000 */
.L_x_22084:
        /* <DEDUP_REMOVED lines=12> */
.L_x_22080:
[----:B------:R-:W-:Y:S05]  /*fd60*/  BSYNC B1 ;  /* 0x0000000000017941 */ /* 0x000fea0003800000 */
.L_x_22078:
        /* <DEDUP_REMOVED lines=8> */
.L_x_22089:
        /* <DEDUP_REMOVED lines=12> */
.L_x_22092:
[----:B------:R-:W-:-:S07]  /*feb0*/  MOV R172, R28 ;  /* 0x0000001c00ac7202 */ /* 0x000fce0000000f00 */
.L_x_22093:
[----:B------:R-:W-:Y:S05]  /*fec0*/  BSYNC B2 ;  /* 0x0000000000027941 */ /* 0x000fea0003800000 */
.L_x_22091:
        /* <DEDUP_REMOVED lines=16> */
.L_x_22097:
[----:B------:R-:W-:Y:S05]  /*ffd0*/  BSYNC B3 ;  /* 0x0000000000037941 */ /* 0x000fea0003800000 */
.L_x_22096:
        /* <DEDUP_REMOVED lines=44> */
.L_x_22095:
[----:B------:R-:W-:Y:S05]  /*102a0*/  BSYNC B2 ;  /* 0x0000000000027941 */ /* 0x000fea0003800000 */
.L_x_22094:
        /* <DEDUP_REMOVED lines=12> */
.L_x_22090:
[----:B------:R-:W-:Y:S05]  /*10370*/  BSYNC B1 ;  /* 0x0000000000017941 */ /* 0x000fea0003800000 */
.L_x_22088:
        /* <DEDUP_REMOVED lines=8> */
.L_x_22099:
        /* <DEDUP_REMOVED lines=12> */
.L_x_22102:
[----:B------:R-:W-:-:S07]  /*104c0*/  MOV R174, R28 ;  /* 0x0000001c00ae7202 */ /* 0x000fce0000000f00 */
.L_x_22103:
[----:B------:R-:W-:Y:S05]  /*104d0*/  BSYNC B2 ;  /* 0x0000000000027941 */ /* 0x000fea0003800000 */
.L_x_22101:
        /* <DEDUP_REMOVED lines=16> */
.L_x_22107:
[----:B------:R-:W-:Y:S05]  /*105e0*/  BSYNC B3 ;  /* 0x0000000000037941 */ /* 0x000fea0003800000 */
.L_x_22106:
        /* <DEDUP_REMOVED lines=44> */
.L_x_22105:
[----:B------:R-:W-:Y:S05]  /*108b0*/  BSYNC B2 ;  /* 0x0000000000027941 */ /* 0x000fea0003800000 */
.L_x_22104:
        /* <DEDUP_REMOVED lines=12> */
.L_x_22100:
[----:B------:R-:W-:Y:S05]  /*10980*/  BSYNC B1 ;  /* 0x0000000000017941 */ /* 0x000fea0003800000 */
.L_x_22098:
        /* <DEDUP_REMOVED lines=8> */
.L_x_22109:
        /* <DEDUP_REMOVED lines=12> */
.L_x_22112:
[----:B------:R-:W-:-:S07]  /*10ad0*/  IMAD.MOV.U32 R176, RZ, RZ, R28 ;  /* 0x000000ffffb07224 */ /* 0x000fce00078e001c */
.L_x_22113:
[----:B------:R-:W-:Y:S05]  /*10ae0*/  BSYNC B2 ;  /* 0x0000000000027941 */ /* 0x000fea0003800000 */
.L_x_22111:
        /* <DEDUP_REMOVED lines=16> */
.L_x_22117:
[----:B------:R-:W-:Y:S05]  /*10bf0*/  BSYNC B3 ;  /* 0x0000000000037941 */ /* 0x000fea0003800000 */
.L_x_22116:
        /* <DEDUP_REMOVED lines=44> */
.L_x_22115:
[----:B------:R-:W-:Y:S05]  /*10ec0*/  BSYNC B2 ;  /* 0x0000000000027941 */ /* 0x000fea0003800000 */
.L_x_22114:
        /* <DEDUP_REMOVED lines=12> */
.L_x_22110:
[----:B------:R-:W-:Y:S05]  /*10f90*/  BSYNC B1 ;  /* 0x0000000000017941 */ /* 0x000fea0003800000 */
.L_x_22108:
        /* <DEDUP_REMOVED lines=28> */
.L_x_22037:
[----:B------:R-:W-:Y:S05]  /*11160*/  BSYNC B0 ;  /* 0x0000000000007941 */ /* 0x000fea0003800000 */
.L_x_22036:
        /* <DEDUP_REMOVED lines=155> */
.L_x_22140:
        /* <DEDUP_REMOVED lines=117> */
.L_x_22122:
[----:B------:R-:W-:Y:S05]  /*12270*/  BSYNC B1 ;  /* 0x0000000000017941 */ /* 0x000fea0003800000 */
.L_x_22121:
        /* <DEDUP_REMOVED lines=35> */
.L_x_22124:
[----:B------:R-:W-:Y:S05]  /*124b0*/  BSYNC B1 ;  /* 0x0000000000017941 */ /* 0x000fea0003800000 */
.L_x_22123:
        /* <DEDUP_REMOVED lines=35> */
.L_x_22126:
[----:B------:R-:W-:Y:S05]  /*126f0*/  BSYNC B1 ;  /* 0x0000000000017941 */ /* 0x000fea0003800000 */
.L_x_22125:
        /* <DEDUP_REMOVED lines=35> */
.L_x_22128:
[----:B------:R-:W-:Y:S05]  /*12930*/  BSYNC B1 ;  /* 0x0000000000017941 */ /* 0x000fea0003800000 */
.L_x_22127:
        /* <DEDUP_REMOVED lines=33> */
.L_x_22120:
[----:B------:R-:W-:Y:S05]  /*12b50*/  BSYNC B0 ;  /* 0x0000000000007941 */ /* 0x000fea0003800000 */
.L_x_22119:
[----:B------:R-:W-:Y:S01]  /*12b60*/  VIADD R184, R184, UR12 ;  /* 0x0000000cb8b87c36 */ /* 0x000fe20008000000 */
[----:B------:R-:W-:-:S04]  /*12b70*/  SEL R194, RZ, 0x1, P4 ;  /* 0x00000001ffc27807 */ /* 0x000fc80002000000 */
[----:B------:R-:W-:-:S13]  /*12b80*/  ISETP.GE.AND P1, PT, R184, UR13, PT ;  /* 0x0000000db8007c0c */ /* 0x000fda000bf26270 */
[----:B------:R-:W-:Y:S05]  /*12b90*/  @!P1 BRA `(.L_x_22129) ;  /* 0xfffffee400189947 */ /* 0x000fea000383ffff */
[----:B------:R-:W-:Y:S05]  /*12ba0*/  EXIT ;  /* 0x000000000000794d */ /* 0x000fea0003800000 */
.L_x_22118:
[----:B------:R-:W-:Y:S01]  /*12bb0*/  HFMA2.MMA R208, -RZ, RZ, 0, 5.9604644775390625e-08 ;  /* 0x00000001ffd07435 */ /* 0x000fe200000001ff */
[----:B------:R-:W-:Y:S01]  /*12bc0*/  MOV R249, R196 ;  /* 0x000000c400f97202 */ /* 0x000fe20000000f00 */
[----:B------:R-:W-:Y:S01]  /*12bd0*/  IMAD.MOV.U32 R251, RZ, RZ, 0x1f ;  /* 0x0000001ffffb7424 */ /* 0x000fe200078e00ff */
[----:B------:R-:W-:-:S08]  /*12be0*/  MOV R204, 0xffffffff ;  /* 0xffffffff00cc7802 */ /* 0x000fd00000000f00 */
[----:B-1---5:R-:W-:Y:S05]  /*12bf0*/  WARPSYNC.COLLECTIVE R204, `(.L_x_22130) ;  /* 0x00000000cc087348 */ /* 0x022fea0003c00000 */
[----:B------:R0:W2:Y:S02]  /*12c00*/  SHFL.BFLY P6, R206, R249, R208, R251 ;  /* 0x0c0000d0f9ce7389 */ /* 0x0000a400000c00fb */
[----:B012--5:R-:W-:Y:S01]  /*12c10*/  ENDCOLLECTIVE ;  /* 0x000000000000791b */ /* 0x027fe20003800000 */
.L_x_22130:
[----:B------:R-:W-:Y:S01]  /*12c20*/  HFMA2.MMA R208, -RZ, RZ, 0, 1.1920928955078125e-07 ;  /* 0x00000002ffd07435 */ /* 0x000fe200000001ff */
[----:B------:R-:W-:-:S05]  /*12c30*/  MOV R161, R206 ;  /* 0x000000ce00a17202 */ /* 0x000fca0000000f00 */
[----:B------:R-:W-:-:S04]  /*12c40*/  FADD.FTZ R194, R196, R161 ;  /* 0x000000a1c4c27221 */ /* 0x000fc80000010000 */
[----:B------:R-:W-:-:S07]  /*12c50*/  IMAD.MOV.U32 R249, RZ, RZ, R194 ;  /* 0x000000fffff97224 */ /* 0x000fce00078e00c2 */
[----:B------:R-:W-:Y:S05]  /*12c60*/  WARPSYNC.COLLECTIVE R204, `(.L_x_22131) ;  /* 0x00000000cc087348 */ /* 0x000fea0003c00000 */
[----:B------:R0:W1:Y:S02]  /*12c70*/  SHFL.BFLY P6, R206, R249, R208, R251 ;  /* 0x0c0000d0f9ce7389 */ /* 0x00006400000c00fb */
[----:B01----:R-:W-:Y:S01]  /*12c80*/  ENDCOLLECTIVE ;  /* 0x000000000000791b */ /* 0x003fe20003800000 */
.L_x_22131:
[----:B------:R-:W-:Y:S01]  /*12c90*/  HFMA2.MMA R208, -RZ, RZ, 0, 2.384185791015625e-07 ;  /* 0x00000004ffd07435 */ /* 0x000fe200000001ff */
[----:B------:R-:W-:-:S05]  /*12ca0*/  MOV R161, R206 ;  /* 0x000000ce00a17202 */ /* 0x000fca0000000f00 */
[----:B------:R-:W-:-:S04]  /*12cb0*/  FADD.FTZ R198, R194, R161 ;  /* 0x000000a1c2c67221 */ /* 0x000fc80000010000 */
[----:B------:R-:W-:-:S07]  /*12cc0*/  IMAD.MOV.U32 R249, RZ, RZ, R198 ;  /* 0x000000fffff97224 */ /* 0x000fce00078e00c6 */
[----:B------:R-:W-:Y:S05]  /*12cd0*/  WARPSYNC.COLLECTIVE R204, `(.L_x_22132) ;  /* 0x00000000cc087348 */ /* 0x000fea0003c00000 */
[----:B------:R0:W1:Y:S02]  /*12ce0*/  SHFL.BFLY P6, R206, R249, R208, R251 ;  /* 0x0c0000d0f9ce7389 */ /* 0x00006400000c00fb */
[----:B01----:R-:W-:Y:S01]  /*12cf0*/  ENDCOLLECTIVE ;  /* 0x000000000000791b */ /* 0x003fe20003800000 */
.L_x_22132:
[----:B------:R-:W-:Y:S01]  /*12d00*/  HFMA2.MMA R208, -RZ, RZ, 0, 4.76837158203125e-07 ;  /* 0x00000008ffd07435 */ /* 0x000fe200000001ff */
[----:B------:R-:W-:-:S05]  /*12d10*/  MOV R161, R206 ;  /* 0x000000ce00a17202 */ /* 0x000fca0000000f00 */
[----:B------:R-:W-:-:S04]  /*12d20*/  FADD.FTZ R200, R198, R161 ;  /* 0x000000a1c6c87221 */ /* 0x000fc80000010000 */
[----:B------:R-:W-:-:S07]  /*12d30*/  IMAD.MOV.U32 R249, RZ, RZ, R200 ;  /* 0x000000fffff97224 */ /* 0x000fce00078e00c8 */
[----:B------:R-:W-:Y:S05]  /*12d40*/  WARPSYNC.COLLECTIVE R204, `(.L_x_22133) ;  /* 0x00000000cc087348 */ /* 0x000fea0003c00000 */
[----:B------:R0:W1:Y:S02]  /*12d50*/  SHFL.BFLY P6, R206, R249, R208, R251 ;  /* 0x0c0000d0f9ce7389 */ /* 0x00006400000c00fb */
[----:B01----:R-:W-:Y:S01]  /*12d60*/  ENDCOLLECTIVE ;  /* 0x000000000000791b */ /* 0x003fe20003800000 */
.L_x_22133:
[----:B------:R-:W-:Y:S01]  /*12d70*/  HFMA2.MMA R208, -RZ, RZ, 0, 9.5367431640625e-07 ;  /* 0x00000010ffd07435 */ /* 0x000fe200000001ff */
[----:B------:R-:W-:-:S05]  /*12d80*/  MOV R161, R206 ;  /* 0x000000ce00a17202 */ /* 0x000fca0000000f00 */
[----:B------:R-:W-:-:S04]  /*12d90*/  FADD.FTZ R202, R200, R161 ;  /* 0x000000a1c8ca7221 */ /* 0x000fc80000010000 */
[----:B------:R-:W-:-:S07]  /*12da0*/  IMAD.MOV.U32 R249, RZ, RZ, R202 ;  /* 0x000000fffff97224 */ /* 0x000fce00078e00ca */
[----:B------:R-:W-:Y:S05]  /*12db0*/  WARPSYNC.COLLECTIVE R204, `(.L_x_22134) ;  /* 0x00000000cc087348 */ /* 0x000fea0003c00000 */
[----:B------:R0:W1:Y:S02]  /*12dc0*/  SHFL.BFLY P6, R206, R249, R208, R251 ;  /* 0x0c0000d0f9ce7389 */ /* 0x00006400000c00fb */
[----:B01----:R-:W-:Y:S01]  /*12dd0*/  ENDCOLLECTIVE ;  /* 0x000000000000791b */ /* 0x003fe20003800000 */
.L_x_22134:
        /* <DEDUP_REMOVED lines=89> */
.L_x_22135:
[----:B------:R-:W-:Y:S01]  /*13370*/  HFMA2.MMA R208, -RZ, RZ, 0, 1.1920928955078125e-07 ;  /* 0x00000002ffd07435 */ /* 0x000fe200000001ff */
[----:B------:R-:W-:-:S05]  /*13380*/  MOV R194, R206 ;  /* 0x000000ce00c27202 */ /* 0x000fca0000000f00 */
[----:B------:R-:W-:-:S04]  /*13390*/  FADD.FTZ R194, R161, R194 ;  /* 0x000000c2a1c27221 */ /* 0x000fc80000010000 */
[----:B------:R-:W-:-:S07]  /*133a0*/  IMAD.MOV.U32 R249, RZ, RZ, R194 ;  /* 0x000000fffff97224 */ /* 0x000fce00078e00c2 */
[----:B------:R-:W-:Y:S05]  /*133b0*/  WARPSYNC.COLLECTIVE R204, `(.L_x_22136) ;  /* 0x00000000cc087348 */ /* 0x000fea0003c00000 */
[----:B------:R0:W1:Y:S02]  /*133c0*/  SHFL.BFLY P6, R206, R249, R208, R251 ;  /* 0x0c0000d0f9ce7389 */ /* 0x00006400000c00fb */
[----:B01----:R-:W-:Y:S01]  /*133d0*/  ENDCOLLECTIVE ;  /* 0x000000000000791b */ /* 0x003fe20003800000 */
.L_x_22136:
[----:B------:R-:W-:Y:S01]  /*133e0*/  HFMA2.MMA R208, -RZ, RZ, 0, 2.384185791015625e-07 ;  /* 0x00000004ffd07435 */ /* 0x000fe200000001ff */
[----:B------:R-:W-:-:S05]  /*133f0*/  MOV R243, R206 ;  /* 0x000000ce00f37202 */ /* 0x000fca0000000f00 */
[----:B------:R-:W-:-:S04]  /*13400*/  FADD.FTZ R243, R194, R243 ;  /* 0x000000f3c2f37221 */ /* 0x000fc80000010000 */
[----:B------:R-:W-:-:S07]  /*13410*/  IMAD.MOV.U32 R249, RZ, RZ, R243 ;  /* 0x000000fffff97224 */ /* 0x000fce00078e00f3 */
[----:B------:R-:W-:Y:S05]  /*13420*/  WARPSYNC.COLLECTIVE R204, `(.L_x_22137) ;  /* 0x00000000cc087348 */ /* 0x000fea0003c00000 */
[----:B------:R0:W1:Y:S02]  /*13430*/  SHFL.BFLY P6, R206, R249, R208, R251 ;  /* 0x0c0000d0f9ce7389 */ /* 0x00006400000c00fb */
[----:B01----:R-:W-:Y:S01]  /*13440*/  ENDCOLLECTIVE ;  /* 0x000000000000791b */ /* 0x003fe20003800000 */
.L_x_22137:
[----:B------:R-:W-:Y:S01]  /*13450*/  HFMA2.MMA R208, -RZ, RZ, 0, 4.76837158203125e-07 ;  /* 0x00000008ffd07435 */ /* 0x000fe200000001ff */
[----:B------:R-:W-:-:S05]  /*13460*/  MOV R196, R206 ;  /* 0x000000ce00c47202 */ /* 0x000fca0000000f00 */
[----:B------:R-:W-:-:S04]  /*13470*/  FADD.FTZ R196, R243, R196 ;  /* 0x000000c4f3c47221 */ /* 0x000fc80000010000 */
[----:B------:R-:W-:-:S07]  /*13480*/  IMAD.MOV.U32 R249, RZ, RZ, R196 ;  /* 0x000000fffff97224 */ /* 0x000fce00078e00c4 */
[----:B------:R-:W-:Y:S05]  /*13490*/  WARPSYNC.COLLECTIVE R204, `(.L_x_22138) ;  /* 0x00000000cc087348 */ /* 0x000fea0003c00000 */
[----:B------:R0:W1:Y:S02]  /*134a0*/  SHFL.BFLY P6, R206, R249, R208, R251 ;  /* 0x0c0000d0f9ce7389 */ /* 0x00006400000c00fb */
[----:B01----:R-:W-:Y:S01]  /*134b0*/  ENDCOLLECTIVE ;  /* 0x000000000000791b */ /* 0x003fe20003800000 */
.L_x_22138:
[----:B------:R-:W-:Y:S01]  /*134c0*/  HFMA2.MMA R208, -RZ, RZ, 0, 9.5367431640625e-07 ;  /* 0x00000010ffd07435 */ /* 0x000fe200000001ff */
[----:B------:R-:W-:-:S05]  /*134d0*/  MOV R245, R206 ;  /* 0x000000ce00f57202 */ /* 0x000fca0000000f00 */
[----:B------:R-:W-:-:S04]  /*134e0*/  FADD.FTZ R245, R196, R245 ;  /* 0x000000f5c4f57221 */ /* 0x000fc80000010000 */
[----:B------:R-:W-:-:S07]  /*134f0*/  IMAD.MOV.U32 R249, RZ, RZ, R245 ;  /* 0x000000fffff97224 */ /* 0x000fce00078e00f5 */
[----:B------:R-:W-:Y:S05]  /*13500*/  WARPSYNC.COLLECTIVE R204, `(.L_x_22139) ;  /* 0x00000000cc087348 */ /* 0x000fea0003c00000 */
[----:B------:R0:W1:Y:S02]  /*13510*/  SHFL.BFLY P6, R206, R249, R208, R251 ;  /* 0x0c0000d0f9ce7389 */ /* 0x00006400000c00fb */
[----:B01----:R-:W-:Y:S01]  /*13520*/  ENDCOLLECTIVE ;  /* 0x000000000000791b */ /* 0x003fe20003800000 */
.L_x_22139:
[----:B------:R-:W-:Y:S01]  /*13530*/  MOV R198, R206 ;  /* 0x000000ce00c67202 */ /* 0x000fe20000000f00 */
[----:B------:R-:W-:Y:S06]  /*13540*/  BRA `(.L_x_22140) ;  /* 0xffffffe400747947 */ /* 0x000fec000383ffff */
.L_x_22141:
        /* <DEDUP_REMOVED lines=11> */
.L_x_37254:


//--------------------- .text._ZN10layer_norm13ln_fwd_kernelINS_13Kernel_traitsIf6__halfS2_S2_fjLj5120ELj1ELj1ELj4ELj16ENS_18Kernel_traits_baseILj5120EfS2_S2_S2_fjLj128EEEEELb1ELb1ELb1ELb1EEEvNS_9FwdParamsE --------------------------
	.section	.text._ZN10layer_norm13ln_fwd_kernelINS_13Kernel_traitsIf6__halfS2_S2_fjLj5120ELj1ELj1ELj4ELj16ENS_18Kernel_traits_baseILj5120EfS2_S2_S2_fjLj128EEEEELb1ELb1ELb1ELb1EEEvNS_9FwdParamsE,"ax",@progbits
	.align	128
        .global         _ZN10layer_norm13ln_fwd_kernelINS_13Kernel_traitsIf6__halfS2_S2_fjLj5120ELj1ELj1ELj4ELj16ENS_18Kernel_traits_baseILj5120EfS2_S2_S2_fjLj128EEEEELb1ELb1ELb1ELb1EEEvNS_9FwdParamsE
        .type           _ZN10layer_norm13ln_fwd_kernelINS_13Kernel_traitsIf6__halfS2_S2_fjLj5120ELj1ELj1ELj4ELj16ENS_18Kernel_traits_baseILj5120EfS2_S2_S2_fjLj128EEEEELb1ELb1ELb1ELb1EEEvNS_9FwdParamsE,@function
        .size           _ZN10layer_norm13ln_fwd_kernelINS_13Kernel_traitsIf6__halfS2_S2_fjLj5120ELj1ELj1ELj4ELj16ENS_18Kernel_traits_baseILj5120EfS2_S2_S2_fjLj128EEEEELb1ELb1ELb1ELb1EEEvNS_9FwdParamsE,(.L_x_37255 - _ZN10layer_norm13ln_fwd_kernelINS_13Kernel_traitsIf6__halfS2_S2_fjLj5120ELj1ELj1ELj4ELj16ENS_18Kernel_traits_baseILj5120EfS2_S2_S2_fjLj128EEEEELb1ELb1ELb1ELb1EEEvNS_9FwdParamsE)
        .other          _ZN10layer_norm13ln_fwd_kernelINS_13Kernel_traitsIf6__halfS2_S2_fjLj5120ELj1ELj1ELj4ELj16ENS_18Kernel_traits_baseILj5120EfS2_S2_S2_fjLj128EEEEELb1ELb1ELb1ELb1EEEvNS_9FwdParamsE,@"STO_CUDA_ENTRY STV_DEFAULT"
_ZN10layer_norm13ln_fwd_kernelINS_13Kernel_traitsIf6__halfS2_S2_fjLj5120ELj1ELj1ELj4ELj16ENS_18Kernel_traits_baseILj5120EfS2_S2_S2_fjLj128EEEEELb1ELb1ELb1ELb1EEEvNS_9FwdParamsE:
.text._ZN10layer_norm13ln_fwd_kernelINS_13Kernel_traitsIf6__halfS2_S2_fjLj5120ELj1ELj1ELj4ELj16ENS_18Kernel_traits_baseILj5120EfS2_S2_S2_fjLj128EEEEELb1ELb1ELb1ELb1EEEvNS_9FwdParamsE:
        /* <DEDUP_REMOVED lines=162> */
.L_x_22555:
        /* <DEDUP_REMOVED lines=36> */
.L_x_22143:
        /* <DEDUP_REMOVED lines=12> */
.L_x_22146:
[----:B------:R-:W-:-:S07]  /*0d20*/  IMAD.MOV.U32 R8, RZ, RZ, R10 ;  /* 0x000000ffff087224 */ /* 0x000fce00078e000a */
.L_x_22147:
[----:B------:R-:W-:Y:S05]  /*0d30*/  BSYNC B1 ;  /* 0x0000000000017941 */ /* 0x000fea0003800000 */
.L_x_22145:
        /* <DEDUP_REMOVED lines=16> */
.L_x_22151:
[----:B------:R-:W-:Y:S05]  /*0e40*/  BSYNC B2 ;  /* 0x0000000000027941 */ /* 0x000fea0003800000 */
.L_x_22150:
        /* <DEDUP_REMOVED lines=44> */
.L_x_22149:
[----:B------:R-:W-:Y:S05]  /*1110*/  BSYNC B1 ;  /* 0x0000000000017941 */ /* 0x000fea0003800000 */
.L_x_22148:
        /* <DEDUP_REMOVED lines=12> */
.L_x_22144:
[----:B------:R-:W-:Y:S05]  /*11e0*/  BSYNC B0 ;  /* 0x0000000000007941 */ /* 0x000fea0003800000 */
.L_x_22142:
        /* <DEDUP_REMOVED lines=8> */
.L_x_22153:
        /* <DEDUP_REMOVED lines=12> */
.L_x_22156:
[----:B------:R-:W-:-:S07]  /*1330*/  MOV R7, R10 ;  /* 0x0000000a00077202 */ /* 0x000fce0000000f00 */
.L_x_22157:
[----:B------:R-:W-:Y:S05]  /*1340*/  BSYNC B1 ;  /* 0x0000000000017941 */ /* 0x000fea0003800000 */
.L_x_22155:
        /* <DEDUP_REMOVED lines=16> */
.L_x_22161:
[----:B------:R-:W-:Y:S05]  /*1450*/  BSYNC B2 ;  /* 0x0000000000027941 */ /* 0x000fea0003800000 */
.L_x_22160:
        /* <DEDUP_REMOVED lines=44> */
.L_x_22159:
[----:B------:R-:W-:Y:S05]  /*1720*/  BSYNC B1 ;  /* 0x0000000000017941 */ /* 0x000fea0003800000 */
.L_x_22158:
        /* <DEDUP_REMOVED lines=10> */
[----:B------:R-:W-:-:S04]  /*17d0*/  FMUL.FTZ R173, R65, R156 ;  /* 0x0000009c41ad7220 */ /* 0x000fc80000410000 */
[----:B------:R-:W-:-:S07]  /*17e0*/  @P0 FADD.FTZ R173, R173, R158 ;  /* 0x0000009eadad0221 */ /* 0x000fce0000010000 */
.L_x_22154:
[----:B------:R-:W-:Y:S05]  /*17f0*/  BSYNC B0 ;  /* 0x0000000000007941 */ /* 0x000fea0003800000 */
.L_x_22152:
        /* <DEDUP_REMOVED lines=8> */
.L_x_22163:
        /* <DEDUP_REMOVED lines=12> */
.L_x_22166:
[----:B------:R-:W-:-:S07]  /*1940*/  IMAD.MOV.U32 R6, RZ, RZ, R10 ;  /* 0x000000ffff067224 */ /* 0x000fce00078e000a */
.L_x_22167:
[----:B------:R-:W-:Y:S05]  /*1950*/  BSYNC B1 ;  /* 0x0000000000017941 */ /* 0x000fea0003800000 */
.L_x_22165:
        /* <DEDUP_REMOVED lines=16> */
.L_x_22171:
[----:B------:R-:W-:Y:S05]  /*1a60*/  BSYNC B2 ;  /* 0x0000000000027941 */ /* 0x000fea0003800000 */
.L_x_22170:
        /* <DEDUP_REMOVED lines=44> */
.L_x_22169:
[----:B------:R-:W-:Y:S05]  /*1d30*/  BSYNC B1 ;  /* 0x0000000000017941 */ /* 0x000fea0003800000 */
.L_x_22168:
        /* <DEDUP_REMOVED lines=12> */
.L_x_22164:
[----:B------:R-:W-:Y:S05]  /*1e00*/  BSYNC B0 ;  /* 0x0000000000007941 */ /* 0x000fea0003800000 */
.L_x_22162:
        /* <DEDUP_REMOVED lines=8> */
.L_x_22173:
        /* <DEDUP_REMOVED lines=12> */
.L_x_22176:
[----:B------:R-:W-:-:S07]  /*1f50*/  MOV R5, R10 ;  /* 0x0000000a00057202 */ /* 0x000fce0000000f00 */
.L_x_22177:
[----:B------:R-:W-:Y:S05]  /*1f60*/  BSYNC B1 ;  /* 0x0000000000017941 */ /* 0x000fea0003800000 */
.L_x_22175:
        /* <DEDUP_REMOVED lines=16> */
.L_x_22181:
[----:B------:R-:W-:Y:S05]  /*2070*/  BSYNC B2 ;  /* 0x0000000000027941 */ /* 0x000fea0003800000 */
.L_x_22180:
        /* <DEDUP_REMOVED lines=44> */
.L_x_22179:
[----:B------:R-:W-:Y:S05]  /*2340*/  BSYNC B1 ;  /* 0x0000000000017941 */ /* 0x000fea0003800000 */
.L_x_22178:
        /* <DEDUP_REMOVED lines=12> */
.L_x_22174:
[----:B------:R-:W-:Y:S05]  /*2410*/  BSYNC B0 ;  /* 0x0000000000007941 */ /* 0x000fea0003800000 */
.L_x_22172:
        /* <DEDUP_REMOVED lines=8> */
.L_x_22183:
        /* <DEDUP_REMOVED lines=12> */
.L_x_22186:
[----:B------:R-:W-:-:S07]  /*2560*/  IMAD.MOV.U32 R4, RZ, RZ, R10 ;  /* 0x000000ffff047224 */ /* 0x000fce00078e000a */
.L_x_22187:
[----:B------:R-:W-:Y:S05]  /*2570*/  BSYNC B1 ;  /* 0x0000000000017941 */ /* 0x000fea0003800000 */
.L_x_22185:
        /* <DEDUP_REMOVED lines=16> */
.L_x_22191:
[----:B------:R-:W-:Y:S05]  /*2680*/  BSYNC B2 ;  /* 0x0000000000027941 */ /* 0x000fea0003800000 */
.L_x_22190:
        /* <DEDUP_REMOVED lines=44> */
.L_x_22189:
[----:B------:R-:W-:Y:S05]  /*2950*/  BSYNC B1 ;  /* 0x0000000000017941 */ /* 0x000fea0003800000 */
.L_x_22188:
        /* <DEDUP_REMOVED lines=12> */
.L_x_22184:
[----:B------:R-:W-:Y:S05]  /*2a20*/  BSYNC B0 ;  /* 0x0000000000007941 */ /* 0x000fea0003800000 */
.L_x_22182:
        /* <DEDUP_REMOVED lines=8> */
.L_x_22193:
        /* <DEDUP_REMOVED lines=12> */
.L_x_22196:
[----:B------:R-:W-:-:S07]  /*2b70*/  MOV R3, R10 ;  /* 0x0000000a00037202 */ /* 0x000fce0000000f00 */
.L_x_22197:
[----:B------:R-:W-:Y:S05]  /*2b80*/  BSYNC B1 ;  /* 0x0000000000017941 */ /* 0x000fea0003800000 */
.L_x_22195:
        /* <DEDUP_REMOVED lines=16> */
.L_x_22201:
[----:B------:R-:W-:Y:S05]  /*2c90*/  BSYNC B2 ;  /* 0x0000000000027941 */ /* 0x000fea0003800000 */
.L_x_22200:
        /* <DEDUP_REMOVED lines=44> */
.L_x_22199:
[----:B------:R-:W-:Y:S05]  /*2f60*/  BSYNC B1 ;  /* 0x0000000000017941 */ /* 0x000fea0003800000 */
.L_x_22198:
        /* <DEDUP_REMOVED lines=12> */
.L_x_22194:
[----:B------:R-:W-:Y:S05]  /*3030*/  BSYNC B0 ;  /* 0x0000000000007941 */ /* 0x000fea0003800000 */
.L_x_22192:
        /* <DEDUP_REMOVED lines=8> */
.L_x_22203:
        /* <DEDUP_REMOVED lines=12> */
.L_x_22206:
[----:B------:R-:W-:-:S07]  /*3180*/  IMAD.MOV.U32 R2, RZ, RZ, R10 ;  /* 0x000000ffff027224 */ /* 0x000fce00078e000a */
.L_x_22207:
[----:B------:R-:W-:Y:S05]  /*3190*/  BSYNC B1 ;  /* 0x0000000000017941 */ /* 0x000fea0003800000 */
.L_x_22205:
        /* <DEDUP_REMOVED lines=16> */
.L_x_22211:
[----:B------:R-:W-:Y:S05]  /*32a0*/  BSYNC B2 ;  /* 0x0000000000027941 */ /* 0x000fea0003800000 */
.L_x_22210:
        /* <DEDUP_REMOVED lines=44> */
.L_x_22209:
[----:B------:R-:W-:Y:S05]  /*3570*/  BSYNC B1 ;  /* 0x0000000000017941 */ /* 0x000fea0003800000 */
.L_x_22208:
        /* <DEDUP_REMOVED lines=12> */
.L_x_22204:
[----:B------:R-:W-:Y:S05]  /*3640*/  BSYNC B0 ;  /* 0x0000000000007941 */ /* 0x000fea0003800000 */
.L_x_22202:
        /* <DEDUP_REMOVED lines=8> */
.L_x_22213:
        /* <DEDUP_REMOVED lines=12> */
.L_x_22216:
[----:B------:R-:W-:-:S07]  /*3790*/  MOV R0, R10 ;  /* 0x0000000a00007202 */ /* 0x000fce0000000f00 */
.L_x_22217:
[----:B------:R-:W-:Y:S05]  /*37a0*/  BSYNC B1 ;  /* 0x0000000000017941 */ /* 0x000fea0003800000 */
.L_x_22215:
        /* <DEDUP_REMOVED lines=16> */
.L_x_22221:
[----:B------:R-:W-:Y:S05]  /*38b0*/  BSYNC B2 ;  /* 0x0000000000027941 */ /* 0x000fea0003800000 */
.L_x_22220:
        /* <DEDUP_REMOVED lines=44> */
.L_x_22219:
[----:B------:R-:W-:Y:S05]  /*3b80*/  BSYNC B1 ;  /* 0x0000000000017941 */ /* 0x000fea0003800000 */
.L_x_22218:
        /* <DEDUP_REMOVED lines=12> */
.L_x_22214:
[----:B------:R-:W-:Y:S05]  /*3c50*/  BSYNC B0 ;  /* 0x0000000000007941 */ /* 0x000fea0003800000 */
.L_x_22212:
        /* <DEDUP_REMOVED lines=35> */
.L_x_22223:
[----:B------:R-:W-:Y:S05]  /*3e90*/  BSYNC B0 ;  /* 0x0000000000007941 */ /* 0x000fea0003800000 */
.L_x_22222:
        /* <DEDUP_REMOVED lines=10> */
.L_x_22225:
        /* <DEDUP_REMOVED lines=12> */
.L_x_22228:
[----:B------:R-:W-:-:S07]  /*4000*/  MOV R8, R10 ;  /* 0x0000000a00087202 */ /* 0x000fce0000000f00 */
.L_x_22229:
[----:B------:R-:W-:Y:S05]  /*4010*/  BSYNC B1 ;  /* 0x0000000000017941 */ /* 0x000fea0003800000 */
.L_x_22227:
        /* <DEDUP_REMOVED lines=16> */
.L_x_22233:
[----:B------:R-:W-:Y:S05]  /*4120*/  BSYNC B2 ;  /* 0x0000000000027941 */ /* 0x000fea0003800000 */
.L_x_22232:
        /* <DEDUP_REMOVED lines=44> */
.L_x_22231:
[----:B------:R-:W-:Y:S05]  /*43f0*/  BSYNC B1 ;  /* 0x0000000000017941 */ /* 0x000fea0003800000 */
.L_x_22230:
        /* <DEDUP_REMOVED lines=12> */
.L_x_22226:
[----:B------:R-:W-:Y:S05]  /*44c0*/  BSYNC B0 ;  /* 0x0000000000007941 */ /* 0x000fea0003800000 */
.L_x_22224:
        /* <DEDUP_REMOVED lines=8> */
.L_x_22235:
        /* <DEDUP_REMOVED lines=12> */
.L_x_22238:
[----:B------:R-:W-:-:S07]  /*4610*/  IMAD.MOV.U32 R7, RZ, RZ, R10 ;  /* 0x000000ffff077224 */ /* 0x000fce00078e000a */
.L_x_22239:
[----:B------:R-:W-:Y:S05]  /*4620*/  BSYNC B1 ;  /* 0x0000000000017941 */ /* 0x000fea0003800000 */
.L_x_22237:
        /* <DEDUP_REMOVED lines=16> */
.L_x_22243:
[----:B------:R-:W-:Y:S05]  /*4730*/  BSYNC B2 ;  /* 0x0000000000027941 */ /* 0x000fea0003800000 */
.L_x_22242:
        /* <DEDUP_REMOVED lines=44> */
.L_x_22241:
[----:B------:R-:W-:Y:S05]  /*4a00*/  BSYNC B1 ;  /* 0x0000000000017941 */ /* 0x000fea0003800000 */
.L_x_22240:
        /* <DEDUP_REMOVED lines=12> */
.L_x_22236:
[----:B------:R-:W-:Y:S05]  /*4ad0*/  BSYNC B0 ;  /* 0x0000000000007941 */ /* 0x000fea0003800000 */
.L_x_22234:
        /* <DEDUP_REMOVED lines=8> */
.L_x_22245:
        /* <DEDUP_REMOVED lines=12> */
.L_x_22248:
[----:B------:R-:W-:-:S07]  /*4c20*/  MOV R6, R10 ;  /* 0x0000000a00067202 */ /* 0x000fce0000000f00 */
.L_x_22249:
[----:B------:R-:W-:Y:S05]  /*4c30*/  BSYNC B1 ;  /* 0x0000000000017941 */ /* 0x000fea0003800000 */
.L_x_22247:
        /* <DEDUP_REMOVED lines=16> */
.L_x_22253:
[----:B------:R-:W-:Y:S05]  /*4d40*/  BSYNC B2 ;  /* 0x0000000000027941 */ /* 0x000fea0003800000 */
.L_x_22252:
        /* <DEDUP_REMOVED lines=44> */
.L_x_22251:
[----:B------:R-:W-:Y:S05]  /*5010*/  BSYNC B1 ;  /* 0x0000000000017941 */ /* 0x000fea0003800000 */
.L_x_22250:
        /* <DEDUP_REMOVED lines=12> */
.L_x_22246:
[----:B------:R-:W-:Y:S05]  /*50e0*/  BSYNC B0 ;  /* 0x0000000000007941 */ /* 0x000fea0003800000 */
.L_x_22244:
        /* <DEDUP_REMOVED lines=8> */
.L_x_22255:
        /* <DEDUP_REMOVED lines=12> */
.L_x_22258:
[----:B------:R-:W-:-:S07]  /*5230*/  IMAD.MOV.U32 R5, RZ, RZ, R10 ;  /* 0x000000ffff057224 */ /* 0x000fce00078e000a */
.L_x_22259:
[----:B------:R-:W-:Y:S05]  /*5240*/  BSYNC B1 ;  /* 0x0000000000017941 */ /* 0x000fea0003800000 */
.L_x_22257:
        /* <DEDUP_REMOVED lines=16> */
.L_x_22263:
[----:B------:R-:W-:Y:S05]  /*5350*/  BSYNC B2 ;  /* 0x0000000000027941 */ /* 0x000fea0003800000 */
.L_x_22262:
        /* <DEDUP_REMOVED lines=44> */
.L_x_22261:
[----:B------:R-:W-:Y:S05]  /*5620*/  BSYNC B1 ;  /* 0x0000000000017941 */ /* 0x000fea0003800000 */
.L_x_22260:
        /* <DEDUP_REMOVED lines=12> */
.L_x_22256:
[----:B------:R-:W-:Y:S05]  /*56f0*/  BSYNC B0 ;  /* 0x0000000000007941 */ /* 0x000fea0003800000 */
.L_x_22254:
        /* <DEDUP_REMOVED lines=8> */
.L_x_22265:
        /* <DEDUP_REMOVED lines=12> */
.L_x_22268:
[----:B------:R-:W-:-:S07]  /*5840*/  MOV R4, R10 ;  /* 0x0000000a00047202 */ /* 0x000fce0000000f00 */
.L_x_22269:
[----:B------:R-:W-:Y:S05]  /*5850*/  BSYNC B1 ;  /* 0x0000000000017941 */ /* 0x000fea0003800000 */
.L_x_22267:
        /* <DEDUP_REMOVED lines=16> */
.L_x_22273:
[----:B------:R-:W-:Y:S05]  /*5960*/  BSYNC B2 ;  /* 0x0000000000027941 */ /* 0x000fea0003800000 */
.L_x_22272:
        /* <DEDUP_REMOVED lines=44> */
.L_x_22271:
[----:B------:R-:W-:Y:S05]  /*5c30*/  BSYNC B1 ;  /* 0x0000000000017941 */ /* 0x000fea0003800000 */
.L_x_22270:
        /* <DEDUP_REMOVED lines=12> */
.L_x_22266:
[----:B------:R-:W-:Y:S05]  /*5d00*/  BSYNC B0 ;  /* 0x0000000000007941 */ /* 0x000fea0003800000 */
.L_x_22264:
        /* <DEDUP_REMOVED lines=8> */
.L_x_22275:
        /* <DEDUP_REMOVED lines=12> */
.L_x_22278:
[----:B------:R-:W-:-:S07]  /*5e50*/  MOV R3, R10 ;  /* 0x0000000a00037202 */ /* 0x000fce0000000f00 */
.L_x_22279:
[----:B------:R-:W-:Y:S05]  /*5e60*/  BSYNC B1 ;  /* 0x0000000000017941 */ /* 0x000fea0003800000 */
.L_x_22277:
        /* <DEDUP_REMOVED lines=16> */
.L_x_22283:
[----:B------:R-:W-:Y:S05]  /*5f70*/  BSYNC B2 ;  /* 0x0000000000027941 */ /* 0x000fea0003800000 */
.L_x_22282:
        /* <DEDUP_REMOVED lines=42> */
[----:B------:R-:W-:Y:S02]  /*6220*/  LOP3.LUT R15, R159, R156, R18, 0x96, !PT ;  /* 0x0000009c9f0f7212 */ /* 0x000fe400078e9612 */
[----:B------:R-:W-:-:S07]  /*6230*/  MOV R16, R158 ;  /* 0x0000009e00107202 */ /* 0x000fce0000000f00 */
.L_x_22281:
[----:B------:R-:W-:Y:S05]  /*6240*/  BSYNC B1 ;  /* 0x0000000000017941 */ /* 0x000fea0003800000 */
.L_x_22280:
[----:B------:R-:W-:Y:S01]  /*6250*/  I2FP.F32.U32 R3, R3 ;  /* 0x0000000300037245 */ /* 0x000fe20000201000 */
[----:B-----5:R-:W-:Y:S02]  /*6260*/  HADD2.F32 R158, -RZ, R154.H1_H1 ;  /* 0x3000009aff9e7230 */ /* 0x020fe40000004100 */
[----:B------:R-:W-:-:S03]  /*6270*/  IMAD.MOV.U32 R156, RZ, RZ, 0x2f800000 ;  /* 0x2f800000ff9c7424 */ /* 0x000fc600078e00ff */
[----:B------:R-:W-:Y:S01]  /*6280*/  FMUL.FTZ R158, R158, UR11 ;  /* 0x0000000b9e9e7c20 */ /* 0x000fe20008410000 */
[----:B------:R-:W-:-:S03]  /*6290*/  FFMA.FTZ R3, R3, R156, 1.1641532182693481445e-10 ;  /* 0x2f00000003037423 */ /* 0x000fc6000001009c */
[----:B------:R-:W-:Y:S01]  /*62a0*/  FMUL.FTZ R156, R158, UR10 ;  /* 0x0000000a9e9c7c20 */ /* 0x000fe20008410000 */
[----:B------:R-:W-:Y:S01]  /*62b0*/  @P0 HADD2.F32 R158, -RZ, R150.H1_H1 ;  /* 0x30000096ff9e0230 */ /* 0x000fe20000004100 */
[----:B------:R-:W-:-:S04]  /*62c0*/  FSETP.GTU.FTZ.AND P4, PT, R3, UR8, PT ;  /* 0x0000000803007c0b */ /* 0x000fc8000bf9c000 */
[----:B------:R-:W-:Y:S02]  /*62d0*/  FSEL R156, R156, RZ, !P4 ;  /* 0x000000ff9c9c7208 */ /* 0x000fe40006000000 */
[----:B------:R-:W-:-:S03]  /*62e0*/  SEL R3, RZ, 0x1, P4 ;  /* 0x00000001ff037807 */ /* 0x000fc60002000000 */
[----:B--2---:R-:W-:-:S04]  /*62f0*/  FMUL.FTZ R191, R53, R156 ;  /* 0x0000009c35bf7220 */ /* 0x004fc80000410000 */
[----:B------:R-:W-:-:S07]  /*6300*/  @P0 FADD.FTZ R191, R158, R191 ;  /* 0x000000bf9ebf0221 */ /* 0x000fce0000010000 */
.L_x_22276:
[----:B------:R-:W-:Y:S05]  /*6310*/  BSYNC B0 ;  /* 0x0000000000007941 */ /* 0x000fea0003800000 */
.L_x_22274:
        /* <DEDUP_REMOVED lines=8> */
.L_x_22285:
        /* <DEDUP_REMOVED lines=12> */
.L_x_22288:
[----:B------:R-:W-:-:S07]  /*6460*/  MOV R2, R10 ;  /* 0x0000000a00027202 */ /* 0x000fce0000000f00 */
.L_x_22289:
[----:B------:R-:W-:Y:S05]  /*6470*/  BSYNC B1 ;  /* 0x0000000000017941 */ /* 0x000fea0003800000 */
.L_x_22287:
        /* <DEDUP_REMOVED lines=16> */
.L_x_22293:
[----:B------:R-:W-:Y:S05]  /*6580*/  BSYNC B2 ;  /* 0x0000000000027941 */ /* 0x000fea0003800000 */
.L_x_22292:
        /* <DEDUP_REMOVED lines=44> */
.L_x_22291:
[----:B------:R-:W-:Y:S05]  /*6850*/  BSYNC B1 ;  /* 0x0000000000017941 */ /* 0x000fea0003800000 */
.L_x_22290:
        /* <DEDUP_REMOVED lines=12> */
.L_x_22286:
[----:B------:R-:W-:Y:S05]  /*6920*/  BSYNC B0 ;  /* 0x0000000000007941 */ /* 0x000fea0003800000 */
.L_x_22284:
        /* <DEDUP_REMOVED lines=8> */
.L_x_22295:
        /* <DEDUP_REMOVED lines=12> */
.L_x_22298:
[----:B------:R-:W-:-:S07]  /*6a70*/  IMAD.MOV.U32 R0, RZ, RZ, R10 ;  /* 0x000000ffff007224 */ /* 0x000fce00078e000a */
.L_x_22299:
[----:B------:R-:W-:Y:S05]  /*6a80*/  BSYNC B1 ;  /* 0x0000000000017941 */ /* 0x000fea0003800000 */
.L_x_22297:
        /* <DEDUP_REMOVED lines=16> */
.L_x_22303:
[----:B------:R-:W-:Y:S05]  /*6b90*/  BSYNC B2 ;  /* 0x0000000000027941 */ /* 0x000fea0003800000 */
.L_x_22302:
        /* <DEDUP_REMOVED lines=44> */
.L_x_22301:
[----:B------:R-:W-:Y:S05]  /*6e60*/  BSYNC B1 ;  /* 0x0000000000017941 */ /* 0x000fea0003800000 */
.L_x_22300:
        /* <DEDUP_REMOVED lines=12> */
.L_x_22296:
[----:B------:R-:W-:Y:S05]  /*6f30*/  BSYNC B0 ;  /* 0x0000000000007941 */ /* 0x000fea0003800000 */
.L_x_22294:
        /* <DEDUP_REMOVED lines=34> */
.L_x_22305:
[----:B------:R-:W-:Y:S05]  /*7160*/  BSYNC B0 ;  /* 0x0000000000007941 */ /* 0x000fea0003800000 */
.L_x_22304:
[----:B-----5:R1:W5:Y:S04]  /*7170*/  @P2 LDG.E.128 R152, desc[UR4][R206.64] ;  /* 0x00000004ce982981 */ /* 0x020368000c1e1d00 */
        /* <DEDUP_REMOVED lines=9> */
.L_x_22307:
[C---:B------:R-:W-:Y:S01]  /*7210*/  ISETP.NE.AND P4, PT, R170.reuse, 0x1, PT ;  /* 0x00000001aa00780c */ /* 0x040fe20003f85270 */
[----:B------:R-:W-:Y:S01]  /*7220*/  BSSY B1, `(.L_x_22309) ;  /* 0x000000c000017945 */ /* 0x000fe20003800000 */
[----:B0-----:R-:W-:-:S11]  /*7230*/  VIADD R156, R170, 0x1 ;  /* 0x00000001aa9c7836 */ /* 0x001fd60000000000 */
        /* <DEDUP_REMOVED lines=9> */
.L_x_22310:
[----:B------:R-:W-:-:S07]  /*72d0*/  MOV R8, R10 ;  /* 0x0000000a00087202 */ /* 0x000fce0000000f00 */
.L_x_22311:
[----:B------:R-:W-:Y:S05]  /*72e0*/  BSYNC B1 ;  /* 0x0000000000017941 */ /* 0x000fea0003800000 */
.L_x_22309:
        /* <DEDUP_REMOVED lines=16> */
.L_x_22315:
[----:B------:R-:W-:Y:S05]  /*73f0*/  BSYNC B2 ;  /* 0x0000000000027941 */ /* 0x000fea0003800000 */
.L_x_22314:
        /* <DEDUP_REMOVED lines=44> */
.L_x_22313:
[----:B------:R-:W-:Y:S05]  /*76c0*/  BSYNC B1 ;  /* 0x0000000000017941 */ /* 0x000fea0003800000 */
.L_x_22312:
        /* <DEDUP_REMOVED lines=12> */
.L_x_22308:
[----:B------:R-:W-:Y:S05]  /*7790*/  BSYNC B0 ;  /* 0x0000000000007941 */ /* 0x000fea0003800000 */
.L_x_22306:
        /* <DEDUP_REMOVED lines=8> */
.L_x_22317:
        /* <DEDUP_REMOVED lines=12> */
.L_x_22320:
[----:B------:R-:W-:-:S07]  /*78e0*/  MOV R7, R10 ;  /* 0x0000000a00077202 */ /* 0x000fce0000000f00 */
.L_x_22321:
[----:B------:R-:W-:Y:S05]  /*78f0*/  BSYNC B1 ;  /* 0x0000000000017941 */ /* 0x000fea0003800000 */
.L_x_22319:
        /* <DEDUP_REMOVED lines=16> */
.L_x_22325:
[----:B------:R-:W-:Y:S05]  /*7a00*/  BSYNC B2 ;  /* 0x0000000000027941 */ /* 0x000fea0003800000 */
.L_x_22324:
        /* <DEDUP_REMOVED lines=44> */
.L_x_22323:
[----:B------:R-:W-:Y:S05]  /*7cd0*/  BSYNC B1 ;  /* 0x0000000000017941 */ /* 0x000fea0003800000 */
.L_x_22322:
        /* <DEDUP_REMOVED lines=12> */
.L_x_22318:
[----:B------:R-:W-:Y:S05]  /*7da0*/  BSYNC B0 ;  /* 0x0000000000007941 */ /* 0x000fea0003800000 */
.L_x_22316:
        /* <DEDUP_REMOVED lines=8> */
.L_x_22327:
        /* <DEDUP_REMOVED lines=12> */
.L_x_22330:
[----:B------:R-:W-:-:S07]  /*7ef0*/  IMAD.MOV.U32 R6, RZ, RZ, R10 ;  /* 0x000000ffff067224 */ /* 0x000fce00078e000a */
.L_x_22331:
[----:B------:R-:W-:Y:S05]  /*7f00*/  BSYNC B1 ;  /* 0x0000000000017941 */ /* 0x000fea0003800000 */
.L_x_22329:
        /* <DEDUP_REMOVED lines=16> */
.L_x_22335:
[----:B------:R-:W-:Y:S05]  /*8010*/  BSYNC B2 ;  /* 0x0000000000027941 */ /* 0x000fea0003800000 */
.L_x_22334:
        /* <DEDUP_REMOVED lines=44> */
.L_x_22333:
[----:B------:R-:W-:Y:S05]  /*82e0*/  BSYNC B1 ;  /* 0x0000000000017941 */ /* 0x000fea0003800000 */
.L_x_22332:
        /* <DEDUP_REMOVED lines=12> */
.L_x_22328:
[----:B------:R-:W-:Y:S05]  /*83b0*/  BSYNC B0 ;  /* 0x0000000000007941 */ /* 0x000fea0003800000 */
.L_x_22326:
        /* <DEDUP_REMOVED lines=8> */
.L_x_22337:
        /* <DEDUP_REMOVED lines=12> */
.L_x_22340:
[----:B------:R-:W-:-:S07]  /*8500*/  MOV R5, R10 ;  /* 0x0000000a00057202 */ /* 0x000fce0000000f00 */
.L_x_22341:
[----:B------:R-:W-:Y:S05]  /*8510*/  BSYNC B1 ;  /* 0x0000000000017941 */ /* 0x000fea0003800000 */
.L_x_22339:
        /* <DEDUP_REMOVED lines=16> */
.L_x_22345:
[----:B------:R-:W-:Y:S05]  /*8620*/  BSYNC B2 ;  /* 0x0000000000027941 */ /* 0x000fea0003800000 */
.L_x_22344:
        /* <DEDUP_REMOVED lines=44> */
.L_x_22343:
[----:B------:R-:W-:Y:S05]  /*88f0*/  BSYNC B1 ;  /* 0x0000000000017941 */ /* 0x000fea0003800000 */
.L_x_22342:
        /* <DEDUP_REMOVED lines=10> */
[----:B------:R-:W-:-:S04]  /*89a0*/  FMUL.FTZ R215, R51, R156 ;  /* 0x0000009c33d77220 */ /* 0x000fc80000410000 */
[----:B------:R-:W-:-:S07]  /*89b0*/  @P0 FADD.FTZ R215, R158, R215 ;  /* 0x000000d79ed70221 */ /* 0x000fce0000010000 */
.L_x_22338:
[----:B------:R-:W-:Y:S05]  /*89c0*/  BSYNC B0 ;  /* 0x0000000000007941 */ /* 0x000fea0003800000 */
.L_x_22336:
        /* <DEDUP_REMOVED lines=8> */
.L_x_22347:
        /* <DEDUP_REMOVED lines=12> */
.L_x_22350:
[----:B------:R-:W-:-:S07]  /*8b10*/  MOV R4, R10 ;  /* 0x0000000a00047202 */ /* 0x000fce0000000f00 */
.L_x_22351:
[----:B------:R-:W-:Y:S05]  /*8b20*/  BSYNC B1 ;  /* 0x0000000000017941 */ /* 0x000fea0003800000 */
.L_x_22349:
        /* <DEDUP_REMOVED lines=16> */
.L_x_22355:
[----:B------:R-:W-:Y:S05]  /*8c30*/  BSYNC B2 ;  /* 0x0000000000027941 */ /* 0x000fea0003800000 */
.L_x_22354:
        /* <DEDUP_REMOVED lines=44> */
.L_x_22353:
[----:B------:R-:W-:Y:S05]  /*8f00*/  BSYNC B1 ;  /* 0x0000000000017941 */ /* 0x000fea0003800000 */
.L_x_22352:
        /* <DEDUP_REMOVED lines=12> */
.L_x_22348:
[----:B------:R-:W-:Y:S05]  /*8fd0*/  BSYNC B0 ;  /* 0x0000000000007941 */ /* 0x000fea0003800000 */
.L_x_22346:
        /* <DEDUP_REMOVED lines=8> */
.L_x_22357:
        /* <DEDUP_REMOVED lines=12> */
.L_x_22360:
[----:B------:R-:W-:-:S07]  /*9120*/  IMAD.MOV.U32 R3, RZ, RZ, R10 ;  /* 0x000000ffff037224 */ /* 0x000fce00078e000a */
.L_x_22361:
[----:B------:R-:W-:Y:S05]  /*9130*/  BSYNC B1 ;  /* 0x0000000000017941 */ /* 0x000fea0003800000 */
.L_x_22359:
        /* <DEDUP_REMOVED lines=16> */
.L_x_22365:
[----:B------:R-:W-:Y:S05]  /*9240*/  BSYNC B2 ;  /* 0x0000000000027941 */ /* 0x000fea0003800000 */
.L_x_22364:
        /* <DEDUP_REMOVED lines=44> */
.L_x_22363:
[----:B------:R-:W-:Y:S05]  /*9510*/  BSYNC B1 ;  /* 0x0000000000017941 */ /* 0x000fea0003800000 */
.L_x_22362:
[----:B------:R-:W-:Y:S01]  /*9520*/  I2FP.F32.U32 R3, R3 ;  /* 0x0000000300037245 */ /* 0x000fe20000201000 */
[----:B-----5:R-:W-:Y:S01]  /*9530*/  HADD2.F32 R158, -RZ, R154.H1_H1 ;  /* 0x3000009aff9e7230 */ /* 0x020fe20000004100 */
[----:B------:R-:W-:-:S04]  /*9540*/  MOV R156, 0x2f800000 ;  /* 0x2f800000009c7802 */ /* 0x000fc80000000f00 */
        /* <DEDUP_REMOVED lines=9> */
.L_x_22358:
[----:B------:R-:W-:Y:S05]  /*95e0*/  BSYNC B0 ;  /* 0x0000000000007941 */ /* 0x000fea0003800000 */
.L_x_22356:
        /* <DEDUP_REMOVED lines=8> */
.L_x_22367:
        /* <DEDUP_REMOVED lines=12> */
.L_x_22370:
[----:B------:R-:W-:-:S07]  /*9730*/  MOV R2, R10 ;  /* 0x0000000a00027202 */ /* 0x000fce0000000f00 */
.L_x_22371:
[----:B------:R-:W-:Y:S05]  /*9740*/  BSYNC B1 ;  /* 0x0000000000017941 */ /* 0x000fea0003800000 */
.L_x_22369:
        /* <DEDUP_REMOVED lines=16> */
.L_x_22375:
[----:B------:R-:W-:Y:S05]  /*9850*/  BSYNC B2 ;  /* 0x0000000000027941 */ /* 0x000fea0003800000 */
.L_x_22374:
        /* <DEDUP_REMOVED lines=44> */
.L_x_22373:
[----:B------:R-:W-:Y:S05]  /*9b20*/  BSYNC B1 ;  /* 0x0000000000017941 */ /* 0x000fea0003800000 */
.L_x_22372:
        /* <DEDUP_REMOVED lines=12> */
.L_x_22368:
[----:B------:R-:W-:Y:S05]  /*9bf0*/  BSYNC B0 ;  /* 0x0000000000007941 */ /* 0x000fea0003800000 */
.L_x_22366:
[----:B------:R-:W-:Y:S04]  /*9c00*/  BSSY B0, `(.L_x_22376) ;  /* 0x0000060000007945 */ /* 0x000fe80003800000 */
[----:B------:R-:W-:Y:S05]  /*9c10*/  @P3 BRA `(.L_x_22377) ;  /* 0x0000000000183947 */ /* 0x000fea0003800000 */
[----:B-1----:R-:W-:Y:S02]  /*9c20*/  MOV R205, RZ ;  /* 0x000000ff00cd7202 */ /* 0x002fe40000000f00 */
[----:B------:R-:W-:Y:S01]  /*9c30*/  MOV R170, R156 ;  /* 0x0000009c00aa7202 */ /* 0x000fe20000000f00 */
[----:B------:R-:W-:Y:S06]  /*9c40*/  @!P0 BRA `(.L_x_22378) ;  /* 0x00000004006c8947 */ /* 0x000fec0003800000 */
[----:B------:R-:W-:Y:S02]  /*9c50*/  IMAD.MOV.U32 R170, RZ, RZ, R156 ;  /* 0x000000ffffaa7224 */ /* 0x000fe400078e009c */
[----:B-----5:R-:W-:Y:S01]  /*9c60*/  HADD2.F32 R205, -RZ, R151.H1_H1 ;  /* 0x30000097ffcd7230 */ /* 0x020fe20000004100 */
[----:B------:R-:W-:Y:S06]  /*9c70*/  BRA `(.L_x_22378) ;  /* 0x0000000400607947 */ /* 0x000fec0003800000 */
.L_x_22377:
        /* <DEDUP_REMOVED lines=12> */
.L_x_22380:
[----:B------:R-:W-:-:S07]  /*9d40*/  MOV R0, R10 ;  /* 0x0000000a00007202 */ /* 0x000fce0000000f00 */
.L_x_22381:
[----:B------:R-:W-:Y:S05]  /*9d50*/  BSYNC B1 ;  /* 0x0000000000017941 */ /* 0x000fea0003800000 */
.L_x_22379:
        /* <DEDUP_REMOVED lines=16> */
.L_x_22385:
[----:B------:R-:W-:Y:S05]  /*9e60*/  BSYNC B2 ;  /* 0x0000000000027941 */ /* 0x000fea0003800000 */
.L_x_22384:
        /* <DEDUP_REMOVED lines=44> */
.L_x_22383:
[----:B------:R-:W-:Y:S05]  /*a130*/  BSYNC B1 ;  /* 0x0000000000017941 */ /* 0x000fea0003800000 */
.L_x_22382:
        /* <DEDUP_REMOVED lines=10> */
[----:B-1----:R-:W-:-:S04]  /*a1e0*/  FMUL.FTZ R205, R47, R156 ;  /* 0x0000009c2fcd7220 */ /* 0x002fc80000410000 */
[----:B------:R-:W-:-:S07]  /*a1f0*/  @P0 FADD.FTZ R205, R158, R205 ;  /* 0x000000cd9ecd0221 */ /* 0x000fce0000010000 */
.L_x_22378:
[----:B------:R-:W-:Y:S05]  /*a200*/  BSYNC B0 ;  /* 0x0000000000007941 */ /* 0x000fea0003800000 */
.L_x_22376:
        /* <DEDUP_REMOVED lines=34> */
.L_x_22387:
[----:B------:R-:W-:Y:S05]  /*a430*/  BSYNC B0 ;  /* 0x0000000000007941 */ /* 0x000fea0003800000 */
.L_x_22386:
        /* <DEDUP_REMOVED lines=10> */
.L_x_22389:
        /* <DEDUP_REMOVED lines=12> */
.L_x_22392:
[----:B------:R-:W-:-:S07]  /*a5a0*/  IMAD.MOV.U32 R8, RZ, RZ, R10 ;  /* 0x000000ffff087224 */ /* 0x000fce00078e000a */
.L_x_22393:
[----:B------:R-:W-:Y:S05]  /*a5b0*/  BSYNC B1 ;  /* 0x0000000000017941 */ /* 0x000fea0003800000 */
.L_x_22391:
        /* <DEDUP_REMOVED lines=16> */
.L_x_22397:
[----:B------:R-:W-:Y:S05]  /*a6c0*/  BSYNC B2 ;  /* 0x0000000000027941 */ /* 0x000fea0003800000 */
.L_x_22396:
        /* <DEDUP_REMOVED lines=44> */
.L_x_22395:
[----:B------:R-:W-:Y:S05]  /*a990*/  BSYNC B1 ;  /* 0x0000000000017941 */ /* 0x000fea0003800000 */
.L_x_22394:
        /* <DEDUP_REMOVED lines=12> */
.L_x_22390:
[----:B------:R-:W-:Y:S05]  /*aa60*/  BSYNC B0 ;  /* 0x0000000000007941 */ /* 0x000fea0003800000 */
.L_x_22388:
        /* <DEDUP_REMOVED lines=8> */
.L_x_22399:
        /* <DEDUP_REMOVED lines=12> */
.L_x_22402:
[----:B------:R-:W-:-:S07]  /*abb0*/  MOV R7, R10 ;  /* 0x0000000a00077202 */ /* 0x000fce0000000f00 */
.L_x_22403:
[----:B------:R-:W-:Y:S05]  /*abc0*/  BSYNC B1 ;  /* 0x0000000000017941 */ /* 0x000fea0003800000 */
.L_x_22401:
        /* <DEDUP_REMOVED lines=16> */
.L_x_22407:
[----:B------:R-:W-:Y:S05]  /*acd0*/  BSYNC B2 ;  /* 0x0000000000027941 */ /* 0x000fea0003800000 */
.L_x_22406:
        /* <DEDUP_REMOVED lines=44> */
.L_x_22405:
[----:B------:R-:W-:Y:S05]  /*afa0*/  BSYNC B1 ;  /* 0x0000000000017941 */ /* 0x000fea0003800000 */
.L_x_22404:
        /* <DEDUP_REMOVED lines=12> */
.L_x_22400:
[----:B------:R-:W-:Y:S05]  /*b070*/  BSYNC B0 ;  /* 0x0000000000007941 */ /* 0x000fea0003800000 */
.L_x_22398:
        /* <DEDUP_REMOVED lines=8> */
.L_x_22409:
        /* <DEDUP_REMOVED lines=12> */
.L_x_22412:
[----:B------:R-:W-:-:S07]  /*b1c0*/  MOV R6, R10 ;  /* 0x0000000a00067202 */ /* 0x000fce0000000f00 */
.L_x_22413:
[----:B------:R-:W-:Y:S05]  /*b1d0*/  BSYNC B1 ;  /* 0x0000000000017941 */ /* 0x000fea0003800000 */
.L_x_22411:
        /* <DEDUP_REMOVED lines=16> */
.L_x_22417:
[----:B------:R-:W-:Y:S05]  /*b2e0*/  BSYNC B2 ;  /* 0x0000000000027941 */ /* 0x000fea0003800000 */
.L_x_22416:
        /* <DEDUP_REMOVED lines=44> */
.L_x_22415:
[----:B------:R-:W-:Y:S05]  /*b5b0*/  BSYNC B1 ;  /* 0x0000000000017941 */ /* 0x000fea0003800000 */
.L_x_22414:
        /* <DEDUP_REMOVED lines=12> */
.L_x_22410:
[----:B------:R-:W-:Y:S05]  /*b680*/  BSYNC B0 ;  /* 0x0000000000007941 */ /* 0x000fea0003800000 */
.L_x_22408:
        /* <DEDUP_REMOVED lines=8> */
.L_x_22419:
        /* <DEDUP_REMOVED lines=12> */
.L_x_22422:
[----:B------:R-:W-:-:S07]  /*b7d0*/  IMAD.MOV.U32 R5, RZ, RZ, R10 ;  /* 0x000000ffff057224 */ /* 0x000fce00078e000a */
.L_x_22423:
[----:B------:R-:W-:Y:S05]  /*b7e0*/  BSYNC B1 ;  /* 0x0000000000017941 */ /* 0x000fea0003800000 */
.L_x_22421:
        /* <DEDUP_REMOVED lines=16> */
.L_x_22427:
[----:B------:R-:W-:Y:S05]  /*b8f0*/  BSYNC B2 ;  /* 0x0000000000027941 */ /* 0x000fea0003800000 */
.L_x_22426:
        /* <DEDUP_REMOVED lines=44> */
.L_x_22425:
[----:B------:R-:W-:Y:S05]  /*bbc0*/  BSYNC B1 ;  /* 0x0000000000017941 */ /* 0x000fea0003800000 */
.L_x_22424:
        /* <DEDUP_REMOVED lines=12> */
.L_x_22420:
[----:B------:R-:W-:Y:S05]  /*bc90*/  BSYNC B0 ;  /* 0x0000000000007941 */ /* 0x000fea0003800000 */
.L_x_22418:
        /* <DEDUP_REMOVED lines=8> */
.L_x_22429:
        /* <DEDUP_REMOVED lines=12> */
.L_x_22432:
[----:B------:R-:W-:-:S07]  /*bde0*/  MOV R4, R10 ;  /* 0x0000000a00047202 */ /* 0x000fce0000000f00 */
.L_x_22433:
[----:B------:R-:W-:Y:S05]  /*bdf0*/  BSYNC B1 ;  /* 0x0000000000017941 */ /* 0x000fea0003800000 */
.L_x_22431:
        /* <DEDUP_REMOVED lines=16> */
.L_x_22437:
[----:B------:R-:W-:Y:S05]  /*bf00*/  BSYNC B2 ;  /* 0x0000000000027941 */ /* 0x000fea0003800000 */
.L_x_22436:
        /* <DEDUP_REMOVED lines=44> */
.L_x_22435:
[----:B------:R-:W-:Y:S05]  /*c1d0*/  BSYNC B1 ;  /* 0x0000000000017941 */ /* 0x000fea0003800000 */
.L_x_22434:
        /* <DEDUP_REMOVED lines=12> */
.L_x_22430:
[----:B------:R-:W-:Y:S05]  /*c2a0*/  BSYNC B0 ;  /* 0x0000000000007941 */ /* 0x000fea0003800000 */
.L_x_22428:
        /* <DEDUP_REMOVED lines=8> */
.L_x_22439:
        /* <DEDUP_REMOVED lines=12> */
.L_x_22442:
[----:B------:R-:W-:-:S07]  /*c3f0*/  MOV R3, R10 ;  /* 0x0000000a00037202 */ /* 0x000fce0000000f00 */
.L_x_22443:
[----:B------:R-:W-:Y:S05]  /*c400*/  BSYNC B1 ;  /* 0x0000000000017941 */ /* 0x000fea0003800000 */
.L_x_22441:
        /* <DEDUP_REMOVED lines=16> */
.L_x_22447:
[----:B------:R-:W-:Y:S05]  /*c510*/  BSYNC B2 ;  /* 0x0000000000027941 */ /* 0x000fea0003800000 */
.L_x_22446:
        /* <DEDUP_REMOVED lines=44> */
.L_x_22445:
[----:B------:R-:W-:Y:S05]  /*c7e0*/  BSYNC B1 ;  /* 0x0000000000017941 */ /* 0x000fea0003800000 */
.L_x_22444:
        /* <DEDUP_REMOVED lines=12> */
.L_x_22440:
[----:B------:R-:W-:Y:S05]  /*c8b0*/  BSYNC B0 ;  /* 0x0000000000007941 */ /* 0x000fea0003800000 */
.L_x_22438:
        /* <DEDUP_REMOVED lines=8> */
.L_x_22449:
        /* <DEDUP_REMOVED lines=12> */
.L_x_22452:
[----:B------:R-:W-:-:S07]  /*ca00*/  IMAD.MOV.U32 R2, RZ, RZ, R10 ;  /* 0x000000ffff027224 */ /* 0x000fce00078e000a */
.L_x_22453:
[----:B------:R-:W-:Y:S05]  /*ca10*/  BSYNC B1 ;  /* 0x0000000000017941 */ /* 0x000fea0003800000 */
.L_x_22451:
        /* <DEDUP_REMOVED lines=16> */
.L_x_22457:
[----:B------:R-:W-:Y:S05]  /*cb20*/  BSYNC B2 ;  /* 0x0000000000027941 */ /* 0x000fea0003800000 */
.L_x_22456:
        /* <DEDUP_REMOVED lines=44> */
.L_x_22455:
[----:B------:R-:W-:Y:S05]  /*cdf0*/  BSYNC B1 ;  /* 0x0000000000017941 */ /* 0x000fea0003800000 */
.L_x_22454:
        /* <DEDUP_REMOVED lines=12> */
.L_x_22450:
[----:B------:R-:W-:Y:S05]  /*cec0*/  BSYNC B0 ;  /* 0x0000000000007941 */ /* 0x000fea0003800000 */
.L_x_22448:
        /* <DEDUP_REMOVED lines=8> */
.L_x_22459:
        /* <DEDUP_REMOVED lines=12> */
.L_x_22462:
[----:B------:R-:W-:-:S07]  /*d010*/  MOV R0, R10 ;  /* 0x0000000a00007202 */ /* 0x000fce0000000f00 */
.L_x_22463:
[----:B------:R-:W-:Y:S05]  /*d020*/  BSYNC B1 ;  /* 0x0000000000017941 */ /* 0x000fea0003800000 */
.L_x_22461:
        /* <DEDUP_REMOVED lines=16> */
.L_x_22467:
[----:B------:R-:W-:Y:S05]  /*d130*/  BSYNC B2 ;  /* 0x0000000000027941 */ /* 0x000fea0003800000 */
.L_x_22466:
        /* <DEDUP_REMOVED lines=44> */
.L_x_22465:
[----:B------:R-:W-:Y:S05]  /*d400*/  BSYNC B1 ;  /* 0x0000000000017941 */ /* 0x000fea0003800000 */
.L_x_22464:
        /* <DEDUP_REMOVED lines=10> */
[----:B-1----:R-:W-:-:S04]  /*d4b0*/  FMUL.FTZ R223, R39, R156 ;  /* 0x0000009c27df7220 */ /* 0x002fc80000410000 */
[----:B------:R-:W-:-:S07]  /*d4c0*/  @P0 FADD.FTZ R223, R158, R223 ;  /* 0x000000df9edf0221 */ /* 0x000fce0000010000 */
.L_x_22460:
[----:B------:R-:W-:Y:S05]  /*d4d0*/  BSYNC B0 ;  /* 0x0000000000007941 */ /* 0x000fea0003800000 */
.L_x_22458:
[----:B------:R-:W-:Y:S01]  /*d4e0*/  IADD3 R170, R241, 0x200, RZ ;  /* 0x00000200f1aa7810 */ /* 0x000fe20007ffe0ff */
[----:B------:R-:W-:Y:S01]  /*d4f0*/  IMAD.WIDE.U32 R240, R243, 0x10, R194 ;  /* 0x00000010f3f07825 */ /* 0x000fe200078e00c2 */
[----:B------:R-:W-:Y:S01]  /*d500*/  F2FP.F16.F32.PACK_AB R159, R223, R225 ;  /* 0x000000e1df9f723e */ /* 0x000fe200000000ff */
[----:B------:R-:W0:Y:S01]  /*d510*/  @P2 LDC.64 R238, c[0x0][0x220] ;  /* 0x00008800ffee2b82 */ /* 0x000e220000000a00 */
[----:B------:R-:W-:Y:S01]  /*d520*/  F2FP.F16.F32.PACK_AB R158, R227, R229 ;  /* 0x000000e5e39e723e */ /* 0x000fe200000000ff */
[----:B------:R-:W-:Y:S01]  /*d530*/  BSSY B0, `(.L_x_22468) ;  /* 0x000001d000007945 */ /* 0x000fe20003800000 */
[----:B------:R-:W-:Y:S02]  /*d540*/  F2FP.F16.F32.PACK_AB R157, R231, R233 ;  /* 0x000000e9e79d723e */ /* 0x000fe400000000ff */
[----:B------:R-:W-:Y:S02]  /*d550*/  F2FP.F16.F32.PACK_AB R156, R235, R237 ;  /* 0x000000edeb9c723e */ /* 0x000fe400000000ff */
        /* <DEDUP_REMOVED lines=26> */
.L_x_22469:
[----:B------:R-:W-:Y:S05]  /*d700*/  BSYNC B0 ;  /* 0x0000000000007941 */ /* 0x000fea0003800000 */
.L_x_22468:
[----:B-----5:R1:W5:Y:S04]  /*d710*/  @P2 LDG.E.128 R152, desc[UR4][R238.64] ;  /* 0x00000004ee982981 */ /* 0x020368000c1e1d00 */
        /* <DEDUP_REMOVED lines=9> */
.L_x_22471:
        /* <DEDUP_REMOVED lines=12> */
.L_x_22474:
[----:B------:R-:W-:-:S07]  /*d870*/  MOV R8, R10 ;  /* 0x0000000a00087202 */ /* 0x000fce0000000f00 */
.L_x_22475:
[----:B------:R-:W-:Y:S05]  /*d880*/  BSYNC B1 ;  /* 0x0000000000017941 */ /* 0x000fea0003800000 */
.L_x_22473:
        /* <DEDUP_REMOVED lines=16> */
.L_x_22479:
[----:B------:R-:W-:Y:S05]  /*d990*/  BSYNC B2 ;  /* 0x0000000000027941 */ /* 0x000fea0003800000 */
.L_x_22478:
        /* <DEDUP_REMOVED lines=44> */
.L_x_22477:
[----:B------:R-:W-:Y:S05]  /*dc60*/  BSYNC B1 ;  /* 0x0000000000017941 */ /* 0x000fea0003800000 */
.L_x_22476:
        /* <DEDUP_REMOVED lines=12> */
.L_x_22472:
[----:B------:R-:W-:Y:S05]  /*dd30*/  BSYNC B0 ;  /* 0x0000000000007941 */ /* 0x000fea0003800000 */
.L_x_22470:
        /* <DEDUP_REMOVED lines=8> */
.L_x_22481:
        /* <DEDUP_REMOVED lines=12> */
.L_x_22484:
[----:B------:R-:W-:-:S07]  /*de80*/  IMAD.MOV.U32 R7, RZ, RZ, R10 ;  /* 0x000000ffff077224 */ /* 0x000fce00078e000a */
.L_x_22485:
[----:B------:R-:W-:Y:S05]  /*de90*/  BSYNC B1 ;  /* 0x0000000000017941 */ /* 0x000fea0003800000 */
.L_x_22483:
        /* <DEDUP_REMOVED lines=16> */
.L_x_22489:
[----:B------:R-:W-:Y:S05]  /*dfa0*/  BSYNC B2 ;  /* 0x0000000000027941 */ /* 0x000fea0003800000 */
.L_x_22488:
        /* <DEDUP_REMOVED lines=44> */
.L_x_22487:
[----:B------:R-:W-:Y:S05]  /*e270*/  BSYNC B1 ;  /* 0x0000000000017941 */ /* 0x000fea0003800000 */
.L_x_22486:
        /* <DEDUP_REMOVED lines=12> */
.L_x_22482:
[----:B------:R-:W-:Y:S05]  /*e340*/  BSYNC B0 ;  /* 0x0000000000007941 */ /* 0x000fea0003800000 */
.L_x_22480:
        /* <DEDUP_REMOVED lines=8> */
.L_x_22491:
        /* <DEDUP_REMOVED lines=12> */
.L_x_22494:
[----:B------:R-:W-:-:S07]  /*e490*/  MOV R6, R10 ;  /* 0x0000000a00067202 */ /* 0x000fce0000000f00 */
.L_x_22495:
[----:B------:R-:W-:Y:S05]  /*e4a0*/  BSYNC B1 ;  /* 0x0000000000017941 */ /* 0x000fea0003800000 */
.L_x_22493:
        /* <DEDUP_REMOVED lines=16> */
.L_x_22499:
[----:B------:R-:W-:Y:S05]  /*e5b0*/  BSYNC B2 ;  /* 0x0000000000027941 */ /* 0x000fea0003800000 */
.L_x_22498:
        /* <DEDUP_REMOVED lines=44> */
.L_x_22497:
[----:B------:R-:W-:Y:S05]  /*e880*/  BSYNC B1 ;  /* 0x0000000000017941 */ /* 0x000fea0003800000 */
.L_x_22496:
        /* <DEDUP_REMOVED lines=12> */
.L_x_22492:
[----:B------:R-:W-:Y:S05]  /*e950*/  BSYNC B0 ;  /* 0x0000000000007941 */ /* 0x000fea0003800000 */
.L_x_22490:
        /* <DEDUP_REMOVED lines=8> */
.L_x_22501:
        /* <DEDUP_REMOVED lines=12> */
.L_x_22504:
[----:B------:R-:W-:-:S07]  /*eaa0*/  MOV R5, R10 ;  /* 0x0000000a00057202 */ /* 0x000fce0000000f00 */
.L_x_22505:
[----:B------:R-:W-:Y:S05]  /*eab0*/  BSYNC B1 ;  /* 0x0000000000017941 */ /* 0x000fea0003800000 */
.L_x_22503:
        /* <DEDUP_REMOVED lines=16> */
.L_x_22509:
[----:B------:R-:W-:Y:S05]  /*ebc0*/  BSYNC B2 ;  /* 0x0000000000027941 */ /* 0x000fea0003800000 */
.L_x_22508:
        /* <DEDUP_REMOVED lines=44> */
.L_x_22507:
[----:B------:R-:W-:Y:S05]  /*ee90*/  BSYNC B1 ;  /* 0x0000000000017941 */ /* 0x000fea0003800000 */
.L_x_22506:
        /* <DEDUP_REMOVED lines=12> */
.L_x_22502:
[----:B------:R-:W-:Y:S05]  /*ef60*/  BSYNC B0 ;  /* 0x0000000000007941 */ /* 0x000fea0003800000 */
.L_x_22500:
        /* <DEDUP_REMOVED lines=8> */
.L_x_22511:
        /* <DEDUP_REMOVED lines=12> */
.L_x_22514:
[----:B------:R-:W-:-:S07]  /*f0b0*/  IMAD.MOV.U32 R4, RZ, RZ, R10 ;  /* 0x000000ffff047224 */ /* 0x000fce00078e000a */
.L_x_22515:
[----:B------:R-:W-:Y:S05]  /*f0c0*/  BSYNC B1 ;  /* 0x0000000000017941 */ /* 0x000fea0003800000 */
.L_x_22513:
        /* <DEDUP_REMOVED lines=16> */
.L_x_22519:
[----:B------:R-:W-:Y:S05]  /*f1d0*/  BSYNC B2 ;  /* 0x0000000000027941 */ /* 0x000fea0003800000 */
.L_x_22518:
        /* <DEDUP_REMOVED lines=44> */
.L_x_22517:
[----:B------:R-:W-:Y:S05]  /*f4a0*/  BSYNC B1 ;  /* 0x0000000000017941 */ /* 0x000fea0003800000 */
.L_x_22516:
        /* <DEDUP_REMOVED lines=12> */
.L_x_22512:
[----:B------:R-:W-:Y:S05]  /*f570*/  BSYNC B0 ;  /* 0x0000000000007941 */ /* 0x000fea0003800000 */
.L_x_22510:
        /* <DEDUP_REMOVED lines=8> */
.L_x_22521:
        /* <DEDUP_REMOVED lines=12> */
.L_x_22524:
[----:B------:R-:W-:-:S07]  /*f6c0*/  MOV R3, R10 ;  /* 0x0000000a00037202 */ /* 0x000fce0000000f00 */
.L_x_22525:
[----:B------:R-:W-:Y:S05]  /*f6d0*/  BSYNC B1 ;  /* 0x0000000000017941 */ /* 0x000fea0003800000 */
.L_x_22523:
        /* <DEDUP_REMOVED lines=16> */
.L_x_22529:
[----:B------:R-:W-:Y:S05]  /*f7e0*/  BSYNC B2 ;  /* 0x0000000000027941 */ /* 0x000fea0003800000 */
.L_x_22528:
        /* <DEDUP_REMOVED lines=44> */
.L_x_22527:
[----:B------:R-:W-:Y:S05]  /*fab0*/  BSYNC B1 ;  /* 0x0000000000017941 */ /* 0x000fea0003800000 */
.L_x_22526:
        /* <DEDUP_REMOVED lines=12> */
.L_x_22522:
[----:B------:R-:W-:Y:S05]  /*fb80*/  BSYNC B0 ;  /* 0x0000000000007941 */ /* 0x000fea0003800000 */
.L_x_22520:
        /* <DEDUP_REMOVED lines=8> */
.L_x_22531:
        /* <DEDUP_REMOVED lines=12> */
.L_x_22534:
[----:B------:R-:W-:-:S07]  /*fcd0*/  MOV R2, R10 ;  /* 0x0000000a00027202 */ /* 0x000fce0000000f00 */
.L_x_22535:
[----:B------:R-:W-:Y:S05]  /*fce0*/  BSYNC B1 ;  /* 0x0000000000017941 */ /* 0x000fea0003800000 */
.L_x_22533:
        /* <DEDUP_REMOVED lines=16> */
.L_x_22539:
[----:B------:R-:W-:Y:S05]  /*fdf0*/  BSYNC B2 ;  /* 0x0000000000027941 */ /* 0x000fea0003800000 */
.L_x_22538:
        /* <DEDUP_REMOVED lines=44> */
.L_x_22537:
[----:B------:R-:W-:Y:S05]  /*100c0*/  BSYNC B1 ;  /* 0x0000000000017941 */ /* 0x000fea0003800000 */
.L_x_22536:
[----:B------:R-:W-:Y:S01]  /*100d0*/  HFMA2.MMA R157, -RZ, RZ, 0.1171875, 0 ;  /* 0x2f800000ff9d7435 */ /* 0x000fe200000001ff */
[----:B------:R-:W-:Y:S01]  /*100e0*/  I2FP.F32.U32 R2, R2 ;  /* 0x0000000200027245 */ /* 0x000fe20000201000 */
[----:B-----5:R-:W-:-:S05]  /*100f0*/  HADD2.F32 R158, -RZ, R155.H0_H0 ;  /* 0x2000009bff9e7230 */ /* 0x020fca0000004100 */
[----:B------:R-:W-:-:S03]  /*10100*/  FMUL.FTZ R158, R158, UR11 ;  /* 0x0000000b9e9e7c20 */ /* 0x000fc60008410000 */
[----:B------:R-:W-:Y:S01]  /*10110*/  FFMA.FTZ R2, R2, R157, 1.1641532182693481445e-10 ;  /* 0x2f00000002027423 */ /* 0x000fe2000001009d */
[----:B------:R-:W-:-:S04]  /*10120*/  FMUL.FTZ R158, R158, UR10 ;  /* 0x0000000a9e9e7c20 */ /* 0x000fc80008410000 */
[----:B------:R-:W-:-:S04]  /*10130*/  FSETP.GTU.FTZ.AND P4, PT, R2, UR8, PT ;  /* 0x0000000802007c0b */ /* 0x000fc8000bf9c000 */
[----:B-1----:R-:W-:Y:S01]  /*10140*/  FSEL R239, R158, RZ, !P4 ;  /* 0x000000ff9eef7208 */ /* 0x002fe20006000000 */
[----:B------:R-:W-:Y:S01]  /*10150*/  @P0 HADD2.F32 R158, -RZ, R151.H0_H0 ;  /* 0x20000097ff9e0230 */ /* 0x000fe20000004100 */
[----:B------:R-:W-:-:S03]  /*10160*/  SEL R2, RZ, 0x1, P4 ;  /* 0x00000001ff027807 */ /* 0x000fc60002000000 */
[----:B------:R-:W-:-:S04]  /*10170*/  FMUL.FTZ R239, R30, R239 ;  /* 0x000000ef1eef7220 */ /* 0x000fc80000410000 */
[----:B------:R-:W-:-:S07]  /*10180*/  @P0 FADD.FTZ R239, R158, R239 ;  /* 0x000000ef9eef0221 */ /* 0x000fce0000010000 */
.L_x_22532:
[----:B------:R-:W-:Y:S05]  /*10190*/  BSYNC B0 ;  /* 0x0000000000007941 */ /* 0x000fea0003800000 */
.L_x_22530:
        /* <DEDUP_REMOVED lines=8> */
.L_x_22541:
        /* <DEDUP_REMOVED lines=12> */
.L_x_22544:
[----:B------:R-:W-:-:S07]  /*102e0*/  IMAD.MOV.U32 R0, RZ, RZ, R10 ;  /* 0x000000ffff007224 */ /* 0x000fce00078e000a */
.L_x_22545:
[----:B------:R-:W-:Y:S05]  /*102f0*/  BSYNC B1 ;  /* 0x0000000000017941 */ /* 0x000fea0003800000 */
.L_x_22543:
        /* <DEDUP_REMOVED lines=16> */
.L_x_22549:
[----:B------:R-:W-:Y:S05]  /*10400*/  BSYNC B2 ;  /* 0x0000000000027941 */ /* 0x000fea0003800000 */
.L_x_22548:
        /* <DEDUP_REMOVED lines=44> */
.L_x_22547:
[----:B------:R-:W-:Y:S05]  /*106d0*/  BSYNC B1 ;  /* 0x0000000000017941 */ /* 0x000fea0003800000 */
.L_x_22546:
        /* <DEDUP_REMOVED lines=12> */
.L_x_22542:
[----:B------:R-:W-:Y:S05]  /*107a0*/  BSYNC B0 ;  /* 0x0000000000007941 */ /* 0x000fea0003800000 */
.L_x_22540:
[----:B------:R-:W-:Y:S01]  /*107b0*/  FADD.FTZ R156, RZ, R175 ;  /* 0x000000afff9c7221 */ /* 0x000fe20000010000 */
[----:B------:R-:W0:Y:S01]  /*107c0*/  S2R R174, SR_TID.X ;  /* 0x0000000000ae7919 */ /* 0x000e220000002100 */
[----:B------:R-:W-:Y:S01]  /*107d0*/  IMAD.WIDE.U32 R194, R170, 0x10, R194 ;  /* 0x00000010aac27825 */ /* 0x000fe200078e00c2 */
[----:B------:R-:W-:-:S03]  /*107e0*/  F2FP.F16.F32.PACK_AB R159, R172, R239 ;  /* 0x000000efac9f723e */ /* 0x000fc600000000ff */
[----:B------:R-:W-:Y:S01]  /*107f0*/  FADD.FTZ R156, R156, R173 ;  /* 0x000000ad9c9c7221 */ /* 0x000fe20000010000 */
[----:B------:R-:W-:Y:S01]  /*10800*/  F2FP.F16.F32.PACK_AB R158, R251, R249 ;  /* 0x000000f9fb9e723e */ /* 0x000fe200000000ff */
[----:B------:R-:W-:Y:S01]  /*10810*/  BSSY B0, `(.L_x_22550) ;  /* 0x0000042000007945 */ /* 0x000fe20003800000 */
        /* <DEDUP_REMOVED lines=45> */
[----:B0-----:R-:W-:Y:S01]  /*10af0*/  IMAD.U32 R159, R2, 0x10000, RZ ;  /* 0x00010000029f7824 */ /* 0x001fe200078e00ff */
        /* <DEDUP_REMOVED lines=19> */
.L_x_22551:
[----:B------:R-:W-:Y:S05]  /*10c30*/  BSYNC B0 ;  /* 0x0000000000007941 */ /* 0x000fea0003800000 */
.L_x_22550:
[----:B------:R-:W-:Y:S01]  /*10c40*/  UMOV UR14, 0xffffffff ;  /* 0xffffffff000e7882 */ /* 0x000fe20000000000 */
[----:B------:R-:W-:Y:S01]  /*10c50*/  @!P0 IADD3 R166, R166, 0x4, RZ ;  /* 0x00000004a6a68810 */ /* 0x000fe20007ffe0ff */
        /* <DEDUP_REMOVED lines=102> */
.L_x_22566:
        /* <DEDUP_REMOVED lines=13> */
[----:B------:R-:W-:Y:S01]  /*11390*/  IMAD.MOV.U32 R158, RZ, RZ, RZ ;  /* 0x000000ffff9e7224 */ /* 0x000fe200078e00ff */
[----:B------:R-:W-:Y:S01]  /*113a0*/  @!P2 IADD3 R166, R166, R195, RZ ;  /* 0x000000c3a6a6a210 */ /* 0x000fe20007ffe0ff */
[----:B------:R-:W-:Y:S01]  /*113b0*/  BAR.SYNC.DEFER_BLOCKING 0x0 ;  /* 0x0000000000007b1d */ /* 0x000fe20000010000 */
[----:B------:R-:W-:-:S05]  /*113c0*/  @!P2 MOV R158, 0x500 ;  /* 0x00000500009ea802 */ /* 0x000fca0000000f00 */
[----:B------:R-:W-:Y:S01]  /*113d0*/  BSSY B0, `(.L_x_22553) ;  /* 0x00000da000007945 */ /* 0x000fe20003800000 */
[----:B0-----:R-:W-:Y:S02]  /*113e0*/  @!P2 LEA R195, R157, R156, 0x18 ;  /* 0x0000009c9dc3a211 */ /* 0x001fe400078ec0ff */
[----:B------:R-:W-:Y:S02]  /*113f0*/  CS2R R156, SRZ ;  /* 0x00000000009c7805 */ /* 0x000fe4000001ff00 */
[----:B------:R-:W-:Y:S02]  /*11400*/  @!P2 LEA R166, R166, R195, 0x3 ;  /* 0x000000c3a6a6a211 */ /* 0x000fe400078e18ff */
[----:B------:R-:W0:Y:S04]  /*11410*/  SHFL.DOWN PT, R195, R158, 0x2, 0x1f ;  /* 0x08401f009ec37f89 */ /* 0x000e2800000e0000 */
[----:B------:R1:W2:Y:S01]  /*11420*/  @!P2 LDS.64 R156, [R166] ;  /* 0x00000000a69ca984 */ /* 0x0002a20000000a00 */
[----:B------:R-:W-:-:S02]  /*11430*/  LOP3.LUT P2, RZ, R159, 0x1f, R174, 0xf8, !PT ;  /* 0x0000001f9fff7812 */ /* 0x000fc4000784f8ae */
[-C--:B-1----:R-:W-:Y:S02]  /*11440*/  I2FP.F32.S32 R166, R158.reuse ;  /* 0x0000009e00a67245 */ /* 0x082fe40000201400 */
[----:B0-----:R-:W-:Y:S02]  /*11450*/  IADD3 R170, R195, R158, RZ ;  /* 0x0000009ec3aa7210 */ /* 0x001fe40007ffe0ff */
        /* <DEDUP_REMOVED lines=64> */
[C---:B------:R-:W-:Y:S01]  /*11860*/  FMUL.FTZ R157, R195.reuse, R156 ;  /* 0x0000009cc39d7220 */ /* 0x040fe20000410000 */
        /* <DEDUP_REMOVED lines=73> */
[C---:B------:R-:W-:Y:S01]  /*11d00*/  VIADD R195, R191.reuse, 0x100 ;  /* 0x00000100bfc37836 */ /* 0x040fe20000000000 */
[----:B------:R-:W-:Y:S01]  /*11d10*/  IADD3 R217, R191, 0x200, RZ ;  /* 0x00000200bfd97810 */ /* 0x000fe20007ffe0ff */
[----:B------:R-:W-:Y:S01]  /*11d20*/  FFMA.FTZ R157, R106, R159, R146 ;  /* 0x0000009f6a9d7223 */ /* 0x000fe20000010092 */
[----:B------:R-:W-:Y:S01]  /*11d30*/  FFMA.FTZ R159, R102, R167, R142 ;  /* 0x000000a7669f7223 */ /* 0x000fe2000001008e */
[----:B------:R-:W-:Y:S01]  /*11d40*/  FFMA.FTZ R166, R103, R166, R143 ;  /* 0x000000a667a67223 */ /* 0x000fe2000001008f */
[----:B------:R-:W-:Y:S01]  /*11d50*/  FFMA.FTZ R163, R100, R163, R140 ;  /* 0x000000a364a37223 */ /* 0x000fe2000001008c */
[----:B------:R-:W-:Y:S01]  /*11d60*/  FFMA.FTZ R162, R101, R162, R141 ;  /* 0x000000a265a27223 */ /* 0x000fe2000001008d */
[----:B0-----:R-:W-:-:S04]  /*11d70*/  IMAD.WIDE.U32 R190, R191, 0x10, R198 ;  /* 0x00000010bfbe7825 */ /* 0x001fc800078e00c6 */
        /* <DEDUP_REMOVED lines=18> */
[----:B------:R-:W-:Y:S01]  /*11ea0*/  F2FP.F16.F32.PACK_AB R158, R162, R163 ;  /* 0x000000a3a29e723e */ /* 0x000fe200000000ff */
        /* <DEDUP_REMOVED lines=42> */
[----:B------:R-:W-:-:S05]  /*12150*/  F2FP.F16.F32.PACK_AB R172, R172, R203 ;  /* 0x000000cbacac723e */ /* 0x000fca00000000ff */
[----:B------:R0:W-:Y:S02]  /*12160*/  STG.E.128 desc[UR4][R198.64], R172 ;  /* 0x000000acc6007986 */ /* 0x0001e4000c101d04 */
.L_x_22554:
[----:B------:R-:W-:Y:S05]  /*12170*/  BSYNC B0 ;  /* 0x0000000000007941 */ /* 0x000fea0003800000 */
.L_x_22553:
[----:B------:R-:W-:Y:S01]  /*12180*/  VIADD R183, R183, UR12 ;  /* 0x0000000cb7b77c36 */ /* 0x000fe20008000000 */
[----:B0-----:R-:W-:-:S04]  /*12190*/  SEL R166, RZ, 0x1, P0 ;  /* 0x00000001ffa67807 */ /* 0x001fc80000000000 */
[----:B------:R-:W-:-:S13]  /*121a0*/  ISETP.GE.AND P2, PT, R183, UR13, PT ;  /* 0x0000000db7007c0c */ /* 0x000fda000bf46270 */
[----:B------:R-:W-:Y:S05]  /*121b0*/  @!P2 BRA `(.L_x_22555) ;  /* 0xfffffee80018a947 */ /* 0x000fea000383ffff */
[----:B------:R-:W-:Y:S05]  /*121c0*/  EXIT ;  /* 0x000000000000794d */ /* 0x000fea0003800000 */
.L_x_22552:
[----:B------:R-:W-:Y:S01]  /*121d0*/  HFMA2.MMA R198, -RZ, RZ, 0, 5.9604644775390625e-08 ;  /* 0x00000001ffc67435 */ /* 0x000fe200000001ff */
[----:B------:R-:W-:Y:S01]  /*121e0*/  MOV R207, R190 ;  /* 0x000000be00cf7202 */ /* 0x000fe20000000f00 */
[----:B------:R-:W-:Y:S01]  /*121f0*/  IMAD.MOV.U32 R200, RZ, RZ, 0x1f ;  /* 0x0000001fffc87424 */ /* 0x000fe200078e00ff */
[----:B0-----:R-:W-:-:S08]  /*12200*/  MOV R194, 0xffffffff ;  /* 0xffffffff00c27802 */ /* 0x001fd00000000f00 */
[----:B-1---5:R-:W-:Y:S05]  /*12210*/  WARPSYNC.COLLECTIVE R194, `(.L_x_22556) ;  /* 0x00000000c2087348 */ /* 0x022fea0003c00000 */
[----:B------:R0:W2:Y:S02]  /*12220*/  SHFL.BFLY P2, R196, R207, R198, R200 ;  /* 0x0c0000c6cfc47389 */ /* 0x0000a400000400c8 */
[----:B012--5:R-:W-:Y:S01]  /*12230*/  ENDCOLLECTIVE ;  /* 0x000000000000791b */ /* 0x027fe20003800000 */
.L_x_22556:
[----:B------:R-:W-:Y:S01]  /*12240*/  HFMA2.MMA R198, -RZ, RZ, 0, 1.1920928955078125e-07 ;  /* 0x00000002ffc67435 */ /* 0x000fe200000001ff */
[----:B------:R-:W-:-:S05]  /*12250*/  MOV R157, R196 ;  /* 0x000000c4009d7202 */ /* 0x000fca0000000f00 */
[----:B------:R-:W-:-:S04]  /*12260*/  FADD.FTZ R158, R190, R157 ;  /* 0x0000009dbe9e7221 */ /* 0x000fc80000010000 */
[----:B------:R-:W-:-:S07]  /*12270*/  IMAD.MOV.U32 R207, RZ, RZ, R158 ;  /* 0x000000ffffcf7224 */ /* 0x000fce00078e009e */
[----:B------:R-:W-:Y:S05]  /*12280*/  WARPSYNC.COLLECTIVE R194, `(.L_x_22557) ;  /* 0x00000000c2087348 */ /* 0x000fea0003c00000 */
[----:B------:R0:W1:Y:S02]  /*12290*/  SHFL.BFLY P2, R196, R207, R198, R200 ;  /* 0x0c0000c6cfc47389 */ /* 0x00006400000400c8 */
[----:B01----:R-:W-:Y:S01]  /*122a0*/  ENDCOLLECTIVE ;  /* 0x000000000000791b */ /* 0x003fe20003800000 */
.L_x_22557:
[----:B------:R-:W-:Y:S01]  /*122b0*/  HFMA2.MMA R198, -RZ, RZ, 0, 2.384185791015625e-07 ;  /* 0x00000004ffc67435 */ /* 0x000fe200000001ff */
[----:B------:R-:W-:-:S05]  /*122c0*/  MOV R157, R196 ;  /* 0x000000c4009d7202 */ /* 0x000fca0000000f00 */
[----:B------:R-:W-:-:S04]  /*122d0*/  FADD.FTZ R159, R158, R157 ;  /* 0x0000009d9e9f7221 */ /* 0x000fc80000010000 */
[----:B------:R-:W-:-:S07]  /*122e0*/  IMAD.MOV.U32 R207, RZ, RZ, R159 ;  /* 0x000000ffffcf7224 */ /* 0x000fce00078e009f */
[----:B------:R-:W-:Y:S05]  /*122f0*/  WARPSYNC.COLLECTIVE R194, `(.L_x_22558) ;  /* 0x00000000c2087348 */ /* 0x000fea0003c00000 */
[----:B------:R0:W1:Y:S02]  /*12300*/  SHFL.BFLY P2, R196, R207, R198, R200 ;  /* 0x0c0000c6cfc47389 */ /* 0x00006400000400c8 */
[----:B01----:R-:W-:Y:S01]  /*12310*/  ENDCOLLECTIVE ;  /* 0x000000000000791b */ /* 0x003fe20003800000 */
.L_x_22558:
[----:B------:R-:W-:Y:S01]  /*12320*/  HFMA2.MMA R198, -RZ, RZ, 0, 4.76837158203125e-07 ;  /* 0x00000008ffc67435 */ /* 0x000fe200000001ff */
[----:B------:R-:W-:-:S05]  /*12330*/  MOV R156, R196 ;  /* 0x000000c4009c7202 */ /* 0x000fca0000000f00 */
[----:B------:R-:W-:-:S04]  /*12340*/  FADD.FTZ R168, R159, R156 ;  /* 0x0000009c9fa87221 */ /* 0x000fc80000010000 */
[----:B------:R-:W-:-:S07]  /*12350*/  IMAD.MOV.U32 R207, RZ, RZ, R168 ;  /* 0x000000ffffcf7224 */ /* 0x000fce00078e00a8 */
[----:B------:R-:W-:Y:S05]  /*12360*/  WARPSYNC.COLLECTIVE R194, `(.L_x_22559) ;  /* 0x00000000c2087348 */ /* 0x000fea0003c00000 */
[----:B------:R0:W1:Y:S02]  /*12370*/  SHFL.BFLY P2, R196, R207, R198, R200 ;  /* 0x0c0000c6cfc47389 */ /* 0x00006400000400c8 */
[----:B01----:R-:W-:Y:S01]  /*12380*/  ENDCOLLECTIVE ;  /* 0x000000000000791b */ /* 0x003fe20003800000 */
.L_x_22559:
[----:B------:R-:W-:Y:S01]  /*12390*/  HFMA2.MMA R198, -RZ, RZ, 0, 9.5367431640625e-07 ;  /* 0x00000010ffc67435 */ /* 0x000fe200000001ff */
[----:B------:R-:W-:-:S05]  /*123a0*/  MOV R157, R196 ;  /* 0x000000c4009d7202 */ /* 0x000fca0000000f00 */
[----:B------:R-:W-:-:S04]  /*123b0*/  FADD.FTZ R192, R168, R157 ;  /* 0x0000009da8c07221 */ /* 0x000fc80000010000 */
[----:B------:R-:W-:-:S07]  /*123c0*/  IMAD.MOV.U32 R207, RZ, RZ, R192 ;  /* 0x000000ffffcf7224 */ /* 0x000fce00078e00c0 */
[----:B------:R-:W-:Y:S05]  /*123d0*/  WARPSYNC.COLLECTIVE R194, `(.L_x_22560) ;  /* 0x00000000c2087348 */ /* 0x000fea0003c00000 */
[----:B------:R0:W1:Y:S02]  /*123e0*/  SHFL.BFLY P2, R196, R207, R198, R200 ;  /* 0x0c0000c6cfc47389 */ /* 0x00006400000400c8 */
[----:B01----:R-:W-:Y:S01]  /*123f0*/  ENDCOLLECTIVE ;  /* 0x000000000000791b */ /* 0x003fe20003800000 */
.L_x_22560:
        /* <DEDUP_REMOVED lines=88> */
.L_x_22561:
[----:B------:R-:W-:Y:S01]  /*12980*/  HFMA2.MMA R198, -RZ, RZ, 0, 1.1920928955078125e-07 ;  /* 0x00000002ffc67435 */ /* 0x000fe200000001ff */
[----:B------:R-:W-:-:S05]  /*12990*/  MOV R158, R196 ;  /* 0x000000c4009e7202 */ /* 0x000fca0000000f00 */
[----:B------:R-:W-:-:S04]  /*129a0*/  FADD.FTZ R158, R157, R158 ;  /* 0x0000009e9d9e7221 */ /* 0x000fc80000010000 */
[----:B------:R-:W-:-:S07]  /*129b0*/  IMAD.MOV.U32 R207, RZ, RZ, R158 ;  /* 0x000000ffffcf7224 */ /* 0x000fce00078e009e */
[----:B------:R-:W-:Y:S05]  /*129c0*/  WARPSYNC.COLLECTIVE R194, `(.L_x_22562) ;  /* 0x00000000c2087348 */ /* 0x000fea0003c00000 */
[----:B------:R0:W1:Y:S02]  /*129d0*/  SHFL.BFLY P2, R196, R207, R198, R200 ;  /* 0x0c0000c6cfc47389 */ /* 0x00006400000400c8 */
[----:B01----:R-:W-:Y:S01]  /*129e0*/  ENDCOLLECTIVE ;  /* 0x000000000000791b */ /* 0x003fe20003800000 */
.L_x_22562:
[----:B------:R-:W-:Y:S01]  /*129f0*/  HFMA2.MMA R198, -RZ, RZ, 0, 2.384185791015625e-07 ;  /* 0x00000004ffc67435 */ /* 0x000fe200000001ff */
[----:B------:R-:W-:-:S05]  /*12a00*/  MOV R159, R196 ;  /* 0x000000c4009f7202 */ /* 0x000fca0000000f00 */
[----:B------:R-:W-:-:S04]  /*12a10*/  FADD.FTZ R159, R158, R159 ;  /* 0x0000009f9e9f7221 */ /* 0x000fc80000010000 */
[----:B------:R-:W-:-:S07]  /*12a20*/  IMAD.MOV.U32 R207, RZ, RZ, R159 ;  /* 0x000000ffffcf7224 */ /* 0x000fce00078e009f */
[----:B------:R-:W-:Y:S05]  /*12a30*/  WARPSYNC.COLLECTIVE R194, `(.L_x_22563) ;  /* 0x00000000c2087348 */ /* 0x000fea0003c00000 */
[----:B------:R0:W1:Y:S02]  /*12a40*/  SHFL.BFLY P2, R196, R207, R198, R200 ;  /* 0x0c0000c6cfc47389 */ /* 0x00006400000400c8 */
[----:B01----:R-:W-:Y:S01]  /*12a50*/  ENDCOLLECTIVE ;  /* 0x000000000000791b */ /* 0x003fe20003800000 */
.L_x_22563:
[----:B------:R-:W-:Y:S01]  /*12a60*/  HFMA2.MMA R198, -RZ, RZ, 0, 4.76837158203125e-07 ;  /* 0x00000008ffc67435 */ /* 0x000fe200000001ff */
[----:B------:R-:W-:-:S05]  /*12a70*/  MOV R168, R196 ;  /* 0x000000c400a87202 */ /* 0x000fca0000000f00 */
[----:B------:R-:W-:-:S04]  /*12a80*/  FADD.FTZ R168, R159, R168 ;  /* 0x000000a89fa87221 */ /* 0x000fc80000010000 */
[----:B------:R-:W-:-:S07]  /*12a90*/  IMAD.MOV.U32 R207, RZ, RZ, R168 ;  /* 0x000000ffffcf7224 */ /* 0x000fce00078e00a8 */
[----:B------:R-:W-:Y:S05]  /*12aa0*/  WARPSYNC.COLLECTIVE R194, `(.L_x_22564) ;  /* 0x00000000c2087348 */ /* 0x000fea0003c00000 */
[----:B------:R0:W1:Y:S02]  /*12ab0*/  SHFL.BFLY P2, R196, R207, R198, R200 ;  /* 0x0c0000c6cfc47389 */ /* 0x00006400000400c8 */
[----:B01----:R-:W-:Y:S01]  /*12ac0*/  ENDCOLLECTIVE ;  /* 0x000000000000791b */ /* 0x003fe20003800000 */
.L_x_22564:
[----:B------:R-:W-:Y:S01]  /*12ad0*/  HFMA2.MMA R198, -RZ, RZ, 0, 9.5367431640625e-07 ;  /* 0x00000010ffc67435 */ /* 0x000fe200000001ff */
[----:B------:R-:W-:-:S05]  /*12ae0*/  MOV R195, R196 ;  /* 0x000000c400c37202 */ /* 0x000fca0000000f00 */
[----:B------:R-:W-:-:S04]  /*12af0*/  FADD.FTZ R195, R168, R195 ;  /* 0x000000c3a8c37221 */ /* 0x000fc80000010000 */
[----:B------:R-:W-:-:S07]  /*12b00*/  IMAD.MOV.U32 R207, RZ, RZ, R195 ;  /* 0x000000ffffcf7224 */ /* 0x000fce00078e00c3 */
[----:B------:R-:W-:Y:S05]  /*12b10*/  WARPSYNC.COLLECTIVE R194, `(.L_x_22565) ;  /* 0x00000000c2087348 */ /* 0x000fea0003c00000 */
[----:B------:R0:W1:Y:S02]  /*12b20*/  SHFL.BFLY P2, R196, R207, R198, R200 ;  /* 0x0c0000c6cfc47389 */ /* 0x00006400000400c8 */
[----:B01----:R-:W-:Y:S01]  /*12b30*/  ENDCOLLECTIVE ;  /* 0x000000000000791b */ /* 0x003fe20003800000 */
.L_x_22565:
[----:B------:R-:W-:Y:S01]  /*12b40*/  MOV R190, R196 ;  /* 0x000000c400be7202 */ /* 0x000fe20000000f00 */
[----:B------:R-:W-:Y:S06]  /*12b50*/  BRA `(.L_x_22566) ;  /* 0xffffffe400d87947 */ /* 0x000fec000383ffff */
.L_x_22567:
        /* <DEDUP_REMOVED lines=10> */
.L_x_37255:


//--------------------- .text._ZN10layer_norm13ln_fwd_kernelINS_13Kernel_traitsI6__halfS2_fS2_fjLj5120ELj1ELj1ELj4ELj16ENS_18Kernel_traits_baseILj5120ES2_S2_fS2_fjLj128EEEEELb0ELb0ELb0ELb0EEEvNS_9FwdParamsE --------------------------
	.section	.text._ZN10layer_norm13ln_fwd_kernelINS_13Kernel_traitsI6__halfS2_fS2_fjLj5120ELj1ELj1ELj4ELj16ENS_18Kernel_traits_baseILj5120ES2_S2_fS2_fjLj128EEEEELb0ELb0ELb0ELb0EEEvNS_9FwdParamsE,"ax",@progbits
	.align	128
        .global         _ZN10layer_norm13ln_fwd_kernelINS_13Kernel_traitsI6__halfS2_fS2_fjLj5120ELj1ELj1ELj4ELj16ENS_18Kernel_traits_baseILj5120ES2_S2_fS2_fjLj128EEEEELb0ELb0ELb0ELb0EEEvNS_9FwdParamsE
        .type           _ZN10layer_norm13ln_fwd_kernelINS_13Kernel_traitsI6__halfS2_fS2_fjLj5120ELj1ELj1ELj4ELj16ENS_18Kernel_traits_baseILj5120ES2_S2_fS2_fjLj128EEEEELb0ELb0ELb0ELb0EEEvNS_9FwdParamsE,@function
        .size           _ZN10layer_norm13ln_fwd_kernelINS_13Kernel_traitsI6__halfS2_fS2_fjLj5120ELj1ELj1ELj4ELj16ENS_18Kernel_traits_baseILj5120ES2_S2_fS2_fjLj128EEEEELb0ELb0ELb0ELb0EEEvNS_9FwdParamsE,(.L_x_37256 - _ZN10layer_norm13ln_fwd_kernelINS_13Kernel_traitsI6__halfS2_fS2_fjLj5120ELj1ELj1ELj4ELj16ENS_18Kernel_traits_baseILj5120ES2_S2_fS2_fjLj128EEEEELb0ELb0ELb0ELb0EEEvNS_9FwdParamsE)
        .other          _ZN10layer_norm13ln_fwd_kernelINS_13Kernel_traitsI6__halfS2_fS2_fjLj5120ELj1ELj1ELj4ELj16ENS_18Kernel_traits_baseILj5120ES2_S2_fS2_fjLj128EEEEELb0ELb0ELb0ELb0EEEvNS_9FwdParamsE,@"STO_CUDA_ENTRY STV_DEFAULT"
_ZN10layer_norm13ln_fwd_kernelINS_13Kernel_traitsI6__halfS2_fS2_fjLj5120ELj1ELj1ELj4ELj16ENS_18Kernel_traits_baseILj5120ES2_S2_fS2_fjLj128EEEEELb0ELb0ELb0ELb0EEEvNS_9FwdParamsE:
.text._ZN10layer_norm13ln_fwd_kernelINS_13Kernel_traitsI6__halfS2_fS2_fjLj5120ELj1ELj1ELj4ELj16ENS_18Kernel_traits_baseILj5120ES2_S2_fS2_fjLj128EEEEELb0ELb0ELb0ELb0EEEvNS_9FwdParamsE:
        /* <DEDUP_REMOVED lines=32> */
.L_x_22569:
[----:B------:R-:W-:Y:S05]  /*0200*/  BSYNC B0 ;  /* 0x0000000000007941 */ /* 0x000fea0003800000 */
.L_x_22568:
        /* <DEDUP_REMOVED lines=11> */
[----:B------:R-:W-:Y:S02]  /*02c0*/  IADD3 R15, R15, 0x80, RZ ;  /* 0x000000800f0f7810 */ /* 0x000fe40007ffe0ff */
[----:B------:R-:W-:Y:S02]  /*02d0*/  @!P0 CS2R R52, SRZ ;  /* 0x0000000000348805 */ /* 0x000fe4000001ff00 */
[----:B0-----:R-:W-:-:S07]  /*02e0*/  @!P0 CS2R R54, SRZ ;  /* 0x0000000000368805 */ /* 0x001fce000001ff00 */
.L_x_22571:
[----:B------:R-:W-:Y:S05]  /*02f0*/  BSYNC B0 ;  /* 0x0000000000007941 */ /* 0x000fea0003800000 */
.L_x_22570:
        /* <DEDUP_REMOVED lines=14> */
.L_x_22573:
[----:B------:R-:W-:Y:S05]  /*03e0*/  BSYNC B0 ;  /* 0x0000000000007941 */ /* 0x000fea0003800000 */
.L_x_22572:
        /* <DEDUP_REMOVED lines=14> */
.L_x_22575:
[----:B------:R-:W-:Y:S05]  /*04d0*/  BSYNC B0 ;  /* 0x0000000000007941 */ /* 0x000fea0003800000 */
.L_x_22574:
        /* <DEDUP_REMOVED lines=13> */
.L_x_22577:
[----:B------:R-:W-:Y:S05]  /*05b0*/  BSYNC B0 ;  /* 0x0000000000007941 */ /* 0x000fea0003800000 */
.L_x_22576:
[----:B------:R-:W0:Y:S02]  /*05c0*/  S2UR UR6, SR_CTAID.X ;  /* 0x00000000000679c3 */ /* 0x000e240000002500 */
[----:B0-----:R-:W-:Y:S01]  /*05d0*/  LEA.HI R137, R87, UR6, RZ, 0x19 ;  /* 0x0000000657897c11 */ /* 0x001fe2000f8fc8ff */
[----:B------:R-:W-:-:S03]  /*05e0*/  ULDC UR6, c[0x0][0x214] ;  /* 0x0000850000067ab9 */ /* 0x000fc60000000800 */
[----:B------:R-:W-:-:S13]  /*05f0*/  ISETP.GE.AND P0, PT, R137, UR6, PT ;  /* 0x0000000689007c0c */ /* 0x000fda000bf06270 */
[----:B------:R-:W-:Y:S05]  /*0600*/  @P0 EXIT ;  /* 0x000000000000094d */ /* 0x000fea0003800000 */
[----:B------:R-:W-:Y:S01]  /*0610*/  SHF.R.S32.HI R56, RZ, 0x3, R56 ;  /* 0x00000003ff387819 */ /* 0x000fe20000011438 */
[--C-:B-----5:R-:W-:Y:S01]  /*0620*/  HADD2.F32 R95, -RZ, R28.reuse.H0_H0 ;  /* 0x2000001cff5f7230 */ /* 0x120fe20000004100 */
[----:B------:R-:W-:Y:S01]  /*0630*/  ULDC.64 UR6, c[0x0][0x270] ;  /* 0x00009c0000067ab9 */ /* 0x000fe20000000a00 */
[----:B------:R-:W-:Y:S01]  /*0640*/  HADD2.F32 R96, -RZ, R28.H1_H1 ;  /* 0x3000001cff607230 */ /* 0x000fe20000004100 */
[----:B------:R-:W-:Y:S01]  /*0650*/  LOP3.LUT R28, R56, 0x7f, RZ, 0xc0, !PT ;  /* 0x0000007f381c7812 */ /* 0x000fe200078ec0ff */
[--C-:B------:R-:W-:Y:S01]  /*0660*/  HADD2.F32 R97, -RZ, R29.reuse.H0_H0 ;  /* 0x2000001dff617230 */ /* 0x100fe20000004100 */
[----:B------:R-:W-:Y:S01]  /*0670*/  SHF.R.U32.HI R56, RZ, 0x2, R56 ;  /* 0x00000002ff387819 */ /* 0x000fe20000011638 */
[----:B------:R-:W-:Y:S01]  /*0680*/  HADD2.F32 R98, -RZ, R29.H1_H1 ;  /* 0x3000001dff627230 */ /* 0x000fe20000004100 */
[C---:B------:R-:W-:Y:S01]  /*0690*/  LOP3.LUT R29, R87.reuse, 0x60, RZ, 0xc0, !PT ;  /* 0x00000060571d7812 */ /* 0x040fe200078ec0ff */
[--C-:B------:R-:W-:Y:S01]  /*06a0*/  HADD2.F32 R99, -RZ, R30.reuse.H0_H0 ;  /* 0x2000001eff637230 */ /* 0x100fe20000004100 */
[----:B------:R-:W-:Y:S01]  /*06b0*/  LOP3.LUT R56, R56, 0x3fffffe0, RZ, 0xc0, !PT ;  /* 0x3fffffe038387812 */ /* 0x000fe200078ec0ff */
[----:B------:R-:W-:Y:S01]  /*06c0*/  HADD2.F32 R100, -RZ, R30.H1_H1 ;  /* 0x3000001eff647230 */ /* 0x000fe20000004100 */
[----:B------:R-:W-:Y:S01]  /*06d0*/  VIADDMNMX R29, R28, -R29, RZ, !PT ;  /* 0x8000001d1c1d7246 */ /* 0x000fe200078001ff */
[--C-:B------:R-:W-:Y:S01]  /*06e0*/  HADD2.F32 R101, -RZ, R31.reuse.H0_H0 ;  /* 0x2000001fff657230 */ /* 0x100fe20000004100 */
[----:B------:R-:W-:Y:S01]  /*06f0*/  SHF.L.U32 R30, R87, 0x5, RZ ;  /* 0x00000005571e7819 */ /* 0x000fe200000006ff */
[----:B------:R-:W-:Y:S01]  /*0700*/  HADD2.F32 R103, -RZ, R31.H1_H1 ;  /* 0x3000001fff677230 */ /* 0x000fe20000004100 */
[----:B------:R-:W-:Y:S01]  /*0710*/  VIMNMX R29, R29, 0x20, PT ;  /* 0x000000201d1d7848 */ /* 0x000fe20003fe0100 */
[--C-:B------:R-:W-:Y:S01]  /*0720*/  HADD2.F32 R84, -RZ, R24.reuse.H0_H0 ;  /* 0x20000018ff547230 */ /* 0x100fe20000004100 */
[----:B------:R-:W-:Y:S01]  /*0730*/  LOP3.LUT R31, R30, 0x3e0, RZ, 0xc0, !PT ;  /* 0x000003e01e1f7812 */ /* 0x000fe200078ec0ff */
[----:B------:R-:W-:Y:S01]  /*0740*/  HADD2.F32 R85, -RZ, R24.H1_H1 ;  /* 0x30000018ff557230 */ /* 0x000fe20000004100 */
[----:B------:R-:W-:Y:S01]  /*0750*/  IADD3 R29, R29, R56, RZ ;  /* 0x000000381d1d7210 */ /* 0x000fe20007ffe0ff */
[--C-:B------:R-:W-:Y:S01]  /*0760*/  HADD2.F32 R82, -RZ, R25.reuse.H0_H0 ;  /* 0x20000019ff527230 */ /* 0x100fe20000004100 */
[----:B------:R-:W-:Y:S01]  /*0770*/  VIADDMNMX R31, R28, -R31, RZ, !PT ;  /* 0x8000001f1c1f7246 */ /* 0x000fe200078001ff */
[----:B------:R-:W-:Y:S01]  /*0780*/  HADD2.F32 R83, -RZ, R25.H1_H1 ;  /* 0x30000019ff537230 */ /* 0x000fe20000004100 */
[----:B------:R-:W-:Y:S01]  /*0790*/  SHF.L.U32 R29, R29, 0x3, RZ ;  /* 0x000000031d1d7819 */ /* 0x000fe200000006ff */
[--C-:B------:R-:W-:Y:S01]  /*07a0*/  HADD2.F32 R80, -RZ, R26.reuse.H0_H0 ;  /* 0x2000001aff507230 */ /* 0x100fe20000004100 */
[----:B------:R-:W-:Y:S01]  /*07b0*/  VIMNMX R31, R31, 0x20, PT ;  /* 0x000000201f1f7848 */ /* 0x000fe20003fe0100 */
[----:B------:R-:W-:Y:S01]  /*07c0*/  HADD2.F32 R81, -RZ, R26.H1_H1 ;  /* 0x3000001aff517230 */ /* 0x000fe20000004100 */
[----:B------:R-:W-:Y:S01]  /*07d0*/  I2FP.F32.U32 R29, R29 ;  /* 0x0000001d001d7245 */ /* 0x000fe20000201000 */
[--C-:B------:R-:W-:Y:S01]  /*07e0*/  HADD2.F32 R12, -RZ, R10.reuse.H0_H0 ;  /* 0x2000000aff0c7230 */ /* 0x100fe20000004100 */
[----:B------:R-:W-:Y:S01]  /*07f0*/  ISETP.NE.U32.AND P3, PT, RZ, UR6, PT ;  /* 0x00000006ff007c0c */ /* 0x000fe2000bf65070 */
[----:B------:R-:W-:Y:S01]  /*0800*/  ULDC.U8 UR6, c[0x0][0x2a0] ;  /* 0x0000a80000067ab9 */ /* 0x000fe20000000000 */
[----:B------:R0:W1:Y:S01]  /*0810*/  MUFU.RCP R136, R29 ;  /* 0x0000001d00887308 */ /* 0x0000620000001000 */
[----:B------:R-:W-:Y:S01]  /*0820*/  IADD3 R31, R56, R31, RZ ;  /* 0x0000001f381f7210 */ /* 0x000fe20007ffe0ff */
[----:B------:R-:W-:Y:S01]  /*0830*/  HADD2.F32 R13, -RZ, R10.H1_H1 ;  /* 0x3000000aff0d7230 */ /* 0x000fe20000004100 */
[----:B------:R-:W-:Y:S01]  /*0840*/  ISETP.NE.AND P0, PT, RZ, UR6, PT ;  /* 0x00000006ff007c0c */ /* 0x000fe2000bf05270 */
[----:B------:R-:W-:Y:S01]  /*0850*/  HFMA2.MMA R78, -RZ, RZ, 0, 5.9604644775390625e-08 ;  /* 0x00000001ff4e7435 */ /* 0x000fe200000001ff */
[----:B------:R-:W-:Y:S01]  /*0860*/  HADD2.F32 R26, -RZ, R27.H0_H0 ;  /* 0x2000001bff1a7230 */ /* 0x000fe20000004100 */
[----:B------:R-:W-:Y:S01]  /*0870*/  SHF.L.U32 R134, R31, 0x3, RZ ;  /* 0x000000031f867819 */ /* 0x000fe200000006ff */
[--C-:B------:R-:W-:Y:S01]  /*0880*/  HADD2.F32 R25, -RZ, R4.reuse.H0_H0 ;  /* 0x20000004ff197230 */ /* 0x100fe20000004100 */
[----:B------:R-:W-:Y:S01]  /*0890*/  P2R R138, PR, RZ, 0x1 ;  /* 0x00000001ff8a7803 */ /* 0x000fe20000000000 */
        /* <DEDUP_REMOVED lines=17> */
[----:B------:R-:W-:Y:S02]  /*09b0*/  HADD2.F32 R10, -RZ, R11.H0_H0 ;  /* 0x2000000bff0a7230 */ /* 0x000fe40000004100 */
        /* <DEDUP_REMOVED lines=49> */
[----:B01----:R-:W-:-:S07]  /*0cd0*/  HADD2.F32 R135, -RZ, R47.H1_H1 ;  /* 0x3000002fff877230 */ /* 0x003fce0000004100 */
.L_x_22599:
        /* <DEDUP_REMOVED lines=26> */
[----:B------:R-:W-:Y:S01]  /*0e80*/  IADD3 R141, R139, 0x80, RZ ;  /* 0x000000808b8d7810 */ /* 0x000fe20007ffe0ff */
        /* <DEDUP_REMOVED lines=8> */
[-C--:B------:R-:W-:Y:S01]  /*0f10*/  FMUL.FTZ R36, R42, R79.reuse ;  /* 0x0000004f2a247220 */ /* 0x080fe20000410000 */
[-C--:B------:R-:W-:Y:S01]  /*0f20*/  FMUL.FTZ R37, R140, R79.reuse ;  /* 0x0000004f8c257220 */ /* 0x080fe20000410000 */
[-C--:B------:R-:W-:Y:S01]  /*0f30*/  FMUL.FTZ R38, R142, R79.reuse ;  /* 0x0000004f8e267220 */ /* 0x080fe20000410000 */
[-C--:B------:R-:W-:Y:S01]  /*0f40*/  FMUL.FTZ R39, R144, R79.reuse ;  /* 0x0000004f90277220 */ /* 0x080fe20000410000 */
[-C--:B0-----:R-:W-:Y:S01]  /*0f50*/  FMUL.FTZ R40, R146, R79.reuse ;  /* 0x0000004f92287220 */ /* 0x081fe20000410000 */
        /* <DEDUP_REMOVED lines=13> */
.L_x_22579:
[----:B------:R-:W-:Y:S05]  /*1030*/  BSYNC B0 ;  /* 0x0000000000007941 */ /* 0x000fea0003800000 */
.L_x_22578:
        /* <DEDUP_REMOVED lines=43> */
.L_x_22581:
[----:B------:R-:W-:Y:S05]  /*12f0*/  BSYNC B0 ;  /* 0x0000000000007941 */ /* 0x000fea0003800000 */
.L_x_22580:
        /* <DEDUP_REMOVED lines=43> */
.L_x_22583:
[----:B------:R-:W-:Y:S05]  /*15b0*/  BSYNC B0 ;  /* 0x0000000000007941 */ /* 0x000fea0003800000 */
.L_x_22582:
        /* <DEDUP_REMOVED lines=43> */
.L_x_22585:
[----:B------:R-:W-:Y:S05]  /*1870*/  BSYNC B0 ;  /* 0x0000000000007941 */ /* 0x000fea0003800000 */
.L_x_22584:
        /* <DEDUP_REMOVED lines=15> */
[----:B------:R-:W-:Y:S01]  /*1970*/  ISETP.NE.AND.EX P0, PT, RZ, UR7, PT, P0 ;  /* 0x00000007ff007c0c */ /* 0x000fe2000bf05300 */
[--C-:B---3--:R-:W-:Y:S02]  /*1980*/  HADD2.F32 R74, -RZ, R68.reuse.H0_H0 ;  /* 0x20000044ff4a7230 */ /* 0x108fe40000004100 */
[----:B------:R-:W-:Y:S02]  /*1990*/  HADD2.F32 R140, -RZ, R68.H1_H1 ;  /* 0x30000044ff8c7230 */ /* 0x000fe40000004100 */
[--C-:B------:R-:W-:Y:S02]  /*19a0*/  HADD2.F32 R142, -RZ, R69.reuse.H0_H0 ;  /* 0x20000045ff8e7230 */ /* 0x100fe40000004100 */
[----:B------:R-:W-:Y:S02]  /*19b0*/  HADD2.F32 R144, -RZ, R69.H1_H1 ;  /* 0x30000045ff907230 */ /* 0x000fe40000004100 */
[--C-:B------:R-:W-:Y:S02]  /*19c0*/  HADD2.F32 R146, -RZ, R70.reuse.H0_H0 ;  /* 0x20000046ff927230 */ /* 0x100fe40000004100 */
[----:B------:R-:W-:-:S02]  /*19d0*/  HADD2.F32 R148, -RZ, R70.H1_H1 ;  /* 0x30000046ff947230 */ /* 0x000fc40000004100 */
        /* <DEDUP_REMOVED lines=20> */
.L_x_22587:
[----:B------:R-:W-:Y:S05]  /*1b20*/  BSYNC B0 ;  /* 0x0000000000007941 */ /* 0x000fea0003800000 */
.L_x_22586:
        /* <DEDUP_REMOVED lines=155> */
.L_x_22610:
        /* <DEDUP_REMOVED lines=106> */
.L_x_22590:
[----:B------:R-:W-:Y:S05]  /*2b80*/  BSYNC B0 ;  /* 0x0000000000007941 */ /* 0x000fea0003800000 */
.L_x_22589:
        /* <DEDUP_REMOVED lines=35> */
.L_x_22592:
[----:B------:R-:W-:Y:S05]  /*2dc0*/  BSYNC B0 ;  /* 0x0000000000007941 */ /* 0x000fea0003800000 */
.L_x_22591:
        /* <DEDUP_REMOVED lines=35> */
.L_x_22594:
[----:B------:R-:W-:Y:S05]  /*3000*/  BSYNC B0 ;  /* 0x0000000000007941 */ /* 0x000fea0003800000 */
.L_x_22593:
        /* <DEDUP_REMOVED lines=35> */
.L_x_22596:
[----:B------:R-:W-:Y:S05]  /*3240*/  BSYNC B0 ;  /* 0x0000000000007941 */ /* 0x000fea0003800000 */
.L_x_22595:
        /* <DEDUP_REMOVED lines=34> */
.L_x_22598:
[----:B------:R-:W-:Y:S05]  /*3470*/  BSYNC B0 ;  /* 0x0000000000007941 */ /* 0x000fea0003800000 */
.L_x_22597:
[----:B------:R-:W-:Y:S02]  /*3480*/  ISETP.NE.AND P0, PT, R142, RZ, PT ;  /* 0x000000ff8e00720c */ /* 0x000fe40003f05270 */
[----:B------:R-:W-:Y:S02]  /*3490*/  IADD3 R137, R137, UR12, RZ ;  /* 0x0000000c89897c10 */ /* 0x000fe4000fffe0ff */
[----:B01234-:R-:W-:Y:S02]  /*34a0*/  SEL R78, RZ, 0x1, P0 ;  /* 0x00000001ff4e7807 */ /* 0x01ffe40000000000 */
[----:B------:R-:W-:-:S13]  /*34b0*/  ISETP.GE.AND P0, PT, R137, UR13, PT ;  /* 0x0000000d89007c0c */ /* 0x000fda000bf06270 */
[----:B------:R-:W-:Y:S05]  /*34c0*/  @!P0 BRA `(.L_x_22599) ;  /* 0xffffffd800048947 */ /* 0x000fea000383ffff */
[----:B------:R-:W-:Y:S05]  /*34d0*/  EXIT ;  /* 0x000000000000794d */ /* 0x000fea0003800000 */
.L_x_22588:
[----:B------:R-:W-:Y:S01]  /*34e0*/  HFMA2.MMA R149, -RZ, RZ, 0, 5.9604644775390625e-08 ;  /* 0x00000001ff957435 */ /* 0x000fe200000001ff */
[----:B------:R-:W-:Y:S02]  /*34f0*/  MOV R148, R77 ;  /* 0x0000004d00947202 */ /* 0x000fe40000000f00 */
[----:B------:R-:W-:Y:S02]  /*3500*/  MOV R150, 0x1f ;  /* 0x0000001f00967802 */ /* 0x000fe40000000f00 */
[----:B------:R-:W-:-:S07]  /*3510*/  MOV R147, 0xffffffff ;  /* 0xffffffff00937802 */ /* 0x000fce0000000f00 */
[----:B------:R-:W-:Y:S05]  /*3520*/  WARPSYNC.COLLECTIVE R147, `(.L_x_22600) ;  /* 0x0000000093087348 */ /* 0x000fea0003c00000 */
[----:B------:R0:W1:Y:S02]  /*3530*/  SHFL.BFLY P6, R145, R148, R149, R150 ;  /* 0x0c00009594917389 */ /* 0x00006400000c0096 */
[----:B01----:R-:W-:Y:S01]  /*3540*/  ENDCOLLECTIVE ;  /* 0x000000000000791b */ /* 0x003fe20003800000 */
.L_x_22600:
[----:B------:R-:W-:Y:S01]  /*3550*/  HFMA2.MMA R149, -RZ, RZ, 0, 1.1920928955078125e-07 ;  /* 0x00000002ff957435 */ /* 0x000fe200000001ff */
[----:B------:R-:W-:-:S05]  /*3560*/  MOV R76, R145 ;  /* 0x00000091004c7202 */ /* 0x000fca0000000f00 */
[----:B------:R-:W-:-:S05]  /*3570*/  FADD.FTZ R78, R77, R76 ;  /* 0x0000004c4d4e7221 */ /* 0x000fca0000010000 */
[----:B------:R-:W-:-:S07]  /*3580*/  MOV R148, R78 ;  /* 0x0000004e00947202 */ /* 0x000fce0000000f00 */
[----:B------:R-:W-:Y:S05]  /*3590*/  WARPSYNC.COLLECTIVE R147, `(.L_x_22601) ;  /* 0x0000000093087348 */ /* 0x000fea0003c00000 */
[----:B------:R0:W1:Y:S02]  /*35a0*/  SHFL.BFLY P6, R145, R148, R149, R150 ;  /* 0x0c00009594917389 */ /* 0x00006400000c0096 */
[----:B01----:R-:W-:Y:S01]  /*35b0*/  ENDCOLLECTIVE ;  /* 0x000000000000791b */ /* 0x003fe20003800000 */
.L_x_22601:
[----:B------:R-:W-:Y:S01]  /*35c0*/  HFMA2.MMA R149, -RZ, RZ, 0, 2.384185791015625e-07 ;  /* 0x00000004ff957435 */ /* 0x000fe200000001ff */
[----:B------:R-:W-:-:S05]  /*35d0*/  MOV R141, R145 ;  /* 0x00000091008d7202 */ /* 0x000fca0000000f00 */
[----:B------:R-:W-:-:S05]  /*35e0*/  FADD.FTZ R141, R78, R141 ;  /* 0x0000008d4e8d7221 */ /* 0x000fca0000010000 */
[----:B------:R-:W-:-:S07]  /*35f0*/  MOV R148, R141 ;  /* 0x0000008d00947202 */ /* 0x000fce0000000f00 */
[----:B------:R-:W-:Y:S05]  /*3600*/  WARPSYNC.COLLECTIVE R147, `(.L_x_22602) ;  /* 0x0000000093087348 */ /* 0x000fea0003c00000 */
[----:B------:R0:W1:Y:S02]  /*3610*/  SHFL.BFLY P6, R145, R148, R149, R150 ;  /* 0x0c00009594917389 */ /* 0x00006400000c0096 */
[----:B01----:R-:W-:Y:S01]  /*3620*/  ENDCOLLECTIVE ;  /* 0x000000000000791b */ /* 0x003fe20003800000 */
.L_x_22602:
[----:B------:R-:W-:Y:S01]  /*3630*/  HFMA2.MMA R149, -RZ, RZ, 0, 4.76837158203125e-07 ;  /* 0x00000008ff957435 */ /* 0x000fe200000001ff */
[----:B------:R-:W-:-:S05]  /*3640*/  MOV R76, R145 ;  /* 0x00000091004c7202 */ /* 0x000fca0000000f00 */
[----:B------:R-:W-:-:S05]  /*3650*/  FADD.FTZ R143, R141, R76 ;  /* 0x0000004c8d8f7221 */ /* 0x000fca0000010000 */
[----:B------:R-:W-:-:S07]  /*3660*/  MOV R148, R143 ;  /* 0x0000008f00947202 */ /* 0x000fce0000000f00 */
[----:B------:R-:W-:Y:S05]  /*3670*/  WARPSYNC.COLLECTIVE R147, `(.L_x_22603) ;  /* 0x0000000093087348 */ /* 0x000fea0003c00000 */
[----:B------:R0:W1:Y:S02]  /*3680*/  SHFL.BFLY P6, R145, R148, R149, R150 ;  /* 0x0c00009594917389 */ /* 0x00006400000c0096 */
[----:B01----:R-:W-:Y:S01]  /*3690*/  ENDCOLLECTIVE ;  /* 0x000000000000791b */ /* 0x003fe20003800000 */
.L_x_22603:
[----:B------:R-:W-:Y:S01]  /*36a0*/  HFMA2.MMA R149, -RZ, RZ, 0, 9.5367431640625e-07 ;  /* 0x00000010ff957435 */ /* 0x000fe200000001ff */
[----:B------:R-:W-:-:S05]  /*36b0*/  MOV R76, R145 ;  /* 0x00000091004c7202 */ /* 0x000fca0000000f00 */
[----:B------:R-:W-:-:S05]  /*36c0*/  FADD.FTZ R144, R143, R76 ;  /* 0x0000004c8f907221 */ /* 0x000fca0000010000 */
[----:B------:R-:W-:-:S07]  /*36d0*/  MOV R148, R144 ;  /* 0x0000009000947202 */ /* 0x000fce0000000f00 */
[----:B------:R-:W-:Y:S05]  /*36e0*/  WARPSYNC.COLLECTIVE R147, `(.L_x_22604) ;  /* 0x0000000093087348 */ /* 0x000fea0003c00000 */
[----:B------:R0:W1:Y:S02]  /*36f0*/  SHFL.BFLY P6, R145, R148, R149, R150 ;  /* 0x0c00009594917389 */ /* 0x00006400000c0096 */
[----:B01----:R-:W-:Y:S01]  /*3700*/  ENDCOLLECTIVE ;  /* 0x000000000000791b */ /* 0x003fe20003800000 */
.L_x_22604:
        /* <DEDUP_REMOVED lines=88> */
.L_x_22605:
[----:B------:R-:W-:Y:S01]  /*3c90*/  HFMA2.MMA R149, -RZ, RZ, 0, 1.1920928955078125e-07 ;  /* 0x00000002ff957435 */ /* 0x000fe200000001ff */
[----:B------:R-:W-:-:S05]  /*3ca0*/  MOV R78, R145 ;  /* 0x00000091004e7202 */ /* 0x000fca0000000f00 */
[----:B------:R-:W-:-:S05]  /*3cb0*/  FADD.FTZ R78, R77, R78 ;  /* 0x0000004e4d4e7221 */ /* 0x000fca0000010000 */
[----:B------:R-:W-:-:S07]  /*3cc0*/  MOV R148, R78 ;  /* 0x0000004e00947202 */ /* 0x000fce0000000f00 */
[----:B------:R-:W-:Y:S05]  /*3cd0*/  WARPSYNC.COLLECTIVE R147, `(.L_x_22606) ;  /* 0x0000000093087348 */ /* 0x000fea0003c00000 */
[----:B------:R0:W1:Y:S02]  /*3ce0*/  SHFL.BFLY P6, R145, R148, R149, R150 ;  /* 0x0c00009594917389 */ /* 0x00006400000c0096 */
[----:B01----:R-:W-:Y:S01]  /*3cf0*/  ENDCOLLECTIVE ;  /* 0x000000000000791b */ /* 0x003fe20003800000 */
.L_x_22606:
[----:B------:R-:W-:Y:S01]  /*3d00*/  HFMA2.MMA R149, -RZ, RZ, 0, 2.384185791015625e-07 ;  /* 0x00000004ff957435 */ /* 0x000fe200000001ff */
[----:B------:R-:W-:-:S05]  /*3d10*/  MOV R141, R145 ;  /* 0x00000091008d7202 */ /* 0x000fca0000000f00 */
[----:B------:R-:W-:-:S05]  /*3d20*/  FADD.FTZ R141, R78, R141 ;  /* 0x0000008d4e8d7221 */ /* 0x000fca0000010000 */
[----:B------:R-:W-:-:S07]  /*3d30*/  MOV R148, R141 ;  /* 0x0000008d00947202 */ /* 0x000fce0000000f00 */
[----:B------:R-:W-:Y:S05]  /*3d40*/  WARPSYNC.COLLECTIVE R147, `(.L_x_22607) ;  /* 0x0000000093087348 */ /* 0x000fea0003c00000 */
[----:B------:R0:W1:Y:S02]  /*3d50*/  SHFL.BFLY P6, R145, R148, R149, R150 ;  /* 0x0c00009594917389 */ /* 0x00006400000c0096 */
[----:B01----:R-:W-:Y:S01]  /*3d60*/  ENDCOLLECTIVE ;  /* 0x000000000000791b */ /* 0x003fe20003800000 */
.L_x_22607:
[----:B------:R-:W-:Y:S01]  /*3d70*/  HFMA2.MMA R149, -RZ, RZ, 0, 4.76837158203125e-07 ;  /* 0x00000008ff957435 */ /* 0x000fe200000001ff */
[----:B------:R-:W-:-:S05]  /*3d80*/  MOV R144, R145 ;  /* 0x0000009100907202 */ /* 0x000fca0000000f00 */
[----:B------:R-:W-:-:S05]  /*3d90*/  FADD.FTZ R144, R141, R144 ;  /* 0x000000908d907221 */ /* 0x000fca0000010000 */
[----:B------:R-:W-:-:S07]  /*3da0*/  MOV R148, R144 ;  /* 0x0000009000947202 */ /* 0x000fce0000000f00 */
[----:B------:R-:W-:Y:S05]  /*3db0*/  WARPSYNC.COLLECTIVE R147, `(.L_x_22608) ;  /* 0x0000000093087348 */ /* 0x000fea0003c00000 */
[----:B------:R0:W1:Y:S02]  /*3dc0*/  SHFL.BFLY P6, R145, R148, R149, R150 ;  /* 0x0c00009594917389 */ /* 0x00006400000c0096 */
[----:B01----:R-:W-:Y:S01]  /*3dd0*/  ENDCOLLECTIVE ;  /* 0x000000000000791b */ /* 0x003fe20003800000 */
.L_x_22608:
[----:B------:R-:W-:Y:S01]  /*3de0*/  HFMA2.MMA R149, -RZ, RZ, 0, 9.5367431640625e-07 ;  /* 0x00000010ff957435 */ /* 0x000fe200000001ff */
[----:B------:R-:W-:-:S05]  /*3df0*/  MOV R143, R145 ;  /* 0x00000091008f7202 */ /* 0x000fca0000000f00 */
[----:B------:R-:W-:-:S05]  /*3e00*/  FADD.FTZ R143, R144, R143 ;  /* 0x0000008f908f7221 */ /* 0x000fca0000010000 */
[----:B------:R-:W-:-:S07]  /*3e10*/  MOV R148, R143 ;  /* 0x0000008f00947202 */ /* 0x000fce0000000f00 */
[----:B------:R-:W-:Y:S05]  /*3e20*/  WARPSYNC.COLLECTIVE R147, `(.L_x_22609) ;  /* 0x0000000093087348 */ /* 0x000fea0003c00000 */
[----:B------:R0:W1:Y:S02]  /*3e30*/  SHFL.BFLY P6, R145, R148, R149, R150 ;  /* 0x0c00009594917389 */ /* 0x00006400000c0096 */
[----:B01----:R-:W-:Y:S01]  /*3e40*/  ENDCOLLECTIVE ;  /* 0x000000000000791b */ /* 0x003fe20003800000 */
.L_x_22609:
[----:B------:R-:W-:Y:S01]  /*3e50*/  MOV R146, R145 ;  /* 0x0000009100927202 */ /* 0x000fe20000000f00 */
[----:B------:R-:W-:Y:S06]  /*3e60*/  BRA `(.L_x_22610) ;  /* 0xffffffe4009c7947 */ /* 0x000fec000383ffff */
.L_x_22611:
        /* <DEDUP_REMOVED lines=9> */
.L_x_37256:


//--------------------- .text._ZN10layer_norm13ln_fwd_kernelINS_13Kernel_traitsI6__halfS2_fS2_fjLj5120ELj1ELj1ELj4ELj16ENS_18Kernel_traits_baseILj5120ES2_S2_fS2_fjLj128EEEEELb0ELb0ELb0ELb1EEEvNS_9FwdParamsE --------------------------
	.section	.text._ZN10layer_norm13ln_fwd_kernelINS_13Kernel_traitsI6__halfS2_fS2_fjLj5120ELj1ELj1ELj4ELj16ENS_18Kernel_traits_baseILj5120ES2_S2_fS2_fjLj128EEEEELb0ELb0ELb0ELb1EEEvNS_9FwdParamsE,"ax",@progbits
	.align	128
        .global         _ZN10layer_norm13ln_fwd_kernelINS_13Kernel_traitsI6__halfS2_fS2_fjLj5120ELj1ELj1ELj4ELj16ENS_18Kernel_traits_baseILj5120ES2_S2_fS2_fjLj128EEEEELb0ELb0ELb0ELb1EEEvNS_9FwdParamsE
        .type           _ZN10layer_norm13ln_fwd_kernelINS_13Kernel_traitsI6__halfS2_fS2_fjLj5120ELj1ELj1ELj4ELj16ENS_18Kernel_traits_baseILj5120ES2_S2_fS2_fjLj128EEEEELb0ELb0ELb0ELb1EEEvNS_9FwdParamsE,@function
        .size           _ZN10layer_norm13ln_fwd_kernelINS_13Kernel_traitsI6__halfS2_fS2_fjLj5120ELj1ELj1ELj4ELj16ENS_18Kernel_traits_baseILj5120ES2_S2_fS2_fjLj128EEEEELb0ELb0ELb0ELb1EEEvNS_9FwdParamsE,(.L_x_37257 - _ZN10layer_norm13ln_fwd_kernelINS_13Kernel_traitsI6__halfS2_fS2_fjLj5120ELj1ELj1ELj4ELj16ENS_18Kernel_traits_baseILj5120ES2_S2_fS2_fjLj128EEEEELb0ELb0ELb0ELb1EEEvNS_9FwdParamsE)
        .other          _ZN10layer_norm13ln_fwd_kernelINS_13Kernel_traitsI6__halfS2_fS2_fjLj5120ELj1ELj1ELj4ELj16ENS_18Kernel_traits_baseILj5120ES2_S2_fS2_fjLj128EEEEELb0ELb0ELb0ELb1EEEvNS_9FwdParamsE,@"STO_CUDA_ENTRY STV_DEFAULT"
_ZN10layer_norm13ln_fwd_kernelINS_13Kernel_traitsI6__halfS2_fS2_fjLj5120ELj1ELj1ELj4ELj16ENS_18Kernel_traits_baseILj5120ES2_S2_fS2_fjLj128EEEEELb0ELb0ELb0ELb1EEEvNS_9FwdParamsE:
.text._ZN10layer_norm13ln_fwd_kernelINS_13Kernel_traitsI6__halfS2_fS2_fjLj5120ELj1ELj1ELj4ELj16ENS_18Kernel_traits_baseILj5120ES2_S2_fS2_fjLj128EEEEELb0ELb0ELb0ELb1EEEvNS_9FwdParamsE:
        /* <DEDUP_REMOVED lines=17> */
[----:B-1----:R-:W-:Y:S01]  /*0110*/  LEA.HI R94, R2, UR6, RZ, 0x19 ;  /* 0x00000006025e7c11 */ /* 0x002fe2000f8fc8ff */
[----:B------:R-:W-:-:S02]  /*0120*/  ULDC.64 UR6, c[0x0][0x260] ;  /* 0x0000980000067ab9 */ /* 0x000fc40000000a00 */
[----:B------:R-:W-:Y:S02]  /*0130*/  IADD3 R2, P2, R0, UR6, RZ ;  /* 0x0000000600027c10 */ /* 0x000fe4000ff5e0ff */
[----:B------:R-:W-:Y:S02]  /*0140*/  ISETP.GE.AND P0, PT, R94, UR8, PT ;  /* 0x000000085e007c0c */ /* 0x000fe4000bf06270 */
[----:B------:R-:W-:-:S11]  /*0150*/  IADD3.X R3, RZ, UR7, RZ, P2, !PT ;  /* 0x00000007ff037c10 */ /* 0x000fd600097fe4ff */
[----:B0-----:R-:W-:Y:S05]  /*0160*/  @P0 EXIT ;  /* 0x000000000000094d */ /* 0x001fea0003800000 */
        /* <DEDUP_REMOVED lines=10> */
[----:B------:R-:W-:Y:S01]  /*0210*/  ULDC.64 UR6, c[0x0][0x270] ;  /* 0x00009c0000067ab9 */ /* 0x000fe20000000a00 */
[----:B------:R-:W5:Y:S01]  /*0220*/  LDG.E.128 R28, desc[UR4][R2.64] ;  /* 0x00000004021c7981 */ /* 0x000f62000c1e1d00 */
[--C-:B------:R-:W-:Y:S01]  /*0230*/  HADD2.F32 R107, -RZ, R4.reuse.H0_H0 ;  /* 0x20000004ff6b7230 */ /* 0x100fe20000004100 */
[----:B------:R-:W-:Y:S01]  /*0240*/  ISETP.NE.U32.AND P0, PT, RZ, UR6, PT ;  /* 0x00000006ff007c0c */ /* 0x000fe2000bf05070 */
[----:B------:R-:W-:Y:S01]  /*0250*/  HADD2.F32 R106, -RZ, R4.H1_H1 ;  /* 0x30000004ff6a7230 */ /* 0x000fe20000004100 */
[----:B------:R-:W5:Y:S01]  /*0260*/  LDG.E.128 R24, desc[UR4][R2.64+0x800] ;  /* 0x0008000402187981 */ /* 0x000f62000c1e1d00 */
[--C-:B------:R-:W-:Y:S01]  /*0270*/  HADD2.F32 R105, -RZ, R5.reuse.H0_H0 ;  /* 0x20000005ff697230 */ /* 0x100fe20000004100 */
[----:B------:R-:W-:Y:S01]  /*0280*/  HFMA2.MMA R78, -RZ, RZ, 0, 5.9604644775390625e-08 ;  /* 0x00000001ff4e7435 */ /* 0x000fe200000001ff */
[----:B------:R-:W-:Y:S01]  /*0290*/  HADD2.F32 R98, -RZ, R5.H1_H1 ;  /* 0x30000005ff627230 */ /* 0x000fe20000004100 */
[----:B------:R-:W5:Y:S01]  /*02a0*/  LDG.E.128 R20, desc[UR4][R2.64+0x1000] ;  /* 0x0010000402147981 */ /* 0x000f62000c1e1d00 */
[--C-:B------:R-:W-:Y:S01]  /*02b0*/  HADD2.F32 R97, -RZ, R6.reuse.H0_H0 ;  /* 0x20000006ff617230 */ /* 0x100fe20000004100 */
[----:B------:R-:W-:Y:S01]  /*02c0*/  ULDC.U8 UR6, c[0x0][0x2a0] ;  /* 0x0000a80000067ab9 */ /* 0x000fe20000000000 */
[----:B------:R-:W-:Y:S01]  /*02d0*/  HADD2.F32 R96, -RZ, R6.H1_H1 ;  /* 0x30000006ff607230 */ /* 0x000fe20000004100 */
[----:B------:R-:W5:Y:S01]  /*02e0*/  LDG.E.128 R16, desc[UR4][R2.64+0x1800] ;  /* 0x0018000402107981 */ /* 0x000f62000c1e1d00 */
[--C-:B------:R-:W-:Y:S01]  /*02f0*/  HADD2.F32 R95, -RZ, R7.reuse.H0_H0 ;  /* 0x20000007ff5f7230 */ /* 0x100fe20000004100 */
[----:B------:R-:W-:Y:S01]  /*0300*/  ULDC.64 UR8, c[0x0][0x230] ;  /* 0x00008c0000087ab9 */ /* 0x000fe20000000a00 */
[----:B------:R-:W-:Y:S01]  /*0310*/  HADD2.F32 R0, -RZ, R7.H1_H1 ;  /* 0x30000007ff007230 */ /* 0x000fe20000004100 */
[----:B------:R0:W5:Y:S01]  /*0320*/  LDG.E.128 R12, desc[UR4][R2.64+0x2000] ;  /* 0x00200004020c7981 */ /* 0x000162000c1e1d00 */
[--C-:B------:R-:W-:Y:S01]  /*0330*/  HADD2.F32 R4, -RZ, R9.reuse.H0_H0 ;  /* 0x20000009ff047230 */ /* 0x100fe20000004100 */
[----:B------:R-:W-:Y:S01]  /*0340*/  ISETP.NE.AND.EX P0, PT, RZ, UR7, PT, P0 ;  /* 0x00000007ff007c0c */ /* 0x000fe2000bf05300 */
[----:B------:R-:W-:Y:S01]  /*0350*/  HADD2.F32 R5, -RZ, R9.H1_H1 ;  /* 0x30000009ff057230 */ /* 0x000fe20000004100 */
[----:B------:R-:W-:Y:S01]  /*0360*/  ISETP.NE.AND P3, PT, RZ, UR6, PT ;  /* 0x00000006ff007c0c */ /* 0x000fe2000bf65270 */
[--C-:B------:R-:W-:Y:S01]  /*0370*/  HADD2.F32 R6, -RZ, R10.reuse.H0_H0 ;  /* 0x2000000aff067230 */ /* 0x100fe20000004100 */
[----:B------:R-:W-:Y:S01]  /*0380*/  ULDC UR6, c[0x0][0x218] ;  /* 0x0000860000067ab9 */ /* 0x000fe20000000800 */
[----:B------:R-:W-:Y:S01]  /*0390*/  HADD2.F32 R7, -RZ, R10.H1_H1 ;  /* 0x3000000aff077230 */ /* 0x000fe20000004100 */
[----:B------:R-:W-:Y:S01]  /*03a0*/  ULDC UR7, c[0x0][0x290] ;  /* 0x0000a40000077ab9 */ /* 0x000fe20000000800 */
[----:B------:R-:W-:Y:S01]  /*03b0*/  HADD2.F32 R9, -RZ, R11.H1_H1 ;  /* 0x3000000bff097230 */ /* 0x000fe20000004100 */
[----:B------:R-:W-:Y:S01]  /*03c0*/  ULDC.64 UR10, c[0x0][0x210] ;  /* 0x00008400000a7ab9 */ /* 0x000fe20000000a00 */
[----:B0-----:R-:W-:-:S02]  /*03d0*/  HADD2.F32 R2, -RZ, R8.H0_H0 ;  /* 0x20000008ff027230 */ /* 0x001fc40000004100 */
[----:B------:R-:W-:Y:S02]  /*03e0*/  HADD2.F32 R3, -RZ, R8.H1_H1 ;  /* 0x30000008ff037230 */ /* 0x000fe40000004100 */
[----:B------:R-:W-:Y:S02]  /*03f0*/  HADD2.F32 R8, -RZ, R11.H0_H0 ;  /* 0x2000000bff087230 */ /* 0x000fe40000004100 */
        /* <DEDUP_REMOVED lines=23> */
[----:B------:R-:W-:-:S07]  /*0570*/  HADD2.F32 R93, -RZ, R35.H1_H1 ;  /* 0x30000023ff5d7230 */ /* 0x000fce0000004100 */
.L_x_22613:
[----:B0-----:R-:W0:Y:S01]  /*0580*/  S2R R118, SR_TID.X ;  /* 0x0000000000767919 */ /* 0x001e220000002100 */
[----:B------:R-:W-:Y:S01]  /*0590*/  ISETP.NE.U32.AND P1, PT, RZ, UR8, PT ;  /* 0x00000008ff007c0c */ /* 0x000fe2000bf25070 */
[----:B------:R-:W1:Y:S01]  /*05a0*/  @P0 LDC.64 R40, c[0x0][0x270] ;  /* 0x00009c00ff280b82 */ /* 0x000e620000000a00 */
[----:B------:R-:W-:Y:S02]  /*05b0*/  IMAD R42, R94, UR6, RZ ;  /* 0x000000065e2a7c24 */ /* 0x000fe4000f8e02ff */
[----:B------:R-:W-:-:S03]  /*05c0*/  ISETP.NE.AND.EX P1, PT, RZ, UR9, PT, P1 ;  /* 0x00000009ff007c0c */ /* 0x000fc6000bf25310 */
[----:B------:R-:W-:Y:S02]  /*05d0*/  SHF.R.S32.HI R43, RZ, 0x1f, R42 ;  /* 0x0000001fff2b7819 */ /* 0x000fe4000001142a */
[----:B------:R-:W2:Y:S02]  /*05e0*/  LDC.64 R84, c[0x0][0x220] ;  /* 0x00008800ff547b82 */ /* 0x000ea40000000a00 */
[----:B------:R-:W-:-:S06]  /*05f0*/  LEA.HI R42, R43, R42, RZ, 0x3 ;  /* 0x0000002a2b2a7211 */ /* 0x000fcc00078f18ff */
[----:B------:R-:W3:Y:S01]  /*0600*/  @P1 LDC.64 R44, c[0x0][0x230] ;  /* 0x00008c00ff2c1b82 */ /* 0x000ee20000000a00 */
[----:B-1----:R-:W-:-:S07]  /*0610*/  @P0 IMAD.WIDE R46, R94, 0x2, R40 ;  /* 0x000000025e2e0825 */ /* 0x002fce00078e0228 */
[----:B------:R-:W1:Y:S01]  /*0620*/  LDC.64 R64, c[0x0][0x238] ;  /* 0x00008e00ff407b82 */ /* 0x000e620000000a00 */
[----:B0-----:R-:W-:Y:S01]  /*0630*/  LOP3.LUT R99, R118, 0x7f, RZ, 0xc0, !PT ;  /* 0x0000007f76637812 */ /* 0x001fe200078ec0ff */
[----:B------:R-:W4:Y:S01]  /*0640*/  @P0 LDG.E.U16 R46, desc[UR4][R46.64] ;  /* 0x000000042e2e0981 */ /* 0x000f22000c1e1500 */
[----:B------:R-:W-:-:S05]  /*0650*/  ISETP.NE.U32.AND P2, PT, RZ, UR8, PT ;  /* 0x00000008ff007c0c */ /* 0x000fca000bf45070 */
[----:B------:R-:W0:Y:S01]  /*0660*/  @P1 LDC.64 R60, c[0x0][0x230] ;  /* 0x00008c00ff3c1b82 */ /* 0x000e220000000a00 */
[----:B------:R-:W-:-:S05]  /*0670*/  LEA.HI.SX32 R99, R42, R99, 0x1d ;  /* 0x000000632a637211 */ /* 0x000fca00078feaff */
[C---:B--2---:R-:W-:Y:S01]  /*0680*/  IMAD.WIDE.U32 R40, R99.reuse, 0x10, R84 ;  /* 0x0000001063287825 */ /* 0x044fe200078e0054 */
[----:B------:R-:W-:Y:S01]  /*0690*/  MOV R100, 0x3f800000 ;  /* 0x3f80000000647802 */ /* 0x000fe20000000f00 */
[----:B------:R-:W2:Y:S04]  /*06a0*/  @P1 LDC.64 R68, c[0x0][0x230] ;  /* 0x00008c00ff441b82 */ /* 0x000ea80000000a00 */
[----:B------:R-:W2:Y:S01]  /*06b0*/  LDG.E.128 R40, desc[UR4][R40.64] ;  /* 0x0000000428287981 */ /* 0x000ea2000c1e1d00 */
[----:B---3--:R-:W-:-:S05]  /*06c0*/  @P1 IMAD.WIDE.U32 R44, R99, 0x20, R44 ;  /* 0x00000020632c1825 */ /* 0x008fca00078e002c */
[----:B------:R-:W3:Y:S04]  /*06d0*/  @P1 LDG.E.128 R32, desc[UR4][R44.64] ;  /* 0x000000042c201981 */ /* 0x000ee8000c1e1d00 */
[----:B------:R2:W3:Y:S01]  /*06e0*/  @P1 LDG.E.128 R36, desc[UR4][R44.64+0x10] ;  /* 0x000010042c241981 */ /* 0x0004e2000c1e1d00 */
[----:B------:R-:W-:Y:S02]  /*06f0*/  ISETP.NE.AND.EX P2, PT, RZ, UR9, PT, P2 ;  /* 0x00000009ff007c0c */ /* 0x000fe4000bf45320 */
[C---:B------:R-:W-:Y:S01]  /*0700*/  IADD3 R101, R99.reuse, 0x80, RZ ;  /* 0x0000008063657810 */ /* 0x040fe20007ffe0ff */
[----:B-1----:R-:W-:-:S04]  /*0710*/  IMAD.WIDE.U32 R48, R99, 0x20, R64 ;  /* 0x0000002063307825 */ /* 0x002fc800078e0040 */
[----:B0-----:R-:W-:-:S04]  /*0720*/  @P1 IMAD.WIDE.U32 R60, R101, 0x20, R60 ;  /* 0x00000020653c1825 */ /* 0x001fc800078e003c */
[----:B----4-:R-:W-:Y:S02]  /*0730*/  @P0 HADD2.F32 R100, -RZ, R46.H0_H0 ;  /* 0x2000002eff640230 */ /* 0x010fe40000004100 */
[--C-:B--2---:R-:W-:Y:S02]  /*0740*/  HADD2.F32 R47, -RZ, R40.reuse.H1_H1 ;  /* 0x30000028ff2f7230 */ /* 0x104fe40000004100 */
[----:B------:R-:W-:Y:S02]  /*0750*/  HADD2.F32 R51, -RZ, R40.H0_H0 ;  /* 0x20000028ff337230 */ /* 0x000fe40000004100 */
        /* <DEDUP_REMOVED lines=32> */
[----:B0-----:R-:W-:-:S02]  /*0960*/  MOV R48, R32 ;  /* 0x0000002000307202 */ /* 0x001fc40000000f00 */
[----:B------:R-:W-:Y:S02]  /*0970*/  MOV R49, R33 ;  /* 0x0000002100317202 */ /* 0x000fe40000000f00 */
[----:B------:R-:W3:Y:S04]  /*0980*/  @P1 LDG.E.128 R52, desc[UR4][R60.64+0x10] ;  /* 0x000010043c341981 */ /* 0x000ee8000c1e1d00 */
[----:B------:R0:W4:Y:S01]  /*0990*/  @P1 LDG.E.128 R48, desc[UR4][R60.64] ;  /* 0x000000043c301981 */ /* 0x000122000c1e1d00 */
[----:B------:R-:W-:Y:S01]  /*09a0*/  IADD3 R102, R99, 0x100, RZ ;  /* 0x0000010063667810 */ /* 0x000fe20007ffe0ff */
[----:B------:R-:W-:-:S04]  /*09b0*/  IMAD.WIDE.U32 R64, R101, 0x20, R64 ;  /* 0x0000002065407825 */ /* 0x000fc800078e0040 */
[----:B------:R-:W-:-:S04]  /*09c0*/  @P1 IMAD.WIDE.U32 R68, R102, 0x20, R68 ;  /* 0x0000002066441825 */ /* 0x000fc800078e0044 */
[--C-:B--2---:R-:W-:Y:S02]  /*09d0*/  HADD2.F32 R63, -RZ, R56.reuse.H0_H0 ;  /* 0x20000038ff3f7230 */ /* 0x104fe40000004100 */
        /* <DEDUP_REMOVED lines=15> */
[----:B----4-:R-:W-:Y:S01]  /*0ad0*/  @P2 FADD.FTZ R56, R48, R56 ;  /* 0x0000003830382221 */ /* 0x010fe20000010000 */
[----:B------:R-:W-:Y:S01]  /*0ae0*/  @P2 FADD.FTZ R57, R49, R57 ;  /* 0x0000003931392221 */ /* 0x000fe20000010000 */
[----:B------:R-:W-:Y:S01]  /*0af0*/  @P2 FADD.FTZ R58, R50, R58 ;  /* 0x0000003a323a2221 */ /* 0x000fe20000010000 */
[----:B------:R-:W-:Y:S01]  /*0b00*/  @P2 FADD.FTZ R59, R51, R59 ;  /* 0x0000003b333b2221 */ /* 0x000fe20000010000 */
[----:B---3--:R-:W-:Y:S01]  /*0b10*/  @P2 FADD.FTZ R60, R52, R60 ;  /* 0x0000003c343c2221 */ /* 0x008fe20000010000 */
[----:B------:R-:W-:Y:S01]  /*0b20*/  @P2 FADD.FTZ R61, R53, R61 ;  /* 0x0000003d353d2221 */ /* 0x000fe20000010000 */
[----:B------:R-:W-:Y:S01]  /*0b30*/  @P2 FADD.FTZ R62, R54, R62 ;  /* 0x0000003e363e2221 */ /* 0x000fe20000010000 */
[----:B------:R-:W-:Y:S01]  /*0b40*/  @P2 FADD.FTZ R63, R55, R63 ;  /* 0x0000003f373f2221 */ /* 0x000fe20000010000 */
[----:B------:R-:W-:Y:S01]  /*0b50*/  IMAD.WIDE.U32 R66, R102, 0x10, R84 ;  /* 0x0000001066427825 */ /* 0x000fe200078e0054 */
[----:B------:R-:W-:Y:S01]  /*0b60*/  STG.E.128 desc[UR4][R64.64], R56 ;  /* 0x0000003840007986 */ /* 0x000fe2000c101d04 */
[----:B------:R-:W-:Y:S01]  /*0b70*/  @P1 MOV R32, R48 ;  /* 0x0000003000201202 */ /* 0x000fe20000000f00 */
[----:B------:R-:W0:Y:S02]  /*0b80*/  LDC.64 R72, c[0x0][0x238] ;  /* 0x00008e00ff487b82 */ /* 0x000e240000000a00 */
[----:B------:R1:W-:Y:S01]  /*0b90*/  STG.E.128 desc[UR4][R64.64+0x10], R60 ;  /* 0x0000103c40007986 */ /* 0x0003e2000c101d04 */
[----:B------:R-:W-:-:S02]  /*0ba0*/  @P1 MOV R33, R49 ;  /* 0x0000003100211202 */ /* 0x000fc40000000f00 */
[----:B------:R-:W-:Y:S02]  /*0bb0*/  @P1 MOV R34, R50 ;  /* 0x0000003200221202 */ /* 0x000fe40000000f00 */
[----:B------:R-:W-:Y:S02]  /*0bc0*/  @P1 MOV R35, R51 ;  /* 0x0000003300231202 */ /* 0x000fe40000000f00 */
[----:B------:R-:W-:Y:S01]  /*0bd0*/  @P1 MOV R36, R52 ;  /* 0x0000003400241202 */ /* 0x000fe20000000f00 */
[----:B------:R-:W2:Y:S01]  /*0be0*/  @P1 LDG.E.128 R48, desc[UR4][R68.64] ;  /* 0x0000000444301981 */ /* 0x000ea2000c1e1d00 */
[----:B------:R-:W-:-:S03]  /*0bf0*/  @P1 MOV R37, R53 ;  /* 0x0000003500251202 */ /* 0x000fc60000000f00 */
[----:B-1----:R-:W3:Y:S01]  /*0c00*/  LDG.E.128 R64, desc[UR4][R66.64] ;  /* 0x0000000442407981 */ /* 0x002ee2000c1e1d00 */
[----:B------:R-:W-:Y:S02]  /*0c10*/  @P1 MOV R38, R54 ;  /* 0x0000003600261202 */ /* 0x000fe40000000f00 */
[----:B------:R-:W-:Y:S02]  /*0c20*/  @P1 MOV R39, R55 ;  /* 0x0000003700271202 */ /* 0x000fe40000000f00 */
[----:B------:R1:W4:Y:S01]  /*0c30*/  @P1 LDG.E.128 R52, desc[UR4][R68.64+0x10] ;  /* 0x0000100444341981 */ /* 0x000322000c1e1d00 */
[----:B0-----:R-:W-:-:S04]  /*0c40*/  IMAD.WIDE.U32 R72, R102, 0x20, R72 ;  /* 0x0000002066487825 */ /* 0x001fc800078e0048 */
        /* <DEDUP_REMOVED lines=12> */
[-C--:B-1----:R-:W-:Y:S01]  /*0d10*/  FMUL.FTZ R68, R81, R100.reuse ;  /* 0x0000006451447220 */ /* 0x082fe20000410000 */
        /* <DEDUP_REMOVED lines=11> */
[----:B------:R-:W-:Y:S01]  /*0dd0*/  IADD3 R103, R99, 0x180, RZ ;  /* 0x0000018063677810 */ /* 0x000fe20007ffe0ff */
[----:B------:R-:W-:Y:S01]  /*0de0*/  STG.E.128 desc[UR4][R72.64], R64 ;  /* 0x0000004048007986 */ /* 0x000fe2000c101d04 */
[----:B------:R-:W0:Y:S03]  /*0df0*/  @P1 LDC.64 R76, c[0x0][0x230] ;  /* 0x00008c00ff4c1b82 */ /* 0x000e260000000a00 */
[----:B------:R1:W-:Y:S02]  /*0e00*/  STG.E.128 desc[UR4][R72.64+0x10], R68 ;  /* 0x0000104448007986 */ /* 0x0003e4000c101d04 */
[----:B-1----:R-:W-:-:S06]  /*0e10*/  IMAD.WIDE.U32 R72, R103, 0x10, R84 ;  /* 0x0000001067487825 */ /* 0x002fcc00078e0054 */
[----:B------:R-:W2:Y:S01]  /*0e20*/  LDG.E.128 R72, desc[UR4][R72.64] ;  /* 0x0000000448487981 */ /* 0x000ea2000c1e1d00 */
[----:B0-----:R-:W-:Y:S01]  /*0e30*/  @P1 IMAD.WIDE.U32 R76, R103, 0x20, R76 ;  /* 0x00000020674c1825 */ /* 0x001fe200078e004c */
[----:B------:R-:W-:Y:S02]  /*0e40*/  @P1 MOV R32, R48 ;  /* 0x0000003000201202 */ /* 0x000fe40000000f00 */
[----:B------:R-:W-:Y:S02]  /*0e50*/  @P1 MOV R33, R49 ;  /* 0x0000003100211202 */ /* 0x000fe40000000f00 */
[----:B------:R-:W-:Y:S02]  /*0e60*/  @P1 MOV R34, R50 ;  /* 0x0000003200221202 */ /* 0x000fe40000000f00 */
[----:B------:R-:W-:Y:S02]  /*0e70*/  @P1 MOV R35, R51 ;  /* 0x0000003300231202 */ /* 0x000fe40000000f00 */
[----:B------:R-:W-:Y:S01]  /*0e80*/  @P1 MOV R36, R52 ;  /* 0x0000003400241202 */ /* 0x000fe20000000f00 */
[----:B------:R-:W3:Y:S01]  /*0e90*/  @P1 LDG.E.128 R48, desc[UR4][R76.64] ;  /* 0x000000044c301981 */ /* 0x000ee2000c1e1d00 */
[----:B------:R-:W-:-:S02]  /*0ea0*/  @P1 MOV R37, R53 ;  /* 0x0000003500251202 */ /* 0x000fc40000000f00 */
[----:B------:R-:W-:Y:S02]  /*0eb0*/  @P1 MOV R38, R54 ;  /* 0x0000003600261202 */ /* 0x000fe40000000f00 */
[----:B------:R-:W-:Y:S02]  /*0ec0*/  @P1 MOV R39, R55 ;  /* 0x0000003700271202 */ /* 0x000fe40000000f00 */
[----:B------:R0:W4:Y:S01]  /*0ed0*/  @P1 LDG.E.128 R52, desc[UR4][R76.64+0x10] ;  /* 0x000010044c341981 */ /* 0x000122000c1e1d00 */
[----:B------:R-:W-:Y:S02]  /*0ee0*/  LOP3.LUT P4, RZ, R78, 0xff, RZ, 0xc0, !PT ;  /* 0x000000ff4eff7812 */ /* 0x000fe4000788c0ff */
[----:B------:R-:W-:-:S05]  /*0ef0*/  IADD3 R104, R99, 0x200, RZ ;  /* 0x0000020063687810 */ /* 0x000fca0007ffe0ff */
[----:B------:R-:W-:-:S04]  /*0f00*/  IMAD.WIDE.U32 R84, R104, 0x10, R84 ;  /* 0x0000001068547825 */ /* 0x000fc800078e0054 */
[--C-:B--2---:R-:W-:Y:S02]  /*0f10*/  HADD2.F32 R87, -RZ, R72.reuse.H1_H1 ;  /* 0x30000048ff577230 */ /* 0x104fe40000004100 */
[--C-:B------:R-:W-:Y:S02]  /*0f20*/  HADD2.F32 R117, -RZ, R73.reuse.H0_H0 ;  /* 0x20000049ff757230 */ /* 0x100fe40000004100 */
[----:B------:R-:W-:Y:S02]  /*0f30*/  HADD2.F32 R78, -RZ, R73.H1_H1 ;  /* 0x30000049ff4e7230 */ /* 0x000fe40000004100 */
[----:B------:R-:W-:Y:S02]  /*0f40*/  FMUL.FTZ R73, R87, R100 ;  /* 0x0000006457497220 */ /* 0x000fe40000410000 */
[----:B------:R-:W1:Y:S01]  /*0f50*/  LDC.64 R86, c[0x0][0x238] ;  /* 0x00008e00ff567b82 */ /* 0x000e620000000a00 */
[----:B------:R-:W-:Y:S02]  /*0f60*/  HADD2.F32 R79, -RZ, R75.H0_H0 ;  /* 0x2000004bff4f7230 */ /* 0x000fe40000004100 */
[----:B------:R-:W-:-:S02]  /*0f70*/  HADD2.F32 R83, -RZ, R72.H0_H0 ;  /* 0x20000048ff537230 */ /* 0x000fc40000004100 */
[--C-:B------:R-:W-:Y:S02]  /*0f80*/  HADD2.F32 R80, -RZ, R74.reuse.H0_H0 ;  /* 0x2000004aff507230 */ /* 0x100fe40000004100 */
[----:B------:R-:W-:Y:S02]  /*0f90*/  HADD2.F32 R82, -RZ, R74.H1_H1 ;  /* 0x3000004aff527230 */ /* 0x000fe40000004100 */
[----:B------:R-:W-:Y:S02]  /*0fa0*/  HADD2.F32 R81, -RZ, R75.H1_H1 ;  /* 0x3000004bff517230 */ /* 0x000fe40000004100 */
[-C--:B------:R-:W-:Y:S01]  /*0fb0*/  FMUL.FTZ R75, R78, R100.reuse ;  /* 0x000000644e4b7220 */ /* 0x080fe20000410000 */
[-C--:B------:R-:W-:Y:S01]  /*0fc0*/  FMUL.FTZ R78, R79, R100.reuse ;  /* 0x000000644f4e7220 */ /* 0x080fe20000410000 */
[-C--:B------:R-:W-:Y:S01]  /*0fd0*/  FMUL.FTZ R72, R83, R100.reuse ;  /* 0x0000006453487220 */ /* 0x080fe20000410000 */
[-C--:B------:R-:W-:Y:S01]  /*0fe0*/  FMUL.FTZ R74, R117, R100.reuse ;  /* 0x00000064754a7220 */ /* 0x080fe20000410000 */
[-C--:B0-----:R-:W-:Y:S01]  /*0ff0*/  FMUL.FTZ R76, R80, R100.reuse ;  /* 0x00000064504c7220 */ /* 0x081fe20000410000 */
[-C--:B------:R-:W-:Y:S01]  /*1000*/  FMUL.FTZ R77, R82, R100.reuse ;  /* 0x00000064524d7220 */ /* 0x080fe20000410000 */
[----:B------:R-:W-:Y:S01]  /*1010*/  FMUL.FTZ R79, R81, R100 ;  /* 0x00000064514f7220 */ /* 0x000fe20000410000 */
[----:B---3--:R-:W-:Y:S01]  /*1020*/  @P2 FADD.FTZ R72, R48, R72 ;  /* 0x0000004830482221 */ /* 0x008fe20000010000 */
[----:B------:R-:W-:Y:S01]  /*1030*/  @P2 FADD.FTZ R73, R49, R73 ;  /* 0x0000004931492221 */ /* 0x000fe20000010000 */
[----:B------:R-:W-:Y:S01]  /*1040*/  @P2 FADD.FTZ R74, R50, R74 ;  /* 0x0000004a324a2221 */ /* 0x000fe20000010000 */
[----:B------:R-:W-:Y:S01]  /*1050*/  @P2 FADD.FTZ R75, R51, R75 ;  /* 0x0000004b334b2221 */ /* 0x000fe20000010000 */
[----:B----4-:R-:W-:Y:S01]  /*1060*/  @P2 FADD.FTZ R76, R52, R76 ;  /* 0x0000004c344c2221 */ /* 0x010fe20000010000 */
[----:B------:R-:W-:Y:S01]  /*1070*/  @P2 FADD.FTZ R77, R53, R77 ;  /* 0x0000004d354d2221 */ /* 0x000fe20000010000 */
[----:B------:R-:W-:Y:S01]  /*1080*/  @P2 FADD.FTZ R78, R54, R78 ;  /* 0x0000004e364e2221 */ /* 0x000fe20000010000 */
[----:B------:R-:W-:Y:S01]  /*1090*/  @P2 FADD.FTZ R79, R55, R79 ;  /* 0x0000004f374f2221 */ /* 0x000fe20000010000 */
[----:B-1----:R-:W-:-:S05]  /*10a0*/  IMAD.WIDE.U32 R80, R103, 0x20, R86 ;  /* 0x0000002067507825 */ /* 0x002fca00078e0056 */
[----:B------:R-:W-:Y:S04]  /*10b0*/  STG.E.128 desc[UR4][R80.64], R72 ;  /* 0x0000004850007986 */ /* 0x000fe8000c101d04 */
[----:B------:R0:W-:Y:S04]  /*10c0*/  STG.E.128 desc[UR4][R80.64+0x10], R76 ;  /* 0x0000104c50007986 */ /* 0x0001e8000c101d04 */
[----:B------:R-:W2:Y:S01]  /*10d0*/  LDG.E.128 R84, desc[UR4][R84.64] ;  /* 0x0000000454547981 */ /* 0x000ea2000c1e1d00 */
[----:B0-----:R-:W0:Y:S01]  /*10e0*/  @P1 LDC.64 R80, c[0x0][0x230] ;  /* 0x00008c00ff501b82 */ /* 0x001e220000000a00 */
[----:B------:R-:W-:-:S02]  /*10f0*/  @P1 MOV R32, R48 ;  /* 0x0000003000201202 */ /* 0x000fc40000000f00 */
[----:B------:R-:W-:Y:S02]  /*1100*/  @P1 MOV R33, R49 ;  /* 0x0000003100211202 */ /* 0x000fe40000000f00 */
[----:B------:R-:W-:Y:S02]  /*1110*/  @P1 MOV R34, R50 ;  /* 0x0000003200221202 */ /* 0x000fe40000000f00 */
[----:B------:R-:W-:Y:S02]  /*1120*/  @P1 MOV R35, R51 ;  /* 0x0000003300231202 */ /* 0x000fe40000000f00 */
[----:B------:R-:W-:Y:S01]  /*1130*/  @P1 MOV R36, R52 ;  /* 0x0000003400241202 */ /* 0x000fe20000000f00 */
[----:B0-----:R-:W-:-:S05]  /*1140*/  @P1 IMAD.WIDE.U32 R80, R104, 0x20, R80 ;  /* 0x0000002068501825 */ /* 0x001fca00078e0050 */
[----:B------:R-:W3:Y:S01]  /*1150*/  @P1 LDG.E.128 R32, desc[UR4][R80.64] ;  /* 0x0000000450201981 */ /* 0x000ee2000c1e1d00 */
[----:B------:R-:W-:Y:S02]  /*1160*/  @P1 MOV R37, R53 ;  /* 0x0000003500251202 */ /* 0x000fe40000000f00 */
[----:B------:R-:W-:Y:S02]  /*1170*/  @P1 MOV R38, R54 ;  /* 0x0000003600261202 */ /* 0x000fe40000000f00 */
[----:B------:R-:W-:-:S06]  /*1180*/  @P1 MOV R39, R55 ;  /* 0x0000003700271202 */ /* 0x000fcc0000000f00 */
[----:B------:R0:W4:Y:S01]  /*1190*/  @P1 LDG.E.128 R36, desc[UR4][R80.64+0x10] ;  /* 0x0000100450241981 */ /* 0x000122000c1e1d00 */
[----:B------:R-:W-:Y:S01]  /*11a0*/  UMOV UR12, 0xffffffff ;  /* 0xffffffff000c7882 */ /* 0x000fe20000000000 */
[----:B--2---:R-:W-:-:S05]  /*11b0*/  HADD2.F32 R83, -RZ, R84.H0_H0 ;  /* 0x20000054ff537230 */ /* 0x004fca0000004100 */
[----:B0-----:R-:W-:Y:S01]  /*11c0*/  FMUL.FTZ R80, R83, R100 ;  /* 0x0000006453507220 */ /* 0x001fe20000410000 */
[----:B------:R-:W-:-:S05]  /*11d0*/  HADD2.F32 R83, -RZ, R84.H1_H1 ;  /* 0x30000054ff537230 */ /* 0x000fca0000004100 */
[----:B------:R-:W-:Y:S01]  /*11e0*/  FMUL.FTZ R81, R83, R100 ;  /* 0x0000006453517220 */ /* 0x000fe20000410000 */
[----:B------:R-:W-:-:S05]  /*11f0*/  HADD2.F32 R83, -RZ, R85.H1_H1 ;  /* 0x30000055ff537230 */ /* 0x000fca0000004100 */
[----:B------:R-:W-:Y:S01]  /*1200*/  FMUL.FTZ R83, R83, R100 ;  /* 0x0000006453537220 */ /* 0x000fe20000410000 */
[----:B---3--:R-:W-:Y:S02]  /*1210*/  @P1 MOV R49, R33 ;  /* 0x0000002100311202 */ /* 0x008fe40000000f00 */
[----:B------:R-:W-:-:S03]  /*1220*/  @P1 MOV R51, R35 ;  /* 0x0000002300331202 */ /* 0x000fc60000000f00 */
[----:B------:R-:W-:Y:S01]  /*1230*/  @P2 FADD.FTZ R81, R81, R49 ;  /* 0x0000003151512221 */ /* 0x000fe20000010000 */
[----:B------:R-:W-:Y:S01]  /*1240*/  HADD2.F32 R49, -RZ, R85.H0_H0 ;  /* 0x20000055ff317230 */ /* 0x000fe20000004100 */
[----:B------:R-:W-:Y:S01]  /*1250*/  @P1 MOV R50, R34 ;  /* 0x0000002200321202 */ /* 0x000fe20000000f00 */
[----:B------:R-:W-:Y:S01]  /*1260*/  @P2 FADD.FTZ R83, R83, R51 ;  /* 0x0000003353532221 */ /* 0x000fe20000010000 */
[--C-:B------:R-:W-:Y:S01]  /*1270*/  HADD2.F32 R51, -RZ, R87.reuse.H0_H0 ;  /* 0x20000057ff337230 */ /* 0x100fe20000004100 */
[----:B------:R-:W0:Y:S01]  /*1280*/  LDC.64 R84, c[0x0][0x238] ;  /* 0x00008e00ff547b82 */ /* 0x000e220000000a00 */
[----:B------:R-:W-:Y:S01]  /*1290*/  FMUL.FTZ R82, R49, R100 ;  /* 0x0000006431527220 */ /* 0x000fe20000410000 */
[----:B------:R-:W-:Y:S01]  /*12a0*/  HADD2.F32 R87, -RZ, R87.H1_H1 ;  /* 0x30000057ff577230 */ /* 0x000fe20000004100 */
[----:B----4-:R-:W-:Y:S02]  /*12b0*/  @P1 MOV R54, R38 ;  /* 0x0000002600361202 */ /* 0x010fe40000000f00 */
[----:B------:R-:W-:Y:S01]  /*12c0*/  @P2 FADD.FTZ R82, R82, R50 ;  /* 0x0000003252522221 */ /* 0x000fe20000010000 */
[-C--:B------:R-:W-:Y:S01]  /*12d0*/  FMUL.FTZ R50, R51, R100.reuse ;  /* 0x0000006433327220 */ /* 0x080fe20000410000 */
[----:B------:R-:W-:Y:S01]  /*12e0*/  @P1 MOV R55, R39 ;  /* 0x0000002700371202 */ /* 0x000fe20000000f00 */
[----:B------:R-:W-:-:S02]  /*12f0*/  FMUL.FTZ R51, R87, R100 ;  /* 0x0000006457337220 */ /* 0x000fc40000410000 */
[----:B------:R-:W-:Y:S01]  /*1300*/  @P2 FADD.FTZ R50, R50, R54 ;  /* 0x0000003632322221 */ /* 0x000fe20000010000 */
[----:B------:R-:W-:Y:S01]  /*1310*/  FADD.FTZ R54, RZ, R40 ;  /* 0x00000028ff367221 */ /* 0x000fe20000010000 */
[----:B------:R-:W-:-:S03]  /*1320*/  @P2 FADD.FTZ R51, R51, R55 ;  /* 0x0000003733332221 */ /* 0x000fc60000010000 */
[----:B------:R-:W-:-:S04]  /*1330*/  FADD.FTZ R55, R41, R54 ;  /* 0x0000003629377221 */ /* 0x000fc80000010000 */
[----:B------:R-:W-:-:S04]  /*1340*/  FADD.FTZ R54, R42, R55 ;  /* 0x000000372a367221 */ /* 0x000fc80000010000 */
[----:B------:R-:W-:Y:S01]  /*1350*/  FADD.FTZ R55, R43, R54 ;  /* 0x000000362b377221 */ /* 0x000fe20000010000 */
[----:B------:R-:W-:Y:S01]  /*1360*/  @P1 MOV R48, R32 ;  /* 0x0000002000301202 */ /* 0x000fe20000000f00 */
[--C-:B------:R-:W-:Y:S02]  /*1370*/  HADD2.F32 R49, -RZ, R86.reuse.H0_H0 ;  /* 0x20000056ff317230 */ /* 0x100fe40000004100 */
[----:B------:R-:W-:Y:S02]  /*1380*/  FADD.FTZ R54, R44, R55 ;  /* 0x000000372c367221 */ /* 0x000fe40000010000 */
[----:B------:R-:W-:Y:S02]  /*1390*/  @P2 FADD.FTZ R80, R80, R48 ;  /* 0x0000003050502221 */ /* 0x000fe40000010000 */
[----:B------:R-:W-:Y:S01]  /*13a0*/  FADD.FTZ R55, R45, R54 ;  /* 0x000000362d377221 */ /* 0x000fe20000010000 */
[----:B------:R-:W-:Y:S01]  /*13b0*/  FMUL.FTZ R48, R49, R100 ;  /* 0x0000006431307220 */ /* 0x000fe20000410000 */
[----:B------:R-:W-:-:S02]  /*13c0*/  HADD2.F32 R49, -RZ, R86.H1_H1 ;  /* 0x30000056ff317230 */ /* 0x000fc40000004100 */
[----:B------:R-:W-:Y:S01]  /*13d0*/  FADD.FTZ R54, R46, R55 ;  /* 0x000000372e367221 */ /* 0x000fe20000010000 */
[----:B------:R-:W-:Y:S02]  /*13e0*/  @P1 MOV R52, R36 ;  /* 0x0000002400341202 */ /* 0x000fe40000000f00 */
[----:B------:R-:W-:Y:S01]  /*13f0*/  @P1 MOV R53, R37 ;  /* 0x0000002500351202 */ /* 0x000fe20000000f00 */
[----:B------:R-:W-:Y:S01]  /*1400*/  FADD.FTZ R55, R47, R54 ;  /* 0x000000362f377221 */ /* 0x000fe20000010000 */
[----:B------:R-:W-:Y:S01]  /*1410*/  FMUL.FTZ R49, R49, R100 ;  /* 0x0000006431317220 */ /* 0x000fe20000410000 */
[----:B------:R-:W-:Y:S02]  /*1420*/  @P2 FADD.FTZ R48, R48, R52 ;  /* 0x0000003430302221 */ /* 0x000fe40000010000 */
[----:B------:R-:W-:Y:S01]  /*1430*/  FADD.FTZ R54, R56, R55 ;  /* 0x0000003738367221 */ /* 0x000fe20000010000 */
[----:B------:R-:W-:Y:S01]  /*1440*/  @P2 FADD.FTZ R49, R49, R53 ;  /* 0x0000003531312221 */ /* 0x000fe20000010000 */
[----:B0-----:R-:W-:-:S04]  /*1450*/  IMAD.WIDE.U32 R52, R104, 0x20, R84 ;  /* 0x0000002068347825 */ /* 0x001fc800078e0054 */
[----:B------:R-:W-:Y:S01]  /*1460*/  FADD.FTZ R55, R57, R54 ;  /* 0x0000003639377221 */ /* 0x000fe20000010000 */
[----:B------:R-:W-:Y:S04]  /*1470*/  STG.E.128 desc[UR4][R52.64], R80 ;  /* 0x0000005034007986 */ /* 0x000fe8000c101d04 */
[----:B------:R0:W-:Y:S02]  /*1480*/  STG.E.128 desc[UR4][R52.64+0x10], R48 ;  /* 0x0000103034007986 */ /* 0x0001e4000c101d04 */
        /* <DEDUP_REMOVED lines=34> */
[----:B------:R-:W-:Y:S09]  /*16b0*/  BRA.DIV UR12, `(.L_x_22612) ;  /* 0x000000160cbc7947 */ /* 0x000ff2000b800000 */
        /* <DEDUP_REMOVED lines=100> */
.L_x_22624:
[----:B------:R-:W2:Y:S01]  /*1d00*/  @!P1 S2R R85, SR_CgaCtaId ;  /* 0x0000000000559919 */ /* 0x000ea20000008800 */
[----:B------:R-:W-:Y:S01]  /*1d10*/  @!P1 MOV R84, 0x400 ;  /* 0x0000040000549802 */ /* 0x000fe20000000f00 */
[----:B-1----:R-:W-:Y:S01]  /*1d20*/  FADD.FTZ R53, R118, R53 ;  /* 0x0000003576357221 */ /* 0x002fe20000010000 */
[----:B------:R-:W-:Y:S01]  /*1d30*/  LOP3.LUT R55, R55, 0x3, RZ, 0xc0, !PT ;  /* 0x0000000337377812 */ /* 0x000fe200078ec0ff */
[----:B------:R-:W1:Y:S01]  /*1d40*/  S2R R87, SR_TID.X ;  /* 0x0000000000577919 */ /* 0x000e620000002100 */
[----:B------:R-:W-:Y:S05]  /*1d50*/  WARPSYNC.ALL ;  /* 0x0000000000007948 */ /* 0x000fea0003800000 */
[----:B--2---:R-:W-:-:S02]  /*1d60*/  @!P1 LEA R85, R85, R84, 0x18 ;  /* 0x0000005455559211 */ /* 0x004fc400078ec0ff */
[----:B------:R-:W-:-:S04]  /*1d70*/  @!P1 IADD3 R84, R54, R55, RZ ;  /* 0x0000003736549210 */ /* 0x000fc80007ffe0ff */
[----:B------:R-:W-:Y:S02]  /*1d80*/  @!P1 LEA R84, R84, R85, 0x3 ;  /* 0x0000005554549211 */ /* 0x000fe400078e18ff */
[----:B-1----:R-:W-:-:S03]  /*1d90*/  LOP3.LUT R85, R87, 0x1f, RZ, 0xc0, !PT ;  /* 0x0000001f57557812 */ /* 0x002fc600078ec0ff */
[----:B------:R1:W-:Y:S01]  /*1da0*/  @!P1 STS.64 [R84], R52 ;  /* 0x0000003454009388 */ /* 0x0003e20000000a00 */
[----:B------:R-:W-:Y:S01]  /*1db0*/  BAR.SYNC.DEFER_BLOCKING 0x0 ;  /* 0x0000000000007b1d */ /* 0x000fe20000010000 */
[----:B------:R-:W-:Y:S02]  /*1dc0*/  ISETP.GT.U32.AND P2, PT, R85, 0x3, PT ;  /* 0x000000035500780c */ /* 0x000fe40003f44070 */
[----:B------:R-:W-:Y:S02]  /*1dd0*/  LOP3.LUT P1, RZ, R55, 0x1f, R87, 0xf8, !PT ;  /* 0x0000001f37ff7812 */ /* 0x000fe4000782f857 */
[----:B-1----:R-:W-:Y:S02]  /*1de0*/  CS2R R52, SRZ ;  /* 0x0000000000347805 */ /* 0x002fe4000001ff00 */
[----:B------:R-:W-:-:S07]  /*1df0*/  MOV R84, RZ ;  /* 0x000000ff00547202 */ /* 0x000fce0000000f00 */
[----:B------:R-:W1:Y:S01]  /*1e00*/  @!P2 S2R R86, SR_CgaCtaId ;  /* 0x000000000056a919 */ /* 0x000e620000008800 */
[----:B------:R-:W-:Y:S02]  /*1e10*/  @!P2 IADD3 R54, R54, R85, RZ ;  /* 0x000000553636a210 */ /* 0x000fe40007ffe0ff */
[----:B------:R-:W-:Y:S02]  /*1e20*/  @!P2 MOV R85, 0x400 ;  /* 0x000004000055a802 */ /* 0x000fe40000000f00 */
[----:B------:R-:W-:-:S04]  /*1e30*/  @!P2 MOV R84, 0x500 ;  /* 0x000005000054a802 */ /* 0x000fc80000000f00 */
[----:B------:R-:W-:Y:S01]  /*1e40*/  I2FP.F32.S32 R87, R84 ;  /* 0x0000005400577245 */ /* 0x000fe20000201400 */
[----:B------:R-:W0:Y:S01]  /*1e50*/  SHFL.DOWN PT, R117, R84, 0x2, 0x1f ;  /* 0x08401f0054757f89 */ /* 0x000e2200000e0000 */
[----:B-1----:R-:W-:Y:S02]  /*1e60*/  @!P2 LEA R85, R86, R85, 0x18 ;  /* 0x000000555655a211 */ /* 0x002fe400078ec0ff */
[----:B0-----:R-:W-:Y:S02]  /*1e70*/  I2FP.F32.S32 R118, R117 ;  /* 0x0000007500767245 */ /* 0x001fe40000201400 */
[----:B------:R-:W-:-:S05]  /*1e80*/  @!P2 LEA R86, R54, R85, 0x3 ;  /* 0x000000553656a211 */ /* 0x000fca00078e18ff */
[----:B------:R-:W0:Y:S04]  /*1e90*/  @!P2 LDS.64 R52, [R86] ;  /* 0x000000005634a984 */ /* 0x000e280000000a00 */
[----:B0-----:R-:W0:Y:S02]  /*1ea0*/  SHFL.DOWN PT, R85, R52, 0x2, 0x1f ;  /* 0x08401f0034557f89 */ /* 0x001e2400000e0000 */
[----:B0-----:R-:W-:-:S04]  /*1eb0*/  FADD.FTZ R54, -R85, R52 ;  /* 0x0000003455367221 */ /* 0x001fc80000010100 */
[----:B------:R-:W-:Y:S01]  /*1ec0*/  FMUL.FTZ R100, R54, R54 ;  /* 0x0000003636647220 */ /* 0x000fe20000410000 */
[----:B------:R-:W-:-:S03]  /*1ed0*/  IADD3 R54, R117, R84, RZ ;  /* 0x0000005475367210 */ /* 0x000fc60007ffe0ff */
[----:B------:R-:W-:-:S04]  /*1ee0*/  FMUL.FTZ R55, R100, R87 ;  /* 0x0000005764377220 */ /* 0x000fc80000410000 */
[-C--:B------:R-:W-:Y:S01]  /*1ef0*/  FMUL.FTZ R55, R55, R118.reuse ;  /* 0x0000007637377220 */ /* 0x080fe20000410000 */
[----:B------:R-:W-:-:S04]  /*1f00*/  FMUL.FTZ R118, R85, R118 ;  /* 0x0000007655767220 */ /* 0x000fc80000410000 */
[----:B------:R-:W-:Y:S02]  /*1f10*/  FFMA.FTZ R85, R87, R52, R118 ;  /* 0x0000003457557223 */ /* 0x000fe40000010076 */
[----:B------:R-:W0:Y:S02]  /*1f20*/  SHFL.DOWN PT, R52, R53, 0x2, 0x1f ;  /* 0x08401f0035347f89 */ /* 0x000e2400000e0000 */
[----:B0-----:R-:W-:Y:S01]  /*1f30*/  FADD.FTZ R87, R52, R53 ;  /* 0x0000003534577221 */ /* 0x001fe20000010000 */
[----:B------:R-:W-:-:S04]  /*1f40*/  I2FP.F32.S32 R52, R54 ;  /* 0x0000003600347245 */ /* 0x000fc80000201400 */
[----:B------:R-:W0:Y:S02]  /*1f50*/  MUFU.RCP R84, R52 ;  /* 0x0000003400547308 */ /* 0x000e240000001000 */
[C---:B0-----:R-:W-:Y:S01]  /*1f60*/  FMUL.FTZ R85, R84.reuse, R85 ;  /* 0x0000005554557220 */ /* 0x041fe20000410000 */
[----:B------:R-:W-:Y:S02]  /*1f70*/  FFMA.FTZ R55, R84, R55, R87 ;  /* 0x0000003754377223 */ /* 0x000fe40000010057 */
[----:B------:R-:W-:Y:S04]  /*1f80*/  SHFL.DOWN PT, R87, R54, 0x1, 0x1f ;  /* 0x08201f0036577f89 */ /* 0x000fe800000e0000 */
[----:B------:R-:W0:Y:S02]  /*1f90*/  SHFL.DOWN PT, R84, R85, 0x1, 0x1f ;  /* 0x08201f0055547f89 */ /* 0x000e2400000e0000 */
[----:B0-----:R-:W-:-:S04]  /*1fa0*/  FADD.FTZ R86, R85, -R84 ;  /* 0x8000005455567221 */ /* 0x001fc80000010000 */
[----:B------:R-:W-:Y:S01]  /*1fb0*/  FMUL.FTZ R117, R86, R86 ;  /* 0x0000005656757220 */ /* 0x000fe20000410000 */
[-C--:B------:R-:W-:Y:S02]  /*1fc0*/  IADD3 R86, R54, R87.reuse, RZ ;  /* 0x0000005736567210 */ /* 0x080fe40007ffe0ff */
[----:B------:R-:W-:Y:S01]  /*1fd0*/  I2FP.F32.S32 R87, R87 ;  /* 0x0000005700577245 */ /* 0x000fe20000201400 */
[----:B------:R-:W-:Y:S01]  /*1fe0*/  FMUL.FTZ R53, R52, R117 ;  /* 0x0000007534357220 */ /* 0x000fe20000410000 */
[----:B------:R-:W-:-:S03]  /*1ff0*/  I2FP.F32.S32 R86, R86 ;  /* 0x0000005600567245 */ /* 0x000fc60000201400 */
[-C--:B------:R-:W-:Y:S01]  /*2000*/  FMUL.FTZ R53, R53, R87.reuse ;  /* 0x0000005735357220 */ /* 0x080fe20000410000 */
[----:B------:R-:W-:Y:S02]  /*2010*/  FMUL.FTZ R87, R84, R87 ;  /* 0x0000005754577220 */ /* 0x000fe40000410000 */
[----:B------:R-:W0:Y:S02]  /*2020*/  MUFU.RCP R86, R86 ;  /* 0x0000005600567308 */ /* 0x000e240000001000 */
[----:B------:R-:W-:Y:S02]  /*2030*/  FFMA.FTZ R87, R52, R85, R87 ;  /* 0x0000005534577223 */ /* 0x000fe40000010057 */
[----:B------:R-:W1:Y:S02]  /*2040*/  SHFL.DOWN PT, R52, R55, 0x1, 0x1f ;  /* 0x08201f0037347f89 */ /* 0x000e6400000e0000 */
[----:B0-----:R-:W-:Y:S01]  /*2050*/  FMUL.FTZ R100, R86, R87 ;  /* 0x0000005756647220 */ /* 0x001fe20000410000 */
[----:B-1----:R-:W-:-:S02]  /*2060*/  FADD.FTZ R85, R55, R52 ;  /* 0x0000003437557221 */ /* 0x002fc40000010000 */
[----:B------:R-:W0:Y:S02]  /*2070*/  LDC R52, c[0x0][0x2d8] ;  /* 0x0000b600ff347b82 */ /* 0x000e240000000800 */
[----:B------:R-:W-:Y:S02]  /*2080*/  FFMA.FTZ R87, R86, R53, R85 ;  /* 0x0000003556577223 */ /* 0x000fe40000010055 */
[----:B------:R-:W1:Y:S04]  /*2090*/  SHFL.IDX PT, R85, R100, RZ, 0x1f ;  /* 0x00001fff64557589 */ /* 0x000e6800000e0000 */
[----:B------:R-:W0:Y:S01]  /*20a0*/  SHFL.IDX PT, R87, R87, RZ, 0x1f ;  /* 0x00001fff57577589 */ /* 0x000e2200000e0000 */
[----:B------:R-:W2:Y:S01]  /*20b0*/  @!P1 LDC.64 R54, c[0x0][0x250] ;  /* 0x00009400ff369b82 */ /* 0x000ea20000000a00 */
[----:B-1----:R-:W-:Y:S01]  /*20c0*/  FMUL.FTZ R53, R85, R85 ;  /* 0x0000005555357220 */ /* 0x002fe20000410000 */
[----:B0-----:R-:W-:-:S04]  /*20d0*/  FFMA.FTZ R52, R87, UR7, R52 ;  /* 0x0000000757347c23 */ /* 0x001fc80008010034 */
[----:B------:R-:W-:Y:S01]  /*20e0*/  FSEL R53, R53, RZ, P3 ;  /* 0x000000ff35357208 */ /* 0x000fe20001800000 */
[----:B--2---:R-:W-:-:S04]  /*20f0*/  @!P1 IMAD.WIDE R54, R94, 0x4, R54 ;  /* 0x000000045e369825 */ /* 0x004fc800078e0236 */
[----:B------:R-:W-:Y:S01]  /*2100*/  FADD.FTZ R84, R52, R53 ;  /* 0x0000003534547221 */ /* 0x000fe20000010000 */
[----:B------:R-:W-:Y:S01]  /*2110*/  @!P1 STG.E desc[UR4][R54.64], R85 ;  /* 0x0000005536009986 */ /* 0x000fe2000c101904 */
[----:B------:R-:W0:Y:S04]  /*2120*/  @!P1 LDC.64 R52, c[0x0][0x258] ;  /* 0x00009600ff349b82 */ /* 0x000e280000000a00 */
[----:B------:R-:W1:Y:S01]  /*2130*/  MUFU.RSQ R84, R84 ;  /* 0x0000005400547308 */ /* 0x000e620000001400 */
[C---:B0-----:R-:W-:Y:S01]  /*2140*/  @!P1 IMAD.WIDE R52, R94.reuse, 0x4, R52 ;  /* 0x000000045e349825 */ /* 0x041fe200078e0234 */
[----:B------:R-:W-:-:S04]  /*2150*/  IADD3 R94, R94, UR10, RZ ;  /* 0x0000000a5e5e7c10 */ /* 0x000fc8000fffe0ff */
[----:B-1----:R0:W-:Y:S01]  /*2160*/  @!P1 STG.E desc[UR4][R52.64], R84 ;  /* 0x0000005434009986 */ /* 0x0021e2000c101904 */
[----:B------:R-:W-:Y:S02]  /*2170*/  ISETP.GE.AND P1, PT, R94, UR11, PT ;  /* 0x0000000b5e007c0c */ /* 0x000fe4000bf26270 */
[----:B0-----:R-:W-:-:S05]  /*2180*/  FSEL R52, R85, RZ, !P3 ;  /* 0x000000ff55347208 */ /* 0x001fca0005800000 */
[--C-:B------:R-:W-:Y:S01]  /*2190*/  FADD.FTZ R68, R68, -R52.reuse ;  /* 0x8000003444447221 */ /* 0x100fe20000010000 */
[--C-:B------:R-:W-:Y:S01]  /*21a0*/  FADD.FTZ R69, R69, -R52.reuse ;  /* 0x8000003445457221 */ /* 0x100fe20000010000 */
[--C-:B------:R-:W-:Y:S01]  /*21b0*/  FADD.FTZ R43, R43, -R52.reuse ;  /* 0x800000342b2b7221 */ /* 0x100fe20000010000 */
[--C-:B------:R-:W-:Y:S01]  /*21c0*/  FADD.FTZ R45, R45, -R52.reuse ;  /* 0x800000342d2d7221 */ /* 0x100fe20000010000 */
[C---:B------:R-:W-:Y:S01]  /*21d0*/  FMUL.FTZ R87, R84.reuse, R68 ;  /* 0x0000004454577220 */ /* 0x040fe20000410000 */
[----:B------:R-:W-:Y:S01]  /*21e0*/  FMUL.FTZ R100, R84, R69 ;  /* 0x0000004554647220 */ /* 0x000fe20000410000 */
[--C-:B------:R-:W-:Y:S01]  /*21f0*/  FADD.FTZ R60, R60, -R52.reuse ;  /* 0x800000343c3c7221 */ /* 0x100fe20000010000 */
[----:B------:R-:W0:Y:S01]  /*2200*/  LDC.64 R68, c[0x0][0x2b8] ;  /* 0x0000ae00ff447b82 */ /* 0x000e220000000a00 */
[--C-:B------:R-:W-:Y:S01]  /*2210*/  FADD.FTZ R54, R49, -R52.reuse ;  /* 0x8000003431367221 */ /* 0x100fe20000010000 */
[--C-:B------:R-:W-:Y:S01]  /*2220*/  FADD.FTZ R46, R46, -R52.reuse ;  /* 0x800000342e2e7221 */ /* 0x100fe20000010000 */
[C---:B------:R-:W-:Y:S01]  /*2230*/  FMUL.FTZ R49, R84.reuse, R43 ;  /* 0x0000002b54317220 */ /* 0x040fe20000410000 */
[----:B------:R-:W-:Y:S01]  /*2240*/  FMUL.FTZ R43, R84, R45 ;  /* 0x0000002d542b7220 */ /* 0x000fe20000410000 */
[--C-:B------:R-:W-:Y:S01]  /*2250*/  FADD.FTZ R42, R42, -R52.reuse ;  /* 0x800000342a2a7221 */ /* 0x100fe20000010000 */
[----:B------:R-:W-:Y:S01]  /*2260*/  FMUL.FTZ R45, R84, R60 ;  /* 0x0000003c542d7220 */ /* 0x000fe20000410000 */
[--C-:B------:R-:W-:Y:S01]  /*2270*/  FADD.FTZ R44, R44, -R52.reuse ;  /* 0x800000342c2c7221 */ /* 0x100fe20000010000 */
[----:B------:R-:W-:Y:S01]  /*2280*/  FADD.FTZ R47, R47, -R52 ;  /* 0x800000342f2f7221 */ /* 0x000fe20000010000 */
[----:B-----5:R-:W-:-:S02]  /*2290*/  HADD2.F32 R60, -RZ, R31.H0_H0 ;  /* 0x2000001fff3c7230 */ /* 0x020fc40000004100 */
        /* <DEDUP_REMOVED lines=66> */
[----:B------:R-:W-:-:S02]  /*26c0*/  HADD2.F32 R60, -RZ, R30.H0_H0 ;  /* 0x2000001eff3c7230 */ /* 0x000fc40000004100 */
[----:B------:R-:W-:Y:S02]  /*26d0*/  HADD2.F32 R84, -RZ, R30.H1_H1 ;  /* 0x3000001eff547230 */ /* 0x000fe40000004100 */
[----:B------:R-:W-:Y:S02]  /*26e0*/  HADD2.F32 R61, -RZ, R31.H1_H1 ;  /* 0x3000001fff3d7230 */ /* 0x000fe40000004100 */
[----:B------:R-:W-:Y:S01]  /*26f0*/  FFMA.FTZ R42, R42, R60, R121 ;  /* 0x0000003c2a2a7223 */ /* 0x000fe20000010079 */
[----:B0-----:R-:W-:-:S04]  /*2700*/  IMAD.WIDE.U32 R62, R101, 0x10, R68 ;  /* 0x00000010653e7825 */ /* 0x001fc800078e0044 */
[----:B------:R-:W-:Y:S01]  /*2710*/  FFMA.FTZ R84, R43, R84, R120 ;  /* 0x000000542b547223 */ /* 0x000fe20000010078 */
[----:B------:R-:W-:Y:S01]  /*2720*/  FFMA.FTZ R118, R118, R61, R116 ;  /* 0x0000003d76767223 */ /* 0x000fe20000010074 */
[----:B------:R-:W-:-:S03]  /*2730*/  IMAD.WIDE.U32 R60, R99, 0x10, R68 ;  /* 0x00000010633c7825 */ /* 0x000fc600078e0044 */
[----:B------:R-:W-:Y:S01]  /*2740*/  F2FP.F16.F32.PACK_AB R42, R84, R42 ;  /* 0x0000002a542a723e */ /* 0x000fe200000000ff */
[--C-:B------:R-:W-:Y:S01]  /*2750*/  HADD2.F32 R84, -RZ, R29.reuse.H0_H0 ;  /* 0x2000001dff547230 */ /* 0x100fe20000004100 */
[----:B------:R-:W-:Y:S01]  /*2760*/  F2FP.F16.F32.PACK_AB R43, R118, R117 ;  /* 0x00000075762b723e */ /* 0x000fe200000000ff */
[----:B------:R-:W-:Y:S02]  /*2770*/  HADD2.F32 R99, -RZ, R29.H1_H1 ;  /* 0x3000001dff637230 */ /* 0x000fe40000004100 */
[----:B------:R-:W-:-:S04]  /*2780*/  IMAD.WIDE.U32 R64, R102, 0x10, R68 ;  /* 0x0000001066407825 */ /* 0x000fc800078e0044 */
[----:B------:R-:W-:Y:S01]  /*2790*/  FFMA.FTZ R48, R48, R84, R123 ;  /* 0x0000005430307223 */ /* 0x000fe2000001007b */
[----:B------:R-:W-:Y:S01]  /*27a0*/  FFMA.FTZ R49, R49, R99, R122 ;  /* 0x0000006331317223 */ /* 0x000fe2000001007a */
[--C-:B------:R-:W-:Y:S02]  /*27b0*/  HADD2.F32 R84, -RZ, R28.reuse.H0_H0 ;  /* 0x2000001cff547230 */ /* 0x100fe40000004100 */
[----:B------:R-:W-:Y:S02]  /*27c0*/  HADD2.F32 R99, -RZ, R28.H1_H1 ;  /* 0x3000001cff637230 */ /* 0x000fe40000004100 */
[----:B------:R-:W-:-:S04]  /*27d0*/  IMAD.WIDE.U32 R66, R103, 0x10, R68 ;  /* 0x0000001067427825 */ /* 0x000fc800078e0044 */
[----:B------:R-:W-:Y:S01]  /*27e0*/  FFMA.FTZ R40, R40, R84, R125 ;  /* 0x0000005428287223 */ /* 0x000fe2000001007d */
[----:B------:R-:W-:Y:S01]  /*27f0*/  FFMA.FTZ R99, R41, R99, R124 ;  /* 0x0000006329637223 */ /* 0x000fe2000001007c */
[--C-:B------:R-:W-:Y:S02]  /*2800*/  HADD2.F32 R84, -RZ, R27.reuse.H0_H0 ;  /* 0x2000001bff547230 */ /* 0x100fe40000004100 */
[----:B------:R-:W-:Y:S02]  /*2810*/  HADD2.F32 R41, -RZ, R27.H1_H1 ;  /* 0x3000001bff297230 */ /* 0x000fe40000004100 */
[----:B------:R-:W-:Y:S01]  /*2820*/  F2FP.F16.F32.PACK_AB R40, R99, R40 ;  /* 0x000000286328723e */ /* 0x000fe200000000ff */
[----:B------:R-:W-:Y:S01]  /*2830*/  FFMA.FTZ R47, R47, R84, R109 ;  /* 0x000000542f2f7223 */ /* 0x000fe2000001006d */
[--C-:B------:R-:W-:Y:S02]  /*2840*/  HADD2.F32 R84, -RZ, R26.reuse.H0_H0 ;  /* 0x2000001aff547230 */ /* 0x100fe40000004100 */
[----:B------:R-:W-:Y:S01]  /*2850*/  FFMA.FTZ R86, R86, R41, R108 ;  /* 0x0000002956567223 */ /* 0x000fe2000001006c */
[----:B------:R-:W-:-:S02]  /*2860*/  HADD2.F32 R41, -RZ, R26.H1_H1 ;  /* 0x3000001aff297230 */ /* 0x000fc40000004100 */
[----:B------:R-:W-:-:S04]  /*2870*/  IMAD.WIDE.U32 R68, R104, 0x10, R68 ;  /* 0x0000001068447825 */ /* 0x000fc800078e0044 */
[----:B------:R-:W-:Y:S01]  /*2880*/  FFMA.FTZ R45, R45, R84, R111 ;  /* 0x000000542d2d7223 */ /* 0x000fe2000001006f */
[----:B------:R-:W-:Y:S01]  /*2890*/  F2FP.F16.F32.PACK_AB R47, R86, R47 ;  /* 0x0000002f562f723e */ /* 0x000fe200000000ff */
[----:B------:R-:W-:Y:S01]  /*28a0*/  FFMA.FTZ R84, R46, R41, R110 ;  /* 0x000000292e547223 */ /* 0x000fe2000001006e */
[--C-:B------:R-:W-:Y:S02]  /*28b0*/  HADD2.F32 R41, -RZ, R25.reuse.H0_H0 ;  /* 0x20000019ff297230 */ /* 0x100fe40000004100 */
[----:B------:R-:W-:-:S03]  /*28c0*/  HADD2.F32 R46, -RZ, R25.H1_H1 ;  /* 0x30000019ff2e7230 */ /* 0x000fc60000004100 */
[----:B------:R-:W-:Y:S01]  /*28d0*/  FFMA.FTZ R58, R58, R41, R113 ;  /* 0x000000293a3a7223 */ /* 0x000fe20000010071 */
[----:B------:R-:W-:Y:S01]  /*28e0*/  F2FP.F16.F32.PACK_AB R41, R49, R48 ;  /* 0x000000303129723e */ /* 0x000fe200000000ff */
[--C-:B------:R-:W-:Y:S02]  /*28f0*/  HADD2.F32 R48, -RZ, R24.reuse.H0_H0 ;  /* 0x20000018ff307230 */ /* 0x100fe40000004100 */
[----:B------:R-:W-:Y:S01]  /*2900*/  FFMA.FTZ R59, R59, R46, R112 ;  /* 0x0000002e3b3b7223 */ /* 0x000fe20000010070 */
[----:B------:R-:W-:Y:S01]  /*2910*/  HADD2.F32 R49, -RZ, R24.H1_H1 ;  /* 0x30000018ff317230 */ /* 0x000fe20000004100 */
[----:B------:R-:W-:Y:S01]  /*2920*/  F2FP.F16.F32.PACK_AB R46, R84, R45 ;  /* 0x0000002d542e723e */ /* 0x000fe200000000ff */
[----:B------:R-:W-:Y:S02]  /*2930*/  HADD2.F32 R84, -RZ, R14.H0_H0 ;  /* 0x2000000eff547230 */ /* 0x000fe40000004100 */
[----:B------:R-:W-:Y:S01]  /*2940*/  FFMA.FTZ R56, R56, R48, R115 ;  /* 0x0000003038387223 */ /* 0x000fe20000010073 */
[----:B------:R-:W-:-:S02]  /*2950*/  HADD2.F32 R48, -RZ, R23.H0_H0 ;  /* 0x20000017ff307230 */ /* 0x000fc40000004100 */
[----:B------:R-:W-:Y:S01]  /*2960*/  FFMA.FTZ R57, R57, R49, R114 ;  /* 0x0000003139397223 */ /* 0x000fe20000010072 */
[----:B------:R-:W-:Y:S01]  /*2970*/  HADD2.F32 R49, -RZ, R23.H1_H1 ;  /* 0x30000017ff317230 */ /* 0x000fe20000004100 */
[----:B------:R-:W-:Y:S01]  /*2980*/  F2FP.F16.F32.PACK_AB R45, R59, R58 ;  /* 0x0000003a3b2d723e */ /* 0x000fe200000000ff */
        /* <DEDUP_REMOVED lines=28> */
[----:B------:R-:W-:Y:S02]  /*2b50*/  HADD2.F32 R85, -RZ, R14.H1_H1 ;  /* 0x3000000eff557230 */ /* 0x000fe40000004100 */
[----:B------:R-:W-:Y:S01]  /*2b60*/  FFMA.FTZ R72, R72, R59, R2 ;  /* 0x0000003b48487223 */ /* 0x000fe20000010002 */
[----:B------:R-:W-:-:S02]  /*2b70*/  HADD2.F32 R59, -RZ, R15.H0_H0 ;  /* 0x2000000fff3b7230 */ /* 0x000fc40000004100 */
[----:B------:R-:W-:Y:S01]  /*2b80*/  FFMA.FTZ R77, R77, R44, R7 ;  /* 0x0000002c4d4d7223 */ /* 0x000fe20000010007 */
[----:B------:R-:W-:Y:S02]  /*2b90*/  HADD2.F32 R44, -RZ, R17.H1_H1 ;  /* 0x30000011ff2c7230 */ /* 0x000fe40000004100 */
[----:B------:R-:W-:Y:S01]  /*2ba0*/  FFMA.FTZ R84, R53, R84, R90 ;  /* 0x0000005435547223 */ /* 0x000fe2000001005a */
[----:B------:R-:W-:Y:S02]  /*2bb0*/  HADD2.F32 R51, -RZ, R12.H0_H0 ;  /* 0x2000000cff337230 */ /* 0x000fe40000004100 */
[----:B------:R-:W-:Y:S01]  /*2bc0*/  FFMA.FTZ R59, R50, R59, R92 ;  /* 0x0000003b323b7223 */ /* 0x000fe2000001005c */
[----:B------:R-:W-:Y:S01]  /*2bd0*/  FFMA.FTZ R85, R54, R85, R91 ;  /* 0x0000005536557223 */ /* 0x000fe2000001005b */
[----:B------:R-:W-:Y:S01]  /*2be0*/  FFMA.FTZ R75, R75, R44, R5 ;  /* 0x0000002c4b4b7223 */ /* 0x000fe20000010005 */
[----:B------:R-:W-:Y:S02]  /*2bf0*/  HADD2.F32 R44, -RZ, R16.H1_H1 ;  /* 0x30000010ff2c7230 */ /* 0x000fe40000004100 */
[----:B------:R-:W-:Y:S01]  /*2c00*/  FFMA.FTZ R80, R80, R51, R10 ;  /* 0x0000003350507223 */ /* 0x000fe2000001000a */
[----:B------:R-:W-:Y:S01]  /*2c10*/  F2FP.F16.F32.PACK_AB R49, R48, R49 ;  /* 0x000000313031723e */ /* 0x000fe200000000ff */
[----:B------:R0:W-:Y:S01]  /*2c20*/  STG.E.128 desc[UR4][R60.64], R40 ;  /* 0x000000283c007986 */ /* 0x0001e2000c101d04 */
[----:B------:R-:W-:Y:S01]  /*2c30*/  F2FP.F16.F32.PACK_AB R51, R71, R70 ;  /* 0x000000464733723e */ /* 0x000fe200000000ff */
[----:B------:R-:W-:Y:S01]  /*2c40*/  FFMA.FTZ R73, R73, R44, R3 ;  /* 0x0000002c49497223 */ /* 0x000fe20000010003 */
[----:B------:R-:W-:Y:S01]  /*2c50*/  HADD2.F32 R44, -RZ, R13.H1_H1 ;  /* 0x3000000dff2c7230 */ /* 0x000fe20000004100 */
[----:B------:R-:W-:-:S02]  /*2c60*/  F2FP.F16.F32.PACK_AB R50, R100, R87 ;  /* 0x000000576432723e */ /* 0x000fc400000000ff */
[----:B------:R-:W-:Y:S02]  /*2c70*/  F2FP.F16.F32.PACK_AB R48, R52, R55 ;  /* 0x000000373430723e */ /* 0x000fe400000000ff */
[----:B------:R-:W-:Y:S01]  /*2c80*/  FFMA.FTZ R83, R83, R44, R89 ;  /* 0x0000002c53537223 */ /* 0x000fe20000010059 */
[----:B------:R-:W-:Y:S01]  /*2c90*/  HADD2.F32 R44, -RZ, R12.H1_H1 ;  /* 0x3000000cff2c7230 */ /* 0x000fe20000004100 */
[----:B------:R-:W-:Y:S02]  /*2ca0*/  F2FP.F16.F32.PACK_AB R55, R79, R78 ;  /* 0x0000004e4f37723e */ /* 0x000fe400000000ff */
[----:B------:R-:W-:Y:S02]  /*2cb0*/  F2FP.F16.F32.PACK_AB R54, R77, R76 ;  /* 0x0000004c4d36723e */ /* 0x000fe400000000ff */
[----:B------:R-:W-:Y:S01]  /*2cc0*/  FFMA.FTZ R81, R81, R44, R11 ;  /* 0x0000002c51517223 */ /* 0x000fe2000001000b */
[----:B------:R-:W-:Y:S02]  /*2cd0*/  F2FP.F16.F32.PACK_AB R44, R57, R56 ;  /* 0x00000038392c723e */ /* 0x000fe400000000ff */
[----:B------:R-:W-:-:S02]  /*2ce0*/  F2FP.F16.F32.PACK_AB R53, R75, R74 ;  /* 0x0000004a4b35723e */ /* 0x000fc400000000ff */
[----:B------:R-:W-:Y:S01]  /*2cf0*/  F2FP.F16.F32.PACK_AB R52, R73, R72 ;  /* 0x000000484934723e */ /* 0x000fe200000000ff */
[----:B------:R0:W-:Y:S01]  /*2d00*/  STG.E.128 desc[UR4][R62.64], R44 ;  /* 0x0000002c3e007986 */ /* 0x0001e2000c101d04 */
[----:B------:R-:W-:Y:S02]  /*2d10*/  F2FP.F16.F32.PACK_AB R59, R58, R59 ;  /* 0x0000003b3a3b723e */ /* 0x000fe400000000ff */
[----:B------:R-:W-:Y:S01]  /*2d20*/  F2FP.F16.F32.PACK_AB R58, R85, R84 ;  /* 0x00000054553a723e */ /* 0x000fe200000000ff */
[----:B------:R0:W-:Y:S01]  /*2d30*/  STG.E.128 desc[UR4][R64.64], R48 ;  /* 0x0000003040007986 */ /* 0x0001e2000c101d04 */
[----:B------:R-:W-:Y:S02]  /*2d40*/  F2FP.F16.F32.PACK_AB R57, R83, R82 ;  /* 0x000000525339723e */ /* 0x000fe400000000ff */
[----:B------:R-:W-:Y:S01]  /*2d50*/  F2FP.F16.F32.PACK_AB R56, R81, R80 ;  /* 0x000000505138723e */ /* 0x000fe200000000ff */
[----:B------:R0:W-:Y:S01]  /*2d60*/  STG.E.128 desc[UR4][R66.64], R52 ;  /* 0x0000003442007986 */ /* 0x0001e2000c101d04 */
[----:B------:R-:W-:-:S03]  /*2d70*/  SEL R78, RZ, 0x1, P4 ;  /* 0x00000001ff4e7807 */ /* 0x000fc60002000000 */
[----:B------:R0:W-:Y:S01]  /*2d80*/  STG.E.128 desc[UR4][R68.64], R56 ;  /* 0x0000003844007986 */ /* 0x0001e2000c101d04 */
[----:B------:R-:W-:Y:S05]  /*2d90*/  @!P1 BRA `(.L_x_22613) ;  /* 0xffffffd400f89947 */ /* 0x000fea000383ffff */
[----:B------:R-:W-:Y:S05]  /*2da0*/  EXIT ;  /* 0x000000000000794d */ /* 0x000fea0003800000 */
.L_x_22612:
[----:B------:R-:W-:Y:S01]  /*2db0*/  HFMA2.MMA R86, -RZ, RZ, 0, 5.9604644775390625e-08 ;  /* 0x00000001ff567435 */ /* 0x000fe200000001ff */
[----:B------:R-:W-:Y:S02]  /*2dc0*/  MOV R85, 0x1f ;  /* 0x0000001f00557802 */ /* 0x000fe40000000f00 */
[----:B------:R-:W-:-:S08]  /*2dd0*/  MOV R84, 0xffffffff ;  /* 0xffffffff00547802 */ /* 0x000fd00000000f00 */
[----:B-----5:R-:W-:Y:S05]  /*2de0*/  WARPSYNC.COLLECTIVE R84, `(.L_x_22614) ;  /* 0x0000000054087348 */ /* 0x020fea0003c00000 */
[----:B------:R0:W1:Y:S02]  /*2df0*/  SHFL.BFLY P2, R53, R87, R86, R85 ;  /* 0x0c00005657357389 */ /* 0x0000640000040055 */
[----:B01---5:R-:W-:Y:S01]  /*2e00*/  ENDCOLLECTIVE ;  /* 0x000000000000791b */ /* 0x023fe20003800000 */
.L_x_22614:
[----:B------:R-:W-:Y:S01]  /*2e10*/  HFMA2.MMA R86, -RZ, RZ, 0, 1.1920928955078125e-07 ;  /* 0x00000002ff567435 */ /* 0x000fe200000001ff */
[----:B------:R-:W-:-:S05]  /*2e20*/  FADD.FTZ R100, R87, R53 ;  /* 0x0000003557647221 */ /* 0x000fca0000010000 */
[----:B------:R-:W-:-:S07]  /*2e30*/  MOV R87, R100 ;  /* 0x0000006400577202 */ /* 0x000fce0000000f00 */
[----:B------:R-:W-:Y:S05]  /*2e40*/  WARPSYNC.COLLECTIVE R84, `(.L_x_22615) ;  /* 0x0000000054087348 */ /* 0x000fea0003c00000 */
[----:B------:R0:W1:Y:S02]  /*2e50*/  SHFL.BFLY P2, R53, R87, R86, R85 ;  /* 0x0c00005657357389 */ /* 0x0000640000040055 */
[----:B01----:R-:W-:Y:S01]  /*2e60*/  ENDCOLLECTIVE ;  /* 0x000000000000791b */ /* 0x003fe20003800000 */
.L_x_22615:
[----:B------:R-:W-:Y:S01]  /*2e70*/  HFMA2.MMA R86, -RZ, RZ, 0, 2.384185791015625e-07 ;  /* 0x00000004ff567435 */ /* 0x000fe200000001ff */
[----:B------:R-:W-:-:S05]  /*2e80*/  FADD.FTZ R117, R100, R53 ;  /* 0x0000003564757221 */ /* 0x000fca0000010000 */
[----:B------:R-:W-:-:S07]  /*2e90*/  MOV R87, R117 ;  /* 0x0000007500577202 */ /* 0x000fce0000000f00 */
[----:B------:R-:W-:Y:S05]  /*2ea0*/  WARPSYNC.COLLECTIVE R84, `(.L_x_22616) ;  /* 0x0000000054087348 */ /* 0x000fea0003c00000 */
[----:B------:R0:W1:Y:S02]  /*2eb0*/  SHFL.BFLY P2, R53, R87, R86, R85 ;  /* 0x0c00005657357389 */ /* 0x0000640000040055 */
[----:B01----:R-:W-:Y:S01]  /*2ec0*/  ENDCOLLECTIVE ;  /* 0x000000000000791b */ /* 0x003fe20003800000 */
.L_x_22616:
[----:B------:R-:W-:Y:S01]  /*2ed0*/  HFMA2.MMA R86, -RZ, RZ, 0, 4.76837158203125e-07 ;  /* 0x00000008ff567435 */ /* 0x000fe200000001ff */
[----:B------:R-:W-:-:S05]  /*2ee0*/  FADD.FTZ R118, R117, R53 ;  /* 0x0000003575767221 */ /* 0x000fca0000010000 */
[----:B------:R-:W-:-:S07]  /*2ef0*/  MOV R87, R118 ;  /* 0x0000007600577202 */ /* 0x000fce0000000f00 */
[----:B------:R-:W-:Y:S05]  /*2f00*/  WARPSYNC.COLLECTIVE R84, `(.L_x_22617) ;  /* 0x0000000054087348 */ /* 0x000fea0003c00000 */
[----:B------:R0:W1:Y:S02]  /*2f10*/  SHFL.BFLY P2, R53, R87, R86, R85 ;  /* 0x0c00005657357389 */ /* 0x0000640000040055 */
[----:B01----:R-:W-:Y:S01]  /*2f20*/  ENDCOLLECTIVE ;  /* 0x000000000000791b */ /* 0x003fe20003800000 */
.L_x_22617:
[----:B------:R-:W-:Y:S01]  /*2f30*/  HFMA2.MMA R86, -RZ, RZ, 0, 9.5367431640625e-07 ;  /* 0x00000010ff567435 */ /* 0x000fe200000001ff */
[----:B------:R-:W-:-:S05]  /*2f40*/  FADD.FTZ R118, R118, R53 ;  /* 0x0000003576767221 */ /* 0x000fca0000010000 */
[----:B------:R-:W-:-:S07]  /*2f50*/  MOV R87, R118 ;  /* 0x0000007600577202 */ /* 0x000fce0000000f00 */
[----:B------:R-:W-:Y:S05]  /*2f60*/  WARPSYNC.COLLECTIVE R84, `(.L_x_22618) ;  /* 0x0000000054087348 */ /* 0x000fea0003c00000 */
[----:B------:R0:W1:Y:S02]  /*2f70*/  SHFL.BFLY P2, R53, R87, R86, R85 ;  /* 0x0c00005657357389 */ /* 0x0000640000040055 */
[----:B01----:R-:W-:Y:S01]  /*2f80*/  ENDCOLLECTIVE ;  /* 0x000000000000791b */ /* 0x003fe20003800000 */
.L_x_22618:
[----:B------:R-:W-:Y:S01]  /*2f90*/  MOV R86, 0x1 ;  /* 0x0000000100567802 */ /* 0x000fe20000000f00 */
[----:B------:R-:W-:-:S04]  /*2fa0*/  FADD.FTZ R52, R118, R53 ;  /* 0x0000003576347221 */ /* 0x000fc80000010000 */
[----:B------:R-:W-:-:S04]  /*2fb0*/  FMUL.FTZ R52, R52, 0.00078125001164153218269 ;  /* 0x3a4ccccd34347820 */ /* 0x000fc80000410000 */
        /* <DEDUP_REMOVED lines=80> */
[----:B------:R-:W-:-:S07]  /*34c0*/  MOV R84, 0xffffffff ;  /* 0xffffffff00547802 */ /* 0x000fce0000000f00 */
[----:B------:R-:W-:Y:S05]  /*34d0*/  WARPSYNC.COLLECTIVE R84, `(.L_x_22619) ;  /* 0x0000000054087348 */ /* 0x000fea0003c00000 */
[----:B------:R0:W1:Y:S02]  /*34e0*/  SHFL.BFLY P2, R53, R87, R86, R85 ;  /* 0x0c00005657357389 */ /* 0x0000640000040055 */
[----:B01----:R-:W-:Y:S01]  /*34f0*/  ENDCOLLECTIVE ;  /* 0x000000000000791b */ /* 0x003fe20003800000 */
.L_x_22619:
[----:B------:R-:W-:Y:S01]  /*3500*/  HFMA2.MMA R86, -RZ, RZ, 0, 1.1920928955078125e-07 ;  /* 0x00000002ff567435 */ /* 0x000fe200000001ff */
[----:B------:R-:W-:-:S05]  /*3510*/  FADD.FTZ R100, R87, R53 ;  /* 0x0000003557647221 */ /* 0x000fca0000010000 */
[----:B------:R-:W-:-:S07]  /*3520*/  MOV R87, R100 ;  /* 0x0000006400577202 */ /* 0x000fce0000000f00 */
[----:B------:R-:W-:Y:S05]  /*3530*/  WARPSYNC.COLLECTIVE R84, `(.L_x_22620) ;  /* 0x0000000054087348 */ /* 0x000fea0003c00000 */
[----:B------:R0:W1:Y:S02]  /*3540*/  SHFL.BFLY P2, R53, R87, R86, R85 ;  /* 0x0c00005657357389 */ /* 0x0000640000040055 */
[----:B01----:R-:W-:Y:S01]  /*3550*/  ENDCOLLECTIVE ;  /* 0x000000000000791b */ /* 0x003fe20003800000 */
.L_x_22620:
[----:B------:R-:W-:Y:S01]  /*3560*/  HFMA2.MMA R86, -RZ, RZ, 0, 2.384185791015625e-07 ;  /* 0x00000004ff567435 */ /* 0x000fe200000001ff */
[----:B------:R-:W-:-:S05]  /*3570*/  FADD.FTZ R117, R100, R53 ;  /* 0x0000003564757221 */ /* 0x000fca0000010000 */
[----:B------:R-:W-:-:S07]  /*3580*/  MOV R87, R117 ;  /* 0x0000007500577202 */ /* 0x000fce0000000f00 */
[----:B------:R-:W-:Y:S05]  /*3590*/  WARPSYNC.COLLECTIVE R84, `(.L_x_22621) ;  /* 0x0000000054087348 */ /* 0x000fea0003c00000 */
[----:B------:R0:W1:Y:S02]  /*35a0*/  SHFL.BFLY P2, R53, R87, R86, R85 ;  /* 0x0c00005657357389 */ /* 0x0000640000040055 */
[----:B01----:R-:W-:Y:S01]  /*35b0*/  ENDCOLLECTIVE ;  /* 0x000000000000791b */ /* 0x003fe20003800000 */
.L_x_22621:
[----:B------:R-:W-:Y:S01]  /*35c0*/  HFMA2.MMA R86, -RZ, RZ, 0, 4.76837158203125e-07 ;  /* 0x00000008ff567435 */ /* 0x000fe200000001ff */
[----:B------:R-:W-:-:S05]  /*35d0*/  FADD.FTZ R118, R117, R53 ;  /* 0x0000003575767221 */ /* 0x000fca0000010000 */
[----:B------:R-:W-:-:S07]  /*35e0*/  MOV R87, R118 ;  /* 0x0000007600577202 */ /* 0x000fce0000000f00 */
[----:B------:R-:W-:Y:S05]  /*35f0*/  WARPSYNC.COLLECTIVE R84, `(.L_x_22622) ;  /* 0x0000000054087348 */ /* 0x000fea0003c00000 */
[----:B------:R0:W1:Y:S02]  /*3600*/  SHFL.BFLY P2, R53, R87, R86, R85 ;  /* 0x0c00005657357389 */ /* 0x0000640000040055 */
[----:B01----:R-:W-:Y:S01]  /*3610*/  ENDCOLLECTIVE ;  /* 0x000000000000791b */ /* 0x003fe20003800000 */
.L_x_22622:
[----:B------:R-:W-:Y:S01]  /*3620*/  HFMA2.MMA R86, -RZ, RZ, 0, 9.5367431640625e-07 ;  /* 0x00000010ff567435 */ /* 0x000fe200000001ff */
[----:B------:R-:W-:-:S05]  /*3630*/  FADD.FTZ R118, R118, R53 ;  /* 0x0000003576767221 */ /* 0x000fca0000010000 */
[----:B------:R-:W-:-:S07]  /*3640*/  MOV R87, R118 ;  /* 0x0000007600577202 */ /* 0x000fce0000000f00 */
[----:B------:R-:W-:Y:S05]  /*3650*/  WARPSYNC.COLLECTIVE R84, `(.L_x_22623) ;  /* 0x0000000054087348 */ /* 0x000fea0003c00000 */
[----:B------:R0:W1:Y:S02]  /*3660*/  SHFL.BFLY P2, R53, R87, R86, R85 ;  /* 0x0c00005657357389 */ /* 0x0000640000040055 */
[----:B01----:R-:W-:Y:S01]  /*3670*/  ENDCOLLECTIVE ;  /* 0x000000000000791b */ /* 0x003fe20003800000 */
.L_x_22623:
[----:B------:R-:W-:Y:S05]  /*3680*/  BRA `(.L_x_22624) ;  /* 0xffffffe4009c7947 */ /* 0x000fea000383ffff */
.L_x_22625:
        /* <DEDUP_REMOVED lines=15> */
.L_x_37257:


//--------------------- .text._ZN10layer_norm13ln_fwd_kernelINS_13Kernel_traitsI6__halfS2_fS2_fjLj5120ELj1ELj1ELj4ELj16ENS_18Kernel_traits_baseILj5120ES2_S2_fS2_fjLj128EEEEELb0ELb0ELb1ELb0EEEvNS_9FwdParamsE --------------------------
	.section	.text._ZN10layer_norm13ln_fwd_kernelINS_13Kernel_traitsI6__halfS2_fS2_fjLj5120ELj1ELj1ELj4ELj16ENS_18Kernel_traits_baseILj5120ES2_S2_fS2_fjLj128EEEEELb0ELb0ELb1ELb0EEEvNS_9FwdParamsE,"ax",@progbits
	.align	128
        .global         _ZN10layer_norm13ln_fwd_kernelINS_13Kernel_traitsI6__halfS2_fS2_fjLj5120ELj1ELj1ELj4ELj16ENS_18Kernel_traits_baseILj5120ES2_S2_fS2_fjLj128EEEEELb0ELb0ELb1ELb0EEEvNS_9FwdParamsE
        .type           _ZN10layer_norm13ln_fwd_kernelINS_13Kernel_traitsI6__halfS2_fS2_fjLj5120ELj1ELj1ELj4ELj16ENS_18Kernel_traits_baseILj5120ES2_S2_fS2_fjLj128EEEEELb0ELb0ELb1ELb0EEEvNS_9FwdParamsE,@function
        .size           _ZN10layer_norm13ln_fwd_kernelINS_13Kernel_traitsI6__halfS2_fS2_fjLj5120ELj1ELj1ELj4ELj16ENS_18Kernel_traits_baseILj5120ES2_S2_fS2_fjLj128EEEEELb0ELb0ELb1ELb0EEEvNS_9FwdParamsE,(.L_x_37258 - _ZN10layer_norm13ln_fwd_kernelINS_13Kernel_traitsI6__halfS2_fS2_fjLj5120ELj1ELj1ELj4ELj16ENS_18Kernel_traits_baseILj5120ES2_S2_fS2_fjLj128EEEEELb0ELb0ELb1ELb0EEEvNS_9FwdParamsE)
        .other          _ZN10layer_norm13ln_fwd_kernelINS_13Kernel_traitsI6__halfS2_fS2_fjLj5120ELj1ELj1ELj4ELj16ENS_18Kernel_traits_baseILj5120ES2_S2_fS2_fjLj128EEEEELb0ELb0ELb1ELb0EEEvNS_9FwdParamsE,@"STO_CUDA_ENTRY STV_DEFAULT"
_ZN10layer_norm13ln_fwd_kernelINS_13Kernel_traitsI6__halfS2_fS2_fjLj5120ELj1ELj1ELj4ELj16ENS_18Kernel_traits_baseILj5120ES2_S2_fS2_fjLj128EEEEELb0ELb0ELb1ELb0EEEvNS_9FwdParamsE:
.text._ZN10layer_norm13ln_fwd_kernelINS_13Kernel_traitsI6__halfS2_fS2_fjLj5120ELj1ELj1ELj4ELj16ENS_18Kernel_traits_baseILj5120ES2_S2_fS2_fjLj128EEEEELb0ELb0ELb1ELb0EEEvNS_9FwdParamsE:
        /* <DEDUP_REMOVED lines=33> */
.L_x_22627:
[----:B------:R-:W-:Y:S05]  /*0210*/  BSYNC B0 ;  /* 0x0000000000007941 */ /* 0x000fea0003800000 */
.L_x_22626:
        /* <DEDUP_REMOVED lines=14> */
.L_x_22629:
[----:B------:R-:W-:Y:S05]  /*0300*/  BSYNC B0 ;  /* 0x0000000000007941 */ /* 0x000fea0003800000 */
.L_x_22628:
        /* <DEDUP_REMOVED lines=14> */
.L_x_22631:
[----:B------:R-:W-:Y:S05]  /*03f0*/  BSYNC B0 ;  /* 0x0000000000007941 */ /* 0x000fea0003800000 */
.L_x_22630:
        /* <DEDUP_REMOVED lines=14> */
.L_x_22633:
[----:B------:R-:W-:Y:S05]  /*04e0*/  BSYNC B0 ;  /* 0x0000000000007941 */ /* 0x000fea0003800000 */
.L_x_22632:
        /* <DEDUP_REMOVED lines=13> */
.L_x_22635:
[----:B------:R-:W-:Y:S05]  /*05c0*/  BSYNC B0 ;  /* 0x0000000000007941 */ /* 0x000fea0003800000 */
.L_x_22634:
[----:B------:R-:W0:Y:S02]  /*05d0*/  S2UR UR6, SR_CTAID.X ;  /* 0x00000000000679c3 */ /* 0x000e240000002500 */
[----:B0-----:R-:W-:Y:S01]  /*05e0*/  LEA.HI R146, R0, UR6, RZ, 0x19 ;  /* 0x0000000600927c11 */ /* 0x001fe2000f8fc8ff */
[----:B------:R-:W-:-:S03]  /*05f0*/  ULDC UR6, c[0x0][0x214] ;  /* 0x0000850000067ab9 */ /* 0x000fc60000000800 */
        /* <DEDUP_REMOVED lines=8> */
[----:B------:R-:W-:Y:S01]  /*0680*/  ULDC.U8 UR6, c[0x0][0x2a0] ;  /* 0x0000a80000067ab9 */ /* 0x000fe20000000000 */
        /* <DEDUP_REMOVED lines=28> */
[----:B------:R-:W-:Y:S01]  /*0850*/  HADD2.F32 R14, -RZ, R21.H1_H1 ;  /* 0x30000015ff0e7230 */ /* 0x000fe20000004100 */
[----:B------:R-:W-:Y:S01]  /*0860*/  UISETP.NE.AND UP0, UPT, UR6, URZ, UPT ;  /* 0x0000003f0600728c */ /* 0x000fe2000bf05270 */
[--C-:B------:R-:W-:Y:S01]  /*0870*/  HADD2.F32 R17, -RZ, R22.reuse.H0_H0 ;  /* 0x20000016ff117230 */ /* 0x100fe20000004100 */
[----:B------:R-:W-:Y:S01]  /*0880*/  SHF.L.U32 R145, R29, 0x3, RZ ;  /* 0x000000031d917819 */ /* 0x000fe200000006ff */
[----:B------:R-:W-:Y:S01]  /*0890*/  HADD2.F32 R16, -RZ, R22.H1_H1 ;  /* 0x30000016ff107230 */ /* 0x000fe20000004100 */
[----:B------:R-:W-:Y:S01]  /*08a0*/  ULDC UR6, c[0x0][0x29c] ;  /* 0x0000a70000067ab9 */ /* 0x000fe20000000800 */
[--C-:B------:R-:W-:Y:S01]  /*08b0*/  HADD2.F32 R19, -RZ, R23.reuse.H0_H0 ;  /* 0x20000017ff137230 */ /* 0x100fe20000004100 */
[----:B------:R-:W-:Y:S01]  /*08c0*/  ULDC UR7, c[0x0][0x290] ;  /* 0x0000a40000077ab9 */ /* 0x000fe20000000800 */
        /* <DEDUP_REMOVED lines=59> */
[----:B01----:R-:W-:-:S07]  /*0c80*/  HADD2.F32 R144, -RZ, R35.H1_H1 ;  /* 0x30000023ff907230 */ /* 0x003fce0000004100 */
.L_x_22737:
        /* <DEDUP_REMOVED lines=60> */
[----:B-----5:R-:W-:-:S05]  /*1050*/  HADD2.F32 R32, -RZ, R44.H0_H0 ;  /* 0x2000002cff207230 */ /* 0x020fca0000004100 */
[----:B------:R-:W-:-:S04]  /*1060*/  FMUL.FTZ R32, R32, UR6 ;  /* 0x0000000620207c20 */ /* 0x000fc80008410000 */
[----:B------:R-:W-:-:S07]  /*1070*/  @P2 FADD.FTZ R32, R28, R32 ;  /* 0x000000201c202221 */ /* 0x000fce0000010000 */
.L_x_22639:
[----:B------:R-:W-:Y:S05]  /*1080*/  BSYNC B1 ;  /* 0x0000000000017941 */ /* 0x000fea0003800000 */
.L_x_22638:
[----:B------:R-:W-:Y:S04]  /*1090*/  BSSY B1, `(.L_x_22640) ;  /* 0x0000005000017945 */ /* 0x000fe80003800000 */
[----:B------:R-:W-:Y:S05]  /*10a0*/  @!P3 BRA `(.L_x_22641) ;  /* 0x00000000000cb947 */ /* 0x000fea0003800000 */
[----:B-----5:R-:W-:-:S05]  /*10b0*/  HADD2.F32 R33, -RZ, R44.H1_H1 ;  /* 0x3000002cff217230 */ /* 0x020fca0000004100 */
[----:B------:R-:W-:-:S04]  /*10c0*/  FMUL.FTZ R33, R33, UR6 ;  /* 0x0000000621217c20 */ /* 0x000fc80008410000 */
[----:B------:R-:W-:-:S07]  /*10d0*/  @P2 FADD.FTZ R33, R29, R33 ;  /* 0x000000211d212221 */ /* 0x000fce0000010000 */
.L_x_22641:
[----:B------:R-:W-:Y:S05]  /*10e0*/  BSYNC B1 ;  /* 0x0000000000017941 */ /* 0x000fea0003800000 */
.L_x_22640:
[----:B------:R-:W-:Y:S04]  /*10f0*/  BSSY B1, `(.L_x_22642) ;  /* 0x0000005000017945 */ /* 0x000fe80003800000 */
[----:B------:R-:W-:Y:S05]  /*1100*/  @!P3 BRA `(.L_x_22643) ;  /* 0x00000000000cb947 */ /* 0x000fea0003800000 */
[----:B-----5:R-:W-:-:S05]  /*1110*/  HADD2.F32 R34, -RZ, R45.H0_H0 ;  /* 0x2000002dff227230 */ /* 0x020fca0000004100 */
[----:B------:R-:W-:-:S04]  /*1120*/  FMUL.FTZ R34, R34, UR6 ;  /* 0x0000000622227c20 */ /* 0x000fc80008410000 */
[----:B------:R-:W-:-:S07]  /*1130*/  @P2 FADD.FTZ R34, R30, R34 ;  /* 0x000000221e222221 */ /* 0x000fce0000010000 */
.L_x_22643:
[----:B------:R-:W-:Y:S05]  /*1140*/  BSYNC B1 ;  /* 0x0000000000017941 */ /* 0x000fea0003800000 */
.L_x_22642:
[----:B------:R-:W-:Y:S04]  /*1150*/  BSSY B1, `(.L_x_22644) ;  /* 0x0000005000017945 */ /* 0x000fe80003800000 */
[----:B------:R-:W-:Y:S05]  /*1160*/  @!P3 BRA `(.L_x_22645) ;  /* 0x00000000000cb947 */ /* 0x000fea0003800000 */
[----:B-----5:R-:W-:-:S05]  /*1170*/  HADD2.F32 R35, -RZ, R45.H1_H1 ;  /* 0x3000002dff237230 */ /* 0x020fca0000004100 */
[----:B------:R-:W-:-:S04]  /*1180*/  FMUL.FTZ R35, R35, UR6 ;  /* 0x0000000623237c20 */ /* 0x000fc80008410000 */
[----:B------:R-:W-:-:S07]  /*1190*/  @P2 FADD.FTZ R35, R31, R35 ;  /* 0x000000231f232221 */ /* 0x000fce0000010000 */
.L_x_22645:
[----:B------:R-:W-:Y:S05]  /*11a0*/  BSYNC B1 ;  /* 0x0000000000017941 */ /* 0x000fea0003800000 */
.L_x_22644:
[----:B------:R-:W-:Y:S04]  /*11b0*/  BSSY B1, `(.L_x_22646) ;  /* 0x0000005000017945 */ /* 0x000fe80003800000 */
[----:B------:R-:W-:Y:S05]  /*11c0*/  @!P3 BRA `(.L_x_22647) ;  /* 0x00000000000cb947 */ /* 0x000fea0003800000 */
[----:B-----5:R-:W-:-:S05]  /*11d0*/  HADD2.F32 R40, -RZ, R46.H0_H0 ;  /* 0x2000002eff287230 */ /* 0x020fca0000004100 */
[----:B------:R-:W-:-:S04]  /*11e0*/  FMUL.FTZ R40, R40, UR6 ;  /* 0x0000000628287c20 */ /* 0x000fc80008410000 */
[----:B------:R-:W-:-:S07]  /*11f0*/  @P2 FADD.FTZ R40, R36, R40 ;  /* 0x0000002824282221 */ /* 0x000fce0000010000 */
.L_x_22647:
[----:B------:R-:W-:Y:S05]  /*1200*/  BSYNC B1 ;  /* 0x0000000000017941 */ /* 0x000fea0003800000 */
.L_x_22646:
[----:B------:R-:W-:Y:S04]  /*1210*/  BSSY B1, `(.L_x_22648) ;  /* 0x0000005000017945 */ /* 0x000fe80003800000 */
[----:B------:R-:W-:Y:S05]  /*1220*/  @!P3 BRA `(.L_x_22649) ;  /* 0x00000000000cb947 */ /* 0x000fea0003800000 */
[----:B-----5:R-:W-:-:S05]  /*1230*/  HADD2.F32 R41, -RZ, R46.H1_H1 ;  /* 0x3000002eff297230 */ /* 0x020fca0000004100 */
[----:B------:R-:W-:-:S04]  /*1240*/  FMUL.FTZ R41, R41, UR6 ;  /* 0x0000000629297c20 */ /* 0x000fc80008410000 */
[----:B------:R-:W-:-:S07]  /*1250*/  @P2 FADD.FTZ R41, R37, R41 ;  /* 0x0000002925292221 */ /* 0x000fce0000010000 */
.L_x_22649:
[----:B------:R-:W-:Y:S05]  /*1260*/  BSYNC B1 ;  /* 0x0000000000017941 */ /* 0x000fea0003800000 */
.L_x_22648:
[----:B------:R-:W-:Y:S04]  /*1270*/  BSSY B1, `(.L_x_22650) ;  /* 0x0000005000017945 */ /* 0x000fe80003800000 */
[----:B------:R-:W-:Y:S05]  /*1280*/  @!P3 BRA `(.L_x_22651) ;  /* 0x00000000000cb947 */ /* 0x000fea0003800000 */
[----:B-----5:R-:W-:-:S05]  /*1290*/  HADD2.F32 R42, -RZ, R47.H0_H0 ;  /* 0x2000002fff2a7230 */ /* 0x020fca0000004100 */
[----:B------:R-:W-:-:S04]  /*12a0*/  FMUL.FTZ R42, R42, UR6 ;  /* 0x000000062a2a7c20 */ /* 0x000fc80008410000 */
[----:B------:R-:W-:-:S07]  /*12b0*/  @P2 FADD.FTZ R42, R38, R42 ;  /* 0x0000002a262a2221 */ /* 0x000fce0000010000 */
.L_x_22651:
[----:B------:R-:W-:Y:S05]  /*12c0*/  BSYNC B1 ;  /* 0x0000000000017941 */ /* 0x000fea0003800000 */
.L_x_22650:
[----:B------:R-:W-:Y:S04]  /*12d0*/  BSSY B1, `(.L_x_22652) ;  /* 0x0000005000017945 */ /* 0x000fe80003800000 */
[----:B------:R-:W-:Y:S05]  /*12e0*/  @!P3 BRA `(.L_x_22653) ;  /* 0x00000000000cb947 */ /* 0x000fea0003800000 */
[----:B-----5:R-:W-:-:S05]  /*12f0*/  HADD2.F32 R43, -RZ, R47.H1_H1 ;  /* 0x3000002fff2b7230 */ /* 0x020fca0000004100 */
[----:B------:R-:W-:-:S04]  /*1300*/  FMUL.FTZ R43, R43, UR6 ;  /* 0x000000062b2b7c20 */ /* 0x000fc80008410000 */
[----:B------:R-:W-:-:S07]  /*1310*/  @P2 FADD.FTZ R43, R39, R43 ;  /* 0x0000002b272b2221 */ /* 0x000fce0000010000 */
.L_x_22653:
[----:B------:R-:W-:Y:S05]  /*1320*/  BSYNC B1 ;  /* 0x0000000000017941 */ /* 0x000fea0003800000 */
.L_x_22652:
[----:B------:R0:W-:Y:S01]  /*1330*/  STG.E.128 desc[UR4][R80.64], R32 ;  /* 0x0000002050007986 */ /* 0x0001e2000c101d04 */
[----:B------:R-:W-:Y:S02]  /*1340*/  IADD3 R152, R152, 0x80, RZ ;  /* 0x0000008098987810 */ /* 0x000fe40007ffe0ff */
[----:B------:R-:W-:Y:S01]  /*1350*/  IADD3 R153, R153, 0x80, RZ ;  /* 0x0000008099997810 */ /* 0x000fe20007ffe0ff */
[----:B------:R0:W-:Y:S06]  /*1360*/  STG.E.128 desc[UR4][R80.64+0x10], R40 ;  /* 0x0000102850007986 */ /* 0x0001ec000c101d04 */
.L_x_22637:
[----:B------:R-:W-:Y:S05]  /*1370*/  BSYNC B0 ;  /* 0x0000000000007941 */ /* 0x000fea0003800000 */
.L_x_22636:
        /* <DEDUP_REMOVED lines=42> */
[----:B-----5:R-:W-:-:S05]  /*1620*/  HADD2.F32 R48, -RZ, R44.H0_H0 ;  /* 0x2000002cff307230 */ /* 0x020fca0000004100 */
[----:B------:R-:W-:-:S04]  /*1630*/  FMUL.FTZ R48, R48, UR6 ;  /* 0x0000000630307c20 */ /* 0x000fc80008410000 */
[----:B------:R-:W-:-:S07]  /*1640*/  @P2 FADD.FTZ R48, R28, R48 ;  /* 0x000000301c302221 */ /* 0x000fce0000010000 */
.L_x_22657:
[----:B------:R-:W-:Y:S05]  /*1650*/  BSYNC B1 ;  /* 0x0000000000017941 */ /* 0x000fea0003800000 */
.L_x_22656:
[----:B------:R-:W-:Y:S04]  /*1660*/  BSSY B1, `(.L_x_22658) ;  /* 0x0000005000017945 */ /* 0x000fe80003800000 */
[----:B------:R-:W-:Y:S05]  /*1670*/  @!P3 BRA `(.L_x_22659) ;  /* 0x00000000000cb947 */ /* 0x000fea0003800000 */
[----:B-----5:R-:W-:-:S05]  /*1680*/  HADD2.F32 R49, -RZ, R44.H1_H1 ;  /* 0x3000002cff317230 */ /* 0x020fca0000004100 */
[----:B------:R-:W-:-:S04]  /*1690*/  FMUL.FTZ R49, R49, UR6 ;  /* 0x0000000631317c20 */ /* 0x000fc80008410000 */
[----:B------:R-:W-:-:S07]  /*16a0*/  @P2 FADD.FTZ R49, R29, R49 ;  /* 0x000000311d312221 */ /* 0x000fce0000010000 */
.L_x_22659:
[----:B------:R-:W-:Y:S05]  /*16b0*/  BSYNC B1 ;  /* 0x0000000000017941 */ /* 0x000fea0003800000 */
.L_x_22658:
[----:B------:R-:W-:Y:S04]  /*16c0*/  BSSY B1, `(.L_x_22660) ;  /* 0x0000005000017945 */ /* 0x000fe80003800000 */
[----:B------:R-:W-:Y:S05]  /*16d0*/  @!P3 BRA `(.L_x_22661) ;  /* 0x00000000000cb947 */ /* 0x000fea0003800000 */
[----:B-----5:R-:W-:-:S05]  /*16e0*/  HADD2.F32 R50, -RZ, R45.H0_H0 ;  /* 0x2000002dff327230 */ /* 0x020fca0000004100 */
[----:B------:R-:W-:-:S04]  /*16f0*/  FMUL.FTZ R50, R50, UR6 ;  /* 0x0000000632327c20 */ /* 0x000fc80008410000 */
[----:B------:R-:W-:-:S07]  /*1700*/  @P2 FADD.FTZ R50, R30, R50 ;  /* 0x000000321e322221 */ /* 0x000fce0000010000 */
.L_x_22661:
[----:B------:R-:W-:Y:S05]  /*1710*/  BSYNC B1 ;  /* 0x0000000000017941 */ /* 0x000fea0003800000 */
.L_x_22660:
[----:B------:R-:W-:Y:S04]  /*1720*/  BSSY B1, `(.L_x_22662) ;  /* 0x0000005000017945 */ /* 0x000fe80003800000 */
[----:B------:R-:W-:Y:S05]  /*1730*/  @!P3 BRA `(.L_x_22663) ;  /* 0x00000000000cb947 */ /* 0x000fea0003800000 */
[----:B-----5:R-:W-:-:S05]  /*1740*/  HADD2.F32 R51, -RZ, R45.H1_H1 ;  /* 0x3000002dff337230 */ /* 0x020fca0000004100 */
[----:B------:R-:W-:-:S04]  /*1750*/  FMUL.FTZ R51, R51, UR6 ;  /* 0x0000000633337c20 */ /* 0x000fc80008410000 */
[----:B------:R-:W-:-:S07]  /*1760*/  @P2 FADD.FTZ R51, R31, R51 ;  /* 0x000000331f332221 */ /* 0x000fce0000010000 */
.L_x_22663:
[----:B------:R-:W-:Y:S05]  /*1770*/  BSYNC B1 ;  /* 0x0000000000017941 */ /* 0x000fea0003800000 */
.L_x_22662:
[----:B------:R-:W-:Y:S04]  /*1780*/  BSSY B1, `(.L_x_22664) ;  /* 0x0000005000017945 */ /* 0x000fe80003800000 */
[----:B------:R-:W-:Y:S05]  /*1790*/  @!P3 BRA `(.L_x_22665) ;  /* 0x00000000000cb947 */ /* 0x000fea0003800000 */
[----:B-----5:R-:W-:-:S05]  /*17a0*/  HADD2.F32 R52, -RZ, R46.H0_H0 ;  /* 0x2000002eff347230 */ /* 0x020fca0000004100 */
[----:B------:R-:W-:-:S04]  /*17b0*/  FMUL.FTZ R52, R52, UR6 ;  /* 0x0000000634347c20 */ /* 0x000fc80008410000 */
[----:B------:R-:W-:-:S07]  /*17c0*/  @P2 FADD.FTZ R52, R36, R52 ;  /* 0x0000003424342221 */ /* 0x000fce0000010000 */
.L_x_22665:
[----:B------:R-:W-:Y:S05]  /*17d0*/  BSYNC B1 ;  /* 0x0000000000017941 */ /* 0x000fea0003800000 */
.L_x_22664:
[----:B------:R-:W-:Y:S04]  /*17e0*/  BSSY B1, `(.L_x_22666) ;  /* 0x0000005000017945 */ /* 0x000fe80003800000 */
[----:B------:R-:W-:Y:S05]  /*17f0*/  @!P3 BRA `(.L_x_22667) ;  /* 0x00000000000cb947 */ /* 0x000fea0003800000 */
[----:B-----5:R-:W-:-:S05]  /*1800*/  HADD2.F32 R53, -RZ, R46.H1_H1 ;  /* 0x3000002eff357230 */ /* 0x020fca0000004100 */
[----:B------:R-:W-:-:S04]  /*1810*/  FMUL.FTZ R53, R53, UR6 ;  /* 0x0000000635357c20 */ /* 0x000fc80008410000 */
[----:B------:R-:W-:-:S07]  /*1820*/  @P2 FADD.FTZ R53, R37, R53 ;  /* 0x0000003525352221 */ /* 0x000fce0000010000 */
.L_x_22667:
[----:B------:R-:W-:Y:S05]  /*1830*/  BSYNC B1 ;  /* 0x0000000000017941 */ /* 0x000fea0003800000 */
.L_x_22666:
[----:B------:R-:W-:Y:S04]  /*1840*/  BSSY B1, `(.L_x_22668) ;  /* 0x0000005000017945 */ /* 0x000fe80003800000 */
[----:B------:R-:W-:Y:S05]  /*1850*/  @!P3 BRA `(.L_x_22669) ;  /* 0x00000000000cb947 */ /* 0x000fea0003800000 */
[----:B-----5:R-:W-:-:S05]  /*1860*/  HADD2.F32 R54, -RZ, R47.H0_H0 ;  /* 0x2000002fff367230 */ /* 0x020fca0000004100 */
[----:B------:R-:W-:-:S04]  /*1870*/  FMUL.FTZ R54, R54, UR6 ;  /* 0x0000000636367c20 */ /* 0x000fc80008410000 */
[----:B------:R-:W-:-:S07]  /*1880*/  @P2 FADD.FTZ R54, R38, R54 ;  /* 0x0000003626362221 */ /* 0x000fce0000010000 */
.L_x_22669:
[----:B------:R-:W-:Y:S05]  /*1890*/  BSYNC B1 ;  /* 0x0000000000017941 */ /* 0x000fea0003800000 */
.L_x_22668:
[----:B------:R-:W-:Y:S04]  /*18a0*/  BSSY B1, `(.L_x_22670) ;  /* 0x0000005000017945 */ /* 0x000fe80003800000 */
[----:B------:R-:W-:Y:S05]  /*18b0*/  @!P3 BRA `(.L_x_22671) ;  /* 0x00000000000cb947 */ /* 0x000fea0003800000 */
[----:B-----5:R-:W-:-:S05]  /*18c0*/  HADD2.F32 R55, -RZ, R47.H1_H1 ;  /* 0x3000002fff377230 */ /* 0x020fca0000004100 */
[----:B------:R-:W-:-:S04]  /*18d0*/  FMUL.FTZ R55, R55, UR6 ;  /* 0x0000000637377c20 */ /* 0x000fc80008410000 */
[----:B------:R-:W-:-:S07]  /*18e0*/  @P2 FADD.FTZ R55, R39, R55 ;  /* 0x0000003727372221 */ /* 0x000fce0000010000 */
.L_x_22671:
[----:B------:R-:W-:Y:S05]  /*18f0*/  BSYNC B1 ;  /* 0x0000000000017941 */ /* 0x000fea0003800000 */
.L_x_22670:
[----:B------:R1:W-:Y:S01]  /*1900*/  STG.E.128 desc[UR4][R80.64], R48 ;  /* 0x0000003050007986 */ /* 0x0003e2000c101d04 */
[----:B------:R-:W-:Y:S02]  /*1910*/  IADD3 R152, R152, 0x80, RZ ;  /* 0x0000008098987810 */ /* 0x000fe40007ffe0ff */
[----:B------:R-:W-:Y:S01]  /*1920*/  IADD3 R153, R153, 0x80, RZ ;  /* 0x0000008099997810 */ /* 0x000fe20007ffe0ff */
[----:B------:R1:W-:Y:S06]  /*1930*/  STG.E.128 desc[UR4][R80.64+0x10], R52 ;  /* 0x0000103450007986 */ /* 0x0003ec000c101d04 */
.L_x_22655:
[----:B------:R-:W-:Y:S05]  /*1940*/  BSYNC B0 ;  /* 0x0000000000007941 */ /* 0x000fea0003800000 */
.L_x_22654:
        /* <DEDUP_REMOVED lines=45> */
.L_x_22675:
[----:B------:R-:W-:Y:S05]  /*1c20*/  BSYNC B1 ;  /* 0x0000000000017941 */ /* 0x000fea0003800000 */
.L_x_22674:
[----:B------:R-:W-:Y:S04]  /*1c30*/  BSSY B1, `(.L_x_22676) ;  /* 0x0000005000017945 */ /* 0x000fe80003800000 */
[----:B------:R-:W-:Y:S05]  /*1c40*/  @!P3 BRA `(.L_x_22677) ;  /* 0x00000000000cb947 */ /* 0x000fea0003800000 */
[----:B-----5:R-:W-:-:S05]  /*1c50*/  HADD2.F32 R57, -RZ, R44.H1_H1 ;  /* 0x3000002cff397230 */ /* 0x020fca0000004100 */
[----:B------:R-:W-:-:S04]  /*1c60*/  FMUL.FTZ R57, R57, UR6 ;  /* 0x0000000639397c20 */ /* 0x000fc80008410000 */
[----:B------:R-:W-:-:S07]  /*1c70*/  @P2 FADD.FTZ R57, R29, R57 ;  /* 0x000000391d392221 */ /* 0x000fce0000010000 */
.L_x_22677:
[----:B------:R-:W-:Y:S05]  /*1c80*/  BSYNC B1 ;  /* 0x0000000000017941 */ /* 0x000fea0003800000 */
.L_x_22676:
[----:B------:R-:W-:Y:S04]  /*1c90*/  BSSY B1, `(.L_x_22678) ;  /* 0x0000005000017945 */ /* 0x000fe80003800000 */
[----:B------:R-:W-:Y:S05]  /*1ca0*/  @!P3 BRA `(.L_x_22679) ;  /* 0x00000000000cb947 */ /* 0x000fea0003800000 */
[----:B-----5:R-:W-:-:S05]  /*1cb0*/  HADD2.F32 R58, -RZ, R45.H0_H0 ;  /* 0x2000002dff3a7230 */ /* 0x020fca0000004100 */
[----:B------:R-:W-:-:S04]  /*1cc0*/  FMUL.FTZ R58, R58, UR6 ;  /* 0x000000063a3a7c20 */ /* 0x000fc80008410000 */
[----:B------:R-:W-:-:S07]  /*1cd0*/  @P2 FADD.FTZ R58, R30, R58 ;  /* 0x0000003a1e3a2221 */ /* 0x000fce0000010000 */
.L_x_22679:
[----:B------:R-:W-:Y:S05]  /*1ce0*/  BSYNC B1 ;  /* 0x0000000000017941 */ /* 0x000fea0003800000 */
.L_x_22678:
[----:B------:R-:W-:Y:S04]  /*1cf0*/  BSSY B1, `(.L_x_22680) ;  /* 0x0000005000017945 */ /* 0x000fe80003800000 */
[----:B------:R-:W-:Y:S05]  /*1d00*/  @!P3 BRA `(.L_x_22681) ;  /* 0x00000000000cb947 */ /* 0x000fea0003800000 */
[----:B-----5:R-:W-:-:S05]  /*1d10*/  HADD2.F32 R59, -RZ, R45.H1_H1 ;  /* 0x3000002dff3b7230 */ /* 0x020fca0000004100 */
[----:B------:R-:W-:-:S04]  /*1d20*/  FMUL.FTZ R59, R59, UR6 ;  /* 0x000000063b3b7c20 */ /* 0x000fc80008410000 */
[----:B------:R-:W-:-:S07]  /*1d30*/  @P2 FADD.FTZ R59, R31, R59 ;  /* 0x0000003b1f3b2221 */ /* 0x000fce0000010000 */
.L_x_22681:
[----:B------:R-:W-:Y:S05]  /*1d40*/  BSYNC B1 ;  /* 0x0000000000017941 */ /* 0x000fea0003800000 */
.L_x_22680:
[----:B------:R-:W-:Y:S04]  /*1d50*/  BSSY B1, `(.L_x_22682) ;  /* 0x0000005000017945 */ /* 0x000fe80003800000 */
[----:B------:R-:W-:Y:S05]  /*1d60*/  @!P3 BRA `(.L_x_22683) ;  /* 0x00000000000cb947 */ /* 0x000fea0003800000 */
[----:B-----5:R-:W-:-:S05]  /*1d70*/  HADD2.F32 R60, -RZ, R46.H0_H0 ;  /* 0x2000002eff3c7230 */ /* 0x020fca0000004100 */
[----:B------:R-:W-:-:S04]  /*1d80*/  FMUL.FTZ R60, R60, UR6 ;  /* 0x000000063c3c7c20 */ /* 0x000fc80008410000 */
[----:B------:R-:W-:-:S07]  /*1d90*/  @P2 FADD.FTZ R60, R36, R60 ;  /* 0x0000003c243c2221 */ /* 0x000fce0000010000 */
.L_x_22683:
[----:B------:R-:W-:Y:S05]  /*1da0*/  BSYNC B1 ;  /* 0x0000000000017941 */ /* 0x000fea0003800000 */
.L_x_22682:
[----:B------:R-:W-:Y:S04]  /*1db0*/  BSSY B1, `(.L_x_22684) ;  /* 0x0000005000017945 */ /* 0x000fe80003800000 */
[----:B------:R-:W-:Y:S05]  /*1dc0*/  @!P3 BRA `(.L_x_22685) ;  /* 0x00000000000cb947 */ /* 0x000fea0003800000 */
[----:B-----5:R-:W-:-:S05]  /*1dd0*/  HADD2.F32 R61, -RZ, R46.H1_H1 ;  /* 0x3000002eff3d7230 */ /* 0x020fca0000004100 */
[----:B------:R-:W-:-:S04]  /*1de0*/  FMUL.FTZ R61, R61, UR6 ;  /* 0x000000063d3d7c20 */ /* 0x000fc80008410000 */
[----:B------:R-:W-:-:S07]  /*1df0*/  @P2 FADD.FTZ R61, R37, R61 ;  /* 0x0000003d253d2221 */ /* 0x000fce0000010000 */
.L_x_22685:
[----:B------:R-:W-:Y:S05]  /*1e00*/  BSYNC B1 ;  /* 0x0000000000017941 */ /* 0x000fea0003800000 */
.L_x_22684:
[----:B------:R-:W-:Y:S04]  /*1e10*/  BSSY B1, `(.L_x_22686) ;  /* 0x0000005000017945 */ /* 0x000fe80003800000 */
[----:B------:R-:W-:Y:S05]  /*1e20*/  @!P3 BRA `(.L_x_22687) ;  /* 0x00000000000cb947 */ /* 0x000fea0003800000 */
[----:B-----5:R-:W-:-:S05]  /*1e30*/  HADD2.F32 R62, -RZ, R47.H0_H0 ;  /* 0x2000002fff3e7230 */ /* 0x020fca0000004100 */
[----:B------:R-:W-:-:S04]  /*1e40*/  FMUL.FTZ R62, R62, UR6 ;  /* 0x000000063e3e7c20 */ /* 0x000fc80008410000 */
[----:B------:R-:W-:-:S07]  /*1e50*/  @P2 FADD.FTZ R62, R38, R62 ;  /* 0x0000003e263e2221 */ /* 0x000fce0000010000 */
.L_x_22687:
[----:B------:R-:W-:Y:S05]  /*1e60*/  BSYNC B1 ;  /* 0x0000000000017941 */ /* 0x000fea0003800000 */
.L_x_22686:
[----:B------:R-:W-:Y:S04]  /*1e70*/  BSSY B1, `(.L_x_22688) ;  /* 0x0000005000017945 */ /* 0x000fe80003800000 */
[----:B------:R-:W-:Y:S05]  /*1e80*/  @!P3 BRA `(.L_x_22689) ;  /* 0x00000000000cb947 */ /* 0x000fea0003800000 */
[----:B-----5:R-:W-:-:S05]  /*1e90*/  HADD2.F32 R63, -RZ, R47.H1_H1 ;  /* 0x3000002fff3f7230 */ /* 0x020fca0000004100 */
[----:B------:R-:W-:-:S04]  /*1ea0*/  FMUL.FTZ R63, R63, UR6 ;  /* 0x000000063f3f7c20 */ /* 0x000fc80008410000 */
[----:B------:R-:W-:-:S07]  /*1eb0*/  @P2 FADD.FTZ R63, R39, R63 ;  /* 0x0000003f273f2221 */ /* 0x000fce0000010000 */
.L_x_22689:
[----:B------:R-:W-:Y:S05]  /*1ec0*/  BSYNC B1 ;  /* 0x0000000000017941 */ /* 0x000fea0003800000 */
.L_x_22688:
[----:B------:R2:W-:Y:S01]  /*1ed0*/  STG.E.128 desc[UR4][R80.64], R56 ;  /* 0x0000003850007986 */ /* 0x0005e2000c101d04 */
[----:B------:R-:W-:Y:S02]  /*1ee0*/  IADD3 R152, R152, 0x80, RZ ;  /* 0x0000008098987810 */ /* 0x000fe40007ffe0ff */
[----:B------:R-:W-:Y:S01]  /*1ef0*/  IADD3 R153, R153, 0x80, RZ ;  /* 0x0000008099997810 */ /* 0x000fe20007ffe0ff */
[----:B------:R2:W-:Y:S06]  /*1f00*/  STG.E.128 desc[UR4][R80.64+0x10], R60 ;  /* 0x0000103c50007986 */ /* 0x0005ec000c101d04 */
.L_x_22673:
[----:B------:R-:W-:Y:S05]  /*1f10*/  BSYNC B0 ;  /* 0x0000000000007941 */ /* 0x000fea0003800000 */
.L_x_22672:
        /* <DEDUP_REMOVED lines=45> */
.L_x_22693:
[----:B------:R-:W-:Y:S05]  /*21f0*/  BSYNC B1 ;  /* 0x0000000000017941 */ /* 0x000fea0003800000 */
.L_x_22692:
[----:B------:R-:W-:Y:S04]  /*2200*/  BSSY B1, `(.L_x_22694) ;  /* 0x0000005000017945 */ /* 0x000fe80003800000 */
[----:B------:R-:W-:Y:S05]  /*2210*/  @!P3 BRA `(.L_x_22695) ;  /* 0x00000000000cb947 */ /* 0x000fea0003800000 */
[----:B-----5:R-:W-:-:S05]  /*2220*/  HADD2.F32 R65, -RZ, R44.H1_H1 ;  /* 0x3000002cff417230 */ /* 0x020fca0000004100 */
[----:B------:R-:W-:-:S04]  /*2230*/  FMUL.FTZ R65, R65, UR6 ;  /* 0x0000000641417c20 */ /* 0x000fc80008410000 */
[----:B------:R-:W-:-:S07]  /*2240*/  @P2 FADD.FTZ R65, R29, R65 ;  /* 0x000000411d412221 */ /* 0x000fce0000010000 */
.L_x_22695:
[----:B------:R-:W-:Y:S05]  /*2250*/  BSYNC B1 ;  /* 0x0000000000017941 */ /* 0x000fea0003800000 */
.L_x_22694:
[----:B------:R-:W-:Y:S04]  /*2260*/  BSSY B1, `(.L_x_22696) ;  /* 0x0000005000017945 */ /* 0x000fe80003800000 */
[----:B------:R-:W-:Y:S05]  /*2270*/  @!P3 BRA `(.L_x_22697) ;  /* 0x00000000000cb947 */ /* 0x000fea0003800000 */
[----:B-----5:R-:W-:-:S05]  /*2280*/  HADD2.F32 R66, -RZ, R45.H0_H0 ;  /* 0x2000002dff427230 */ /* 0x020fca0000004100 */
[----:B------:R-:W-:-:S04]  /*2290*/  FMUL.FTZ R66, R66, UR6 ;  /* 0x0000000642427c20 */ /* 0x000fc80008410000 */
[----:B------:R-:W-:-:S07]  /*22a0*/  @P2 FADD.FTZ R66, R30, R66 ;  /* 0x000000421e422221 */ /* 0x000fce0000010000 */
.L_x_22697:
[----:B------:R-:W-:Y:S05]  /*22b0*/  BSYNC B1 ;  /* 0x0000000000017941 */ /* 0x000fea0003800000 */
.L_x_22696:
[----:B------:R-:W-:Y:S04]  /*22c0*/  BSSY B1, `(.L_x_22698) ;  /* 0x0000005000017945 */ /* 0x000fe80003800000 */
[----:B------:R-:W-:Y:S05]  /*22d0*/  @!P3 BRA `(.L_x_22699) ;  /* 0x00000000000cb947 */ /* 0x000fea0003800000 */
[----:B-----5:R-:W-:-:S05]  /*22e0*/  HADD2.F32 R67, -RZ, R45.H1_H1 ;  /* 0x3000002dff437230 */ /* 0x020fca0000004100 */
[----:B------:R-:W-:-:S04]  /*22f0*/  FMUL.FTZ R67, R67, UR6 ;  /* 0x0000000643437c20 */ /* 0x000fc80008410000 */
[----:B------:R-:W-:-:S07]  /*2300*/  @P2 FADD.FTZ R67, R31, R67 ;  /* 0x000000431f432221 */ /* 0x000fce0000010000 */
.L_x_22699:
[----:B------:R-:W-:Y:S05]  /*2310*/  BSYNC B1 ;  /* 0x0000000000017941 */ /* 0x000fea0003800000 */
.L_x_22698:
[----:B------:R-:W-:Y:S04]  /*2320*/  BSSY B1, `(.L_x_22700) ;  /* 0x0000005000017945 */ /* 0x000fe80003800000 */
[----:B------:R-:W-:Y:S05]  /*2330*/  @!P3 BRA `(.L_x_22701) ;  /* 0x00000000000cb947 */ /* 0x000fea0003800000 */
[----:B-----5:R-:W-:-:S05]  /*2340*/  HADD2.F32 R68, -RZ, R46.H0_H0 ;  /* 0x2000002eff447230 */ /* 0x020fca0000004100 */
[----:B------:R-:W-:-:S04]  /*2350*/  FMUL.FTZ R68, R68, UR6 ;  /* 0x0000000644447c20 */ /* 0x000fc80008410000 */
[----:B------:R-:W-:-:S07]  /*2360*/  @P2 FADD.FTZ R68, R36, R68 ;  /* 0x0000004424442221 */ /* 0x000fce0000010000 */
.L_x_22701:
[----:B------:R-:W-:Y:S05]  /*2370*/  BSYNC B1 ;  /* 0x0000000000017941 */ /* 0x000fea0003800000 */
.L_x_22700:
[----:B------:R-:W-:Y:S04]  /*2380*/  BSSY B1, `(.L_x_22702) ;  /* 0x0000005000017945 */ /* 0x000fe80003800000 */
[----:B------:R-:W-:Y:S05]  /*2390*/  @!P3 BRA `(.L_x_22703) ;  /* 0x00000000000cb947 */ /* 0x000fea0003800000 */
[----:B-----5:R-:W-:-:S05]  /*23a0*/  HADD2.F32 R69, -RZ, R46.H1_H1 ;  /* 0x3000002eff457230 */ /* 0x020fca0000004100 */
[----:B------:R-:W-:-:S04]  /*23b0*/  FMUL.FTZ R69, R69, UR6 ;  /* 0x0000000645457c20 */ /* 0x000fc80008410000 */
[----:B------:R-:W-:-:S07]  /*23c0*/  @P2 FADD.FTZ R69, R37, R69 ;  /* 0x0000004525452221 */ /* 0x000fce0000010000 */
.L_x_22703:
[----:B------:R-:W-:Y:S05]  /*23d0*/  BSYNC B1 ;  /* 0x0000000000017941 */ /* 0x000fea0003800000 */
.L_x_22702:
[----:B------:R-:W-:Y:S04]  /*23e0*/  BSSY B1, `(.L_x_22704) ;  /* 0x0000005000017945 */ /* 0x000fe80003800000 */
[----:B------:R-:W-:Y:S05]  /*23f0*/  @!P3 BRA `(.L_x_22705) ;  /* 0x00000000000cb947 */ /* 0x000fea0003800000 */
[----:B-----5:R-:W-:-:S05]  /*2400*/  HADD2.F32 R70, -RZ, R47.H0_H0 ;  /* 0x2000002fff467230 */ /* 0x020fca0000004100 */
[----:B------:R-:W-:-:S04]  /*2410*/  FMUL.FTZ R70, R70, UR6 ;  /* 0x0000000646467c20 */ /* 0x000fc80008410000 */
[----:B------:R-:W-:-:S07]  /*2420*/  @P2 FADD.FTZ R70, R38, R70 ;  /* 0x0000004626462221 */ /* 0x000fce0000010000 */
.L_x_22705:
[----:B------:R-:W-:Y:S05]  /*2430*/  BSYNC B1 ;  /* 0x0000000000017941 */ /* 0x000fea0003800000 */
.L_x_22704:
[----:B------:R-:W-:Y:S04]  /*2440*/  BSSY B1, `(.L_x_22706) ;  /* 0x0000005000017945 */ /* 0x000fe80003800000 */
[----:B------:R-:W-:Y:S05]  /*2450*/  @!P3 BRA `(.L_x_22707) ;  /* 0x00000000000cb947 */ /* 0x000fea0003800000 */
[----:B-----5:R-:W-:-:S05]  /*2460*/  HADD2.F32 R71, -RZ, R47.H1_H1 ;  /* 0x3000002fff477230 */ /* 0x020fca0000004100 */
[----:B------:R-:W-:-:S04]  /*2470*/  FMUL.FTZ R71, R71, UR6 ;  /* 0x0000000647477c20 */ /* 0x000fc80008410000 */
[----:B------:R-:W-:-:S07]  /*2480*/  @P2 FADD.FTZ R71, R39, R71 ;  /* 0x0000004727472221 */ /* 0x000fce0000010000 */
.L_x_22707:
[----:B------:R-:W-:Y:S05]  /*2490*/  BSYNC B1 ;  /* 0x0000000000017941 */ /* 0x000fea0003800000 */
.L_x_22706:
[----:B------:R3:W-:Y:S01]  /*24a0*/  STG.E.128 desc[UR4][R80.64], R64 ;  /* 0x0000004050007986 */ /* 0x0007e2000c101d04 */
[----:B------:R-:W-:Y:S02]  /*24b0*/  IADD3 R152, R152, 0x80, RZ ;  /* 0x0000008098987810 */ /* 0x000fe40007ffe0ff */
[----:B------:R-:W-:Y:S01]  /*24c0*/  IADD3 R153, R153, 0x80, RZ ;  /* 0x0000008099997810 */ /* 0x000fe20007ffe0ff */
[----:B------:R3:W-:Y:S06]  /*24d0*/  STG.E.128 desc[UR4][R80.64+0x10], R68 ;  /* 0x0000104450007986 */ /* 0x0007ec000c101d04 */
.L_x_22691:
[----:B------:R-:W-:Y:S05]  /*24e0*/  BSYNC B0 ;  /* 0x0000000000007941 */ /* 0x000fea0003800000 */
.L_x_22690:
        /* <DEDUP_REMOVED lines=42> */
[----:B-----5:R-:W-:-:S05]  /*2790*/  HADD2.F32 R72, -RZ, R44.H0_H0 ;  /* 0x2000002cff487230 */ /* 0x020fca0000004100 */
[----:B------:R-:W-:-:S04]  /*27a0*/  FMUL.FTZ R72, R72, UR6 ;  /* 0x0000000648487c20 */ /* 0x000fc80008410000 */
[----:B------:R-:W-:-:S07]  /*27b0*/  @P2 FADD.FTZ R72, R28, R72 ;  /* 0x000000481c482221 */ /* 0x000fce0000010000 */
.L_x_22711:
[----:B------:R-:W-:Y:S05]  /*27c0*/  BSYNC B1 ;  /* 0x0000000000017941 */ /* 0x000fea0003800000 */
.L_x_22710:
[----:B------:R-:W-:Y:S04]  /*27d0*/  BSSY B1, `(.L_x_22712) ;  /* 0x0000005000017945 */ /* 0x000fe80003800000 */
[----:B------:R-:W-:Y:S05]  /*27e0*/  @!P3 BRA `(.L_x_22713) ;  /* 0x00000000000cb947 */ /* 0x000fea0003800000 */
[----:B-----5:R-:W-:-:S05]  /*27f0*/  HADD2.F32 R73, -RZ, R44.H1_H1 ;  /* 0x3000002cff497230 */ /* 0x020fca0000004100 */
[----:B------:R-:W-:-:S04]  /*2800*/  FMUL.FTZ R73, R73, UR6 ;  /* 0x0000000649497c20 */ /* 0x000fc80008410000 */
[----:B------:R-:W-:-:S07]  /*2810*/  @P2 FADD.FTZ R73, R29, R73 ;  /* 0x000000491d492221 */ /* 0x000fce0000010000 */
.L_x_22713:
[----:B------:R-:W-:Y:S05]  /*2820*/  BSYNC B1 ;  /* 0x0000000000017941 */ /* 0x000fea0003800000 */
.L_x_22712:
[----:B------:R-:W-:Y:S04]  /*2830*/  BSSY B1, `(.L_x_22714) ;  /* 0x0000005000017945 */ /* 0x000fe80003800000 */
[----:B------:R-:W-:Y:S05]  /*2840*/  @!P3 BRA `(.L_x_22715) ;  /* 0x00000000000cb947 */ /* 0x000fea0003800000 */
[----:B-----5:R-:W-:-:S05]  /*2850*/  HADD2.F32 R74, -RZ, R45.H0_H0 ;  /* 0x2000002dff4a7230 */ /* 0x020fca0000004100 */
[----:B------:R-:W-:-:S04]  /*2860*/  FMUL.FTZ R74, R74, UR6 ;  /* 0x000000064a4a7c20 */ /* 0x000fc80008410000 */
[----:B------:R-:W-:-:S07]  /*2870*/  @P2 FADD.FTZ R74, R30, R74 ;  /* 0x0000004a1e4a2221 */ /* 0x000fce0000010000 */
.L_x_22715:
[----:B------:R-:W-:Y:S05]  /*2880*/  BSYNC B1 ;  /* 0x0000000000017941 */ /* 0x000fea0003800000 */
.L_x_22714:
[----:B------:R-:W-:Y:S04]  /*2890*/  BSSY B1, `(.L_x_22716) ;  /* 0x0000005000017945 */ /* 0x000fe80003800000 */
[----:B------:R-:W-:Y:S05]  /*28a0*/  @!P3 BRA `(.L_x_22717) ;  /* 0x00000000000cb947 */ /* 0x000fea0003800000 */
[----:B-----5:R-:W-:-:S05]  /*28b0*/  HADD2.F32 R75, -RZ, R45.H1_H1 ;  /* 0x3000002dff4b7230 */ /* 0x020fca0000004100 */
[----:B------:R-:W-:-:S04]  /*28c0*/  FMUL.FTZ R75, R75, UR6 ;  /* 0x000000064b4b7c20 */ /* 0x000fc80008410000 */
[----:B------:R-:W-:-:S07]  /*28d0*/  @P2 FADD.FTZ R75, R31, R75 ;  /* 0x0000004b1f4b2221 */ /* 0x000fce0000010000 */
.L_x_22717:
[----:B------:R-:W-:Y:S05]  /*28e0*/  BSYNC B1 ;  /* 0x0000000000017941 */ /* 0x000fea0003800000 */
.L_x_22716:
[----:B------:R-:W-:Y:S04]  /*28f0*/  BSSY B1, `(.L_x_22718) ;  /* 0x0000005000017945 */ /* 0x000fe80003800000 */
[----:B------:R-:W-:Y:S05]  /*2900*/  @!P3 BRA `(.L_x_22719) ;  /* 0x00000000000cb947 */ /* 0x000fea0003800000 */
[----:B-----5:R-:W-:-:S05]  /*2910*/  HADD2.F32 R76, -RZ, R46.H0_H0 ;  /* 0x2000002eff4c7230 */ /* 0x020fca0000004100 */
[----:B------:R-:W-:-:S04]  /*2920*/  FMUL.FTZ R76, R76, UR6 ;  /* 0x000000064c4c7c20 */ /* 0x000fc80008410000 */
[----:B------:R-:W-:-:S07]  /*2930*/  @P2 FADD.FTZ R76, R36, R76 ;  /* 0x0000004c244c2221 */ /* 0x000fce0000010000 */
.L_x_22719:
[----:B------:R-:W-:Y:S05]  /*2940*/  BSYNC B1 ;  /* 0x0000000000017941 */ /* 0x000fea0003800000 */
.L_x_22718:
[----:B------:R-:W-:Y:S04]  /*2950*/  BSSY B1, `(.L_x_22720) ;  /* 0x0000005000017945 */ /* 0x000fe80003800000 */
[----:B------:R-:W-:Y:S05]  /*2960*/  @!P3 BRA `(.L_x_22721) ;  /* 0x00000000000cb947 */ /* 0x000fea0003800000 */
[----:B-----5:R-:W-:-:S05]  /*2970*/  HADD2.F32 R77, -RZ, R46.H1_H1 ;  /* 0x3000002eff4d7230 */ /* 0x020fca0000004100 */
[----:B------:R-:W-:-:S04]  /*2980*/  FMUL.FTZ R77, R77, UR6 ;  /* 0x000000064d4d7c20 */ /* 0x000fc80008410000 */
[----:B------:R-:W-:-:S07]  /*2990*/  @P2 FADD.FTZ R77, R37, R77 ;  /* 0x0000004d254d2221 */ /* 0x000fce0000010000 */
.L_x_22721:
[----:B------:R-:W-:Y:S05]  /*29a0*/  BSYNC B1 ;  /* 0x0000000000017941 */ /* 0x000fea0003800000 */
.L_x_22720:
[----:B------:R-:W-:Y:S04]  /*29b0*/  BSSY B1, `(.L_x_22722) ;  /* 0x0000005000017945 */ /* 0x000fe80003800000 */
[----:B------:R-:W-:Y:S05]  /*29c0*/  @!P3 BRA `(.L_x_22723) ;  /* 0x00000000000cb947 */ /* 0x000fea0003800000 */
[----:B-----5:R-:W-:-:S05]  /*29d0*/  HADD2.F32 R78, -RZ, R47.H0_H0 ;  /* 0x2000002fff4e7230 */ /* 0x020fca0000004100 */
[----:B------:R-:W-:-:S04]  /*29e0*/  FMUL.FTZ R78, R78, UR6 ;  /* 0x000000064e4e7c20 */ /* 0x000fc80008410000 */
[----:B------:R-:W-:-:S07]  /*29f0*/  @P2 FADD.FTZ R78, R38, R78 ;  /* 0x0000004e264e2221 */ /* 0x000fce0000010000 */
.L_x_22723:
[----:B------:R-:W-:Y:S05]  /*2a00*/  BSYNC B1 ;  /* 0x0000000000017941 */ /* 0x000fea0003800000 */
.L_x_22722:
[----:B------:R-:W-:Y:S04]  /*2a10*/  BSSY B1, `(.L_x_22724) ;  /* 0x0000005000017945 */ /* 0x000fe80003800000 */
[----:B------:R-:W-:Y:S05]  /*2a20*/  @!P3 BRA `(.L_x_22725) ;  /* 0x00000000000cb947 */ /* 0x000fea0003800000 */
[----:B-----5:R-:W-:-:S05]  /*2a30*/  HADD2.F32 R79, -RZ, R47.H1_H1 ;  /* 0x3000002fff4f7230 */ /* 0x020fca0000004100 */
[----:B------:R-:W-:-:S04]  /*2a40*/  FMUL.FTZ R79, R79, UR6 ;  /* 0x000000064f4f7c20 */ /* 0x000fc80008410000 */
[----:B------:R-:W-:-:S07]  /*2a50*/  @P2 FADD.FTZ R79, R39, R79 ;  /* 0x0000004f274f2221 */ /* 0x000fce0000010000 */
.L_x_22725:
[----:B------:R-:W-:Y:S05]  /*2a60*/  BSYNC B1 ;  /* 0x0000000000017941 */ /* 0x000fea0003800000 */
.L_x_22724:
[----:B------:R4:W-:Y:S04]  /*2a70*/  STG.E.128 desc[UR4][R80.64], R72 ;  /* 0x0000004850007986 */ /* 0x0009e8000c101d04 */
[----:B------:R4:W-:Y:S02]  /*2a80*/  STG.E.128 desc[UR4][R80.64+0x10], R76 ;  /* 0x0000104c50007986 */ /* 0x0009e4000c101d04 */
.L_x_22709:
[----:B------:R-:W-:Y:S05]  /*2a90*/  BSYNC B0 ;  /* 0x0000000000007941 */ /* 0x000fea0003800000 */
.L_x_22708:
        /* <DEDUP_REMOVED lines=154> */
.L_x_22748:
        /* <DEDUP_REMOVED lines=14> */
[----:B------:R-:W-:Y:S01]  /*3520*/  @!P1 IADD3 R82, R82, R153, RZ ;  /* 0x0000009952529210 */ /* 0x000fe20007ffe0ff */
[----:B------:R-:W-:Y:S01]  /*3530*/  HFMA2.MMA R153, -RZ, RZ, 0, 0 ;  /* 0x00000000ff997435 */ /* 0x000fe200000001ff */
[----:B------:R-:W-:Y:S05]  /*3540*/  BSSY B0, `(.L_x_22727) ;  /* 0x00000f6000007945 */ /* 0x000fea0003800000 */
[----:B------:R-:W-:Y:S01]  /*3550*/  @!P1 MOV R153, R145 ;  /* 0x0000009100999202 */ /* 0x000fe20000000f00 */
[----:B0-----:R-:W0:Y:S04]  /*3560*/  @!P2 LDC.64 R80, c[0x0][0x250] ;  /* 0x00009400ff50ab82 */ /* 0x001e280000000a00 */
[----:B------:R-:W1:Y:S01]  /*3570*/  SHFL.DOWN PT, R156, R153, 0x2, 0x1f ;  /* 0x08401f00999c7f89 */ /* 0x000e6200000e0000 */
[----:B------:R-:W-:-:S02]  /*3580*/  I2FP.F32.S32 R159, R153 ;  /* 0x00000099009f7245 */ /* 0x000fc40000201400 */
[C---:B0-----:R-:W-:Y:S02]  /*3590*/  @!P2 LEA R150, P3, R146.reuse, R80, 0x2 ;  /* 0x000000509296a211 */ /* 0x041fe400078610ff */
[----:B------:R-:W-:Y:S02]  /*35a0*/  @!P1 MOV R80, 0x400 ;  /* 0x0000040000509802 */ /* 0x000fe40000000f00 */
[----:B------:R-:W-:Y:S02]  /*35b0*/  @!P2 LEA.HI.X R151, R146, R81, R148, 0x2, P3 ;  /* 0x000000519297a211 */ /* 0x000fe400018f1494 */
[----:B------:R-:W0:Y:S01]  /*35c0*/  @!P1 S2R R81, SR_CgaCtaId ;  /* 0x0000000000519919 */ /* 0x000e220000008800 */
[----:B-1----:R-:W-:Y:S02]  /*35d0*/  IADD3 R157, R156, R153, RZ ;  /* 0x000000999c9d7210 */ /* 0x002fe40007ffe0ff */
[----:B------:R-:W-:-:S03]  /*35e0*/  I2FP.F32.S32 R155, R156 ;  /* 0x0000009c009b7245 */ /* 0x000fc60000201400 */
[----:B------:R-:W1:Y:S02]  /*35f0*/  SHFL.DOWN PT, R160, R157, 0x1, 0x1f ;  /* 0x08201f009da07f89 */ /* 0x000e6400000e0000 */
[----:B-1----:R-:W-:Y:S02]  /*3600*/  IADD3 R156, R157, R160, RZ ;  /* 0x000000a09d9c7210 */ /* 0x002fe40007ffe0ff */
[----:B0-----:R-:W-:Y:S02]  /*3610*/  @!P1 LEA R81, R81, R80, 0x18 ;  /* 0x0000005051519211 */ /* 0x001fe400078ec0ff */
[----:B------:R-:W-:Y:S02]  /*3620*/  I2FP.F32.S32 R158, R156 ;  /* 0x0000009c009e7245 */ /* 0x000fe40000201400 */
[----:B------:R-:W-:Y:S02]  /*3630*/  @!P1 LEA R154, R82, R81, 0x3 ;  /* 0x00000051529a9211 */ /* 0x000fe400078e18ff */
[----:B------:R-:W-:Y:S01]  /*3640*/  CS2R R80, SRZ ;  /* 0x0000000000507805 */ /* 0x000fe2000001ff00 */
[----:B------:R-:W0:Y:S01]  /*3650*/  @!P2 LDC.64 R82, c[0x0][0x258] ;  /* 0x00009600ff52ab82 */ /* 0x000e220000000a00 */
[----:B------:R-:W-:Y:S01]  /*3660*/  I2FP.F32.S32 R160, R160 ;  /* 0x000000a000a07245 */ /* 0x000fe20000201400 */
[----:B------:R-:W-:Y:S03]  /*3670*/  MUFU.RCP R158, R158 ;  /* 0x0000009e009e7308 */ /* 0x000fe60000001000 */
        /* <DEDUP_REMOVED lines=12> */
[----:B------:R-:W-:-:S04]  /*3740*/  FMUL.FTZ R80, R80, R80 ;  /* 0x0000005050507220 */ /* 0x000fc80000410000 */
[----:B------:R-:W-:Y:S01]  /*3750*/  FMUL.FTZ R80, R80, R159 ;  /* 0x0000009f50507220 */ /* 0x000fe20000410000 */
[----:B------:R-:W0:Y:S03]  /*3760*/  SHFL.DOWN PT, R153, R154, 0x1, 0x1f ;  /* 0x08201f009a997f89 */ /* 0x000e2600000e0000 */
[----:B------:R-:W-:Y:S01]  /*3770*/  FMUL.FTZ R80, R80, R155 ;  /* 0x0000009b50507220 */ /* 0x000fe20000410000 */
[----:B--2---:R-:W-:Y:S02]  /*3780*/  FADD.FTZ R155, R162, R81 ;  /* 0x00000051a29b7221 */ /* 0x004fe40000010000 */
[----:B------:R-:W1:Y:S02]  /*3790*/  LDC R81, c[0x0][0x2d8] ;  /* 0x0000b600ff517b82 */ /* 0x000e640000000800 */
[----:B------:R-:W-:-:S05]  /*37a0*/  FFMA.FTZ R80, R152, R80, R155 ;  /* 0x0000005098507223 */ /* 0x000fca000001009b */
[----:B------:R-:W2:Y:S01]  /*37b0*/  SHFL.DOWN PT, R155, R80, 0x1, 0x1f ;  /* 0x08201f00509b7f89 */ /* 0x000ea200000e0000 */
[----:B0-----:R-:W-:Y:S01]  /*37c0*/  FMUL.FTZ R163, R153, R160 ;  /* 0x000000a099a37220 */ /* 0x001fe20000410000 */
[----:B------:R-:W-:-:S03]  /*37d0*/  FADD.FTZ R153, R154, -R153 ;  /* 0x800000999a997221 */ /* 0x000fc60000010000 */
[----:B------:R-:W-:Y:S01]  /*37e0*/  FFMA.FTZ R163, R148, R154, R163 ;  /* 0x0000009a94a37223 */ /* 0x000fe200000100a3 */
[----:B------:R-:W-:-:S03]  /*37f0*/  FMUL.FTZ R153, R153, R153 ;  /* 0x0000009999997220 */ /* 0x000fc60000410000 */
[----:B------:R-:W-:Y:S01]  /*3800*/  FMUL.FTZ R157, R158, R163 ;  /* 0x000000a39e9d7220 */ /* 0x000fe20000410000 */
[----:B------:R-:W-:-:S04]  /*3810*/  FMUL.FTZ R153, R148, R153 ;  /* 0x0000009994997220 */ /* 0x000fc80000410000 */
[----:B------:R-:W-:Y:S01]  /*3820*/  FMUL.FTZ R153, R153, R160 ;  /* 0x000000a099997220 */ /* 0x000fe20000410000 */
[----:B--2---:R-:W-:Y:S01]  /*3830*/  FADD.FTZ R155, R80, R155 ;  /* 0x0000009b509b7221 */ /* 0x004fe20000010000 */
[----:B------:R-:W0:Y:S03]  /*3840*/  SHFL.IDX PT, R157, R157, RZ, 0x1f ;  /* 0x00001fff9d9d7589 */ /* 0x000e2600000e0000 */
[----:B------:R-:W-:-:S05]  /*3850*/  FFMA.FTZ R153, R158, R153, R155 ;  /* 0x000000999e997223 */ /* 0x000fca000001009b */
[----:B------:R-:W1:Y:S01]  /*3860*/  SHFL.IDX PT, R148, R153, RZ, 0x1f ;  /* 0x00001fff99947589 */ /* 0x000e6200000e0000 */
[----:B0-----:R-:W-:-:S03]  /*3870*/  FMUL.FTZ R156, R157, R157 ;  /* 0x0000009d9d9c7220 */ /* 0x001fc60000410000 */
[----:B------:R0:W-:Y:S02]  /*3880*/  @!P2 STG.E desc[UR4][R150.64], R157 ;  /* 0x0000009d9600a986 */ /* 0x0001e4000c101904 */
[----:B------:R-:W-:Y:S02]  /*3890*/  FSEL R156, R156, RZ, !P1 ;  /* 0x000000ff9c9c7208 */ /* 0x000fe40004800000 */
[----:B-----5:R-:W-:Y:S01]  /*38a0*/  ISETP.GE.AND P1, PT, R147, 0x1, PT ;  /* 0x000000019300780c */ /* 0x020fe20003f26270 */
[----:B-1----:R-:W-:-:S04]  /*38b0*/  FFMA.FTZ R81, R148, UR7, R81 ;  /* 0x0000000794517c23 */ /* 0x002fc80008010051 */
        /* <DEDUP_REMOVED lines=48> */
.L_x_22730:
[----:B------:R-:W-:Y:S05]  /*3bc0*/  BSYNC B1 ;  /* 0x0000000000017941 */ /* 0x000fea0003800000 */
.L_x_22729:
        /* <DEDUP_REMOVED lines=35> */
.L_x_22732:
[----:B------:R-:W-:Y:S05]  /*3e00*/  BSYNC B1 ;  /* 0x0000000000017941 */ /* 0x000fea0003800000 */
.L_x_22731:
        /* <DEDUP_REMOVED lines=35> */
.L_x_22734:
[----:B------:R-:W-:Y:S05]  /*4040*/  BSYNC B1 ;  /* 0x0000000000017941 */ /* 0x000fea0003800000 */
.L_x_22733:
        /* <DEDUP_REMOVED lines=35> */
.L_x_22736:
[----:B------:R-:W-:Y:S05]  /*4280*/  BSYNC B1 ;  /* 0x0000000000017941 */ /* 0x000fea0003800000 */
.L_x_22735:
        /* <DEDUP_REMOVED lines=33> */
.L_x_22728:
[----:B------:R-:W-:Y:S05]  /*44a0*/  BSYNC B0 ;  /* 0x0000000000007941 */ /* 0x000fea0003800000 */
.L_x_22727:
[----:B------:R-:W-:Y:S02]  /*44b0*/  IADD3 R146, R146, UR8, RZ ;  /* 0x0000000892927c10 */ /* 0x000fe4000fffe0ff */
[----:B0-----:R-:W-:Y:S02]  /*44c0*/  SEL R150, RZ, 0x1, P4 ;  /* 0x00000001ff967807 */ /* 0x001fe40002000000 */
[----:B------:R-:W-:-:S13]  /*44d0*/  ISETP.GE.AND P1, PT, R146, UR9, PT ;  /* 0x0000000992007c0c */ /* 0x000fda000bf26270 */
[----:B------:R-:W-:Y:S05]  /*44e0*/  @!P1 BRA `(.L_x_22737) ;  /* 0xffffffc400e89947 */ /* 0x000fea000383ffff */
[----:B------:R-:W-:Y:S05]  /*44f0*/  EXIT ;  /* 0x000000000000794d */ /* 0x000fea0003800000 */
.L_x_22726:
[----:B------:R-:W-:Y:S01]  /*4500*/  HFMA2.MMA R157, -RZ, RZ, 0, 5.9604644775390625e-08 ;  /* 0x00000001ff9d7435 */ /* 0x000fe200000001ff */
[----:B------:R-:W-:Y:S02]  /*4510*/  MOV R156, R81 ;  /* 0x00000051009c7202 */ /* 0x000fe40000000f00 */
[----:B------:R-:W-:Y:S02]  /*4520*/  MOV R158, 0x1f ;  /* 0x0000001f009e7802 */ /* 0x000fe40000000f00 */
[----:B------:R-:W-:-:S07]  /*4530*/  MOV R155, 0xffffffff ;  /* 0xffffffff009b7802 */ /* 0x000fce0000000f00 */
[----:B-----5:R-:W-:Y:S05]  /*4540*/  WARPSYNC.COLLECTIVE R155, `(.L_x_22738) ;  /* 0x000000009b087348 */ /* 0x020fea0003c00000 */
[----:B------:R0:W1:Y:S02]  /*4550*/  SHFL.BFLY P6, R154, R156, R157, R158 ;  /* 0x0c00009d9c9a7389 */ /* 0x00006400000c009e */
[----:B01---5:R-:W-:Y:S01]  /*4560*/  ENDCOLLECTIVE ;  /* 0x000000000000791b */ /* 0x023fe20003800000 */
.L_x_22738:
[----:B------:R-:W-:Y:S01]  /*4570*/  HFMA2.MMA R157, -RZ, RZ, 0, 1.1920928955078125e-07 ;  /* 0x00000002ff9d7435 */ /* 0x000fe200000001ff */
[----:B------:R-:W-:-:S05]  /*4580*/  MOV R80, R154 ;  /* 0x0000009a00507202 */ /* 0x000fca0000000f00 */
[----:B------:R-:W-:-:S05]  /*4590*/  FADD.FTZ R150, R81, R80 ;  /* 0x0000005051967221 */ /* 0x000fca0000010000 */
[----:B------:R-:W-:-:S07]  /*45a0*/  MOV R156, R150 ;  /* 0x00000096009c7202 */ /* 0x000fce0000000f00 */
[----:B------:R-:W-:Y:S05]  /*45b0*/  WARPSYNC.COLLECTIVE R155, `(.L_x_22739) ;  /* 0x000000009b087348 */ /* 0x000fea0003c00000 */
[----:B------:R0:W1:Y:S02]  /*45c0*/  SHFL.BFLY P6, R154, R156, R157, R158 ;  /* 0x0c00009d9c9a7389 */ /* 0x00006400000c009e */
[----:B01----:R-:W-:Y:S01]  /*45d0*/  ENDCOLLECTIVE ;  /* 0x000000000000791b */ /* 0x003fe20003800000 */
.L_x_22739:
[----:B------:R-:W-:Y:S01]  /*45e0*/  HFMA2.MMA R157, -RZ, RZ, 0, 2.384185791015625e-07 ;  /* 0x00000004ff9d7435 */ /* 0x000fe200000001ff */
[----:B------:R-:W-:-:S05]  /*45f0*/  MOV R151, R154 ;  /* 0x0000009a00977202 */ /* 0x000fca0000000f00 */
[----:B------:R-:W-:-:S05]  /*4600*/  FADD.FTZ R151, R150, R151 ;  /* 0x0000009796977221 */ /* 0x000fca0000010000 */
[----:B------:R-:W-:-:S07]  /*4610*/  MOV R156, R151 ;  /* 0x00000097009c7202 */ /* 0x000fce0000000f00 */
[----:B------:R-:W-:Y:S05]  /*4620*/  WARPSYNC.COLLECTIVE R155, `(.L_x_22740) ;  /* 0x000000009b087348 */ /* 0x000fea0003c00000 */
[----:B------:R0:W1:Y:S02]  /*4630*/  SHFL.BFLY P6, R154, R156, R157, R158 ;  /* 0x0c00009d9c9a7389 */ /* 0x00006400000c009e */
[----:B01----:R-:W-:Y:S01]  /*4640*/  ENDCOLLECTIVE ;  /* 0x000000000000791b */ /* 0x003fe20003800000 */
.L_x_22740:
[----:B------:R-:W-:Y:S01]  /*4650*/  HFMA2.MMA R157, -RZ, RZ, 0, 4.76837158203125e-07 ;  /* 0x00000008ff9d7435 */ /* 0x000fe200000001ff */
[----:B------:R-:W-:-:S05]  /*4660*/  MOV R80, R154 ;  /* 0x0000009a00507202 */ /* 0x000fca0000000f00 */
[----:B------:R-:W-:-:S05]  /*4670*/  FADD.FTZ R152, R151, R80 ;  /* 0x0000005097987221 */ /* 0x000fca0000010000 */
[----:B------:R-:W-:-:S07]  /*4680*/  MOV R156, R152 ;  /* 0x00000098009c7202 */ /* 0x000fce0000000f00 */
[----:B------:R-:W-:Y:S05]  /*4690*/  WARPSYNC.COLLECTIVE R155, `(.L_x_22741) ;  /* 0x000000009b087348 */ /* 0x000fea0003c00000 */
[----:B------:R0:W1:Y:S02]  /*46a0*/  SHFL.BFLY P6, R154, R156, R157, R158 ;  /* 0x0c00009d9c9a7389 */ /* 0x00006400000c009e */
[----:B01----:R-:W-:Y:S01]  /*46b0*/  ENDCOLLECTIVE ;  /* 0x000000000000791b */ /* 0x003fe20003800000 */
.L_x_22741:
[----:B------:R-:W-:Y:S01]  /*46c0*/  HFMA2.MMA R157, -RZ, RZ, 0, 9.5367431640625e-07 ;  /* 0x00000010ff9d7435 */ /* 0x000fe200000001ff */
[----:B------:R-:W-:-:S05]  /*46d0*/  MOV R153, R154 ;  /* 0x0000009a00997202 */ /* 0x000fca0000000f00 */
[----:B------:R-:W-:-:S05]  /*46e0*/  FADD.FTZ R153, R152, R153 ;  /* 0x0000009998997221 */ /* 0x000fca0000010000 */
[----:B------:R-:W-:-:S07]  /*46f0*/  MOV R156, R153 ;  /* 0x00000099009c7202 */ /* 0x000fce0000000f00 */
[----:B------:R-:W-:Y:S05]  /*4700*/  WARPSYNC.COLLECTIVE R155, `(.L_x_22742) ;  /* 0x000000009b087348 */ /* 0x000fea0003c00000 */
[----:B------:R0:W1:Y:S02]  /*4710*/  SHFL.BFLY P6, R154, R156, R157, R158 ;  /* 0x0c00009d9c9a7389 */ /* 0x00006400000c009e */
[----:B01----:R-:W-:Y:S01]  /*4720*/  ENDCOLLECTIVE ;  /* 0x000000000000791b */ /* 0x003fe20003800000 */
.L_x_22742:
        /* <DEDUP_REMOVED lines=89> */
.L_x_22743:
[----:B------:R-:W-:Y:S01]  /*4cc0*/  HFMA2.MMA R157, -RZ, RZ, 0, 1.1920928955078125e-07 ;  /* 0x00000002ff9d7435 */ /* 0x000fe200000001ff */
[----:B------:R-:W-:-:S05]  /*4cd0*/  MOV R150, R154 ;  /* 0x0000009a00967202 */ /* 0x000fca0000000f00 */
[----:B------:R-:W-:-:S05]  /*4ce0*/  FADD.FTZ R150, R81, R150 ;  /* 0x0000009651967221 */ /* 0x000fca0000010000 */
[----:B------:R-:W-:-:S07]  /*4cf0*/  MOV R156, R150 ;  /* 0x00000096009c7202 */ /* 0x000fce0000000f00 */
[----:B------:R-:W-:Y:S05]  /*4d00*/  WARPSYNC.COLLECTIVE R155, `(.L_x_22744) ;  /* 0x000000009b087348 */ /* 0x000fea0003c00000 */
[----:B------:R0:W1:Y:S02]  /*4d10*/  SHFL.BFLY P6, R154, R156, R157, R158 ;  /* 0x0c00009d9c9a7389 */ /* 0x00006400000c009e */
[----:B01----:R-:W-:Y:S01]  /*4d20*/  ENDCOLLECTIVE ;  /* 0x000000000000791b */ /* 0x003fe20003800000 */
.L_x_22744:
[----:B------:R-:W-:Y:S01]  /*4d30*/  HFMA2.MMA R157, -RZ, RZ, 0, 2.384185791015625e-07 ;  /* 0x00000004ff9d7435 */ /* 0x000fe200000001ff */
[----:B------:R-:W-:-:S05]  /*4d40*/  MOV R151, R154 ;  /* 0x0000009a00977202 */ /* 0x000fca0000000f00 */
[----:B------:R-:W-:-:S05]  /*4d50*/  FADD.FTZ R151, R150, R151 ;  /* 0x0000009796977221 */ /* 0x000fca0000010000 */
[----:B------:R-:W-:-:S07]  /*4d60*/  MOV R156, R151 ;  /* 0x00000097009c7202 */ /* 0x000fce0000000f00 */
[----:B------:R-:W-:Y:S05]  /*4d70*/  WARPSYNC.COLLECTIVE R155, `(.L_x_22745) ;  /* 0x000000009b087348 */ /* 0x000fea0003c00000 */
[----:B------:R0:W1:Y:S02]  /*4d80*/  SHFL.BFLY P6, R154, R156, R157, R158 ;  /* 0x0c00009d9c9a7389 */ /* 0x00006400000c009e */
[----:B01----:R-:W-:Y:S01]  /*4d90*/  ENDCOLLECTIVE ;  /* 0x000000000000791b */ /* 0x003fe20003800000 */
.L_x_22745:
[----:B------:R-:W-:Y:S01]  /*4da0*/  HFMA2.MMA R157, -RZ, RZ, 0, 4.76837158203125e-07 ;  /* 0x00000008ff9d7435 */ /* 0x000fe200000001ff */
[----:B------:R-:W-:-:S05]  /*4db0*/  MOV R152, R154 ;  /* 0x0000009a00987202 */ /* 0x000fca0000000f00 */
[----:B------:R-:W-:-:S05]  /*4dc0*/  FADD.FTZ R152, R151, R152 ;  /* 0x0000009897987221 */ /* 0x000fca0000010000 */
[----:B------:R-:W-:-:S07]  /*4dd0*/  MOV R156, R152 ;  /* 0x00000098009c7202 */ /* 0x000fce0000000f00 */
[----:B------:R-:W-:Y:S05]  /*4de0*/  WARPSYNC.COLLECTIVE R155, `(.L_x_22746) ;  /* 0x000000009b087348 */ /* 0x000fea0003c00000 */
[----:B------:R0:W1:Y:S02]  /*4df0*/  SHFL.BFLY P6, R154, R156, R157, R158 ;  /* 0x0c00009d9c9a7389 */ /* 0x00006400000c009e */
[----:B01----:R-:W-:Y:S01]  /*4e00*/  ENDCOLLECTIVE ;  /* 0x000000000000791b */ /* 0x003fe20003800000 */
.L_x_22746:
[----:B------:R-:W-:Y:S01]  /*4e10*/  HFMA2.MMA R157, -RZ, RZ, 0, 9.5367431640625e-07 ;  /* 0x00000010ff9d7435 */ /* 0x000fe200000001ff */
[----:B------:R-:W-:-:S05]  /*4e20*/  MOV R153, R154 ;  /* 0x0000009a00997202 */ /* 0x000fca0000000f00 */
[----:B------:R-:W-:-:S05]  /*4e30*/  FADD.FTZ R153, R152, R153 ;  /* 0x0000009998997221 */ /* 0x000fca0000010000 */
[----:B------:R-:W-:-:S07]  /*4e40*/  MOV R156, R153 ;  /* 0x00000099009c7202 */ /* 0x000fce0000000f00 */
[----:B------:R-:W-:Y:S05]  /*4e50*/  WARPSYNC.COLLECTIVE R155, `(.L_x_22747) ;  /* 0x000000009b087348 */ /* 0x000fea0003c00000 */
[----:B------:R0:W1:Y:S02]  /*4e60*/  SHFL.BFLY P6, R154, R156, R157, R158 ;  /* 0x0c00009d9c9a7389 */ /* 0x00006400000c009e */
[----:B01----:R-:W-:Y:S01]  /*4e70*/  ENDCOLLECTIVE ;  /* 0x000000000000791b */ /* 0x003fe20003800000 */
.L_x_22747:
[----:B------:R-:W-:Y:S05]  /*4e80*/  BRA `(.L_x_22748) ;  /* 0xffffffe4006c7947 */ /* 0x000fea000383ffff */
.L_x_22749:
        /* <DEDUP_REMOVED lines=15> */
.L_x_37258:


//--------------------- .text._ZN10layer_norm13ln_fwd_kernelINS_13Kernel_traitsI6__halfS2_fS2_fjLj5120ELj1ELj1ELj4ELj16ENS_18Kernel_traits_baseILj5120ES2_S2_fS2_fjLj128EEEEELb0ELb0ELb1ELb1EEEvNS_9FwdParamsE --------------------------
	.section	.text._ZN10layer_norm13ln_fwd_kernelINS_13Kernel_traitsI6__halfS2_fS2_fjLj5120ELj1ELj1ELj4ELj16ENS_18Kernel_traits_baseILj5120ES2_S2_fS2_fjLj128EEEEELb0ELb0ELb1ELb1EEEvNS_9FwdParamsE,"ax",@progbits
	.align	128
        .global         _ZN10layer_norm13ln_fwd_kernelINS_13Kernel_traitsI6__halfS2_fS2_fjLj5120ELj1ELj1ELj4ELj16ENS_18Kernel_traits_baseILj5120ES2_S2_fS2_fjLj128EEEEELb0ELb0ELb1ELb1EEEvNS_9FwdParamsE
        .type           _ZN10layer_norm13ln_fwd_kernelINS_13Kernel_traitsI6__halfS2_fS2_fjLj5120ELj1ELj1ELj4ELj16ENS_18Kernel_traits_baseILj5120ES2_S2_fS2_fjLj128EEEEELb0ELb0ELb1ELb1EEEvNS_9FwdParamsE,@function
        .size           _ZN10layer_norm13ln_fwd_kernelINS_13Kernel_traitsI6__halfS2_fS2_fjLj5120ELj1ELj1ELj4ELj16ENS_18Kernel_traits_baseILj5120ES2_S2_fS2_fjLj128EEEEELb0ELb0ELb1ELb1EEEvNS_9FwdParamsE,(.L_x_37259 - _ZN10layer_norm13ln_fwd_kernelINS_13Kernel_traitsI6__halfS2_fS2_fjLj5120ELj1ELj1ELj4ELj16ENS_18Kernel_traits_baseILj5120ES2_S2_fS2_fjLj128EEEEELb0ELb0ELb1ELb1EEEvNS_9FwdParamsE)
        .other          _ZN10layer_norm13ln_fwd_kernelINS_13Kernel_traitsI6__halfS2_fS2_fjLj5120ELj1ELj1ELj4ELj16ENS_18Kernel_traits_baseILj5120ES2_S2_fS2_fjLj128EEEEELb0ELb0ELb1ELb1EEEvNS_9FwdParamsE,@"STO_CUDA_ENTRY STV_DEFAULT"
_ZN10layer_norm13ln_fwd_kernelINS_13Kernel_traitsI6__halfS2_fS2_fjLj5120ELj1ELj1ELj4ELj16ENS_18Kernel_traits_baseILj5120ES2_S2_fS2_fjLj128EEEEELb0ELb0ELb1ELb1EEEvNS_9FwdParamsE:
.text._ZN10layer_norm13ln_fwd_kernelINS_13Kernel_traitsI6__halfS2_fS2_fjLj5120ELj1ELj1ELj4ELj16ENS_18Kernel_traits_baseILj5120ES2_S2_fS2_fjLj128EEEEELb0ELb0ELb1ELb1EEEvNS_9FwdParamsE:
        /* <DEDUP_REMOVED lines=40> */
[----:B------:R-:W-:Y:S01]  /*0280*/  HFMA2.MMA R110, -RZ, RZ, 0, 5.9604644775390625e-08 ;  /* 0x00000001ff6e7435 */ /* 0x000fe200000001ff */
[----:B------:R-:W-:Y:S01]  /*0290*/  SHF.R.U32.HI R140, RZ, 0x5, R86 ;  /* 0x00000005ff8c7819 */ /* 0x000fe20000011656 */
[--C-:B------:R-:W-:Y:S01]  /*02a0*/  HADD2.F32 R85, -RZ, R8.reuse.H0_H0 ;  /* 0x20000008ff557230 */ /* 0x100fe20000004100 */
        /* <DEDUP_REMOVED lines=38> */
[--C-:B0-----:R-:W-:Y:S02]  /*0510*/  HADD2.F32 R3, -RZ, R55.reuse.H0_H0 ;  /* 0x20000037ff037230 */ /* 0x101fe40000004100 */
        /* <DEDUP_REMOVED lines=17> */
[--C-:B---3--:R-:W-:Y:S02]  /*0630*/  HADD2.F32 R101, -RZ, R36.reuse.H0_H0 ;  /* 0x20000024ff657230 */ /* 0x108fe40000004100 */
[----:B------:R-:W-:Y:S02]  /*0640*/  HADD2.F32 R104, -RZ, R36.H1_H1 ;  /* 0x30000024ff687230 */ /* 0x000fe40000004100 */
[--C-:B------:R-:W-:Y:S02]  /*0650*/  HADD2.F32 R103, -RZ, R37.reuse.H0_H0 ;  /* 0x20000025ff677230 */ /* 0x100fe40000004100 */
[----:B------:R-:W-:-:S02]  /*0660*/  HADD2.F32 R106, -RZ, R37.H1_H1 ;  /* 0x30000025ff6a7230 */ /* 0x000fc40000004100 */
[--C-:B------:R-:W-:Y:S02]  /*0670*/  HADD2.F32 R105, -RZ, R38.reuse.H0_H0 ;  /* 0x20000026ff697230 */ /* 0x100fe40000004100 */
[----:B------:R-:W-:Y:S02]  /*0680*/  HADD2.F32 R112, -RZ, R38.H1_H1 ;  /* 0x30000026ff707230 */ /* 0x000fe40000004100 */
[--C-:B------:R-:W-:Y:S02]  /*0690*/  HADD2.F32 R107, -RZ, R39.reuse.H0_H0 ;  /* 0x20000027ff6b7230 */ /* 0x100fe40000004100 */
[----:B------:R-:W-:Y:S02]  /*06a0*/  HADD2.F32 R114, -RZ, R39.H1_H1 ;  /* 0x30000027ff727230 */ /* 0x000fe40000004100 */
[--C-:B----4-:R-:W-:Y:S02]  /*06b0*/  HADD2.F32 R113, -RZ, R40.reuse.H0_H0 ;  /* 0x20000028ff717230 */ /* 0x110fe40000004100 */
        /* <DEDUP_REMOVED lines=22> */
[----:B------:R-:W-:-:S07]  /*0820*/  HADD2.F32 R138, -RZ, R51.H1_H1 ;  /* 0x30000033ff8a7230 */ /* 0x000fce0000004100 */
.L_x_22833:
        /* <DEDUP_REMOVED lines=60> */
[----:B-----5:R-:W-:-:S05]  /*0bf0*/  HADD2.F32 R44, -RZ, R36.H0_H0 ;  /* 0x20000024ff2c7230 */ /* 0x020fca0000004100 */
[----:B------:R-:W-:-:S04]  /*0c00*/  FMUL.FTZ R44, R44, UR7 ;  /* 0x000000072c2c7c20 */ /* 0x000fc80008410000 */
[----:B------:R-:W-:-:S07]  /*0c10*/  @P0 FADD.FTZ R44, R28, R44 ;  /* 0x0000002c1c2c0221 */ /* 0x000fce0000010000 */
.L_x_22751:
[----:B------:R-:W-:Y:S05]  /*0c20*/  BSYNC B0 ;  /* 0x0000000000007941 */ /* 0x000fea0003800000 */
.L_x_22750:
[----:B------:R-:W-:Y:S04]  /*0c30*/  BSSY B0, `(.L_x_22752) ;  /* 0x0000005000007945 */ /* 0x000fe80003800000 */
[----:B------:R-:W-:Y:S05]  /*0c40*/  @!P6 BRA `(.L_x_22753) ;  /* 0x00000000000ce947 */ /* 0x000fea0003800000 */
[----:B-----5:R-:W-:-:S05]  /*0c50*/  HADD2.F32 R45, -RZ, R36.H1_H1 ;  /* 0x30000024ff2d7230 */ /* 0x020fca0000004100 */
[----:B------:R-:W-:-:S04]  /*0c60*/  FMUL.FTZ R45, R45, UR7 ;  /* 0x000000072d2d7c20 */ /* 0x000fc80008410000 */
[----:B------:R-:W-:-:S07]  /*0c70*/  @P0 FADD.FTZ R45, R29, R45 ;  /* 0x0000002d1d2d0221 */ /* 0x000fce0000010000 */
.L_x_22753:
[----:B------:R-:W-:Y:S05]  /*0c80*/  BSYNC B0 ;  /* 0x0000000000007941 */ /* 0x000fea0003800000 */
.L_x_22752:
[----:B------:R-:W-:Y:S04]  /*0c90*/  BSSY B0, `(.L_x_22754) ;  /* 0x0000005000007945 */ /* 0x000fe80003800000 */
[----:B------:R-:W-:Y:S05]  /*0ca0*/  @!P6 BRA `(.L_x_22755) ;  /* 0x00000000000ce947 */ /* 0x000fea0003800000 */
[----:B-----5:R-:W-:-:S05]  /*0cb0*/  HADD2.F32 R46, -RZ, R37.H0_H0 ;  /* 0x20000025ff2e7230 */ /* 0x020fca0000004100 */
[----:B------:R-:W-:-:S04]  /*0cc0*/  FMUL.FTZ R46, R46, UR7 ;  /* 0x000000072e2e7c20 */ /* 0x000fc80008410000 */
[----:B------:R-:W-:-:S07]  /*0cd0*/  @P0 FADD.FTZ R46, R30, R46 ;  /* 0x0000002e1e2e0221 */ /* 0x000fce0000010000 */
.L_x_22755:
[----:B------:R-:W-:Y:S05]  /*0ce0*/  BSYNC B0 ;  /* 0x0000000000007941 */ /* 0x000fea0003800000 */
.L_x_22754:
[----:B------:R-:W-:Y:S04]  /*0cf0*/  BSSY B0, `(.L_x_22756) ;  /* 0x0000005000007945 */ /* 0x000fe80003800000 */
[----:B------:R-:W-:Y:S05]  /*0d00*/  @!P6 BRA `(.L_x_22757) ;  /* 0x00000000000ce947 */ /* 0x000fea0003800000 */
[----:B-----5:R-:W-:-:S05]  /*0d10*/  HADD2.F32 R47, -RZ, R37.H1_H1 ;  /* 0x30000025ff2f7230 */ /* 0x020fca0000004100 */
[----:B------:R-:W-:-:S04]  /*0d20*/  FMUL.FTZ R47, R47, UR7 ;  /* 0x000000072f2f7c20 */ /* 0x000fc80008410000 */
[----:B------:R-:W-:-:S07]  /*0d30*/  @P0 FADD.FTZ R47, R31, R47 ;  /* 0x0000002f1f2f0221 */ /* 0x000fce0000010000 */
.L_x_22757:
[----:B------:R-:W-:Y:S05]  /*0d40*/  BSYNC B0 ;  /* 0x0000000000007941 */ /* 0x000fea0003800000 */
.L_x_22756:
[----:B------:R-:W-:Y:S04]  /*0d50*/  BSSY B0, `(.L_x_22758) ;  /* 0x0000005000007945 */ /* 0x000fe80003800000 */
[----:B------:R-:W-:Y:S05]  /*0d60*/  @!P6 BRA `(.L_x_22759) ;  /* 0x00000000000ce947 */ /* 0x000fea0003800000 */
[----:B-----5:R-:W-:-:S05]  /*0d70*/  HADD2.F32 R40, -RZ, R38.H0_H0 ;  /* 0x20000026ff287230 */ /* 0x020fca0000004100 */
[----:B------:R-:W-:-:S04]  /*0d80*/  FMUL.FTZ R40, R40, UR7 ;  /* 0x0000000728287c20 */ /* 0x000fc80008410000 */
[----:B------:R-:W-:-:S07]  /*0d90*/  @P0 FADD.FTZ R40, R32, R40 ;  /* 0x0000002820280221 */ /* 0x000fce0000010000 */
.L_x_22759:
[----:B------:R-:W-:Y:S05]  /*0da0*/  BSYNC B0 ;  /* 0x0000000000007941 */ /* 0x000fea0003800000 */
.L_x_22758:
[----:B------:R-:W-:Y:S04]  /*0db0*/  BSSY B0, `(.L_x_22760) ;  /* 0x0000005000007945 */ /* 0x000fe80003800000 */
[----:B------:R-:W-:Y:S05]  /*0dc0*/  @!P6 BRA `(.L_x_22761) ;  /* 0x00000000000ce947 */ /* 0x000fea0003800000 */
[----:B-----5:R-:W-:-:S05]  /*0dd0*/  HADD2.F32 R41, -RZ, R38.H1_H1 ;  /* 0x30000026ff297230 */ /* 0x020fca0000004100 */
[----:B------:R-:W-:-:S04]  /*0de0*/  FMUL.FTZ R41, R41, UR7 ;  /* 0x0000000729297c20 */ /* 0x000fc80008410000 */
[----:B------:R-:W-:-:S07]  /*0df0*/  @P0 FADD.FTZ R41, R33, R41 ;  /* 0x0000002921290221 */ /* 0x000fce0000010000 */
.L_x_22761:
[----:B------:R-:W-:Y:S05]  /*0e00*/  BSYNC B0 ;  /* 0x0000000000007941 */ /* 0x000fea0003800000 */
.L_x_22760:
[----:B------:R-:W-:Y:S04]  /*0e10*/  BSSY B0, `(.L_x_22762) ;  /* 0x0000005000007945 */ /* 0x000fe80003800000 */
[----:B------:R-:W-:Y:S05]  /*0e20*/  @!P6 BRA `(.L_x_22763) ;  /* 0x00000000000ce947 */ /* 0x000fea0003800000 */
[----:B-----5:R-:W-:-:S05]  /*0e30*/  HADD2.F32 R42, -RZ, R39.H0_H0 ;  /* 0x20000027ff2a7230 */ /* 0x020fca0000004100 */
[----:B------:R-:W-:-:S04]  /*0e40*/  FMUL.FTZ R42, R42, UR7 ;  /* 0x000000072a2a7c20 */ /* 0x000fc80008410000 */
[----:B------:R-:W-:-:S07]  /*0e50*/  @P0 FADD.FTZ R42, R34, R42 ;  /* 0x0000002a222a0221 */ /* 0x000fce0000010000 */
.L_x_22763:
[----:B------:R-:W-:Y:S05]  /*0e60*/  BSYNC B0 ;  /* 0x0000000000007941 */ /* 0x000fea0003800000 */
.L_x_22762:
[----:B------:R-:W-:Y:S04]  /*0e70*/  BSSY B0, `(.L_x_22764) ;  /* 0x0000005000007945 */ /* 0x000fe80003800000 */
[----:B------:R-:W-:Y:S05]  /*0e80*/  @!P6 BRA `(.L_x_22765) ;  /* 0x00000000000ce947 */ /* 0x000fea0003800000 */
[----:B-----5:R-:W-:-:S05]  /*0e90*/  HADD2.F32 R43, -RZ, R39.H1_H1 ;  /* 0x30000027ff2b7230 */ /* 0x020fca0000004100 */
[----:B------:R-:W-:-:S04]  /*0ea0*/  FMUL.FTZ R43, R43, UR7 ;  /* 0x000000072b2b7c20 */ /* 0x000fc80008410000 */
[----:B------:R-:W-:-:S07]  /*0eb0*/  @P0 FADD.FTZ R43, R35, R43 ;  /* 0x0000002b232b0221 */ /* 0x000fce0000010000 */
.L_x_22765:
[----:B------:R-:W-:Y:S05]  /*0ec0*/  BSYNC B0 ;  /* 0x0000000000007941 */ /* 0x000fea0003800000 */
.L_x_22764:
        /* <DEDUP_REMOVED lines=38> */
[----:B-----5:R-:W-:-:S05]  /*1130*/  HADD2.F32 R52, -RZ, R36.H0_H0 ;  /* 0x20000024ff347230 */ /* 0x020fca0000004100 */
[----:B------:R-:W-:-:S04]  /*1140*/  FMUL.FTZ R52, R52, UR7 ;  /* 0x0000000734347c20 */ /* 0x000fc80008410000 */
[----:B------:R-:W-:-:S07]  /*1150*/  @P0 FADD.FTZ R52, R28, R52 ;  /* 0x000000341c340221 */ /* 0x000fce0000010000 */
.L_x_22767:
[----:B------:R-:W-:Y:S05]  /*1160*/  BSYNC B0 ;  /* 0x0000000000007941 */ /* 0x000fea0003800000 */
.L_x_22766:
[----:B------:R-:W-:Y:S04]  /*1170*/  BSSY B0, `(.L_x_22768) ;  /* 0x0000005000007945 */ /* 0x000fe80003800000 */
[----:B------:R-:W-:Y:S05]  /*1180*/  @!P6 BRA `(.L_x_22769) ;  /* 0x00000000000ce947 */ /* 0x000fea0003800000 */
[----:B-----5:R-:W-:-:S05]  /*1190*/  HADD2.F32 R53, -RZ, R36.H1_H1 ;  /* 0x30000024ff357230 */ /* 0x020fca0000004100 */
[----:B------:R-:W-:-:S04]  /*11a0*/  FMUL.FTZ R53, R53, UR7 ;  /* 0x0000000735357c20 */ /* 0x000fc80008410000 */
[----:B------:R-:W-:-:S07]  /*11b0*/  @P0 FADD.FTZ R53, R29, R53 ;  /* 0x000000351d350221 */ /* 0x000fce0000010000 */
.L_x_22769:
[----:B------:R-:W-:Y:S05]  /*11c0*/  BSYNC B0 ;  /* 0x0000000000007941 */ /* 0x000fea0003800000 */
.L_x_22768:
[----:B------:R-:W-:Y:S04]  /*11d0*/  BSSY B0, `(.L_x_22770) ;  /* 0x0000005000007945 */ /* 0x000fe80003800000 */
[----:B------:R-:W-:Y:S05]  /*11e0*/  @!P6 BRA `(.L_x_22771) ;  /* 0x00000000000ce947 */ /* 0x000fea0003800000 */
[----:B-----5:R-:W-:-:S05]  /*11f0*/  HADD2.F32 R54, -RZ, R37.H0_H0 ;  /* 0x20000025ff367230 */ /* 0x020fca0000004100 */
[----:B------:R-:W-:-:S04]  /*1200*/  FMUL.FTZ R54, R54, UR7 ;  /* 0x0000000736367c20 */ /* 0x000fc80008410000 */
[----:B------:R-:W-:-:S07]  /*1210*/  @P0 FADD.FTZ R54, R30, R54 ;  /* 0x000000361e360221 */ /* 0x000fce0000010000 */
.L_x_22771:
[----:B------:R-:W-:Y:S05]  /*1220*/  BSYNC B0 ;  /* 0x0000000000007941 */ /* 0x000fea0003800000 */
.L_x_22770:
[----:B------:R-:W-:Y:S04]  /*1230*/  BSSY B0, `(.L_x_22772) ;  /* 0x0000005000007945 */ /* 0x000fe80003800000 */
[----:B------:R-:W-:Y:S05]  /*1240*/  @!P6 BRA `(.L_x_22773) ;  /* 0x00000000000ce947 */ /* 0x000fea0003800000 */
[----:B-----5:R-:W-:-:S05]  /*1250*/  HADD2.F32 R55, -RZ, R37.H1_H1 ;  /* 0x30000025ff377230 */ /* 0x020fca0000004100 */
[----:B------:R-:W-:-:S04]  /*1260*/  FMUL.FTZ R55, R55, UR7 ;  /* 0x0000000737377c20 */ /* 0x000fc80008410000 */
[----:B------:R-:W-:-:S07]  /*1270*/  @P0 FADD.FTZ R55, R31, R55 ;  /* 0x000000371f370221 */ /* 0x000fce0000010000 */
.L_x_22773:
[----:B------:R-:W-:Y:S05]  /*1280*/  BSYNC B0 ;  /* 0x0000000000007941 */ /* 0x000fea0003800000 */
.L_x_22772:
[----:B------:R-:W-:Y:S04]  /*1290*/  BSSY B0, `(.L_x_22774) ;  /* 0x0000005000007945 */ /* 0x000fe80003800000 */
[----:B------:R-:W-:Y:S05]  /*12a0*/  @!P6 BRA `(.L_x_22775) ;  /* 0x00000000000ce947 */ /* 0x000fea0003800000 */
[----:B-----5:R-:W-:-:S05]  /*12b0*/  HADD2.F32 R48, -RZ, R38.H0_H0 ;  /* 0x20000026ff307230 */ /* 0x020fca0000004100 */
[----:B------:R-:W-:-:S04]  /*12c0*/  FMUL.FTZ R48, R48, UR7 ;  /* 0x0000000730307c20 */ /* 0x000fc80008410000 */
[----:B------:R-:W-:-:S07]  /*12d0*/  @P0 FADD.FTZ R48, R32, R48 ;  /* 0x0000003020300221 */ /* 0x000fce0000010000 */
.L_x_22775:
[----:B------:R-:W-:Y:S05]  /*12e0*/  BSYNC B0 ;  /* 0x0000000000007941 */ /* 0x000fea0003800000 */
.L_x_22774:
[----:B------:R-:W-:Y:S04]  /*12f0*/  BSSY B0, `(.L_x_22776) ;  /* 0x0000005000007945 */ /* 0x000fe80003800000 */
[----:B------:R-:W-:Y:S05]  /*1300*/  @!P6 BRA `(.L_x_22777) ;  /* 0x00000000000ce947 */ /* 0x000fea0003800000 */
[----:B-----5:R-:W-:-:S05]  /*1310*/  HADD2.F32 R49, -RZ, R38.H1_H1 ;  /* 0x30000026ff317230 */ /* 0x020fca0000004100 */
[----:B------:R-:W-:-:S04]  /*1320*/  FMUL.FTZ R49, R49, UR7 ;  /* 0x0000000731317c20 */ /* 0x000fc80008410000 */
[----:B------:R-:W-:-:S07]  /*1330*/  @P0 FADD.FTZ R49, R33, R49 ;  /* 0x0000003121310221 */ /* 0x000fce0000010000 */
.L_x_22777:
[----:B------:R-:W-:Y:S05]  /*1340*/  BSYNC B0 ;  /* 0x0000000000007941 */ /* 0x000fea0003800000 */
.L_x_22776:
[----:B------:R-:W-:Y:S04]  /*1350*/  BSSY B0, `(.L_x_22778) ;  /* 0x0000005000007945 */ /* 0x000fe80003800000 */
[----:B------:R-:W-:Y:S05]  /*1360*/  @!P6 BRA `(.L_x_22779) ;  /* 0x00000000000ce947 */ /* 0x000fea0003800000 */
[----:B-----5:R-:W-:-:S05]  /*1370*/  HADD2.F32 R50, -RZ, R39.H0_H0 ;  /* 0x20000027ff327230 */ /* 0x020fca0000004100 */
[----:B------:R-:W-:-:S04]  /*1380*/  FMUL.FTZ R50, R50, UR7 ;  /* 0x0000000732327c20 */ /* 0x000fc80008410000 */
[----:B------:R-:W-:-:S07]  /*1390*/  @P0 FADD.FTZ R50, R34, R50 ;  /* 0x0000003222320221 */ /* 0x000fce0000010000 */
.L_x_22779:
[----:B------:R-:W-:Y:S05]  /*13a0*/  BSYNC B0 ;  /* 0x0000000000007941 */ /* 0x000fea0003800000 */
.L_x_22778:
[----:B------:R-:W-:Y:S04]  /*13b0*/  BSSY B0, `(.L_x_22780) ;  /* 0x0000005000007945 */ /* 0x000fe80003800000 */
[----:B------:R-:W-:Y:S05]  /*13c0*/  @!P6 BRA `(.L_x_22781) ;  /* 0x00000000000ce947 */ /* 0x000fea0003800000 */
[----:B-----5:R-:W-:-:S05]  /*13d0*/  HADD2.F32 R51, -RZ, R39.H1_H1 ;  /* 0x30000027ff337230 */ /* 0x020fca0000004100 */
[----:B------:R-:W-:-:S04]  /*13e0*/  FMUL.FTZ R51, R51, UR7 ;  /* 0x0000000733337c20 */ /* 0x000fc80008410000 */
[----:B------:R-:W-:-:S07]  /*13f0*/  @P0 FADD.FTZ R51, R35, R51 ;  /* 0x0000003323330221 */ /* 0x000fce0000010000 */
.L_x_22781:
[----:B------:R-:W-:Y:S05]  /*1400*/  BSYNC B0 ;  /* 0x0000000000007941 */ /* 0x000fea0003800000 */
.L_x_22780:
        /* <DEDUP_REMOVED lines=41> */
.L_x_22783:
[----:B------:R-:W-:Y:S05]  /*16a0*/  BSYNC B0 ;  /* 0x0000000000007941 */ /* 0x000fea0003800000 */
.L_x_22782:
[----:B------:R-:W-:Y:S04]  /*16b0*/  BSSY B0, `(.L_x_22784) ;  /* 0x0000005000007945 */ /* 0x000fe80003800000 */
[----:B------:R-:W-:Y:S05]  /*16c0*/  @!P6 BRA `(.L_x_22785) ;  /* 0x00000000000ce947 */ /* 0x000fea0003800000 */
[----:B-----5:R-:W-:-:S05]  /*16d0*/  HADD2.F32 R61, -RZ, R36.H1_H1 ;  /* 0x30000024ff3d7230 */ /* 0x020fca0000004100 */
[----:B------:R-:W-:-:S04]  /*16e0*/  FMUL.FTZ R61, R61, UR7 ;  /* 0x000000073d3d7c20 */ /* 0x000fc80008410000 */
[----:B------:R-:W-:-:S07]  /*16f0*/  @P0 FADD.FTZ R61, R29, R61 ;  /* 0x0000003d1d3d0221 */ /* 0x000fce0000010000 */
.L_x_22785:
[----:B------:R-:W-:Y:S05]  /*1700*/  BSYNC B0 ;  /* 0x0000000000007941 */ /* 0x000fea0003800000 */
.L_x_22784:
[----:B------:R-:W-:Y:S04]  /*1710*/  BSSY B0, `(.L_x_22786) ;  /* 0x0000005000007945 */ /* 0x000fe80003800000 */
[----:B------:R-:W-:Y:S05]  /*1720*/  @!P6 BRA `(.L_x_22787) ;  /* 0x00000000000ce947 */ /* 0x000fea0003800000 */
[----:B-----5:R-:W-:-:S05]  /*1730*/  HADD2.F32 R62, -RZ, R37.H0_H0 ;  /* 0x20000025ff3e7230 */ /* 0x020fca0000004100 */
[----:B------:R-:W-:-:S04]  /*1740*/  FMUL.FTZ R62, R62, UR7 ;  /* 0x000000073e3e7c20 */ /* 0x000fc80008410000 */
[----:B------:R-:W-:-:S07]  /*1750*/  @P0 FADD.FTZ R62, R30, R62 ;  /* 0x0000003e1e3e0221 */ /* 0x000fce0000010000 */
.L_x_22787:
[----:B------:R-:W-:Y:S05]  /*1760*/  BSYNC B0 ;  /* 0x0000000000007941 */ /* 0x000fea0003800000 */
.L_x_22786:
[----:B------:R-:W-:Y:S04]  /*1770*/  BSSY B0, `(.L_x_22788) ;  /* 0x0000005000007945 */ /* 0x000fe80003800000 */
[----:B------:R-:W-:Y:S05]  /*1780*/  @!P6 BRA `(.L_x_22789) ;  /* 0x00000000000ce947 */ /* 0x000fea0003800000 */
[----:B-----5:R-:W-:-:S05]  /*1790*/  HADD2.F32 R63, -RZ, R37.H1_H1 ;  /* 0x30000025ff3f7230 */ /* 0x020fca0000004100 */
[----:B------:R-:W-:-:S04]  /*17a0*/  FMUL.FTZ R63, R63, UR7 ;  /* 0x000000073f3f7c20 */ /* 0x000fc80008410000 */
[----:B------:R-:W-:-:S07]  /*17b0*/  @P0 FADD.FTZ R63, R31, R63 ;  /* 0x0000003f1f3f0221 */ /* 0x000fce0000010000 */
.L_x_22789:
[----:B------:R-:W-:Y:S05]  /*17c0*/  BSYNC B0 ;  /* 0x0000000000007941 */ /* 0x000fea0003800000 */
.L_x_22788:
[----:B------:R-:W-:Y:S04]  /*17d0*/  BSSY B0, `(.L_x_22790) ;  /* 0x0000005000007945 */ /* 0x000fe80003800000 */
[----:B------:R-:W-:Y:S05]  /*17e0*/  @!P6 BRA `(.L_x_22791) ;  /* 0x00000000000ce947 */ /* 0x000fea0003800000 */
[----:B-----5:R-:W-:-:S05]  /*17f0*/  HADD2.F32 R56, -RZ, R38.H0_H0 ;  /* 0x20000026ff387230 */ /* 0x020fca0000004100 */
[----:B------:R-:W-:-:S04]  /*1800*/  FMUL.FTZ R56, R56, UR7 ;  /* 0x0000000738387c20 */ /* 0x000fc80008410000 */
[----:B------:R-:W-:-:S07]  /*1810*/  @P0 FADD.FTZ R56, R32, R56 ;  /* 0x0000003820380221 */ /* 0x000fce0000010000 */
.L_x_22791:
[----:B------:R-:W-:Y:S05]  /*1820*/  BSYNC B0 ;  /* 0x0000000000007941 */ /* 0x000fea0003800000 */
.L_x_22790:
[----:B------:R-:W-:Y:S04]  /*1830*/  BSSY B0, `(.L_x_22792) ;  /* 0x0000005000007945 */ /* 0x000fe80003800000 */
[----:B------:R-:W-:Y:S05]  /*1840*/  @!P6 BRA `(.L_x_22793) ;  /* 0x00000000000ce947 */ /* 0x000fea0003800000 */
[----:B-----5:R-:W-:-:S05]  /*1850*/  HADD2.F32 R57, -RZ, R38.H1_H1 ;  /* 0x30000026ff397230 */ /* 0x020fca0000004100 */
[----:B------:R-:W-:-:S04]  /*1860*/  FMUL.FTZ R57, R57, UR7 ;  /* 0x0000000739397c20 */ /* 0x000fc80008410000 */
[----:B------:R-:W-:-:S07]  /*1870*/  @P0 FADD.FTZ R57, R33, R57 ;  /* 0x0000003921390221 */ /* 0x000fce0000010000 */
.L_x_22793:
[----:B------:R-:W-:Y:S05]  /*1880*/  BSYNC B0 ;  /* 0x0000000000007941 */ /* 0x000fea0003800000 */
.L_x_22792:
[----:B------:R-:W-:Y:S04]  /*1890*/  BSSY B0, `(.L_x_22794) ;  /* 0x0000005000007945 */ /* 0x000fe80003800000 */
[----:B------:R-:W-:Y:S05]  /*18a0*/  @!P6 BRA `(.L_x_22795) ;  /* 0x00000000000ce947 */ /* 0x000fea0003800000 */
[----:B-----5:R-:W-:-:S05]  /*18b0*/  HADD2.F32 R58, -RZ, R39.H0_H0 ;  /* 0x20000027ff3a7230 */ /* 0x020fca0000004100 */
[----:B------:R-:W-:-:S04]  /*18c0*/  FMUL.FTZ R58, R58, UR7 ;  /* 0x000000073a3a7c20 */ /* 0x000fc80008410000 */
[----:B------:R-:W-:-:S07]  /*18d0*/  @P0 FADD.FTZ R58, R34, R58 ;  /* 0x0000003a223a0221 */ /* 0x000fce0000010000 */
.L_x_22795:
[----:B------:R-:W-:Y:S05]  /*18e0*/  BSYNC B0 ;  /* 0x0000000000007941 */ /* 0x000fea0003800000 */
.L_x_22794:
[----:B------:R-:W-:Y:S04]  /*18f0*/  BSSY B0, `(.L_x_22796) ;  /* 0x0000005000007945 */ /* 0x000fe80003800000 */
[----:B------:R-:W-:Y:S05]  /*1900*/  @!P6 BRA `(.L_x_22797) ;  /* 0x00000000000ce947 */ /* 0x000fea0003800000 */
[----:B-----5:R-:W-:-:S05]  /*1910*/  HADD2.F32 R59, -RZ, R39.H1_H1 ;  /* 0x30000027ff3b7230 */ /* 0x020fca0000004100 */
[----:B------:R-:W-:-:S04]  /*1920*/  FMUL.FTZ R59, R59, UR7 ;  /* 0x000000073b3b7c20 */ /* 0x000fc80008410000 */
[----:B------:R-:W-:-:S07]  /*1930*/  @P0 FADD.FTZ R59, R35, R59 ;  /* 0x0000003b233b0221 */ /* 0x000fce0000010000 */
.L_x_22797:
[----:B------:R-:W-:Y:S05]  /*1940*/  BSYNC B0 ;  /* 0x0000000000007941 */ /* 0x000fea0003800000 */
.L_x_22796:
        /* <DEDUP_REMOVED lines=41> */
.L_x_22799:
[----:B------:R-:W-:Y:S05]  /*1be0*/  BSYNC B0 ;  /* 0x0000000000007941 */ /* 0x000fea0003800000 */
.L_x_22798:
[----:B------:R-:W-:Y:S04]  /*1bf0*/  BSSY B0, `(.L_x_22800) ;  /* 0x0000005000007945 */ /* 0x000fe80003800000 */
[----:B------:R-:W-:Y:S05]  /*1c00*/  @!P6 BRA `(.L_x_22801) ;  /* 0x00000000000ce947 */ /* 0x000fea0003800000 */
[----:B-----5:R-:W-:-:S05]  /*1c10*/  HADD2.F32 R69, -RZ, R36.H1_H1 ;  /* 0x30000024ff457230 */ /* 0x020fca0000004100 */
[----:B------:R-:W-:-:S04]  /*1c20*/  FMUL.FTZ R69, R69, UR7 ;  /* 0x0000000745457c20 */ /* 0x000fc80008410000 */
[----:B------:R-:W-:-:S07]  /*1c30*/  @P0 FADD.FTZ R69, R29, R69 ;  /* 0x000000451d450221 */ /* 0x000fce0000010000 */
.L_x_22801:
[----:B------:R-:W-:Y:S05]  /*1c40*/  BSYNC B0 ;  /* 0x0000000000007941 */ /* 0x000fea0003800000 */
.L_x_22800:
[----:B------:R-:W-:Y:S04]  /*1c50*/  BSSY B0, `(.L_x_22802) ;  /* 0x0000005000007945 */ /* 0x000fe80003800000 */
[----:B------:R-:W-:Y:S05]  /*1c60*/  @!P6 BRA `(.L_x_22803) ;  /* 0x00000000000ce947 */ /* 0x000fea0003800000 */
[----:B-----5:R-:W-:-:S05]  /*1c70*/  HADD2.F32 R70, -RZ, R37.H0_H0 ;  /* 0x20000025ff467230 */ /* 0x020fca0000004100 */
[----:B------:R-:W-:-:S04]  /*1c80*/  FMUL.FTZ R70, R70, UR7 ;  /* 0x0000000746467c20 */ /* 0x000fc80008410000 */
[----:B------:R-:W-:-:S07]  /*1c90*/  @P0 FADD.FTZ R70, R30, R70 ;  /* 0x000000461e460221 */ /* 0x000fce0000010000 */
.L_x_22803:
[----:B------:R-:W-:Y:S05]  /*1ca0*/  BSYNC B0 ;  /* 0x0000000000007941 */ /* 0x000fea0003800000 */
.L_x_22802:
[----:B------:R-:W-:Y:S04]  /*1cb0*/  BSSY B0, `(.L_x_22804) ;  /* 0x0000005000007945 */ /* 0x000fe80003800000 */
[----:B------:R-:W-:Y:S05]  /*1cc0*/  @!P6 BRA `(.L_x_22805) ;  /* 0x00000000000ce947 */ /* 0x000fea0003800000 */
[----:B-----5:R-:W-:-:S05]  /*1cd0*/  HADD2.F32 R71, -RZ, R37.H1_H1 ;  /* 0x30000025ff477230 */ /* 0x020fca0000004100 */
[----:B------:R-:W-:-:S04]  /*1ce0*/  FMUL.FTZ R71, R71, UR7 ;  /* 0x0000000747477c20 */ /* 0x000fc80008410000 */
[----:B------:R-:W-:-:S07]  /*1cf0*/  @P0 FADD.FTZ R71, R31, R71 ;  /* 0x000000471f470221 */ /* 0x000fce0000010000 */
.L_x_22805:
[----:B------:R-:W-:Y:S05]  /*1d00*/  BSYNC B0 ;  /* 0x0000000000007941 */ /* 0x000fea0003800000 */
.L_x_22804:
[----:B------:R-:W-:Y:S04]  /*1d10*/  BSSY B0, `(.L_x_22806) ;  /* 0x0000005000007945 */ /* 0x000fe80003800000 */
[----:B------:R-:W-:Y:S05]  /*1d20*/  @!P6 BRA `(.L_x_22807) ;  /* 0x00000000000ce947 */ /* 0x000fea0003800000 */
[----:B-----5:R-:W-:-:S05]  /*1d30*/  HADD2.F32 R64, -RZ, R38.H0_H0 ;  /* 0x20000026ff407230 */ /* 0x020fca0000004100 */
[----:B------:R-:W-:-:S04]  /*1d40*/  FMUL.FTZ R64, R64, UR7 ;  /* 0x0000000740407c20 */ /* 0x000fc80008410000 */
[----:B------:R-:W-:-:S07]  /*1d50*/  @P0 FADD.FTZ R64, R32, R64 ;  /* 0x0000004020400221 */ /* 0x000fce0000010000 */
.L_x_22807:
[----:B------:R-:W-:Y:S05]  /*1d60*/  BSYNC B0 ;  /* 0x0000000000007941 */ /* 0x000fea0003800000 */
.L_x_22806:
[----:B------:R-:W-:Y:S04]  /*1d70*/  BSSY B0, `(.L_x_22808) ;  /* 0x0000005000007945 */ /* 0x000fe80003800000 */
[----:B------:R-:W-:Y:S05]  /*1d80*/  @!P6 BRA `(.L_x_22809) ;  /* 0x00000000000ce947 */ /* 0x000fea0003800000 */
[----:B-----5:R-:W-:-:S05]  /*1d90*/  HADD2.F32 R65, -RZ, R38.H1_H1 ;  /* 0x30000026ff417230 */ /* 0x020fca0000004100 */
[----:B------:R-:W-:-:S04]  /*1da0*/  FMUL.FTZ R65, R65, UR7 ;  /* 0x0000000741417c20 */ /* 0x000fc80008410000 */
[----:B------:R-:W-:-:S07]  /*1db0*/  @P0 FADD.FTZ R65, R33, R65 ;  /* 0x0000004121410221 */ /* 0x000fce0000010000 */
.L_x_22809:
[----:B------:R-:W-:Y:S05]  /*1dc0*/  BSYNC B0 ;  /* 0x0000000000007941 */ /* 0x000fea0003800000 */
.L_x_22808:
[----:B------:R-:W-:Y:S04]  /*1dd0*/  BSSY B0, `(.L_x_22810) ;  /* 0x0000005000007945 */ /* 0x000fe80003800000 */
[----:B------:R-:W-:Y:S05]  /*1de0*/  @!P6 BRA `(.L_x_22811) ;  /* 0x00000000000ce947 */ /* 0x000fea0003800000 */
[----:B-----5:R-:W-:-:S05]  /*1df0*/  HADD2.F32 R66, -RZ, R39.H0_H0 ;  /* 0x20000027ff427230 */ /* 0x020fca0000004100 */
[----:B------:R-:W-:-:S04]  /*1e00*/  FMUL.FTZ R66, R66, UR7 ;  /* 0x0000000742427c20 */ /* 0x000fc80008410000 */
[----:B------:R-:W-:-:S07]  /*1e10*/  @P0 FADD.FTZ R66, R34, R66 ;  /* 0x0000004222420221 */ /* 0x000fce0000010000 */
.L_x_22811:
[----:B------:R-:W-:Y:S05]  /*1e20*/  BSYNC B0 ;  /* 0x0000000000007941 */ /* 0x000fea0003800000 */
.L_x_22810:
[----:B------:R-:W-:Y:S04]  /*1e30*/  BSSY B0, `(.L_x_22812) ;  /* 0x0000005000007945 */ /* 0x000fe80003800000 */
[----:B------:R-:W-:Y:S05]  /*1e40*/  @!P6 BRA `(.L_x_22813) ;  /* 0x00000000000ce947 */ /* 0x000fea0003800000 */
[----:B-----5:R-:W-:-:S05]  /*1e50*/  HADD2.F32 R67, -RZ, R39.H1_H1 ;  /* 0x30000027ff437230 */ /* 0x020fca0000004100 */
[----:B------:R-:W-:-:S04]  /*1e60*/  FMUL.FTZ R67, R67, UR7 ;  /* 0x0000000743437c20 */ /* 0x000fc80008410000 */
[----:B------:R-:W-:-:S07]  /*1e70*/  @P0 FADD.FTZ R67, R35, R67 ;  /* 0x0000004323430221 */ /* 0x000fce0000010000 */
.L_x_22813:
[----:B------:R-:W-:Y:S05]  /*1e80*/  BSYNC B0 ;  /* 0x0000000000007941 */ /* 0x000fea0003800000 */
.L_x_22812:
        /* <DEDUP_REMOVED lines=34> */
[----:B-----5:R-:W-:-:S05]  /*20b0*/  HADD2.F32 R76, -RZ, R36.H0_H0 ;  /* 0x20000024ff4c7230 */ /* 0x020fca0000004100 */
[----:B------:R-:W-:-:S04]  /*20c0*/  FMUL.FTZ R76, R76, UR7 ;  /* 0x000000074c4c7c20 */ /* 0x000fc80008410000 */
[----:B------:R-:W-:-:S07]  /*20d0*/  @P0 FADD.FTZ R76, R28, R76 ;  /* 0x0000004c1c4c0221 */ /* 0x000fce0000010000 */
.L_x_22815:
[----:B------:R-:W-:Y:S05]  /*20e0*/  BSYNC B0 ;  /* 0x0000000000007941 */ /* 0x000fea0003800000 */
.L_x_22814:
[----:B------:R-:W-:Y:S04]  /*20f0*/  BSSY B0, `(.L_x_22816) ;  /* 0x0000005000007945 */ /* 0x000fe80003800000 */
[----:B------:R-:W-:Y:S05]  /*2100*/  @!P6 BRA `(.L_x_22817) ;  /* 0x00000000000ce947 */ /* 0x000fea0003800000 */
[----:B-----5:R-:W-:-:S05]  /*2110*/  HADD2.F32 R77, -RZ, R36.H1_H1 ;  /* 0x30000024ff4d7230 */ /* 0x020fca0000004100 */
[----:B------:R-:W-:-:S04]  /*2120*/  FMUL.FTZ R77, R77, UR7 ;  /* 0x000000074d4d7c20 */ /* 0x000fc80008410000 */
[----:B------:R-:W-:-:S07]  /*2130*/  @P0 FADD.FTZ R77, R29, R77 ;  /* 0x0000004d1d4d0221 */ /* 0x000fce0000010000 */
.L_x_22817:
[----:B------:R-:W-:Y:S05]  /*2140*/  BSYNC B0 ;  /* 0x0000000000007941 */ /* 0x000fea0003800000 */
.L_x_22816:
[----:B------:R-:W-:Y:S04]  /*2150*/  BSSY B0, `(.L_x_22818) ;  /* 0x0000005000007945 */ /* 0x000fe80003800000 */
[----:B------:R-:W-:Y:S05]  /*2160*/  @!P6 BRA `(.L_x_22819) ;  /* 0x00000000000ce947 */ /* 0x000fea0003800000 */
[----:B-----5:R-:W-:-:S05]  /*2170*/  HADD2.F32 R78, -RZ, R37.H0_H0 ;  /* 0x20000025ff4e7230 */ /* 0x020fca0000004100 */
[----:B------:R-:W-:-:S04]  /*2180*/  FMUL.FTZ R78, R78, UR7 ;  /* 0x000000074e4e7c20 */ /* 0x000fc80008410000 */
[----:B------:R-:W-:-:S07]  /*2190*/  @P0 FADD.FTZ R78, R30, R78 ;  /* 0x0000004e1e4e0221 */ /* 0x000fce0000010000 */
.L_x_22819:
[----:B------:R-:W-:Y:S05]  /*21a0*/  BSYNC B0 ;  /* 0x0000000000007941 */ /* 0x000fea0003800000 */
.L_x_22818:
[----:B------:R-:W-:Y:S04]  /*21b0*/  BSSY B0, `(.L_x_22820) ;  /* 0x0000005000007945 */ /* 0x000fe80003800000 */
[----:B------:R-:W-:Y:S05]  /*21c0*/  @!P6 BRA `(.L_x_22821) ;  /* 0x00000000000ce947 */ /* 0x000fea0003800000 */
[----:B-----5:R-:W-:-:S05]  /*21d0*/  HADD2.F32 R79, -RZ, R37.H1_H1 ;  /* 0x30000025ff4f7230 */ /* 0x020fca0000004100 */
[----:B------:R-:W-:-:S04]  /*21e0*/  FMUL.FTZ R79, R79, UR7 ;  /* 0x000000074f4f7c20 */ /* 0x000fc80008410000 */
[----:B------:R-:W-:-:S07]  /*21f0*/  @P0 FADD.FTZ R79, R31, R79 ;  /* 0x0000004f1f4f0221 */ /* 0x000fce0000010000 */
.L_x_22821:
[----:B------:R-:W-:Y:S05]  /*2200*/  BSYNC B0 ;  /* 0x0000000000007941 */ /* 0x000fea0003800000 */
.L_x_22820:
[----:B------:R-:W-:Y:S04]  /*2210*/  BSSY B0, `(.L_x_22822) ;  /* 0x0000005000007945 */ /* 0x000fe80003800000 */
[----:B------:R-:W-:Y:S05]  /*2220*/  @!P6 BRA `(.L_x_22823) ;  /* 0x00000000000ce947 */ /* 0x000fea0003800000 */
[----:B-----5:R-:W-:-:S05]  /*2230*/  HADD2.F32 R72, -RZ, R38.H0_H0 ;  /* 0x20000026ff487230 */ /* 0x020fca0000004100 */
[----:B------:R-:W-:-:S04]  /*2240*/  FMUL.FTZ R72, R72, UR7 ;  /* 0x0000000748487c20 */ /* 0x000fc80008410000 */
[----:B------:R-:W-:-:S07]  /*2250*/  @P0 FADD.FTZ R72, R32, R72 ;  /* 0x0000004820480221 */ /* 0x000fce0000010000 */
.L_x_22823:
[----:B------:R-:W-:Y:S05]  /*2260*/  BSYNC B0 ;  /* 0x0000000000007941 */ /* 0x000fea0003800000 */
.L_x_22822:
[----:B------:R-:W-:Y:S04]  /*2270*/  BSSY B0, `(.L_x_22824) ;  /* 0x0000005000007945 */ /* 0x000fe80003800000 */
[----:B------:R-:W-:Y:S05]  /*2280*/  @!P6 BRA `(.L_x_22825) ;  /* 0x00000000000ce947 */ /* 0x000fea0003800000 */
[----:B-----5:R-:W-:-:S05]  /*2290*/  HADD2.F32 R73, -RZ, R38.H1_H1 ;  /* 0x30000026ff497230 */ /* 0x020fca0000004100 */
[----:B------:R-:W-:-:S04]  /*22a0*/  FMUL.FTZ R73, R73, UR7 ;  /* 0x0000000749497c20 */ /* 0x000fc80008410000 */
[----:B------:R-:W-:-:S07]  /*22b0*/  @P0 FADD.FTZ R73, R33, R73 ;  /* 0x0000004921490221 */ /* 0x000fce0000010000 */
.L_x_22825:
[----:B------:R-:W-:Y:S05]  /*22c0*/  BSYNC B0 ;  /* 0x0000000000007941 */ /* 0x000fea0003800000 */
.L_x_22824:
[----:B------:R-:W-:Y:S04]  /*22d0*/  BSSY B0, `(.L_x_22826) ;  /* 0x0000005000007945 */ /* 0x000fe80003800000 */
[----:B------:R-:W-:Y:S05]  /*22e0*/  @!P6 BRA `(.L_x_22827) ;  /* 0x00000000000ce947 */ /* 0x000fea0003800000 */
[----:B-----5:R-:W-:-:S05]  /*22f0*/  HADD2.F32 R74, -RZ, R39.H0_H0 ;  /* 0x20000027ff4a7230 */ /* 0x020fca0000004100 */
[----:B------:R-:W-:-:S04]  /*2300*/  FMUL.FTZ R74, R74, UR7 ;  /* 0x000000074a4a7c20 */ /* 0x000fc80008410000 */
[----:B------:R-:W-:-:S07]  /*2310*/  @P0 FADD.FTZ R74, R34, R74 ;  /* 0x0000004a224a0221 */ /* 0x000fce0000010000 */
.L_x_22827:
[----:B------:R-:W-:Y:S05]  /*2320*/  BSYNC B0 ;  /* 0x0000000000007941 */ /* 0x000fea0003800000 */
.L_x_22826:
[----:B------:R-:W-:Y:S04]  /*2330*/  BSSY B0, `(.L_x_22828) ;  /* 0x0000005000007945 */ /* 0x000fe80003800000 */
[----:B------:R-:W-:Y:S05]  /*2340*/  @!P6 BRA `(.L_x_22829) ;  /* 0x00000000000ce947 */ /* 0x000fea0003800000 */
[----:B-----5:R-:W-:-:S05]  /*2350*/  HADD2.F32 R75, -RZ, R39.H1_H1 ;  /* 0x30000027ff4b7230 */ /* 0x020fca0000004100 */
[----:B------:R-:W-:-:S04]  /*2360*/  FMUL.FTZ R75, R75, UR7 ;  /* 0x000000074b4b7c20 */ /* 0x000fc80008410000 */
[----:B------:R-:W-:-:S07]  /*2370*/  @P0 FADD.FTZ R75, R35, R75 ;  /* 0x0000004b234b0221 */ /* 0x000fce0000010000 */
.L_x_22829:
[----:B------:R-:W-:Y:S05]  /*2380*/  BSYNC B0 ;  /* 0x0000000000007941 */ /* 0x000fea0003800000 */
.L_x_22828:
        /* <DEDUP_REMOVED lines=148> */
.L_x_22844:
        /* <DEDUP_REMOVED lines=232> */
[----:B------:R0:W-:Y:S04]  /*3b50*/  STG.E.128 desc[UR4][R60.64], R52 ;  /* 0x000000343c007986 */ /* 0x0001e8000c101d04 */
[----:B------:R0:W-:Y:S02]  /*3b60*/  STG.E.128 desc[UR4][R150.64], R56 ;  /* 0x0000003896007986 */ /* 0x0001e4000c101d04 */
.L_x_22832:
[----:B------:R-:W-:Y:S05]  /*3b70*/  BSYNC B0 ;  /* 0x0000000000007941 */ /* 0x000fea0003800000 */
.L_x_22831:
[----:B------:R-:W-:Y:S02]  /*3b80*/  IADD3 R137, R137, UR8, RZ ;  /* 0x0000000889897c10 */ /* 0x000fe4000fffe0ff */
[----:B------:R-:W-:Y:S02]  /*3b90*/  SEL R110, RZ, 0x1, P0 ;  /* 0x00000001ff6e7807 */ /* 0x000fe40000000000 */
[----:B------:R-:W-:-:S13]  /*3ba0*/  ISETP.GE.AND P1, PT, R137, UR9, PT ;  /* 0x0000000989007c0c */ /* 0x000fda000bf26270 */
[----:B------:R-:W-:Y:S05]  /*3bb0*/  @!P1 BRA `(.L_x_22833) ;  /* 0xffffffcc001c9947 */ /* 0x000fea000383ffff */
[----:B------:R-:W-:Y:S05]  /*3bc0*/  EXIT ;  /* 0x000000000000794d */ /* 0x000fea0003800000 */
.L_x_22830:
[----:B------:R-:W-:Y:S01]  /*3bd0*/  HFMA2.MMA R153, -RZ, RZ, 0, 5.9604644775390625e-08 ;  /* 0x00000001ff997435 */ /* 0x000fe200000001ff */
[----:B------:R-:W-:Y:S02]  /*3be0*/  MOV R154, R144 ;  /* 0x00000090009a7202 */ /* 0x000fe40000000f00 */
[----:B------:R-:W-:Y:S02]  /*3bf0*/  MOV R156, 0x1f ;  /* 0x0000001f009c7802 */ /* 0x000fe40000000f00 */
[----:B------:R-:W-:-:S07]  /*3c00*/  MOV R151, 0xffffffff ;  /* 0xffffffff00977802 */ /* 0x000fce0000000f00 */
[----:B-----5:R-:W-:Y:S05]  /*3c10*/  WARPSYNC.COLLECTIVE R151, `(.L_x_22834) ;  /* 0x0000000097087348 */ /* 0x020fea0003c00000 */
[----:B------:R0:W1:Y:S02]  /*3c20*/  SHFL.BFLY P1, R152, R154, R153, R156 ;  /* 0x0c0000999a987389 */ /* 0x000064000002009c */
[----:B01---5:R-:W-:Y:S01]  /*3c30*/  ENDCOLLECTIVE ;  /* 0x000000000000791b */ /* 0x023fe20003800000 */
.L_x_22834:
[----:B------:R-:W-:Y:S01]  /*3c40*/  HFMA2.MMA R153, -RZ, RZ, 0, 1.1920928955078125e-07 ;  /* 0x00000002ff997435 */ /* 0x000fe200000001ff */
[----:B------:R-:W-:-:S05]  /*3c50*/  MOV R109, R152 ;  /* 0x00000098006d7202 */ /* 0x000fca0000000f00 */
[----:B------:R-:W-:-:S05]  /*3c60*/  FADD.FTZ R111, R144, R109 ;  /* 0x0000006d906f7221 */ /* 0x000fca0000010000 */
[----:B------:R-:W-:-:S07]  /*3c70*/  MOV R154, R111 ;  /* 0x0000006f009a7202 */ /* 0x000fce0000000f00 */
[----:B------:R-:W-:Y:S05]  /*3c80*/  WARPSYNC.COLLECTIVE R151, `(.L_x_22835) ;  /* 0x0000000097087348 */ /* 0x000fea0003c00000 */
[----:B------:R0:W1:Y:S02]  /*3c90*/  SHFL.BFLY P1, R152, R154, R153, R156 ;  /* 0x0c0000999a987389 */ /* 0x000064000002009c */
[----:B01----:R-:W-:Y:S01]  /*3ca0*/  ENDCOLLECTIVE ;  /* 0x000000000000791b */ /* 0x003fe20003800000 */
.L_x_22835:
[----:B------:R-:W-:Y:S01]  /*3cb0*/  HFMA2.MMA R153, -RZ, RZ, 0, 2.384185791015625e-07 ;  /* 0x00000004ff997435 */ /* 0x000fe200000001ff */
[----:B------:R-:W-:-:S05]  /*3cc0*/  MOV R108, R152 ;  /* 0x00000098006c7202 */ /* 0x000fca0000000f00 */
[----:B------:R-:W-:-:S05]  /*3cd0*/  FADD.FTZ R147, R111, R108 ;  /* 0x0000006c6f937221 */ /* 0x000fca0000010000 */
[----:B------:R-:W-:-:S07]  /*3ce0*/  MOV R154, R147 ;  /* 0x00000093009a7202 */ /* 0x000fce0000000f00 */
[----:B------:R-:W-:Y:S05]  /*3cf0*/  WARPSYNC.COLLECTIVE R151, `(.L_x_22836) ;  /* 0x0000000097087348 */ /* 0x000fea0003c00000 */
[----:B------:R0:W1:Y:S02]  /*3d00*/  SHFL.BFLY P1, R152, R154, R153, R156 ;  /* 0x0c0000999a987389 */ /* 0x000064000002009c */
[----:B01----:R-:W-:Y:S01]  /*3d10*/  ENDCOLLECTIVE ;  /* 0x000000000000791b */ /* 0x003fe20003800000 */
.L_x_22836:
[----:B------:R-:W-:Y:S01]  /*3d20*/  HFMA2.MMA R153, -RZ, RZ, 0, 4.76837158203125e-07 ;  /* 0x00000008ff997435 */ /* 0x000fe200000001ff */
[----:B------:R-:W-:-:S05]  /*3d30*/  MOV R108, R152 ;  /* 0x00000098006c7202 */ /* 0x000fca0000000f00 */
[----:B------:R-:W-:-:S05]  /*3d40*/  FADD.FTZ R149, R147, R108 ;  /* 0x0000006c93957221 */ /* 0x000fca0000010000 */
[----:B------:R-:W-:-:S07]  /*3d50*/  MOV R154, R149 ;  /* 0x00000095009a7202 */ /* 0x000fce0000000f00 */
[----:B------:R-:W-:Y:S05]  /*3d60*/  WARPSYNC.COLLECTIVE R151, `(.L_x_22837) ;  /* 0x0000000097087348 */ /* 0x000fea0003c00000 */
[----:B------:R0:W1:Y:S02]  /*3d70*/  SHFL.BFLY P1, R152, R154, R153, R156 ;  /* 0x0c0000999a987389 */ /* 0x000064000002009c */
[----:B01----:R-:W-:Y:S01]  /*3d80*/  ENDCOLLECTIVE ;  /* 0x000000000000791b */ /* 0x003fe20003800000 */
.L_x_22837:
[----:B------:R-:W-:Y:S01]  /*3d90*/  HFMA2.MMA R153, -RZ, RZ, 0, 9.5367431640625e-07 ;  /* 0x00000010ff997435 */ /* 0x000fe200000001ff */
[----:B------:R-:W-:-:S05]  /*3da0*/  MOV R108, R152 ;  /* 0x00000098006c7202 */ /* 0x000fca0000000f00 */
[----:B------:R-:W-:-:S05]  /*3db0*/  FADD.FTZ R150, R149, R108 ;  /* 0x0000006c95967221 */ /* 0x000fca0000010000 */
[----:B------:R-:W-:-:S07]  /*3dc0*/  MOV R154, R150 ;  /* 0x00000096009a7202 */ /* 0x000fce0000000f00 */
[----:B------:R-:W-:Y:S05]  /*3dd0*/  WARPSYNC.COLLECTIVE R151, `(.L_x_22838) ;  /* 0x0000000097087348 */ /* 0x000fea0003c00000 */
[----:B------:R0:W1:Y:S02]  /*3de0*/  SHFL.BFLY P1, R152, R154, R153, R156 ;  /* 0x0c0000999a987389 */ /* 0x000064000002009c */
[----:B01----:R-:W-:Y:S01]  /*3df0*/  ENDCOLLECTIVE ;  /* 0x000000000000791b */ /* 0x003fe20003800000 */
.L_x_22838:
        /* <DEDUP_REMOVED lines=88> */
.L_x_22839:
[----:B------:R-:W-:Y:S01]  /*4380*/  HFMA2.MMA R153, -RZ, RZ, 0, 1.1920928955078125e-07 ;  /* 0x00000002ff997435 */ /* 0x000fe200000001ff */
[----:B------:R-:W-:-:S05]  /*4390*/  MOV R144, R152 ;  /* 0x0000009800907202 */ /* 0x000fca0000000f00 */
[----:B------:R-:W-:-:S05]  /*43a0*/  FADD.FTZ R144, R109, R144 ;  /* 0x000000906d907221 */ /* 0x000fca0000010000 */
[----:B------:R-:W-:-:S07]  /*43b0*/  MOV R154, R144 ;  /* 0x00000090009a7202 */ /* 0x000fce0000000f00 */
[----:B------:R-:W-:Y:S05]  /*43c0*/  WARPSYNC.COLLECTIVE R151, `(.L_x_22840) ;  /* 0x0000000097087348 */ /* 0x000fea0003c00000 */
[----:B------:R0:W1:Y:S02]  /*43d0*/  SHFL.BFLY P1, R152, R154, R153, R156 ;  /* 0x0c0000999a987389 */ /* 0x000064000002009c */
[----:B01----:R-:W-:Y:S01]  /*43e0*/  ENDCOLLECTIVE ;  /* 0x000000000000791b */ /* 0x003fe20003800000 */
.L_x_22840:
[----:B------:R-:W-:Y:S01]  /*43f0*/  HFMA2.MMA R153, -RZ, RZ, 0, 2.384185791015625e-07 ;  /* 0x00000004ff997435 */ /* 0x000fe200000001ff */
[----:B------:R-:W-:-:S05]  /*4400*/  MOV R111, R152 ;  /* 0x00000098006f7202 */ /* 0x000fca0000000f00 */
[----:B------:R-:W-:-:S05]  /*4410*/  FADD.FTZ R111, R144, R111 ;  /* 0x0000006f906f7221 */ /* 0x000fca0000010000 */
[----:B------:R-:W-:-:S07]  /*4420*/  MOV R154, R111 ;  /* 0x0000006f009a7202 */ /* 0x000fce0000000f00 */
[----:B------:R-:W-:Y:S05]  /*4430*/  WARPSYNC.COLLECTIVE R151, `(.L_x_22841) ;  /* 0x0000000097087348 */ /* 0x000fea0003c00000 */
[----:B------:R0:W1:Y:S02]  /*4440*/  SHFL.BFLY P1, R152, R154, R153, R156 ;  /* 0x0c0000999a987389 */ /* 0x000064000002009c */
[----:B01----:R-:W-:Y:S01]  /*4450*/  ENDCOLLECTIVE ;  /* 0x000000000000791b */ /* 0x003fe20003800000 */
.L_x_22841:
[----:B------:R-:W-:Y:S01]  /*4460*/  HFMA2.MMA R153, -RZ, RZ, 0, 4.76837158203125e-07 ;  /* 0x00000008ff997435 */ /* 0x000fe200000001ff */
[----:B------:R-:W-:-:S05]  /*4470*/  MOV R150, R152 ;  /* 0x0000009800967202 */ /* 0x000fca0000000f00 */
[----:B------:R-:W-:-:S05]  /*4480*/  FADD.FTZ R150, R111, R150 ;  /* 0x000000966f967221 */ /* 0x000fca0000010000 */
[----:B------:R-:W-:-:S07]  /*4490*/  MOV R154, R150 ;  /* 0x00000096009a7202 */ /* 0x000fce0000000f00 */
[----:B------:R-:W-:Y:S05]  /*44a0*/  WARPSYNC.COLLECTIVE R151, `(.L_x_22842) ;  /* 0x0000000097087348 */ /* 0x000fea0003c00000 */
[----:B------:R0:W1:Y:S02]  /*44b0*/  SHFL.BFLY P1, R152, R154, R153, R156 ;  /* 0x0c0000999a987389 */ /* 0x000064000002009c */
[----:B01----:R-:W-:Y:S01]  /*44c0*/  ENDCOLLECTIVE ;  /* 0x000000000000791b */ /* 0x003fe20003800000 */
.L_x_22842:
[----:B------:R-:W-:Y:S01]  /*44d0*/  HFMA2.MMA R153, -RZ, RZ, 0, 9.5367431640625e-07 ;  /* 0x00000010ff997435 */ /* 0x000fe200000001ff */
[----:B------:R-:W-:-:S05]  /*44e0*/  MOV R147, R152 ;  /* 0x0000009800937202 */ /* 0x000fca0000000f00 */
[----:B------:R-:W-:-:S05]  /*44f0*/  FADD.FTZ R147, R150, R147 ;  /* 0x0000009396937221 */ /* 0x000fca0000010000 */
[----:B------:R-:W-:-:S07]  /*4500*/  MOV R154, R147 ;  /* 0x00000093009a7202 */ /* 0x000fce0000000f00 */
[----:B------:R-:W-:Y:S05]  /*4510*/  WARPSYNC.COLLECTIVE R151, `(.L_x_22843) ;  /* 0x0000000097087348 */ /* 0x000fea0003c00000 */
[----:B------:R0:W1:Y:S02]  /*4520*/  SHFL.BFLY P1, R152, R154, R153, R156 ;  /* 0x0c0000999a987389 */ /* 0x000064000002009c */
[----:B01----:R-:W-:Y:S01]  /*4530*/  ENDCOLLECTIVE ;  /* 0x000000000000791b */ /* 0x003fe20003800000 */
.L_x_22843:
[----:B------:R-:W-:Y:S05]  /*4540*/  BRA `(.L_x_22844) ;  /* 0xffffffe400e07947 */ /* 0x000fea000383ffff */
.L_x_22845:
        /* <DEDUP_REMOVED lines=11> */
.L_x_37259:


//--------------------- .text._ZN10layer_norm13ln_fwd_kernelINS_13Kernel_traitsI6__halfS2_fS2_fjLj5120ELj1ELj1ELj4ELj16ENS_18Kernel_traits_baseILj5120ES2_S2_fS2_fjLj128EEEEELb0ELb1ELb0ELb0EEEvNS_9FwdParamsE --------------------------
	.section	.text._ZN10layer_norm13ln_fwd_kernelINS_13Kernel_traitsI6__halfS2_fS2_fjLj5120ELj1ELj1ELj4ELj16ENS_18Kernel_traits_baseILj5120ES2_S2_fS2_fjLj128EEEEELb0ELb1ELb0ELb0EEEvNS_9FwdParamsE,"ax",@progbits
	.align	128
        .global         _ZN10layer_norm13ln_fwd_kernelINS_13Kernel_traitsI6__halfS2_fS2_fjLj5120ELj1ELj1ELj4ELj16ENS_18Kernel_traits_baseILj5120ES2_S2_fS2_fjLj128EEEEELb0ELb1ELb0ELb0EEEvNS_9FwdParamsE
        .type           _ZN10layer_norm13ln_fwd_kernelINS_13Kernel_traitsI6__halfS2_fS2_fjLj5120ELj1ELj1ELj4ELj16ENS_18Kernel_traits_baseILj5120ES2_S2_fS2_fjLj128EEEEELb0ELb1ELb0ELb0EEEvNS_9FwdParamsE,@function
        .size           _ZN10layer_norm13ln_fwd_kernelINS_13Kernel_traitsI6__halfS2_fS2_fjLj5120ELj1ELj1ELj4ELj16ENS_18Kernel_traits_baseILj5120ES2_S2_fS2_fjLj128EEEEELb0ELb1ELb0ELb0EEEvNS_9FwdParamsE,(.L_x_37260 - _ZN10layer_norm13ln_fwd_kernelINS_13Kernel_traitsI6__halfS2_fS2_fjLj5120ELj1ELj1ELj4ELj16ENS_18Kernel_traits_baseILj5120ES2_S2_fS2_fjLj128EEEEELb0ELb1ELb0ELb0EEEvNS_9FwdParamsE)
        .other          _ZN10layer_norm13ln_fwd_kernelINS_13Kernel_traitsI6__halfS2_fS2_fjLj5120ELj1ELj1ELj4ELj16ENS_18Kernel_traits_baseILj5120ES2_S2_fS2_fjLj128EEEEELb0ELb1ELb0ELb0EEEvNS_9FwdParamsE,@"STO_CUDA_ENTRY STV_DEFAULT"
_ZN10layer_norm13ln_fwd_kernelINS_13Kernel_traitsI6__halfS2_fS2_fjLj5120ELj1ELj1ELj4ELj16ENS_18Kernel_traits_baseILj5120ES2_S2_fS2_fjLj128EEEEELb0ELb1ELb0ELb0EEEvNS_9FwdParamsE:
.text._ZN10layer_norm13ln_fwd_kernelINS_13Kernel_traitsI6__halfS2_fS2_fjLj5120ELj1ELj1ELj4ELj16ENS_18Kernel_traits_baseILj5120ES2_S2_fS2_fjLj128EEEEELb0ELb1ELb0ELb0EEEvNS_9FwdParamsE:
        /* <DEDUP_REMOVED lines=36> */
.L_x_22847:
[----:B------:R-:W-:Y:S05]  /*0240*/  BSYNC B0 ;  /* 0x0000000000007941 */ /* 0x000fea0003800000 */
.L_x_22846:
        /* <DEDUP_REMOVED lines=18> */
.L_x_22849:
[----:B------:R-:W-:Y:S05]  /*0370*/  BSYNC B0 ;  /* 0x0000000000007941 */ /* 0x000fea0003800000 */
.L_x_22848:
        /* <DEDUP_REMOVED lines=18> */
.L_x_22851:
[----:B------:R-:W-:Y:S05]  /*04a0*/  BSYNC B0 ;  /* 0x0000000000007941 */ /* 0x000fea0003800000 */
.L_x_22850:
        /* <DEDUP_REMOVED lines=18> */
.L_x_22853:
[----:B------:R-:W-:Y:S05]  /*05d0*/  BSYNC B0 ;  /* 0x0000000000007941 */ /* 0x000fea0003800000 */
.L_x_22852:
        /* <DEDUP_REMOVED lines=15> */
[----:B------:R-:W-:Y:S02]  /*06d0*/  @!P0 CS2R R56, SRZ ;  /* 0x0000000000388805 */ /* 0x000fe4000001ff00 */
[----:B0-----:R-:W-:-:S07]  /*06e0*/  @!P0 CS2R R58, SRZ ;  /* 0x00000000003a8805 */ /* 0x001fce000001ff00 */
.L_x_22855:
[----:B------:R-:W-:Y:S05]  /*06f0*/  BSYNC B0 ;  /* 0x0000000000007941 */ /* 0x000fea0003800000 */
.L_x_22854:
        /* <DEDUP_REMOVED lines=13> */
[----:B------:R-:W-:Y:S01]  /*07d0*/  LOP3.LUT R53, R0, 0x60, RZ, 0xc0, !PT ;  /* 0x0000006000357812 */ /* 0x000fe200078ec0ff */
        /* <DEDUP_REMOVED lines=22> */
[----:B------:R-:W-:Y:S01]  /*0940*/  HADD2.F32 R10, -RZ, R15.H1_H1 ;  /* 0x3000000fff0a7230 */ /* 0x000fe20000004100 */
[----:B------:R0:W1:Y:S01]  /*0950*/  MUFU.RCP R177, R53 ;  /* 0x0000003500b17308 */ /* 0x0000620000001000 */
[--C-:B------:R-:W-:Y:S01]  /*0960*/  HADD2.F32 R11, -RZ, R16.reuse.H0_H0 ;  /* 0x20000010ff0b7230 */ /* 0x100fe20000004100 */
[----:B------:R-:W-:Y:S01]  /*0970*/  ULDC.U8 UR6, c[0x0][0x2a0] ;  /* 0x0000a80000067ab9 */ /* 0x000fe20000000000 */
[----:B------:R-:W-:Y:S01]  /*0980*/  HADD2.F32 R12, -RZ, R16.H1_H1 ;  /* 0x30000010ff0c7230 */ /* 0x000fe20000004100 */
[----:B------:R-:W-:Y:S01]  /*0990*/  IADD3 R61, R88, R61, RZ ;  /* 0x0000003d583d7210 */ /* 0x000fe20007ffe0ff */
[--C-:B------:R-:W-:Y:S01]  /*09a0*/  HADD2.F32 R13, -RZ, R17.reuse.H0_H0 ;  /* 0x20000011ff0d7230 */ /* 0x100fe20000004100 */
[----:B------:R-:W-:Y:S01]  /*09b0*/  ISETP.NE.AND P0, PT, RZ, UR6, PT ;  /* 0x00000006ff007c0c */ /* 0x000fe2000bf05270 */
[----:B------:R-:W-:Y:S01]  /*09c0*/  HADD2.F32 R14, -RZ, R17.H1_H1 ;  /* 0x30000011ff0e7230 */ /* 0x000fe20000004100 */
[----:B------:R-:W-:Y:S01]  /*09d0*/  HFMA2.MMA R102, -RZ, RZ, 0, 5.9604644775390625e-08 ;  /* 0x00000001ff667435 */ /* 0x000fe200000001ff */
[--C-:B------:R-:W-:Y:S01]  /*09e0*/  HADD2.F32 R15, -RZ, R18.reuse.H0_H0 ;  /* 0x20000012ff0f7230 */ /* 0x100fe20000004100 */
[----:B------:R-:W-:Y:S01]  /*09f0*/  P2R R180, PR, RZ, 0x1 ;  /* 0x00000001ffb47803 */ /* 0x000fe20000000000 */
[----:B------:R-:W-:Y:S01]  /*0a00*/  HADD2.F32 R16, -RZ, R18.H1_H1 ;  /* 0x30000012ff107230 */ /* 0x000fe20000004100 */
[----:B------:R-:W-:Y:S01]  /*0a10*/  SHF.L.U32 R178, R61, 0x3, RZ ;  /* 0x000000033db27819 */ /* 0x000fe200000006ff */
[--C-:B------:R-:W-:Y:S01]  /*0a20*/  HADD2.F32 R17, -RZ, R19.reuse.H0_H0 ;  /* 0x20000013ff117230 */ /* 0x100fe20000004100 */
[----:B------:R-:W-:Y:S01]  /*0a30*/  ISETP.NE.AND.EX P3, PT, RZ, UR7, PT, P3 ;  /* 0x00000007ff007c0c */ /* 0x000fe2000bf65330 */
        /* <DEDUP_REMOVED lines=102> */
.L_x_22877:
        /* <DEDUP_REMOVED lines=27> */
[----:B---3--:R-:W-:Y:S02]  /*1250*/  HADD2.F32 R66, -RZ, R60.H0_H0 ;  /* 0x2000003cff427230 */ /* 0x008fe40000004100 */
[----:B------:R-:W-:Y:S02]  /*1260*/  HADD2.F32 R186, -RZ, R62.H0_H0 ;  /* 0x2000003effba7230 */ /* 0x000fe40000004100 */
[----:B------:R-:W-:Y:S02]  /*1270*/  HADD2.F32 R152, -RZ, R60.H1_H1 ;  /* 0x3000003cff987230 */ /* 0x000fe40000004100 */
[--C-:B------:R-:W-:Y:S02]  /*1280*/  HADD2.F32 R182, -RZ, R61.reuse.H0_H0 ;  /* 0x2000003dffb67230 */ /* 0x100fe40000004100 */
[----:B------:R-:W-:-:S02]  /*1290*/  HADD2.F32 R184, -RZ, R61.H1_H1 ;  /* 0x3000003dffb87230 */ /* 0x000fc40000004100 */
[----:B------:R-:W-:Y:S02]  /*12a0*/  HADD2.F32 R62, -RZ, R62.H1_H1 ;  /* 0x3000003eff3e7230 */ /* 0x000fe40000004100 */
[--C-:B------:R-:W-:Y:S02]  /*12b0*/  HADD2.F32 R188, -RZ, R63.reuse.H0_H0 ;  /* 0x2000003fffbc7230 */ /* 0x100fe40000004100 */
[----:B0-----:R-:W-:Y:S02]  /*12c0*/  HADD2.F32 R64, -RZ, R63.H1_H1 ;  /* 0x3000003fff407230 */ /* 0x001fe40000004100 */
        /* <DEDUP_REMOVED lines=26> */
.L_x_22857:
[----:B------:R-:W-:Y:S05]  /*1470*/  BSYNC B0 ;  /* 0x0000000000007941 */ /* 0x000fea0003800000 */
.L_x_22856:
        /* <DEDUP_REMOVED lines=51> */
.L_x_22859:
[----:B------:R-:W-:Y:S05]  /*17b0*/  BSYNC B0 ;  /* 0x0000000000007941 */ /* 0x000fea0003800000 */
.L_x_22858:
        /* <DEDUP_REMOVED lines=51> */
.L_x_22861:
[----:B------:R-:W-:Y:S05]  /*1af0*/  BSYNC B0 ;  /* 0x0000000000007941 */ /* 0x000fea0003800000 */
.L_x_22860:
        /* <DEDUP_REMOVED lines=51> */
.L_x_22863:
[----:B------:R-:W-:Y:S05]  /*1e30*/  BSYNC B0 ;  /* 0x0000000000007941 */ /* 0x000fea0003800000 */
.L_x_22862:
        /* <DEDUP_REMOVED lines=16> */
[----:B---3--:R-:W-:Y:S02]  /*1f40*/  HADD2.F32 R98, -RZ, R92.H0_H0 ;  /* 0x2000005cff627230 */ /* 0x008fe40000004100 */
[----:B------:R-:W-:Y:S02]  /*1f50*/  HADD2.F32 R186, -RZ, R94.H0_H0 ;  /* 0x2000005effba7230 */ /* 0x000fe40000004100 */
[----:B------:R-:W-:Y:S02]  /*1f60*/  HADD2.F32 R152, -RZ, R92.H1_H1 ;  /* 0x3000005cff987230 */ /* 0x000fe40000004100 */
[--C-:B------:R-:W-:Y:S02]  /*1f70*/  HADD2.F32 R182, -RZ, R93.reuse.H0_H0 ;  /* 0x2000005dffb67230 */ /* 0x100fe40000004100 */
[----:B------:R-:W-:Y:S02]  /*1f80*/  HADD2.F32 R184, -RZ, R93.H1_H1 ;  /* 0x3000005dffb87230 */ /* 0x000fe40000004100 */
[----:B------:R-:W-:-:S02]  /*1f90*/  HADD2.F32 R94, -RZ, R94.H1_H1 ;  /* 0x3000005eff5e7230 */ /* 0x000fc40000004100 */
        /* <DEDUP_REMOVED lines=28> */
.L_x_22865:
[----:B------:R-:W-:Y:S05]  /*2160*/  BSYNC B0 ;  /* 0x0000000000007941 */ /* 0x000fea0003800000 */
.L_x_22864:
        /* <DEDUP_REMOVED lines=155> */
.L_x_22888:
        /* <DEDUP_REMOVED lines=106> */
.L_x_22868:
[----:B------:R-:W-:Y:S05]  /*31c0*/  BSYNC B0 ;  /* 0x0000000000007941 */ /* 0x000fea0003800000 */
.L_x_22867:
        /* <DEDUP_REMOVED lines=35> */
.L_x_22870:
[----:B------:R-:W-:Y:S05]  /*3400*/  BSYNC B0 ;  /* 0x0000000000007941 */ /* 0x000fea0003800000 */
.L_x_22869:
        /* <DEDUP_REMOVED lines=35> */
.L_x_22872:
[----:B------:R-:W-:Y:S05]  /*3640*/  BSYNC B0 ;  /* 0x0000000000007941 */ /* 0x000fea0003800000 */
.L_x_22871:
        /* <DEDUP_REMOVED lines=35> */
.L_x_22874:
[----:B------:R-:W-:Y:S05]  /*3880*/  BSYNC B0 ;  /* 0x0000000000007941 */ /* 0x000fea0003800000 */
.L_x_22873:
        /* <DEDUP_REMOVED lines=34> */
.L_x_22876:
[----:B------:R-:W-:Y:S05]  /*3ab0*/  BSYNC B0 ;  /* 0x0000000000007941 */ /* 0x000fea0003800000 */
.L_x_22875:
[----:B------:R-:W-:Y:S02]  /*3ac0*/  ISETP.NE.AND P0, PT, R185, RZ, PT ;  /* 0x000000ffb900720c */ /* 0x000fe40003f05270 */
[----:B------:R-:W-:Y:S02]  /*3ad0*/  IADD3 R179, R179, UR12, RZ ;  /* 0x0000000cb3b37c10 */ /* 0x000fe4000fffe0ff */
[----:B01234-:R-:W-:Y:S02]  /*3ae0*/  SEL R102, RZ, 0x1, P0 ;  /* 0x00000001ff667807 */ /* 0x01ffe40000000000 */
[----:B------:R-:W-:-:S13]  /*3af0*/  ISETP.GE.AND P0, PT, R179, UR13, PT ;  /* 0x0000000db3007c0c */ /* 0x000fda000bf06270 */
[----:B------:R-:W-:Y:S05]  /*3b00*/  @!P0 BRA `(.L_x_22877) ;  /* 0xffffffd400648947 */ /* 0x000fea000383ffff */
[----:B------:R-:W-:Y:S05]  /*3b10*/  EXIT ;  /* 0x000000000000794d */ /* 0x000fea0003800000 */
.L_x_22866:
[----:B------:R-:W-:Y:S01]  /*3b20*/  HFMA2.MMA R188, -RZ, RZ, 0, 5.9604644775390625e-08 ;  /* 0x00000001ffbc7435 */ /* 0x000fe200000001ff */
[----:B------:R-:W-:Y:S02]  /*3b30*/  MOV R187, R101 ;  /* 0x0000006500bb7202 */ /* 0x000fe40000000f00 */
[----:B------:R-:W-:Y:S02]  /*3b40*/  MOV R189, 0x1f ;  /* 0x0000001f00bd7802 */ /* 0x000fe40000000f00 */
[----:B------:R-:W-:-:S07]  /*3b50*/  MOV R186, 0xffffffff ;  /* 0xffffffff00ba7802 */ /* 0x000fce0000000f00 */
[----:B------:R-:W-:Y:S05]  /*3b60*/  WARPSYNC.COLLECTIVE R186, `(.L_x_22878) ;  /* 0x00000000ba087348 */ /* 0x000fea0003c00000 */
[----:B------:R0:W1:Y:S02]  /*3b70*/  SHFL.BFLY P6, R184, R187, R188, R189 ;  /* 0x0c0000bcbbb87389 */ /* 0x00006400000c00bd */
[----:B01----:R-:W-:Y:S01]  /*3b80*/  ENDCOLLECTIVE ;  /* 0x000000000000791b */ /* 0x003fe20003800000 */
.L_x_22878:
[----:B------:R-:W-:Y:S01]  /*3b90*/  HFMA2.MMA R188, -RZ, RZ, 0, 1.1920928955078125e-07 ;  /* 0x00000002ffbc7435 */ /* 0x000fe200000001ff */
[----:B------:R-:W-:-:S05]  /*3ba0*/  MOV R100, R184 ;  /* 0x000000b800647202 */ /* 0x000fca0000000f00 */
[----:B------:R-:W-:-:S05]  /*3bb0*/  FADD.FTZ R102, R101, R100 ;  /* 0x0000006465667221 */ /* 0x000fca0000010000 */
[----:B------:R-:W-:-:S07]  /*3bc0*/  MOV R187, R102 ;  /* 0x0000006600bb7202 */ /* 0x000fce0000000f00 */
[----:B------:R-:W-:Y:S05]  /*3bd0*/  WARPSYNC.COLLECTIVE R186, `(.L_x_22879) ;  /* 0x00000000ba087348 */ /* 0x000fea0003c00000 */
[----:B------:R0:W1:Y:S02]  /*3be0*/  SHFL.BFLY P6, R184, R187, R188, R189 ;  /* 0x0c0000bcbbb87389 */ /* 0x00006400000c00bd */
[----:B01----:R-:W-:Y:S01]  /*3bf0*/  ENDCOLLECTIVE ;  /* 0x000000000000791b */ /* 0x003fe20003800000 */
.L_x_22879:
[----:B------:R-:W-:Y:S01]  /*3c00*/  HFMA2.MMA R188, -RZ, RZ, 0, 2.384185791015625e-07 ;  /* 0x00000004ffbc7435 */ /* 0x000fe200000001ff */
[----:B------:R-:W-:-:S05]  /*3c10*/  MOV R153, R184 ;  /* 0x000000b800997202 */ /* 0x000fca0000000f00 */
[----:B------:R-:W-:-:S05]  /*3c20*/  FADD.FTZ R153, R102, R153 ;  /* 0x0000009966997221 */ /* 0x000fca0000010000 */
[----:B------:R-:W-:-:S07]  /*3c30*/  MOV R187, R153 ;  /* 0x0000009900bb7202 */ /* 0x000fce0000000f00 */
[----:B------:R-:W-:Y:S05]  /*3c40*/  WARPSYNC.COLLECTIVE R186, `(.L_x_22880) ;  /* 0x00000000ba087348 */ /* 0x000fea0003c00000 */
[----:B------:R0:W1:Y:S02]  /*3c50*/  SHFL.BFLY P6, R184, R187, R188, R189 ;  /* 0x0c0000bcbbb87389 */ /* 0x00006400000c00bd */
[----:B01----:R-:W-:Y:S01]  /*3c60*/  ENDCOLLECTIVE ;  /* 0x000000000000791b */ /* 0x003fe20003800000 */
.L_x_22880:
[----:B------:R-:W-:Y:S01]  /*3c70*/  HFMA2.MMA R188, -RZ, RZ, 0, 4.76837158203125e-07 ;  /* 0x00000008ffbc7435 */ /* 0x000fe200000001ff */
[----:B------:R-:W-:-:S05]  /*3c80*/  MOV R100, R184 ;  /* 0x000000b800647202 */ /* 0x000fca0000000f00 */
[----:B------:R-:W-:-:S05]  /*3c90*/  FADD.FTZ R182, R153, R100 ;  /* 0x0000006499b67221 */ /* 0x000fca0000010000 */
[----:B------:R-:W-:-:S07]  /*3ca0*/  MOV R187, R182 ;  /* 0x000000b600bb7202 */ /* 0x000fce0000000f00 */
[----:B------:R-:W-:Y:S05]  /*3cb0*/  WARPSYNC.COLLECTIVE R186, `(.L_x_22881) ;  /* 0x00000000ba087348 */ /* 0x000fea0003c00000 */
[----:B------:R0:W1:Y:S02]  /*3cc0*/  SHFL.BFLY P6, R184, R187, R188, R189 ;  /* 0x0c0000bcbbb87389 */ /* 0x00006400000c00bd */
[----:B01----:R-:W-:Y:S01]  /*3cd0*/  ENDCOLLECTIVE ;  /* 0x000000000000791b */ /* 0x003fe20003800000 */
.L_x_22881:
[----:B------:R-:W-:Y:S01]  /*3ce0*/  HFMA2.MMA R188, -RZ, RZ, 0, 9.5367431640625e-07 ;  /* 0x00000010ffbc7435 */ /* 0x000fe200000001ff */
[----:B------:R-:W-:-:S05]  /*3cf0*/  MOV R183, R184 ;  /* 0x000000b800b77202 */ /* 0x000fca0000000f00 */
[----:B------:R-:W-:-:S05]  /*3d00*/  FADD.FTZ R183, R182, R183 ;  /* 0x000000b7b6b77221 */ /* 0x000fca0000010000 */
[----:B------:R-:W-:-:S07]  /*3d10*/  MOV R187, R183 ;  /* 0x000000b700bb7202 */ /* 0x000fce0000000f00 */
[----:B------:R-:W-:Y:S05]  /*3d20*/  WARPSYNC.COLLECTIVE R186, `(.L_x_22882) ;  /* 0x00000000ba087348 */ /* 0x000fea0003c00000 */
[----:B------:R0:W1:Y:S02]  /*3d30*/  SHFL.BFLY P6, R184, R187, R188, R189 ;  /* 0x0c0000bcbbb87389 */ /* 0x00006400000c00bd */
[----:B01----:R-:W-:Y:S01]  /*3d40*/  ENDCOLLECTIVE ;  /* 0x000000000000791b */ /* 0x003fe20003800000 */
.L_x_22882:
        /* <DEDUP_REMOVED lines=89> */
.L_x_22883:
[----:B------:R-:W-:Y:S01]  /*42e0*/  HFMA2.MMA R188, -RZ, RZ, 0, 1.1920928955078125e-07 ;  /* 0x00000002ffbc7435 */ /* 0x000fe200000001ff */
[----:B------:R-:W-:-:S05]  /*42f0*/  MOV R102, R184 ;  /* 0x000000b800667202 */ /* 0x000fca0000000f00 */
[----:B------:R-:W-:-:S05]  /*4300*/  FADD.FTZ R102, R101, R102 ;  /* 0x0000006665667221 */ /* 0x000fca0000010000 */
[----:B------:R-:W-:-:S07]  /*4310*/  MOV R187, R102 ;  /* 0x0000006600bb7202 */ /* 0x000fce0000000f00 */
[----:B------:R-:W-:Y:S05]  /*4320*/  WARPSYNC.COLLECTIVE R186, `(.L_x_22884) ;  /* 0x00000000ba087348 */ /* 0x000fea0003c00000 */
[----:B------:R0:W1:Y:S02]  /*4330*/  SHFL.BFLY P6, R184, R187, R188, R189 ;  /* 0x0c0000bcbbb87389 */ /* 0x00006400000c00bd */
[----:B01----:R-:W-:Y:S01]  /*4340*/  ENDCOLLECTIVE ;  /* 0x000000000000791b */ /* 0x003fe20003800000 */
.L_x_22884:
[----:B------:R-:W-:Y:S01]  /*4350*/  HFMA2.MMA R188, -RZ, RZ, 0, 2.384185791015625e-07 ;  /* 0x00000004ffbc7435 */ /* 0x000fe200000001ff */
[----:B------:R-:W-:-:S05]  /*4360*/  MOV R153, R184 ;  /* 0x000000b800997202 */ /* 0x000fca0000000f00 */
[----:B------:R-:W-:-:S05]  /*4370*/  FADD.FTZ R153, R102, R153 ;  /* 0x0000009966997221 */ /* 0x000fca0000010000 */
[----:B------:R-:W-:-:S07]  /*4380*/  MOV R187, R153 ;  /* 0x0000009900bb7202 */ /* 0x000fce0000000f00 */
[----:B------:R-:W-:Y:S05]  /*4390*/  WARPSYNC.COLLECTIVE R186, `(.L_x_22885) ;  /* 0x00000000ba087348 */ /* 0x000fea0003c00000 */
[----:B------:R0:W1:Y:S02]  /*43a0*/  SHFL.BFLY P6, R184, R187, R188, R189 ;  /* 0x0c0000bcbbb87389 */ /* 0x00006400000c00bd */
[----:B01----:R-:W-:Y:S01]  /*43b0*/  ENDCOLLECTIVE ;  /* 0x000000000000791b */ /* 0x003fe20003800000 */
.L_x_22885:
[----:B------:R-:W-:Y:S01]  /*43c0*/  HFMA2.MMA R188, -RZ, RZ, 0, 4.76837158203125e-07 ;  /* 0x00000008ffbc7435 */ /* 0x000fe200000001ff */
[----:B------:R-:W-:-:S05]  /*43d0*/  MOV R182, R184 ;  /* 0x000000b800b67202 */ /* 0x000fca0000000f00 */
[----:B------:R-:W-:-:S05]  /*43e0*/  FADD.FTZ R182, R153, R182 ;  /* 0x000000b699b67221 */ /* 0x000fca0000010000 */
[----:B------:R-:W-:-:S07]  /*43f0*/  MOV R187, R182 ;  /* 0x000000b600bb7202 */ /* 0x000fce0000000f00 */
[----:B------:R-:W-:Y:S05]  /*4400*/  WARPSYNC.COLLECTIVE R186, `(.L_x_22886) ;  /* 0x00000000ba087348 */ /* 0x000fea0003c00000 */
[----:B------:R0:W1:Y:S02]  /*4410*/  SHFL.BFLY P6, R184, R187, R188, R189 ;  /* 0x0c0000bcbbb87389 */ /* 0x00006400000c00bd */
[----:B01----:R-:W-:Y:S01]  /*4420*/  ENDCOLLECTIVE ;  /* 0x000000000000791b */ /* 0x003fe20003800000 */
.L_x_22886:
[----:B------:R-:W-:Y:S01]  /*4430*/  HFMA2.MMA R188, -RZ, RZ, 0, 9.5367431640625e-07 ;  /* 0x00000010ffbc7435 */ /* 0x000fe200000001ff */
[----:B------:R-:W-:-:S05]  /*4440*/  MOV R183, R184 ;  /* 0x000000b800b77202 */ /* 0x000fca0000000f00 */
[----:B------:R-:W-:-:S05]  /*4450*/  FADD.FTZ R183, R182, R183 ;  /* 0x000000b7b6b77221 */ /* 0x000fca0000010000 */
[----:B------:R-:W-:-:S07]  /*4460*/  MOV R187, R183 ;  /* 0x000000b700bb7202 */ /* 0x000fce0000000f00 */
[----:B------:R-:W-:Y:S05]  /*4470*/  WARPSYNC.COLLECTIVE R186, `(.L_x_22887) ;  /* 0x00000000ba087348 */ /* 0x000fea0003c00000 */
[----:B------:R0:W1:Y:S02]  /*4480*/  SHFL.BFLY P6, R184, R187, R188, R189 ;  /* 0x0c0000bcbbb87389 */ /* 0x00006400000c00bd */
[----:B01----:R-:W-:Y:S01]  /*4490*/  ENDCOLLECTIVE ;  /* 0x000000000000791b */ /* 0x003fe20003800000 */
.L_x_22887:
[----:B------:R-:W-:Y:S05]  /*44a0*/  BRA `(.L_x_22888) ;  /* 0xffffffe4009c7947 */ /* 0x000fea000383ffff */
.L_x_22889:
        /* <DEDUP_REMOVED lines=13> */
.L_x_37260:


//--------------------- .text._ZN10layer_norm13ln_fwd_kernelINS_13Kernel_traitsI6__halfS2_fS2_fjLj5120ELj1ELj1ELj4ELj16ENS_18Kernel_traits_baseILj5120ES2_S2_fS2_fjLj128EEEEELb0ELb1ELb0ELb1EEEvNS_9FwdParamsE --------------------------
	.section	.text._ZN10layer_norm13ln_fwd_kernelINS_13Kernel_traitsI6__halfS2_fS2_fjLj5120ELj1ELj1ELj4ELj16ENS_18Kernel_traits_baseILj5120ES2_S2_fS2_fjLj128EEEEELb0ELb1ELb0ELb1EEEvNS_9FwdParamsE,"ax",@progbits
	.align	128
        .global         _ZN10layer_norm13ln_fwd_kernelINS_13Kernel_traitsI6__halfS2_fS2_fjLj5120ELj1ELj1ELj4ELj16ENS_18Kernel_traits_baseILj5120ES2_S2_fS2_fjLj128EEEEELb0ELb1ELb0ELb1EEEvNS_9FwdParamsE
        .type           _ZN10layer_norm13ln_fwd_kernelINS_13Kernel_traitsI6__halfS2_fS2_fjLj5120ELj1ELj1ELj4ELj16ENS_18Kernel_traits_baseILj5120ES2_S2_fS2_fjLj128EEEEELb0ELb1ELb0ELb1EEEvNS_9FwdParamsE,@function
        .size           _ZN10layer_norm13ln_fwd_kernelINS_13Kernel_traitsI6__halfS2_fS2_fjLj5120ELj1ELj1ELj4ELj16ENS_18Kernel_traits_baseILj5120ES2_S2_fS2_fjLj128EEEEELb0ELb1ELb0ELb1EEEvNS_9FwdParamsE,(.L_x_37261 - _ZN10layer_norm13ln_fwd_kernelINS_13Kernel_traitsI6__halfS2_fS2_fjLj5120ELj1ELj1ELj4ELj16ENS_18Kernel_traits_baseILj5120ES2_S2_fS2_fjLj128EEEEELb0ELb1ELb0ELb1EEEvNS_9FwdParamsE)
        .other          _ZN10layer_norm13ln_fwd_kernelINS_13Kernel_traitsI6__halfS2_fS2_fjLj5120ELj1ELj1ELj4ELj16ENS_18Kernel_traits_baseILj5120ES2_S2_fS2_fjLj128EEEEELb0ELb1ELb0ELb1EEEvNS_9FwdParamsE,@"STO_CUDA_ENTRY STV_DEFAULT"
_ZN10layer_norm13ln_fwd_kernelINS_13Kernel_traitsI6__halfS2_fS2_fjLj5120ELj1ELj1ELj4ELj16ENS_18Kernel_traits_baseILj5120ES2_S2_fS2_fjLj128EEEEELb0ELb1ELb0ELb1EEEvNS_9FwdParamsE:
.text._ZN10layer_norm13ln_fwd_kernelINS_13Kernel_traitsI6__halfS2_fS2_fjLj5120ELj1ELj1ELj4ELj16ENS_18Kernel_traits_baseILj5120ES2_S2_fS2_fjLj128EEEEELb0ELb1ELb0ELb1EEEvNS_9FwdParamsE:
        /* <DEDUP_REMOVED lines=17> */
[----:B------:R-:W-:-:S02]  /*0110*/  LOP3.LUT R114, R138, 0x7f, RZ, 0xc0, !PT ;  /* 0x0000007f8a727812 */ /* 0x000fc400078ec0ff */
[----:B-1----:R-:W-:Y:S01]  /*0120*/  LEA.HI R138, R138, UR6, RZ, 0x19 ;  /* 0x000000068a8a7c11 */ /* 0x002fe2000f8fc8ff */
        /* <DEDUP_REMOVED lines=8> */
[----:B------:R-:W2:Y:S01]  /*01b0*/  LDG.E.128 R24, desc[UR4][R6.64+0x2000] ;  /* 0x0020000406187981 */ /* 0x000ea2000c1e1d00 */
        /* <DEDUP_REMOVED lines=11> */
[--C-:B------:R-:W-:Y:S01]  /*0270*/  HADD2.F32 R115, -RZ, R117.reuse.H0_H0 ;  /* 0x20000075ff737230 */ /* 0x100fe20000004100 */
[----:B------:R-:W-:Y:S01]  /*0280*/  ISETP.NE.U32.AND P0, PT, RZ, UR6, PT ;  /* 0x00000006ff007c0c */ /* 0x000fe2000bf05070 */
[----:B------:R-:W-:Y:S01]  /*0290*/  HADD2.F32 R120, -RZ, R117.H1_H1 ;  /* 0x30000075ff787230 */ /* 0x000fe20000004100 */
[----:B------:R-:W-:Y:S01]  /*02a0*/  HFMA2.MMA R141, -RZ, RZ, 0, 5.9604644775390625e-08 ;  /* 0x00000001ff8d7435 */ /* 0x000fe200000001ff */
[--C-:B------:R-:W-:Y:S01]  /*02b0*/  HADD2.F32 R117, -RZ, R118.reuse.H0_H0 ;  /* 0x20000076ff757230 */ /* 0x100fe20000004100 */
[----:B------:R-:W5:Y:S01]  /*02c0*/  LDG.E.128 R100, desc[UR4][R6.64] ;  /* 0x0000000406647981 */ /* 0x000f62000c1e1d00 */
[----:B------:R-:W-:Y:S01]  /*02d0*/  HADD2.F32 R121, -RZ, R118.H1_H1 ;  /* 0x30000076ff797230 */ /* 0x000fe20000004100 */
[----:B------:R-:W-:Y:S01]  /*02e0*/  ULDC.U8 UR6, c[0x0][0x2a0] ;  /* 0x0000a80000067ab9 */ /* 0x000fe20000000000 */
[--C-:B------:R-:W-:Y:S01]  /*02f0*/  HADD2.F32 R113, -RZ, R8.reuse.H0_H0 ;  /* 0x20000008ff717230 */ /* 0x100fe20000004100 */
[----:B------:R-:W5:Y:S01]  /*0300*/  LDG.E.128 R96, desc[UR4][R6.64+0x800] ;  /* 0x0008000406607981 */ /* 0x000f62000c1e1d00 */
[----:B------:R-:W-:Y:S01]  /*0310*/  HADD2.F32 R112, -RZ, R8.H1_H1 ;  /* 0x30000008ff707230 */ /* 0x000fe20000004100 */
[----:B------:R-:W-:Y:S01]  /*0320*/  ULDC.64 UR8, c[0x0][0x230] ;  /* 0x00008c0000087ab9 */ /* 0x000fe20000000a00 */
[--C-:B------:R-:W-:Y:S01]  /*0330*/  HADD2.F32 R111, -RZ, R9.reuse.H0_H0 ;  /* 0x20000009ff6f7230 */ /* 0x100fe20000004100 */
[----:B------:R-:W5:Y:S01]  /*0340*/  LDG.E.128 R92, desc[UR4][R6.64+0x1000] ;  /* 0x00100004065c7981 */ /* 0x000f62000c1e1d00 */
[----:B------:R-:W-:Y:S01]  /*0350*/  HADD2.F32 R110, -RZ, R9.H1_H1 ;  /* 0x30000009ff6e7230 */ /* 0x000fe20000004100 */
[----:B------:R-:W-:Y:S01]  /*0360*/  ULDC.64 UR10, c[0x0][0x210] ;  /* 0x00008400000a7ab9 */ /* 0x000fe20000000a00 */
[--C-:B------:R-:W-:Y:S01]  /*0370*/  HADD2.F32 R109, -RZ, R10.reuse.H0_H0 ;  /* 0x2000000aff6d7230 */ /* 0x100fe20000004100 */
[----:B------:R0:W5:Y:S01]  /*0380*/  LDG.E.128 R88, desc[UR4][R6.64+0x1800] ;  /* 0x0018000406587981 */ /* 0x000162000c1e1d00 */
[----:B------:R-:W-:-:S02]  /*0390*/  HADD2.F32 R108, -RZ, R10.H1_H1 ;  /* 0x3000000aff6c7230 */ /* 0x000fc40000004100 */
[--C-:B------:R-:W-:Y:S01]  /*03a0*/  HADD2.F32 R19, -RZ, R11.reuse.H0_H0 ;  /* 0x2000000bff137230 */ /* 0x100fe20000004100 */
[----:B------:R-:W5:Y:S01]  /*03b0*/  LDG.E.128 R84, desc[UR4][R2.64] ;  /* 0x0000000402547981 */ /* 0x000f62000c1e1d00 */
[----:B------:R-:W-:Y:S02]  /*03c0*/  HADD2.F32 R18, -RZ, R11.H1_H1 ;  /* 0x3000000bff127230 */ /* 0x000fe40000004100 */
[----:B------:R-:W-:Y:S01]  /*03d0*/  HADD2.F32 R0, -RZ, R116.H0_H0 ;  /* 0x20000074ff007230 */ /* 0x000fe20000004100 */
[----:B------:R-:W5:Y:S01]  /*03e0*/  LDG.E.128 R80, desc[UR4][R2.64+0x800] ;  /* 0x0008000402507981 */ /* 0x000f62000c1e1d00 */
[--C-:B------:R-:W-:Y:S02]  /*03f0*/  HADD2.F32 R118, -RZ, R119.reuse.H0_H0 ;  /* 0x20000077ff767230 */ /* 0x100fe40000004100 */
[----:B------:R-:W-:Y:S01]  /*0400*/  HADD2.F32 R122, -RZ, R119.H1_H1 ;  /* 0x30000077ff7a7230 */ /* 0x000fe20000004100 */
[----:B------:R-:W5:Y:S01]  /*0410*/  LDG.E.128 R76, desc[UR4][R2.64+0x1000] ;  /* 0x00100004024c7981 */ /* 0x000f62000c1e1d00 */
[----:B------:R-:W-:-:S02]  /*0420*/  HADD2.F32 R17, -RZ, R32.H0_H0 ;  /* 0x20000020ff117230 */ /* 0x000fc40000004100 */
[----:B------:R-:W-:Y:S01]  /*0430*/  HADD2.F32 R16, -RZ, R32.H1_H1 ;  /* 0x30000020ff107230 */ /* 0x000fe20000004100 */
[----:B------:R-:W5:Y:S01]  /*0440*/  LDG.E.128 R72, desc[UR4][R2.64+0x1800] ;  /* 0x0018000402487981 */ /* 0x000f62000c1e1d00 */
[--C-:B------:R-:W-:Y:S02]  /*0450*/  HADD2.F32 R15, -RZ, R33.reuse.H0_H0 ;  /* 0x20000021ff0f7230 */ /* 0x100fe40000004100 */
        /* <DEDUP_REMOVED lines=10> */
[----:B------:R-:W-:-:S02]  /*0500*/  HADD2.F32 R9, -RZ, R28.H0_H0 ;  /* 0x2000001cff097230 */ /* 0x000fc40000004100 */
[----:B------:R-:W-:Y:S02]  /*0510*/  HADD2.F32 R8, -RZ, R28.H1_H1 ;  /* 0x3000001cff087230 */ /* 0x000fe40000004100 */
[--C-:B0-----:R-:W-:Y:S02]  /*0520*/  HADD2.F32 R7, -RZ, R29.reuse.H0_H0 ;  /* 0x2000001dff077230 */ /* 0x101fe40000004100 */
[----:B------:R-:W-:Y:S02]  /*0530*/  HADD2.F32 R6, -RZ, R29.H1_H1 ;  /* 0x3000001dff067230 */ /* 0x000fe40000004100 */
[--C-:B------:R-:W-:Y:S02]  /*0540*/  HADD2.F32 R5, -RZ, R30.reuse.H0_H0 ;  /* 0x2000001eff057230 */ /* 0x100fe40000004100 */
[----:B------:R-:W-:Y:S02]  /*0550*/  HADD2.F32 R4, -RZ, R30.H1_H1 ;  /* 0x3000001eff047230 */ /* 0x000fe40000004100 */
[----:B-1----:R-:W-:-:S02]  /*0560*/  HADD2.F32 R3, -RZ, R31.H0_H0 ;  /* 0x2000001fff037230 */ /* 0x002fc40000004100 */
        /* <DEDUP_REMOVED lines=10> */
[--C-:B--2---:R-:W-:Y:S02]  /*0610*/  HADD2.F32 R130, -RZ, R24.reuse.H0_H0 ;  /* 0x20000018ff827230 */ /* 0x104fe40000004100 */
[----:B------:R-:W-:-:S02]  /*0620*/  HADD2.F32 R132, -RZ, R24.H1_H1 ;  /* 0x30000018ff847230 */ /* 0x000fc40000004100 */
[--C-:B------:R-:W-:Y:S02]  /*0630*/  HADD2.F32 R131, -RZ, R25.reuse.H0_H0 ;  /* 0x20000019ff837230 */ /* 0x100fe40000004100 */
[----:B------:R-:W-:Y:S02]  /*0640*/  HADD2.F32 R134, -RZ, R25.H1_H1 ;  /* 0x30000019ff867230 */ /* 0x000fe40000004100 */
[--C-:B------:R-:W-:Y:S02]  /*0650*/  HADD2.F32 R133, -RZ, R26.reuse.H0_H0 ;  /* 0x2000001aff857230 */ /* 0x100fe40000004100 */
[----:B------:R-:W-:Y:S02]  /*0660*/  HADD2.F32 R136, -RZ, R26.H1_H1 ;  /* 0x3000001aff887230 */ /* 0x000fe40000004100 */
[--C-:B------:R-:W-:Y:S02]  /*0670*/  HADD2.F32 R135, -RZ, R27.reuse.H0_H0 ;  /* 0x2000001bff877230 */ /* 0x100fe40000004100 */
[----:B------:R-:W-:-:S07]  /*0680*/  HADD2.F32 R137, -RZ, R27.H1_H1 ;  /* 0x3000001bff897230 */ /* 0x000fce0000004100 */
.L_x_22891:
[----:B0-----:R-:W0:Y:S01]  /*0690*/  @P0 LDC.64 R24, c[0x0][0x270] ;  /* 0x00009c00ff180b82 */ /* 0x001e220000000a00 */
[----:B------:R-:W-:Y:S01]  /*06a0*/  ISETP.NE.U32.AND P2, PT, RZ, UR8, PT ;  /* 0x00000008ff007c0c */ /* 0x000fe2000bf45070 */
[----:B------:R-:W-:-:S03]  /*06b0*/  IMAD R20, R138, UR6, RZ ;  /* 0x000000068a147c24 */ /* 0x000fc6000f8e02ff */
        /* <DEDUP_REMOVED lines=9> */
[----:B-1----:R-:W-:-:S06]  /*0750*/  IMAD.WIDE.U32 R20, R139, 0x10, R148 ;  /* 0x000000108b147825 */ /* 0x002fcc00078e0094 */
[----:B------:R-:W2:Y:S01]  /*0760*/  LDG.E.128 R20, desc[UR4][R20.64] ;  /* 0x0000000414147981 */ /* 0x000ea2000c1e1d00 */
[----:B---3--:R-:W-:-:S05]  /*0770*/  @P2 IMAD.WIDE.U32 R26, R139, 0x20, R26 ;  /* 0x000000208b1a2825 */ /* 0x008fca00078e001a */
[----:B------:R-:W3:Y:S04]  /*0780*/  @P2 LDG.E.128 R64, desc[UR4][R26.64] ;  /* 0x000000041a402981 */ /* 0x000ee8000c1e1d00 */
[----:B------:R0:W3:Y:S01]  /*0790*/  @P2 LDG.E.128 R60, desc[UR4][R26.64+0x10] ;  /* 0x000010041a3c2981 */ /* 0x0000e2000c1e1d00 */
[----:B------:R-:W-:Y:S02]  /*07a0*/  MOV R145, 0x3f800000 ;  /* 0x3f80000000917802 */ /* 0x000fe40000000f00 */
[----:B------:R-:W-:-:S04]  /*07b0*/  ISETP.NE.U32.AND P1, PT, RZ, UR8, PT ;  /* 0x00000008ff007c0c */ /* 0x000fc8000bf25070 */
[----:B------:R-:W-:Y:S01]  /*07c0*/  ISETP.NE.AND.EX P1, PT, RZ, UR9, PT, P1 ;  /* 0x00000009ff007c0c */ /* 0x000fe2000bf25310 */
[--C-:B-----5:R-:W-:Y:S02]  /*07d0*/  HADD2.F32 R29, -RZ, R100.reuse.H0_H0 ;  /* 0x20000064ff1d7230 */ /* 0x120fe40000004100 */
[----:B------:R-:W-:Y:S02]  /*07e0*/  HADD2.F32 R57, -RZ, R100.H1_H1 ;  /* 0x30000064ff397230 */ /* 0x000fe40000004100 */
[----:B------:R-:W-:Y:S02]  /*07f0*/  HADD2.F32 R59, -RZ, R101.H1_H1 ;  /* 0x30000065ff3b7230 */ /* 0x000fe40000004100 */
[----:B------:R-:W-:Y:S02]  /*0800*/  HADD2.F32 R53, -RZ, R102.H1_H1 ;  /* 0x30000066ff357230 */ /* 0x000fe40000004100 */
[----:B------:R-:W-:Y:S01]  /*0810*/  HADD2.F32 R55, -RZ, R103.H1_H1 ;  /* 0x30000067ff377230 */ /* 0x000fe20000004100 */
[----:B------:R-:W-:Y:S01]  /*0820*/  IADD3 R140, R139, 0x80, RZ ;  /* 0x000000808b8c7810 */ /* 0x000fe20007ffe0ff */
[----:B----4-:R-:W-:-:S02]  /*0830*/  @P0 HADD2.F32 R145, -RZ, R24.H0_H0 ;  /* 0x20000018ff910230 */ /* 0x010fc40000004100 */
[--C-:B--2---:R-:W-:Y:S02]  /*0840*/  HADD2.F32 R24, -RZ, R21.reuse.H0_H0 ;  /* 0x20000015ff187230 */ /* 0x104fe40000004100 */
[--C-:B------:R-:W-:Y:S02]  /*0850*/  HADD2.F32 R28, -RZ, R20.reuse.H0_H0 ;  /* 0x20000014ff1c7230 */ /* 0x100fe40000004100 */
[----:B------:R-:W-:Y:S02]  /*0860*/  HADD2.F32 R30, -RZ, R20.H1_H1 ;  /* 0x30000014ff1e7230 */ /* 0x000fe40000004100 */
[----:B------:R-:W-:Y:S02]  /*0870*/  HADD2.F32 R20, -RZ, R21.H1_H1 ;  /* 0x30000015ff147230 */ /* 0x000fe40000004100 */
[----:B------:R-:W-:Y:S01]  /*0880*/  FMUL.FTZ R24, R24, R145 ;  /* 0x0000009118187220 */ /* 0x000fe20000410000 */
[----:B------:R-:W-:Y:S02]  /*0890*/  HADD2.F32 R21, -RZ, R101.H0_H0 ;  /* 0x20000065ff157230 */ /* 0x000fe40000004100 */
[----:B------:R-:W-:-:S02]  /*08a0*/  HADD2.F32 R32, -RZ, R22.H0_H0 ;  /* 0x20000016ff207230 */ /* 0x000fc40000004100 */
[----:B------:R-:W-:Y:S02]  /*08b0*/  HADD2.F32 R22, -RZ, R22.H1_H1 ;  /* 0x30000016ff167230 */ /* 0x000fe40000004100 */
[--C-:B0-----:R-:W-:Y:S02]  /*08c0*/  HADD2.F32 R26, -RZ, R23.reuse.H0_H0 ;  /* 0x20000017ff1a7230 */ /* 0x101fe40000004100 */
[----:B------:R-:W-:Y:S02]  /*08d0*/  HADD2.F32 R34, -RZ, R23.H1_H1 ;  /* 0x30000017ff227230 */ /* 0x000fe40000004100 */
[----:B------:R-:W-:Y:S01]  /*08e0*/  FMUL.FTZ R58, R24, R21 ;  /* 0x00000015183a7220 */ /* 0x000fe20000410000 */
[----:B------:R-:W-:Y:S02]  /*08f0*/  HADD2.F32 R21, -RZ, R102.H0_H0 ;  /* 0x20000066ff157230 */ /* 0x000fe40000004100 */
[----:B------:R-:W-:Y:S01]  /*0900*/  FMUL.FTZ R28, R28, R145 ;  /* 0x000000911c1c7220 */ /* 0x000fe20000410000 */
[----:B------:R-:W-:-:S02]  /*0910*/  HADD2.F32 R23, -RZ, R103.H0_H0 ;  /* 0x20000067ff177230 */ /* 0x000fc40000004100 */
        /* <DEDUP_REMOVED lines=14> */
[----:B------:R-:W-:-:S04]  /*0a00*/  IMAD.WIDE.U32 R26, R139, 0x20, R146 ;  /* 0x000000208b1a7825 */ /* 0x000fc800078e0092 */
        /* <DEDUP_REMOVED lines=11> */
[----:B------:R-:W1:Y:S01]  /*0ac0*/  LDG.E.128 R20, desc[UR4][R20.64] ;  /* 0x0000000414147981 */ /* 0x000e62000c1e1d00 */
[----:B------:R-:W-:-:S02]  /*0ad0*/  MOV R104, R64 ;  /* 0x0000004000687202 */ /* 0x000fc40000000f00 */
[----:B------:R-:W-:Y:S02]  /*0ae0*/  MOV R105, R65 ;  /* 0x0000004100697202 */ /* 0x000fe40000000f00 */
[----:B------:R-:W-:Y:S01]  /*0af0*/  MOV R106, R66 ;  /* 0x00000042006a7202 */ /* 0x000fe20000000f00 */
[----:B0-----:R-:W-:Y:S01]  /*0b00*/  @P2 IMAD.WIDE.U32 R24, R140, 0x20, R24 ;  /* 0x000000208c182825 */ /* 0x001fe200078e0018 */
[----:B------:R-:W-:Y:S02]  /*0b10*/  MOV R107, R67 ;  /* 0x00000043006b7202 */ /* 0x000fe40000000f00 */
[----:B------:R-:W-:Y:S02]  /*0b20*/  MOV R48, R60 ;  /* 0x0000003c00307202 */ /* 0x000fe40000000f00 */
[----:B------:R-:W-:Y:S02]  /*0b30*/  MOV R49, R61 ;  /* 0x0000003d00317202 */ /* 0x000fe40000000f00 */
[----:B------:R-:W-:Y:S01]  /*0b40*/  MOV R50, R62 ;  /* 0x0000003e00327202 */ /* 0x000fe20000000f00 */
[----:B------:R-:W2:Y:S01]  /*0b50*/  @P2 LDG.E.128 R104, desc[UR4][R24.64] ;  /* 0x0000000418682981 */ /* 0x000ea2000c1e1d00 */
[----:B------:R-:W-:-:S06]  /*0b60*/  MOV R51, R63 ;  /* 0x0000003f00337202 */ /* 0x000fcc0000000f00 */
[----:B------:R0:W3:Y:S01]  /*0b70*/  @P2 LDG.E.128 R48, desc[UR4][R24.64+0x10] ;  /* 0x0000100418302981 */ /* 0x0000e2000c1e1d00 */
[----:B------:R-:W-:Y:S02]  /*0b80*/  HADD2.F32 R45, -RZ, R96.H1_H1 ;  /* 0x30000060ff2d7230 */ /* 0x000fe40000004100 */
[----:B------:R-:W-:Y:S02]  /*0b90*/  HADD2.F32 R47, -RZ, R97.H1_H1 ;  /* 0x30000061ff2f7230 */ /* 0x000fe40000004100 */
[----:B------:R-:W-:Y:S02]  /*0ba0*/  HADD2.F32 R41, -RZ, R98.H1_H1 ;  /* 0x30000062ff297230 */ /* 0x000fe40000004100 */
[----:B------:R-:W-:Y:S01]  /*0bb0*/  HADD2.F32 R43, -RZ, R99.H1_H1 ;  /* 0x30000063ff2b7230 */ /* 0x000fe20000004100 */
[----:B------:R-:W-:Y:S01]  /*0bc0*/  IADD3 R142, R139, 0x100, RZ ;  /* 0x000001008b8e7810 */ /* 0x000fe20007ffe0ff */
[----:B0-----:R-:W0:Y:S04]  /*0bd0*/  @P2 LDC.64 R24, c[0x0][0x230] ;  /* 0x00008c00ff182b82 */ /* 0x001e280000000a00 */
[----:B0-----:R-:W-:-:S04]  /*0be0*/  @P2 IMAD.WIDE.U32 R24, R142, 0x20, R24 ;  /* 0x000000208e182825 */ /* 0x001fc800078e0018 */
[----:B-1----:R-:W-:Y:S02]  /*0bf0*/  HADD2.F32 R26, -RZ, R20.H0_H0 ;  /* 0x20000014ff1a7230 */ /* 0x002fe40000004100 */
[--C-:B------:R-:W-:Y:S02]  /*0c00*/  HADD2.F32 R28, -RZ, R21.reuse.H0_H0 ;  /* 0x20000015ff1c7230 */ /* 0x100fe40000004100 */
[----:B------:R-:W-:Y:S02]  /*0c10*/  HADD2.F32 R30, -RZ, R21.H1_H1 ;  /* 0x30000015ff1e7230 */ /* 0x000fe40000004100 */
[--C-:B------:R-:W-:Y:S02]  /*0c20*/  HADD2.F32 R34, -RZ, R23.reuse.H0_H0 ;  /* 0x20000017ff227230 */ /* 0x100fe40000004100 */
[----:B------:R-:W-:Y:S02]  /*0c30*/  HADD2.F32 R36, -RZ, R23.H1_H1 ;  /* 0x30000017ff247230 */ /* 0x000fe40000004100 */
[----:B------:R-:W-:Y:S01]  /*0c40*/  FMUL.FTZ R26, R26, R145 ;  /* 0x000000911a1a7220 */ /* 0x000fe20000410000 */
[----:B------:R-:W-:-:S02]  /*0c50*/  HADD2.F32 R21, -RZ, R96.H0_H0 ;  /* 0x20000060ff157230 */ /* 0x000fc40000004100 */
[----:B------:R-:W-:Y:S01]  /*0c60*/  FMUL.FTZ R28, R28, R145 ;  /* 0x000000911c1c7220 */ /* 0x000fe20000410000 */
[----:B------:R-:W-:Y:S02]  /*0c70*/  HADD2.F32 R23, -RZ, R97.H0_H0 ;  /* 0x20000061ff177230 */ /* 0x000fe40000004100 */
[----:B------:R-:W-:Y:S02]  /*0c80*/  HADD2.F32 R32, -RZ, R22.H0_H0 ;  /* 0x20000016ff207230 */ /* 0x000fe40000004100 */
[----:B------:R-:W-:Y:S02]  /*0c90*/  HADD2.F32 R20, -RZ, R20.H1_H1 ;  /* 0x30000014ff147230 */ /* 0x000fe40000004100 */
[----:B------:R-:W-:Y:S02]  /*0ca0*/  HADD2.F32 R22, -RZ, R22.H1_H1 ;  /* 0x30000016ff167230 */ /* 0x000fe40000004100 */
[----:B------:R-:W-:Y:S01]  /*0cb0*/  FMUL.FTZ R44, R26, R21 ;  /* 0x000000151a2c7220 */ /* 0x000fe20000410000 */
[----:B------:R-:W-:Y:S01]  /*0cc0*/  FMUL.FTZ R46, R28, R23 ;  /* 0x000000171c2e7220 */ /* 0x000fe20000410000 */
[----:B------:R-:W-:-:S02]  /*0cd0*/  HADD2.F32 R21, -RZ, R98.H0_H0 ;  /* 0x20000062ff157230 */ /* 0x000fc40000004100 */
[-C--:B------:R-:W-:Y:S01]  /*0ce0*/  FMUL.FTZ R20, R20, R145.reuse ;  /* 0x0000009114147220 */ /* 0x080fe20000410000 */
[----:B------:R-:W-:Y:S02]  /*0cf0*/  HADD2.F32 R23, -RZ, R99.H0_H0 ;  /* 0x20000063ff177230 */ /* 0x000fe40000004100 */
        /* <DEDUP_REMOVED lines=12> */
[----:B--2---:R-:W-:Y:S01]  /*0dc0*/  @P1 FADD.FTZ R44, R104, R44 ;  /* 0x0000002c682c1221 */ /* 0x004fe20000010000 */
        /* <DEDUP_REMOVED lines=8> */
[----:B------:R-:W-:Y:S04]  /*0e50*/  STG.E.128 desc[UR4][R26.64], R44 ;  /* 0x0000002c1a007986 */ /* 0x000fe8000c101d04 */
[----:B------:R0:W-:Y:S04]  /*0e60*/  STG.E.128 desc[UR4][R26.64+0x10], R40 ;  /* 0x000010281a007986 */ /* 0x0001e8000c101d04 */
[----:B------:R-:W0:Y:S01]  /*0e70*/  LDG.E.128 R20, desc[UR4][R20.64] ;  /* 0x0000000414147981 */ /* 0x000e22000c1e1d00 */
[----:B------:R-:W-:-:S02]  /*0e80*/  @P2 MOV R64, R104 ;  /* 0x0000006800402202 */ /* 0x000fc40000000f00 */
[----:B------:R-:W-:Y:S02]  /*0e90*/  @P2 MOV R65, R105 ;  /* 0x0000006900412202 */ /* 0x000fe40000000f00 */
[----:B------:R-:W-:Y:S02]  /*0ea0*/  @P2 MOV R66, R106 ;  /* 0x0000006a00422202 */ /* 0x000fe40000000f00 */
[----:B------:R-:W-:Y:S02]  /*0eb0*/  @P2 MOV R67, R107 ;  /* 0x0000006b00432202 */ /* 0x000fe40000000f00 */
[----:B------:R-:W-:Y:S01]  /*0ec0*/  @P2 MOV R60, R48 ;  /* 0x00000030003c2202 */ /* 0x000fe20000000f00 */
[----:B------:R-:W2:Y:S01]  /*0ed0*/  @P2 LDG.E.128 R104, desc[UR4][R24.64] ;  /* 0x0000000418682981 */ /* 0x000ea2000c1e1d00 */
[----:B------:R-:W-:Y:S02]  /*0ee0*/  @P2 MOV R61, R49 ;  /* 0x00000031003d2202 */ /* 0x000fe40000000f00 */
[----:B------:R-:W-:-:S02]  /*0ef0*/  @P2 MOV R62, R50 ;  /* 0x00000032003e2202 */ /* 0x000fc40000000f00 */
[----:B------:R-:W-:Y:S02]  /*0f00*/  @P2 MOV R63, R51 ;  /* 0x00000033003f2202 */ /* 0x000fe40000000f00 */
[----:B------:R1:W3:Y:S01]  /*0f10*/  @P2 LDG.E.128 R48, desc[UR4][R24.64+0x10] ;  /* 0x0000100418302981 */ /* 0x0002e2000c1e1d00 */
[----:B------:R-:W-:Y:S02]  /*0f20*/  HADD2.F32 R37, -RZ, R92.H1_H1 ;  /* 0x3000005cff257230 */ /* 0x000fe40000004100 */
[----:B------:R-:W-:Y:S02]  /*0f30*/  HADD2.F32 R39, -RZ, R93.H1_H1 ;  /* 0x3000005dff277230 */ /* 0x000fe40000004100 */
[----:B------:R-:W-:Y:S02]  /*0f40*/  HADD2.F32 R33, -RZ, R94.H1_H1 ;  /* 0x3000005eff217230 */ /* 0x000fe40000004100 */
[----:B------:R-:W-:Y:S01]  /*0f50*/  HADD2.F32 R35, -RZ, R95.H1_H1 ;  /* 0x3000005fff237230 */ /* 0x000fe20000004100 */
[----:B------:R-:W-:Y:S01]  /*0f60*/  IADD3 R143, R139, 0x180, RZ ;  /* 0x000001808b8f7810 */ /* 0x000fe20007ffe0ff */
[----:B-1----:R-:W1:Y:S04]  /*0f70*/  @P2 LDC.64 R24, c[0x0][0x230] ;  /* 0x00008c00ff182b82 */ /* 0x002e680000000a00 */
[----:B-1----:R-:W-:-:S04]  /*0f80*/  @P2 IMAD.WIDE.U32 R24, R143, 0x20, R24 ;  /* 0x000000208f182825 */ /* 0x002fc800078e0018 */
[----:B0-----:R-:W-:Y:S02]  /*0f90*/  HADD2.F32 R26, -RZ, R20.H0_H0 ;  /* 0x20000014ff1a7230 */ /* 0x001fe40000004100 */
        /* <DEDUP_REMOVED lines=39> */
[----:B------:R-:W2:Y:S01]  /*1210*/  LDG.E.128 R20, desc[UR4][R20.64] ;  /* 0x0000000414147981 */ /* 0x000ea2000c1e1d00 */
[----:B------:R-:W-:-:S02]  /*1220*/  @P2 MOV R64, R104 ;  /* 0x0000006800402202 */ /* 0x000fc40000000f00 */
[----:B------:R-:W-:Y:S02]  /*1230*/  @P2 MOV R65, R105 ;  /* 0x0000006900412202 */ /* 0x000fe40000000f00 */
[----:B------:R-:W-:Y:S02]  /*1240*/  @P2 MOV R66, R106 ;  /* 0x0000006a00422202 */ /* 0x000fe40000000f00 */
[----:B------:R-:W-:Y:S02]  /*1250*/  @P2 MOV R67, R107 ;  /* 0x0000006b00432202 */ /* 0x000fe40000000f00 */
[----:B------:R-:W-:Y:S01]  /*1260*/  @P2 MOV R60, R48 ;  /* 0x00000030003c2202 */ /* 0x000fe20000000f00 */
[----:B------:R-:W3:Y:S01]  /*1270*/  @P2 LDG.E.128 R104, desc[UR4][R24.64] ;  /* 0x0000000418682981 */ /* 0x000ee2000c1e1d00 */
[----:B------:R-:W-:Y:S02]  /*1280*/  @P2 MOV R61, R49 ;  /* 0x00000031003d2202 */ /* 0x000fe40000000f00 */
[----:B------:R-:W-:-:S02]  /*1290*/  @P2 MOV R62, R50 ;  /* 0x00000032003e2202 */ /* 0x000fc40000000f00 */
[----:B------:R-:W-:Y:S02]  /*12a0*/  @P2 MOV R63, R51 ;  /* 0x00000033003f2202 */ /* 0x000fe40000000f00 */
[----:B------:R1:W4:Y:S01]  /*12b0*/  @P2 LDG.E.128 R48, desc[UR4][R24.64+0x10] ;  /* 0x0000100418302981 */ /* 0x000322000c1e1d00 */
[----:B------:R-:W-:Y:S02]  /*12c0*/  HADD2.F32 R31, -RZ, R89.H1_H1 ;  /* 0x30000059ff1f7230 */ /* 0x000fe40000004100 */
[----:B------:R-:W-:Y:S02]  /*12d0*/  HADD2.F32 R29, -RZ, R88.H1_H1 ;  /* 0x30000058ff1d7230 */ /* 0x000fe40000004100 */
[----:B0-----:R-:W-:Y:S02]  /*12e0*/  HADD2.F32 R27, -RZ, R91.H1_H1 ;  /* 0x3000005bff1b7230 */ /* 0x001fe40000004100 */
[----:B-1----:R-:W-:Y:S02]  /*12f0*/  HADD2.F32 R25, -RZ, R90.H1_H1 ;  /* 0x3000005aff197230 */ /* 0x002fe40000004100 */
[----:B--2---:R-:W-:-:S02]  /*1300*/  HADD2.F32 R26, -RZ, R20.H0_H0 ;  /* 0x20000014ff1a7230 */ /* 0x004fc40000004100 */
[--C-:B------:R-:W-:Y:S02]  /*1310*/  HADD2.F32 R28, -RZ, R21.reuse.H0_H0 ;  /* 0x20000015ff1c7230 */ /* 0x100fe40000004100 */
[----:B------:R-:W-:Y:S02]  /*1320*/  HADD2.F32 R144, -RZ, R21.H1_H1 ;  /* 0x30000015ff907230 */ /* 0x000fe40000004100 */
[----:B------:R-:W-:Y:S01]  /*1330*/  FMUL.FTZ R26, R26, R145 ;  /* 0x000000911a1a7220 */ /* 0x000fe20000410000 */
[----:B------:R-:W-:Y:S02]  /*1340*/  HADD2.F32 R21, -RZ, R88.H0_H0 ;  /* 0x20000058ff157230 */ /* 0x000fe40000004100 */
[----:B------:R-:W-:Y:S02]  /*1350*/  HADD2.F32 R150, -RZ, R22.H0_H0 ;  /* 0x20000016ff967230 */ /* 0x000fe40000004100 */
[--C-:B------:R-:W-:Y:S02]  /*1360*/  HADD2.F32 R152, -RZ, R23.reuse.H0_H0 ;  /* 0x20000017ff987230 */ /* 0x100fe40000004100 */
[----:B------:R-:W-:-:S02]  /*1370*/  HADD2.F32 R154, -RZ, R23.H1_H1 ;  /* 0x30000017ff9a7230 */ /* 0x000fc40000004100 */
[----:B------:R-:W-:Y:S01]  /*1380*/  FMUL.FTZ R30, R28, R145 ;  /* 0x000000911c1e7220 */ /* 0x000fe20000410000 */
[----:B------:R-:W-:Y:S02]  /*1390*/  HADD2.F32 R23, -RZ, R89.H0_H0 ;  /* 0x20000059ff177230 */ /* 0x000fe40000004100 */
[----:B------:R-:W-:Y:S01]  /*13a0*/  FMUL.FTZ R28, R26, R21 ;  /* 0x000000151a1c7220 */ /* 0x000fe20000410000 */
[----:B------:R-:W-:Y:S02]  /*13b0*/  HADD2.F32 R20, -RZ, R20.H1_H1 ;  /* 0x30000014ff147230 */ /* 0x000fe40000004100 */
[-C--:B------:R-:W-:Y:S01]  /*13c0*/  FMUL.FTZ R150, R150, R145.reuse ;  /* 0x0000009196967220 */ /* 0x080fe20000410000 */
[----:B------:R-:W-:Y:S02]  /*13d0*/  HADD2.F32 R22, -RZ, R22.H1_H1 ;  /* 0x30000016ff167230 */ /* 0x000fe40000004100 */
[----:B------:R-:W-:Y:S02]  /*13e0*/  HADD2.F32 R21, -RZ, R90.H0_H0 ;  /* 0x2000005aff157230 */ /* 0x000fe40000004100 */
[----:B------:R-:W-:Y:S01]  /*13f0*/  FMUL.FTZ R144, R144, R145 ;  /* 0x0000009190907220 */ /* 0x000fe20000410000 */
[----:B------:R-:W-:Y:S01]  /*1400*/  FMUL.FTZ R30, R30, R23 ;  /* 0x000000171e1e7220 */ /* 0x000fe20000410000 */
[----:B------:R-:W-:-:S02]  /*1410*/  HADD2.F32 R23, -RZ, R91.H0_H0 ;  /* 0x2000005bff177230 */ /* 0x000fc40000004100 */
[-C--:B------:R-:W-:Y:S01]  /*1420*/  FMUL.FTZ R20, R20, R145.reuse ;  /* 0x0000009114147220 */ /* 0x080fe20000410000 */
[-C--:B------:R-:W-:Y:S01]  /*1430*/  FMUL.FTZ R22, R22, R145.reuse ;  /* 0x0000009116167220 */ /* 0x080fe20000410000 */
[-C--:B------:R-:W-:Y:S01]  /*1440*/  FMUL.FTZ R152, R152, R145.reuse ;  /* 0x0000009198987220 */ /* 0x080fe20000410000 */
[----:B------:R-:W-:Y:S01]  /*1450*/  FMUL.FTZ R154, R154, R145 ;  /* 0x000000919a9a7220 */ /* 0x000fe20000410000 */
[----:B------:R-:W-:Y:S01]  /*1460*/  FMUL.FTZ R24, R150, R21 ;  /* 0x0000001596187220 */ /* 0x000fe20000410000 */
[----:B------:R-:W-:Y:S01]  /*1470*/  FMUL.FTZ R31, R144, R31 ;  /* 0x0000001f901f7220 */ /* 0x000fe20000410000 */
[----:B------:R-:W0:Y:S01]  /*1480*/  @P2 LDC.64 R150, c[0x0][0x230] ;  /* 0x00008c00ff962b82 */ /* 0x000e220000000a00 */
[----:B------:R-:W-:Y:S01]  /*1490*/  IADD3 R144, R139, 0x200, RZ ;  /* 0x000002008b907810 */ /* 0x000fe20007ffe0ff */
[----:B------:R-:W-:Y:S01]  /*14a0*/  FMUL.FTZ R29, R20, R29 ;  /* 0x0000001d141d7220 */ /* 0x000fe20000410000 */
[----:B------:R-:W-:Y:S01]  /*14b0*/  FMUL.FTZ R25, R22, R25 ;  /* 0x0000001916197220 */ /* 0x000fe20000410000 */
[----:B------:R-:W-:Y:S01]  /*14c0*/  FMUL.FTZ R26, R152, R23 ;  /* 0x00000017981a7220 */ /* 0x000fe20000410000 */
[----:B------:R-:W-:Y:S01]  /*14d0*/  FMUL.FTZ R27, R154, R27 ;  /* 0x0000001b9a1b7220 */ /* 0x000fe20000410000 */
[----:B------:R-:W-:-:S04]  /*14e0*/  IMAD.WIDE.U32 R152, R143, 0x20, R146 ;  /* 0x000000208f987825 */ /* 0x000fc800078e0092 */
        /* <DEDUP_REMOVED lines=8> */
[C---:B------:R-:W-:Y:S01]  /*1570*/  IMAD.WIDE.U32 R20, R144.reuse, 0x10, R148 ;  /* 0x0000001090147825 */ /* 0x040fe200078e0094 */
[----:B------:R-:W-:Y:S04]  /*1580*/  STG.E.128 desc[UR4][R152.64], R28 ;  /* 0x0000001c98007986 */ /* 0x000fe8000c101d04 */
[----:B------:R1:W-:Y:S04]  /*1590*/  STG.E.128 desc[UR4][R152.64+0x10], R24 ;  /* 0x0000101898007986 */ /* 0x0003e8000c101d04 */
[----:B------:R-:W2:Y:S01]  /*15a0*/  LDG.E.128 R20, desc[UR4][R20.64] ;  /* 0x0000000414147981 */ /* 0x000ea2000c1e1d00 */
[----:B------:R-:W-:Y:S01]  /*15b0*/  @P2 MOV R64, R104 ;  /* 0x0000006800402202 */ /* 0x000fe20000000f00 */
[----:B0-----:R-:W-:Y:S01]  /*15c0*/  @P2 IMAD.WIDE.U32 R150, R144, 0x20, R150 ;  /* 0x0000002090962825 */ /* 0x001fe200078e0096 */
[----:B------:R-:W-:-:S02]  /*15d0*/  @P2 MOV R65, R105 ;  /* 0x0000006900412202 */ /* 0x000fc40000000f00 */
[----:B------:R-:W-:Y:S02]  /*15e0*/  @P2 MOV R66, R106 ;  /* 0x0000006a00422202 */ /* 0x000fe40000000f00 */
[----:B------:R-:W-:-:S06]  /*15f0*/  @P2 MOV R67, R107 ;  /* 0x0000006b00432202 */ /* 0x000fcc0000000f00 */
[----:B------:R-:W3:Y:S01]  /*1600*/  @P2 LDG.E.128 R64, desc[UR4][R150.64] ;  /* 0x0000000496402981 */ /* 0x000ee2000c1e1d00 */
[----:B------:R-:W-:Y:S02]  /*1610*/  @P2 MOV R60, R48 ;  /* 0x00000030003c2202 */ /* 0x000fe40000000f00 */
[----:B------:R-:W-:Y:S02]  /*1620*/  @P2 MOV R61, R49 ;  /* 0x00000031003d2202 */ /* 0x000fe40000000f00 */
[----:B------:R-:W-:Y:S02]  /*1630*/  @P2 MOV R62, R50 ;  /* 0x00000032003e2202 */ /* 0x000fe40000000f00 */
        /* <DEDUP_REMOVED lines=25> */
[----:B------:R-:W-:-:S03]  /*17d0*/  UMOV UR12, 0xffffffff ;  /* 0xffffffff000c7882 */ /* 0x000fc60000000000 */
[--C-:B--2---:R-:W-:Y:S02]  /*17e0*/  HADD2.F32 R148, -RZ, R20.reuse.H0_H0 ;  /* 0x20000014ff947230 */ /* 0x104fe40000004100 */
[----:B------:R-:W-:Y:S02]  /*17f0*/  HADD2.F32 R20, -RZ, R20.H1_H1 ;  /* 0x30000014ff147230 */ /* 0x000fe40000004100 */
[--C-:B0-----:R-:W-:Y:S02]  /*1800*/  HADD2.F32 R150, -RZ, R21.reuse.H0_H0 ;  /* 0x20000015ff967230 */ /* 0x101fe40000004100 */
[----:B-1----:R-:W-:Y:S02]  /*1810*/  HADD2.F32 R152, -RZ, R21.H1_H1 ;  /* 0x30000015ff987230 */ /* 0x002fe40000004100 */
[----:B------:R-:W-:Y:S01]  /*1820*/  FMUL.FTZ R151, R20, R145 ;  /* 0x0000009114977220 */ /* 0x000fe20000410000 */
[--C-:B------:R-:W-:Y:S02]  /*1830*/  HADD2.F32 R154, -RZ, R22.reuse.H0_H0 ;  /* 0x20000016ff9a7230 */ /* 0x100fe40000004100 */
[----:B------:R-:W-:-:S02]  /*1840*/  HADD2.F32 R156, -RZ, R22.H1_H1 ;  /* 0x30000016ff9c7230 */ /* 0x000fc40000004100 */
[--C-:B------:R-:W-:Y:S02]  /*1850*/  HADD2.F32 R158, -RZ, R23.reuse.H0_H0 ;  /* 0x20000017ff9e7230 */ /* 0x100fe40000004100 */
[----:B------:R-:W-:Y:S02]  /*1860*/  HADD2.F32 R160, -RZ, R23.H1_H1 ;  /* 0x30000017ffa07230 */ /* 0x000fe40000004100 */
        /* <DEDUP_REMOVED lines=9> */
[----:B---3--:R-:W-:-:S03]  /*1900*/  @P2 MOV R104, R64 ;  /* 0x0000004000682202 */ /* 0x008fc60000000f00 */
[----:B------:R-:W-:Y:S01]  /*1910*/  FADD.FTZ R154, R28, R145 ;  /* 0x000000911c9a7221 */ /* 0x000fe20000010000 */
[----:B------:R-:W-:-:S03]  /*1920*/  FMUL.FTZ R20, R130, R21 ;  /* 0x0000001582147220 */ /* 0x000fc60000410000 */
[----:B------:R-:W-:Y:S01]  /*1930*/  FADD.FTZ R21, R29, R154 ;  /* 0x0000009a1d157221 */ /* 0x000fe20000010000 */
[----:B------:R-:W-:-:S03]  /*1940*/  @P1 FADD.FTZ R20, R20, R104 ;  /* 0x0000006814141221 */ /* 0x000fc60000010000 */
[----:B------:R-:W-:Y:S01]  /*1950*/  FADD.FTZ R104, R30, R21 ;  /* 0x000000151e687221 */ /* 0x000fe20000010000 */
[----:B------:R-:W-:-:S03]  /*1960*/  @P2 MOV R105, R65 ;  /* 0x0000004100692202 */ /* 0x000fc60000000f00 */
[----:B------:R-:W-:Y:S01]  /*1970*/  FADD.FTZ R145, R31, R104 ;  /* 0x000000681f917221 */ /* 0x000fe20000010000 */
[----:B------:R-:W-:Y:S01]  /*1980*/  FMUL.FTZ R21, R132, R151 ;  /* 0x0000009784157220 */ /* 0x000fe20000410000 */
[----:B------:R-:W-:Y:S02]  /*1990*/  @P2 MOV R106, R66 ;  /* 0x00000042006a2202 */ /* 0x000fe40000000f00 */
[----:B------:R-:W-:Y:S01]  /*19a0*/  FADD.FTZ R104, R24, R145 ;  /* 0x0000009118687221 */ /* 0x000fe20000010000 */
[----:B------:R-:W-:Y:S01]  /*19b0*/  FMUL.FTZ R22, R131, R22 ;  /* 0x0000001683167220 */ /* 0x000fe20000410000 */
[----:B------:R-:W-:Y:S02]  /*19c0*/  @P1 FADD.FTZ R21, R21, R105 ;  /* 0x0000006915151221 */ /* 0x000fe40000010000 */
[----:B------:R-:W-:Y:S01]  /*19d0*/  FADD.FTZ R105, R25, R104 ;  /* 0x0000006819697221 */ /* 0x000fe20000010000 */
[----:B------:R-:W0:Y:S01]  /*19e0*/  S2R R145, SR_TID.X ;  /* 0x0000000000917919 */ /* 0x000e220000002100 */
[----:B------:R-:W-:Y:S01]  /*19f0*/  @P2 MOV R107, R67 ;  /* 0x00000043006b2202 */ /* 0x000fe20000000f00 */
[----:B------:R-:W-:Y:S01]  /*1a00*/  @P1 FADD.FTZ R22, R22, R106 ;  /* 0x0000006a16161221 */ /* 0x000fe20000010000 */
[----:B------:R-:W-:Y:S01]  /*1a10*/  FMUL.FTZ R23, R134, R23 ;  /* 0x0000001786177220 */ /* 0x000fe20000410000 */
[----:B------:R-:W-:Y:S01]  /*1a20*/  FADD.FTZ R106, R26, R105 ;  /* 0x000000691a6a7221 */ /* 0x000fe20000010000 */
[----:B----4-:R-:W-:Y:S01]  /*1a30*/  @P2 MOV R48, R60 ;  /* 0x0000003c00302202 */ /* 0x010fe20000000f00 */
[----:B------:R-:W-:Y:S01]  /*1a40*/  FMUL.FTZ R104, R133, R148 ;  /* 0x0000009485687220 */ /* 0x000fe20000410000 */
[----:B------:R-:W-:Y:S01]  /*1a50*/  @P1 FADD.FTZ R23, R23, R107 ;  /* 0x0000006b17171221 */ /* 0x000fe20000010000 */
[----:B------:R-:W-:Y:S01]  /*1a60*/  FADD.FTZ R107, R27, R106 ;  /* 0x0000006a1b6b7221 */ /* 0x000fe20000010000 */
[----:B------:R-:W-:Y:S01]  /*1a70*/  @P2 MOV R49, R61 ;  /* 0x0000003d00312202 */ /* 0x000fe20000000f00 */
[----:B------:R-:W-:Y:S01]  /*1a80*/  @P1 FADD.FTZ R104, R104, R48 ;  /* 0x0000003068681221 */ /* 0x000fe20000010000 */
[----:B------:R-:W-:Y:S01]  /*1a90*/  @P2 MOV R50, R62 ;  /* 0x0000003e00322202 */ /* 0x000fe20000000f00 */
[----:B------:R-:W-:Y:S01]  /*1aa0*/  FADD.FTZ R48, R20, R107 ;  /* 0x0000006b14307221 */ /* 0x000fe20000010000 */
[----:B------:R-:W-:Y:S01]  /*1ab0*/  @P2 MOV R51, R63 ;  /* 0x0000003f00332202 */ /* 0x000fe20000000f00 */
[----:B------:R-:W-:Y:S01]  /*1ac0*/  FMUL.FTZ R105, R136, R149 ;  /* 0x0000009588697220 */ /* 0x000fe20000410000 */
[----:B------:R-:W-:Y:S01]  /*1ad0*/  FMUL.FTZ R106, R135, R150 ;  /* 0x00000096876a7220 */ /* 0x000fe20000410000 */
[----:B------:R-:W-:-:S02]  /*1ae0*/  FMUL.FTZ R107, R137, R152 ;  /* 0x00000098896b7220 */ /* 0x000fc40000410000 */
[----:B------:R-:W-:Y:S01]  /*1af0*/  @P1 FADD.FTZ R105, R105, R49 ;  /* 0x0000003169691221 */ /* 0x000fe20000010000 */
[----:B------:R-:W-:Y:S01]  /*1b00*/  @P1 FADD.FTZ R106, R106, R50 ;  /* 0x000000326a6a1221 */ /* 0x000fe20000010000 */
[----:B------:R-:W-:Y:S01]  /*1b10*/  @P1 FADD.FTZ R107, R107, R51 ;  /* 0x000000336b6b1221 */ /* 0x000fe20000010000 */
[----:B------:R-:W-:Y:S01]  /*1b20*/  FADD.FTZ R49, R21, R48 ;  /* 0x0000003015317221 */ /* 0x000fe20000010000 */
[----:B------:R1:W-:Y:S03]  /*1b30*/  STG.E.128 desc[UR4][R146.64], R20 ;  /* 0x0000001492007986 */ /* 0x0003e6000c101d04 */
[----:B------:R-:W-:Y:S01]  /*1b40*/  FADD.FTZ R48, R22, R49 ;  /* 0x0000003116307221 */ /* 0x000fe20000010000 */
[----:B------:R1:W-:Y:S03]  /*1b50*/  STG.E.128 desc[UR4][R146.64+0x10], R104 ;  /* 0x0000106892007986 */ /* 0x0003e6000c101d04 */
        /* <DEDUP_REMOVED lines=111> */
.L_x_22902:
        /* <DEDUP_REMOVED lines=18> */
[----:B------:R-:W-:Y:S02]  /*2370*/  @!P4 LEA R141, R50, R141, 0x3 ;  /* 0x0000008d328dc211 */ /* 0x000fe400078e18ff */
[----:B------:R-:W-:-:S02]  /*2380*/  CS2R R50, SRZ ;  /* 0x0000000000327805 */ /* 0x000fc4000001ff00 */
[----:B------:R-:W-:-:S05]  /*2390*/  @!P4 MOV R148, 0x500 ;  /* 0x000005000094c802 */ /* 0x000fca0000000f00 */
[----:B0-----:R-:W0:Y:S04]  /*23a0*/  SHFL.DOWN PT, R149, R148, 0x2, 0x1f ;  /* 0x08401f0094957f89 */ /* 0x001e2800000e0000 */
[----:B------:R-:W1:Y:S01]  /*23b0*/  @!P4 LDS.64 R50, [R141] ;  /* 0x000000008d32c984 */ /* 0x000e620000000a00 */
[----:B0-----:R-:W-:Y:S02]  /*23c0*/  IADD3 R150, R149, R148, RZ ;  /* 0x0000009495967210 */ /* 0x001fe40007ffe0ff */
[----:B------:R-:W-:Y:S02]  /*23d0*/  I2FP.F32.S32 R152, R149 ;  /* 0x0000009500987245 */ /* 0x000fe40000201400 */
[----:B------:R-:W-:Y:S01]  /*23e0*/  I2FP.F32.S32 R48, R150 ;  /* 0x0000009600307245 */ /* 0x000fe20000201400 */
[----:B------:R-:W0:Y:S01]  /*23f0*/  SHFL.DOWN PT, R153, R150, 0x1, 0x1f ;  /* 0x08201f0096997f89 */ /* 0x000e2200000e0000 */
[----:B------:R-:W-:-:S02]  /*2400*/  I2FP.F32.S32 R149, R148 ;  /* 0x0000009400957245 */ /* 0x000fc40000201400 */
[----:B------:R-:W2:Y:S01]  /*2410*/  MUFU.RCP R49, R48 ;  /* 0x0000003000317308 */ /* 0x000ea20000001000 */
[----:B-1----:R-:W1:Y:S01]  /*2420*/  SHFL.DOWN PT, R151, R50, 0x2, 0x1f ;  /* 0x08401f0032977f89 */ /* 0x002e6200000e0000 */
[-C--:B0-----:R-:W-:Y:S02]  /*2430*/  IADD3 R148, R150, R153.reuse, RZ ;  /* 0x0000009996947210 */ /* 0x081fe40007ffe0ff */
[----:B------:R-:W-:Y:S02]  /*2440*/  I2FP.F32.S32 R153, R153 ;  /* 0x0000009900997245 */ /* 0x000fe40000201400 */
[----:B------:R-:W-:-:S06]  /*2450*/  I2FP.F32.S32 R148, R148 ;  /* 0x0000009400947245 */ /* 0x000fcc0000201400 */
[----:B------:R-:W0:Y:S01]  /*2460*/  MUFU.RCP R148, R148 ;  /* 0x0000009400947308 */ /* 0x000e220000001000 */
[C---:B-1----:R-:W-:Y:S01]  /*2470*/  FMUL.FTZ R146, R151.reuse, R152 ;  /* 0x0000009897927220 */ /* 0x042fe20000410000 */
[----:B------:R-:W-:-:S03]  /*2480*/  FADD.FTZ R151, -R151, R50 ;  /* 0x0000003297977221 */ /* 0x000fc60000010100 */
[----:B------:R-:W-:Y:S01]  /*2490*/  FFMA.FTZ R146, R149, R50, R146 ;  /* 0x0000003295927223 */ /* 0x000fe20000010092 */
[----:B------:R-:W-:-:S03]  /*24a0*/  FMUL.FTZ R151, R151, R151 ;  /* 0x0000009797977220 */ /* 0x000fc60000410000 */
[----:B--2---:R-:W-:Y:S01]  /*24b0*/  FMUL.FTZ R141, R49, R146 ;  /* 0x00000092318d7220 */ /* 0x004fe20000410000 */
[----:B------:R-:W-:Y:S01]  /*24c0*/  FMUL.FTZ R151, R151, R149 ;  /* 0x0000009597977220 */ /* 0x000fe20000410000 */
[----:B------:R-:W1:Y:S03]  /*24d0*/  SHFL.DOWN PT, R146, R51, 0x2, 0x1f ;  /* 0x08401f0033927f89 */ /* 0x000e6600000e0000 */
[----:B------:R-:W-:Y:S01]  /*24e0*/  FMUL.FTZ R151, R151, R152 ;  /* 0x0000009897977220 */ /* 0x000fe20000410000 */
[----:B------:R-:W2:Y:S01]  /*24f0*/  SHFL.DOWN PT, R50, R141, 0x1, 0x1f ;  /* 0x08201f008d327f89 */ /* 0x000ea200000e0000 */
[----:B-1----:R-:W-:-:S04]  /*2500*/  FADD.FTZ R146, R146, R51 ;  /* 0x0000003392927221 */ /* 0x002fc80000010000 */
[----:B------:R-:W-:Y:S01]  /*2510*/  FFMA.FTZ R146, R49, R151, R146 ;  /* 0x0000009731927223 */ /* 0x000fe20000010092 */
[----:B--2---:R-:W-:Y:S01]  /*2520*/  FMUL.FTZ R49, R50, R153 ;  /* 0x0000009932317220 */ /* 0x004fe20000410000 */
[----:B------:R-:W-:-:S03]  /*2530*/  FADD.FTZ R50, R141, -R50 ;  /* 0x800000328d327221 */ /* 0x000fc60000010000 */
[----:B------:R-:W1:Y:S01]  /*2540*/  SHFL.DOWN PT, R51, R146, 0x1, 0x1f ;  /* 0x08201f0092337f89 */ /* 0x000e6200000e0000 */
[----:B------:R-:W-:Y:S01]  /*2550*/  FFMA.FTZ R49, R48, R141, R49 ;  /* 0x0000008d30317223 */ /* 0x000fe20000010031 */
[----:B------:R-:W-:-:S03]  /*2560*/  FMUL.FTZ R141, R50, R50 ;  /* 0x00000032328d7220 */ /* 0x000fc60000410000 */
[----:B0-----:R-:W-:Y:S01]  /*2570*/  FMUL.FTZ R49, R148, R49 ;  /* 0x0000003194317220 */ /* 0x001fe20000410000 */
[----:B------:R-:W-:-:S04]  /*2580*/  FMUL.FTZ R141, R48, R141 ;  /* 0x0000008d308d7220 */ /* 0x000fc80000410000 */
[----:B------:R-:W-:Y:S01]  /*2590*/  FMUL.FTZ R141, R141, R153 ;  /* 0x000000998d8d7220 */ /* 0x000fe20000410000 */
[----:B------:R-:W0:Y:S01]  /*25a0*/  SHFL.IDX PT, R49, R49, RZ, 0x1f ;  /* 0x00001fff31317589 */ /* 0x000e2200000e0000 */
[----:B-1----:R-:W-:-:S04]  /*25b0*/  FADD.FTZ R51, R146, R51 ;  /* 0x0000003392337221 */ /* 0x002fc80000010000 */
[----:B------:R-:W-:Y:S02]  /*25c0*/  FFMA.FTZ R51, R148, R141, R51 ;  /* 0x0000008d94337223 */ /* 0x000fe40000010033 */
[----:B------:R-:W1:Y:S03]  /*25d0*/  LDC R141, c[0x0][0x2d8] ;  /* 0x0000b600ff8d7b82 */ /* 0x000e660000000800 */
[----:B------:R2:W1:Y:S01]  /*25e0*/  SHFL.IDX PT, R146, R51, RZ, 0x1f ;  /* 0x00001fff33927589 */ /* 0x00046200000e0000 */
[C---:B0-----:R-:W-:Y:S01]  /*25f0*/  FSEL R48, R49.reuse, RZ, !P3 ;  /* 0x000000ff31307208 */ /* 0x041fe20005800000 */
[----:B------:R-:W-:-:S04]  /*2600*/  FMUL.FTZ R145, R49, R49 ;  /* 0x0000003131917220 */ /* 0x000fc80000410000 */
[--C-:B------:R-:W-:Y:S01]  /*2610*/  FADD.FTZ R50, R40, -R48.reuse ;  /* 0x8000003028327221 */ /* 0x100fe20000010000 */
[--C-:B--2---:R-:W-:Y:S01]  /*2620*/  FADD.FTZ R51, R41, -R48.reuse ;  /* 0x8000003029337221 */ /* 0x104fe20000010000 */
[--C-:B------:R-:W-:Y:S01]  /*2630*/  FADD.FTZ R153, R27, -R48.reuse ;  /* 0x800000301b997221 */ /* 0x100fe20000010000 */
[----:B------:R-:W0:Y:S01]  /*2640*/  @!P2 LDC.64 R40, c[0x0][0x250] ;  /* 0x00009400ff28ab82 */ /* 0x000e220000000a00 */
[--C-:B------:R-:W-:Y:S01]  /*2650*/  FADD.FTZ R52, R52, -R48.reuse ;  /* 0x8000003034347221 */ /* 0x100fe20000010000 */
[--C-:B------:R-:W-:Y:S01]  /*2660*/  FADD.FTZ R27, R21, -R48.reuse ;  /* 0x80000030151b7221 */ /* 0x100fe20000010000 */
[--C-:B------:R-:W-:Y:S01]  /*2670*/  FADD.FTZ R147, R22, -R48.reuse ;  /* 0x8000003016937221 */ /* 0x100fe20000010000 */
[----:B------:R-:W-:Y:S02]  /*2680*/  HADD2.F32 R22, -RZ, R86.H0_H0 ;  /* 0x20000056ff167230 */ /* 0x000fe40000004100 */
        /* <DEDUP_REMOVED lines=9> */
[----:B-1----:R-:W-:Y:S01]  /*2720*/  FFMA.FTZ R141, R146, UR7, R141 ;  /* 0x00000007928d7c23 */ /* 0x002fe2000801008d */
[----:B------:R-:W-:Y:S01]  /*2730*/  FSEL R146, R145, RZ, P3 ;  /* 0x000000ff91927208 */ /* 0x000fe20001800000 */
[--C-:B------:R-:W-:Y:S01]  /*2740*/  FADD.FTZ R145, R25, -R48.reuse ;  /* 0x8000003019917221 */ /* 0x100fe20000010000 */
[--C-:B------:R-:W-:Y:S01]  /*2750*/  FADD.FTZ R25, R20, -R48.reuse ;  /* 0x8000003014197221 */ /* 0x100fe20000010000 */
[--C-:B------:R-:W-:Y:S01]  /*2760*/  FADD.FTZ R46, R46, -R48.reuse ;  /* 0x800000302e2e7221 */ /* 0x100fe20000010000 */
[----:B------:R-:W-:Y:S01]  /*2770*/  FADD.FTZ R47, R47, -R48 ;  /* 0x800000302f2f7221 */ /* 0x000fe20000010000 */
[----:B------:R-:W-:Y:S01]  /*2780*/  FADD.FTZ R146, R141, R146 ;  /* 0x000000928d927221 */ /* 0x000fe20000010000 */
[--C-:B------:R-:W-:Y:S01]  /*2790*/  FADD.FTZ R141, R24, -R48.reuse ;  /* 0x80000030188d7221 */ /* 0x100fe20000010000 */
[--C-:B------:R-:W-:Y:S01]  /*27a0*/  FADD.FTZ R42, R42, -R48.reuse ;  /* 0x800000302a2a7221 */ /* 0x100fe20000010000 */
[----:B------:R-:W-:Y:S01]  /*27b0*/  FADD.FTZ R43, R43, -R48 ;  /* 0x800000302b2b7221 */ /* 0x000fe20000010000 */
[----:B------:R-:W1:Y:S01]  /*27c0*/  MUFU.RSQ R24, R146 ;  /* 0x0000009200187308 */ /* 0x000e620000001400 */
[----:B0-----:R-:W-:-:S04]  /*27d0*/  @!P2 IMAD.WIDE R20, R138, 0x4, R40 ;  /* 0x000000048a14a825 */ /* 0x001fc800078e0228 */
        /* <DEDUP_REMOVED lines=15> */
[----:B-1----:R-:W-:Y:S01]  /*28d0*/  FMUL.FTZ R52, R24, R52 ;  /* 0x0000003418347220 */ /* 0x002fe20000410000 */
[--C-:B------:R-:W-:Y:S01]  /*28e0*/  FADD.FTZ R105, R105, -R48.reuse ;  /* 0x8000003069697221 */ /* 0x100fe20000010000 */
[--C-:B------:R-:W-:Y:S01]  /*28f0*/  FADD.FTZ R155, R106, -R48.reuse ;  /* 0x800000306a9b7221 */ /* 0x100fe20000010000 */
[----:B------:R-:W-:Y:S01]  /*2900*/  FADD.FTZ R107, R107, -R48 ;  /* 0x800000306b6b7221 */ /* 0x000fe20000010000 */
[----:B------:R0:W-:Y:S01]  /*2910*/  @!P2 STG.E desc[UR4][R20.64], R49 ;  /* 0x000000311400a986 */ /* 0x0001e2000c101904 */
[----:B------:R-:W-:-:S02]  /*2920*/  HADD2.F32 R48, -RZ, R87.H1_H1 ;  /* 0x30000057ff307230 */ /* 0x000fc40000004100 */
[C---:B------:R-:W-:Y:S01]  /*2930*/  FMUL.FTZ R55, R24.reuse, R55 ;  /* 0x0000003718377220 */ /* 0x040fe20000410000 */
[C---:B------:R-:W-:Y:S01]  /*2940*/  FMUL.FTZ R58, R24.reuse, R58 ;  /* 0x0000003a183a7220 */ /* 0x040fe20000410000 */
[C---:B------:R-:W-:Y:S01]  /*2950*/  FMUL.FTZ R56, R24.reuse, R56 ;  /* 0x0000003818387220 */ /* 0x040fe20000410000 */
[C---:B------:R-:W-:Y:S01]  /*2960*/  FMUL.FTZ R50, R24.reuse, R50 ;  /* 0x0000003218327220 */ /* 0x040fe20000410000 */
[----:B------:R-:W-:Y:S01]  /*2970*/  FFMA.FTZ R48, R55, R48, R18 ;  /* 0x0000003037307223 */ /* 0x000fe20000010012 */
[----:B------:R-:W-:Y:S02]  /*2980*/  HADD2.F32 R55, -RZ, R84.H0_H0 ;  /* 0x20000054ff377230 */ /* 0x000fe40000004100 */
[C---:B------:R-:W-:Y:S01]  /*2990*/  FMUL.FTZ R23, R24.reuse, R53 ;  /* 0x0000003518177220 */ /* 0x040fe20000410000 */
[----:B------:R-:W-:Y:S02]  /*29a0*/  HADD2.F32 R26, -RZ, R86.H1_H1 ;  /* 0x30000056ff1a7230 */ /* 0x000fe40000004100 */
[----:B------:R-:W-:Y:S01]  /*29b0*/  FMUL.FTZ R54, R24, R54 ;  /* 0x0000003618367220 */ /* 0x000fe20000410000 */
[----:B------:R-:W-:-:S02]  /*29c0*/  HADD2.F32 R40, -RZ, R87.H0_H0 ;  /* 0x20000057ff287230 */ /* 0x000fc40000004100 */
[----:B0-----:R-:W-:Y:S01]  /*29d0*/  FFMA.FTZ R49, R52, R22, R109 ;  /* 0x0000001634317223 */ /* 0x001fe2000001006d */
[----:B------:R-:W-:Y:S02]  /*29e0*/  HADD2.F32 R20, -RZ, R85.H0_H0 ;  /* 0x20000055ff147230 */ /* 0x000fe40000004100 */
[----:B------:R-:W-:Y:S01]  /*29f0*/  FMUL.FTZ R21, R24, R57 ;  /* 0x0000003918157220 */ /* 0x000fe20000410000 */
[----:B------:R-:W-:Y:S02]  /*2a00*/  HADD2.F32 R52, -RZ, R84.H1_H1 ;  /* 0x30000054ff347230 */ /* 0x000fe40000004100 */
[----:B------:R-:W-:Y:S01]  /*2a10*/  FFMA.FTZ R55, R56, R55, R113 ;  /* 0x0000003738377223 */ /* 0x000fe20000010071 */
[--C-:B------:R-:W-:Y:S02]  /*2a20*/  HADD2.F32 R22, -RZ, R82.reuse.H1_H1 ;  /* 0x30000052ff167230 */ /* 0x100fe40000004100 */
[----:B------:R-:W-:Y:S01]  /*2a30*/  FFMA.FTZ R57, R58, R20, R111 ;  /* 0x000000143a397223 */ /* 0x000fe2000001006f */
[----:B------:R-:W-:-:S02]  /*2a40*/  HADD2.F32 R20, -RZ, R82.H0_H0 ;  /* 0x20000052ff147230 */ /* 0x000fc40000004100 */
[----:B------:R-:W-:Y:S01]  /*2a50*/  FFMA.FTZ R52, R21, R52, R112 ;  /* 0x0000003415347223 */ /* 0x000fe20000010070 */
[----:B------:R-:W-:Y:S01]  /*2a60*/  FMUL.FTZ R21, R24, R51 ;  /* 0x0000003318157220 */ /* 0x000fe20000410000 */
[----:B------:R-:W-:Y:S02]  /*2a70*/  HADD2.F32 R56, -RZ, R83.H1_H1 ;  /* 0x30000053ff387230 */ /* 0x000fe40000004100 */
[----:B------:R-:W-:Y:S01]  /*2a80*/  FFMA.FTZ R26, R23, R26, R108 ;  /* 0x0000001a171a7223 */ /* 0x000fe2000001006c */
[----:B------:R-:W-:Y:S01]  /*2a90*/  FFMA.FTZ R51, R50, R20, R13 ;  /* 0x0000001432337223 */ /* 0x000fe2000001000d */
[----:B------:R-:W-:Y:S01]  /*2aa0*/  FFMA.FTZ R50, R21, R22, R12 ;  /* 0x0000001615327223 */ /* 0x000fe2000001000c */
[--C-:B------:R-:W-:Y:S02]  /*2ab0*/  HADD2.F32 R20, -RZ, R80.reuse.H0_H0 ;  /* 0x20000050ff147230 */ /* 0x100fe40000004100 */
[----:B------:R-:W-:Y:S01]  /*2ac0*/  FMUL.FTZ R43, R24, R43 ;  /* 0x0000002b182b7220 */ /* 0x000fe20000410000 */
[----:B------:R-:W-:-:S02]  /*2ad0*/  HADD2.F32 R22, -RZ, R80.H1_H1 ;  /* 0x30000050ff167230 */ /* 0x000fc40000004100 */
[C---:B------:R-:W-:Y:S01]  /*2ae0*/  FMUL.FTZ R44, R24.reuse, R44 ;  /* 0x0000002c182c7220 */ /* 0x040fe20000410000 */
[--C-:B------:R-:W-:Y:S02]  /*2af0*/  HADD2.F32 R23, -RZ, R81.reuse.H0_H0 ;  /* 0x20000051ff177230 */ /* 0x100fe40000004100 */
[C---:B------:R-:W-:Y:S01]  /*2b00*/  FMUL.FTZ R21, R24.reuse, R45 ;  /* 0x0000002d18157220 */ /* 0x040fe20000410000 */
[----:B------:R-:W-:Y:S01]  /*2b10*/  FMUL.FTZ R46, R24, R46 ;  /* 0x0000002e182e7220 */ /* 0x000fe20000410000 */
[----:B------:R-:W-:Y:S01]  /*2b20*/  FFMA.FTZ R53, R54, R40, R19 ;  /* 0x0000002836357223 */ /* 0x000fe20000010013 */
[----:B------:R-:W-:Y:S01]  /*2b30*/  FFMA.FTZ R56, R43, R56, R10 ;  /* 0x000000382b387223 */ /* 0x000fe2000001000a */
[----:B------:R-:W-:Y:S01]  /*2b40*/  FFMA.FTZ R45, R44, R20, R17 ;  /* 0x000000142c2d7223 */ /* 0x000fe20000010011 */
[----:B------:R-:W-:Y:S02]  /*2b50*/  HADD2.F32 R40, -RZ, R81.H1_H1 ;  /* 0x30000051ff287230 */ /* 0x000fe40000004100 */
[----:B------:R-:W-:Y:S01]  /*2b60*/  FMUL.FTZ R43, R24, R47 ;  /* 0x0000002f182b7220 */ /* 0x000fe20000410000 */
[----:B------:R-:W-:Y:S01]  /*2b70*/  FFMA.FTZ R44, R21, R22, R16 ;  /* 0x00000016152c7223 */ /* 0x000fe20000010010 */
[----:B------:R-:W-:-:S02]  /*2b80*/  HADD2.F32 R20, -RZ, R78.H0_H0 ;  /* 0x2000004eff147230 */ /* 0x000fc40000004100 */
[----:B------:R-:W-:Y:S01]  /*2b90*/  FFMA.FTZ R47, R46, R23, R15 ;  /* 0x000000172e2f7223 */ /* 0x000fe2000001000f */
[----:B------:R-:W-:Y:S02]  /*2ba0*/  HADD2.F32 R22, -RZ, R78.H1_H1 ;  /* 0x3000004eff167230 */ /* 0x000fe40000004100 */
[C---:B------:R-:W-:Y:S01]  /*2bb0*/  FMUL.FTZ R32, R24.reuse, R32 ;  /* 0x0000002018207220 */ /* 0x040fe20000410000 */
[--C-:B------:R-:W-:Y:S02]  /*2bc0*/  HADD2.F32 R23, -RZ, R79.reuse.H0_H0 ;  /* 0x2000004fff177230 */ /* 0x100fe40000004100 */
[C---:B------:R-:W-:Y:S01]  /*2bd0*/  FMUL.FTZ R21, R24.reuse, R33 ;  /* 0x0000002118157220 */ /* 0x040fe20000410000 */
[----:B------:R-:W-:Y:S01]  /*2be0*/  FMUL.FTZ R34, R24, R34 ;  /* 0x0000002218227220 */ /* 0x000fe20000410000 */
[----:B------:R-:W-:Y:S01]  /*2bf0*/  FFMA.FTZ R46, R43, R40, R14 ;  /* 0x000000282b2e7223 */ /* 0x000fe2000001000e */
[----:B------:R-:W-:Y:S01]  /*2c00*/  FFMA.FTZ R33, R32, R20, R5 ;  /* 0x0000001420217223 */ /* 0x000fe20000010005 */
[----:B------:R-:W-:-:S02]  /*2c10*/  HADD2.F32 R40, -RZ, R79.H1_H1 ;  /* 0x3000004fff287230 */ /* 0x000fc40000004100 */
[----:B------:R-:W-:Y:S01]  /*2c20*/  FMUL.FTZ R43, R24, R35 ;  /* 0x00000023182b7220 */ /* 0x000fe20000410000 */
[----:B------:R-:W-:Y:S01]  /*2c30*/  FFMA.FTZ R32, R21, R22, R4 ;  /* 0x0000001615207223 */ /* 0x000fe20000010004 */
[--C-:B------:R-:W-:Y:S02]  /*2c40*/  HADD2.F32 R20, -RZ, R76.reuse.H0_H0 ;  /* 0x2000004cff147230 */ /* 0x100fe40000004100 */
[----:B------:R-:W-:Y:S01]  /*2c50*/  FFMA.FTZ R35, R34, R23, R3 ;  /* 0x0000001722237223 */ /* 0x000fe20000010003 */
[----:B------:R-:W-:Y:S02]  /*2c60*/  HADD2.F32 R22, -RZ, R76.H1_H1 ;  /* 0x3000004cff167230 */ /* 0x000fe40000004100 */
[C---:B------:R-:W-:Y:S01]  /*2c70*/  FMUL.FTZ R36, R24.reuse, R36 ;  /* 0x0000002418247220 */ /* 0x040fe20000410000 */
[----:B------:R-:W-:Y:S02]  /*2c80*/  HADD2.F32 R23, -RZ, R77.H0_H0 ;  /* 0x2000004dff177230 */ /* 0x000fe40000004100 */
[C---:B------:R-:W-:Y:S01]  /*2c90*/  FMUL.FTZ R21, R24.reuse, R37 ;  /* 0x0000002518157220 */ /* 0x040fe20000410000 */
[----:B------:R-:W-:Y:S01]  /*2ca0*/  FMUL.FTZ R38, R24, R38 ;  /* 0x0000002618267220 */ /* 0x000fe20000410000 */
[----:B------:R-:W-:Y:S01]  /*2cb0*/  FFMA.FTZ R34, R43, R40, R2 ;  /* 0x000000282b227223 */ /* 0x000fe20000010002 */
[----:B------:R-:W-:Y:S01]  /*2cc0*/  FFMA.FTZ R37, R36, R20, R9 ;  /* 0x0000001424257223 */ /* 0x000fe20000010009 */
[----:B------:R-:W-:Y:S01]  /*2cd0*/  FMUL.FTZ R43, R24, R39 ;  /* 0x00000027182b7220 */ /* 0x000fe20000410000 */
[----:B------:R-:W-:Y:S01]  /*2ce0*/  FFMA.FTZ R36, R21, R22, R8 ;  /* 0x0000001615247223 */ /* 0x000fe20000010008 */
[----:B------:R-:W-:Y:S01]  /*2cf0*/  FFMA.FTZ R39, R38, R23, R7 ;  /* 0x0000001726277223 */ /* 0x000fe20000010007 */
[----:B------:R-:W-:-:S02]  /*2d00*/  HADD2.F32 R22, -RZ, R74.H1_H1 ;  /* 0x3000004aff167230 */ /* 0x000fc40000004100 */
[C---:B------:R-:W-:Y:S01]  /*2d10*/  FMUL.FTZ R58, R24.reuse, R145 ;  /* 0x00000091183a7220 */ /* 0x040fe20000410000 */
[--C-:B------:R-:W-:Y:S02]  /*2d20*/  HADD2.F32 R23, -RZ, R75.reuse.H0_H0 ;  /* 0x2000004bff177230 */ /* 0x100fe40000004100 */
[C---:B------:R-:W-:Y:S01]  /*2d30*/  FMUL.FTZ R149, R24.reuse, R149 ;  /* 0x0000009518957220 */ /* 0x040fe20000410000 */
[----:B------:R-:W-:Y:S02]  /*2d40*/  HADD2.F32 R21, -RZ, R74.H0_H0 ;  /* 0x2000004aff157230 */ /* 0x000fe40000004100 */
[----:B------:R-:W-:Y:S01]  /*2d50*/  FMUL.FTZ R20, R24, R141 ;  /* 0x0000008d18147220 */ /* 0x000fe20000410000 */
[----:B------:R-:W-:Y:S01]  /*2d60*/  FFMA.FTZ R58, R58, R22, R121 ;  /* 0x000000163a3a7223 */ /* 0x000fe20000010079 */
[----:B------:R-:W-:Y:S01]  /*2d70*/  FFMA.FTZ R145, R149, R23, R118 ;  /* 0x0000001795917223 */ /* 0x000fe20000010076 */
[----:B------:R-:W-:Y:S02]  /*2d80*/  HADD2.F32 R22, -RZ, R72.H0_H0 ;  /* 0x20000048ff167230 */ /* 0x000fe40000004100 */
[----:B------:R-:W-:Y:S01]  /*2d90*/  FMUL.FTZ R149, R24, R28 ;  /* 0x0000001c18957220 */ /* 0x000fe20000410000 */
[----:B------:R-:W-:Y:S01]  /*2da0*/  FFMA.FTZ R141, R20, R21, R117 ;  /* 0x00000015148d7223 */ /* 0x000fe20000010075 */
[----:B------:R-:W-:Y:S01]  /*2db0*/  HADD2.F32 R104, -RZ, R75.H1_H1 ;  /* 0x3000004bff687230 */ /* 0x000fe20000004100 */
[----:B------:R-:W0:Y:S01]  /*2dc0*/  @!P2 LDC.64 R20, c[0x0][0x258] ;  /* 0x00009600ff14ab82 */ /* 0x000e220000000a00 */
[----:B------:R-:W-:Y:S01]  /*2dd0*/  FFMA.FTZ R149, R149, R22, R0 ;  /* 0x0000001695957223 */ /* 0x000fe20000010000 */
[----:B------:R-:W-:Y:S01]  /*2de0*/  FMUL.FTZ R153, R24, R153 ;  /* 0x0000009918997220 */ /* 0x000fe20000410000 */
[----:B------:R-:W-:-:S02]  /*2df0*/  HADD2.F32 R146, -RZ, R73.H1_H1 ;  /* 0x30000049ff927230 */ /* 0x000fc40000004100 */
[C---:B------:R-:W-:Y:S01]  /*2e00*/  FMUL.FTZ R31, R24.reuse, R31 ;  /* 0x0000001f181f7220 */ /* 0x040fe20000410000 */
[----:B------:R-:W-:Y:S02]  /*2e10*/  HADD2.F32 R40, -RZ, R77.H1_H1 ;  /* 0x3000004dff287230 */ /* 0x000fe40000004100 */
[----:B------:R-:W-:Y:S01]  /*2e20*/  FFMA.FTZ R104, R153, R104, R122 ;  /* 0x0000006899687223 */ /* 0x000fe2000001007a */
[----:B------:R-:W-:Y:S01]  /*2e30*/  HADD2.F32 R153, -RZ, R73.H0_H0 ;  /* 0x20000049ff997230 */ /* 0x000fe20000004100 */
[----:B------:R-:W1:Y:S01]  /*2e40*/  LDC.64 R22, c[0x0][0x2b8] ;  /* 0x0000ae00ff167b82 */ /* 0x000e620000000a00 */
[----:B------:R-:W-:Y:S02]  /*2e50*/  HADD2.F32 R106, -RZ, R72.H1_H1 ;  /* 0x30000048ff6a7230 */ /* 0x000fe40000004100 */
[C---:B------:R-:W-:Y:S01]  /*2e60*/  FMUL.FTZ R30, R24.reuse, R30 ;  /* 0x0000001e181e7220 */ /* 0x040fe20000410000 */
[----:B------:R-:W-:Y:S01]  /*2e70*/  FMUL.FTZ R29, R24, R29 ;  /* 0x0000001d181d7220 */ /* 0x000fe20000410000 */
[----:B------:R-:W-:-:S02]  /*2e80*/  HADD2.F32 R54, -RZ, R85.H1_H1 ;  /* 0x30000055ff367230 */ /* 0x000fc40000004100 */
[----:B------:R-:W-:Y:S01]  /*2e90*/  FMUL.FTZ R59, R24, R59 ;  /* 0x0000003b183b7220 */ /* 0x000fe20000410000 */
[----:B------:R-:W-:Y:S01]  /*2ea0*/  FFMA.FTZ R146, R31, R146, R120 ;  /* 0x000000921f927223 */ /* 0x000fe20000010078 */
[----:B------:R-:W-:Y:S01]  /*2eb0*/  FFMA.FTZ R38, R43, R40, R6 ;  /* 0x000000282b267223 */ /* 0x000fe20000010006 */
[----:B------:R-:W-:Y:S01]  /*2ec0*/  FFMA.FTZ R153, R30, R153, R115 ;  /* 0x000000991e997223 */ /* 0x000fe20000010073 */
[--C-:B------:R-:W-:Y:S02]  /*2ed0*/  HADD2.F32 R31, -RZ, R71.reuse.H1_H1 ;  /* 0x30000047ff1f7230 */ /* 0x100fe40000004100 */
[----:B------:R-:W-:Y:S01]  /*2ee0*/  FFMA.FTZ R106, R29, R106, R116 ;  /* 0x0000006a1d6a7223 */ /* 0x000fe20000010074 */
[----:B------:R-:W-:Y:S02]  /*2ef0*/  HADD2.F32 R30, -RZ, R71.H0_H0 ;  /* 0x20000047ff1e7230 */ /* 0x000fe40000004100 */
[----:B------:R-:W-:Y:S01]  /*2f00*/  FMUL.FTZ R40, R24, R107 ;  /* 0x0000006b18287220 */ /* 0x000fe20000410000 */
[----:B------:R-:W-:-:S02]  /*2f10*/  HADD2.F32 R28, -RZ, R70.H0_H0 ;  /* 0x20000046ff1c7230 */ /* 0x000fc40000004100 */
[C---:B------:R-:W-:Y:S01]  /*2f20*/  FMUL.FTZ R150, R24.reuse, R155 ;  /* 0x0000009b18967220 */ /* 0x040fe20000410000 */
[----:B------:R-:W-:Y:S02]  /*2f30*/  HADD2.F32 R29, -RZ, R70.H1_H1 ;  /* 0x30000046ff1d7230 */ /* 0x000fe40000004100 */
[----:B------:R-:W-:Y:S01]  /*2f40*/  FFMA.FTZ R54, R59, R54, R110 ;  /* 0x000000363b367223 */ /* 0x000fe2000001006e */
[C---:B------:R-:W-:Y:S01]  /*2f50*/  FMUL.FTZ R148, R24.reuse, R41 ;  /* 0x0000002918947220 */ /* 0x040fe20000410000 */
[C---:B------:R-:W-:Y:S01]  /*2f60*/  FMUL.FTZ R105, R24.reuse, R105 ;  /* 0x0000006918697220 */ /* 0x040fe20000410000 */
[----:B------:R-:W-:Y:S02]  /*2f70*/  HADD2.F32 R59, -RZ, R83.H0_H0 ;  /* 0x20000053ff3b7230 */ /* 0x000fe40000004100 */
[----:B------:R-:W-:Y:S01]  /*2f80*/  FMUL.FTZ R42, R24, R42 ;  /* 0x0000002a182a7220 */ /* 0x000fe20000410000 */
[----:B------:R-:W-:Y:S01]  /*2f90*/  FFMA.FTZ R107, R40, R31, R129 ;  /* 0x0000001f286b7223 */ /* 0x000fe20000010081 */
[----:B------:R-:W-:Y:S01]  /*2fa0*/  FFMA.FTZ R150, R150, R30, R127 ;  /* 0x0000001e96967223 */ /* 0x000fe2000001007f */
[----:B------:R-:W-:-:S02]  /*2fb0*/  HADD2.F32 R40, -RZ, R69.H0_H0 ;  /* 0x20000045ff287230 */ /* 0x000fc40000004100 */
[----:B------:R-:W-:Y:S01]  /*2fc0*/  FFMA.FTZ R148, R148, R28, R125 ;  /* 0x0000001c94947223 */ /* 0x000fe2000001007d */
[----:B------:R-:W-:Y:S02]  /*2fd0*/  HADD2.F32 R41, -RZ, R69.H1_H1 ;  /* 0x30000045ff297230 */ /* 0x000fe40000004100 */
[----:B------:R-:W-:Y:S01]  /*2fe0*/  FFMA.FTZ R105, R105, R29, R128 ;  /* 0x0000001d69697223 */ /* 0x000fe20000010080 */
[--C-:B------:R-:W-:Y:S02]  /*2ff0*/  HADD2.F32 R30, -RZ, R68.reuse.H0_H0 ;  /* 0x20000044ff1e7230 */ /* 0x100fe40000004100 */
[C---:B------:R-:W-:Y:S01]  /*3000*/  FMUL.FTZ R154, R24.reuse, R147 ;  /* 0x00000093189a7220 */ /* 0x040fe20000410000 */
[----:B------:R-:W-:Y:S02]  /*3010*/  HADD2.F32 R31, -RZ, R68.H1_H1 ;  /* 0x30000044ff1f7230 */ /* 0x000fe40000004100 */
[----:B------:R-:W-:Y:S01]  /*3020*/  FMUL.FTZ R151, R24, R151 ;  /* 0x0000009718977220 */ /* 0x000fe20000410000 */
[----:B0-----:R-:W-:-:S04]  /*3030*/  @!P2 IMAD.WIDE R28, R138, 0x4, R20 ;  /* 0x000000048a1ca825 */ /* 0x001fc800078e0214 */
[C---:B------:R-:W-:Y:S01]  /*3040*/  FMUL.FTZ R152, R24.reuse, R25 ;  /* 0x0000001918987220 */ /* 0x040fe20000410000 */
[----:B------:R-:W-:Y:S01]  /*3050*/  FMUL.FTZ R27, R24, R27 ;  /* 0x0000001b181b7220 */ /* 0x000fe20000410000 */
[----:B------:R-:W-:Y:S01]  /*3060*/  FFMA.FTZ R59, R42, R59, R11 ;  /* 0x0000003b2a3b7223 */ /* 0x000fe2000001000b */
[----:B------:R-:W-:Y:S01]  /*3070*/  FFMA.FTZ R154, R154, R40, R123 ;  /* 0x000000289a9a7223 */ /* 0x000fe2000001007b */
[----:B------:R-:W-:Y:S01]  /*3080*/  FFMA.FTZ R151, R151, R41, R126 ;  /* 0x0000002997977223 */ /* 0x000fe2000001007e */
[----:B-1----:R-:W-:-:S04]  /*3090*/  IMAD.WIDE.U32 R156, R142, 0x10, R22 ;  /* 0x000000108e9c7825 */ /* 0x002fc800078e0016 */
[----:B------:R-:W-:Y:S01]  /*30a0*/  FFMA.FTZ R152, R152, R30, R119 ;  /* 0x0000001e98987223 */ /* 0x000fe20000010077 */
[----:B------:R-:W-:Y:S01]  /*30b0*/  FFMA.FTZ R147, R27, R31, R124 ;  /* 0x0000001f1b937223 */ /* 0x000fe2000001007c */
[----:B------:R0:W-:Y:S01]  /*30c0*/  @!P2 STG.E desc[UR4][R28.64], R24 ;  /* 0x000000181c00a986 */ /* 0x0001e2000c101904 */
        /* <DEDUP_REMOVED lines=8> */
[----:B0-----:R-:W-:Y:S01]  /*3150*/  F2FP.F16.F32.PACK_AB R24, R44, R45 ;  /* 0x0000002d2c18723e */ /* 0x001fe200000000ff */
[----:B------:R-:W-:Y:S01]  /*3160*/  IMAD.WIDE.U32 R158, R144, 0x10, R22 ;  /* 0x00000010909e7825 */ /* 0x000fe200078e0016 */
[----:B------:R-:W-:Y:S02]  /*3170*/  F2FP.F16.F32.PACK_AB R23, R48, R53 ;  /* 0x000000353017723e */ /* 0x000fe400000000ff */
        /* <DEDUP_REMOVED lines=12> */
[----:B------:R-:W-:-:S02]  /*3240*/  F2FP.F16.F32.PACK_AB R39, R107, R150 ;  /* 0x000000966b27723e */ /* 0x000fc400000000ff */
[----:B------:R-:W-:Y:S01]  /*3250*/  F2FP.F16.F32.PACK_AB R38, R105, R148 ;  /* 0x000000946926723e */ /* 0x000fe200000000ff */
[----:B------:R0:W-:Y:S01]  /*3260*/  STG.E.128 desc[UR4][R142.64], R32 ;  /* 0x000000208e007986 */ /* 0x0001e2000c101d04 */
[----:B------:R-:W-:Y:S02]  /*3270*/  F2FP.F16.F32.PACK_AB R37, R151, R154 ;  /* 0x0000009a9725723e */ /* 0x000fe400000000ff */
[----:B------:R-:W-:Y:S02]  /*3280*/  F2FP.F16.F32.PACK_AB R36, R147, R152 ;  /* 0x000000989324723e */ /* 0x000fe400000000ff */
[----:B------:R-:W-:Y:S02]  /*3290*/  IADD3 R138, R138, UR10, RZ ;  /* 0x0000000a8a8a7c10 */ /* 0x000fe4000fffe0ff */
[----:B------:R-:W-:Y:S01]  /*32a0*/  SEL R141, RZ, 0x1, P1 ;  /* 0x00000001ff8d7807 */ /* 0x000fe20000800000 */
[----:B------:R0:W-:Y:S01]  /*32b0*/  STG.E.128 desc[UR4][R158.64], R36 ;  /* 0x000000249e007986 */ /* 0x0001e2000c101d04 */
[----:B------:R-:W-:-:S13]  /*32c0*/  ISETP.GE.AND P2, PT, R138, UR11, PT ;  /* 0x0000000b8a007c0c */ /* 0x000fda000bf46270 */
[----:B------:R-:W-:Y:S05]  /*32d0*/  @!P2 BRA `(.L_x_22891) ;  /* 0xffffffd000eca947 */ /* 0x000fea000383ffff */
[----:B------:R-:W-:Y:S05]  /*32e0*/  EXIT ;  /* 0x000000000000794d */ /* 0x000fea0003800000 */
.L_x_22890:
[----:B------:R-:W-:Y:S01]  /*32f0*/  HFMA2.MMA R153, -RZ, RZ, 0, 5.9604644775390625e-08 ;  /* 0x00000001ff997435 */ /* 0x000fe200000001ff */
[----:B------:R-:W-:Y:S02]  /*3300*/  MOV R152, R49 ;  /* 0x0000003100987202 */ /* 0x000fe40000000f00 */
[----:B------:R-:W-:Y:S02]  /*3310*/  MOV R154, 0x1f ;  /* 0x0000001f009a7802 */ /* 0x000fe40000000f00 */
[----:B------:R-:W-:-:S07]  /*3320*/  MOV R151, 0xffffffff ;  /* 0xffffffff00977802 */ /* 0x000fce0000000f00 */
[----:B------:R-:W-:Y:S05]  /*3330*/  WARPSYNC.COLLECTIVE R151, `(.L_x_22892) ;  /* 0x0000000097087348 */ /* 0x000fea0003c00000 */
[----:B------:R0:W1:Y:S02]  /*3340*/  SHFL.BFLY P4, R150, R152, R153, R154 ;  /* 0x0c00009998967389 */ /* 0x000064000008009a */
[----:B01----:R-:W-:Y:S01]  /*3350*/  ENDCOLLECTIVE ;  /* 0x000000000000791b */ /* 0x003fe20003800000 */
.L_x_22892:
[----:B------:R-:W-:Y:S01]  /*3360*/  HFMA2.MMA R153, -RZ, RZ, 0, 1.1920928955078125e-07 ;  /* 0x00000002ff997435 */ /* 0x000fe200000001ff */
[----:B------:R-:W-:-:S05]  /*3370*/  MOV R48, R150 ;  /* 0x0000009600307202 */ /* 0x000fca0000000f00 */
[----:B------:R-:W-:-:S05]  /*3380*/  FADD.FTZ R141, R49, R48 ;  /* 0x00000030318d7221 */ /* 0x000fca0000010000 */
[----:B------:R-:W-:-:S07]  /*3390*/  MOV R152, R141 ;  /* 0x0000008d00987202 */ /* 0x000fce0000000f00 */
[----:B------:R-:W-:Y:S05]  /*33a0*/  WARPSYNC.COLLECTIVE R151, `(.L_x_22893) ;  /* 0x0000000097087348 */ /* 0x000fea0003c00000 */
[----:B------:R0:W1:Y:S02]  /*33b0*/  SHFL.BFLY P4, R150, R152, R153, R154 ;  /* 0x0c00009998967389 */ /* 0x000064000008009a */
[----:B01----:R-:W-:Y:S01]  /*33c0*/  ENDCOLLECTIVE ;  /* 0x000000000000791b */ /* 0x003fe20003800000 */
.L_x_22893:
[----:B------:R-:W-:Y:S01]  /*33d0*/  HFMA2.MMA R153, -RZ, RZ, 0, 2.384185791015625e-07 ;  /* 0x00000004ff997435 */ /* 0x000fe200000001ff */
[----:B------:R-:W-:-:S05]  /*33e0*/  MOV R48, R150 ;  /* 0x0000009600307202 */ /* 0x000fca0000000f00 */
[----:B------:R-:W-:-:S05]  /*33f0*/  FADD.FTZ R146, R141, R48 ;  /* 0x000000308d927221 */ /* 0x000fca0000010000 */
[----:B------:R-:W-:-:S07]  /*3400*/  MOV R152, R146 ;  /* 0x0000009200987202 */ /* 0x000fce0000000f00 */
[----:B------:R-:W-:Y:S05]  /*3410*/  WARPSYNC.COLLECTIVE R151, `(.L_x_22894) ;  /* 0x0000000097087348 */ /* 0x000fea0003c00000 */
[----:B------:R0:W1:Y:S02]  /*3420*/  SHFL.BFLY P4, R150, R152, R153, R154 ;  /* 0x0c00009998967389 */ /* 0x000064000008009a */
[----:B01----:R-:W-:Y:S01]  /*3430*/  ENDCOLLECTIVE ;  /* 0x000000000000791b */ /* 0x003fe20003800000 */
.L_x_22894:
[----:B------:R-:W-:Y:S01]  /*3440*/  HFMA2.MMA R153, -RZ, RZ, 0, 4.76837158203125e-07 ;  /* 0x00000008ff997435 */ /* 0x000fe200000001ff */
[----:B------:R-:W-:-:S05]  /*3450*/  MOV R147, R150 ;  /* 0x0000009600937202 */ /* 0x000fca0000000f00 */
[----:B------:R-:W-:-:S05]  /*3460*/  FADD.FTZ R147, R146, R147 ;  /* 0x0000009392937221 */ /* 0x000fca0000010000 */
[----:B------:R-:W-:-:S07]  /*3470*/  MOV R152, R147 ;  /* 0x0000009300987202 */ /* 0x000fce0000000f00 */
[----:B------:R-:W-:Y:S05]  /*3480*/  WARPSYNC.COLLECTIVE R151, `(.L_x_22895) ;  /* 0x0000000097087348 */ /* 0x000fea0003c00000 */
[----:B------:R0:W1:Y:S02]  /*3490*/  SHFL.BFLY P4, R150, R152, R153, R154 ;  /* 0x0c00009998967389 */ /* 0x000064000008009a */
[----:B01----:R-:W-:Y:S01]  /*34a0*/  ENDCOLLECTIVE ;  /* 0x000000000000791b */ /* 0x003fe20003800000 */
.L_x_22895:
[----:B------:R-:W-:Y:S01]  /*34b0*/  HFMA2.MMA R153, -RZ, RZ, 0, 9.5367431640625e-07 ;  /* 0x00000010ff997435 */ /* 0x000fe200000001ff */
[----:B------:R-:W-:-:S05]  /*34c0*/  MOV R48, R150 ;  /* 0x0000009600307202 */ /* 0x000fca0000000f00 */
[----:B------:R-:W-:-:S05]  /*34d0*/  FADD.FTZ R148, R147, R48 ;  /* 0x0000003093947221 */ /* 0x000fca0000010000 */
[----:B------:R-:W-:-:S07]  /*34e0*/  MOV R152, R148 ;  /* 0x0000009400987202 */ /* 0x000fce0000000f00 */
[----:B------:R-:W-:Y:S05]  /*34f0*/  WARPSYNC.COLLECTIVE R151, `(.L_x_22896) ;  /* 0x0000000097087348 */ /* 0x000fea0003c00000 */
[----:B------:R0:W1:Y:S02]  /*3500*/  SHFL.BFLY P4, R150, R152, R153, R154 ;  /* 0x0c00009998967389 */ /* 0x000064000008009a */
[----:B01----:R-:W-:Y:S01]  /*3510*/  ENDCOLLECTIVE ;  /* 0x000000000000791b */ /* 0x003fe20003800000 */
.L_x_22896:
        /* <DEDUP_REMOVED lines=88> */
.L_x_22897:
[----:B------:R-:W-:Y:S01]  /*3aa0*/  HFMA2.MMA R153, -RZ, RZ, 0, 1.1920928955078125e-07 ;  /* 0x00000002ff997435 */ /* 0x000fe200000001ff */
[----:B------:R-:W-:-:S05]  /*3ab0*/  MOV R146, R150 ;  /* 0x0000009600927202 */ /* 0x000fca0000000f00 */
[----:B------:R-:W-:-:S05]  /*3ac0*/  FADD.FTZ R146, R49, R146 ;  /* 0x0000009231927221 */ /* 0x000fca0000010000 */
[----:B------:R-:W-:-:S07]  /*3ad0*/  MOV R152, R146 ;  /* 0x0000009200987202 */ /* 0x000fce0000000f00 */
[----:B------:R-:W-:Y:S05]  /*3ae0*/  WARPSYNC.COLLECTIVE R151, `(.L_x_22898) ;  /* 0x0000000097087348 */ /* 0x000fea0003c00000 */
[----:B------:R0:W1:Y:S02]  /*3af0*/  SHFL.BFLY P4, R150, R152, R153, R154 ;  /* 0x0c00009998967389 */ /* 0x000064000008009a */
[----:B01----:R-:W-:Y:S01]  /*3b00*/  ENDCOLLECTIVE ;  /* 0x000000000000791b */ /* 0x003fe20003800000 */
.L_x_22898:
[----:B------:R-:W-:Y:S01]  /*3b10*/  HFMA2.MMA R153, -RZ, RZ, 0, 2.384185791015625e-07 ;  /* 0x00000004ff997435 */ /* 0x000fe200000001ff */
[----:B------:R-:W-:-:S05]  /*3b20*/  MOV R141, R150 ;  /* 0x00000096008d7202 */ /* 0x000fca0000000f00 */
[----:B------:R-:W-:-:S05]  /*3b30*/  FADD.FTZ R141, R146, R141 ;  /* 0x0000008d928d7221 */ /* 0x000fca0000010000 */
[----:B------:R-:W-:-:S07]  /*3b40*/  MOV R152, R141 ;  /* 0x0000008d00987202 */ /* 0x000fce0000000f00 */
[----:B------:R-:W-:Y:S05]  /*3b50*/  WARPSYNC.COLLECTIVE R151, `(.L_x_22899) ;  /* 0x0000000097087348 */ /* 0x000fea0003c00000 */
[----:B------:R0:W1:Y:S02]  /*3b60*/  SHFL.BFLY P4, R150, R152, R153, R154 ;  /* 0x0c00009998967389 */ /* 0x000064000008009a */
[----:B01----:R-:W-:Y:S01]  /*3b70*/  ENDCOLLECTIVE ;  /* 0x000000000000791b */ /* 0x003fe20003800000 */
.L_x_22899:
[----:B------:R-:W-:Y:S01]  /*3b80*/  HFMA2.MMA R153, -RZ, RZ, 0, 4.76837158203125e-07 ;  /* 0x00000008ff997435 */ /* 0x000fe200000001ff */
[----:B------:R-:W-:-:S05]  /*3b90*/  MOV R148, R150 ;  /* 0x0000009600947202 */ /* 0x000fca0000000f00 */
[----:B------:R-:W-:-:S05]  /*3ba0*/  FADD.FTZ R148, R141, R148 ;  /* 0x000000948d947221 */ /* 0x000fca0000010000 */
[----:B------:R-:W-:-:S07]  /*3bb0*/  MOV R152, R148 ;  /* 0x0000009400987202 */ /* 0x000fce0000000f00 */
[----:B------:R-:W-:Y:S05]  /*3bc0*/  WARPSYNC.COLLECTIVE R151, `(.L_x_22900) ;  /* 0x0000000097087348 */ /* 0x000fea0003c00000 */
[----:B------:R0:W1:Y:S02]  /*3bd0*/  SHFL.BFLY P4, R150, R152, R153, R154 ;  /* 0x0c00009998967389 */ /* 0x000064000008009a */
[----:B01----:R-:W-:Y:S01]  /*3be0*/  ENDCOLLECTIVE ;  /* 0x000000000000791b */ /* 0x003fe20003800000 */
.L_x_22900:
[----:B------:R-:W-:Y:S01]  /*3bf0*/  HFMA2.MMA R153, -RZ, RZ, 0, 9.5367431640625e-07 ;  /* 0x00000010ff997435 */ /* 0x000fe200000001ff */
[----:B------:R-:W-:-:S05]  /*3c00*/  MOV R147, R150 ;  /* 0x0000009600937202 */ /* 0x000fca0000000f00 */
[----:B------:R-:W-:-:S05]  /*3c10*/  FADD.FTZ R149, R148, R147 ;  /* 0x0000009394957221 */ /* 0x000fca0000010000 */
[----:B------:R-:W-:-:S07]  /*3c20*/  MOV R152, R149 ;  /* 0x0000009500987202 */ /* 0x000fce0000000f00 */
[----:B------:R-:W-:Y:S05]  /*3c30*/  WARPSYNC.COLLECTIVE R151, `(.L_x_22901) ;  /* 0x0000000097087348 */ /* 0x000fea0003c00000 */
[----:B------:R0:W1:Y:S02]  /*3c40*/  SHFL.BFLY P4, R150, R152, R153, R154 ;  /* 0x0c00009998967389 */ /* 0x000064000008009a */
[----:B01----:R-:W-:Y:S01]  /*3c50*/  ENDCOLLECTIVE ;  /* 0x000000000000791b */ /* 0x003fe20003800000 */
.L_x_22901:
[----:B------:R-:W-:Y:S05]  /*3c60*/  BRA `(.L_x_22902) ;  /* 0xffffffe400787947 */ /* 0x000fea000383ffff */
.L_x_22903:
        /* <DEDUP_REMOVED lines=9> */
.L_x_37261:


//--------------------- .text._ZN10layer_norm13ln_fwd_kernelINS_13Kernel_traitsI6__halfS2_fS2_fjLj5120ELj1ELj1ELj4ELj16ENS_18Kernel_traits_baseILj5120ES2_S2_fS2_fjLj128EEEEELb0ELb1ELb1ELb0EEEvNS_9FwdParamsE --------------------------
	.section	.text._ZN10layer_norm13ln_fwd_kernelINS_13Kernel_traitsI6__halfS2_fS2_fjLj5120ELj1ELj1ELj4ELj16ENS_18Kernel_traits_baseILj5120ES2_S2_fS2_fjLj128EEEEELb0ELb1ELb1ELb0EEEvNS_9FwdParamsE,"ax",@progbits
	.align	128
        .global         _ZN10layer_norm13ln_fwd_kernelINS_13Kernel_traitsI6__halfS2_fS2_fjLj5120ELj1ELj1ELj4ELj16ENS_18Kernel_traits_baseILj5120ES2_S2_fS2_fjLj128EEEEELb0ELb1ELb1ELb0EEEvNS_9FwdParamsE
        .type           _ZN10layer_norm13ln_fwd_kernelINS_13Kernel_traitsI6__halfS2_fS2_fjLj5120ELj1ELj1ELj4ELj16ENS_18Kernel_traits_baseILj5120ES2_S2_fS2_fjLj128EEEEELb0ELb1ELb1ELb0EEEvNS_9FwdParamsE,@function
        .size           _ZN10layer_norm13ln_fwd_kernelINS_13Kernel_traitsI6__halfS2_fS2_fjLj5120ELj1ELj1ELj4ELj16ENS_18Kernel_traits_baseILj5120ES2_S2_fS2_fjLj128EEEEELb0ELb1ELb1ELb0EEEvNS_9FwdParamsE,(.L_x_37262 - _ZN10layer_norm13ln_fwd_kernelINS_13Kernel_traitsI6__halfS2_fS2_fjLj5120ELj1ELj1ELj4ELj16ENS_18Kernel_traits_baseILj5120ES2_S2_fS2_fjLj128EEEEELb0ELb1ELb1ELb0EEEvNS_9FwdParamsE)
        .other          _ZN10layer_norm13ln_fwd_kernelINS_13Kernel_traitsI6__halfS2_fS2_fjLj5120ELj1ELj1ELj4ELj16ENS_18Kernel_traits_baseILj5120ES2_S2_fS2_fjLj128EEEEELb0ELb1ELb1ELb0EEEvNS_9FwdParamsE,@"STO_CUDA_ENTRY STV_DEFAULT"
_ZN10layer_norm13ln_fwd_kernelINS_13Kernel_traitsI6__halfS2_fS2_fjLj5120ELj1ELj1ELj4ELj16ENS_18Kernel_traits_baseILj5120ES2_S2_fS2_fjLj128EEEEELb0ELb1ELb1ELb0EEEvNS_9FwdParamsE:
.text._ZN10layer_norm13ln_fwd_kernelINS_13Kernel_traitsI6__halfS2_fS2_fjLj5120ELj1ELj1ELj4ELj16ENS_18Kernel_traits_baseILj5120ES2_S2_fS2_fjLj128EEEEELb0ELb1ELb1ELb0EEEvNS_9FwdParamsE:
        /* <DEDUP_REMOVED lines=37> */
.L_x_22905:
[----:B------:R-:W-:Y:S05]  /*0250*/  BSYNC B0 ;  /* 0x0000000000007941 */ /* 0x000fea0003800000 */
.L_x_22904:
        /* <DEDUP_REMOVED lines=18> */
.L_x_22907:
[----:B------:R-:W-:Y:S05]  /*0380*/  BSYNC B0 ;  /* 0x0000000000007941 */ /* 0x000fea0003800000 */
.L_x_22906:
        /* <DEDUP_REMOVED lines=18> */
.L_x_22909:
[----:B------:R-:W-:Y:S05]  /*04b0*/  BSYNC B0 ;  /* 0x0000000000007941 */ /* 0x000fea0003800000 */
.L_x_22908:
        /* <DEDUP_REMOVED lines=18> */
.L_x_22911:
[----:B------:R-:W-:Y:S05]  /*05e0*/  BSYNC B0 ;  /* 0x0000000000007941 */ /* 0x000fea0003800000 */
.L_x_22910:
        /* <DEDUP_REMOVED lines=17> */
.L_x_22913:
[----:B------:R-:W-:Y:S05]  /*0700*/  BSYNC B0 ;  /* 0x0000000000007941 */ /* 0x000fea0003800000 */
.L_x_22912:
[----:B------:R-:W0:Y:S02]  /*0710*/  S2UR UR6, SR_CTAID.X ;  /* 0x00000000000679c3 */ /* 0x000e240000002500 */
[----:B0-----:R-:W-:Y:S01]  /*0720*/  LEA.HI R187, R0, UR6, RZ, 0x19 ;  /* 0x0000000600bb7c11 */ /* 0x001fe2000f8fc8ff */
[----:B------:R-:W-:-:S03]  /*0730*/  ULDC UR6, c[0x0][0x214] ;  /* 0x0000850000067ab9 */ /* 0x000fc60000000800 */
[----:B------:R-:W-:-:S13]  /*0740*/  ISETP.GE.AND P1, PT, R187, UR6, PT ;  /* 0x00000006bb007c0c */ /* 0x000fda000bf26270 */
[----:B------:R-:W-:Y:S05]  /*0750*/  @P1 EXIT ;  /* 0x000000000000194d */ /* 0x000fea0003800000 */
[----:B------:R-:W-:Y:S01]  /*0760*/  SHF.R.S32.HI R92, RZ, 0x3, R92 ;  /* 0x00000003ff5c7819 */ /* 0x000fe2000001145c */
[--C-:B-----5:R-:W-:Y:S01]  /*0770*/  HADD2.F32 R155, -RZ, R61.reuse.H0_H0 ;  /* 0x2000003dff9b7230 */ /* 0x120fe20000004100 */
[----:B------:R-:W-:Y:S01]  /*0780*/  ULDC.U8 UR6, c[0x0][0x2a0] ;  /* 0x0000a80000067ab9 */ /* 0x000fe20000000000 */
[----:B------:R-:W-:Y:S01]  /*0790*/  HADD2.F32 R158, -RZ, R61.H1_H1 ;  /* 0x3000003dff9e7230 */ /* 0x000fe20000004100 */
[----:B------:R-:W-:Y:S01]  /*07a0*/  LOP3.LUT R61, R0, 0x60, RZ, 0xc0, !PT ;  /* 0x00000060003d7812 */ /* 0x000fe200078ec0ff */
[--C-:B------:R-:W-:Y:S01]  /*07b0*/  HADD2.F32 R169, -RZ, R52.reuse.H0_H0 ;  /* 0x20000034ffa97230 */ /* 0x100fe20000004100 */
[----:B------:R-:W-:Y:S01]  /*07c0*/  ISETP.NE.AND P1, PT, RZ, UR6, PT ;  /* 0x00000006ff007c0c */ /* 0x000fe2000bf25270 */
        /* <DEDUP_REMOVED lines=29> */
[----:B------:R-:W-:Y:S01]  /*09a0*/  HFMA2.MMA R152, -RZ, RZ, 0, 5.9604644775390625e-08 ;  /* 0x00000001ff987435 */ /* 0x000fe200000001ff */
[--C-:B------:R-:W-:Y:S01]  /*09b0*/  HADD2.F32 R20, -RZ, R24.reuse.H0_H0 ;  /* 0x20000018ff147230 */ /* 0x100fe20000004100 */
[----:B------:R-:W-:Y:S01]  /*09c0*/  P2R R189, PR, RZ, 0x2 ;  /* 0x00000002ffbd7803 */ /* 0x000fe20000000000 */
        /* <DEDUP_REMOVED lines=105> */
.L_x_23015:
[----:B------:R-:W0:Y:S08]  /*1060*/  LDC.64 R104, c[0x0][0x280] ;  /* 0x0000a000ff687b82 */ /* 0x000e300000000a00 */
        /* <DEDUP_REMOVED lines=57> */
[----:B-----5:R-:W-:-:S05]  /*1400*/  HADD2.F32 R56, -RZ, R68.H0_H0 ;  /* 0x20000044ff387230 */ /* 0x020fca0000004100 */
[----:B0-----:R-:W-:-:S04]  /*1410*/  FMUL.FTZ R105, R56, UR6 ;  /* 0x0000000638697c20 */ /* 0x001fc80008410000 */
[----:B------:R-:W-:-:S04]  /*1420*/  FMUL.FTZ R56, R4, R105 ;  /* 0x0000006904387220 */ /* 0x000fc80000410000 */
[----:B------:R-:W-:-:S07]  /*1430*/  @P2 FADD.FTZ R56, R52, R56 ;  /* 0x0000003834382221 */ /* 0x000fce0000010000 */
.L_x_22917:
[----:B------:R-:W-:Y:S05]  /*1440*/  BSYNC B1 ;  /* 0x0000000000017941 */ /* 0x000fea0003800000 */
.L_x_22916:
[----:B------:R-:W-:Y:S04]  /*1450*/  BSSY B1, `(.L_x_22918) ;  /* 0x0000006000017945 */ /* 0x000fe80003800000 */
[----:B------:R-:W-:Y:S05]  /*1460*/  @!P3 BRA `(.L_x_22919) ;  /* 0x000000000010b947 */ /* 0x000fea0003800000 */
[----:B-----5:R-:W-:-:S05]  /*1470*/  HADD2.F32 R57, -RZ, R68.H1_H1 ;  /* 0x30000044ff397230 */ /* 0x020fca0000004100 */
[----:B0-----:R-:W-:-:S04]  /*1480*/  FMUL.FTZ R104, R57, UR6 ;  /* 0x0000000639687c20 */ /* 0x001fc80008410000 */
[----:B------:R-:W-:-:S04]  /*1490*/  FMUL.FTZ R57, R5, R104 ;  /* 0x0000006805397220 */ /* 0x000fc80000410000 */
[----:B------:R-:W-:-:S07]  /*14a0*/  @P2 FADD.FTZ R57, R53, R57 ;  /* 0x0000003935392221 */ /* 0x000fce0000010000 */
.L_x_22919:
[----:B------:R-:W-:Y:S05]  /*14b0*/  BSYNC B1 ;  /* 0x0000000000017941 */ /* 0x000fea0003800000 */
.L_x_22918:
[----:B------:R-:W-:Y:S04]  /*14c0*/  BSSY B1, `(.L_x_22920) ;  /* 0x0000006000017945 */ /* 0x000fe80003800000 */
[----:B------:R-:W-:Y:S05]  /*14d0*/  @!P3 BRA `(.L_x_22921) ;  /* 0x000000000010b947 */ /* 0x000fea0003800000 */
[----:B-----5:R-:W-:-:S05]  /*14e0*/  HADD2.F32 R58, -RZ, R69.H0_H0 ;  /* 0x20000045ff3a7230 */ /* 0x020fca0000004100 */
[----:B0-----:R-:W-:-:S04]  /*14f0*/  FMUL.FTZ R105, R58, UR6 ;  /* 0x000000063a697c20 */ /* 0x001fc80008410000 */
[----:B------:R-:W-:-:S04]  /*1500*/  FMUL.FTZ R58, R6, R105 ;  /* 0x00000069063a7220 */ /* 0x000fc80000410000 */
[----:B------:R-:W-:-:S07]  /*1510*/  @P2 FADD.FTZ R58, R54, R58 ;  /* 0x0000003a363a2221 */ /* 0x000fce0000010000 */
.L_x_22921:
[----:B------:R-:W-:Y:S05]  /*1520*/  BSYNC B1 ;  /* 0x0000000000017941 */ /* 0x000fea0003800000 */
.L_x_22920:
[----:B------:R-:W-:Y:S04]  /*1530*/  BSSY B1, `(.L_x_22922) ;  /* 0x0000006000017945 */ /* 0x000fe80003800000 */
[----:B------:R-:W-:Y:S05]  /*1540*/  @!P3 BRA `(.L_x_22923) ;  /* 0x000000000010b947 */ /* 0x000fea0003800000 */
[----:B-----5:R-:W-:-:S05]  /*1550*/  HADD2.F32 R59, -RZ, R69.H1_H1 ;  /* 0x30000045ff3b7230 */ /* 0x020fca0000004100 */
[----:B0-----:R-:W-:-:S04]  /*1560*/  FMUL.FTZ R104, R59, UR6 ;  /* 0x000000063b687c20 */ /* 0x001fc80008410000 */
[----:B------:R-:W-:-:S04]  /*1570*/  FMUL.FTZ R59, R7, R104 ;  /* 0x00000068073b7220 */ /* 0x000fc80000410000 */
[----:B------:R-:W-:-:S07]  /*1580*/  @P2 FADD.FTZ R59, R55, R59 ;  /* 0x0000003b373b2221 */ /* 0x000fce0000010000 */
.L_x_22923:
[----:B------:R-:W-:Y:S05]  /*1590*/  BSYNC B1 ;  /* 0x0000000000017941 */ /* 0x000fea0003800000 */
.L_x_22922:
[----:B------:R-:W-:Y:S04]  /*15a0*/  BSSY B1, `(.L_x_22924) ;  /* 0x0000006000017945 */ /* 0x000fe80003800000 */
[----:B------:R-:W-:Y:S05]  /*15b0*/  @!P3 BRA `(.L_x_22925) ;  /* 0x000000000010b947 */ /* 0x000fea0003800000 */
[----:B-----5:R-:W-:-:S05]  /*15c0*/  HADD2.F32 R64, -RZ, R70.H0_H0 ;  /* 0x20000046ff407230 */ /* 0x020fca0000004100 */
[----:B0-----:R-:W-:-:S04]  /*15d0*/  FMUL.FTZ R105, R64, UR6 ;  /* 0x0000000640697c20 */ /* 0x001fc80008410000 */
[----:B------:R-:W-:-:S04]  /*15e0*/  FMUL.FTZ R64, R8, R105 ;  /* 0x0000006908407220 */ /* 0x000fc80000410000 */
[----:B------:R-:W-:-:S07]  /*15f0*/  @P2 FADD.FTZ R64, R60, R64 ;  /* 0x000000403c402221 */ /* 0x000fce0000010000 */
.L_x_22925:
[----:B------:R-:W-:Y:S05]  /*1600*/  BSYNC B1 ;  /* 0x0000000000017941 */ /* 0x000fea0003800000 */
.L_x_22924:
[----:B------:R-:W-:Y:S04]  /*1610*/  BSSY B1, `(.L_x_22926) ;  /* 0x0000006000017945 */ /* 0x000fe80003800000 */
[----:B------:R-:W-:Y:S05]  /*1620*/  @!P3 BRA `(.L_x_22927) ;  /* 0x000000000010b947 */ /* 0x000fea0003800000 */
[----:B-----5:R-:W-:-:S05]  /*1630*/  HADD2.F32 R65, -RZ, R70.H1_H1 ;  /* 0x30000046ff417230 */ /* 0x020fca0000004100 */
[----:B0-----:R-:W-:-:S04]  /*1640*/  FMUL.FTZ R104, R65, UR6 ;  /* 0x0000000641687c20 */ /* 0x001fc80008410000 */
[----:B------:R-:W-:-:S04]  /*1650*/  FMUL.FTZ R65, R9, R104 ;  /* 0x0000006809417220 */ /* 0x000fc80000410000 */
[----:B------:R-:W-:-:S07]  /*1660*/  @P2 FADD.FTZ R65, R61, R65 ;  /* 0x000000413d412221 */ /* 0x000fce0000010000 */
.L_x_22927:
[----:B------:R-:W-:Y:S05]  /*1670*/  BSYNC B1 ;  /* 0x0000000000017941 */ /* 0x000fea0003800000 */
.L_x_22926:
[----:B------:R-:W-:Y:S04]  /*1680*/  BSSY B1, `(.L_x_22928) ;  /* 0x0000006000017945 */ /* 0x000fe80003800000 */
[----:B------:R-:W-:Y:S05]  /*1690*/  @!P3 BRA `(.L_x_22929) ;  /* 0x000000000010b947 */ /* 0x000fea0003800000 */
[----:B-----5:R-:W-:-:S05]  /*16a0*/  HADD2.F32 R66, -RZ, R71.H0_H0 ;  /* 0x20000047ff427230 */ /* 0x020fca0000004100 */
[----:B0-----:R-:W-:-:S04]  /*16b0*/  FMUL.FTZ R105, R66, UR6 ;  /* 0x0000000642697c20 */ /* 0x001fc80008410000 */
[----:B------:R-:W-:-:S04]  /*16c0*/  FMUL.FTZ R66, R10, R105 ;  /* 0x000000690a427220 */ /* 0x000fc80000410000 */
[----:B------:R-:W-:-:S07]  /*16d0*/  @P2 FADD.FTZ R66, R62, R66 ;  /* 0x000000423e422221 */ /* 0x000fce0000010000 */
.L_x_22929:
[----:B------:R-:W-:Y:S05]  /*16e0*/  BSYNC B1 ;  /* 0x0000000000017941 */ /* 0x000fea0003800000 */
.L_x_22928:
[----:B------:R-:W-:Y:S04]  /*16f0*/  BSSY B1, `(.L_x_22930) ;  /* 0x0000006000017945 */ /* 0x000fe80003800000 */
[----:B------:R-:W-:Y:S05]  /*1700*/  @!P3 BRA `(.L_x_22931) ;  /* 0x000000000010b947 */ /* 0x000fea0003800000 */
[----:B-----5:R-:W-:-:S05]  /*1710*/  HADD2.F32 R67, -RZ, R71.H1_H1 ;  /* 0x30000047ff437230 */ /* 0x020fca0000004100 */
[----:B0-----:R-:W-:-:S04]  /*1720*/  FMUL.FTZ R104, R67, UR6 ;  /* 0x0000000643687c20 */ /* 0x001fc80008410000 */
[----:B------:R-:W-:-:S04]  /*1730*/  FMUL.FTZ R67, R11, R104 ;  /* 0x000000680b437220 */ /* 0x000fc80000410000 */
[----:B------:R-:W-:-:S07]  /*1740*/  @P2 FADD.FTZ R67, R63, R67 ;  /* 0x000000433f432221 */ /* 0x000fce0000010000 */
.L_x_22931:
[----:B------:R-:W-:Y:S05]  /*1750*/  BSYNC B1 ;  /* 0x0000000000017941 */ /* 0x000fea0003800000 */
.L_x_22930:
[----:B0-----:R-:W0:Y:S01]  /*1760*/  LDC.64 R104, c[0x0][0x238] ;  /* 0x00008e00ff687b82 */ /* 0x001e220000000a00 */
[----:B------:R-:W-:Y:S01]  /*1770*/  IADD3 R193, R193, 0x80, RZ ;  /* 0x00000080c1c17810 */ /* 0x000fe20007ffe0ff */
[C---:B0-----:R-:W-:Y:S01]  /*1780*/  IMAD.WIDE.U32 R104, R153.reuse, 0x20, R104 ;  /* 0x0000002099687825 */ /* 0x041fe200078e0068 */
[----:B------:R-:W-:-:S04]  /*1790*/  IADD3 R153, R153, 0x80, RZ ;  /* 0x0000008099997810 */ /* 0x000fc80007ffe0ff */
[----:B------:R0:W-:Y:S04]  /*17a0*/  STG.E.128 desc[UR4][R104.64], R56 ;  /* 0x0000003868007986 */ /* 0x0001e8000c101d04 */
[----:B------:R0:W-:Y:S02]  /*17b0*/  STG.E.128 desc[UR4][R104.64+0x10], R64 ;  /* 0x0000104068007986 */ /* 0x0001e4000c101d04 */
.L_x_22915:
[----:B------:R-:W-:Y:S05]  /*17c0*/  BSYNC B0 ;  /* 0x0000000000007941 */ /* 0x000fea0003800000 */
.L_x_22914:
        /* <DEDUP_REMOVED lines=40> */
[----:B-----5:R-:W-:-:S05]  /*1a50*/  HADD2.F32 R72, -RZ, R68.H0_H0 ;  /* 0x20000044ff487230 */ /* 0x020fca0000004100 */
[----:B0-----:R-:W-:-:S04]  /*1a60*/  FMUL.FTZ R105, R72, UR6 ;  /* 0x0000000648697c20 */ /* 0x001fc80008410000 */
[----:B------:R-:W-:-:S04]  /*1a70*/  FMUL.FTZ R72, R12, R105 ;  /* 0x000000690c487220 */ /* 0x000fc80000410000 */
[----:B------:R-:W-:-:S07]  /*1a80*/  @P2 FADD.FTZ R72, R52, R72 ;  /* 0x0000004834482221 */ /* 0x000fce0000010000 */
.L_x_22935:
[----:B------:R-:W-:Y:S05]  /*1a90*/  BSYNC B1 ;  /* 0x0000000000017941 */ /* 0x000fea0003800000 */
.L_x_22934:
[----:B------:R-:W-:Y:S04]  /*1aa0*/  BSSY B1, `(.L_x_22936) ;  /* 0x0000006000017945 */ /* 0x000fe80003800000 */
[----:B------:R-:W-:Y:S05]  /*1ab0*/  @!P3 BRA `(.L_x_22937) ;  /* 0x000000000010b947 */ /* 0x000fea0003800000 */
[----:B-----5:R-:W-:-:S05]  /*1ac0*/  HADD2.F32 R73, -RZ, R68.H1_H1 ;  /* 0x30000044ff497230 */ /* 0x020fca0000004100 */
[----:B0-----:R-:W-:-:S04]  /*1ad0*/  FMUL.FTZ R104, R73, UR6 ;  /* 0x0000000649687c20 */ /* 0x001fc80008410000 */
[----:B------:R-:W-:-:S04]  /*1ae0*/  FMUL.FTZ R73, R13, R104 ;  /* 0x000000680d497220 */ /* 0x000fc80000410000 */
[----:B------:R-:W-:-:S07]  /*1af0*/  @P2 FADD.FTZ R73, R53, R73 ;  /* 0x0000004935492221 */ /* 0x000fce0000010000 */
.L_x_22937:
[----:B------:R-:W-:Y:S05]  /*1b00*/  BSYNC B1 ;  /* 0x0000000000017941 */ /* 0x000fea0003800000 */
.L_x_22936:
[----:B------:R-:W-:Y:S04]  /*1b10*/  BSSY B1, `(.L_x_22938) ;  /* 0x0000006000017945 */ /* 0x000fe80003800000 */
[----:B------:R-:W-:Y:S05]  /*1b20*/  @!P3 BRA `(.L_x_22939) ;  /* 0x000000000010b947 */ /* 0x000fea0003800000 */
[----:B-----5:R-:W-:-:S05]  /*1b30*/  HADD2.F32 R74, -RZ, R69.H0_H0 ;  /* 0x20000045ff4a7230 */ /* 0x020fca0000004100 */
[----:B0-----:R-:W-:-:S04]  /*1b40*/  FMUL.FTZ R105, R74, UR6 ;  /* 0x000000064a697c20 */ /* 0x001fc80008410000 */
[----:B------:R-:W-:-:S04]  /*1b50*/  FMUL.FTZ R74, R14, R105 ;  /* 0x000000690e4a7220 */ /* 0x000fc80000410000 */
[----:B------:R-:W-:-:S07]  /*1b60*/  @P2 FADD.FTZ R74, R54, R74 ;  /* 0x0000004a364a2221 */ /* 0x000fce0000010000 */
.L_x_22939:
[----:B------:R-:W-:Y:S05]  /*1b70*/  BSYNC B1 ;  /* 0x0000000000017941 */ /* 0x000fea0003800000 */
.L_x_22938:
[----:B------:R-:W-:Y:S04]  /*1b80*/  BSSY B1, `(.L_x_22940) ;  /* 0x0000006000017945 */ /* 0x000fe80003800000 */
[----:B------:R-:W-:Y:S05]  /*1b90*/  @!P3 BRA `(.L_x_22941) ;  /* 0x000000000010b947 */ /* 0x000fea0003800000 */
[----:B-----5:R-:W-:-:S05]  /*1ba0*/  HADD2.F32 R75, -RZ, R69.H1_H1 ;  /* 0x30000045ff4b7230 */ /* 0x020fca0000004100 */
[----:B0-----:R-:W-:-:S04]  /*1bb0*/  FMUL.FTZ R104, R75, UR6 ;  /* 0x000000064b687c20 */ /* 0x001fc80008410000 */
[----:B------:R-:W-:-:S04]  /*1bc0*/  FMUL.FTZ R75, R15, R104 ;  /* 0x000000680f4b7220 */ /* 0x000fc80000410000 */
[----:B------:R-:W-:-:S07]  /*1bd0*/  @P2 FADD.FTZ R75, R55, R75 ;  /* 0x0000004b374b2221 */ /* 0x000fce0000010000 */
.L_x_22941:
[----:B------:R-:W-:Y:S05]  /*1be0*/  BSYNC B1 ;  /* 0x0000000000017941 */ /* 0x000fea0003800000 */
.L_x_22940:
[----:B------:R-:W-:Y:S04]  /*1bf0*/  BSSY B1, `(.L_x_22942) ;  /* 0x0000006000017945 */ /* 0x000fe80003800000 */
[----:B------:R-:W-:Y:S05]  /*1c00*/  @!P3 BRA `(.L_x_22943) ;  /* 0x000000000010b947 */ /* 0x000fea0003800000 */
[----:B-----5:R-:W-:-:S05]  /*1c10*/  HADD2.F32 R76, -RZ, R70.H0_H0 ;  /* 0x20000046ff4c7230 */ /* 0x020fca0000004100 */
[----:B0-----:R-:W-:-:S04]  /*1c20*/  FMUL.FTZ R105, R76, UR6 ;  /* 0x000000064c697c20 */ /* 0x001fc80008410000 */
[----:B------:R-:W-:-:S04]  /*1c30*/  FMUL.FTZ R76, R16, R105 ;  /* 0x00000069104c7220 */ /* 0x000fc80000410000 */
[----:B------:R-:W-:-:S07]  /*1c40*/  @P2 FADD.FTZ R76, R60, R76 ;  /* 0x0000004c3c4c2221 */ /* 0x000fce0000010000 */
.L_x_22943:
[----:B------:R-:W-:Y:S05]  /*1c50*/  BSYNC B1 ;  /* 0x0000000000017941 */ /* 0x000fea0003800000 */
.L_x_22942:
[----:B------:R-:W-:Y:S04]  /*1c60*/  BSSY B1, `(.L_x_22944) ;  /* 0x0000006000017945 */ /* 0x000fe80003800000 */
[----:B------:R-:W-:Y:S05]  /*1c70*/  @!P3 BRA `(.L_x_22945) ;  /* 0x000000000010b947 */ /* 0x000fea0003800000 */
[----:B-----5:R-:W-:-:S05]  /*1c80*/  HADD2.F32 R77, -RZ, R70.H1_H1 ;  /* 0x30000046ff4d7230 */ /* 0x020fca0000004100 */
[----:B0-----:R-:W-:-:S04]  /*1c90*/  FMUL.FTZ R104, R77, UR6 ;  /* 0x000000064d687c20 */ /* 0x001fc80008410000 */
[----:B------:R-:W-:-:S04]  /*1ca0*/  FMUL.FTZ R77, R17, R104 ;  /* 0x00000068114d7220 */ /* 0x000fc80000410000 */
[----:B------:R-:W-:-:S07]  /*1cb0*/  @P2 FADD.FTZ R77, R61, R77 ;  /* 0x0000004d3d4d2221 */ /* 0x000fce0000010000 */
.L_x_22945:
[----:B------:R-:W-:Y:S05]  /*1cc0*/  BSYNC B1 ;  /* 0x0000000000017941 */ /* 0x000fea0003800000 */
.L_x_22944:
[----:B------:R-:W-:Y:S04]  /*1cd0*/  BSSY B1, `(.L_x_22946) ;  /* 0x0000006000017945 */ /* 0x000fe80003800000 */
[----:B------:R-:W-:Y:S05]  /*1ce0*/  @!P3 BRA `(.L_x_22947) ;  /* 0x000000000010b947 */ /* 0x000fea0003800000 */
[----:B-----5:R-:W-:-:S05]  /*1cf0*/  HADD2.F32 R78, -RZ, R71.H0_H0 ;  /* 0x20000047ff4e7230 */ /* 0x020fca0000004100 */
[----:B0-----:R-:W-:-:S04]  /*1d00*/  FMUL.FTZ R105, R78, UR6 ;  /* 0x000000064e697c20 */ /* 0x001fc80008410000 */
[----:B------:R-:W-:-:S04]  /*1d10*/  FMUL.FTZ R78, R18, R105 ;  /* 0x00000069124e7220 */ /* 0x000fc80000410000 */
[----:B------:R-:W-:-:S07]  /*1d20*/  @P2 FADD.FTZ R78, R62, R78 ;  /* 0x0000004e3e4e2221 */ /* 0x000fce0000010000 */
.L_x_22947:
[----:B------:R-:W-:Y:S05]  /*1d30*/  BSYNC B1 ;  /* 0x0000000000017941 */ /* 0x000fea0003800000 */
.L_x_22946:
[----:B------:R-:W-:Y:S04]  /*1d40*/  BSSY B1, `(.L_x_22948) ;  /* 0x0000006000017945 */ /* 0x000fe80003800000 */
[----:B------:R-:W-:Y:S05]  /*1d50*/  @!P3 BRA `(.L_x_22949) ;  /* 0x000000000010b947 */ /* 0x000fea0003800000 */
[----:B-----5:R-:W-:-:S05]  /*1d60*/  HADD2.F32 R79, -RZ, R71.H1_H1 ;  /* 0x30000047ff4f7230 */ /* 0x020fca0000004100 */
[----:B0-----:R-:W-:-:S04]  /*1d70*/  FMUL.FTZ R104, R79, UR6 ;  /* 0x000000064f687c20 */ /* 0x001fc80008410000 */
[----:B------:R-:W-:-:S04]  /*1d80*/  FMUL.FTZ R79, R19, R104 ;  /* 0x00000068134f7220 */ /* 0x000fc80000410000 */
[----:B------:R-:W-:-:S07]  /*1d90*/  @P2 FADD.FTZ R79, R63, R79 ;  /* 0x0000004f3f4f2221 */ /* 0x000fce0000010000 */
.L_x_22949:
[----:B------:R-:W-:Y:S05]  /*1da0*/  BSYNC B1 ;  /* 0x0000000000017941 */ /* 0x000fea0003800000 */
.L_x_22948:
[----:B0-----:R-:W0:Y:S01]  /*1db0*/  LDC.64 R104, c[0x0][0x238] ;  /* 0x00008e00ff687b82 */ /* 0x001e220000000a00 */
[----:B------:R-:W-:Y:S01]  /*1dc0*/  IADD3 R193, R193, 0x80, RZ ;  /* 0x00000080c1c17810 */ /* 0x000fe20007ffe0ff */
[C---:B0-----:R-:W-:Y:S01]  /*1dd0*/  IMAD.WIDE.U32 R104, R153.reuse, 0x20, R104 ;  /* 0x0000002099687825 */ /* 0x041fe200078e0068 */
[----:B------:R-:W-:-:S04]  /*1de0*/  IADD3 R153, R153, 0x80, RZ ;  /* 0x0000008099997810 */ /* 0x000fc80007ffe0ff */
[----:B------:R1:W-:Y:S04]  /*1df0*/  STG.E.128 desc[UR4][R104.64], R72 ;  /* 0x0000004868007986 */ /* 0x0003e8000c101d04 */
[----:B------:R1:W-:Y:S02]  /*1e00*/  STG.E.128 desc[UR4][R104.64+0x10], R76 ;  /* 0x0000104c68007986 */ /* 0x0003e4000c101d04 */
.L_x_22933:
[----:B------:R-:W-:Y:S05]  /*1e10*/  BSYNC B0 ;  /* 0x0000000000007941 */ /* 0x000fea0003800000 */
.L_x_22932:
        /* <DEDUP_REMOVED lines=44> */
.L_x_22953:
[----:B------:R-:W-:Y:S05]  /*20e0*/  BSYNC B1 ;  /* 0x0000000000017941 */ /* 0x000fea0003800000 */
.L_x_22952:
[----:B------:R-:W-:Y:S04]  /*20f0*/  BSSY B1, `(.L_x_22954) ;  /* 0x0000006000017945 */ /* 0x000fe80003800000 */
[----:B------:R-:W-:Y:S05]  /*2100*/  @!P3 BRA `(.L_x_22955) ;  /* 0x000000000010b947 */ /* 0x000fea0003800000 */
[----:B-----5:R-:W-:-:S05]  /*2110*/  HADD2.F32 R81, -RZ, R68.H1_H1 ;  /* 0x30000044ff517230 */ /* 0x020fca0000004100 */
[----:B0-----:R-:W-:-:S04]  /*2120*/  FMUL.FTZ R104, R81, UR6 ;  /* 0x0000000651687c20 */ /* 0x001fc80008410000 */
[----:B------:R-:W-:-:S04]  /*2130*/  FMUL.FTZ R81, R21, R104 ;  /* 0x0000006815517220 */ /* 0x000fc80000410000 */
[----:B------:R-:W-:-:S07]  /*2140*/  @P2 FADD.FTZ R81, R53, R81 ;  /* 0x0000005135512221 */ /* 0x000fce0000010000 */
.L_x_22955:
[----:B------:R-:W-:Y:S05]  /*2150*/  BSYNC B1 ;  /* 0x0000000000017941 */ /* 0x000fea0003800000 */
.L_x_22954:
[----:B------:R-:W-:Y:S04]  /*2160*/  BSSY B1, `(.L_x_22956) ;  /* 0x0000006000017945 */ /* 0x000fe80003800000 */
[----:B------:R-:W-:Y:S05]  /*2170*/  @!P3 BRA `(.L_x_22957) ;  /* 0x000000000010b947 */ /* 0x000fea0003800000 */
[----:B-----5:R-:W-:-:S05]  /*2180*/  HADD2.F32 R82, -RZ, R69.H0_H0 ;  /* 0x20000045ff527230 */ /* 0x020fca0000004100 */
[----:B0-----:R-:W-:-:S04]  /*2190*/  FMUL.FTZ R105, R82, UR6 ;  /* 0x0000000652697c20 */ /* 0x001fc80008410000 */
[----:B------:R-:W-:-:S04]  /*21a0*/  FMUL.FTZ R82, R22, R105 ;  /* 0x0000006916527220 */ /* 0x000fc80000410000 */
[----:B------:R-:W-:-:S07]  /*21b0*/  @P2 FADD.FTZ R82, R54, R82 ;  /* 0x0000005236522221 */ /* 0x000fce0000010000 */
.L_x_22957:
[----:B------:R-:W-:Y:S05]  /*21c0*/  BSYNC B1 ;  /* 0x0000000000017941 */ /* 0x000fea0003800000 */
.L_x_22956:
[----:B------:R-:W-:Y:S04]  /*21d0*/  BSSY B1, `(.L_x_22958) ;  /* 0x0000006000017945 */ /* 0x000fe80003800000 */
[----:B------:R-:W-:Y:S05]  /*21e0*/  @!P3 BRA `(.L_x_22959) ;  /* 0x000000000010b947 */ /* 0x000fea0003800000 */
[----:B-----5:R-:W-:-:S05]  /*21f0*/  HADD2.F32 R83, -RZ, R69.H1_H1 ;  /* 0x30000045ff537230 */ /* 0x020fca0000004100 */
[----:B0-----:R-:W-:-:S04]  /*2200*/  FMUL.FTZ R104, R83, UR6 ;  /* 0x0000000653687c20 */ /* 0x001fc80008410000 */
[----:B------:R-:W-:-:S04]  /*2210*/  FMUL.FTZ R83, R23, R104 ;  /* 0x0000006817537220 */ /* 0x000fc80000410000 */
[----:B------:R-:W-:-:S07]  /*2220*/  @P2 FADD.FTZ R83, R55, R83 ;  /* 0x0000005337532221 */ /* 0x000fce0000010000 */
.L_x_22959:
[----:B------:R-:W-:Y:S05]  /*2230*/  BSYNC B1 ;  /* 0x0000000000017941 */ /* 0x000fea0003800000 */
.L_x_22958:
[----:B------:R-:W-:Y:S04]  /*2240*/  BSSY B1, `(.L_x_22960) ;  /* 0x0000006000017945 */ /* 0x000fe80003800000 */
[----:B------:R-:W-:Y:S05]  /*2250*/  @!P3 BRA `(.L_x_22961) ;  /* 0x000000000010b947 */ /* 0x000fea0003800000 */
[----:B-----5:R-:W-:-:S05]  /*2260*/  HADD2.F32 R84, -RZ, R70.H0_H0 ;  /* 0x20000046ff547230 */ /* 0x020fca0000004100 */
[----:B0-----:R-:W-:-:S04]  /*2270*/  FMUL.FTZ R105, R84, UR6 ;  /* 0x0000000654697c20 */ /* 0x001fc80008410000 */
[----:B------:R-:W-:-:S04]  /*2280*/  FMUL.FTZ R84, R24, R105 ;  /* 0x0000006918547220 */ /* 0x000fc80000410000 */
[----:B------:R-:W-:-:S07]  /*2290*/  @P2 FADD.FTZ R84, R60, R84 ;  /* 0x000000543c542221 */ /* 0x000fce0000010000 */
.L_x_22961:
[----:B------:R-:W-:Y:S05]  /*22a0*/  BSYNC B1 ;  /* 0x0000000000017941 */ /* 0x000fea0003800000 */
.L_x_22960:
[----:B------:R-:W-:Y:S04]  /*22b0*/  BSSY B1, `(.L_x_22962) ;  /* 0x0000006000017945 */ /* 0x000fe80003800000 */
[----:B------:R-:W-:Y:S05]  /*22c0*/  @!P3 BRA `(.L_x_22963) ;  /* 0x000000000010b947 */ /* 0x000fea0003800000 */
[----:B-----5:R-:W-:-:S05]  /*22d0*/  HADD2.F32 R85, -RZ, R70.H1_H1 ;  /* 0x30000046ff557230 */ /* 0x020fca0000004100 */
[----:B0-----:R-:W-:-:S04]  /*22e0*/  FMUL.FTZ R104, R85, UR6 ;  /* 0x0000000655687c20 */ /* 0x001fc80008410000 */
[----:B------:R-:W-:-:S04]  /*22f0*/  FMUL.FTZ R85, R25, R104 ;  /* 0x0000006819557220 */ /* 0x000fc80000410000 */
[----:B------:R-:W-:-:S07]  /*2300*/  @P2 FADD.FTZ R85, R61, R85 ;  /* 0x000000553d552221 */ /* 0x000fce0000010000 */
.L_x_22963:
[----:B------:R-:W-:Y:S05]  /*2310*/  BSYNC B1 ;  /* 0x0000000000017941 */ /* 0x000fea0003800000 */
.L_x_22962:
[----:B------:R-:W-:Y:S04]  /*2320*/  BSSY B1, `(.L_x_22964) ;  /* 0x0000006000017945 */ /* 0x000fe80003800000 */
[----:B------:R-:W-:Y:S05]  /*2330*/  @!P3 BRA `(.L_x_22965) ;  /* 0x000000000010b947 */ /* 0x000fea0003800000 */
[----:B-----5:R-:W-:-:S05]  /*2340*/  HADD2.F32 R86, -RZ, R71.H0_H0 ;  /* 0x20000047ff567230 */ /* 0x020fca0000004100 */
[----:B0-----:R-:W-:-:S04]  /*2350*/  FMUL.FTZ R105, R86, UR6 ;  /* 0x0000000656697c20 */ /* 0x001fc80008410000 */
[----:B------:R-:W-:-:S04]  /*2360*/  FMUL.FTZ R86, R26, R105 ;  /* 0x000000691a567220 */ /* 0x000fc80000410000 */
[----:B------:R-:W-:-:S07]  /*2370*/  @P2 FADD.FTZ R86, R62, R86 ;  /* 0x000000563e562221 */ /* 0x000fce0000010000 */
.L_x_22965:
[----:B------:R-:W-:Y:S05]  /*2380*/  BSYNC B1 ;  /* 0x0000000000017941 */ /* 0x000fea0003800000 */
.L_x_22964:
[----:B------:R-:W-:Y:S04]  /*2390*/  BSSY B1, `(.L_x_22966) ;  /* 0x0000006000017945 */ /* 0x000fe80003800000 */
[----:B------:R-:W-:Y:S05]  /*23a0*/  @!P3 BRA `(.L_x_22967) ;  /* 0x000000000010b947 */ /* 0x000fea0003800000 */
[----:B-----5:R-:W-:-:S05]  /*23b0*/  HADD2.F32 R87, -RZ, R71.H1_H1 ;  /* 0x30000047ff577230 */ /* 0x020fca0000004100 */
[----:B0-----:R-:W-:-:S04]  /*23c0*/  FMUL.FTZ R104, R87, UR6 ;  /* 0x0000000657687c20 */ /* 0x001fc80008410000 */
[----:B------:R-:W-:-:S04]  /*23d0*/  FMUL.FTZ R87, R27, R104 ;  /* 0x000000681b577220 */ /* 0x000fc80000410000 */
[----:B------:R-:W-:-:S07]  /*23e0*/  @P2 FADD.FTZ R87, R63, R87 ;  /* 0x000000573f572221 */ /* 0x000fce0000010000 */
.L_x_22967:
[----:B------:R-:W-:Y:S05]  /*23f0*/  BSYNC B1 ;  /* 0x0000000000017941 */ /* 0x000fea0003800000 */
.L_x_22966:
[----:B0-----:R-:W0:Y:S01]  /*2400*/  LDC.64 R104, c[0x0][0x238] ;  /* 0x00008e00ff687b82 */ /* 0x001e220000000a00 */
[----:B------:R-:W-:Y:S01]  /*2410*/  IADD3 R193, R193, 0x80, RZ ;  /* 0x00000080c1c17810 */ /* 0x000fe20007ffe0ff */
[C---:B0-----:R-:W-:Y:S01]  /*2420*/  IMAD.WIDE.U32 R104, R153.reuse, 0x20, R104 ;  /* 0x0000002099687825 */ /* 0x041fe200078e0068 */
[----:B------:R-:W-:-:S04]  /*2430*/  IADD3 R153, R153, 0x80, RZ ;  /* 0x0000008099997810 */ /* 0x000fc80007ffe0ff */
[----:B------:R2:W-:Y:S04]  /*2440*/  STG.E.128 desc[UR4][R104.64], R80 ;  /* 0x0000005068007986 */ /* 0x0005e8000c101d04 */
[----:B------:R2:W-:Y:S02]  /*2450*/  STG.E.128 desc[UR4][R104.64+0x10], R84 ;  /* 0x0000105468007986 */ /* 0x0005e4000c101d04 */
.L_x_22951:
[----:B------:R-:W-:Y:S05]  /*2460*/  BSYNC B0 ;  /* 0x0000000000007941 */ /* 0x000fea0003800000 */
.L_x_22950:
        /* <DEDUP_REMOVED lines=44> */
.L_x_22971:
[----:B------:R-:W-:Y:S05]  /*2730*/  BSYNC B1 ;  /* 0x0000000000017941 */ /* 0x000fea0003800000 */
.L_x_22970:
[----:B------:R-:W-:Y:S04]  /*2740*/  BSSY B1, `(.L_x_22972) ;  /* 0x0000006000017945 */ /* 0x000fe80003800000 */
[----:B------:R-:W-:Y:S05]  /*2750*/  @!P3 BRA `(.L_x_22973) ;  /* 0x000000000010b947 */ /* 0x000fea0003800000 */
[----:B-----5:R-:W-:-:S05]  /*2760*/  HADD2.F32 R89, -RZ, R68.H1_H1 ;  /* 0x30000044ff597230 */ /* 0x020fca0000004100 */
[----:B0-----:R-:W-:-:S04]  /*2770*/  FMUL.FTZ R104, R89, UR6 ;  /* 0x0000000659687c20 */ /* 0x001fc80008410000 */
[----:B------:R-:W-:-:S04]  /*2780*/  FMUL.FTZ R89, R29, R104 ;  /* 0x000000681d597220 */ /* 0x000fc80000410000 */
[----:B------:R-:W-:-:S07]  /*2790*/  @P2 FADD.FTZ R89, R53, R89 ;  /* 0x0000005935592221 */ /* 0x000fce0000010000 */
.L_x_22973:
[----:B------:R-:W-:Y:S05]  /*27a0*/  BSYNC B1 ;  /* 0x0000000000017941 */ /* 0x000fea0003800000 */
.L_x_22972:
[----:B------:R-:W-:Y:S04]  /*27b0*/  BSSY B1, `(.L_x_22974) ;  /* 0x0000006000017945 */ /* 0x000fe80003800000 */
[----:B------:R-:W-:Y:S05]  /*27c0*/  @!P3 BRA `(.L_x_22975) ;  /* 0x000000000010b947 */ /* 0x000fea0003800000 */
[----:B-----5:R-:W-:-:S05]  /*27d0*/  HADD2.F32 R90, -RZ, R69.H0_H0 ;  /* 0x20000045ff5a7230 */ /* 0x020fca0000004100 */
[----:B0-----:R-:W-:-:S04]  /*27e0*/  FMUL.FTZ R105, R90, UR6 ;  /* 0x000000065a697c20 */ /* 0x001fc80008410000 */
[----:B------:R-:W-:-:S04]  /*27f0*/  FMUL.FTZ R90, R30, R105 ;  /* 0x000000691e5a7220 */ /* 0x000fc80000410000 */
[----:B------:R-:W-:-:S07]  /*2800*/  @P2 FADD.FTZ R90, R54, R90 ;  /* 0x0000005a365a2221 */ /* 0x000fce0000010000 */
.L_x_22975:
[----:B------:R-:W-:Y:S05]  /*2810*/  BSYNC B1 ;  /* 0x0000000000017941 */ /* 0x000fea0003800000 */
.L_x_22974:
[----:B------:R-:W-:Y:S04]  /*2820*/  BSSY B1, `(.L_x_22976) ;  /* 0x0000006000017945 */ /* 0x000fe80003800000 */
[----:B------:R-:W-:Y:S05]  /*2830*/  @!P3 BRA `(.L_x_22977) ;  /* 0x000000000010b947 */ /* 0x000fea0003800000 */
[----:B-----5:R-:W-:-:S05]  /*2840*/  HADD2.F32 R91, -RZ, R69.H1_H1 ;  /* 0x30000045ff5b7230 */ /* 0x020fca0000004100 */
[----:B0-----:R-:W-:-:S04]  /*2850*/  FMUL.FTZ R104, R91, UR6 ;  /* 0x000000065b687c20 */ /* 0x001fc80008410000 */
[----:B------:R-:W-:-:S04]  /*2860*/  FMUL.FTZ R91, R31, R104 ;  /* 0x000000681f5b7220 */ /* 0x000fc80000410000 */
[----:B------:R-:W-:-:S07]  /*2870*/  @P2 FADD.FTZ R91, R55, R91 ;  /* 0x0000005b375b2221 */ /* 0x000fce0000010000 */
.L_x_22977:
[----:B------:R-:W-:Y:S05]  /*2880*/  BSYNC B1 ;  /* 0x0000000000017941 */ /* 0x000fea0003800000 */
.L_x_22976:
[----:B------:R-:W-:Y:S04]  /*2890*/  BSSY B1, `(.L_x_22978) ;  /* 0x0000006000017945 */ /* 0x000fe80003800000 */
[----:B------:R-:W-:Y:S05]  /*28a0*/  @!P3 BRA `(.L_x_22979) ;  /* 0x000000000010b947 */ /* 0x000fea0003800000 */
[----:B-----5:R-:W-:-:S05]  /*28b0*/  HADD2.F32 R92, -RZ, R70.H0_H0 ;  /* 0x20000046ff5c7230 */ /* 0x020fca0000004100 */
[----:B0-----:R-:W-:-:S04]  /*28c0*/  FMUL.FTZ R105, R92, UR6 ;  /* 0x000000065c697c20 */ /* 0x001fc80008410000 */
[----:B------:R-:W-:-:S04]  /*28d0*/  FMUL.FTZ R92, R32, R105 ;  /* 0x00000069205c7220 */ /* 0x000fc80000410000 */
[----:B------:R-:W-:-:S07]  /*28e0*/  @P2 FADD.FTZ R92, R60, R92 ;  /* 0x0000005c3c5c2221 */ /* 0x000fce0000010000 */
.L_x_22979:
[----:B------:R-:W-:Y:S05]  /*28f0*/  BSYNC B1 ;  /* 0x0000000000017941 */ /* 0x000fea0003800000 */
.L_x_22978:
[----:B------:R-:W-:Y:S04]  /*2900*/  BSSY B1, `(.L_x_22980) ;  /* 0x0000006000017945 */ /* 0x000fe80003800000 */
[----:B------:R-:W-:Y:S05]  /*2910*/  @!P3 BRA `(.L_x_22981) ;  /* 0x000000000010b947 */ /* 0x000fea0003800000 */
[----:B-----5:R-:W-:-:S05]  /*2920*/  HADD2.F32 R93, -RZ, R70.H1_H1 ;  /* 0x30000046ff5d7230 */ /* 0x020fca0000004100 */
[----:B0-----:R-:W-:-:S04]  /*2930*/  FMUL.FTZ R104, R93, UR6 ;  /* 0x000000065d687c20 */ /* 0x001fc80008410000 */
[----:B------:R-:W-:-:S04]  /*2940*/  FMUL.FTZ R93, R33, R104 ;  /* 0x00000068215d7220 */ /* 0x000fc80000410000 */
[----:B------:R-:W-:-:S07]  /*2950*/  @P2 FADD.FTZ R93, R61, R93 ;  /* 0x0000005d3d5d2221 */ /* 0x000fce0000010000 */
.L_x_22981:
[----:B------:R-:W-:Y:S05]  /*2960*/  BSYNC B1 ;  /* 0x0000000000017941 */ /* 0x000fea0003800000 */
.L_x_22980:
[----:B------:R-:W-:Y:S04]  /*2970*/  BSSY B1, `(.L_x_22982) ;  /* 0x0000006000017945 */ /* 0x000fe80003800000 */
[----:B------:R-:W-:Y:S05]  /*2980*/  @!P3 BRA `(.L_x_22983) ;  /* 0x000000000010b947 */ /* 0x000fea0003800000 */
[----:B-----5:R-:W-:-:S05]  /*2990*/  HADD2.F32 R94, -RZ, R71.H0_H0 ;  /* 0x20000047ff5e7230 */ /* 0x020fca0000004100 */
[----:B0-----:R-:W-:-:S04]  /*29a0*/  FMUL.FTZ R105, R94, UR6 ;  /* 0x000000065e697c20 */ /* 0x001fc80008410000 */
[----:B------:R-:W-:-:S04]  /*29b0*/  FMUL.FTZ R94, R34, R105 ;  /* 0x00000069225e7220 */ /* 0x000fc80000410000 */
[----:B------:R-:W-:-:S07]  /*29c0*/  @P2 FADD.FTZ R94, R62, R94 ;  /* 0x0000005e3e5e2221 */ /* 0x000fce0000010000 */
.L_x_22983:
[----:B------:R-:W-:Y:S05]  /*29d0*/  BSYNC B1 ;  /* 0x0000000000017941 */ /* 0x000fea0003800000 */
.L_x_22982:
[----:B------:R-:W-:Y:S04]  /*29e0*/  BSSY B1, `(.L_x_22984) ;  /* 0x0000006000017945 */ /* 0x000fe80003800000 */
[----:B------:R-:W-:Y:S05]  /*29f0*/  @!P3 BRA `(.L_x_22985) ;  /* 0x000000000010b947 */ /* 0x000fea0003800000 */
[----:B-----5:R-:W-:-:S05]  /*2a00*/  HADD2.F32 R95, -RZ, R71.H1_H1 ;  /* 0x30000047ff5f7230 */ /* 0x020fca0000004100 */
[----:B0-----:R-:W-:-:S04]  /*2a10*/  FMUL.FTZ R104, R95, UR6 ;  /* 0x000000065f687c20 */ /* 0x001fc80008410000 */
[----:B------:R-:W-:-:S04]  /*2a20*/  FMUL.FTZ R95, R35, R104 ;  /* 0x00000068235f7220 */ /* 0x000fc80000410000 */
[----:B------:R-:W-:-:S07]  /*2a30*/  @P2 FADD.FTZ R95, R63, R95 ;  /* 0x0000005f3f5f2221 */ /* 0x000fce0000010000 */
.L_x_22985:
[----:B------:R-:W-:Y:S05]  /*2a40*/  BSYNC B1 ;  /* 0x0000000000017941 */ /* 0x000fea0003800000 */
.L_x_22984:
[----:B0-----:R-:W0:Y:S01]  /*2a50*/  LDC.64 R104, c[0x0][0x238] ;  /* 0x00008e00ff687b82 */ /* 0x001e220000000a00 */
[----:B------:R-:W-:Y:S01]  /*2a60*/  IADD3 R193, R193, 0x80, RZ ;  /* 0x00000080c1c17810 */ /* 0x000fe20007ffe0ff */
[C---:B0-----:R-:W-:Y:S01]  /*2a70*/  IMAD.WIDE.U32 R104, R153.reuse, 0x20, R104 ;  /* 0x0000002099687825 */ /* 0x041fe200078e0068 */
[----:B------:R-:W-:-:S04]  /*2a80*/  IADD3 R153, R153, 0x80, RZ ;  /* 0x0000008099997810 */ /* 0x000fc80007ffe0ff */
[----:B------:R3:W-:Y:S04]  /*2a90*/  STG.E.128 desc[UR4][R104.64], R88 ;  /* 0x0000005868007986 */ /* 0x0007e8000c101d04 */
[----:B------:R3:W-:Y:S02]  /*2aa0*/  STG.E.128 desc[UR4][R104.64+0x10], R92 ;  /* 0x0000105c68007986 */ /* 0x0007e4000c101d04 */
.L_x_22969:
[----:B------:R-:W-:Y:S05]  /*2ab0*/  BSYNC B0 ;  /* 0x0000000000007941 */ /* 0x000fea0003800000 */
.L_x_22968:
        /* <DEDUP_REMOVED lines=44> */
[----:B------:R-:W-:-:S04]  /*2d80*/  FMUL.FTZ R96, R36, R107 ;  /* 0x0000006b24607220 */ /* 0x000fc80000410000 */
[----:B------:R-:W-:-:S07]  /*2d90*/  @P1 FADD.FTZ R96, R52, R96 ;  /* 0x0000006034601221 */ /* 0x000fce0000010000 */
.L_x_22989:
[----:B------:R-:W-:Y:S05]  /*2da0*/  BSYNC B1 ;  /* 0x0000000000017941 */ /* 0x000fea0003800000 */
.L_x_22988:
[----:B------:R-:W-:Y:S04]  /*2db0*/  BSSY B1, `(.L_x_22990) ;  /* 0x0000006000017945 */ /* 0x000fe80003800000 */
[----:B------:R-:W-:Y:S05]  /*2dc0*/  @!P2 BRA `(.L_x_22991) ;  /* 0x000000000010a947 */ /* 0x000fea0003800000 */
[----:B-----5:R-:W-:-:S05]  /*2dd0*/  HADD2.F32 R97, -RZ, R68.H1_H1 ;  /* 0x30000044ff617230 */ /* 0x020fca0000004100 */
[----:B------:R-:W-:-:S04]  /*2de0*/  FMUL.FTZ R106, R97, UR6 ;  /* 0x00000006616a7c20 */ /* 0x000fc80008410000 */
[----:B------:R-:W-:-:S04]  /*2df0*/  FMUL.FTZ R97, R37, R106 ;  /* 0x0000006a25617220 */ /* 0x000fc80000410000 */
[----:B------:R-:W-:-:S07]  /*2e00*/  @P1 FADD.FTZ R97, R53, R97 ;  /* 0x0000006135611221 */ /* 0x000fce0000010000 */
.L_x_22991:
[----:B------:R-:W-:Y:S05]  /*2e10*/  BSYNC B1 ;  /* 0x0000000000017941 */ /* 0x000fea0003800000 */
.L_x_22990:
[----:B------:R-:W-:Y:S04]  /*2e20*/  BSSY B1, `(.L_x_22992) ;  /* 0x0000006000017945 */ /* 0x000fe80003800000 */
[----:B------:R-:W-:Y:S05]  /*2e30*/  @!P2 BRA `(.L_x_22993) ;  /* 0x000000000010a947 */ /* 0x000fea0003800000 */
[----:B-----5:R-:W-:-:S05]  /*2e40*/  HADD2.F32 R98, -RZ, R69.H0_H0 ;  /* 0x20000045ff627230 */ /* 0x020fca0000004100 */
[----:B------:R-:W-:-:S04]  /*2e50*/  FMUL.FTZ R107, R98, UR6 ;  /* 0x00000006626b7c20 */ /* 0x000fc80008410000 */
[----:B------:R-:W-:-:S04]  /*2e60*/  FMUL.FTZ R98, R38, R107 ;  /* 0x0000006b26627220 */ /* 0x000fc80000410000 */
[----:B------:R-:W-:-:S07]  /*2e70*/  @P1 FADD.FTZ R98, R54, R98 ;  /* 0x0000006236621221 */ /* 0x000fce0000010000 */
.L_x_22993:
[----:B------:R-:W-:Y:S05]  /*2e80*/  BSYNC B1 ;  /* 0x0000000000017941 */ /* 0x000fea0003800000 */
.L_x_22992:
[----:B------:R-:W-:Y:S04]  /*2e90*/  BSSY B1, `(.L_x_22994) ;  /* 0x0000006000017945 */ /* 0x000fe80003800000 */
[----:B------:R-:W-:Y:S05]  /*2ea0*/  @!P2 BRA `(.L_x_22995) ;  /* 0x000000000010a947 */ /* 0x000fea0003800000 */
[----:B-----5:R-:W-:-:S05]  /*2eb0*/  HADD2.F32 R99, -RZ, R69.H1_H1 ;  /* 0x30000045ff637230 */ /* 0x020fca0000004100 */
[----:B------:R-:W-:-:S04]  /*2ec0*/  FMUL.FTZ R106, R99, UR6 ;  /* 0x00000006636a7c20 */ /* 0x000fc80008410000 */
[----:B------:R-:W-:-:S04]  /*2ed0*/  FMUL.FTZ R99, R39, R106 ;  /* 0x0000006a27637220 */ /* 0x000fc80000410000 */
[----:B------:R-:W-:-:S07]  /*2ee0*/  @P1 FADD.FTZ R99, R55, R99 ;  /* 0x0000006337631221 */ /* 0x000fce0000010000 */
.L_x_22995:
[----:B------:R-:W-:Y:S05]  /*2ef0*/  BSYNC B1 ;  /* 0x0000000000017941 */ /* 0x000fea0003800000 */
.L_x_22994:
[----:B------:R-:W-:Y:S04]  /*2f00*/  BSSY B1, `(.L_x_22996) ;  /* 0x0000006000017945 */ /* 0x000fe80003800000 */
[----:B------:R-:W-:Y:S05]  /*2f10*/  @!P2 BRA `(.L_x_22997) ;  /* 0x000000000010a947 */ /* 0x000fea0003800000 */
[----:B-----5:R-:W-:-:S05]  /*2f20*/  HADD2.F32 R100, -RZ, R70.H0_H0 ;  /* 0x20000046ff647230 */ /* 0x020fca0000004100 */
[----:B------:R-:W-:-:S04]  /*2f30*/  FMUL.FTZ R107, R100, UR6 ;  /* 0x00000006646b7c20 */ /* 0x000fc80008410000 */
[----:B------:R-:W-:-:S04]  /*2f40*/  FMUL.FTZ R100, R40, R107 ;  /* 0x0000006b28647220 */ /* 0x000fc80000410000 */
[----:B------:R-:W-:-:S07]  /*2f50*/  @P1 FADD.FTZ R100, R60, R100 ;  /* 0x000000643c641221 */ /* 0x000fce0000010000 */
.L_x_22997:
[----:B------:R-:W-:Y:S05]  /*2f60*/  BSYNC B1 ;  /* 0x0000000000017941 */ /* 0x000fea0003800000 */
.L_x_22996:
[----:B------:R-:W-:Y:S04]  /*2f70*/  BSSY B1, `(.L_x_22998) ;  /* 0x0000006000017945 */ /* 0x000fe80003800000 */
[----:B------:R-:W-:Y:S05]  /*2f80*/  @!P2 BRA `(.L_x_22999) ;  /* 0x000000000010a947 */ /* 0x000fea0003800000 */
[----:B-----5:R-:W-:-:S05]  /*2f90*/  HADD2.F32 R101, -RZ, R70.H1_H1 ;  /* 0x30000046ff657230 */ /* 0x020fca0000004100 */
[----:B------:R-:W-:-:S04]  /*2fa0*/  FMUL.FTZ R106, R101, UR6 ;  /* 0x00000006656a7c20 */ /* 0x000fc80008410000 */
[----:B------:R-:W-:-:S04]  /*2fb0*/  FMUL.FTZ R101, R41, R106 ;  /* 0x0000006a29657220 */ /* 0x000fc80000410000 */
[----:B------:R-:W-:-:S07]  /*2fc0*/  @P1 FADD.FTZ R101, R61, R101 ;  /* 0x000000653d651221 */ /* 0x000fce0000010000 */
.L_x_22999:
[----:B------:R-:W-:Y:S05]  /*2fd0*/  BSYNC B1 ;  /* 0x0000000000017941 */ /* 0x000fea0003800000 */
.L_x_22998:
[----:B------:R-:W-:Y:S04]  /*2fe0*/  BSSY B1, `(.L_x_23000) ;  /* 0x0000006000017945 */ /* 0x000fe80003800000 */
[----:B------:R-:W-:Y:S05]  /*2ff0*/  @!P2 BRA `(.L_x_23001) ;  /* 0x000000000010a947 */ /* 0x000fea0003800000 */
[----:B-----5:R-:W-:-:S05]  /*3000*/  HADD2.F32 R102, -RZ, R71.H0_H0 ;  /* 0x20000047ff667230 */ /* 0x020fca0000004100 */
[----:B------:R-:W-:-:S04]  /*3010*/  FMUL.FTZ R107, R102, UR6 ;  /* 0x00000006666b7c20 */ /* 0x000fc80008410000 */
[----:B------:R-:W-:-:S04]  /*3020*/  FMUL.FTZ R102, R42, R107 ;  /* 0x0000006b2a667220 */ /* 0x000fc80000410000 */
[----:B------:R-:W-:-:S07]  /*3030*/  @P1 FADD.FTZ R102, R62, R102 ;  /* 0x000000663e661221 */ /* 0x000fce0000010000 */
.L_x_23001:
[----:B------:R-:W-:Y:S05]  /*3040*/  BSYNC B1 ;  /* 0x0000000000017941 */ /* 0x000fea0003800000 */
.L_x_23000:
[----:B------:R-:W-:Y:S04]  /*3050*/  BSSY B1, `(.L_x_23002) ;  /* 0x0000006000017945 */ /* 0x000fe80003800000 */
[----:B------:R-:W-:Y:S05]  /*3060*/  @!P2 BRA `(.L_x_23003) ;  /* 0x000000000010a947 */ /* 0x000fea0003800000 */
[----:B-----5:R-:W-:-:S05]  /*3070*/  HADD2.F32 R103, -RZ, R71.H1_H1 ;  /* 0x30000047ff677230 */ /* 0x020fca0000004100 */
[----:B------:R-:W-:-:S04]  /*3080*/  FMUL.FTZ R106, R103, UR6 ;  /* 0x00000006676a7c20 */ /* 0x000fc80008410000 */
[----:B------:R-:W-:-:S04]  /*3090*/  FMUL.FTZ R103, R43, R106 ;  /* 0x0000006a2b677220 */ /* 0x000fc80000410000 */
[----:B------:R-:W-:-:S07]  /*30a0*/  @P1 FADD.FTZ R103, R63, R103 ;  /* 0x000000673f671221 */ /* 0x000fce0000010000 */
.L_x_23003:
[----:B------:R-:W-:Y:S05]  /*30b0*/  BSYNC B1 ;  /* 0x0000000000017941 */ /* 0x000fea0003800000 */
.L_x_23002:
[----:B------:R4:W-:Y:S04]  /*30c0*/  STG.E.128 desc[UR4][R104.64], R96 ;  /* 0x0000006068007986 */ /* 0x0009e8000c101d04 */
[----:B------:R4:W-:Y:S02]  /*30d0*/  STG.E.128 desc[UR4][R104.64+0x10], R100 ;  /* 0x0000106468007986 */ /* 0x0009e4000c101d04 */
.L_x_22987:
[----:B------:R-:W-:Y:S05]  /*30e0*/  BSYNC B0 ;  /* 0x0000000000007941 */ /* 0x000fea0003800000 */
.L_x_22986:
        /* <DEDUP_REMOVED lines=154> */
.L_x_23026:
        /* <DEDUP_REMOVED lines=15> */
[----:B0-----:R-:W-:Y:S01]  /*3b80*/  HFMA2.MMA R191, -RZ, RZ, 0, 0 ;  /* 0x00000000ffbf7435 */ /* 0x001fe200000001ff */
[----:B------:R-:W-:Y:S02]  /*3b90*/  @!P1 MOV R107, 0x400 ;  /* 0x00000400006b9802 */ /* 0x000fe40000000f00 */
[----:B------:R-:W-:Y:S01]  /*3ba0*/  @!P1 IADD3 R106, R106, R153, RZ ;  /* 0x000000996a6a9210 */ /* 0x000fe20007ffe0ff */
[----:B------:R-:W-:Y:S01]  /*3bb0*/  BSSY B0, `(.L_x_23005) ;  /* 0x00000f1000007945 */ /* 0x000fe20003800000 */
[----:B------:R-:W-:Y:S02]  /*3bc0*/  ISETP.NE.AND P5, PT, R189, RZ, PT ;  /* 0x000000ffbd00720c */ /* 0x000fe40003fa5270 */
[----:B------:R-:W-:-:S05]  /*3bd0*/  @!P1 MOV R191, R188 ;  /* 0x000000bc00bf9202 */ /* 0x000fca0000000f00 */
[----:B------:R-:W0:Y:S01]  /*3be0*/  @!P2 LDC.64 R104, c[0x0][0x250] ;  /* 0x00009400ff68ab82 */ /* 0x000e220000000a00 */
[----:B-1----:R-:W-:-:S07]  /*3bf0*/  @!P1 LEA R107, R152, R107, 0x18 ;  /* 0x0000006b986b9211 */ /* 0x002fce00078ec0ff */
[----:B------:R-:W1:Y:S01]  /*3c00*/  @!P2 LDC.64 R152, c[0x0][0x258] ;  /* 0x00009600ff98ab82 */ /* 0x000e620000000a00 */
[----:B------:R-:W-:Y:S02]  /*3c10*/  @!P1 LEA R193, R106, R107, 0x3 ;  /* 0x0000006b6ac19211 */ /* 0x000fe400078e18ff */
[----:B------:R-:W-:Y:S02]  /*3c20*/  CS2R R106, SRZ ;  /* 0x00000000006a7805 */ /* 0x000fe4000001ff00 */
[----:B0-----:R-:W-:-:S04]  /*3c30*/  @!P2 LEA R104, P3, R187, R104, 0x2 ;  /* 0x00000068bb68a211 */ /* 0x001fc800078610ff */
[----:B------:R0:W2:Y:S01]  /*3c40*/  @!P1 LDS.64 R106, [R193] ;  /* 0x00000000c16a9984 */ /* 0x0000a20000000a00 */
[C---:B------:R-:W-:Y:S02]  /*3c50*/  @!P2 LEA.HI.X R105, R187.reuse, R105, R194, 0x2, P3 ;  /* 0x00000069bb69a211 */ /* 0x040fe400018f14c2 */
[----:B0-----:R-:W-:Y:S02]  /*3c60*/  I2FP.F32.S32 R193, R191 ;  /* 0x000000bf00c17245 */ /* 0x001fe40000201400 */
[----:B-1----:R-:W-:-:S04]  /*3c70*/  @!P2 LEA R152, P1, R187, R152, 0x2 ;  /* 0x00000098bb98a211 */ /* 0x002fc800078210ff */
[----:B------:R-:W-:Y:S02]  /*3c80*/  @!P2 LEA.HI.X R153, R187, R153, R194, 0x2, P1 ;  /* 0x00000099bb99a211 */ /* 0x000fe400008f14c2 */
[----:B------:R-:W0:Y:S01]  /*3c90*/  SHFL.DOWN PT, R194, R191, 0x2, 0x1f ;  /* 0x08401f00bfc27f89 */ /* 0x000e2200000e0000 */
[----:B-----5:R-:W-:-:S03]  /*3ca0*/  ISETP.GE.AND P1, PT, R190, 0x1, PT ;  /* 0x00000001be00780c */ /* 0x020fc60003f26270 */
[----:B--2---:R-:W1:Y:S04]  /*3cb0*/  SHFL.DOWN PT, R195, R106, 0x2, 0x1f ;  /* 0x08401f006ac37f89 */ /* 0x004e6800000e0000 */
[----:B------:R-:W2:Y:S01]  /*3cc0*/  SHFL.DOWN PT, R196, R107, 0x2, 0x1f ;  /* 0x08401f006bc47f89 */ /* 0x000ea200000e0000 */
[----:B0-----:R-:W-:Y:S02]  /*3cd0*/  IADD3 R197, R194, R191, RZ ;  /* 0x000000bfc2c57210 */ /* 0x001fe40007ffe0ff */
[----:B------:R-:W-:Y:S02]  /*3ce0*/  I2FP.F32.S32 R194, R194 ;  /* 0x000000c200c27245 */ /* 0x000fe40000201400 */
[----:B------:R-:W-:Y:S01]  /*3cf0*/  I2FP.F32.S32 R198, R197 ;  /* 0x000000c500c67245 */ /* 0x000fe20000201400 */
[----:B------:R-:W0:Y:S03]  /*3d00*/  SHFL.DOWN PT, R202, R197, 0x1, 0x1f ;  /* 0x08201f00c5ca7f89 */ /* 0x000e2600000e0000 */
[----:B------:R-:W3:Y:S01]  /*3d10*/  MUFU.RCP R199, R198 ;  /* 0x000000c600c77308 */ /* 0x000ee20000001000 */
[C---:B-1----:R-:W-:Y:S01]  /*3d20*/  FMUL.FTZ R200, R195.reuse, R194 ;  /* 0x000000c2c3c87220 */ /* 0x042fe20000410000 */
[----:B------:R-:W-:-:S03]  /*3d30*/  FADD.FTZ R195, -R195, R106 ;  /* 0x0000006ac3c37221 */ /* 0x000fc60000010100 */
[----:B------:R-:W-:Y:S01]  /*3d40*/  FFMA.FTZ R200, R193, R106, R200 ;  /* 0x0000006ac1c87223 */ /* 0x000fe200000100c8 */
[----:B------:R-:W-:Y:S01]  /*3d50*/  FMUL.FTZ R195, R195, R195 ;  /* 0x000000c3c3c37220 */ /* 0x000fe20000410000 */
[----:B--2---:R-:W-:Y:S02]  /*3d60*/  FADD.FTZ R196, R196, R107 ;  /* 0x0000006bc4c47221 */ /* 0x004fe40000010000 */
[----:B---3--:R-:W-:Y:S01]  /*3d70*/  FMUL.FTZ R191, R199, R200 ;  /* 0x000000c8c7bf7220 */ /* 0x008fe20000410000 */
[----:B------:R-:W-:Y:S01]  /*3d80*/  FMUL.FTZ R195, R195, R193 ;  /* 0x000000c1c3c37220 */ /* 0x000fe20000410000 */
[-C--:B0-----:R-:W-:Y:S02]  /*3d90*/  IADD3 R197, R197, R202.reuse, RZ ;  /* 0x000000cac5c57210 */ /* 0x081fe40007ffe0ff */
[----:B------:R-:W-:Y:S01]  /*3da0*/  I2FP.F32.S32 R202, R202 ;  /* 0x000000ca00ca7245 */ /* 0x000fe20000201400 */
[----:B------:R-:W0:Y:S01]  /*3db0*/  SHFL.DOWN PT, R106, R191, 0x1, 0x1f ;  /* 0x08201f00bf6a7f89 */ /* 0x000e2200000e0000 */
[----:B------:R-:W-:Y:S01]  /*3dc0*/  FMUL.FTZ R195, R195, R194 ;  /* 0x000000c2c3c37220 */ /* 0x000fe20000410000 */
[----:B------:R-:W-:-:S03]  /*3dd0*/  I2FP.F32.S32 R197, R197 ;  /* 0x000000c500c57245 */ /* 0x000fc60000201400 */
[----:B------:R-:W-:-:S03]  /*3de0*/  FFMA.FTZ R195, R199, R195, R196 ;  /* 0x000000c3c7c37223 */ /* 0x000fc600000100c4 */
[----:B------:R-:W1:Y:S02]  /*3df0*/  MUFU.RCP R197, R197 ;  /* 0x000000c500c57308 */ /* 0x000e640000001000 */
        /* <DEDUP_REMOVED lines=10> */
[----:B------:R-:W1:Y:S02]  /*3ea0*/  SHFL.IDX PT, R195, R106, RZ, 0x1f ;  /* 0x00001fff6ac37589 */ /* 0x000e6400000e0000 */
[----:B------:R-:W-:-:S05]  /*3eb0*/  FFMA.FTZ R107, R197, R107, R194 ;  /* 0x0000006bc56b7223 */ /* 0x000fca00000100c2 */
        /* <DEDUP_REMOVED lines=9> */
[----:B-1----:R-:W-:Y:S01]  /*3f50*/  IADD3 R105, R190, -0x1, RZ ;  /* 0xffffffffbe697810 */ /* 0x002fe20007ffe0ff */
[----:B------:R-:W-:Y:S01]  /*3f60*/  BSSY B1, `(.L_x_23007) ;  /* 0x0000028000017945 */ /* 0x000fe20003800000 */
[----:B------:R-:W-:Y:S02]  /*3f70*/  LOP3.LUT R2, R0, 0x7f, RZ, 0xc0, !PT ;  /* 0x0000007f00027812 */ /* 0x000fe400078ec0ff */
[----:B------:R-:W-:Y:S01]  /*3f80*/  FSEL R190, R195, RZ, !P5 ;  /* 0x000000ffc3be7208 */ /* 0x000fe20006800000 */
[----:B------:R-:W-:-:S05]  /*3f90*/  IMAD R105, R105, R192, RZ ;  /* 0x000000c069697224 */ /* 0x000fca00078e02ff */
[----:B------:R-:W-:-:S04]  /*3fa0*/  SHF.R.S32.HI R104, RZ, 0x1f, R105 ;  /* 0x0000001fff687819 */ /* 0x000fc80000011469 */
        /* <DEDUP_REMOVED lines=35> */
.L_x_23008:
[----:B------:R-:W-:Y:S05]  /*41e0*/  BSYNC B1 ;  /* 0x0000000000017941 */ /* 0x000fea0003800000 */
.L_x_23007:
        /* <DEDUP_REMOVED lines=35> */
.L_x_23010:
[----:B------:R-:W-:Y:S05]  /*4420*/  BSYNC B1 ;  /* 0x0000000000017941 */ /* 0x000fea0003800000 */
.L_x_23009:
        /* <DEDUP_REMOVED lines=35> */
.L_x_23012:
[----:B------:R-:W-:Y:S05]  /*4660*/  BSYNC B1 ;  /* 0x0000000000017941 */ /* 0x000fea0003800000 */
.L_x_23011:
        /* <DEDUP_REMOVED lines=35> */
.L_x_23014:
[----:B------:R-:W-:Y:S05]  /*48a0*/  BSYNC B1 ;  /* 0x0000000000017941 */ /* 0x000fea0003800000 */
.L_x_23013:
        /* <DEDUP_REMOVED lines=33> */
.L_x_23006:
[----:B------:R-:W-:Y:S05]  /*4ac0*/  BSYNC B0 ;  /* 0x0000000000007941 */ /* 0x000fea0003800000 */
.L_x_23005:
[----:B------:R-:W-:Y:S02]  /*4ad0*/  IADD3 R187, R187, UR8, RZ ;  /* 0x00000008bbbb7c10 */ /* 0x000fe4000fffe0ff */
[----:B01234-:R-:W-:Y:S02]  /*4ae0*/  SEL R152, RZ, 0x1, P4 ;  /* 0x00000001ff987807 */ /* 0x01ffe40002000000 */
[----:B------:R-:W-:-:S13]  /*4af0*/  ISETP.GE.AND P1, PT, R187, UR9, PT ;  /* 0x00000009bb007c0c */ /* 0x000fda000bf26270 */
[----:B------:R-:W-:Y:S05]  /*4b00*/  @!P1 BRA `(.L_x_23015) ;  /* 0xffffffc400549947 */ /* 0x000fea000383ffff */
[----:B------:R-:W-:Y:S05]  /*4b10*/  EXIT ;  /* 0x000000000000794d */ /* 0x000fea0003800000 */
.L_x_23004:
[----:B------:R-:W-:Y:S01]  /*4b20*/  HFMA2.MMA R197, -RZ, RZ, 0, 5.9604644775390625e-08 ;  /* 0x00000001ffc57435 */ /* 0x000fe200000001ff */
[----:B------:R-:W-:Y:S02]  /*4b30*/  MOV R200, R105 ;  /* 0x0000006900c87202 */ /* 0x000fe40000000f00 */
[----:B------:R-:W-:Y:S02]  /*4b40*/  MOV R202, 0x1f ;  /* 0x0000001f00ca7802 */ /* 0x000fe40000000f00 */
[----:B------:R-:W-:-:S07]  /*4b50*/  MOV R195, 0xffffffff ;  /* 0xffffffff00c37802 */ /* 0x000fce0000000f00 */
[----:B-----5:R-:W-:Y:S05]  /*4b60*/  WARPSYNC.COLLECTIVE R195, `(.L_x_23016) ;  /* 0x00000000c3087348 */ /* 0x020fea0003c00000 */
[----:B------:R0:W1:Y:S02]  /*4b70*/  SHFL.BFLY P6, R198, R200, R197, R202 ;  /* 0x0c0000c5c8c67389 */ /* 0x00006400000c00ca */
[----:B01---5:R-:W-:Y:S01]  /*4b80*/  ENDCOLLECTIVE ;  /* 0x000000000000791b */ /* 0x023fe20003800000 */
.L_x_23016:
[----:B------:R-:W-:Y:S01]  /*4b90*/  HFMA2.MMA R197, -RZ, RZ, 0, 1.1920928955078125e-07 ;  /* 0x00000002ffc57435 */ /* 0x000fe200000001ff */
[----:B------:R-:W-:-:S05]  /*4ba0*/  MOV R104, R198 ;  /* 0x000000c600687202 */ /* 0x000fca0000000f00 */
[----:B------:R-:W-:-:S05]  /*4bb0*/  FADD.FTZ R152, R105, R104 ;  /* 0x0000006869987221 */ /* 0x000fca0000010000 */
[----:B------:R-:W-:-:S07]  /*4bc0*/  MOV R200, R152 ;  /* 0x0000009800c87202 */ /* 0x000fce0000000f00 */
[----:B------:R-:W-:Y:S05]  /*4bd0*/  WARPSYNC.COLLECTIVE R195, `(.L_x_23017) ;  /* 0x00000000c3087348 */ /* 0x000fea0003c00000 */
[----:B------:R0:W1:Y:S02]  /*4be0*/  SHFL.BFLY P6, R198, R200, R197, R202 ;  /* 0x0c0000c5c8c67389 */ /* 0x00006400000c00ca */
[----:B01----:R-:W-:Y:S01]  /*4bf0*/  ENDCOLLECTIVE ;  /* 0x000000000000791b */ /* 0x003fe20003800000 */
.L_x_23017:
[----:B------:R-:W-:Y:S01]  /*4c00*/  HFMA2.MMA R197, -RZ, RZ, 0, 2.384185791015625e-07 ;  /* 0x00000004ffc57435 */ /* 0x000fe200000001ff */
[----:B------:R-:W-:-:S05]  /*4c10*/  MOV R153, R198 ;  /* 0x000000c600997202 */ /* 0x000fca0000000f00 */
[----:B------:R-:W-:-:S05]  /*4c20*/  FADD.FTZ R153, R152, R153 ;  /* 0x0000009998997221 */ /* 0x000fca0000010000 */
[----:B------:R-:W-:-:S07]  /*4c30*/  MOV R200, R153 ;  /* 0x0000009900c87202 */ /* 0x000fce0000000f00 */
[----:B------:R-:W-:Y:S05]  /*4c40*/  WARPSYNC.COLLECTIVE R195, `(.L_x_23018) ;  /* 0x00000000c3087348 */ /* 0x000fea0003c00000 */
[----:B------:R0:W1:Y:S02]  /*4c50*/  SHFL.BFLY P6, R198, R200, R197, R202 ;  /* 0x0c0000c5c8c67389 */ /* 0x00006400000c00ca */
[----:B01----:R-:W-:Y:S01]  /*4c60*/  ENDCOLLECTIVE ;  /* 0x000000000000791b */ /* 0x003fe20003800000 */
.L_x_23018:
[----:B------:R-:W-:Y:S01]  /*4c70*/  HFMA2.MMA R197, -RZ, RZ, 0, 4.76837158203125e-07 ;  /* 0x00000008ffc57435 */ /* 0x000fe200000001ff */
[----:B------:R-:W-:-:S05]  /*4c80*/  MOV R104, R198 ;  /* 0x000000c600687202 */ /* 0x000fca0000000f00 */
[----:B------:R-:W-:-:S05]  /*4c90*/  FADD.FTZ R191, R153, R104 ;  /* 0x0000006899bf7221 */ /* 0x000fca0000010000 */
[----:B------:R-:W-:-:S07]  /*4ca0*/  MOV R200, R191 ;  /* 0x000000bf00c87202 */ /* 0x000fce0000000f00 */
[----:B------:R-:W-:Y:S05]  /*4cb0*/  WARPSYNC.COLLECTIVE R195, `(.L_x_23019) ;  /* 0x00000000c3087348 */ /* 0x000fea0003c00000 */
[----:B------:R0:W1:Y:S02]  /*4cc0*/  SHFL.BFLY P6, R198, R200, R197, R202 ;  /* 0x0c0000c5c8c67389 */ /* 0x00006400000c00ca */
[----:B01----:R-:W-:Y:S01]  /*4cd0*/  ENDCOLLECTIVE ;  /* 0x000000000000791b */ /* 0x003fe20003800000 */
.L_x_23019:
[----:B------:R-:W-:Y:S01]  /*4ce0*/  HFMA2.MMA R197, -RZ, RZ, 0, 9.5367431640625e-07 ;  /* 0x00000010ffc57435 */ /* 0x000fe200000001ff */
[----:B------:R-:W-:-:S05]  /*4cf0*/  MOV R104, R198 ;  /* 0x000000c600687202 */ /* 0x000fca0000000f00 */
[----:B------:R-:W-:-:S05]  /*4d00*/  FADD.FTZ R193, R191, R104 ;  /* 0x00000068bfc17221 */ /* 0x000fca0000010000 */
[----:B------:R-:W-:-:S07]  /*4d10*/  MOV R200, R193 ;  /* 0x000000c100c87202 */ /* 0x000fce0000000f00 */
[----:B------:R-:W-:Y:S05]  /*4d20*/  WARPSYNC.COLLECTIVE R195, `(.L_x_23020) ;  /* 0x00000000c3087348 */ /* 0x000fea0003c00000 */
[----:B------:R0:W1:Y:S02]  /*4d30*/  SHFL.BFLY P6, R198, R200, R197, R202 ;  /* 0x0c0000c5c8c67389 */ /* 0x00006400000c00ca */
[----:B01----:R-:W-:Y:S01]  /*4d40*/  ENDCOLLECTIVE ;  /* 0x000000000000791b */ /* 0x003fe20003800000 */
.L_x_23020:
        /* <DEDUP_REMOVED lines=89> */
.L_x_23021:
[----:B------:R-:W-:Y:S01]  /*52e0*/  HFMA2.MMA R197, -RZ, RZ, 0, 1.1920928955078125e-07 ;  /* 0x00000002ffc57435 */ /* 0x000fe200000001ff */
[----:B------:R-:W-:-:S05]  /*52f0*/  MOV R152, R198 ;  /* 0x000000c600987202 */ /* 0x000fca0000000f00 */
[----:B------:R-:W-:-:S05]  /*5300*/  FADD.FTZ R152, R105, R152 ;  /* 0x0000009869987221 */ /* 0x000fca0000010000 */
[----:B------:R-:W-:-:S07]  /*5310*/  MOV R200, R152 ;  /* 0x0000009800c87202 */ /* 0x000fce0000000f00 */
[----:B------:R-:W-:Y:S05]  /*5320*/  WARPSYNC.COLLECTIVE R195, `(.L_x_23022) ;  /* 0x00000000c3087348 */ /* 0x000fea0003c00000 */
[----:B------:R0:W1:Y:S02]  /*5330*/  SHFL.BFLY P6, R198, R200, R197, R202 ;  /* 0x0c0000c5c8c67389 */ /* 0x00006400000c00ca */
[----:B01----:R-:W-:Y:S01]  /*5340*/  ENDCOLLECTIVE ;  /* 0x000000000000791b */ /* 0x003fe20003800000 */
.L_x_23022:
[----:B------:R-:W-:Y:S01]  /*5350*/  HFMA2.MMA R197, -RZ, RZ, 0, 2.384185791015625e-07 ;  /* 0x00000004ffc57435 */ /* 0x000fe200000001ff */
[----:B------:R-:W-:-:S05]  /*5360*/  MOV R153, R198 ;  /* 0x000000c600997202 */ /* 0x000fca0000000f00 */
[----:B------:R-:W-:-:S05]  /*5370*/  FADD.FTZ R153, R152, R153 ;  /* 0x0000009998997221 */ /* 0x000fca0000010000 */
[----:B------:R-:W-:-:S07]  /*5380*/  MOV R200, R153 ;  /* 0x0000009900c87202 */ /* 0x000fce0000000f00 */
[----:B------:R-:W-:Y:S05]  /*5390*/  WARPSYNC.COLLECTIVE R195, `(.L_x_23023) ;  /* 0x00000000c3087348 */ /* 0x000fea0003c00000 */
[----:B------:R0:W1:Y:S02]  /*53a0*/  SHFL.BFLY P6, R198, R200, R197, R202 ;  /* 0x0c0000c5c8c67389 */ /* 0x00006400000c00ca */
[----:B01----:R-:W-:Y:S01]  /*53b0*/  ENDCOLLECTIVE ;  /* 0x000000000000791b */ /* 0x003fe20003800000 */
.L_x_23023:
[----:B------:R-:W-:Y:S01]  /*53c0*/  HFMA2.MMA R197, -RZ, RZ, 0, 4.76837158203125e-07 ;  /* 0x00000008ffc57435 */ /* 0x000fe200000001ff */
[----:B------:R-:W-:-:S05]  /*53d0*/  MOV R196, R198 ;  /* 0x000000c600c47202 */ /* 0x000fca0000000f00 */
[----:B------:R-:W-:-:S05]  /*53e0*/  FADD.FTZ R196, R153, R196 ;  /* 0x000000c499c47221 */ /* 0x000fca0000010000 */
[----:B------:R-:W-:-:S07]  /*53f0*/  MOV R200, R196 ;  /* 0x000000c400c87202 */ /* 0x000fce0000000f00 */
[----:B------:R-:W-:Y:S05]  /*5400*/  WARPSYNC.COLLECTIVE R195, `(.L_x_23024) ;  /* 0x00000000c3087348 */ /* 0x000fea0003c00000 */
[----:B------:R0:W1:Y:S02]  /*5410*/  SHFL.BFLY P6, R198, R200, R197, R202 ;  /* 0x0c0000c5c8c67389 */ /* 0x00006400000c00ca */
[----:B01----:R-:W-:Y:S01]  /*5420*/  ENDCOLLECTIVE ;  /* 0x000000000000791b */ /* 0x003fe20003800000 */
.L_x_23024:
[----:B------:R-:W-:Y:S01]  /*5430*/  HFMA2.MMA R197, -RZ, RZ, 0, 9.5367431640625e-07 ;  /* 0x00000010ffc57435 */ /* 0x000fe200000001ff */
[----:B------:R-:W-:-:S05]  /*5440*/  MOV R191, R198 ;  /* 0x000000c600bf7202 */ /* 0x000fca0000000f00 */
[----:B------:R-:W-:-:S05]  /*5450*/  FADD.FTZ R191, R196, R191 ;  /* 0x000000bfc4bf7221 */ /* 0x000fca0000010000 */
[----:B------:R-:W-:-:S07]  /*5460*/  MOV R200, R191 ;  /* 0x000000bf00c87202 */ /* 0x000fce0000000f00 */
[----:B------:R-:W-:Y:S05]  /*5470*/  WARPSYNC.COLLECTIVE R195, `(.L_x_23025) ;  /* 0x00000000c3087348 */ /* 0x000fea0003c00000 */
[----:B------:R0:W1:Y:S02]  /*5480*/  SHFL.BFLY P6, R198, R200, R197, R202 ;  /* 0x0c0000c5c8c67389 */ /* 0x00006400000c00ca */
[----:B01----:R-:W-:Y:S01]  /*5490*/  ENDCOLLECTIVE ;  /* 0x000000000000791b */ /* 0x003fe20003800000 */
.L_x_23025:
[----:B------:R-:W-:Y:S05]  /*54a0*/  BRA `(.L_x_23026) ;  /* 0xffffffe400787947 */ /* 0x000fea000383ffff */
.L_x_23027:
        /* <DEDUP_REMOVED lines=13> */
.L_x_37262:


//--------------------- .text._ZN10layer_norm13ln_fwd_kernelINS_13Kernel_traitsI6__halfS2_fS2_fjLj5120ELj1ELj1ELj4ELj16ENS_18Kernel_traits_baseILj5120ES2_S2_fS2_fjLj128EEEEELb0ELb1ELb1ELb1EEEvNS_9FwdParamsE --------------------------
	.section	.text._ZN10layer_norm13ln_fwd_kernelINS_13Kernel_traitsI6__halfS2_fS2_fjLj5120ELj1ELj1ELj4ELj16ENS_18Kernel_traits_baseILj5120ES2_S2_fS2_fjLj128EEEEELb0ELb1ELb1ELb1EEEvNS_9FwdParamsE,"ax",@progbits
	.align	128
        .global         _ZN10layer_norm13ln_fwd_kernelINS_13Kernel_traitsI6__halfS2_fS2_fjLj5120ELj1ELj1ELj4ELj16ENS_18Kernel_traits_baseILj5120ES2_S2_fS2_fjLj128EEEEELb0ELb1ELb1ELb1EEEvNS_9FwdParamsE
        .type           _ZN10layer_norm13ln_fwd_kernelINS_13Kernel_traitsI6__halfS2_fS2_fjLj5120ELj1ELj1ELj4ELj16ENS_18Kernel_traits_baseILj5120ES2_S2_fS2_fjLj128EEEEELb0ELb1ELb1ELb1EEEvNS_9FwdParamsE,@function
        .size           _ZN10layer_norm13ln_fwd_kernelINS_13Kernel_traitsI6__halfS2_fS2_fjLj5120ELj1ELj1ELj4ELj16ENS_18Kernel_traits_baseILj5120ES2_S2_fS2_fjLj128EEEEELb0ELb1ELb1ELb1EEEvNS_9FwdParamsE,(.L_x_37263 - _ZN10layer_norm13ln_fwd_kernelINS_13Kernel_traitsI6__halfS2_fS2_fjLj5120ELj1ELj1ELj4ELj16ENS_18Kernel_traits_baseILj5120ES2_S2_fS2_fjLj128EEEEELb0ELb1ELb1ELb1EEEvNS_9FwdParamsE)
        .other          _ZN10layer_norm13ln_fwd_kernelINS_13Kernel_traitsI6__halfS2_fS2_fjLj5120ELj1ELj1ELj4ELj16ENS_18Kernel_traits_baseILj5120ES2_S2_fS2_fjLj128EEEEELb0ELb1ELb1ELb1EEEvNS_9FwdParamsE,@"STO_CUDA_ENTRY STV_DEFAULT"
_ZN10layer_norm13ln_fwd_kernelINS_13Kernel_traitsI6__halfS2_fS2_fjLj5120ELj1ELj1ELj4ELj16ENS_18Kernel_traits_baseILj5120ES2_S2_fS2_fjLj128EEEEELb0ELb1ELb1ELb1EEEvNS_9FwdParamsE:
.text._ZN10layer_norm13ln_fwd_kernelINS_13Kernel_traitsI6__halfS2_fS2_fjLj5120ELj1ELj1ELj4ELj16ENS_18Kernel_traits_baseILj5120ES2_S2_fS2_fjLj128EEEEELb0ELb1ELb1ELb1EEEvNS_9FwdParamsE:
        /* <DEDUP_REMOVED lines=49> */
[----:B------:R-:W-:Y:S01]  /*0310*/  ULDC.U8 UR6, c[0x0][0x2a0] ;  /* 0x0000a80000067ab9 */ /* 0x000fe20000000000 */
[----:B------:R-:W-:Y:S01]  /*0320*/  SHF.R.U32.HI R183, RZ, 0x5, R134 ;  /* 0x00000005ffb77819 */ /* 0x000fe20000011686 */
[----:B------:R-:W-:Y:S01]  /*0330*/  HFMA2.MMA R0, -RZ, RZ, 0, 5.9604644775390625e-08 ;  /* 0x00000001ff007435 */ /* 0x000fe200000001ff */
[--C-:B------:R-:W-:Y:S01]  /*0340*/  HADD2.F32 R132, -RZ, R48.reuse.H0_H0 ;  /* 0x20000030ff847230 */ /* 0x100fe20000004100 */
[----:B------:R-:W-:Y:S01]  /*0350*/  LOP3.LUT R152, R134, 0x1f, RZ, 0xc0, !PT ;  /* 0x0000001f86987812 */ /* 0x000fe200078ec0ff */
[----:B------:R-:W-:Y:S01]  /*0360*/  HADD2.F32 R131, -RZ, R48.H1_H1 ;  /* 0x30000030ff837230 */ /* 0x000fe20000004100 */
[----:B------:R-:W-:Y:S01]  /*0370*/  LOP3.LUT R183, R183, 0x3, RZ, 0xc0, !PT ;  /* 0x00000003b7b77812 */ /* 0x000fe200078ec0ff */
[--C-:B------:R-:W-:Y:S01]  /*0380*/  HADD2.F32 R130, -RZ, R49.reuse.H0_H0 ;  /* 0x20000031ff827230 */ /* 0x100fe20000004100 */
[----:B------:R-:W-:Y:S01]  /*0390*/  IADD3 R181, R150, 0x4, RZ ;  /* 0x0000000496b57810 */ /* 0x000fe20007ffe0ff */
        /* <DEDUP_REMOVED lines=39> */
[----:B------:R-:W-:Y:S01]  /*0610*/  ISETP.NE.AND P4, PT, RZ, UR6, PT ;  /* 0x00000006ff007c0c */ /* 0x000fe2000bf85270 */
[----:B------:R-:W-:Y:S01]  /*0620*/  ULDC UR6, c[0x0][0x290] ;  /* 0x0000a40000067ab9 */ /* 0x000fe20000000800 */
[--C-:B--2---:R-:W-:Y:S02]  /*0630*/  HADD2.F32 R154, -RZ, R11.reuse.H0_H0 ;  /* 0x2000000bff9a7230 */ /* 0x104fe40000004100 */
[----:B------:R-:W-:-:S02]  /*0640*/  HADD2.F32 R155, -RZ, R11.H1_H1 ;  /* 0x3000000bff9b7230 */ /* 0x000fc40000004100 */
[--C-:B---3--:R-:W-:Y:S02]  /*0650*/  HADD2.F32 R153, -RZ, R7.reuse.H0_H0 ;  /* 0x20000007ff997230 */ /* 0x108fe40000004100 */
[----:B------:R-:W-:Y:S02]  /*0660*/  HADD2.F32 R7, -RZ, R7.H1_H1 ;  /* 0x30000007ff077230 */ /* 0x000fe40000004100 */
[--C-:B----4-:R-:W-:Y:S02]  /*0670*/  HADD2.F32 R11, -RZ, R14.reuse.H0_H0 ;  /* 0x2000000eff0b7230 */ /* 0x110fe40000004100 */
[----:B------:R-:W-:Y:S02]  /*0680*/  HADD2.F32 R14, -RZ, R14.H1_H1 ;  /* 0x3000000eff0e7230 */ /* 0x000fe40000004100 */
[----:B------:R-:W-:Y:S02]  /*0690*/  HADD2.F32 R161, -RZ, R18.H0_H0 ;  /* 0x20000012ffa17230 */ /* 0x000fe40000004100 */
[----:B------:R-:W-:-:S02]  /*06a0*/  HADD2.F32 R157, -RZ, R16.H0_H0 ;  /* 0x20000010ff9d7230 */ /* 0x000fc40000004100 */
[----:B------:R-:W-:Y:S02]  /*06b0*/  HADD2.F32 R169, -RZ, R22.H0_H0 ;  /* 0x20000016ffa97230 */ /* 0x000fe40000004100 */
[----:B------:R-:W-:Y:S02]  /*06c0*/  HADD2.F32 R156, -RZ, R16.H1_H1 ;  /* 0x30000010ff9c7230 */ /* 0x000fe40000004100 */
[----:B------:R-:W-:Y:S02]  /*06d0*/  HADD2.F32 R173, -RZ, R26.H0_H0 ;  /* 0x2000001affad7230 */ /* 0x000fe40000004100 */
[--C-:B------:R-:W-:Y:S02]  /*06e0*/  HADD2.F32 R159, -RZ, R17.reuse.H0_H0 ;  /* 0x20000011ff9f7230 */ /* 0x100fe40000004100 */
[----:B------:R-:W-:Y:S02]  /*06f0*/  HADD2.F32 R179, -RZ, R30.H0_H0 ;  /* 0x2000001effb37230 */ /* 0x000fe40000004100 */
        /* <DEDUP_REMOVED lines=40> */
[----:B------:R-:W-:-:S07]  /*0980*/  HADD2.F32 R30, -RZ, R30.H1_H1 ;  /* 0x3000001eff1e7230 */ /* 0x000fce0000004100 */
.L_x_23111:
        /* <DEDUP_REMOVED lines=62> */
[----:B------:R-:W-:-:S04]  /*0d70*/  FMUL.FTZ R48, R92, R17 ;  /* 0x000000115c307220 */ /* 0x000fc80000410000 */
[----:B------:R-:W-:-:S07]  /*0d80*/  @P0 FADD.FTZ R48, R32, R48 ;  /* 0x0000003020300221 */ /* 0x000fce0000010000 */
.L_x_23029:
[----:B------:R-:W-:Y:S05]  /*0d90*/  BSYNC B0 ;  /* 0x0000000000007941 */ /* 0x000fea0003800000 */
.L_x_23028:
[----:B------:R-:W-:Y:S04]  /*0da0*/  BSSY B0, `(.L_x_23030) ;  /* 0x0000006000007945 */ /* 0x000fe80003800000 */
[----:B------:R-:W-:Y:S05]  /*0db0*/  @!P6 BRA `(.L_x_23031) ;  /* 0x000000000010e947 */ /* 0x000fea0003800000 */
[----:B-----5:R-:W-:-:S05]  /*0dc0*/  HADD2.F32 R16, -RZ, R40.H1_H1 ;  /* 0x30000028ff107230 */ /* 0x020fca0000004100 */
[----:B------:R-:W-:-:S04]  /*0dd0*/  FMUL.FTZ R16, R16, UR7 ;  /* 0x0000000710107c20 */ /* 0x000fc80008410000 */
[----:B------:R-:W-:-:S04]  /*0de0*/  FMUL.FTZ R49, R91, R16 ;  /* 0x000000105b317220 */ /* 0x000fc80000410000 */
[----:B------:R-:W-:-:S07]  /*0df0*/  @P0 FADD.FTZ R49, R33, R49 ;  /* 0x0000003121310221 */ /* 0x000fce0000010000 */
.L_x_23031:
[----:B------:R-:W-:Y:S05]  /*0e00*/  BSYNC B0 ;  /* 0x0000000000007941 */ /* 0x000fea0003800000 */
.L_x_23030:
[----:B------:R-:W-:Y:S04]  /*0e10*/  BSSY B0, `(.L_x_23032) ;  /* 0x0000006000007945 */ /* 0x000fe80003800000 */
[----:B------:R-:W-:Y:S05]  /*0e20*/  @!P6 BRA `(.L_x_23033) ;  /* 0x000000000010e947 */ /* 0x000fea0003800000 */
[----:B-----5:R-:W-:-:S05]  /*0e30*/  HADD2.F32 R16, -RZ, R41.H0_H0 ;  /* 0x20000029ff107230 */ /* 0x020fca0000004100 */
[----:B------:R-:W-:-:S04]  /*0e40*/  FMUL.FTZ R17, R16, UR7 ;  /* 0x0000000710117c20 */ /* 0x000fc80008410000 */
[----:B------:R-:W-:-:S04]  /*0e50*/  FMUL.FTZ R50, R90, R17 ;  /* 0x000000115a327220 */ /* 0x000fc80000410000 */
[----:B------:R-:W-:-:S07]  /*0e60*/  @P0 FADD.FTZ R50, R34, R50 ;  /* 0x0000003222320221 */ /* 0x000fce0000010000 */
.L_x_23033:
[----:B------:R-:W-:Y:S05]  /*0e70*/  BSYNC B0 ;  /* 0x0000000000007941 */ /* 0x000fea0003800000 */
.L_x_23032:
[----:B------:R-:W-:Y:S04]  /*0e80*/  BSSY B0, `(.L_x_23034) ;  /* 0x0000006000007945 */ /* 0x000fe80003800000 */
[----:B------:R-:W-:Y:S05]  /*0e90*/  @!P6 BRA `(.L_x_23035) ;  /* 0x000000000010e947 */ /* 0x000fea0003800000 */
[----:B-----5:R-:W-:-:S05]  /*0ea0*/  HADD2.F32 R16, -RZ, R41.H1_H1 ;  /* 0x30000029ff107230 */ /* 0x020fca0000004100 */
[----:B------:R-:W-:-:S04]  /*0eb0*/  FMUL.FTZ R16, R16, UR7 ;  /* 0x0000000710107c20 */ /* 0x000fc80008410000 */
[----:B------:R-:W-:-:S04]  /*0ec0*/  FMUL.FTZ R51, R89, R16 ;  /* 0x0000001059337220 */ /* 0x000fc80000410000 */
[----:B------:R-:W-:-:S07]  /*0ed0*/  @P0 FADD.FTZ R51, R35, R51 ;  /* 0x0000003323330221 */ /* 0x000fce0000010000 */
.L_x_23035:
[----:B------:R-:W-:Y:S05]  /*0ee0*/  BSYNC B0 ;  /* 0x0000000000007941 */ /* 0x000fea0003800000 */
.L_x_23034:
[----:B------:R-:W-:Y:S04]  /*0ef0*/  BSSY B0, `(.L_x_23036) ;  /* 0x0000006000007945 */ /* 0x000fe80003800000 */
[----:B------:R-:W-:Y:S05]  /*0f00*/  @!P6 BRA `(.L_x_23037) ;  /* 0x000000000010e947 */ /* 0x000fea0003800000 */
[----:B-----5:R-:W-:-:S05]  /*0f10*/  HADD2.F32 R16, -RZ, R42.H0_H0 ;  /* 0x2000002aff107230 */ /* 0x020fca0000004100 */
[----:B------:R-:W-:-:S04]  /*0f20*/  FMUL.FTZ R17, R16, UR7 ;  /* 0x0000000710117c20 */ /* 0x000fc80008410000 */
[----:B------:R-:W-:-:S04]  /*0f30*/  FMUL.FTZ R44, R88, R17 ;  /* 0x00000011582c7220 */ /* 0x000fc80000410000 */
[----:B------:R-:W-:-:S07]  /*0f40*/  @P0 FADD.FTZ R44, R36, R44 ;  /* 0x0000002c242c0221 */ /* 0x000fce0000010000 */
.L_x_23037:
[----:B------:R-:W-:Y:S05]  /*0f50*/  BSYNC B0 ;  /* 0x0000000000007941 */ /* 0x000fea0003800000 */
.L_x_23036:
[----:B------:R-:W-:Y:S04]  /*0f60*/  BSSY B0, `(.L_x_23038) ;  /* 0x0000006000007945 */ /* 0x000fe80003800000 */
[----:B------:R-:W-:Y:S05]  /*0f70*/  @!P6 BRA `(.L_x_23039) ;  /* 0x000000000010e947 */ /* 0x000fea0003800000 */
[----:B-----5:R-:W-:-:S05]  /*0f80*/  HADD2.F32 R16, -RZ, R42.H1_H1 ;  /* 0x3000002aff107230 */ /* 0x020fca0000004100 */
[----:B------:R-:W-:-:S04]  /*0f90*/  FMUL.FTZ R16, R16, UR7 ;  /* 0x0000000710107c20 */ /* 0x000fc80008410000 */
[----:B------:R-:W-:-:S04]  /*0fa0*/  FMUL.FTZ R45, R87, R16 ;  /* 0x00000010572d7220 */ /* 0x000fc80000410000 */
[----:B------:R-:W-:-:S07]  /*0fb0*/  @P0 FADD.FTZ R45, R37, R45 ;  /* 0x0000002d252d0221 */ /* 0x000fce0000010000 */
.L_x_23039:
[----:B------:R-:W-:Y:S05]  /*0fc0*/  BSYNC B0 ;  /* 0x0000000000007941 */ /* 0x000fea0003800000 */
.L_x_23038:
[----:B------:R-:W-:Y:S04]  /*0fd0*/  BSSY B0, `(.L_x_23040) ;  /* 0x0000006000007945 */ /* 0x000fe80003800000 */
[----:B------:R-:W-:Y:S05]  /*0fe0*/  @!P6 BRA `(.L_x_23041) ;  /* 0x000000000010e947 */ /* 0x000fea0003800000 */
[----:B-----5:R-:W-:-:S05]  /*0ff0*/  HADD2.F32 R16, -RZ, R43.H0_H0 ;  /* 0x2000002bff107230 */ /* 0x020fca0000004100 */
[----:B------:R-:W-:-:S04]  /*1000*/  FMUL.FTZ R17, R16, UR7 ;  /* 0x0000000710117c20 */ /* 0x000fc80008410000 */
[----:B------:R-:W-:-:S04]  /*1010*/  FMUL.FTZ R46, R86, R17 ;  /* 0x00000011562e7220 */ /* 0x000fc80000410000 */
[----:B------:R-:W-:-:S07]  /*1020*/  @P0 FADD.FTZ R46, R38, R46 ;  /* 0x0000002e262e0221 */ /* 0x000fce0000010000 */
.L_x_23041:
[----:B------:R-:W-:Y:S05]  /*1030*/  BSYNC B0 ;  /* 0x0000000000007941 */ /* 0x000fea0003800000 */
.L_x_23040:
[----:B------:R-:W-:Y:S04]  /*1040*/  BSSY B0, `(.L_x_23042) ;  /* 0x0000006000007945 */ /* 0x000fe80003800000 */
[----:B------:R-:W-:Y:S05]  /*1050*/  @!P6 BRA `(.L_x_23043) ;  /* 0x000000000010e947 */ /* 0x000fea0003800000 */
[----:B-----5:R-:W-:-:S05]  /*1060*/  HADD2.F32 R16, -RZ, R43.H1_H1 ;  /* 0x3000002bff107230 */ /* 0x020fca0000004100 */
[----:B------:R-:W-:-:S04]  /*1070*/  FMUL.FTZ R16, R16, UR7 ;  /* 0x0000000710107c20 */ /* 0x000fc80008410000 */
[----:B------:R-:W-:-:S04]  /*1080*/  FMUL.FTZ R47, R85, R16 ;  /* 0x00000010552f7220 */ /* 0x000fc80000410000 */
[----:B------:R-:W-:-:S07]  /*1090*/  @P0 FADD.FTZ R47, R39, R47 ;  /* 0x0000002f272f0221 */ /* 0x000fce0000010000 */
.L_x_23043:
[----:B------:R-:W-:Y:S05]  /*10a0*/  BSYNC B0 ;  /* 0x0000000000007941 */ /* 0x000fea0003800000 */
.L_x_23042:
        /* <DEDUP_REMOVED lines=38> */
[----:B-----5:R-:W-:-:S05]  /*1310*/  HADD2.F32 R16, -RZ, R40.H0_H0 ;  /* 0x20000028ff107230 */ /* 0x020fca0000004100 */
[----:B------:R-:W-:-:S04]  /*1320*/  FMUL.FTZ R17, R16, UR7 ;  /* 0x0000000710117c20 */ /* 0x000fc80008410000 */
[----:B------:R-:W-:-:S04]  /*1330*/  FMUL.FTZ R56, R84, R17 ;  /* 0x0000001154387220 */ /* 0x000fc80000410000 */
[----:B------:R-:W-:-:S07]  /*1340*/  @P0 FADD.FTZ R56, R32, R56 ;  /* 0x0000003820380221 */ /* 0x000fce0000010000 */
.L_x_23045:
[----:B------:R-:W-:Y:S05]  /*1350*/  BSYNC B0 ;  /* 0x0000000000007941 */ /* 0x000fea0003800000 */
.L_x_23044:
[----:B------:R-:W-:Y:S04]  /*1360*/  BSSY B0, `(.L_x_23046) ;  /* 0x0000006000007945 */ /* 0x000fe80003800000 */
[----:B------:R-:W-:Y:S05]  /*1370*/  @!P6 BRA `(.L_x_23047) ;  /* 0x000000000010e947 */ /* 0x000fea0003800000 */
[----:B-----5:R-:W-:-:S05]  /*1380*/  HADD2.F32 R16, -RZ, R40.H1_H1 ;  /* 0x30000028ff107230 */ /* 0x020fca0000004100 */
[----:B------:R-:W-:-:S04]  /*1390*/  FMUL.FTZ R57, R16, UR7 ;  /* 0x0000000710397c20 */ /* 0x000fc80008410000 */
[----:B------:R-:W-:-:S04]  /*13a0*/  FMUL.FTZ R57, R136, R57 ;  /* 0x0000003988397220 */ /* 0x000fc80000410000 */
[----:B------:R-:W-:-:S07]  /*13b0*/  @P0 FADD.FTZ R57, R33, R57 ;  /* 0x0000003921390221 */ /* 0x000fce0000010000 */
.L_x_23047:
[----:B------:R-:W-:Y:S05]  /*13c0*/  BSYNC B0 ;  /* 0x0000000000007941 */ /* 0x000fea0003800000 */
.L_x_23046:
[----:B------:R-:W-:Y:S04]  /*13d0*/  BSSY B0, `(.L_x_23048) ;  /* 0x0000006000007945 */ /* 0x000fe80003800000 */
[----:B------:R-:W-:Y:S05]  /*13e0*/  @!P6 BRA `(.L_x_23049) ;  /* 0x000000000010e947 */ /* 0x000fea0003800000 */
[----:B-----5:R-:W-:-:S05]  /*13f0*/  HADD2.F32 R16, -RZ, R41.H0_H0 ;  /* 0x20000029ff107230 */ /* 0x020fca0000004100 */
[----:B------:R-:W-:-:S04]  /*1400*/  FMUL.FTZ R16, R16, UR7 ;  /* 0x0000000710107c20 */ /* 0x000fc80008410000 */
[----:B------:R-:W-:-:S04]  /*1410*/  FMUL.FTZ R58, R135, R16 ;  /* 0x00000010873a7220 */ /* 0x000fc80000410000 */
[----:B------:R-:W-:-:S07]  /*1420*/  @P0 FADD.FTZ R58, R34, R58 ;  /* 0x0000003a223a0221 */ /* 0x000fce0000010000 */
.L_x_23049:
[----:B------:R-:W-:Y:S05]  /*1430*/  BSYNC B0 ;  /* 0x0000000000007941 */ /* 0x000fea0003800000 */
.L_x_23048:
[----:B------:R-:W-:Y:S04]  /*1440*/  BSSY B0, `(.L_x_23050) ;  /* 0x0000006000007945 */ /* 0x000fe80003800000 */
[----:B------:R-:W-:Y:S05]  /*1450*/  @!P6 BRA `(.L_x_23051) ;  /* 0x000000000010e947 */ /* 0x000fea0003800000 */
[----:B-----5:R-:W-:-:S05]  /*1460*/  HADD2.F32 R16, -RZ, R41.H1_H1 ;  /* 0x30000029ff107230 */ /* 0x020fca0000004100 */
[----:B------:R-:W-:-:S04]  /*1470*/  FMUL.FTZ R59, R16, UR7 ;  /* 0x00000007103b7c20 */ /* 0x000fc80008410000 */
[----:B------:R-:W-:-:S04]  /*1480*/  FMUL.FTZ R59, R138, R59 ;  /* 0x0000003b8a3b7220 */ /* 0x000fc80000410000 */
[----:B------:R-:W-:-:S07]  /*1490*/  @P0 FADD.FTZ R59, R35, R59 ;  /* 0x0000003b233b0221 */ /* 0x000fce0000010000 */
.L_x_23051:
[----:B------:R-:W-:Y:S05]  /*14a0*/  BSYNC B0 ;  /* 0x0000000000007941 */ /* 0x000fea0003800000 */
.L_x_23050:
[----:B------:R-:W-:Y:S04]  /*14b0*/  BSSY B0, `(.L_x_23052) ;  /* 0x0000006000007945 */ /* 0x000fe80003800000 */
[----:B------:R-:W-:Y:S05]  /*14c0*/  @!P6 BRA `(.L_x_23053) ;  /* 0x000000000010e947 */ /* 0x000fea0003800000 */
[----:B-----5:R-:W-:-:S05]  /*14d0*/  HADD2.F32 R16, -RZ, R42.H0_H0 ;  /* 0x2000002aff107230 */ /* 0x020fca0000004100 */
[----:B------:R-:W-:-:S04]  /*14e0*/  FMUL.FTZ R16, R16, UR7 ;  /* 0x0000000710107c20 */ /* 0x000fc80008410000 */
[----:B------:R-:W-:-:S04]  /*14f0*/  FMUL.FTZ R52, R137, R16 ;  /* 0x0000001089347220 */ /* 0x000fc80000410000 */
[----:B------:R-:W-:-:S07]  /*1500*/  @P0 FADD.FTZ R52, R36, R52 ;  /* 0x0000003424340221 */ /* 0x000fce0000010000 */
.L_x_23053:
[----:B------:R-:W-:Y:S05]  /*1510*/  BSYNC B0 ;  /* 0x0000000000007941 */ /* 0x000fea0003800000 */
.L_x_23052:
[----:B------:R-:W-:Y:S04]  /*1520*/  BSSY B0, `(.L_x_23054) ;  /* 0x0000006000007945 */ /* 0x000fe80003800000 */
[----:B------:R-:W-:Y:S05]  /*1530*/  @!P6 BRA `(.L_x_23055) ;  /* 0x000000000010e947 */ /* 0x000fea0003800000 */
[----:B-----5:R-:W-:-:S05]  /*1540*/  HADD2.F32 R16, -RZ, R42.H1_H1 ;  /* 0x3000002aff107230 */ /* 0x020fca0000004100 */
[----:B------:R-:W-:-:S04]  /*1550*/  FMUL.FTZ R53, R16, UR7 ;  /* 0x0000000710357c20 */ /* 0x000fc80008410000 */
[----:B------:R-:W-:-:S04]  /*1560*/  FMUL.FTZ R53, R140, R53 ;  /* 0x000000358c357220 */ /* 0x000fc80000410000 */
[----:B------:R-:W-:-:S07]  /*1570*/  @P0 FADD.FTZ R53, R37, R53 ;  /* 0x0000003525350221 */ /* 0x000fce0000010000 */
.L_x_23055:
[----:B------:R-:W-:Y:S05]  /*1580*/  BSYNC B0 ;  /* 0x0000000000007941 */ /* 0x000fea0003800000 */
.L_x_23054:
[----:B------:R-:W-:Y:S04]  /*1590*/  BSSY B0, `(.L_x_23056) ;  /* 0x0000006000007945 */ /* 0x000fe80003800000 */
[----:B------:R-:W-:Y:S05]  /*15a0*/  @!P6 BRA `(.L_x_23057) ;  /* 0x000000000010e947 */ /* 0x000fea0003800000 */
[----:B-----5:R-:W-:-:S05]  /*15b0*/  HADD2.F32 R16, -RZ, R43.H0_H0 ;  /* 0x2000002bff107230 */ /* 0x020fca0000004100 */
[----:B------:R-:W-:-:S04]  /*15c0*/  FMUL.FTZ R16, R16, UR7 ;  /* 0x0000000710107c20 */ /* 0x000fc80008410000 */
[----:B------:R-:W-:-:S04]  /*15d0*/  FMUL.FTZ R54, R139, R16 ;  /* 0x000000108b367220 */ /* 0x000fc80000410000 */
[----:B------:R-:W-:-:S07]  /*15e0*/  @P0 FADD.FTZ R54, R38, R54 ;  /* 0x0000003626360221 */ /* 0x000fce0000010000 */
.L_x_23057:
[----:B------:R-:W-:Y:S05]  /*15f0*/  BSYNC B0 ;  /* 0x0000000000007941 */ /* 0x000fea0003800000 */
.L_x_23056:
[----:B------:R-:W-:Y:S04]  /*1600*/  BSSY B0, `(.L_x_23058) ;  /* 0x0000006000007945 */ /* 0x000fe80003800000 */
[----:B------:R-:W-:Y:S05]  /*1610*/  @!P6 BRA `(.L_x_23059) ;  /* 0x000000000010e947 */ /* 0x000fea0003800000 */
[----:B-----5:R-:W-:-:S05]  /*1620*/  HADD2.F32 R16, -RZ, R43.H1_H1 ;  /* 0x3000002bff107230 */ /* 0x020fca0000004100 */
[----:B------:R-:W-:-:S04]  /*1630*/  FMUL.FTZ R55, R16, UR7 ;  /* 0x0000000710377c20 */ /* 0x000fc80008410000 */
[----:B------:R-:W-:-:S04]  /*1640*/  FMUL.FTZ R55, R142, R55 ;  /* 0x000000378e377220 */ /* 0x000fc80000410000 */
[----:B------:R-:W-:-:S07]  /*1650*/  @P0 FADD.FTZ R55, R39, R55 ;  /* 0x0000003727370221 */ /* 0x000fce0000010000 */
.L_x_23059:
[----:B------:R-:W-:Y:S05]  /*1660*/  BSYNC B0 ;  /* 0x0000000000007941 */ /* 0x000fea0003800000 */
.L_x_23058:
        /* <DEDUP_REMOVED lines=38> */
[----:B-----5:R-:W-:Y:S02]  /*18d0*/  HADD2.F32 R20, -RZ, R40.H0_H0 ;  /* 0x20000028ff147230 */ /* 0x020fe40000004100 */
[----:B------:R-:W-:-:S03]  /*18e0*/  HADD2.F32 R64, -RZ, R4.H0_H0 ;  /* 0x20000004ff407230 */ /* 0x000fc60000004100 */
[----:B------:R-:W-:-:S04]  /*18f0*/  FMUL.FTZ R21, R20, UR7 ;  /* 0x0000000714157c20 */ /* 0x000fc80008410000 */
[----:B------:R-:W-:-:S04]  /*1900*/  FMUL.FTZ R64, R21, R64 ;  /* 0x0000004015407220 */ /* 0x000fc80000410000 */
[----:B------:R-:W-:-:S07]  /*1910*/  @P0 FADD.FTZ R64, R32, R64 ;  /* 0x0000004020400221 */ /* 0x000fce0000010000 */
.L_x_23061:
[----:B------:R-:W-:Y:S05]  /*1920*/  BSYNC B0 ;  /* 0x0000000000007941 */ /* 0x000fea0003800000 */
.L_x_23060:
[----:B------:R-:W-:Y:S04]  /*1930*/  BSSY B0, `(.L_x_23062) ;  /* 0x0000007000007945 */ /* 0x000fe80003800000 */
[----:B------:R-:W-:Y:S05]  /*1940*/  @!P6 BRA `(.L_x_23063) ;  /* 0x000000000014e947 */ /* 0x000fea0003800000 */
[----:B-----5:R-:W-:Y:S02]  /*1950*/  HADD2.F32 R20, -RZ, R40.H1_H1 ;  /* 0x30000028ff147230 */ /* 0x020fe40000004100 */
[----:B------:R-:W-:-:S03]  /*1960*/  HADD2.F32 R65, -RZ, R4.H1_H1 ;  /* 0x30000004ff417230 */ /* 0x000fc60000004100 */
[----:B------:R-:W-:-:S04]  /*1970*/  FMUL.FTZ R20, R20, UR7 ;  /* 0x0000000714147c20 */ /* 0x000fc80008410000 */
[----:B------:R-:W-:-:S04]  /*1980*/  FMUL.FTZ R65, R20, R65 ;  /* 0x0000004114417220 */ /* 0x000fc80000410000 */
[----:B------:R-:W-:-:S07]  /*1990*/  @P0 FADD.FTZ R65, R33, R65 ;  /* 0x0000004121410221 */ /* 0x000fce0000010000 */
.L_x_23063:
[----:B------:R-:W-:Y:S05]  /*19a0*/  BSYNC B0 ;  /* 0x0000000000007941 */ /* 0x000fea0003800000 */
.L_x_23062:
[----:B------:R-:W-:Y:S04]  /*19b0*/  BSSY B0, `(.L_x_23064) ;  /* 0x0000007000007945 */ /* 0x000fe80003800000 */
[----:B------:R-:W-:Y:S05]  /*19c0*/  @!P6 BRA `(.L_x_23065) ;  /* 0x000000000014e947 */ /* 0x000fea0003800000 */
[----:B-----5:R-:W-:Y:S02]  /*19d0*/  HADD2.F32 R20, -RZ, R41.H0_H0 ;  /* 0x20000029ff147230 */ /* 0x020fe40000004100 */
[----:B------:R-:W-:-:S03]  /*19e0*/  HADD2.F32 R66, -RZ, R5.H0_H0 ;  /* 0x20000005ff427230 */ /* 0x000fc60000004100 */
[----:B------:R-:W-:-:S04]  /*19f0*/  FMUL.FTZ R21, R20, UR7 ;  /* 0x0000000714157c20 */ /* 0x000fc80008410000 */
[----:B------:R-:W-:-:S04]  /*1a00*/  FMUL.FTZ R66, R21, R66 ;  /* 0x0000004215427220 */ /* 0x000fc80000410000 */
[----:B------:R-:W-:-:S07]  /*1a10*/  @P0 FADD.FTZ R66, R34, R66 ;  /* 0x0000004222420221 */ /* 0x000fce0000010000 */
.L_x_23065:
[----:B------:R-:W-:Y:S05]  /*1a20*/  BSYNC B0 ;  /* 0x0000000000007941 */ /* 0x000fea0003800000 */
.L_x_23064:
[----:B------:R-:W-:Y:S04]  /*1a30*/  BSSY B0, `(.L_x_23066) ;  /* 0x0000007000007945 */ /* 0x000fe80003800000 */
[----:B------:R-:W-:Y:S05]  /*1a40*/  @!P6 BRA `(.L_x_23067) ;  /* 0x000000000014e947 */ /* 0x000fea0003800000 */
[----:B-----5:R-:W-:Y:S02]  /*1a50*/  HADD2.F32 R20, -RZ, R41.H1_H1 ;  /* 0x30000029ff147230 */ /* 0x020fe40000004100 */
[----:B------:R-:W-:-:S03]  /*1a60*/  HADD2.F32 R67, -RZ, R5.H1_H1 ;  /* 0x30000005ff437230 */ /* 0x000fc60000004100 */
[----:B------:R-:W-:-:S04]  /*1a70*/  FMUL.FTZ R20, R20, UR7 ;  /* 0x0000000714147c20 */ /* 0x000fc80008410000 */
[----:B------:R-:W-:-:S04]  /*1a80*/  FMUL.FTZ R67, R20, R67 ;  /* 0x0000004314437220 */ /* 0x000fc80000410000 */
[----:B------:R-:W-:-:S07]  /*1a90*/  @P0 FADD.FTZ R67, R35, R67 ;  /* 0x0000004323430221 */ /* 0x000fce0000010000 */
.L_x_23067:
[----:B------:R-:W-:Y:S05]  /*1aa0*/  BSYNC B0 ;  /* 0x0000000000007941 */ /* 0x000fea0003800000 */
.L_x_23066:
[----:B------:R-:W-:Y:S04]  /*1ab0*/  BSSY B0, `(.L_x_23068) ;  /* 0x0000007000007945 */ /* 0x000fe80003800000 */
[----:B------:R-:W-:Y:S05]  /*1ac0*/  @!P6 BRA `(.L_x_23069) ;  /* 0x000000000014e947 */ /* 0x000fea0003800000 */
[----:B-----5:R-:W-:Y:S02]  /*1ad0*/  HADD2.F32 R20, -RZ, R42.H0_H0 ;  /* 0x2000002aff147230 */ /* 0x020fe40000004100 */
[----:B------:R-:W-:-:S03]  /*1ae0*/  HADD2.F32 R60, -RZ, R6.H0_H0 ;  /* 0x20000006ff3c7230 */ /* 0x000fc60000004100 */
[----:B------:R-:W-:-:S04]  /*1af0*/  FMUL.FTZ R21, R20, UR7 ;  /* 0x0000000714157c20 */ /* 0x000fc80008410000 */
[----:B------:R-:W-:-:S04]  /*1b00*/  FMUL.FTZ R60, R21, R60 ;  /* 0x0000003c153c7220 */ /* 0x000fc80000410000 */
[----:B------:R-:W-:-:S07]  /*1b10*/  @P0 FADD.FTZ R60, R36, R60 ;  /* 0x0000003c243c0221 */ /* 0x000fce0000010000 */
.L_x_23069:
[----:B------:R-:W-:Y:S05]  /*1b20*/  BSYNC B0 ;  /* 0x0000000000007941 */ /* 0x000fea0003800000 */
.L_x_23068:
[----:B------:R-:W-:Y:S04]  /*1b30*/  BSSY B0, `(.L_x_23070) ;  /* 0x0000007000007945 */ /* 0x000fe80003800000 */
[----:B------:R-:W-:Y:S05]  /*1b40*/  @!P6 BRA `(.L_x_23071) ;  /* 0x000000000014e947 */ /* 0x000fea0003800000 */
[----:B-----5:R-:W-:Y:S02]  /*1b50*/  HADD2.F32 R20, -RZ, R42.H1_H1 ;  /* 0x3000002aff147230 */ /* 0x020fe40000004100 */
[----:B------:R-:W-:-:S03]  /*1b60*/  HADD2.F32 R61, -RZ, R6.H1_H1 ;  /* 0x30000006ff3d7230 */ /* 0x000fc60000004100 */
[----:B------:R-:W-:-:S04]  /*1b70*/  FMUL.FTZ R20, R20, UR7 ;  /* 0x0000000714147c20 */ /* 0x000fc80008410000 */
[----:B------:R-:W-:-:S04]  /*1b80*/  FMUL.FTZ R61, R20, R61 ;  /* 0x0000003d143d7220 */ /* 0x000fc80000410000 */
[----:B------:R-:W-:-:S07]  /*1b90*/  @P0 FADD.FTZ R61, R37, R61 ;  /* 0x0000003d253d0221 */ /* 0x000fce0000010000 */
.L_x_23071:
[----:B------:R-:W-:Y:S05]  /*1ba0*/  BSYNC B0 ;  /* 0x0000000000007941 */ /* 0x000fea0003800000 */
.L_x_23070:
[----:B------:R-:W-:Y:S04]  /*1bb0*/  BSSY B0, `(.L_x_23072) ;  /* 0x0000006000007945 */ /* 0x000fe80003800000 */
[----:B------:R-:W-:Y:S05]  /*1bc0*/  @!P6 BRA `(.L_x_23073) ;  /* 0x000000000010e947 */ /* 0x000fea0003800000 */
[----:B-----5:R-:W-:-:S05]  /*1bd0*/  HADD2.F32 R20, -RZ, R43.H0_H0 ;  /* 0x2000002bff147230 */ /* 0x020fca0000004100 */
[----:B------:R-:W-:-:S04]  /*1be0*/  FMUL.FTZ R20, R20, UR7 ;  /* 0x0000000714147c20 */ /* 0x000fc80008410000 */
[----:B------:R-:W-:-:S04]  /*1bf0*/  FMUL.FTZ R62, R153, R20 ;  /* 0x00000014993e7220 */ /* 0x000fc80000410000 */
[----:B------:R-:W-:-:S07]  /*1c00*/  @P0 FADD.FTZ R62, R38, R62 ;  /* 0x0000003e263e0221 */ /* 0x000fce0000010000 */
.L_x_23073:
[----:B------:R-:W-:Y:S05]  /*1c10*/  BSYNC B0 ;  /* 0x0000000000007941 */ /* 0x000fea0003800000 */
.L_x_23072:
[----:B------:R-:W-:Y:S04]  /*1c20*/  BSSY B0, `(.L_x_23074) ;  /* 0x0000006000007945 */ /* 0x000fe80003800000 */
[----:B------:R-:W-:Y:S05]  /*1c30*/  @!P6 BRA `(.L_x_23075) ;  /* 0x000000000010e947 */ /* 0x000fea0003800000 */
[----:B-----5:R-:W-:-:S05]  /*1c40*/  HADD2.F32 R20, -RZ, R43.H1_H1 ;  /* 0x3000002bff147230 */ /* 0x020fca0000004100 */
[----:B------:R-:W-:-:S04]  /*1c50*/  FMUL.FTZ R20, R20, UR7 ;  /* 0x0000000714147c20 */ /* 0x000fc80008410000 */
[----:B------:R-:W-:-:S04]  /*1c60*/  FMUL.FTZ R63, R7, R20 ;  /* 0x00000014073f7220 */ /* 0x000fc80000410000 */
[----:B------:R-:W-:-:S07]  /*1c70*/  @P0 FADD.FTZ R63, R39, R63 ;  /* 0x0000003f273f0221 */ /* 0x000fce0000010000 */
.L_x_23075:
[----:B------:R-:W-:Y:S05]  /*1c80*/  BSYNC B0 ;  /* 0x0000000000007941 */ /* 0x000fea0003800000 */
.L_x_23074:
        /* <DEDUP_REMOVED lines=43> */
.L_x_23077:
[----:B------:R-:W-:Y:S05]  /*1f40*/  BSYNC B0 ;  /* 0x0000000000007941 */ /* 0x000fea0003800000 */
.L_x_23076:
[----:B------:R-:W-:Y:S04]  /*1f50*/  BSSY B0, `(.L_x_23078) ;  /* 0x0000007000007945 */ /* 0x000fe80003800000 */
[----:B------:R-:W-:Y:S05]  /*1f60*/  @!P6 BRA `(.L_x_23079) ;  /* 0x000000000014e947 */ /* 0x000fea0003800000 */
[----:B-----5:R-:W-:Y:S02]  /*1f70*/  HADD2.F32 R24, -RZ, R40.H1_H1 ;  /* 0x30000028ff187230 */ /* 0x020fe40000004100 */
[----:B------:R-:W-:-:S03]  /*1f80*/  HADD2.F32 R73, -RZ, R8.H1_H1 ;  /* 0x30000008ff497230 */ /* 0x000fc60000004100 */
[----:B------:R-:W-:-:S04]  /*1f90*/  FMUL.FTZ R24, R24, UR7 ;  /* 0x0000000718187c20 */ /* 0x000fc80008410000 */
[----:B------:R-:W-:-:S04]  /*1fa0*/  FMUL.FTZ R73, R24, R73 ;  /* 0x0000004918497220 */ /* 0x000fc80000410000 */
[----:B------:R-:W-:-:S07]  /*1fb0*/  @P0 FADD.FTZ R73, R33, R73 ;  /* 0x0000004921490221 */ /* 0x000fce0000010000 */
.L_x_23079:
[----:B------:R-:W-:Y:S05]  /*1fc0*/  BSYNC B0 ;  /* 0x0000000000007941 */ /* 0x000fea0003800000 */
.L_x_23078:
[----:B------:R-:W-:Y:S04]  /*1fd0*/  BSSY B0, `(.L_x_23080) ;  /* 0x0000007000007945 */ /* 0x000fe80003800000 */
[----:B------:R-:W-:Y:S05]  /*1fe0*/  @!P6 BRA `(.L_x_23081) ;  /* 0x000000000014e947 */ /* 0x000fea0003800000 */
[----:B-----5:R-:W-:Y:S02]  /*1ff0*/  HADD2.F32 R24, -RZ, R41.H0_H0 ;  /* 0x20000029ff187230 */ /* 0x020fe40000004100 */
[----:B------:R-:W-:-:S03]  /*2000*/  HADD2.F32 R74, -RZ, R9.H0_H0 ;  /* 0x20000009ff4a7230 */ /* 0x000fc60000004100 */
[----:B------:R-:W-:-:S04]  /*2010*/  FMUL.FTZ R25, R24, UR7 ;  /* 0x0000000718197c20 */ /* 0x000fc80008410000 */
[----:B------:R-:W-:-:S04]  /*2020*/  FMUL.FTZ R74, R25, R74 ;  /* 0x0000004a194a7220 */ /* 0x000fc80000410000 */
[----:B------:R-:W-:-:S07]  /*2030*/  @P0 FADD.FTZ R74, R34, R74 ;  /* 0x0000004a224a0221 */ /* 0x000fce0000010000 */
.L_x_23081:
[----:B------:R-:W-:Y:S05]  /*2040*/  BSYNC B0 ;  /* 0x0000000000007941 */ /* 0x000fea0003800000 */
.L_x_23080:
[----:B------:R-:W-:Y:S04]  /*2050*/  BSSY B0, `(.L_x_23082) ;  /* 0x0000007000007945 */ /* 0x000fe80003800000 */
[----:B------:R-:W-:Y:S05]  /*2060*/  @!P6 BRA `(.L_x_23083) ;  /* 0x000000000014e947 */ /* 0x000fea0003800000 */
[----:B-----5:R-:W-:Y:S02]  /*2070*/  HADD2.F32 R24, -RZ, R41.H1_H1 ;  /* 0x30000029ff187230 */ /* 0x020fe40000004100 */
[----:B------:R-:W-:-:S03]  /*2080*/  HADD2.F32 R75, -RZ, R9.H1_H1 ;  /* 0x30000009ff4b7230 */ /* 0x000fc60000004100 */
[----:B------:R-:W-:-:S04]  /*2090*/  FMUL.FTZ R24, R24, UR7 ;  /* 0x0000000718187c20 */ /* 0x000fc80008410000 */
[----:B------:R-:W-:-:S04]  /*20a0*/  FMUL.FTZ R75, R24, R75 ;  /* 0x0000004b184b7220 */ /* 0x000fc80000410000 */
[----:B------:R-:W-:-:S07]  /*20b0*/  @P0 FADD.FTZ R75, R35, R75 ;  /* 0x0000004b234b0221 */ /* 0x000fce0000010000 */
.L_x_23083:
[----:B------:R-:W-:Y:S05]  /*20c0*/  BSYNC B0 ;  /* 0x0000000000007941 */ /* 0x000fea0003800000 */
.L_x_23082:
[----:B------:R-:W-:Y:S04]  /*20d0*/  BSSY B0, `(.L_x_23084) ;  /* 0x0000007000007945 */ /* 0x000fe80003800000 */
[----:B------:R-:W-:Y:S05]  /*20e0*/  @!P6 BRA `(.L_x_23085) ;  /* 0x000000000014e947 */ /* 0x000fea0003800000 */
[----:B-----5:R-:W-:Y:S02]  /*20f0*/  HADD2.F32 R24, -RZ, R42.H0_H0 ;  /* 0x2000002aff187230 */ /* 0x020fe40000004100 */
[----:B------:R-:W-:-:S03]  /*2100*/  HADD2.F32 R68, -RZ, R10.H0_H0 ;  /* 0x2000000aff447230 */ /* 0x000fc60000004100 */
[----:B------:R-:W-:-:S04]  /*2110*/  FMUL.FTZ R25, R24, UR7 ;  /* 0x0000000718197c20 */ /* 0x000fc80008410000 */
[----:B------:R-:W-:-:S04]  /*2120*/  FMUL.FTZ R68, R25, R68 ;  /* 0x0000004419447220 */ /* 0x000fc80000410000 */
[----:B------:R-:W-:-:S07]  /*2130*/  @P0 FADD.FTZ R68, R36, R68 ;  /* 0x0000004424440221 */ /* 0x000fce0000010000 */
.L_x_23085:
[----:B------:R-:W-:Y:S05]  /*2140*/  BSYNC B0 ;  /* 0x0000000000007941 */ /* 0x000fea0003800000 */
.L_x_23084:
[----:B------:R-:W-:Y:S04]  /*2150*/  BSSY B0, `(.L_x_23086) ;  /* 0x0000007000007945 */ /* 0x000fe80003800000 */
[----:B------:R-:W-:Y:S05]  /*2160*/  @!P6 BRA `(.L_x_23087) ;  /* 0x000000000014e947 */ /* 0x000fea0003800000 */
[----:B-----5:R-:W-:Y:S02]  /*2170*/  HADD2.F32 R24, -RZ, R42.H1_H1 ;  /* 0x3000002aff187230 */ /* 0x020fe40000004100 */
[----:B------:R-:W-:-:S03]  /*2180*/  HADD2.F32 R69, -RZ, R10.H1_H1 ;  /* 0x3000000aff457230 */ /* 0x000fc60000004100 */
[----:B------:R-:W-:-:S04]  /*2190*/  FMUL.FTZ R24, R24, UR7 ;  /* 0x0000000718187c20 */ /* 0x000fc80008410000 */
[----:B------:R-:W-:-:S04]  /*21a0*/  FMUL.FTZ R69, R24, R69 ;  /* 0x0000004518457220 */ /* 0x000fc80000410000 */
[----:B------:R-:W-:-:S07]  /*21b0*/  @P0 FADD.FTZ R69, R37, R69 ;  /* 0x0000004525450221 */ /* 0x000fce0000010000 */
.L_x_23087:
[----:B------:R-:W-:Y:S05]  /*21c0*/  BSYNC B0 ;  /* 0x0000000000007941 */ /* 0x000fea0003800000 */
.L_x_23086:
[----:B------:R-:W-:Y:S04]  /*21d0*/  BSSY B0, `(.L_x_23088) ;  /* 0x0000006000007945 */ /* 0x000fe80003800000 */
[----:B------:R-:W-:Y:S05]  /*21e0*/  @!P6 BRA `(.L_x_23089) ;  /* 0x000000000010e947 */ /* 0x000fea0003800000 */
[----:B-----5:R-:W-:-:S05]  /*21f0*/  HADD2.F32 R24, -RZ, R43.H0_H0 ;  /* 0x2000002bff187230 */ /* 0x020fca0000004100 */
[----:B------:R-:W-:-:S04]  /*2200*/  FMUL.FTZ R25, R24, UR7 ;  /* 0x0000000718197c20 */ /* 0x000fc80008410000 */
[----:B------:R-:W-:-:S04]  /*2210*/  FMUL.FTZ R70, R154, R25 ;  /* 0x000000199a467220 */ /* 0x000fc80000410000 */
[----:B------:R-:W-:-:S07]  /*2220*/  @P0 FADD.FTZ R70, R38, R70 ;  /* 0x0000004626460221 */ /* 0x000fce0000010000 */
.L_x_23089:
[----:B------:R-:W-:Y:S05]  /*2230*/  BSYNC B0 ;  /* 0x0000000000007941 */ /* 0x000fea0003800000 */
.L_x_23088:
[----:B------:R-:W-:Y:S04]  /*2240*/  BSSY B0, `(.L_x_23090) ;  /* 0x0000006000007945 */ /* 0x000fe80003800000 */
[----:B------:R-:W-:Y:S05]  /*2250*/  @!P6 BRA `(.L_x_23091) ;  /* 0x000000000010e947 */ /* 0x000fea0003800000 */
[----:B-----5:R-:W-:-:S05]  /*2260*/  HADD2.F32 R24, -RZ, R43.H1_H1 ;  /* 0x3000002bff187230 */ /* 0x020fca0000004100 */
[----:B------:R-:W-:-:S04]  /*2270*/  FMUL.FTZ R24, R24, UR7 ;  /* 0x0000000718187c20 */ /* 0x000fc80008410000 */
[----:B------:R-:W-:-:S04]  /*2280*/  FMUL.FTZ R71, R155, R24 ;  /* 0x000000189b477220 */ /* 0x000fc80000410000 */
[----:B------:R-:W-:-:S07]  /*2290*/  @P0 FADD.FTZ R71, R39, R71 ;  /* 0x0000004727470221 */ /* 0x000fce0000010000 */
.L_x_23091:
[----:B------:R-:W-:Y:S05]  /*22a0*/  BSYNC B0 ;  /* 0x0000000000007941 */ /* 0x000fea0003800000 */
.L_x_23090:
        /* <DEDUP_REMOVED lines=34> */
[----:B-----5:R-:W-:-:S05]  /*24d0*/  HADD2.F32 R16, -RZ, R40.H0_H0 ;  /* 0x20000028ff107230 */ /* 0x020fca0000004100 */
[----:B------:R-:W-:-:S04]  /*24e0*/  FMUL.FTZ R16, R16, UR7 ;  /* 0x0000000710107c20 */ /* 0x000fc80008410000 */
[----:B------:R-:W-:-:S04]  /*24f0*/  FMUL.FTZ R80, R141, R16 ;  /* 0x000000108d507220 */ /* 0x000fc80000410000 */
[----:B------:R-:W-:-:S07]  /*2500*/  @P0 FADD.FTZ R80, R32, R80 ;  /* 0x0000005020500221 */ /* 0x000fce0000010000 */
.L_x_23093:
[----:B------:R-:W-:Y:S05]  /*2510*/  BSYNC B0 ;  /* 0x0000000000007941 */ /* 0x000fea0003800000 */
.L_x_23092:
[----:B------:R-:W-:Y:S04]  /*2520*/  BSSY B0, `(.L_x_23094) ;  /* 0x0000006000007945 */ /* 0x000fe80003800000 */
[----:B------:R-:W-:Y:S05]  /*2530*/  @!P6 BRA `(.L_x_23095) ;  /* 0x000000000010e947 */ /* 0x000fea0003800000 */
[----:B-----5:R-:W-:-:S05]  /*2540*/  HADD2.F32 R16, -RZ, R40.H1_H1 ;  /* 0x30000028ff107230 */ /* 0x020fca0000004100 */
[----:B------:R-:W-:-:S04]  /*2550*/  FMUL.FTZ R81, R16, UR7 ;  /* 0x0000000710517c20 */ /* 0x000fc80008410000 */
[----:B------:R-:W-:-:S04]  /*2560*/  FMUL.FTZ R81, R144, R81 ;  /* 0x0000005190517220 */ /* 0x000fc80000410000 */
[----:B------:R-:W-:-:S07]  /*2570*/  @P0 FADD.FTZ R81, R33, R81 ;  /* 0x0000005121510221 */ /* 0x000fce0000010000 */
.L_x_23095:
[----:B------:R-:W-:Y:S05]  /*2580*/  BSYNC B0 ;  /* 0x0000000000007941 */ /* 0x000fea0003800000 */
.L_x_23094:
[----:B------:R-:W-:Y:S04]  /*2590*/  BSSY B0, `(.L_x_23096) ;  /* 0x0000006000007945 */ /* 0x000fe80003800000 */
[----:B------:R-:W-:Y:S05]  /*25a0*/  @!P6 BRA `(.L_x_23097) ;  /* 0x000000000010e947 */ /* 0x000fea0003800000 */
[----:B-----5:R-:W-:-:S05]  /*25b0*/  HADD2.F32 R16, -RZ, R41.H0_H0 ;  /* 0x20000029ff107230 */ /* 0x020fca0000004100 */
[----:B------:R-:W-:-:S04]  /*25c0*/  FMUL.FTZ R16, R16, UR7 ;  /* 0x0000000710107c20 */ /* 0x000fc80008410000 */
[----:B------:R-:W-:-:S04]  /*25d0*/  FMUL.FTZ R82, R143, R16 ;  /* 0x000000108f527220 */ /* 0x000fc80000410000 */
[----:B------:R-:W-:-:S07]  /*25e0*/  @P0 FADD.FTZ R82, R34, R82 ;  /* 0x0000005222520221 */ /* 0x000fce0000010000 */
.L_x_23097:
[----:B------:R-:W-:Y:S05]  /*25f0*/  BSYNC B0 ;  /* 0x0000000000007941 */ /* 0x000fea0003800000 */
.L_x_23096:
[----:B------:R-:W-:Y:S04]  /*2600*/  BSSY B0, `(.L_x_23098) ;  /* 0x0000006000007945 */ /* 0x000fe80003800000 */
[----:B------:R-:W-:Y:S05]  /*2610*/  @!P6 BRA `(.L_x_23099) ;  /* 0x000000000010e947 */ /* 0x000fea0003800000 */
[----:B-----5:R-:W-:-:S05]  /*2620*/  HADD2.F32 R16, -RZ, R41.H1_H1 ;  /* 0x30000029ff107230 */ /* 0x020fca0000004100 */
[----:B------:R-:W-:-:S04]  /*2630*/  FMUL.FTZ R83, R16, UR7 ;  /* 0x0000000710537c20 */ /* 0x000fc80008410000 */
[----:B------:R-:W-:-:S04]  /*2640*/  FMUL.FTZ R83, R146, R83 ;  /* 0x0000005392537220 */ /* 0x000fc80000410000 */
[----:B------:R-:W-:-:S07]  /*2650*/  @P0 FADD.FTZ R83, R35, R83 ;  /* 0x0000005323530221 */ /* 0x000fce0000010000 */
.L_x_23099:
[----:B------:R-:W-:Y:S05]  /*2660*/  BSYNC B0 ;  /* 0x0000000000007941 */ /* 0x000fea0003800000 */
.L_x_23098:
[----:B------:R-:W-:Y:S04]  /*2670*/  BSSY B0, `(.L_x_23100) ;  /* 0x0000006000007945 */ /* 0x000fe80003800000 */
[----:B------:R-:W-:Y:S05]  /*2680*/  @!P6 BRA `(.L_x_23101) ;  /* 0x000000000010e947 */ /* 0x000fea0003800000 */
[----:B-----5:R-:W-:-:S05]  /*2690*/  HADD2.F32 R16, -RZ, R42.H0_H0 ;  /* 0x2000002aff107230 */ /* 0x020fca0000004100 */
[----:B------:R-:W-:-:S04]  /*26a0*/  FMUL.FTZ R16, R16, UR7 ;  /* 0x0000000710107c20 */ /* 0x000fc80008410000 */
[----:B------:R-:W-:-:S04]  /*26b0*/  FMUL.FTZ R76, R145, R16 ;  /* 0x00000010914c7220 */ /* 0x000fc80000410000 */
[----:B------:R-:W-:-:S07]  /*26c0*/  @P0 FADD.FTZ R76, R36, R76 ;  /* 0x0000004c244c0221 */ /* 0x000fce0000010000 */
.L_x_23101:
[----:B------:R-:W-:Y:S05]  /*26d0*/  BSYNC B0 ;  /* 0x0000000000007941 */ /* 0x000fea0003800000 */
.L_x_23100:
[----:B------:R-:W-:Y:S04]  /*26e0*/  BSSY B0, `(.L_x_23102) ;  /* 0x0000006000007945 */ /* 0x000fe80003800000 */
[----:B------:R-:W-:Y:S05]  /*26f0*/  @!P6 BRA `(.L_x_23103) ;  /* 0x000000000010e947 */ /* 0x000fea0003800000 */
[----:B-----5:R-:W-:-:S05]  /*2700*/  HADD2.F32 R16, -RZ, R42.H1_H1 ;  /* 0x3000002aff107230 */ /* 0x020fca0000004100 */
[----:B------:R-:W-:-:S04]  /*2710*/  FMUL.FTZ R77, R16, UR7 ;  /* 0x00000007104d7c20 */ /* 0x000fc80008410000 */
[----:B------:R-:W-:-:S04]  /*2720*/  FMUL.FTZ R77, R148, R77 ;  /* 0x0000004d944d7220 */ /* 0x000fc80000410000 */
[----:B------:R-:W-:-:S07]  /*2730*/  @P0 FADD.FTZ R77, R37, R77 ;  /* 0x0000004d254d0221 */ /* 0x000fce0000010000 */
.L_x_23103:
[----:B------:R-:W-:Y:S05]  /*2740*/  BSYNC B0 ;  /* 0x0000000000007941 */ /* 0x000fea0003800000 */
.L_x_23102:
[----:B------:R-:W-:Y:S04]  /*2750*/  BSSY B0, `(.L_x_23104) ;  /* 0x0000006000007945 */ /* 0x000fe80003800000 */
[----:B------:R-:W-:Y:S05]  /*2760*/  @!P6 BRA `(.L_x_23105) ;  /* 0x000000000010e947 */ /* 0x000fea0003800000 */
[----:B-----5:R-:W-:-:S05]  /*2770*/  HADD2.F32 R16, -RZ, R43.H0_H0 ;  /* 0x2000002bff107230 */ /* 0x020fca0000004100 */
[----:B------:R-:W-:-:S04]  /*2780*/  FMUL.FTZ R16, R16, UR7 ;  /* 0x0000000710107c20 */ /* 0x000fc80008410000 */
[----:B------:R-:W-:-:S04]  /*2790*/  FMUL.FTZ R78, R147, R16 ;  /* 0x00000010934e7220 */ /* 0x000fc80000410000 */
[----:B------:R-:W-:-:S07]  /*27a0*/  @P0 FADD.FTZ R78, R38, R78 ;  /* 0x0000004e264e0221 */ /* 0x000fce0000010000 */
.L_x_23105:
[----:B------:R-:W-:Y:S05]  /*27b0*/  BSYNC B0 ;  /* 0x0000000000007941 */ /* 0x000fea0003800000 */
.L_x_23104:
[----:B------:R-:W-:Y:S04]  /*27c0*/  BSSY B0, `(.L_x_23106) ;  /* 0x0000006000007945 */ /* 0x000fe80003800000 */
[----:B------:R-:W-:Y:S05]  /*27d0*/  @!P6 BRA `(.L_x_23107) ;  /* 0x000000000010e947 */ /* 0x000fea0003800000 */
[----:B-----5:R-:W-:-:S05]  /*27e0*/  HADD2.F32 R16, -RZ, R43.H1_H1 ;  /* 0x3000002bff107230 */ /* 0x020fca0000004100 */
[----:B------:R-:W-:-:S04]  /*27f0*/  FMUL.FTZ R16, R16, UR7 ;  /* 0x0000000710107c20 */ /* 0x000fc80008410000 */
[----:B------:R-:W-:-:S04]  /*2800*/  FMUL.FTZ R79, R149, R16 ;  /* 0x00000010954f7220 */ /* 0x000fc80000410000 */
[----:B------:R-:W-:-:S07]  /*2810*/  @P0 FADD.FTZ R79, R39, R79 ;  /* 0x0000004f274f0221 */ /* 0x000fce0000010000 */
.L_x_23107:
[----:B------:R-:W-:Y:S05]  /*2820*/  BSYNC B0 ;  /* 0x0000000000007941 */ /* 0x000fea0003800000 */
.L_x_23106:
        /* <DEDUP_REMOVED lines=148> */
.L_x_23122:
        /* <DEDUP_REMOVED lines=84> */
[--C-:B------:R-:W-:Y:S02]  /*36b0*/  HADD2.F32 R28, -RZ, R15.reuse.H0_H0 ;  /* 0x2000000fff1c7230 */ /* 0x100fe40000004100 */
[C---:B------:R-:W-:Y:S01]  /*36c0*/  FADD.FTZ R48, -R0.reuse, R48 ;  /* 0x0000003000307221 */ /* 0x040fe20000010100 */
[C---:B------:R-:W-:Y:S01]  /*36d0*/  FADD.FTZ R20, -R0.reuse, R51 ;  /* 0x0000003300147221 */ /* 0x040fe20000010100 */
[----:B------:R-:W-:Y:S01]  /*36e0*/  FADD.FTZ R200, -R0, R69 ;  /* 0x0000004500c87221 */ /* 0x000fe20000010100 */
[C---:B------:R-:W-:Y:S01]  /*36f0*/  FMUL.FTZ R25, R21.reuse, R44 ;  /* 0x0000002c15197220 */ /* 0x040fe20000410000 */
[C---:B------:R-:W-:Y:S01]  /*3700*/  FMUL.FTZ R16, R21.reuse, R2 ;  /* 0x0000000215107220 */ /* 0x040fe20000410000 */
[----:B------:R-:W-:Y:S01]  /*3710*/  FMUL.FTZ R69, R21, R52 ;  /* 0x0000003415457220 */ /* 0x000fe20000410000 */
[----:B------:R-:W-:-:S02]  /*3720*/  HADD2.F32 R44, -RZ, R15.H1_H1 ;  /* 0x3000000fff2c7230 */ /* 0x000fc40000004100 */
[C---:B------:R-:W-:Y:S01]  /*3730*/  FADD.FTZ R50, -R0.reuse, R50 ;  /* 0x0000003200327221 */ /* 0x040fe20000010100 */
[----:B------:R-:W-:Y:S02]  /*3740*/  IMAD R172, R3, R172, RZ ;  /* 0x000000ac03ac7224 */ /* 0x000fe400078e02ff */
[C---:B------:R-:W-:Y:S01]  /*3750*/  FMUL.FTZ R174, R21.reuse, R174 ;  /* 0x000000ae15ae7220 */ /* 0x040fe20000410000 */
[C---:B------:R-:W-:Y:S01]  /*3760*/  FMUL.FTZ R52, R21.reuse, R66 ;  /* 0x0000004215347220 */ /* 0x040fe20000410000 */
[----:B------:R-:W-:Y:S02]  /*3770*/  HADD2.F32 R2, -RZ, R12.H0_H0 ;  /* 0x2000000cff027230 */ /* 0x000fe40000004100 */
[----:B------:R-:W-:Y:S01]  /*3780*/  FMUL.FTZ R3, R21, R48 ;  /* 0x0000003015037220 */ /* 0x000fe20000410000 */
[----:B------:R-:W-:Y:S01]  /*3790*/  FFMA.FTZ R66, R29, R28, R126 ;  /* 0x0000001c1d427223 */ /* 0x000fe2000001007e */
[----:B------:R-:W-:Y:S01]  /*37a0*/  FMUL.FTZ R24, R21, R20 ;  /* 0x0000001415187220 */ /* 0x000fe20000410000 */
[----:B------:R-:W0:Y:S01]  /*37b0*/  LDC.64 R28, c[0x0][0x2b8] ;  /* 0x0000ae00ff1c7b82 */ /* 0x000e220000000a00 */
[----:B------:R-:W-:Y:S01]  /*37c0*/  FADD.FTZ R186, -R0, R67 ;  /* 0x0000004300ba7221 */ /* 0x000fe20000010100 */
[----:B------:R-:W-:-:S02]  /*37d0*/  HADD2.F32 R20, -RZ, R13.H0_H0 ;  /* 0x2000000dff147230 */ /* 0x000fc40000004100 */
[----:B------:R-:W-:Y:S01]  /*37e0*/  FMUL.FTZ R17, R21, R50 ;  /* 0x0000003215117220 */ /* 0x000fe20000410000 */
[----:B------:R-:W-:Y:S01]  /*37f0*/  FFMA.FTZ R67, R174, R44, R125 ;  /* 0x0000002cae437223 */ /* 0x000fe2000001007d */
[----:B------:R-:W-:Y:S01]  /*3800*/  FFMA.FTZ R44, R3, R2, R132 ;  /* 0x00000002032c7223 */ /* 0x000fe20000010084 */
[C---:B------:R-:W-:Y:S01]  /*3810*/  FADD.FTZ R54, -R0.reuse, R54 ;  /* 0x0000003600367221 */ /* 0x040fe20000010100 */
[----:B------:R-:W-:Y:S01]  /*3820*/  SHF.R.S32.HI R3, RZ, 0x1f, R172 ;  /* 0x0000001fff037819 */ /* 0x000fe200000114ac */
[C---:B------:R-:W-:Y:S01]  /*3830*/  FADD.FTZ R190, -R0.reuse, R63 ;  /* 0x0000003f00be7221 */ /* 0x040fe20000010100 */
        /* <DEDUP_REMOVED lines=30> */
[----:B------:R-:W-:Y:S01]  /*3a20*/  LEA.HI R172, R3, R172, RZ, 0x3 ;  /* 0x000000ac03ac7211 */ /* 0x000fe200078f18ff */
[----:B------:R-:W-:-:S02]  /*3a30*/  HADD2.F32 R3, -RZ, R23.H1_H1 ;  /* 0x30000017ff037230 */ /* 0x000fc40000004100 */
        /* <DEDUP_REMOVED lines=30> */
[----:B------:R-:W-:-:S02]  /*3c20*/  HADD2.F32 R20, -RZ, R19.H1_H1 ;  /* 0x30000013ff147230 */ /* 0x000fc40000004100 */
[----:B------:R-:W-:Y:S01]  /*3c30*/  FFMA.FTZ R70, R55, R17, R118 ;  /* 0x0000001137467223 */ /* 0x000fe20000010076 */
[----:B------:R-:W-:Y:S02]  /*3c40*/  HADD2.F32 R2, -RZ, R23.H0_H0 ;  /* 0x20000017ff027230 */ /* 0x000fe40000004100 */
[----:B------:R-:W-:Y:S01]  /*3c50*/  FFMA.FTZ R190, R190, R3, R109 ;  /* 0x00000003bebe7223 */ /* 0x000fe2000001006d */
[----:B------:R-:W-:Y:S01]  /*3c60*/  HADD2.F32 R21, -RZ, R13.H1_H1 ;  /* 0x3000000dff157230 */ /* 0x000fe20000004100 */
[----:B------:R-:W-:Y:S01]  /*3c70*/  LEA.HI.SX32 R3, R172, R133, 0x1d ;  /* 0x00000085ac037211 */ /* 0x000fe200078feaff */
[----:B------:R-:W-:Y:S02]  /*3c80*/  HADD2.F32 R17, -RZ, R31.H0_H0 ;  /* 0x2000001fff117230 */ /* 0x000fe40000004100 */
[----:B------:R-:W-:Y:S01]  /*3c90*/  FFMA.FTZ R71, R182, R20, R117 ;  /* 0x00000014b6477223 */ /* 0x000fe20000010075 */
[----:B------:R-:W-:Y:S01]  /*3ca0*/  FFMA.FTZ R73, R73, R2, R110 ;  /* 0x0000000249497223 */ /* 0x000fe2000001006e */
[----:B------:R-:W-:Y:S01]  /*3cb0*/  FFMA.FTZ R54, R24, R21, R129 ;  /* 0x0000001518367223 */ /* 0x000fe20000010081 */
[----:B------:R-:W-:-:S02]  /*3cc0*/  HADD2.F32 R2, -RZ, R27.H0_H0 ;  /* 0x2000001bff027230 */ /* 0x000fc40000004100 */
[----:B------:R-:W-:Y:S01]  /*3cd0*/  FFMA.FTZ R77, R77, R17, R94 ;  /* 0x000000114d4d7223 */ /* 0x000fe2000001005e */
[----:B------:R-:W-:Y:S02]  /*3ce0*/  HADD2.F32 R16, -RZ, R27.H1_H1 ;  /* 0x3000001bff107230 */ /* 0x000fe40000004100 */
[----:B------:R-:W-:Y:S01]  /*3cf0*/  FFMA.FTZ R46, R11, R25, R128 ;  /* 0x000000190b2e7223 */ /* 0x000fe20000010080 */
[----:B------:R-:W-:Y:S02]  /*3d00*/  HADD2.F32 R20, -RZ, R31.H1_H1 ;  /* 0x3000001fff147230 */ /* 0x000fe40000004100 */
[----:B------:R-:W-:Y:S01]  /*3d10*/  FFMA.FTZ R55, R14, R47, R127 ;  /* 0x0000002f0e377223 */ /* 0x000fe2000001007f */
[----:B------:R-:W-:Y:S01]  /*3d20*/  IADD3 R17, R3, 0x80, RZ ;  /* 0x0000008003117810 */ /* 0x000fe20007ffe0ff */
[----:B------:R-:W-:Y:S01]  /*3d30*/  FFMA.FTZ R75, R75, R2, R102 ;  /* 0x000000024b4b7223 */ /* 0x000fe20000010066 */
[C---:B------:R-:W-:Y:S01]  /*3d40*/  IADD3 R21, R3.reuse, 0x100, RZ ;  /* 0x0000010003157810 */ /* 0x040fe20007ffe0ff */
[----:B------:R-:W-:Y:S01]  /*3d50*/  FFMA.FTZ R202, R202, R16, R101 ;  /* 0x00000010caca7223 */ /* 0x000fe20000010065 */
[C---:B------:R-:W-:Y:S01]  /*3d60*/  IADD3 R25, R3.reuse, 0x180, RZ ;  /* 0x0000018003197810 */ /* 0x040fe20007ffe0ff */
        /* <DEDUP_REMOVED lines=56> */
.L_x_23110:
[----:B------:R-:W-:Y:S05]  /*40f0*/  BSYNC B0 ;  /* 0x0000000000007941 */ /* 0x000fea0003800000 */
.L_x_23109:
[----:B------:R-:W-:Y:S02]  /*4100*/  IADD3 R151, R151, UR8, RZ ;  /* 0x0000000897977c10 */ /* 0x000fe4000fffe0ff */
[----:B------:R-:W-:Y:S02]  /*4110*/  SEL R0, RZ, 0x1, P0 ;  /* 0x00000001ff007807 */ /* 0x000fe40000000000 */
[----:B------:R-:W-:-:S13]  /*4120*/  ISETP.GE.AND P1, PT, R151, UR9, PT ;  /* 0x0000000997007c0c */ /* 0x000fda000bf26270 */
[----:B------:R-:W-:Y:S05]  /*4130*/  @!P1 BRA `(.L_x_23111) ;  /* 0xffffffc800149947 */ /* 0x000fea000383ffff */
[----:B------:R-:W-:Y:S05]  /*4140*/  EXIT ;  /* 0x000000000000794d */ /* 0x000fea0003800000 */
.L_x_23108:
[----:B------:R-:W-:Y:S01]  /*4150*/  HFMA2.MMA R178, -RZ, RZ, 0, 5.9604644775390625e-08 ;  /* 0x00000001ffb27435 */ /* 0x000fe200000001ff */
[----:B------:R-:W-:Y:S02]  /*4160*/  MOV R176, R0 ;  /* 0x0000000000b07202 */ /* 0x000fe40000000f00 */
[----:B------:R-:W-:Y:S02]  /*4170*/  MOV R185, 0x1f ;  /* 0x0000001f00b97802 */ /* 0x000fe40000000f00 */
[----:B------:R-:W-:-:S07]  /*4180*/  MOV R29, 0xffffffff ;  /* 0xffffffff001d7802 */ /* 0x000fce0000000f00 */
[----:B-----5:R-:W-:Y:S05]  /*4190*/  WARPSYNC.COLLECTIVE R29, `(.L_x_23112) ;  /* 0x000000001d087348 */ /* 0x020fea0003c00000 */
[----:B------:R0:W1:Y:S02]  /*41a0*/  SHFL.BFLY P1, R25, R176, R178, R185 ;  /* 0x0c0000b2b0197389 */ /* 0x00006400000200b9 */
[----:B01---5:R-:W-:Y:S01]  /*41b0*/  ENDCOLLECTIVE ;  /* 0x000000000000791b */ /* 0x023fe20003800000 */
.L_x_23112:
[----:B------:R-:W-:Y:S01]  /*41c0*/  HFMA2.MMA R178, -RZ, RZ, 0, 1.1920928955078125e-07 ;  /* 0x00000002ffb27435 */ /* 0x000fe200000001ff */
[----:B------:R-:W-:-:S05]  /*41d0*/  MOV R3, R25 ;  /* 0x0000001900037202 */ /* 0x000fca0000000f00 */
[----:B------:R-:W-:-:S05]  /*41e0*/  FADD.FTZ R3, R0, R3 ;  /* 0x0000000300037221 */ /* 0x000fca0000010000 */
[----:B------:R-:W-:-:S07]  /*41f0*/  MOV R176, R3 ;  /* 0x0000000300b07202 */ /* 0x000fce0000000f00 */
[----:B------:R-:W-:Y:S05]  /*4200*/  WARPSYNC.COLLECTIVE R29, `(.L_x_23113) ;  /* 0x000000001d087348 */ /* 0x000fea0003c00000 */
[----:B------:R0:W1:Y:S02]  /*4210*/  SHFL.BFLY P1, R25, R176, R178, R185 ;  /* 0x0c0000b2b0197389 */ /* 0x00006400000200b9 */
[----:B01----:R-:W-:Y:S01]  /*4220*/  ENDCOLLECTIVE ;  /* 0x000000000000791b */ /* 0x003fe20003800000 */
.L_x_23113:
[----:B------:R-:W-:Y:S01]  /*4230*/  HFMA2.MMA R178, -RZ, RZ, 0, 2.384185791015625e-07 ;  /* 0x00000004ffb27435 */ /* 0x000fe200000001ff */
[----:B------:R-:W-:-:S05]  /*4240*/  MOV R2, R25 ;  /* 0x0000001900027202 */ /* 0x000fca0000000f00 */
[----:B------:R-:W-:-:S05]  /*4250*/  FADD.FTZ R17, R3, R2 ;  /* 0x0000000203117221 */ /* 0x000fca0000010000 */
[----:B------:R-:W-:-:S07]  /*4260*/  MOV R176, R17 ;  /* 0x0000001100b07202 */ /* 0x000fce0000000f00 */
[----:B------:R-:W-:Y:S05]  /*4270*/  WARPSYNC.COLLECTIVE R29, `(.L_x_23114) ;  /* 0x000000001d087348 */ /* 0x000fea0003c00000 */
[----:B------:R0:W1:Y:S02]  /*4280*/  SHFL.BFLY P1, R25, R176, R178, R185 ;  /* 0x0c0000b2b0197389 */ /* 0x00006400000200b9 */
[----:B01----:R-:W-:Y:S01]  /*4290*/  ENDCOLLECTIVE ;  /* 0x000000000000791b */ /* 0x003fe20003800000 */
.L_x_23114:
[----:B------:R-:W-:Y:S01]  /*42a0*/  HFMA2.MMA R178, -RZ, RZ, 0, 4.76837158203125e-07 ;  /* 0x00000008ffb27435 */ /* 0x000fe200000001ff */
[----:B------:R-:W-:-:S05]  /*42b0*/  MOV R2, R25 ;  /* 0x0000001900027202 */ /* 0x000fca0000000f00 */
[----:B------:R-:W-:-:S05]  /*42c0*/  FADD.FTZ R21, R17, R2 ;  /* 0x0000000211157221 */ /* 0x000fca0000010000 */
[----:B------:R-:W-:-:S07]  /*42d0*/  MOV R176, R21 ;  /* 0x0000001500b07202 */ /* 0x000fce0000000f00 */
[----:B------:R-:W-:Y:S05]  /*42e0*/  WARPSYNC.COLLECTIVE R29, `(.L_x_23115) ;  /* 0x000000001d087348 */ /* 0x000fea0003c00000 */
[----:B------:R0:W1:Y:S02]  /*42f0*/  SHFL.BFLY P1, R25, R176, R178, R185 ;  /* 0x0c0000b2b0197389 */ /* 0x00006400000200b9 */
[----:B01----:R-:W-:Y:S01]  /*4300*/  ENDCOLLECTIVE ;  /* 0x000000000000791b */ /* 0x003fe20003800000 */
.L_x_23115:
[----:B------:R-:W-:Y:S01]  /*4310*/  HFMA2.MMA R178, -RZ, RZ, 0, 9.5367431640625e-07 ;  /* 0x00000010ffb27435 */ /* 0x000fe200000001ff */
[----:B------:R-:W-:-:S05]  /*4320*/  MOV R2, R25 ;  /* 0x0000001900027202 */ /* 0x000fca0000000f00 */
[----:B------:R-:W-:-:S05]  /*4330*/  FADD.FTZ R24, R21, R2 ;  /* 0x0000000215187221 */ /* 0x000fca0000010000 */
[----:B------:R-:W-:-:S07]  /*4340*/  MOV R176, R24 ;  /* 0x0000001800b07202 */ /* 0x000fce0000000f00 */
[----:B------:R-:W-:Y:S05]  /*4350*/  WARPSYNC.COLLECTIVE R29, `(.L_x_23116) ;  /* 0x000000001d087348 */ /* 0x000fea0003c00000 */
[----:B------:R0:W1:Y:S02]  /*4360*/  SHFL.BFLY P1, R25, R176, R178, R185 ;  /* 0x0c0000b2b0197389 */ /* 0x00006400000200b9 */
[----:B01----:R-:W-:Y:S01]  /*4370*/  ENDCOLLECTIVE ;  /* 0x000000000000791b */ /* 0x003fe20003800000 */
.L_x_23116:
        /* <DEDUP_REMOVED lines=87> */
.L_x_23117:
[----:B------:R-:W-:Y:S01]  /*48f0*/  HFMA2.MMA R178, -RZ, RZ, 0, 1.1920928955078125e-07 ;  /* 0x00000002ffb27435 */ /* 0x000fe200000001ff */
[----:B------:R-:W-:-:S05]  /*4900*/  MOV R3, R25 ;  /* 0x0000001900037202 */ /* 0x000fca0000000f00 */
[----:B------:R-:W-:-:S05]  /*4910*/  FADD.FTZ R3, R0, R3 ;  /* 0x0000000300037221 */ /* 0x000fca0000010000 */
[----:B------:R-:W-:-:S07]  /*4920*/  MOV R176, R3 ;  /* 0x0000000300b07202 */ /* 0x000fce0000000f00 */
[----:B------:R-:W-:Y:S05]  /*4930*/  WARPSYNC.COLLECTIVE R29, `(.L_x_23118) ;  /* 0x000000001d087348 */ /* 0x000fea0003c00000 */
[----:B------:R0:W1:Y:S02]  /*4940*/  SHFL.BFLY P1, R25, R176, R178, R185 ;  /* 0x0c0000b2b0197389 */ /* 0x00006400000200b9 */
[----:B01----:R-:W-:Y:S01]  /*4950*/  ENDCOLLECTIVE ;  /* 0x000000000000791b */ /* 0x003fe20003800000 */
.L_x_23118:
[----:B------:R-:W-:Y:S01]  /*4960*/  HFMA2.MMA R178, -RZ, RZ, 0, 2.384185791015625e-07 ;  /* 0x00000004ffb27435 */ /* 0x000fe200000001ff */
[----:B------:R-:W-:-:S05]  /*4970*/  MOV R24, R25 ;  /* 0x0000001900187202 */ /* 0x000fca0000000f00 */
[----:B------:R-:W-:-:S05]  /*4980*/  FADD.FTZ R24, R3, R24 ;  /* 0x0000001803187221 */ /* 0x000fca0000010000 */
[----:B------:R-:W-:-:S07]  /*4990*/  MOV R176, R24 ;  /* 0x0000001800b07202 */ /* 0x000fce0000000f00 */
[----:B------:R-:W-:Y:S05]  /*49a0*/  WARPSYNC.COLLECTIVE R29, `(.L_x_23119) ;  /* 0x000000001d087348 */ /* 0x000fea0003c00000 */
[----:B------:R0:W1:Y:S02]  /*49b0*/  SHFL.BFLY P1, R25, R176, R178, R185 ;  /* 0x0c0000b2b0197389 */ /* 0x00006400000200b9 */
[----:B01----:R-:W-:Y:S01]  /*49c0*/  ENDCOLLECTIVE ;  /* 0x000000000000791b */ /* 0x003fe20003800000 */
.L_x_23119:
[----:B------:R-:W-:Y:S01]  /*49d0*/  HFMA2.MMA R178, -RZ, RZ, 0, 4.76837158203125e-07 ;  /* 0x00000008ffb27435 */ /* 0x000fe200000001ff */
[----:B------:R-:W-:-:S05]  /*49e0*/  MOV R17, R25 ;  /* 0x0000001900117202 */ /* 0x000fca0000000f00 */
[----:B------:R-:W-:-:S05]  /*49f0*/  FADD.FTZ R17, R24, R17 ;  /* 0x0000001118117221 */ /* 0x000fca0000010000 */
[----:B------:R-:W-:-:S07]  /*4a00*/  MOV R176, R17 ;  /* 0x0000001100b07202 */ /* 0x000fce0000000f00 */
[----:B------:R-:W-:Y:S05]  /*4a10*/  WARPSYNC.COLLECTIVE R29, `(.L_x_23120) ;  /* 0x000000001d087348 */ /* 0x000fea0003c00000 */
[----:B------:R0:W1:Y:S02]  /*4a20*/  SHFL.BFLY P1, R25, R176, R178, R185 ;  /* 0x0c0000b2b0197389 */ /* 0x00006400000200b9 */
[----:B01----:R-:W-:Y:S01]  /*4a30*/  ENDCOLLECTIVE ;  /* 0x000000000000791b */ /* 0x003fe20003800000 */
.L_x_23120:
[----:B------:R-:W-:Y:S01]  /*4a40*/  HFMA2.MMA R178, -RZ, RZ, 0, 9.5367431640625e-07 ;  /* 0x00000010ffb27435 */ /* 0x000fe200000001ff */
[----:B------:R-:W-:-:S05]  /*4a50*/  MOV R28, R25 ;  /* 0x00000019001c7202 */ /* 0x000fca0000000f00 */
[----:B------:R-:W-:-:S05]  /*4a60*/  FADD.FTZ R28, R17, R28 ;  /* 0x0000001c111c7221 */ /* 0x000fca0000010000 */
[----:B------:R-:W-:-:S07]  /*4a70*/  MOV R176, R28 ;  /* 0x0000001c00b07202 */ /* 0x000fce0000000f00 */
[----:B------:R-:W-:Y:S05]  /*4a80*/  WARPSYNC.COLLECTIVE R29, `(.L_x_23121) ;  /* 0x000000001d087348 */ /* 0x000fea0003c00000 */
[----:B------:R0:W1:Y:S02]  /*4a90*/  SHFL.BFLY P1, R25, R176, R178, R185 ;  /* 0x0c0000b2b0197389 */ /* 0x00006400000200b9 */
[----:B01----:R-:W-:Y:S01]  /*4aa0*/  ENDCOLLECTIVE ;  /* 0x000000000000791b */ /* 0x003fe20003800000 */
.L_x_23121:
[----:B------:R-:W-:Y:S01]  /*4ab0*/  MOV R21, R25 ;  /* 0x0000001900157202 */ /* 0x000fe20000000f00 */
[----:B------:R-:W-:Y:S06]  /*4ac0*/  BRA `(.L_x_23122) ;  /* 0xffffffe400a87947 */ /* 0x000fec000383ffff */
.L_x_23123:
        /* <DEDUP_REMOVED lines=11> */
.L_x_37263:


//--------------------- .text._ZN10layer_norm13ln_fwd_kernelINS_13Kernel_traitsI6__halfS2_fS2_fjLj5120ELj1ELj1ELj4ELj16ENS_18Kernel_traits_baseILj5120ES2_S2_fS2_fjLj128EEEEELb1ELb0ELb0ELb0EEEvNS_9FwdParamsE --------------------------
	.section	.text._ZN10layer_norm13ln_fwd_kernelINS_13Kernel_traitsI6__halfS2_fS2_fjLj5120ELj1ELj1ELj4ELj16ENS_18Kernel_traits_baseILj5120ES2_S2_fS2_fjLj128EEEEELb1ELb0ELb0ELb0EEEvNS_9FwdParamsE,"ax",@progbits
	.align	128
        .global         _ZN10layer_norm13ln_fwd_kernelINS_13Kernel_traitsI6__halfS2_fS2_fjLj5120ELj1ELj1ELj4ELj16ENS_18Kernel_traits_baseILj5120ES2_S2_fS2_fjLj128EEEEELb1ELb0ELb0ELb0EEEvNS_9FwdParamsE
        .type           _ZN10layer_norm13ln_fwd_kernelINS_13Kernel_traitsI6__halfS2_fS2_fjLj5120ELj1ELj1ELj4ELj16ENS_18Kernel_traits_baseILj5120ES2_S2_fS2_fjLj128EEEEELb1ELb0ELb0ELb0EEEvNS_9FwdParamsE,@function
        .size           _ZN10layer_norm13ln_fwd_kernelINS_13Kernel_traitsI6__halfS2_fS2_fjLj5120ELj1ELj1ELj4ELj16ENS_18Kernel_traits_baseILj5120ES2_S2_fS2_fjLj128EEEEELb1ELb0ELb0ELb0EEEvNS_9FwdParamsE,(.L_x_37264 - _ZN10layer_norm13ln_fwd_kernelINS_13Kernel_traitsI6__halfS2_fS2_fjLj5120ELj1ELj1ELj4ELj16ENS_18Kernel_traits_baseILj5120ES2_S2_fS2_fjLj128EEEEELb1ELb0ELb0ELb0EEEvNS_9FwdParamsE)
        .other          _ZN10layer_norm13ln_fwd_kernelINS_13Kernel_traitsI6__halfS2_fS2_fjLj5120ELj1ELj1ELj4ELj16ENS_18Kernel_traits_baseILj5120ES2_S2_fS2_fjLj128EEEEELb1ELb0ELb0ELb0EEEvNS_9FwdParamsE,@"STO_CUDA_ENTRY STV_DEFAULT"
_ZN10layer_norm13ln_fwd_kernelINS_13Kernel_traitsI6__halfS2_fS2_fjLj5120ELj1ELj1ELj4ELj16ENS_18Kernel_traits_baseILj5120ES2_S2_fS2_fjLj128EEEEELb1ELb0ELb0ELb0EEEvNS_9FwdParamsE:
.text._ZN10layer_norm13ln_fwd_kernelINS_13Kernel_traitsI6__halfS2_fS2_fjLj5120ELj1ELj1ELj4ELj16ENS_18Kernel_traits_baseILj5120ES2_S2_fS2_fjLj128EEEEELb1ELb0ELb0ELb0EEEvNS_9FwdParamsE:
        /* <DEDUP_REMOVED lines=43> */
[----:B------:R-:W-:Y:S02]  /*02b0*/  LOP3.LUT R7, R5, UR19, R8, 0x96, !PT ;  /* 0x0000001305077c12 */ /* 0x000fe4000f8e9608 */
[----:B-1----:R-:W-:Y:S01]  /*02c0*/  SHF.R.S32.HI R61, RZ, 0x1f, R0 ;  /* 0x0000001fff3d7819 */ /* 0x002fe20000011400 */
[----:B------:R-:W-:Y:S01]  /*02d0*/  UIADD3 UR22, UR7, 0x32370b8f, URZ ;  /* 0x32370b8f07167890 */ /* 0x000fe2000fffe03f */
[----:B------:R-:W-:Y:S01]  /*02e0*/  LOP3.LUT R8, R3, UR20, R6, 0x96, !PT ;  /* 0x0000001403087c12 */ /* 0x000fe2000f8e9606 */
[----:B------:R-:W-:Y:S01]  /*02f0*/  IMAD.WIDE.U32 R6, R7, -0x2daee0ad, RZ ;  /* 0xd2511f5307067825 */ /* 0x000fe200078e00ff */
[----:B------:R-:W-:Y:S01]  /*0300*/  LEA.HI R61, R61, R0, RZ, 0x3 ;  /* 0x000000003d3d7211 */ /* 0x000fe200078f18ff */
[----:B------:R-:W-:Y:S01]  /*0310*/  UIADD3 UR21, UR6, -0x255992d5, URZ ;  /* 0xdaa66d2b06157890 */ /* 0x000fe2000fffe03f */
[----:B------:R-:W-:Y:S01]  /*0320*/  LOP3.LUT R0, R13, 0x7f, RZ, 0x3c, !PT ;  /* 0x0000007f0d007812 */ /* 0x000fe200078e3cff */
[----:B------:R-:W-:Y:S01]  /*0330*/  IMAD.WIDE.U32 R8, R8, -0x326172a9, RZ ;  /* 0xcd9e8d5708087825 */ /* 0x000fe200078e00ff */
[----:B------:R-:W-:-:S02]  /*0340*/  LOP3.LUT R5, R7, UR22, R2, 0x96, !PT ;  /* 0x0000001607057c12 */ /* 0x000fc4000f8e9602 */
[----:B------:R-:W-:Y:S01]  /*0350*/  LEA.HI.SX32 R27, R61, R0, 0x1d ;  /* 0x000000003d1b7211 */ /* 0x000fe200078feaff */
[----:B------:R-:W-:Y:S01]  /*0360*/  UIADD3 UR23, UR6, 0x78dde6e4, URZ ;  /* 0x78dde6e406177890 */ /* 0x000fe2000fffe03f */
[----:B------:R-:W-:Y:S01]  /*0370*/  LOP3.LUT R2, R9, UR21, R4, 0x96, !PT ;  /* 0x0000001509027c12 */ /* 0x000fe2000f8e9604 */
[----:B------:R-:W-:Y:S01]  /*0380*/  IMAD.WIDE.U32 R4, R5, -0x326172a9, RZ ;  /* 0xcd9e8d5705047825 */ /* 0x000fe200078e00ff */
[----:B------:R-:W-:Y:S01]  /*0390*/  LOP3.LUT P6, RZ, R27, 0xffffff80, RZ, 0xc0, !PT ;  /* 0xffffff801bff7812 */ /* 0x000fe200078cc0ff */
[----:B------:R-:W-:Y:S02]  /*03a0*/  UIADD3 UR24, UR7, -0x126145ec, URZ ;  /* 0xed9eba1407187890 */ /* 0x000fe4000fffe03f */
[----:B------:R-:W-:Y:S01]  /*03b0*/  IMAD.WIDE.U32 R2, R2, -0x2daee0ad, RZ ;  /* 0xd2511f5302027825 */ /* 0x000fe200078e00ff */
[----:B------:R-:W-:Y:S01]  /*03c0*/  LOP3.LUT R7, R5, UR23, R8, 0x96, !PT ;  /* 0x0000001705077c12 */ /* 0x000fe2000f8e9608 */
[----:B------:R-:W-:Y:S01]  /*03d0*/  UIADD3 UR26, UR7, -0x56f99767, URZ ;  /* 0xa9066899071a7890 */ /* 0x000fe2000fffe03f */
[----:B------:R-:W-:-:S02]  /*03e0*/  ISETP.GE.U32.AND P5, PT, R27, 0x100, PT ;  /* 0x000001001b00780c */ /* 0x000fc40003fa6070 */
[----:B------:R-:W-:Y:S01]  /*03f0*/  LOP3.LUT R8, R3, UR24, R6, 0x96, !PT ;  /* 0x0000001803087c12 */ /* 0x000fe2000f8e9606 */
[----:B------:R-:W-:Y:S01]  /*0400*/  IMAD.WIDE.U32 R6, R7, -0x2daee0ad, RZ ;  /* 0xd2511f5307067825 */ /* 0x000fe200078e00ff */
[----:B------:R-:W-:-:S03]  /*0410*/  UIADD3 UR25, UR6, 0x1715609d, URZ ;  /* 0x1715609d06197890 */ /* 0x000fc6000fffe03f */
[----:B------:R-:W-:Y:S01]  /*0420*/  @P6 LOP3.LUT R84, R84, 0x8, RZ, 0xfc, !PT ;  /* 0x0000000854546812 */ /* 0x000fe200078efcff */
[----:B------:R-:W-:Y:S01]  /*0430*/  IMAD.WIDE.U32 R8, R8, -0x326172a9, RZ ;  /* 0xcd9e8d5708087825 */ /* 0x000fe200078e00ff */
[----:B------:R-:W-:Y:S02]  /*0440*/  LOP3.LUT R2, R7, UR26, R2, 0x96, !PT ;  /* 0x0000001a07027c12 */ /* 0x000fe4000f8e9602 */
[----:B------:R-:W-:Y:S02]  /*0450*/  ISETP.GE.U32.AND P4, PT, R27, 0x180, PT ;  /* 0x000001801b00780c */ /* 0x000fe40003f86070 */
[----:B------:R-:W-:Y:S01]  /*0460*/  LOP3.LUT R84, R84, 0xffffff7f, RZ, 0xc0, !PT ;  /* 0xffffff7f54547812 */ /* 0x000fe200078ec0ff */
[----:B------:R-:W-:Y:S01]  /*0470*/  UIADD3 UR27, UR6, -0x4ab325aa, URZ ;  /* 0xb54cda56061b7890 */ /* 0x000fe2000fffe03f */
[----:B------:R-:W-:Y:S01]  /*0480*/  LOP3.LUT R62, R9, UR25, R4, 0x96, !PT ;  /* 0x00000019093e7c12 */ /* 0x000fe2000f8e9604 */
[----:B------:R-:W-:Y:S01]  /*0490*/  IMAD.WIDE.U32 R2, R2, -0x326172a9, RZ ;  /* 0xcd9e8d5702027825 */ /* 0x000fe200078e00ff */
[----:B------:R-:W-:Y:S01]  /*04a0*/  @P5 LOP3.LUT R84, R84, 0x80, RZ, 0xfc, !PT ;  /* 0x0000008054545812 */ /* 0x000fe200078efcff */
[----:B------:R-:W-:Y:S01]  /*04b0*/  UIADD3 UR28, UR7, 0x646e171e, URZ ;  /* 0x646e171e071c7890 */ /* 0x000fe2000fffe03f */
[----:B------:R-:W-:Y:S01]  /*04c0*/  ISETP.GE.U32.AND P3, PT, R27, 0x200, PT ;  /* 0x000002001b00780c */ /* 0x000fe20003f66070 */
[----:B------:R-:W-:Y:S01]  /*04d0*/  IMAD.WIDE.U32 R62, R62, -0x2daee0ad, RZ ;  /* 0xd2511f533e3e7825 */ /* 0x000fe200078e00ff */
[----:B------:R-:W-:-:S02]  /*04e0*/  LOP3.LUT R8, R3, UR27, R8, 0x96, !PT ;  /* 0x0000001b03087c12 */ /* 0x000fc4000f8e9608 */
[----:B------:R-:W-:Y:S01]  /*04f0*/  LOP3.LUT R84, R84, 0xffffffbf, RZ, 0xc0, !PT ;  /* 0xffffffbf54547812 */ /* 0x000fe200078ec0ff */
[----:B------:R-:W-:Y:S01]  /*0500*/  UIADD3 UR30, UR7, 0x1fd5c5a3, URZ ;  /* 0x1fd5c5a3071e7890 */ /* 0x000fe2000fffe03f */
[----:B------:R-:W-:Y:S01]  /*0510*/  LOP3.LUT R144, R63, UR28, R6, 0x96, !PT ;  /* 0x0000001c3f907c12 */ /* 0x000fe2000f8e9606 */
[----:B------:R-:W-:Y:S01]  /*0520*/  IMAD.WIDE.U32 R8, R8, -0x2daee0ad, RZ ;  /* 0xd2511f5308087825 */ /* 0x000fe200078e00ff */
        /* <DEDUP_REMOVED lines=30> */
.L_x_23125:
[----:B------:R-:W-:Y:S05]  /*0710*/  BSYNC B0 ;  /* 0x0000000000007941 */ /* 0x000fea0003800000 */
.L_x_23124:
        /* <DEDUP_REMOVED lines=14> */
.L_x_23127:
[----:B------:R-:W-:Y:S05]  /*0800*/  BSYNC B0 ;  /* 0x0000000000007941 */ /* 0x000fea0003800000 */
.L_x_23126:
        /* <DEDUP_REMOVED lines=14> */
.L_x_23129:
[----:B------:R-:W-:Y:S05]  /*08f0*/  BSYNC B0 ;  /* 0x0000000000007941 */ /* 0x000fea0003800000 */
.L_x_23128:
        /* <DEDUP_REMOVED lines=14> */
.L_x_23131:
[----:B------:R-:W-:Y:S05]  /*09e0*/  BSYNC B0 ;  /* 0x0000000000007941 */ /* 0x000fea0003800000 */
.L_x_23130:
        /* <DEDUP_REMOVED lines=13> */
.L_x_23133:
[----:B------:R-:W-:Y:S05]  /*0ac0*/  BSYNC B0 ;  /* 0x0000000000007941 */ /* 0x000fea0003800000 */
.L_x_23132:
[----:B------:R-:W-:Y:S01]  /*0ad0*/  ULDC UR8, c[0x0][0x214] ;  /* 0x0000850000087ab9 */ /* 0x000fe20000000800 */
[----:B------:R-:W-:Y:S02]  /*0ae0*/  LOP3.LUT R146, R15, UR32, R8, 0x96, !PT ;  /* 0x000000200f927c12 */ /* 0x000fe4000f8e9608 */
        /* <DEDUP_REMOVED lines=12> */
[----:B------:R-:W-:Y:S01]  /*0bb0*/  HFMA2.MMA R77, -RZ, RZ, 0, 5.9604644775390625e-08 ;  /* 0x00000001ff4d7435 */ /* 0x000fe200000001ff */
        /* <DEDUP_REMOVED lines=10> */
[----:B------:R-:W-:Y:S01]  /*0c60*/  IMAD R33, R62, -0x326172a9, RZ ;  /* 0xcd9e8d573e217824 */ /* 0x000fe200078e02ff */
[----:B------:R-:W-:Y:S01]  /*0c70*/  VIADDMNMX R31, R28, -R31, RZ, !PT ;  /* 0x8000001f1c1f7246 */ /* 0x000fe200078001ff */
[----:B------:R-:W-:Y:S01]  /*0c80*/  IMAD.HI.U32 R140, R146, -0x326172a9, RZ ;  /* 0xcd9e8d57928c7827 */ /* 0x000fe200078e00ff */
[----:B------:R-:W-:Y:S01]  /*0c90*/  UISETP.NE.U32.AND UP0, UPT, UR8, URZ, UPT ;  /* 0x0000003f0800728c */ /* 0x000fe2000bf05070 */
[----:B------:R-:W-:Y:S01]  /*0ca0*/  LOP3.LUT R143, R60, 0x3, RZ, 0xc0, !PT ;  /* 0x000000033c8f7812 */ /* 0x000fe200078ec0ff */
[----:B------:R-:W-:Y:S01]  /*0cb0*/  ULDC UR35, c[0x0][0x218] ;  /* 0x0000860000237ab9 */ /* 0x000fe20000000800 */
[----:B------:R-:W-:Y:S01]  /*0cc0*/  IMAD.IADD R29, R29, 0x1, R30 ;  /* 0x000000011d1d7824 */ /* 0x000fe200078e021e */
[----:B------:R-:W-:Y:S01]  /*0cd0*/  VIMNMX R31, R31, 0x20, PT ;  /* 0x000000201f1f7848 */ /* 0x000fe20003fe0100 */
[----:B------:R-:W-:Y:S01]  /*0ce0*/  IMAD R28, R63, -0x2daee0ad, RZ ;  /* 0xd2511f533f1c7824 */ /* 0x000fe200078e02ff */
[----:B------:R-:W-:Y:S01]  /*0cf0*/  LOP3.LUT R140, R140, UR33, R33, 0x96, !PT ;  /* 0x000000218c8c7c12 */ /* 0x000fe2000f8e9621 */
[----:B------:R-:W-:Y:S01]  /*0d00*/  IMAD.HI.U32 R141, R144, -0x2daee0ad, RZ ;  /* 0xd2511f53908d7827 */ /* 0x000fe200078e00ff */
[----:B------:R-:W-:Y:S01]  /*0d10*/  SHF.L.U32 R29, R29, 0x3, RZ ;  /* 0x000000031d1d7819 */ /* 0x000fe200000006ff */
[----:B------:R-:W-:Y:S01]  /*0d20*/  ULDC.U8 UR8, c[0x0][0x2a0] ;  /* 0x0000a80000087ab9 */ /* 0x000fe20000000000 */
[----:B------:R-:W-:Y:S01]  /*0d30*/  UISETP.NE.AND.EX UP0, UPT, UR9, URZ, UPT, UP0 ;  /* 0x0000003f0900728c */ /* 0x000fe2000bf05300 */
[----:B------:R-:W-:Y:S01]  /*0d40*/  IMAD.IADD R31, R30, 0x1, R31 ;  /* 0x000000011e1f7824 */ /* 0x000fe200078e021f */
[----:B------:R-:W-:Y:S01]  /*0d50*/  I2FP.F32.U32 R29, R29 ;  /* 0x0000001d001d7245 */ /* 0x000fe20000201000 */
[--C-:B------:R-:W-:Y:S01]  /*0d60*/  HADD2.F32 R24, -RZ, R16.reuse.H0_H0 ;  /* 0x20000010ff187230 */ /* 0x100fe20000004100 */
[----:B------:R-:W-:Y:S01]  /*0d70*/  LOP3.LUT R141, R141, UR34, R28, 0x96, !PT ;  /* 0x000000228d8d7c12 */ /* 0x000fe2000f8e961c */
[----:B------:R-:W-:Y:S01]  /*0d80*/  HADD2.F32 R25, -RZ, R16.H1_H1 ;  /* 0x30000010ff197230 */ /* 0x000fe20000004100 */
[----:B------:R0:W1:Y:S01]  /*0d90*/  MUFU.RCP R147, R29 ;  /* 0x0000001d00937308 */ /* 0x0000620000001000 */
[--C-:B------:R-:W-:Y:S01]  /*0da0*/  HADD2.F32 R22, -RZ, R17.reuse.H0_H0 ;  /* 0x20000011ff167230 */ /* 0x100fe20000004100 */
[----:B------:R-:W-:Y:S01]  /*0db0*/  SHF.L.U32 R145, R31, 0x3, RZ ;  /* 0x000000031f917819 */ /* 0x000fe200000006ff */
[----:B------:R-:W-:Y:S01]  /*0dc0*/  HADD2.F32 R23, -RZ, R17.H1_H1 ;  /* 0x30000011ff177230 */ /* 0x000fe20000004100 */
[----:B------:R-:W-:Y:S01]  /*0dd0*/  ULDC UR14, c[0x0][0x290] ;  /* 0x0000a400000e7ab9 */ /* 0x000fe20000000800 */
[--C-:B------:R-:W-:Y:S01]  /*0de0*/  HADD2.F32 R20, -RZ, R18.reuse.H0_H0 ;  /* 0x20000012ff147230 */ /* 0x100fe20000004100 */
[----:B------:R-:W-:Y:S01]  /*0df0*/  UISETP.NE.AND UP1, UPT, UR8, URZ, UPT ;  /* 0x0000003f0800728c */ /* 0x000fe2000bf25270 */
[----:B------:R-:W-:Y:S01]  /*0e00*/  HADD2.F32 R21, -RZ, R18.H1_H1 ;  /* 0x30000012ff157230 */ /* 0x000fe20000004100 */
[----:B------:R-:W-:Y:S01]  /*0e10*/  ULDC.64 UR10, c[0x0][0x238] ;  /* 0x00008e00000a7ab9 */ /* 0x000fe20000000a00 */
[----:B------:R-:W-:Y:S01]  /*0e20*/  HADD2.F32 R18, -RZ, R19.H0_H0 ;  /* 0x20000013ff127230 */ /* 0x000fe20000004100 */
        /* <DEDUP_REMOVED lines=65> */
[----:B------:R-:W-:Y:S02]  /*1240*/  IMAD R146, R146, -0x326172a9, RZ ;  /* 0xcd9e8d5792927824 */ /* 0x000fe400078e02ff */
[----:B------:R-:W-:Y:S02]  /*1250*/  IMAD R144, R144, -0x2daee0ad, RZ ;  /* 0xd2511f5390907824 */ /* 0x000fe400078e02ff */
[----:B01----:R-:W-:-:S07]  /*1260*/  IMAD.MOV.U32 R142, RZ, RZ, RZ ;  /* 0x000000ffff8e7224 */ /* 0x003fce00078e00ff */
.L_x_23435:
        /* <DEDUP_REMOVED lines=12> */
[----:B------:R-:W-:Y:S02]  /*1330*/  LEA.HI R79, R79, R76, RZ, 0x3 ;  /* 0x0000004c4f4f7211 */ /* 0x000fe400078f18ff */
[----:B------:R-:W-:Y:S02]  /*1340*/  MOV R76, 0x3f800000 ;  /* 0x3f800000004c7802 */ /* 0x000fe40000000f00 */
[----:B------:R-:W-:-:S05]  /*1350*/  LEA.HI.SX32 R148, R79, R148, 0x1d ;  /* 0x000000944f947211 */ /* 0x000fca00078feaff */
[----:B------:R-:W-:Y:S02]  /*1360*/  IMAD.MOV.U32 R78, RZ, RZ, R148 ;  /* 0x000000ffff4e7224 */ /* 0x000fe400078e0094 */
[----:B--2---:R-:W-:Y:S01]  /*1370*/  @P0 HADD2.F32 R76, -RZ, R150.H0_H0 ;  /* 0x20000096ff4c0230 */ /* 0x004fe20000004100 */
        /* <DEDUP_REMOVED lines=23> */
.L_x_23137:
[----:B------:R-:W-:-:S07]  /*14f0*/  MOV R152, R146 ;  /* 0x0000009200987202 */ /* 0x000fce0000000f00 */
.L_x_23138:
[----:B------:R-:W-:Y:S05]  /*1500*/  BSYNC B1 ;  /* 0x0000000000017941 */ /* 0x000fea0003800000 */
.L_x_23136:
        /* <DEDUP_REMOVED lines=16> */
.L_x_23142:
[----:B------:R-:W-:Y:S05]  /*1610*/  BSYNC B2 ;  /* 0x0000000000027941 */ /* 0x000fea0003800000 */
.L_x_23141:
        /* <DEDUP_REMOVED lines=44> */
.L_x_23140:
[----:B------:R-:W-:Y:S05]  /*18e0*/  BSYNC B1 ;  /* 0x0000000000017941 */ /* 0x000fea0003800000 */
.L_x_23139:
[----:B------:R-:W0:Y:S01]  /*18f0*/  LDC R154, c[0x0][0x294] ;  /* 0x0000a500ff9a7b82 */ /* 0x000e220000000800 */
[----:B------:R-:W-:Y:S01]  /*1900*/  I2FP.F32.U32 R38, R152 ;  /* 0x0000009800267245 */ /* 0x000fe20000201000 */
[----:B------:R-:W-:Y:S01]  /*1910*/  IMAD.MOV.U32 R155, RZ, RZ, 0x2f800000 ;  /* 0x2f800000ff9b7424 */ /* 0x000fe200078e00ff */
[----:B------:R-:W-:Y:S01]  /*1920*/  ISETP.NE.U32.AND P0, PT, R36, RZ, PT ;  /* 0x000000ff2400720c */ /* 0x000fe20003f05070 */
[----:B-----5:R-:W-:Y:S01]  /*1930*/  HADD2.F32 R79, -RZ, R40.H0_H0 ;  /* 0x20000028ff4f7230 */ /* 0x020fe20000004100 */
[----:B------:R-:W-:Y:S01]  /*1940*/  LOP3.LUT R84, R84, 0xfffffffb, RZ, 0xc0, !PT ;  /* 0xfffffffb54547812 */ /* 0x000fe200078ec0ff */
[----:B------:R-:W-:Y:S01]  /*1950*/  FFMA.FTZ R39, R38, R155, 1.1641532182693481445e-10 ;  /* 0x2f00000026277423 */ /* 0x000fe2000001009b */
[----:B------:R-:W-:Y:S01]  /*1960*/  ISETP.NE.AND.EX P0, PT, R37, RZ, PT, P0 ;  /* 0x000000ff2500720c */ /* 0x000fe20003f05300 */
[----:B------:R-:W1:Y:S01]  /*1970*/  LDC R149, c[0x0][0x298] ;  /* 0x0000a600ff957b82 */ /* 0x000e620000000800 */
[----:B------:R-:W-:Y:S01]  /*1980*/  FMUL.FTZ R36, R79, R76 ;  /* 0x0000004c4f247220 */ /* 0x000fe20000410000 */
[----:B------:R-:W-:Y:S01]  /*1990*/  BSSY B1, `(.L_x_23143) ;  /* 0x0000012000017945 */ /* 0x000fe20003800000 */
        /* <DEDUP_REMOVED lines=16> */
.L_x_23144:
[----:B------:R-:W-:-:S07]  /*1aa0*/  MOV R37, R146 ;  /* 0x0000009200257202 */ /* 0x000fce0000000f00 */
.L_x_23145:
[----:B------:R-:W-:Y:S05]  /*1ab0*/  BSYNC B1 ;  /* 0x0000000000017941 */ /* 0x000fea0003800000 */
.L_x_23143:
        /* <DEDUP_REMOVED lines=16> */
.L_x_23149:
[----:B------:R-:W-:Y:S05]  /*1bc0*/  BSYNC B2 ;  /* 0x0000000000027941 */ /* 0x000fea0003800000 */
.L_x_23148:
        /* <DEDUP_REMOVED lines=44> */
.L_x_23147:
[----:B------:R-:W-:Y:S05]  /*1e90*/  BSYNC B1 ;  /* 0x0000000000017941 */ /* 0x000fea0003800000 */
.L_x_23146:
[----:B------:R-:W-:Y:S01]  /*1ea0*/  I2FP.F32.U32 R38, R37 ;  /* 0x0000002500267245 */ /* 0x000fe20000201000 */
[----:B------:R-:W-:Y:S01]  /*1eb0*/  HADD2.F32 R39, -RZ, R40.H1_H1 ;  /* 0x30000028ff277230 */ /* 0x000fe20000004100 */
        /* <DEDUP_REMOVED lines=20> */
.L_x_23151:
[----:B------:R-:W-:-:S07]  /*2000*/  IMAD.MOV.U32 R40, RZ, RZ, R146 ;  /* 0x000000ffff287224 */ /* 0x000fce00078e0092 */
.L_x_23152:
[----:B------:R-:W-:Y:S05]  /*2010*/  BSYNC B1 ;  /* 0x0000000000017941 */ /* 0x000fea0003800000 */
.L_x_23150:
        /* <DEDUP_REMOVED lines=16> */
.L_x_23156:
[----:B------:R-:W-:Y:S05]  /*2120*/  BSYNC B2 ;  /* 0x0000000000027941 */ /* 0x000fea0003800000 */
.L_x_23155:
        /* <DEDUP_REMOVED lines=44> */
.L_x_23154:
[----:B------:R-:W-:Y:S05]  /*23f0*/  BSYNC B1 ;  /* 0x0000000000017941 */ /* 0x000fea0003800000 */
.L_x_23153:
        /* <DEDUP_REMOVED lines=20> */
.L_x_23158:
[----:B------:R-:W-:-:S07]  /*2540*/  MOV R39, R146 ;  /* 0x0000009200277202 */ /* 0x000fce0000000f00 */
.L_x_23159:
[----:B------:R-:W-:Y:S05]  /*2550*/  BSYNC B1 ;  /* 0x0000000000017941 */ /* 0x000fea0003800000 */
.L_x_23157:
        /* <DEDUP_REMOVED lines=16> */
.L_x_23163:
[----:B------:R-:W-:Y:S05]  /*2660*/  BSYNC B2 ;  /* 0x0000000000027941 */ /* 0x000fea0003800000 */
.L_x_23162:
        /* <DEDUP_REMOVED lines=44> */
.L_x_23161:
[----:B------:R-:W-:Y:S05]  /*2930*/  BSYNC B1 ;  /* 0x0000000000017941 */ /* 0x000fea0003800000 */
.L_x_23160:
        /* <DEDUP_REMOVED lines=20> */
.L_x_23165:
[----:B------:R-:W-:-:S07]  /*2a80*/  IMAD.MOV.U32 R143, RZ, RZ, R146 ;  /* 0x000000ffff8f7224 */ /* 0x000fce00078e0092 */
.L_x_23166:
[----:B------:R-:W-:Y:S05]  /*2a90*/  BSYNC B1 ;  /* 0x0000000000017941 */ /* 0x000fea0003800000 */
.L_x_23164:
        /* <DEDUP_REMOVED lines=16> */
.L_x_23170:
[----:B------:R-:W-:Y:S05]  /*2ba0*/  BSYNC B2 ;  /* 0x0000000000027941 */ /* 0x000fea0003800000 */
.L_x_23169:
        /* <DEDUP_REMOVED lines=44> */
.L_x_23168:
[----:B------:R-:W-:Y:S05]  /*2e70*/  BSYNC B1 ;  /* 0x0000000000017941 */ /* 0x000fea0003800000 */
.L_x_23167:
        /* <DEDUP_REMOVED lines=20> */
.L_x_23172:
[----:B------:R-:W-:-:S07]  /*2fc0*/  MOV R41, R146 ;  /* 0x0000009200297202 */ /* 0x000fce0000000f00 */
.L_x_23173:
[----:B------:R-:W-:Y:S05]  /*2fd0*/  BSYNC B1 ;  /* 0x0000000000017941 */ /* 0x000fea0003800000 */
.L_x_23171:
        /* <DEDUP_REMOVED lines=16> */
.L_x_23177:
[----:B------:R-:W-:Y:S05]  /*30e0*/  BSYNC B2 ;  /* 0x0000000000027941 */ /* 0x000fea0003800000 */
.L_x_23176:
        /* <DEDUP_REMOVED lines=44> */
.L_x_23175:
[----:B------:R-:W-:Y:S05]  /*33b0*/  BSYNC B1 ;  /* 0x0000000000017941 */ /* 0x000fea0003800000 */
.L_x_23174:
[----:B------:R-:W-:Y:S01]  /*33c0*/  I2FP.F32.U32 R78, R41 ;  /* 0x00000029004e7245 */ /* 0x000fe20000201000 */
[----:B------:R-:W-:Y:S01]  /*33d0*/  HADD2.F32 R79, -RZ, R42.H1_H1 ;  /* 0x3000002aff4f7230 */ /* 0x000fe20000004100 */
        /* <DEDUP_REMOVED lines=18> */
.L_x_23179:
[----:B------:R-:W-:-:S07]  /*3500*/  IMAD.MOV.U32 R42, RZ, RZ, R146 ;  /* 0x000000ffff2a7224 */ /* 0x000fce00078e0092 */
.L_x_23180:
[----:B------:R-:W-:Y:S05]  /*3510*/  BSYNC B1 ;  /* 0x0000000000017941 */ /* 0x000fea0003800000 */
.L_x_23178:
        /* <DEDUP_REMOVED lines=16> */
.L_x_23184:
[----:B------:R-:W-:Y:S05]  /*3620*/  BSYNC B2 ;  /* 0x0000000000027941 */ /* 0x000fea0003800000 */
.L_x_23183:
        /* <DEDUP_REMOVED lines=44> */
.L_x_23182:
[----:B------:R-:W-:Y:S05]  /*38f0*/  BSYNC B1 ;  /* 0x0000000000017941 */ /* 0x000fea0003800000 */
.L_x_23181:
        /* <DEDUP_REMOVED lines=20> */
.L_x_23186:
[----:B------:R-:W-:-:S07]  /*3a40*/  MOV R156, R146 ;  /* 0x00000092009c7202 */ /* 0x000fce0000000f00 */
.L_x_23187:
[----:B------:R-:W-:Y:S05]  /*3a50*/  BSYNC B1 ;  /* 0x0000000000017941 */ /* 0x000fea0003800000 */
.L_x_23185:
        /* <DEDUP_REMOVED lines=18> */
.L_x_23191:
[----:B------:R-:W-:Y:S05]  /*3b80*/  BSYNC B2 ;  /* 0x0000000000027941 */ /* 0x000fea0003800000 */
.L_x_23190:
        /* <DEDUP_REMOVED lines=44> */
.L_x_23189:
[----:B------:R-:W-:Y:S05]  /*3e50*/  BSYNC B1 ;  /* 0x0000000000017941 */ /* 0x000fea0003800000 */
.L_x_23188:
[----:B------:R-:W-:Y:S01]  /*3e60*/  I2FP.F32.U32 R78, R156 ;  /* 0x0000009c004e7245 */ /* 0x000fe20000201000 */
[----:B------:R-:W-:Y:S01]  /*3e70*/  HADD2.F32 R43, -RZ, R43.H1_H1 ;  /* 0x3000002bff2b7230 */ /* 0x000fe20000004100 */
        /* <DEDUP_REMOVED lines=11> */
[----:B------:R-:W-:Y:S02]  /*3f30*/  FSEL R43, R78, RZ, !P2 ;  /* 0x000000ff4e2b7208 */ /* 0x000fe40005000000 */
[----:B------:R-:W-:Y:S02]  /*3f40*/  SEL R150, RZ, 0x1, P1 ;  /* 0x00000001ff967807 */ /* 0x000fe40000800000 */
[----:B------:R-:W-:Y:S01]  /*3f50*/  SEL R78, RZ, 0x1, P5 ;  /* 0x00000001ff4e7807 */ /* 0x000fe20002800000 */
[----:B------:R-:W-:Y:S01]  /*3f60*/  @P0 FADD.FTZ R43, R35, R43 ;  /* 0x0000002b232b0221 */ /* 0x000fe20000010000 */
[----:B------:R-:W-:Y:S01]  /*3f70*/  LOP3.LUT R149, R151, R149, R158, 0xfe, !PT ;  /* 0x0000009597957212 */ /* 0x000fe200078efe9e */
[----:B------:R-:W-:Y:S01]  /*3f80*/  IMAD.WIDE.U32 R150, R150, 0x10000, RZ ;  /* 0x0001000096967825 */ /* 0x000fe200078e00ff */
[----:B------:R-:W-:-:S02]  /*3f90*/  LOP3.LUT P6, RZ, R84, 0x4, RZ, 0xc0, !PT ;  /* 0x0000000454ff7812 */ /* 0x000fc400078cc0ff */
[----:B------:R-:W-:Y:S01]  /*3fa0*/  LOP3.LUT R153, R153, R149, R79, 0xfe, !PT ;  /* 0x0000009599997212 */ /* 0x000fe200078efe4f */
[----:B------:R-:W-:Y:S01]  /*3fb0*/  IMAD.WIDE.U32 R78, R78, 0x100, RZ ;  /* 0x000001004e4e7825 */ /* 0x000fe200078e00ff */
[----:B------:R-:W-:Y:S02]  /*3fc0*/  LEA R154, P1, R148, UR10, 0x5 ;  /* 0x0000000a949a7c11 */ /* 0x000fe4000f8228ff */
[----:B------:R-:W-:Y:S01]  /*3fd0*/  LOP3.LUT R152, R78, R152, R150, 0xfe, !PT ;  /* 0x000000984e987212 */ /* 0x000fe200078efe96 */
[C---:B------:R-:W-:Y:S01]  /*3fe0*/  VIADD R78, R148.reuse, 0x80 ;  /* 0x00000080944e7836 */ /* 0x040fe20000000000 */
[----:B------:R-:W-:Y:S02]  /*3ff0*/  LOP3.LUT R153, R79, R153, R151, 0xfe, !PT ;  /* 0x000000994f997212 */ /* 0x000fe400078efe97 */
[----:B------:R-:W-:Y:S02]  /*4000*/  SEL R79, RZ, 0x1, P6 ;  /* 0x00000001ff4f7807 */ /* 0x000fe40003000000 */
[----:B------:R-:W-:-:S02]  /*4010*/  LEA R150, P0, R148, UR12, 0x3 ;  /* 0x0000000c94967c11 */ /* 0x000fc4000f8018ff */
[----:B------:R-:W-:Y:S02]  /*4020*/  LEA.HI.X R155, R148, UR11, RZ, 0x5, P1 ;  /* 0x0000000b949b7c11 */ /* 0x000fe400088f2cff */
[----:B------:R-:W-:Y:S02]  /*4030*/  LOP3.LUT R152, R152, R79, RZ, 0xfc, !PT ;  /* 0x0000004f98987212 */ /* 0x000fe400078efcff */
[----:B------:R-:W-:Y:S01]  /*4040*/  LEA.HI.X R151, R148, UR13, RZ, 0x3, P0 ;  /* 0x0000000d94977c11 */ /* 0x000fe200080f1cff */
[----:B------:R0:W-:Y:S04]  /*4050*/  STG.E.128 desc[UR4][R154.64], R36 ;  /* 0x000000249a007986 */ /* 0x0001e8000c101d04 */
[----:B------:R0:W-:Y:S04]  /*4060*/  STG.E.128 desc[UR4][R154.64+0x10], R40 ;  /* 0x000010289a007986 */ /* 0x0001e8000c101d04 */
[----:B------:R0:W-:Y:S02]  /*4070*/  STG.E.64 desc[UR4][R150.64], R152 ;  /* 0x0000009896007986 */ /* 0x0001e4000c101b04 */
.L_x_23135:
[----:B------:R-:W-:Y:S05]  /*4080*/  BSYNC B0 ;  /* 0x0000000000007941 */ /* 0x000fea0003800000 */
.L_x_23134:
        /* <DEDUP_REMOVED lines=25> */
.L_x_23195:
[----:B------:R-:W-:-:S07]  /*4220*/  MOV R154, R146 ;  /* 0x00000092009a7202 */ /* 0x000fce0000000f00 */
.L_x_23196:
[----:B------:R-:W-:Y:S05]  /*4230*/  BSYNC B1 ;  /* 0x0000000000017941 */ /* 0x000fea0003800000 */
.L_x_23194:
        /* <DEDUP_REMOVED lines=16> */
.L_x_23200:
[----:B------:R-:W-:Y:S05]  /*4340*/  BSYNC B2 ;  /* 0x0000000000027941 */ /* 0x000fea0003800000 */
.L_x_23199:
        /* <DEDUP_REMOVED lines=44> */
.L_x_23198:
[----:B------:R-:W-:Y:S05]  /*4610*/  BSYNC B1 ;  /* 0x0000000000017941 */ /* 0x000fea0003800000 */
.L_x_23197:
        /* <DEDUP_REMOVED lines=27> */
.L_x_23202:
[----:B------:R-:W-:-:S07]  /*47d0*/  MOV R45, R146 ;  /* 0x00000092002d7202 */ /* 0x000fce0000000f00 */
.L_x_23203:
[----:B------:R-:W-:Y:S05]  /*47e0*/  BSYNC B1 ;  /* 0x0000000000017941 */ /* 0x000fea0003800000 */
.L_x_23201:
        /* <DEDUP_REMOVED lines=16> */
.L_x_23207:
[----:B------:R-:W-:Y:S05]  /*48f0*/  BSYNC B2 ;  /* 0x0000000000027941 */ /* 0x000fea0003800000 */
.L_x_23206:
        /* <DEDUP_REMOVED lines=44> */
.L_x_23205:
[----:B------:R-:W-:Y:S05]  /*4bc0*/  BSYNC B1 ;  /* 0x0000000000017941 */ /* 0x000fea0003800000 */
.L_x_23204:
        /* <DEDUP_REMOVED lines=22> */
.L_x_23209:
[----:B------:R-:W-:-:S07]  /*4d30*/  IMAD.MOV.U32 R48, RZ, RZ, R146 ;  /* 0x000000ffff307224 */ /* 0x000fce00078e0092 */
.L_x_23210:
[----:B------:R-:W-:Y:S05]  /*4d40*/  BSYNC B1 ;  /* 0x0000000000017941 */ /* 0x000fea0003800000 */
.L_x_23208:
        /* <DEDUP_REMOVED lines=16> */
.L_x_23214:
[----:B------:R-:W-:Y:S05]  /*4e50*/  BSYNC B2 ;  /* 0x0000000000027941 */ /* 0x000fea0003800000 */
.L_x_23213:
        /* <DEDUP_REMOVED lines=44> */
.L_x_23212:
[----:B------:R-:W-:Y:S05]  /*5120*/  BSYNC B1 ;  /* 0x0000000000017941 */ /* 0x000fea0003800000 */
.L_x_23211:
        /* <DEDUP_REMOVED lines=20> */
.L_x_23216:
[----:B------:R-:W-:-:S07]  /*5270*/  MOV R47, R146 ;  /* 0x00000092002f7202 */ /* 0x000fce0000000f00 */
.L_x_23217:
[----:B------:R-:W-:Y:S05]  /*5280*/  BSYNC B1 ;  /* 0x0000000000017941 */ /* 0x000fea0003800000 */
.L_x_23215:
        /* <DEDUP_REMOVED lines=16> */
.L_x_23221:
[----:B------:R-:W-:Y:S05]  /*5390*/  BSYNC B2 ;  /* 0x0000000000027941 */ /* 0x000fea0003800000 */
.L_x_23220:
        /* <DEDUP_REMOVED lines=44> */
.L_x_23219:
[----:B------:R-:W-:Y:S05]  /*5660*/  BSYNC B1 ;  /* 0x0000000000017941 */ /* 0x000fea0003800000 */
.L_x_23218:
        /* <DEDUP_REMOVED lines=20> */
.L_x_23223:
[----:B------:R-:W-:-:S07]  /*57b0*/  IMAD.MOV.U32 R143, RZ, RZ, R146 ;  /* 0x000000ffff8f7224 */ /* 0x000fce00078e0092 */
.L_x_23224:
[----:B------:R-:W-:Y:S05]  /*57c0*/  BSYNC B1 ;  /* 0x0000000000017941 */ /* 0x000fea0003800000 */
.L_x_23222:
        /* <DEDUP_REMOVED lines=16> */
.L_x_23228:
[----:B------:R-:W-:Y:S05]  /*58d0*/  BSYNC B2 ;  /* 0x0000000000027941 */ /* 0x000fea0003800000 */
.L_x_23227:
        /* <DEDUP_REMOVED lines=44> */
.L_x_23226:
[----:B------:R-:W-:Y:S05]  /*5ba0*/  BSYNC B1 ;  /* 0x0000000000017941 */ /* 0x000fea0003800000 */
.L_x_23225:
        /* <DEDUP_REMOVED lines=20> */
.L_x_23230:
[----:B------:R-:W-:-:S07]  /*5cf0*/  MOV R49, R146 ;  /* 0x0000009200317202 */ /* 0x000fce0000000f00 */
.L_x_23231:
[----:B------:R-:W-:Y:S05]  /*5d00*/  BSYNC B1 ;  /* 0x0000000000017941 */ /* 0x000fea0003800000 */
.L_x_23229:
        /* <DEDUP_REMOVED lines=16> */
.L_x_23235:
[----:B------:R-:W-:Y:S05]  /*5e10*/  BSYNC B2 ;  /* 0x0000000000027941 */ /* 0x000fea0003800000 */
.L_x_23234:
        /* <DEDUP_REMOVED lines=44> */
.L_x_23233:
[----:B------:R-:W-:Y:S05]  /*60e0*/  BSYNC B1 ;  /* 0x0000000000017941 */ /* 0x000fea0003800000 */
.L_x_23232:
        /* <DEDUP_REMOVED lines=20> */
.L_x_23237:
[----:B------:R-:W-:-:S07]  /*6230*/  IMAD.MOV.U32 R50, RZ, RZ, R146 ;  /* 0x000000ffff327224 */ /* 0x000fce00078e0092 */
.L_x_23238:
[----:B------:R-:W-:Y:S05]  /*6240*/  BSYNC B1 ;  /* 0x0000000000017941 */ /* 0x000fea0003800000 */
.L_x_23236:
        /* <DEDUP_REMOVED lines=16> */
.L_x_23242:
[----:B------:R-:W-:Y:S05]  /*6350*/  BSYNC B2 ;  /* 0x0000000000027941 */ /* 0x000fea0003800000 */
.L_x_23241:
        /* <DEDUP_REMOVED lines=44> */
.L_x_23240:
[----:B------:R-:W-:Y:S05]  /*6620*/  BSYNC B1 ;  /* 0x0000000000017941 */ /* 0x000fea0003800000 */
.L_x_23239:
[----:B------:R-:W-:Y:S01]  /*6630*/  I2FP.F32.U32 R143, R50 ;  /* 0x00000032008f7245 */ /* 0x000fe20000201000 */
[----:B------:R-:W-:Y:S01]  /*6640*/  HADD2.F32 R151, -RZ, R51.H0_H0 ;  /* 0x20000033ff977230 */ /* 0x000fe20000004100 */
[C---:B------:R-:W-:Y:S01]  /*6650*/  ISETP.NE.AND P6, PT, R152.reuse, 0x1, PT ;  /* 0x000000019800780c */ /* 0x040fe20003fc5270 */
        /* <DEDUP_REMOVED lines=17> */
.L_x_23244:
[----:B------:R-:W-:-:S07]  /*6770*/  MOV R155, R146 ;  /* 0x00000092009b7202 */ /* 0x000fce0000000f00 */
.L_x_23245:
[----:B------:R-:W-:Y:S05]  /*6780*/  BSYNC B1 ;  /* 0x0000000000017941 */ /* 0x000fea0003800000 */
.L_x_23243:
        /* <DEDUP_REMOVED lines=18> */
.L_x_23249:
[----:B------:R-:W-:Y:S05]  /*68b0*/  BSYNC B2 ;  /* 0x0000000000027941 */ /* 0x000fea0003800000 */
.L_x_23248:
        /* <DEDUP_REMOVED lines=44> */
.L_x_23247:
[----:B------:R-:W-:Y:S05]  /*6b80*/  BSYNC B1 ;  /* 0x0000000000017941 */ /* 0x000fea0003800000 */
.L_x_23246:
        /* <DEDUP_REMOVED lines=32> */
[----:B------:R-:W-:-:S03]  /*6d90*/  VIADD R78, R78, 0x80 ;  /* 0x000000804e4e7836 */ /* 0x000fc60000000000 */
[----:B------:R1:W-:Y:S04]  /*6da0*/  STG.E.64 desc[UR4][R150.64], R152 ;  /* 0x0000009896007986 */ /* 0x0003e8000c101b04 */
.L_x_23193:
[----:B------:R-:W-:Y:S05]  /*6db0*/  BSYNC B0 ;  /* 0x0000000000007941 */ /* 0x000fea0003800000 */
.L_x_23192:
        /* <DEDUP_REMOVED lines=25> */
.L_x_23253:
[----:B------:R-:W-:-:S07]  /*6f50*/  MOV R154, R146 ;  /* 0x00000092009a7202 */ /* 0x000fce0000000f00 */
.L_x_23254:
[----:B------:R-:W-:Y:S05]  /*6f60*/  BSYNC B1 ;  /* 0x0000000000017941 */ /* 0x000fea0003800000 */
.L_x_23252:
        /* <DEDUP_REMOVED lines=16> */
.L_x_23258:
[----:B------:R-:W-:Y:S05]  /*7070*/  BSYNC B2 ;  /* 0x0000000000027941 */ /* 0x000fea0003800000 */
.L_x_23257:
        /* <DEDUP_REMOVED lines=44> */
.L_x_23256:
[----:B------:R-:W-:Y:S05]  /*7340*/  BSYNC B1 ;  /* 0x0000000000017941 */ /* 0x000fea0003800000 */
.L_x_23255:
        /* <DEDUP_REMOVED lines=27> */
.L_x_23260:
[----:B------:R-:W-:-:S07]  /*7500*/  MOV R53, R146 ;  /* 0x0000009200357202 */ /* 0x000fce0000000f00 */
.L_x_23261:
[----:B------:R-:W-:Y:S05]  /*7510*/  BSYNC B1 ;  /* 0x0000000000017941 */ /* 0x000fea0003800000 */
.L_x_23259:
        /* <DEDUP_REMOVED lines=16> */
.L_x_23265:
[----:B------:R-:W-:Y:S05]  /*7620*/  BSYNC B2 ;  /* 0x0000000000027941 */ /* 0x000fea0003800000 */
.L_x_23264:
        /* <DEDUP_REMOVED lines=44> */
.L_x_23263:
[----:B------:R-:W-:Y:S05]  /*78f0*/  BSYNC B1 ;  /* 0x0000000000017941 */ /* 0x000fea0003800000 */
.L_x_23262:
        /* <DEDUP_REMOVED lines=22> */
.L_x_23267:
[----:B------:R-:W-:-:S07]  /*7a60*/  IMAD.MOV.U32 R56, RZ, RZ, R146 ;  /* 0x000000ffff387224 */ /* 0x000fce00078e0092 */
.L_x_23268:
[----:B------:R-:W-:Y:S05]  /*7a70*/  BSYNC B1 ;  /* 0x0000000000017941 */ /* 0x000fea0003800000 */
.L_x_23266:
        /* <DEDUP_REMOVED lines=16> */
.L_x_23272:
[----:B------:R-:W-:Y:S05]  /*7b80*/  BSYNC B2 ;  /* 0x0000000000027941 */ /* 0x000fea0003800000 */
.L_x_23271:
        /* <DEDUP_REMOVED lines=44> */
.L_x_23270:
[----:B------:R-:W-:Y:S05]  /*7e50*/  BSYNC B1 ;  /* 0x0000000000017941 */ /* 0x000fea0003800000 */
.L_x_23269:
        /* <DEDUP_REMOVED lines=20> */
.L_x_23274:
[----:B------:R-:W-:-:S07]  /*7fa0*/  MOV R55, R146 ;  /* 0x0000009200377202 */ /* 0x000fce0000000f00 */
.L_x_23275:
[----:B------:R-:W-:Y:S05]  /*7fb0*/  BSYNC B1 ;  /* 0x0000000000017941 */ /* 0x000fea0003800000 */
.L_x_23273:
        /* <DEDUP_REMOVED lines=16> */
.L_x_23279:
[----:B------:R-:W-:Y:S05]  /*80c0*/  BSYNC B2 ;  /* 0x0000000000027941 */ /* 0x000fea0003800000 */
.L_x_23278:
        /* <DEDUP_REMOVED lines=44> */
.L_x_23277:
[----:B------:R-:W-:Y:S05]  /*8390*/  BSYNC B1 ;  /* 0x0000000000017941 */ /* 0x000fea0003800000 */
.L_x_23276:
        /* <DEDUP_REMOVED lines=20> */
.L_x_23281:
[----:B------:R-:W-:-:S07]  /*84e0*/  IMAD.MOV.U32 R143, RZ, RZ, R146 ;  /* 0x000000ffff8f7224 */ /* 0x000fce00078e0092 */
.L_x_23282:
[----:B------:R-:W-:Y:S05]  /*84f0*/  BSYNC B1 ;  /* 0x0000000000017941 */ /* 0x000fea0003800000 */
.L_x_23280:
        /* <DEDUP_REMOVED lines=16> */
.L_x_23286:
[----:B------:R-:W-:Y:S05]  /*8600*/  BSYNC B2 ;  /* 0x0000000000027941 */ /* 0x000fea0003800000 */
.L_x_23285:
        /* <DEDUP_REMOVED lines=44> */
.L_x_23284:
[----:B------:R-:W-:Y:S05]  /*88d0*/  BSYNC B1 ;  /* 0x0000000000017941 */ /* 0x000fea0003800000 */
.L_x_23283:
        /* <DEDUP_REMOVED lines=20> */
.L_x_23288:
[----:B------:R-:W-:-:S07]  /*8a20*/  MOV R57, R146 ;  /* 0x0000009200397202 */ /* 0x000fce0000000f00 */
.L_x_23289:
[----:B------:R-:W-:Y:S05]  /*8a30*/  BSYNC B1 ;  /* 0x0000000000017941 */ /* 0x000fea0003800000 */
.L_x_23287:
        /* <DEDUP_REMOVED lines=16> */
.L_x_23293:
[----:B------:R-:W-:Y:S05]  /*8b40*/  BSYNC B2 ;  /* 0x0000000000027941 */ /* 0x000fea0003800000 */
.L_x_23292:
        /* <DEDUP_REMOVED lines=44> */
.L_x_23291:
[----:B------:R-:W-:Y:S05]  /*8e10*/  BSYNC B1 ;  /* 0x0000000000017941 */ /* 0x000fea0003800000 */
.L_x_23290:
        /* <DEDUP_REMOVED lines=20> */
.L_x_23295:
[----:B------:R-:W-:-:S07]  /*8f60*/  IMAD.MOV.U32 R58, RZ, RZ, R146 ;  /* 0x000000ffff3a7224 */ /* 0x000fce00078e0092 */
.L_x_23296:
[----:B------:R-:W-:Y:S05]  /*8f70*/  BSYNC B1 ;  /* 0x0000000000017941 */ /* 0x000fea0003800000 */
.L_x_23294:
        /* <DEDUP_REMOVED lines=16> */
.L_x_23300:
[----:B------:R-:W-:Y:S05]  /*9080*/  BSYNC B2 ;  /* 0x0000000000027941 */ /* 0x000fea0003800000 */
.L_x_23299:
        /* <DEDUP_REMOVED lines=44> */
.L_x_23298:
[----:B------:R-:W-:Y:S05]  /*9350*/  BSYNC B1 ;  /* 0x0000000000017941 */ /* 0x000fea0003800000 */
.L_x_23297:
        /* <DEDUP_REMOVED lines=20> */
.L_x_23302:
[----:B------:R-:W-:-:S07]  /*94a0*/  MOV R155, R146 ;  /* 0x00000092009b7202 */ /* 0x000fce0000000f00 */
.L_x_23303:
[----:B------:R-:W-:Y:S05]  /*94b0*/  BSYNC B1 ;  /* 0x0000000000017941 */ /* 0x000fea0003800000 */
.L_x_23301:
        /* <DEDUP_REMOVED lines=18> */
.L_x_23307:
[----:B------:R-:W-:Y:S05]  /*95e0*/  BSYNC B2 ;  /* 0x0000000000027941 */ /* 0x000fea0003800000 */
.L_x_23306:
        /* <DEDUP_REMOVED lines=44> */
.L_x_23305:
[----:B------:R-:W-:Y:S05]  /*98b0*/  BSYNC B1 ;  /* 0x0000000000017941 */ /* 0x000fea0003800000 */
.L_x_23304:
        /* <DEDUP_REMOVED lines=34> */
.L_x_23251:
[----:B------:R-:W-:Y:S05]  /*9ae0*/  BSYNC B0 ;  /* 0x0000000000007941 */ /* 0x000fea0003800000 */
.L_x_23250:
        /* <DEDUP_REMOVED lines=25> */
.L_x_23311:
[----:B------:R-:W-:-:S07]  /*9c80*/  MOV R154, R146 ;  /* 0x00000092009a7202 */ /* 0x000fce0000000f00 */
.L_x_23312:
[----:B------:R-:W-:Y:S05]  /*9c90*/  BSYNC B1 ;  /* 0x0000000000017941 */ /* 0x000fea0003800000 */
.L_x_23310:
        /* <DEDUP_REMOVED lines=16> */
.L_x_23316:
[----:B------:R-:W-:Y:S05]  /*9da0*/  BSYNC B2 ;  /* 0x0000000000027941 */ /* 0x000fea0003800000 */
.L_x_23315:
        /* <DEDUP_REMOVED lines=44> */
.L_x_23314:
[----:B------:R-:W-:Y:S05]  /*a070*/  BSYNC B1 ;  /* 0x0000000000017941 */ /* 0x000fea0003800000 */
.L_x_23313:
        /* <DEDUP_REMOVED lines=27> */
.L_x_23318:
[----:B------:R-:W-:-:S07]  /*a230*/  MOV R61, R146 ;  /* 0x00000092003d7202 */ /* 0x000fce0000000f00 */
.L_x_23319:
[----:B------:R-:W-:Y:S05]  /*a240*/  BSYNC B1 ;  /* 0x0000000000017941 */ /* 0x000fea0003800000 */
.L_x_23317:
        /* <DEDUP_REMOVED lines=16> */
.L_x_23323:
[----:B------:R-:W-:Y:S05]  /*a350*/  BSYNC B2 ;  /* 0x0000000000027941 */ /* 0x000fea0003800000 */
.L_x_23322:
        /* <DEDUP_REMOVED lines=44> */
.L_x_23321:
[----:B------:R-:W-:Y:S05]  /*a620*/  BSYNC B1 ;  /* 0x0000000000017941 */ /* 0x000fea0003800000 */
.L_x_23320:
        /* <DEDUP_REMOVED lines=22> */
.L_x_23325:
[----:B------:R-:W-:-:S07]  /*a790*/  IMAD.MOV.U32 R64, RZ, RZ, R146 ;  /* 0x000000ffff407224 */ /* 0x000fce00078e0092 */
.L_x_23326:
[----:B------:R-:W-:Y:S05]  /*a7a0*/  BSYNC B1 ;  /* 0x0000000000017941 */ /* 0x000fea0003800000 */
.L_x_23324:
        /* <DEDUP_REMOVED lines=16> */
.L_x_23330:
[----:B------:R-:W-:Y:S05]  /*a8b0*/  BSYNC B2 ;  /* 0x0000000000027941 */ /* 0x000fea0003800000 */
.L_x_23329:
        /* <DEDUP_REMOVED lines=44> */
.L_x_23328:
[----:B------:R-:W-:Y:S05]  /*ab80*/  BSYNC B1 ;  /* 0x0000000000017941 */ /* 0x000fea0003800000 */
.L_x_23327:
        /* <DEDUP_REMOVED lines=20> */
.L_x_23332:
[----:B------:R-:W-:-:S07]  /*acd0*/  MOV R63, R146 ;  /* 0x00000092003f7202 */ /* 0x000fce0000000f00 */
.L_x_23333:
[----:B------:R-:W-:Y:S05]  /*ace0*/  BSYNC B1 ;  /* 0x0000000000017941 */ /* 0x000fea0003800000 */
.L_x_23331:
        /* <DEDUP_REMOVED lines=16> */
.L_x_23337:
[----:B------:R-:W-:Y:S05]  /*adf0*/  BSYNC B2 ;  /* 0x0000000000027941 */ /* 0x000fea0003800000 */
.L_x_23336:
        /* <DEDUP_REMOVED lines=44> */
.L_x_23335:
[----:B------:R-:W-:Y:S05]  /*b0c0*/  BSYNC B1 ;  /* 0x0000000000017941 */ /* 0x000fea0003800000 */
.L_x_23334:
        /* <DEDUP_REMOVED lines=20> */
.L_x_23339:
[----:B------:R-:W-:-:S07]  /*b210*/  IMAD.MOV.U32 R143, RZ, RZ, R146 ;  /* 0x000000ffff8f7224 */ /* 0x000fce00078e0092 */
.L_x_23340:
[----:B------:R-:W-:Y:S05]  /*b220*/  BSYNC B1 ;  /* 0x0000000000017941 */ /* 0x000fea0003800000 */
.L_x_23338:
        /* <DEDUP_REMOVED lines=16> */
.L_x_23344:
[----:B------:R-:W-:Y:S05]  /*b330*/  BSYNC B2 ;  /* 0x0000000000027941 */ /* 0x000fea0003800000 */
.L_x_23343:
        /* <DEDUP_REMOVED lines=44> */
.L_x_23342:
[----:B------:R-:W-:Y:S05]  /*b600*/  BSYNC B1 ;  /* 0x0000000000017941 */ /* 0x000fea0003800000 */
.L_x_23341:
        /* <DEDUP_REMOVED lines=20> */
.L_x_23346:
[----:B------:R-:W-:-:S07]  /*b750*/  MOV R65, R146 ;  /* 0x0000009200417202 */ /* 0x000fce0000000f00 */
.L_x_23347:
[----:B------:R-:W-:Y:S05]  /*b760*/  BSYNC B1 ;  /* 0x0000000000017941 */ /* 0x000fea0003800000 */
.L_x_23345:
        /* <DEDUP_REMOVED lines=16> */
.L_x_23351:
[----:B------:R-:W-:Y:S05]  /*b870*/  BSYNC B2 ;  /* 0x0000000000027941 */ /* 0x000fea0003800000 */
.L_x_23350:
        /* <DEDUP_REMOVED lines=44> */
.L_x_23349:
[----:B------:R-:W-:Y:S05]  /*bb40*/  BSYNC B1 ;  /* 0x0000000000017941 */ /* 0x000fea0003800000 */
.L_x_23348:
        /* <DEDUP_REMOVED lines=20> */
.L_x_23353:
[----:B------:R-:W-:-:S07]  /*bc90*/  MOV R66, R146 ;  /* 0x0000009200427202 */ /* 0x000fce0000000f00 */
.L_x_23354:
[----:B------:R-:W-:Y:S05]  /*bca0*/  BSYNC B1 ;  /* 0x0000000000017941 */ /* 0x000fea0003800000 */
.L_x_23352:
        /* <DEDUP_REMOVED lines=16> */
.L_x_23358:
[----:B------:R-:W-:Y:S05]  /*bdb0*/  BSYNC B2 ;  /* 0x0000000000027941 */ /* 0x000fea0003800000 */
.L_x_23357:
        /* <DEDUP_REMOVED lines=40> */
[----:B------:R-:W-:-:S04]  /*c040*/  MOV R146, R156 ;  /* 0x0000009c00927202 */ /* 0x000fc80000000f00 */
[----:B------:R-:W-:Y:S01]  /*c050*/  LOP3.LUT R141, R151, UR34, R152, 0x96, !PT ;  /* 0x00000022978d7c12 */ /* 0x000fe2000f8e9698 */
[----:B------:R-:W-:Y:S01]  /*c060*/  IMAD.MOV.U32 R152, RZ, RZ, RZ ;  /* 0x000000ffff987224 */ /* 0x000fe200078e00ff */
[----:B------:R-:W-:-:S07]  /*c070*/  MOV R144, R150 ;  /* 0x0000009600907202 */ /* 0x000fce0000000f00 */
.L_x_23356:
[----:B------:R-:W-:Y:S05]  /*c080*/  BSYNC B1 ;  /* 0x0000000000017941 */ /* 0x000fea0003800000 */
.L_x_23355:
        /* <DEDUP_REMOVED lines=20> */
.L_x_23360:
[----:B------:R-:W-:-:S07]  /*c1d0*/  MOV R155, R146 ;  /* 0x00000092009b7202 */ /* 0x000fce0000000f00 */
.L_x_23361:
[----:B------:R-:W-:Y:S05]  /*c1e0*/  BSYNC B1 ;  /* 0x0000000000017941 */ /* 0x000fea0003800000 */
.L_x_23359:
        /* <DEDUP_REMOVED lines=18> */
.L_x_23365:
[----:B------:R-:W-:Y:S05]  /*c310*/  BSYNC B2 ;  /* 0x0000000000027941 */ /* 0x000fea0003800000 */
.L_x_23364:
        /* <DEDUP_REMOVED lines=44> */
.L_x_23363:
[----:B------:R-:W-:Y:S05]  /*c5e0*/  BSYNC B1 ;  /* 0x0000000000017941 */ /* 0x000fea0003800000 */
.L_x_23362:
        /* <DEDUP_REMOVED lines=34> */
.L_x_23309:
[----:B------:R-:W-:Y:S05]  /*c810*/  BSYNC B0 ;  /* 0x0000000000007941 */ /* 0x000fea0003800000 */
.L_x_23308:
        /* <DEDUP_REMOVED lines=25> */
.L_x_23369:
[----:B------:R-:W-:-:S07]  /*c9b0*/  IMAD.MOV.U32 R154, RZ, RZ, R146 ;  /* 0x000000ffff9a7224 */ /* 0x000fce00078e0092 */
.L_x_23370:
[----:B------:R-:W-:Y:S05]  /*c9c0*/  BSYNC B1 ;  /* 0x0000000000017941 */ /* 0x000fea0003800000 */
.L_x_23368:
        /* <DEDUP_REMOVED lines=16> */
.L_x_23374:
[----:B------:R-:W-:Y:S05]  /*cad0*/  BSYNC B2 ;  /* 0x0000000000027941 */ /* 0x000fea0003800000 */
.L_x_23373:
        /* <DEDUP_REMOVED lines=44> */
.L_x_23372:
[----:B------:R-:W-:Y:S05]  /*cda0*/  BSYNC B1 ;  /* 0x0000000000017941 */ /* 0x000fea0003800000 */
.L_x_23371:
[----:B------:R-:W0:Y:S01]  /*cdb0*/  LDC R149, c[0x0][0x294] ;  /* 0x0000a500ff957b82 */ /* 0x000e220000000800 */
[----:B------:R-:W-:Y:S01]  /*cdc0*/  I2FP.F32.U32 R71, R154 ;  /* 0x0000009a00477245 */ /* 0x000fe20000201000 */
[----:B-----5:R-:W-:Y:S01]  /*cdd0*/  HADD2.F32 R143, -RZ, R72.H0_H0 ;  /* 0x20000048ff8f7230 */ /* 0x020fe20000004100 */
[----:B------:R-:W-:Y:S01]  /*cde0*/  MOV R154, 0x2f800000 ;  /* 0x2f800000009a7802 */ /* 0x000fe20000000f00 */
[----:B------:R-:W-:Y:S01]  /*cdf0*/  BSSY B1, `(.L_x_23375) ;  /* 0x0000018000017945 */ /* 0x000fe20003800000 */
[----:B------:R-:W-:Y:S02]  /*ce00*/  ISETP.NE.U32.AND P0, PT, R68, RZ, PT ;  /* 0x000000ff4400720c */ /* 0x000fe40003f05070 */
[----:B------:R-:W-:Y:S01]  /*ce10*/  FMUL.FTZ R70, R143, R76 ;  /* 0x0000004c8f467220 */ /* 0x000fe20000410000 */
[----:B------:R-:W1:Y:S01]  /*ce20*/  LDC R79, c[0x0][0x298] ;  /* 0x0000a600ff4f7b82 */ /* 0x000e620000000800 */
[----:B------:R-:W-:Y:S01]  /*ce30*/  FFMA.FTZ R68, R71, R154, 1.1641532182693481445e-10 ;  /* 0x2f00000047447423 */ /* 0x000fe2000001009a */
[----:B------:R-:W-:Y:S01]  /*ce40*/  LOP3.LUT R84, R84, 0xfffffffb, RZ, 0xc0, !PT ;  /* 0xfffffffb54547812 */ /* 0x000fe200078ec0ff */
[----:B------:R-:W-:Y:S01]  /*ce50*/  VIADD R143, R150, 0x1 ;  /* 0x00000001968f7836 */ /* 0x000fe20000000000 */
[----:B------:R-:W-:-:S02]  /*ce60*/  ISETP.NE.AND.EX P0, PT, R69, RZ, PT, P0 ;  /* 0x000000ff4500720c */ /* 0x000fc40003f05300 */
        /* <DEDUP_REMOVED lines=15> */
.L_x_23376:
[----:B------:R-:W-:-:S07]  /*cf60*/  MOV R69, R146 ;  /* 0x0000009200457202 */ /* 0x000fce0000000f00 */
.L_x_23377:
[----:B------:R-:W-:Y:S05]  /*cf70*/  BSYNC B1 ;  /* 0x0000000000017941 */ /* 0x000fea0003800000 */
.L_x_23375:
        /* <DEDUP_REMOVED lines=16> */
.L_x_23381:
[----:B------:R-:W-:Y:S05]  /*d080*/  BSYNC B2 ;  /* 0x0000000000027941 */ /* 0x000fea0003800000 */
.L_x_23380:
        /* <DEDUP_REMOVED lines=44> */
.L_x_23379:
[----:B------:R-:W-:Y:S05]  /*d350*/  BSYNC B1 ;  /* 0x0000000000017941 */ /* 0x000fea0003800000 */
.L_x_23378:
        /* <DEDUP_REMOVED lines=22> */
.L_x_23383:
[----:B------:R-:W-:-:S07]  /*d4c0*/  MOV R72, R146 ;  /* 0x0000009200487202 */ /* 0x000fce0000000f00 */
.L_x_23384:
[----:B------:R-:W-:Y:S05]  /*d4d0*/  BSYNC B1 ;  /* 0x0000000000017941 */ /* 0x000fea0003800000 */
.L_x_23382:
        /* <DEDUP_REMOVED lines=16> */
.L_x_23388:
[----:B------:R-:W-:Y:S05]  /*d5e0*/  BSYNC B2 ;  /* 0x0000000000027941 */ /* 0x000fea0003800000 */
.L_x_23387:
        /* <DEDUP_REMOVED lines=44> */
.L_x_23386:
[----:B------:R-:W-:Y:S05]  /*d8b0*/  BSYNC B1 ;  /* 0x0000000000017941 */ /* 0x000fea0003800000 */
.L_x_23385:
        /* <DEDUP_REMOVED lines=20> */
.L_x_23390:
[----:B------:R-:W-:-:S07]  /*da00*/  MOV R71, R146 ;  /* 0x0000009200477202 */ /* 0x000fce0000000f00 */
.L_x_23391:
[----:B------:R-:W-:Y:S05]  /*da10*/  BSYNC B1 ;  /* 0x0000000000017941 */ /* 0x000fea0003800000 */
.L_x_23389:
        /* <DEDUP_REMOVED lines=16> */
.L_x_23395:
[----:B------:R-:W-:Y:S05]  /*db20*/  BSYNC B2 ;  /* 0x0000000000027941 */ /* 0x000fea0003800000 */
.L_x_23394:
        /* <DEDUP_REMOVED lines=44> */
.L_x_23393:
[----:B------:R-:W-:Y:S05]  /*ddf0*/  BSYNC B1 ;  /* 0x0000000000017941 */ /* 0x000fea0003800000 */
.L_x_23392:
        /* <DEDUP_REMOVED lines=20> */
.L_x_23397:
[----:B------:R-:W-:-:S07]  /*df40*/  MOV R143, R146 ;  /* 0x00000092008f7202 */ /* 0x000fce0000000f00 */
.L_x_23398:
[----:B------:R-:W-:Y:S05]  /*df50*/  BSYNC B1 ;  /* 0x0000000000017941 */ /* 0x000fea0003800000 */
.L_x_23396:
        /* <DEDUP_REMOVED lines=16> */
.L_x_23402:
[----:B------:R-:W-:Y:S05]  /*e060*/  BSYNC B2 ;  /* 0x0000000000027941 */ /* 0x000fea0003800000 */
.L_x_23401:
        /* <DEDUP_REMOVED lines=44> */
.L_x_23400:
[----:B------:R-:W-:Y:S05]  /*e330*/  BSYNC B1 ;  /* 0x0000000000017941 */ /* 0x000fea0003800000 */
.L_x_23399:
        /* <DEDUP_REMOVED lines=20> */
.L_x_23404:
[----:B------:R-:W-:-:S07]  /*e480*/  MOV R73, R146 ;  /* 0x0000009200497202 */ /* 0x000fce0000000f00 */
.L_x_23405:
[----:B------:R-:W-:Y:S05]  /*e490*/  BSYNC B1 ;  /* 0x0000000000017941 */ /* 0x000fea0003800000 */
.L_x_23403:
        /* <DEDUP_REMOVED lines=16> */
.L_x_23409:
[----:B------:R-:W-:Y:S05]  /*e5a0*/  BSYNC B2 ;  /* 0x0000000000027941 */ /* 0x000fea0003800000 */
.L_x_23408:
        /* <DEDUP_REMOVED lines=42> */
[----:B------:R-:W-:Y:S01]  /*e850*/  HFMA2.MMA R151, -RZ, RZ, 0, 0 ;  /* 0x00000000ff977435 */ /* 0x000fe200000001ff */
[----:B------:R-:W-:-:S10]  /*e860*/  MOV R144, R150 ;  /* 0x0000009600907202 */ /* 0x000fd40000000f00 */
.L_x_23407:
[----:B------:R-:W-:Y:S05]  /*e870*/  BSYNC B1 ;  /* 0x0000000000017941 */ /* 0x000fea0003800000 */
.L_x_23406:
        /* <DEDUP_REMOVED lines=20> */
.L_x_23411:
[----:B------:R-:W-:-:S07]  /*e9c0*/  MOV R74, R146 ;  /* 0x00000092004a7202 */ /* 0x000fce0000000f00 */
.L_x_23412:
[----:B------:R-:W-:Y:S05]  /*e9d0*/  BSYNC B1 ;  /* 0x0000000000017941 */ /* 0x000fea0003800000 */
.L_x_23410:
        /* <DEDUP_REMOVED lines=16> */
.L_x_23416:
[----:B------:R-:W-:Y:S05]  /*eae0*/  BSYNC B2 ;  /* 0x0000000000027941 */ /* 0x000fea0003800000 */
.L_x_23415:
        /* <DEDUP_REMOVED lines=44> */
.L_x_23414:
[----:B------:R-:W-:Y:S05]  /*edb0*/  BSYNC B1 ;  /* 0x0000000000017941 */ /* 0x000fea0003800000 */
.L_x_23413:
[----:B------:R-:W-:Y:S01]  /*edc0*/  I2FP.F32.U32 R143, R74 ;  /* 0x0000004a008f7245 */ /* 0x000fe20000201000 */
[----:B------:R-:W-:Y:S01]  /*edd0*/  HADD2.F32 R151, -RZ, R75.H0_H0 ;  /* 0x2000004bff977230 */ /* 0x000fe20000004100 */
[C---:B------:R-:W-:Y:S01]  /*ede0*/  ISETP.NE.AND P6, PT, R152.reuse, 0x1, PT ;  /* 0x000000019800780c */ /* 0x040fe20003fc5270 */
        /* <DEDUP_REMOVED lines=17> */
.L_x_23418:
[----:B------:R-:W-:-:S07]  /*ef00*/  MOV R155, R146 ;  /* 0x00000092009b7202 */ /* 0x000fce0000000f00 */
.L_x_23419:
[----:B------:R-:W-:Y:S05]  /*ef10*/  BSYNC B1 ;  /* 0x0000000000017941 */ /* 0x000fea0003800000 */
.L_x_23417:
        /* <DEDUP_REMOVED lines=18> */
.L_x_23423:
[----:B------:R-:W-:Y:S05]  /*f040*/  BSYNC B2 ;  /* 0x0000000000027941 */ /* 0x000fea0003800000 */
.L_x_23422:
        /* <DEDUP_REMOVED lines=44> */
.L_x_23421:
[----:B------:R-:W-:Y:S05]  /*f310*/  BSYNC B1 ;  /* 0x0000000000017941 */ /* 0x000fea0003800000 */
.L_x_23420:
        /* <DEDUP_REMOVED lines=33> */
.L_x_23367:
[----:B------:R-:W-:Y:S05]  /*f530*/  BSYNC B0 ;  /* 0x0000000000007941 */ /* 0x000fea0003800000 */
.L_x_23366:
        /* <DEDUP_REMOVED lines=155> */
.L_x_23446:
        /* <DEDUP_REMOVED lines=20> */
[----:B0-----:R-:W-:Y:S02]  /*10030*/  @!P0 LEA R79, R77, R76, 0x18 ;  /* 0x0000004c4d4f8211 */ /* 0x001fe400078ec0ff */
[----:B------:R-:W-:Y:S02]  /*10040*/  CS2R R76, SRZ ;  /* 0x00000000004c7805 */ /* 0x000fe4000001ff00 */
[----:B------:R-:W-:-:S02]  /*10050*/  @!P0 LEA R152, R78, R79, 0x3 ;  /* 0x0000004f4e988211 */ /* 0x000fc400078e18ff */
[----:B-1----:R-:W-:Y:S02]  /*10060*/  IADD3 R79, R154, R151, RZ ;  /* 0x000000979a4f7210 */ /* 0x002fe40007ffe0ff */
[----:B------:R-:W-:Y:S01]  /*10070*/  I2FP.F32.S32 R158, R154 ;  /* 0x0000009a009e7245 */ /* 0x000fe20000201400 */
[----:B------:R-:W-:Y:S01]  /*10080*/  @!P0 LDS.64 R76, [R152] ;  /* 0x00000000984c8984 */ /* 0x000fe20000000a00 */
[----:B------:R-:W-:Y:S02]  /*10090*/  I2FP.F32.S32 R78, R79 ;  /* 0x0000004f004e7245 */ /* 0x000fe40000201400 */
[----:B------:R-:W-:Y:S01]  /*100a0*/  I2FP.F32.S32 R154, R151 ;  /* 0x00000097009a7245 */ /* 0x000fe20000201400 */
[----:B------:R-:W0:Y:S01]  /*100b0*/  SHFL.DOWN PT, R152, R79, 0x1, 0x1f ;  /* 0x08201f004f987f89 */ /* 0x000e2200000e0000 */
[----:B------:R-:W1:Y:S01]  /*100c0*/  MUFU.RCP R150, R78 ;  /* 0x0000004e00967308 */ /* 0x000e620000001000 */
[----:B------:R-:W-:Y:S02]  /*100d0*/  PLOP3.LUT P0, PT, PT, PT, UP1, 0x40, 0x0 ;  /* 0x000000000000781c */ /* 0x000fe40003f0e818 */
[----:B0-----:R-:W-:-:S02]  /*100e0*/  IADD3 R79, R79, R152, RZ ;  /* 0x000000984f4f7210 */ /* 0x001fc40007ffe0ff */
        /* <DEDUP_REMOVED lines=75> */
.L_x_23426:
[----:B------:R-:W-:Y:S05]  /*105a0*/  BSYNC B0 ;  /* 0x0000000000007941 */ /* 0x000fea0003800000 */
.L_x_23425:
        /* <DEDUP_REMOVED lines=35> */
.L_x_23428:
[----:B------:R-:W-:Y:S05]  /*107e0*/  BSYNC B0 ;  /* 0x0000000000007941 */ /* 0x000fea0003800000 */
.L_x_23427:
        /* <DEDUP_REMOVED lines=35> */
.L_x_23430:
[----:B------:R-:W-:Y:S05]  /*10a20*/  BSYNC B0 ;  /* 0x0000000000007941 */ /* 0x000fea0003800000 */
.L_x_23429:
        /* <DEDUP_REMOVED lines=35> */
.L_x_23432:
[----:B------:R-:W-:Y:S05]  /*10c60*/  BSYNC B0 ;  /* 0x0000000000007941 */ /* 0x000fea0003800000 */
.L_x_23431:
        /* <DEDUP_REMOVED lines=24> */
[----:B------:R-:W-:Y:S01]  /*10df0*/  F2FP.F16.F32.PACK_AB R79, R152, R79 ;  /* 0x0000004f984f723e */ /* 0x000fe200000000ff */
[----:B------:R-:W-:Y:S01]  /*10e00*/  FFMA.FTZ R76, R122, R76, R133 ;  /* 0x0000004c7a4c7223 */ /* 0x000fe20000010085 */
[----:B------:R-:W-:Y:S01]  /*10e10*/  F2FP.F16.F32.PACK_AB R78, R77, R158 ;  /* 0x0000009e4d4e723e */ /* 0x000fe200000000ff */
[----:B------:R-:W-:Y:S01]  /*10e20*/  FFMA.FTZ R152, R128, R149, R137 ;  /* 0x0000009580987223 */ /* 0x000fe20000010089 */
[----:B------:R-:W-:Y:S01]  /*10e30*/  FFMA.FTZ R77, R125, R154, R132 ;  /* 0x0000009a7d4d7223 */ /* 0x000fe20000010084 */
[----:B------:R-:W-:Y:S01]  /*10e40*/  FFMA.FTZ R149, R126, R156, R135 ;  /* 0x0000009c7e957223 */ /* 0x000fe20000010087 */
[----:B0-----:R-:W-:-:S03]  /*10e50*/  IMAD.WIDE.U32 R150, R148, 0x10, R150 ;  /* 0x0000001094967825 */ /* 0x001fc600078e0096 */
[----:B------:R-:W-:Y:S02]  /*10e60*/  F2FP.F16.F32.PACK_AB R77, R152, R77 ;  /* 0x0000004d984d723e */ /* 0x000fe400000000ff */
[----:B------:R-:W-:-:S05]  /*10e70*/  F2FP.F16.F32.PACK_AB R76, R149, R76 ;  /* 0x0000004c954c723e */ /* 0x000fca00000000ff */
[----:B------:R0:W-:Y:S02]  /*10e80*/  STG.E.128 desc[UR4][R150.64], R76 ;  /* 0x0000004c96007986 */ /* 0x0001e4000c101d04 */
.L_x_23434:
[----:B------:R-:W-:Y:S05]  /*10e90*/  BSYNC B0 ;  /* 0x0000000000007941 */ /* 0x000fea0003800000 */
.L_x_23433:
[----:B------:R-:W-:Y:S02]  /*10ea0*/  IADD3 R26, R26, UR16, RZ ;  /* 0x000000101a1a7c10 */ /* 0x000fe4000fffe0ff */
[----:B01234-:R-:W-:Y:S02]  /*10eb0*/  SEL R77, RZ, 0x1, P3 ;  /* 0x00000001ff4d7807 */ /* 0x01ffe40001800000 */
[----:B------:R-:W-:-:S13]  /*10ec0*/  ISETP.GE.AND P0, PT, R26, UR17, PT ;  /* 0x000000111a007c0c */ /* 0x000fda000bf06270 */
[----:B------:R-:W-:Y:S05]  /*10ed0*/  @!P0 BRA `(.L_x_23435) ;  /* 0xffffff0000e48947 */ /* 0x000fea000383ffff */
[----:B------:R-:W-:Y:S05]  /*10ee0*/  EXIT ;  /* 0x000000000000794d */ /* 0x000fea0003800000 */
.L_x_23424:
[----:B------:R-:W-:Y:S01]  /*10ef0*/  HFMA2.MMA R158, -RZ, RZ, 0, 1.847743988037109375e-06 ;  /* 0x0000001fff9e7435 */ /* 0x000fe200000001ff */
[----:B------:R-:W-:Y:S01]  /*10f00*/  MOV R156, R79 ;  /* 0x0000004f009c7202 */ /* 0x000fe20000000f00 */
[----:B------:R-:W-:Y:S01]  /*10f10*/  IMAD.MOV.U32 R157, RZ, RZ, 0x1 ;  /* 0x00000001ff9d7424 */ /* 0x000fe200078e00ff */
[----:B------:R-:W-:-:S08]  /*10f20*/  MOV R155, 0xffffffff ;  /* 0xffffffff009b7802 */ /* 0x000fd00000000f00 */
[----:B------:R-:W-:Y:S05]  /*10f30*/  WARPSYNC.COLLECTIVE R155, `(.L_x_23436) ;  /* 0x000000009b087348 */ /* 0x000fea0003c00000 */
[----:B------:R0:W1:Y:S02]  /*10f40*/  SHFL.BFLY P6, R154, R156, R157, R158 ;  /* 0x0c00009d9c9a7389 */ /* 0x00006400000c009e */
[----:B01----:R-:W-:Y:S01]  /*10f50*/  ENDCOLLECTIVE ;  /* 0x000000000000791b */ /* 0x003fe20003800000 */
.L_x_23436:
[----:B------:R-:W-:Y:S01]  /*10f60*/  HFMA2.MMA R157, -RZ, RZ, 0, 1.1920928955078125e-07 ;  /* 0x00000002ff9d7435 */ /* 0x000fe200000001ff */
[----:B------:R-:W-:-:S04]  /*10f70*/  IMAD.MOV.U32 R76, RZ, RZ, R154 ;  /* 0x000000ffff4c7224 */ /* 0x000fc800078e009a */
[----:B------:R-:W-:-:S05]  /*10f80*/  FADD.FTZ R150, R79, R76 ;  /* 0x0000004c4f967221 */ /* 0x000fca0000010000 */
[----:B------:R-:W-:-:S07]  /*10f90*/  MOV R156, R150 ;  /* 0x00000096009c7202 */ /* 0x000fce0000000f00 */
[----:B------:R-:W-:Y:S05]  /*10fa0*/  WARPSYNC.COLLECTIVE R155, `(.L_x_23437) ;  /* 0x000000009b087348 */ /* 0x000fea0003c00000 */
[----:B------:R0:W1:Y:S02]  /*10fb0*/  SHFL.BFLY P6, R154, R156, R157, R158 ;  /* 0x0c00009d9c9a7389 */ /* 0x00006400000c009e */
[----:B01----:R-:W-:Y:S01]  /*10fc0*/  ENDCOLLECTIVE ;  /* 0x000000000000791b */ /* 0x003fe20003800000 */
.L_x_23437:
[----:B------:R-:W-:Y:S01]  /*10fd0*/  HFMA2.MMA R157, -RZ, RZ, 0, 2.384185791015625e-07 ;  /* 0x00000004ff9d7435 */ /* 0x000fe200000001ff */
[----:B------:R-:W-:-:S04]  /*10fe0*/  IMAD.MOV.U32 R77, RZ, RZ, R154 ;  /* 0x000000ffff4d7224 */ /* 0x000fc800078e009a */
[----:B------:R-:W-:-:S05]  /*10ff0*/  FADD.FTZ R151, R150, R77 ;  /* 0x0000004d96977221 */ /* 0x000fca0000010000 */
[----:B------:R-:W-:-:S07]  /*11000*/  MOV R156, R151 ;  /* 0x00000097009c7202 */ /* 0x000fce0000000f00 */
[----:B------:R-:W-:Y:S05]  /*11010*/  WARPSYNC.COLLECTIVE R155, `(.L_x_23438) ;  /* 0x000000009b087348 */ /* 0x000fea0003c00000 */
[----:B------:R0:W1:Y:S02]  /*11020*/  SHFL.BFLY P6, R154, R156, R157, R158 ;  /* 0x0c00009d9c9a7389 */ /* 0x00006400000c009e */
[----:B01----:R-:W-:Y:S01]  /*11030*/  ENDCOLLECTIVE ;  /* 0x000000000000791b */ /* 0x003fe20003800000 */
.L_x_23438:
[----:B------:R-:W-:Y:S01]  /*11040*/  HFMA2.MMA R157, -RZ, RZ, 0, 4.76837158203125e-07 ;  /* 0x00000008ff9d7435 */ /* 0x000fe200000001ff */
[----:B------:R-:W-:-:S04]  /*11050*/  IMAD.MOV.U32 R76, RZ, RZ, R154 ;  /* 0x000000ffff4c7224 */ /* 0x000fc800078e009a */
[----:B------:R-:W-:-:S05]  /*11060*/  FADD.FTZ R152, R151, R76 ;  /* 0x0000004c97987221 */ /* 0x000fca0000010000 */
[----:B------:R-:W-:-:S07]  /*11070*/  MOV R156, R152 ;  /* 0x00000098009c7202 */ /* 0x000fce0000000f00 */
[----:B------:R-:W-:Y:S05]  /*11080*/  WARPSYNC.COLLECTIVE R155, `(.L_x_23439) ;  /* 0x000000009b087348 */ /* 0x000fea0003c00000 */
[----:B------:R0:W1:Y:S02]  /*11090*/  SHFL.BFLY P6, R154, R156, R157, R158 ;  /* 0x0c00009d9c9a7389 */ /* 0x00006400000c009e */
[----:B01----:R-:W-:Y:S01]  /*110a0*/  ENDCOLLECTIVE ;  /* 0x000000000000791b */ /* 0x003fe20003800000 */
.L_x_23439:
[----:B------:R-:W-:Y:S01]  /*110b0*/  HFMA2.MMA R157, -RZ, RZ, 0, 9.5367431640625e-07 ;  /* 0x00000010ff9d7435 */ /* 0x000fe200000001ff */
[----:B------:R-:W-:-:S04]  /*110c0*/  IMAD.MOV.U32 R77, RZ, RZ, R154 ;  /* 0x000000ffff4d7224 */ /* 0x000fc800078e009a */
[----:B------:R-:W-:-:S05]  /*110d0*/  FADD.FTZ R153, R152, R77 ;  /* 0x0000004d98997221 */ /* 0x000fca0000010000 */
[----:B------:R-:W-:-:S07]  /*110e0*/  MOV R156, R153 ;  /* 0x00000099009c7202 */ /* 0x000fce0000000f00 */
[----:B------:R-:W-:Y:S05]  /*110f0*/  WARPSYNC.COLLECTIVE R155, `(.L_x_23440) ;  /* 0x000000009b087348 */ /* 0x000fea0003c00000 */
[----:B------:R0:W1:Y:S02]  /*11100*/  SHFL.BFLY P6, R154, R156, R157, R158 ;  /* 0x0c00009d9c9a7389 */ /* 0x00006400000c009e */
[----:B01----:R-:W-:Y:S01]  /*11110*/  ENDCOLLECTIVE ;  /* 0x000000000000791b */ /* 0x003fe20003800000 */
.L_x_23440:
[----:B------:R-:W-:Y:S01]  /*11120*/  HFMA2.MMA R157, -RZ, RZ, 0, 5.9604644775390625e-08 ;  /* 0x00000001ff9d7435 */ /* 0x000fe200000001ff */
        /* <DEDUP_REMOVED lines=89> */
.L_x_23441:
[----:B------:R-:W-:Y:S01]  /*116c0*/  HFMA2.MMA R157, -RZ, RZ, 0, 1.1920928955078125e-07 ;  /* 0x00000002ff9d7435 */ /* 0x000fe200000001ff */
[----:B------:R-:W-:-:S04]  /*116d0*/  IMAD.MOV.U32 R150, RZ, RZ, R154 ;  /* 0x000000ffff967224 */ /* 0x000fc800078e009a */
[----:B------:R-:W-:-:S05]  /*116e0*/  FADD.FTZ R150, R77, R150 ;  /* 0x000000964d967221 */ /* 0x000fca0000010000 */
[----:B------:R-:W-:-:S07]  /*116f0*/  MOV R156, R150 ;  /* 0x00000096009c7202 */ /* 0x000fce0000000f00 */
[----:B------:R-:W-:Y:S05]  /*11700*/  WARPSYNC.COLLECTIVE R155, `(.L_x_23442) ;  /* 0x000000009b087348 */ /* 0x000fea0003c00000 */
[----:B------:R0:W1:Y:S02]  /*11710*/  SHFL.BFLY P6, R154, R156, R157, R158 ;  /* 0x0c00009d9c9a7389 */ /* 0x00006400000c009e */
[----:B01----:R-:W-:Y:S01]  /*11720*/  ENDCOLLECTIVE ;  /* 0x000000000000791b */ /* 0x003fe20003800000 */
.L_x_23442:
[----:B------:R-:W-:Y:S01]  /*11730*/  HFMA2.MMA R157, -RZ, RZ, 0, 2.384185791015625e-07 ;  /* 0x00000004ff9d7435 */ /* 0x000fe200000001ff */
[----:B------:R-:W-:-:S04]  /*11740*/  IMAD.MOV.U32 R79, RZ, RZ, R154 ;  /* 0x000000ffff4f7224 */ /* 0x000fc800078e009a */
[----:B------:R-:W-:-:S05]  /*11750*/  FADD.FTZ R79, R150, R79 ;  /* 0x0000004f964f7221 */ /* 0x000fca0000010000 */
[----:B------:R-:W-:-:S07]  /*11760*/  MOV R156, R79 ;  /* 0x0000004f009c7202 */ /* 0x000fce0000000f00 */
[----:B------:R-:W-:Y:S05]  /*11770*/  WARPSYNC.COLLECTIVE R155, `(.L_x_23443) ;  /* 0x000000009b087348 */ /* 0x000fea0003c00000 */
[----:B------:R0:W1:Y:S02]  /*11780*/  SHFL.BFLY P6, R154, R156, R157, R158 ;  /* 0x0c00009d9c9a7389 */ /* 0x00006400000c009e */
[----:B01----:R-:W-:Y:S01]  /*11790*/  ENDCOLLECTIVE ;  /* 0x000000000000791b */ /* 0x003fe20003800000 */
.L_x_23443:
[----:B------:R-:W-:Y:S01]  /*117a0*/  HFMA2.MMA R157, -RZ, RZ, 0, 4.76837158203125e-07 ;  /* 0x00000008ff9d7435 */ /* 0x000fe200000001ff */
[----:B------:R-:W-:-:S04]  /*117b0*/  IMAD.MOV.U32 R152, RZ, RZ, R154 ;  /* 0x000000ffff987224 */ /* 0x000fc800078e009a */
[----:B------:R-:W-:-:S05]  /*117c0*/  FADD.FTZ R152, R79, R152 ;  /* 0x000000984f987221 */ /* 0x000fca0000010000 */
[----:B------:R-:W-:-:S07]  /*117d0*/  MOV R156, R152 ;  /* 0x00000098009c7202 */ /* 0x000fce0000000f00 */
[----:B------:R-:W-:Y:S05]  /*117e0*/  WARPSYNC.COLLECTIVE R155, `(.L_x_23444) ;  /* 0x000000009b087348 */ /* 0x000fea0003c00000 */
[----:B------:R0:W1:Y:S02]  /*117f0*/  SHFL.BFLY P6, R154, R156, R157, R158 ;  /* 0x0c00009d9c9a7389 */ /* 0x00006400000c009e */
[----:B01----:R-:W-:Y:S01]  /*11800*/  ENDCOLLECTIVE ;  /* 0x000000000000791b */ /* 0x003fe20003800000 */
.L_x_23444:
[----:B------:R-:W-:Y:S01]  /*11810*/  HFMA2.MMA R157, -RZ, RZ, 0, 9.5367431640625e-07 ;  /* 0x00000010ff9d7435 */ /* 0x000fe200000001ff */
[----:B------:R-:W-:-:S04]  /*11820*/  IMAD.MOV.U32 R151, RZ, RZ, R154 ;  /* 0x000000ffff977224 */ /* 0x000fc800078e009a */
[----:B------:R-:W-:-:S05]  /*11830*/  FADD.FTZ R151, R152, R151 ;  /* 0x0000009798977221 */ /* 0x000fca0000010000 */
[----:B------:R-:W-:-:S07]  /*11840*/  MOV R156, R151 ;  /* 0x00000097009c7202 */ /* 0x000fce0000000f00 */
[----:B------:R-:W-:Y:S05]  /*11850*/  WARPSYNC.COLLECTIVE R155, `(.L_x_23445) ;  /* 0x000000009b087348 */ /* 0x000fea0003c00000 */
[----:B------:R0:W1:Y:S02]  /*11860*/  SHFL.BFLY P6, R154, R156, R157, R158 ;  /* 0x0c00009d9c9a7389 */ /* 0x00006400000c009e */
[----:B01----:R-:W-:Y:S01]  /*11870*/  ENDCOLLECTIVE ;  /* 0x000000000000791b */ /* 0x003fe20003800000 */
.L_x_23445:
[----:B------:R-:W-:Y:S05]  /*11880*/  BRA `(.L_x_23446) ;  /* 0xffffffe400987947 */ /* 0x000fea000383ffff */
.L_x_23447:
        /* <DEDUP_REMOVED lines=15> */
.L_x_37264:


//--------------------- .text._ZN10layer_norm13ln_fwd_kernelINS_13Kernel_traitsI6__halfS2_fS2_fjLj5120ELj1ELj1ELj4ELj16ENS_18Kernel_traits_baseILj5120ES2_S2_fS2_fjLj128EEEEELb1ELb0ELb0ELb1EEEvNS_9FwdParamsE --------------------------
	.section	.text._ZN10layer_norm13ln_fwd_kernelINS_13Kernel_traitsI6__halfS2_fS2_fjLj5120ELj1ELj1ELj4ELj16ENS_18Kernel_traits_baseILj5120ES2_S2_fS2_fjLj128EEEEELb1ELb0ELb0ELb1EEEvNS_9FwdParamsE,"ax",@progbits
	.align	128
        .global         _ZN10layer_norm13ln_fwd_kernelINS_13Kernel_traitsI6__halfS2_fS2_fjLj5120ELj1ELj1ELj4ELj16ENS_18Kernel_traits_baseILj5120ES2_S2_fS2_fjLj128EEEEELb1ELb0ELb0ELb1EEEvNS_9FwdParamsE
        .type           _ZN10layer_norm13ln_fwd_kernelINS_13Kernel_traitsI6__halfS2_fS2_fjLj5120ELj1ELj1ELj4ELj16ENS_18Kernel_traits_baseILj5120ES2_S2_fS2_fjLj128EEEEELb1ELb0ELb0ELb1EEEvNS_9FwdParamsE,@function
        .size           _ZN10layer_norm13ln_fwd_kernelINS_13Kernel_traitsI6__halfS2_fS2_fjLj5120ELj1ELj1ELj4ELj16ENS_18Kernel_traits_baseILj5120ES2_S2_fS2_fjLj128EEEEELb1ELb0ELb0ELb1EEEvNS_9FwdParamsE,(.L_x_37265 - _ZN10layer_norm13ln_fwd_kernelINS_13Kernel_traitsI6__halfS2_fS2_fjLj5120ELj1ELj1ELj4ELj16ENS_18Kernel_traits_baseILj5120ES2_S2_fS2_fjLj128EEEEELb1ELb0ELb0ELb1EEEvNS_9FwdParamsE)
        .other          _ZN10layer_norm13ln_fwd_kernelINS_13Kernel_traitsI6__halfS2_fS2_fjLj5120ELj1ELj1ELj4ELj16ENS_18Kernel_traits_baseILj5120ES2_S2_fS2_fjLj128EEEEELb1ELb0ELb0ELb1EEEvNS_9FwdParamsE,@"STO_CUDA_ENTRY STV_DEFAULT"
_ZN10layer_norm13ln_fwd_kernelINS_13Kernel_traitsI6__halfS2_fS2_fjLj5120ELj1ELj1ELj4ELj16ENS_18Kernel_traits_baseILj5120ES2_S2_fS2_fjLj128EEEEELb1ELb0ELb0ELb1EEEvNS_9FwdParamsE:
.text._ZN10layer_norm13ln_fwd_kernelINS_13Kernel_traitsI6__halfS2_fS2_fjLj5120ELj1ELj1ELj4ELj16ENS_18Kernel_traits_baseILj5120ES2_S2_fS2_fjLj128EEEEELb1ELb0ELb0ELb1EEEvNS_9FwdParamsE:
        /* <DEDUP_REMOVED lines=19> */
[----:B------:R-:W-:-:S02]  /*0130*/  SHF.L.U32 R0, R103, 0x4, RZ ;  /* 0x0000000467007819 */ /* 0x000fc400000006ff */
[----:B------:R-:W-:Y:S02]  /*0140*/  ISETP.NE.U32.AND P0, PT, RZ, UR10, PT ;  /* 0x0000000aff007c0c */ /* 0x000fe4000bf05070 */
[----:B------:R-:W-:Y:S02]  /*0150*/  LOP3.LUT R0, R0, 0x7f0, RZ, 0xc0, !PT ;  /* 0x000007f000007812 */ /* 0x000fe400078ec0ff */
[----:B------:R-:W-:Y:S02]  /*0160*/  ISETP.NE.AND.EX P0, PT, RZ, UR11, PT, P0 ;  /* 0x0000000bff007c0c */ /* 0x000fe4000bf05300 */
[----:B------:R-:W-:Y:S01]  /*0170*/  LEA.HI R102, R103, UR8, RZ, 0x19 ;  /* 0x0000000867667c11 */ /* 0x000fe2000f8fc8ff */
[----:B------:R-:W-:Y:S01]  /*0180*/  ULDC.64 UR8, c[0x0][0x260] ;  /* 0x0000980000087ab9 */ /* 0x000fe20000000a00 */
[----:B---3--:R-:W-:Y:S02]  /*0190*/  @P1 R2UR UR6, R2 ;  /* 0x00000000020612ca */ /* 0x008fe400000e0000 */
[----:B------:R-:W-:-:S02]  /*01a0*/  @P1 R2UR UR7, R3 ;  /* 0x00000000030712ca */ /* 0x000fc400000e0000 */
        /* <DEDUP_REMOVED lines=82> */
[--C-:B------:R-:W-:Y:S01]  /*06d0*/  HADD2.F32 R104, -RZ, R25.reuse.H0_H0 ;  /* 0x20000019ff687230 */ /* 0x100fe20000004100 */
[----:B------:R-:W-:Y:S01]  /*06e0*/  ULDC.64 UR8, c[0x0][0x270] ;  /* 0x00009c0000087ab9 */ /* 0x000fe20000000a00 */
[----:B------:R-:W-:Y:S01]  /*06f0*/  HADD2.F32 R107, -RZ, R25.H1_H1 ;  /* 0x30000019ff6b7230 */ /* 0x000fe20000004100 */
[----:B------:R-:W5:Y:S01]  /*0700*/  LDG.E.128 R84, desc[UR4][R2.64] ;  /* 0x0000000402547981 */ /* 0x000f62000c1e1d00 */
[----:B------:R-:W-:-:S02]  /*0710*/  HADD2.F32 R106, -RZ, R26.H0_H0 ;  /* 0x2000001aff6a7230 */ /* 0x000fc40000004100 */
[----:B------:R-:W-:Y:S01]  /*0720*/  IMAD R117, R117, -0x2daee0ad, RZ ;  /* 0xd2511f5375757824 */ /* 0x000fe200078e02ff */
[----:B------:R-:W5:Y:S01]  /*0730*/  LDG.E.128 R80, desc[UR4][R2.64+0x800] ;  /* 0x0008000402507981 */ /* 0x000f62000c1e1d00 */
[----:B------:R-:W-:Y:S02]  /*0740*/  HADD2.F32 R111, -RZ, R26.H1_H1 ;  /* 0x3000001aff6f7230 */ /* 0x000fe40000004100 */
[----:B------:R-:W-:Y:S01]  /*0750*/  IMAD.HI.U32 R119, R114, -0x326172a9, RZ ;  /* 0xcd9e8d5772777827 */ /* 0x000fe200078e00ff */
[----:B------:R-:W-:Y:S01]  /*0760*/  HFMA2.MMA R112, -RZ, RZ, 0, 0 ;  /* 0x00000000ff707435 */ /* 0x000fe200000001ff */
[----:B------:R-:W5:Y:S01]  /*0770*/  LDG.E.128 R76, desc[UR4][R2.64+0x1000] ;  /* 0x00100004024c7981 */ /* 0x000f62000c1e1d00 */
[----:B------:R-:W-:Y:S01]  /*0780*/  LOP3.LUT R124, R124, 0x3, RZ, 0xc0, !PT ;  /* 0x000000037c7c7812 */ /* 0x000fe200078ec0ff */
[----:B------:R-:W-:Y:S01]  /*0790*/  IMAD R26, R32, -0x326172a9, RZ ;  /* 0xcd9e8d57201a7824 */ /* 0x000fe200078e02ff */
[----:B------:R-:W-:Y:S01]  /*07a0*/  ULDC UR10, c[0x0][0x218] ;  /* 0x00008600000a7ab9 */ /* 0x000fe20000000800 */
[----:B------:R-:W-:Y:S01]  /*07b0*/  IMAD.WIDE.U32 R24, R33, -0x2daee0ad, RZ ;  /* 0xd2511f5321187825 */ /* 0x000fe200078e00ff */
[----:B------:R-:W5:Y:S01]  /*07c0*/  LDG.E.128 R72, desc[UR4][R2.64+0x1800] ;  /* 0x0018000402487981 */ /* 0x000f62000c1e1d00 */
[----:B------:R-:W-:-:S02]  /*07d0*/  UISETP.NE.U32.AND UP0, UPT, UR8, URZ, UPT ;  /* 0x0000003f0800728c */ /* 0x000fc4000bf05070 */
[--C-:B------:R-:W-:Y:S01]  /*07e0*/  HADD2.F32 R101, -RZ, R12.reuse.H0_H0 ;  /* 0x2000000cff657230 */ /* 0x100fe20000004100 */
[----:B------:R0:W5:Y:S01]  /*07f0*/  LDG.E.128 R68, desc[UR4][R2.64+0x2000] ;  /* 0x0020000402447981 */ /* 0x000162000c1e1d00 */
[----:B------:R-:W-:Y:S01]  /*0800*/  HADD2.F32 R100, -RZ, R12.H1_H1 ;  /* 0x3000000cff647230 */ /* 0x000fe20000004100 */
[----:B------:R-:W-:Y:S01]  /*0810*/  LOP3.LUT R119, R119, UR32, R26, 0x96, !PT ;  /* 0x0000002077777c12 */ /* 0x000fe2000f8e961a */
[--C-:B------:R-:W-:Y:S01]  /*0820*/  HADD2.F32 R99, -RZ, R13.reuse.H0_H0 ;  /* 0x2000000dff637230 */ /* 0x100fe20000004100 */
[----:B------:R-:W-:Y:S01]  /*0830*/  LOP3.LUT R117, R25, UR33, R117, 0x96, !PT ;  /* 0x0000002119757c12 */ /* 0x000fe2000f8e9675 */
[----:B------:R-:W-:Y:S01]  /*0840*/  HADD2.F32 R98, -RZ, R13.H1_H1 ;  /* 0x3000000dff627230 */ /* 0x000fe20000004100 */
[----:B------:R-:W-:Y:S01]  /*0850*/  MOV R118, R24 ;  /* 0x0000001800767202 */ /* 0x000fe20000000f00 */
[--C-:B------:R-:W-:Y:S01]  /*0860*/  HADD2.F32 R97, -RZ, R14.reuse.H0_H0 ;  /* 0x2000000eff617230 */ /* 0x100fe20000004100 */
[----:B------:R-:W-:Y:S01]  /*0870*/  ULDC.U8 UR8, c[0x0][0x2a0] ;  /* 0x0000a80000087ab9 */ /* 0x000fe20000000000 */
[----:B------:R-:W-:Y:S01]  /*0880*/  HADD2.F32 R96, -RZ, R14.H1_H1 ;  /* 0x3000000eff607230 */ /* 0x000fe20000004100 */
[----:B------:R-:W-:Y:S01]  /*0890*/  UISETP.NE.AND.EX UP0, UPT, UR9, URZ, UPT, UP0 ;  /* 0x0000003f0900728c */ /* 0x000fe2000bf05300 */
[--C-:B------:R-:W-:Y:S01]  /*08a0*/  HADD2.F32 R95, -RZ, R15.reuse.H0_H0 ;  /* 0x2000000fff5f7230 */ /* 0x100fe20000004100 */
[----:B------:R-:W-:Y:S01]  /*08b0*/  UISETP.NE.AND UP1, UPT, UR8, URZ, UPT ;  /* 0x0000003f0800728c */ /* 0x000fe2000bf25270 */
        /* <DEDUP_REMOVED lines=28> */
[--C-:B------:R-:W-:Y:S02]  /*0a80*/  HADD2.F32 R110, -RZ, R27.reuse.H0_H0 ;  /* 0x2000001bff6e7230 */ /* 0x100fe40000004100 */
[----:B------:R-:W-:Y:S02]  /*0a90*/  HADD2.F32 R122, -RZ, R27.H1_H1 ;  /* 0x3000001bff7a7230 */ /* 0x000fe40000004100 */
[----:B------:R-:W-:-:S02]  /*0aa0*/  IMAD.MOV.U32 R130, RZ, RZ, 0x1 ;  /* 0x00000001ff827424 */ /* 0x000fc400078e00ff */
[----:B------:R-:W-:-:S07]  /*0ab0*/  IMAD R114, R114, -0x326172a9, RZ ;  /* 0xcd9e8d5772727824 */ /* 0x000fce00078e02ff */
.L_x_23729:
        /* <DEDUP_REMOVED lines=37> */
.L_x_23449:
[----:B------:R-:W-:-:S07]  /*0d10*/  MOV R38, R114 ;  /* 0x0000007200267202 */ /* 0x000fce0000000f00 */
.L_x_23450:
[----:B------:R-:W-:Y:S05]  /*0d20*/  BSYNC B0 ;  /* 0x0000000000007941 */ /* 0x000fea0003800000 */
.L_x_23448:
        /* <DEDUP_REMOVED lines=16> */
.L_x_23454:
[----:B------:R-:W-:Y:S05]  /*0e30*/  BSYNC B1 ;  /* 0x0000000000017941 */ /* 0x000fea0003800000 */
.L_x_23453:
        /* <DEDUP_REMOVED lines=44> */
.L_x_23452:
[----:B------:R-:W-:Y:S05]  /*1100*/  BSYNC B0 ;  /* 0x0000000000007941 */ /* 0x000fea0003800000 */
.L_x_23451:
[----:B------:R-:W0:Y:S01]  /*1110*/  LDC R134, c[0x0][0x298] ;  /* 0x0000a600ff867b82 */ /* 0x000e220000000800 */
[----:B------:R-:W-:Y:S01]  /*1120*/  I2FP.F32.U32 R28, R38 ;  /* 0x00000026001c7245 */ /* 0x000fe20000201000 */
[----:B-----5:R-:W-:Y:S01]  /*1130*/  HADD2.F32 R31, -RZ, R24.H0_H0 ;  /* 0x20000018ff1f7230 */ /* 0x020fe20000004100 */
[----:B------:R-:W-:Y:S01]  /*1140*/  ISETP.NE.U32.AND P0, PT, R36, RZ, PT ;  /* 0x000000ff2400720c */ /* 0x000fe20003f05070 */
[----:B------:R-:W-:Y:S01]  /*1150*/  IMAD.MOV.U32 R137, RZ, RZ, 0x2f800000 ;  /* 0x2f800000ff897424 */ /* 0x000fe200078e00ff */
[----:B------:R-:W-:Y:S01]  /*1160*/  ISETP.NE.AND P2, PT, R32, 0x1, PT ;  /* 0x000000012000780c */ /* 0x000fe20003f45270 */
[----:B------:R-:W-:Y:S01]  /*1170*/  BSSY B0, `(.L_x_23455) ;  /* 0x0000015000007945 */ /* 0x000fe20003800000 */
[----:B------:R-:W-:Y:S01]  /*1180*/  FMUL.FTZ R31, R31, R132 ;  /* 0x000000841f1f7220 */ /* 0x000fe20000410000 */
[----:B------:R-:W1:Y:S01]  /*1190*/  LDC R136, c[0x0][0x294] ;  /* 0x0000a500ff887b82 */ /* 0x000e620000000800 */
[----:B------:R-:W-:Y:S01]  /*11a0*/  FFMA.FTZ R29, R28, R137, 1.1641532182693481445e-10 ;  /* 0x2f0000001c1d7423 */ /* 0x000fe20000010089 */
[----:B------:R-:W-:-:S02]  /*11b0*/  ISETP.NE.AND.EX P0, PT, R37, RZ, PT, P0 ;  /* 0x000000ff2500720c */ /* 0x000fc40003f05300 */
        /* <DEDUP_REMOVED lines=15> */
.L_x_23456:
[----:B------:R-:W-:-:S07]  /*12b0*/  MOV R39, R114 ;  /* 0x0000007200277202 */ /* 0x000fce0000000f00 */
.L_x_23457:
[----:B------:R-:W-:Y:S05]  /*12c0*/  BSYNC B0 ;  /* 0x0000000000007941 */ /* 0x000fea0003800000 */
.L_x_23455:
        /* <DEDUP_REMOVED lines=16> */
.L_x_23461:
[----:B------:R-:W-:Y:S05]  /*13d0*/  BSYNC B1 ;  /* 0x0000000000017941 */ /* 0x000fea0003800000 */
.L_x_23460:
        /* <DEDUP_REMOVED lines=44> */
.L_x_23459:
[----:B------:R-:W-:Y:S05]  /*16a0*/  BSYNC B0 ;  /* 0x0000000000007941 */ /* 0x000fea0003800000 */
.L_x_23458:
        /* <DEDUP_REMOVED lines=21> */
.L_x_23463:
[----:B------:R-:W-:-:S07]  /*1800*/  IMAD.MOV.U32 R24, RZ, RZ, R114 ;  /* 0x000000ffff187224 */ /* 0x000fce00078e0072 */
.L_x_23464:
[----:B------:R-:W-:Y:S05]  /*1810*/  BSYNC B0 ;  /* 0x0000000000007941 */ /* 0x000fea0003800000 */
.L_x_23462:
        /* <DEDUP_REMOVED lines=16> */
.L_x_23468:
[----:B------:R-:W-:Y:S05]  /*1920*/  BSYNC B1 ;  /* 0x0000000000017941 */ /* 0x000fea0003800000 */
.L_x_23467:
        /* <DEDUP_REMOVED lines=44> */
.L_x_23466:
[----:B------:R-:W-:Y:S05]  /*1bf0*/  BSYNC B0 ;  /* 0x0000000000007941 */ /* 0x000fea0003800000 */
.L_x_23465:
        /* <DEDUP_REMOVED lines=21> */
.L_x_23470:
[----:B------:R-:W-:-:S07]  /*1d50*/  MOV R24, R114 ;  /* 0x0000007200187202 */ /* 0x000fce0000000f00 */
.L_x_23471:
[----:B------:R-:W-:Y:S05]  /*1d60*/  BSYNC B0 ;  /* 0x0000000000007941 */ /* 0x000fea0003800000 */
.L_x_23469:
        /* <DEDUP_REMOVED lines=16> */
.L_x_23475:
[----:B------:R-:W-:Y:S05]  /*1e70*/  BSYNC B1 ;  /* 0x0000000000017941 */ /* 0x000fea0003800000 */
.L_x_23474:
        /* <DEDUP_REMOVED lines=44> */
.L_x_23473:
[----:B------:R-:W-:Y:S05]  /*2140*/  BSYNC B0 ;  /* 0x0000000000007941 */ /* 0x000fea0003800000 */
.L_x_23472:
        /* <DEDUP_REMOVED lines=20> */
.L_x_23477:
[----:B------:R-:W-:-:S07]  /*2290*/  IMAD.MOV.U32 R34, RZ, RZ, R114 ;  /* 0x000000ffff227224 */ /* 0x000fce00078e0072 */
.L_x_23478:
[----:B------:R-:W-:Y:S05]  /*22a0*/  BSYNC B0 ;  /* 0x0000000000007941 */ /* 0x000fea0003800000 */
.L_x_23476:
        /* <DEDUP_REMOVED lines=16> */
.L_x_23482:
[----:B------:R-:W-:Y:S05]  /*23b0*/  BSYNC B1 ;  /* 0x0000000000017941 */ /* 0x000fea0003800000 */
.L_x_23481:
        /* <DEDUP_REMOVED lines=44> */
.L_x_23480:
[----:B------:R-:W-:Y:S05]  /*2680*/  BSYNC B0 ;  /* 0x0000000000007941 */ /* 0x000fea0003800000 */
.L_x_23479:
        /* <DEDUP_REMOVED lines=20> */
.L_x_23484:
[----:B------:R-:W-:-:S07]  /*27d0*/  MOV R36, R114 ;  /* 0x0000007200247202 */ /* 0x000fce0000000f00 */
.L_x_23485:
[----:B------:R-:W-:Y:S05]  /*27e0*/  BSYNC B0 ;  /* 0x0000000000007941 */ /* 0x000fea0003800000 */
.L_x_23483:
        /* <DEDUP_REMOVED lines=16> */
.L_x_23489:
[----:B------:R-:W-:Y:S05]  /*28f0*/  BSYNC B1 ;  /* 0x0000000000017941 */ /* 0x000fea0003800000 */
.L_x_23488:
        /* <DEDUP_REMOVED lines=44> */
.L_x_23487:
[----:B------:R-:W-:Y:S05]  /*2bc0*/  BSYNC B0 ;  /* 0x0000000000007941 */ /* 0x000fea0003800000 */
.L_x_23486:
        /* <DEDUP_REMOVED lines=20> */
.L_x_23491:
[----:B------:R-:W-:-:S07]  /*2d10*/  IMAD.MOV.U32 R26, RZ, RZ, R114 ;  /* 0x000000ffff1a7224 */ /* 0x000fce00078e0072 */
.L_x_23492:
[----:B------:R-:W-:Y:S05]  /*2d20*/  BSYNC B0 ;  /* 0x0000000000007941 */ /* 0x000fea0003800000 */
.L_x_23490:
        /* <DEDUP_REMOVED lines=16> */
.L_x_23496:
[----:B------:R-:W-:Y:S05]  /*2e30*/  BSYNC B1 ;  /* 0x0000000000017941 */ /* 0x000fea0003800000 */
.L_x_23495:
        /* <DEDUP_REMOVED lines=44> */
.L_x_23494:
[----:B------:R-:W-:Y:S05]  /*3100*/  BSYNC B0 ;  /* 0x0000000000007941 */ /* 0x000fea0003800000 */
.L_x_23493:
        /* <DEDUP_REMOVED lines=20> */
.L_x_23498:
[----:B------:R-:W-:-:S07]  /*3250*/  IMAD.MOV.U32 R26, RZ, RZ, R114 ;  /* 0x000000ffff1a7224 */ /* 0x000fce00078e0072 */
.L_x_23499:
[----:B------:R-:W-:Y:S05]  /*3260*/  BSYNC B0 ;  /* 0x0000000000007941 */ /* 0x000fea0003800000 */
.L_x_23497:
        /* <DEDUP_REMOVED lines=18> */
.L_x_23503:
[----:B------:R-:W-:Y:S05]  /*3390*/  BSYNC B1 ;  /* 0x0000000000017941 */ /* 0x000fea0003800000 */
.L_x_23502:
        /* <DEDUP_REMOVED lines=44> */
.L_x_23501:
[----:B------:R-:W-:Y:S05]  /*3660*/  BSYNC B0 ;  /* 0x0000000000007941 */ /* 0x000fea0003800000 */
.L_x_23500:
[----:B------:R-:W-:Y:S01]  /*3670*/  I2FP.F32.U32 R24, R26 ;  /* 0x0000001a00187245 */ /* 0x000fe20000201000 */
[----:B------:R-:W0:Y:S01]  /*3680*/  LDC.64 R108, c[0x0][0x238] ;  /* 0x00008e00ff6c7b82 */ /* 0x000e220000000a00 */
[----:B------:R-:W-:Y:S01]  /*3690*/  SEL R32, RZ, 0x10000, P5 ;  /* 0x00010000ff207807 */ /* 0x000fe20002800000 */
[----:B------:R-:W-:Y:S01]  /*36a0*/  HADD2.F32 R27, -RZ, R27.H1_H1 ;  /* 0x3000001bff1b7230 */ /* 0x000fe20000004100 */
[----:B------:R-:W-:Y:S01]  /*36b0*/  SEL R37, RZ, 0x100, P4 ;  /* 0x00000100ff257807 */ /* 0x000fe20002000000 */
[----:B------:R-:W-:Y:S01]  /*36c0*/  FFMA.FTZ R29, R24, R137, 1.1641532182693481445e-10 ;  /* 0x2f000000181d7423 */ /* 0x000fe20000010089 */
[----:B------:R-:W-:Y:S02]  /*36d0*/  ISETP.NE.AND P5, PT, R39, RZ, PT ;  /* 0x000000ff2700720c */ /* 0x000fe40003fa5270 */
[----:B------:R-:W-:Y:S01]  /*36e0*/  ISETP.NE.AND P4, PT, R40, RZ, PT ;  /* 0x000000ff2800720c */ /* 0x000fe20003f85270 */
[----:B------:R-:W1:Y:S01]  /*36f0*/  @P1 LDC.64 R24, c[0x0][0x230] ;  /* 0x00008c00ff181b82 */ /* 0x000e620000000a00 */
[----:B------:R-:W-:Y:S01]  /*3700*/  SEL R28, RZ, 0x1, P2 ;  /* 0x00000001ff1c7807 */ /* 0x000fe20001000000 */
[----:B------:R-:W-:Y:S01]  /*3710*/  FMUL.FTZ R33, R27, R132 ;  /* 0x000000841b217220 */ /* 0x000fe20000410000 */
[----:B------:R-:W-:-:S02]  /*3720*/  SEL R26, RZ, 0x1, P4 ;  /* 0x00000001ff1a7807 */ /* 0x000fc40002000000 */
[----:B------:R-:W-:Y:S01]  /*3730*/  SEL R30, RZ, 0x1, P5 ;  /* 0x00000001ff1e7807 */ /* 0x000fe20002800000 */
[----:B------:R-:W-:Y:S01]  /*3740*/  FMUL.FTZ R33, R33, R134 ;  /* 0x0000008621217220 */ /* 0x000fe20000410000 */
[----:B------:R-:W-:Y:S01]  /*3750*/  FSETP.GTU.FTZ.AND P2, PT, R29, R136, PT ;  /* 0x000000881d00720b */ /* 0x000fe20003f5c000 */
[----:B------:R-:W2:Y:S01]  /*3760*/  LDC.64 R120, c[0x0][0x240] ;  /* 0x00009000ff787b82 */ /* 0x000ea20000000a00 */
[----:B------:R-:W-:Y:S01]  /*3770*/  IMAD.WIDE.U32 R28, R28, 0x1000000, RZ ;  /* 0x010000001c1c7825 */ /* 0x000fe200078e00ff */
[----:B------:R-:W-:Y:S02]  /*3780*/  ISETP.NE.AND P6, PT, R38, RZ, PT ;  /* 0x000000ff2600720c */ /* 0x000fe40003fc5270 */
[----:B------:R-:W-:Y:S01]  /*3790*/  SEL R34, RZ, 0x1000000, P2 ;  /* 0x01000000ff227807 */ /* 0x000fe20001000000 */
[----:B------:R-:W-:Y:S01]  /*37a0*/  IMAD.WIDE.U32 R26, R26, 0x10000, RZ ;  /* 0x000100001a1a7825 */ /* 0x000fe200078e00ff */
[----:B------:R-:W-:Y:S02]  /*37b0*/  SEL R35, RZ, 0x1, P6 ;  /* 0x00000001ff237807 */ /* 0x000fe40003000000 */
[----:B------:R-:W-:Y:S01]  /*37c0*/  LOP3.LUT R37, R37, R34, R32, 0xfe, !PT ;  /* 0x0000002225257212 */ /* 0x000fe200078efe20 */
[----:B------:R-:W-:Y:S01]  /*37d0*/  IMAD.WIDE.U32 R30, R30, 0x100, RZ ;  /* 0x000001001e1e7825 */ /* 0x000fe200078e00ff */
[----:B------:R-:W-:-:S02]  /*37e0*/  FSEL R55, R33, RZ, !P2 ;  /* 0x000000ff21377208 */ /* 0x000fc40005000000 */
[----:B------:R-:W-:Y:S02]  /*37f0*/  IADD3 R133, R123, 0x80, RZ ;  /* 0x000000807b857810 */ /* 0x000fe40007ffe0ff */
[----:B------:R-:W-:Y:S01]  /*3800*/  LOP3.LUT R32, R30, R28, R26, 0xfe, !PT ;  /* 0x0000001c1e207212 */ /* 0x000fe200078efe1a */
[----:B------:R-:W-:Y:S01]  /*3810*/  @P0 FADD.FTZ R55, R63, R55 ;  /* 0x000000373f370221 */ /* 0x000fe20000010000 */
[----:B------:R-:W-:Y:S02]  /*3820*/  SEL R28, RZ, 0x1, P3 ;  /* 0x00000001ff1c7807 */ /* 0x000fe40001800000 */
[----:B------:R-:W-:Y:S01]  /*3830*/  LOP3.LUT R32, R32, R35, RZ, 0xfc, !PT ;  /* 0x0000002320207212 */ /* 0x000fe200078efcff */
[----:B-1----:R-:W-:Y:S01]  /*3840*/  @P1 IMAD.WIDE.U32 R34, R133, 0x20, R24 ;  /* 0x0000002085221825 */ /* 0x002fe200078e0018 */
[----:B------:R-:W-:-:S03]  /*3850*/  LOP3.LUT R33, R29, R37, R28, 0xfe, !PT ;  /* 0x000000251d217212 */ /* 0x000fc600078efe1c */
[----:B0-----:R-:W-:Y:S01]  /*3860*/  IMAD.WIDE.U32 R28, R123, 0x20, R108 ;  /* 0x000000207b1c7825 */ /* 0x001fe200078e006c */
[----:B------:R-:W-:-:S03]  /*3870*/  LOP3.LUT R33, R31, R33, R27, 0xfe, !PT ;  /* 0x000000211f217212 */ /* 0x000fc600078efe1b */
[----:B--2---:R-:W-:Y:S01]  /*3880*/  IMAD.WIDE.U32 R30, R123, 0x8, R120 ;  /* 0x000000087b1e7825 */ /* 0x004fe200078e0078 */
[----:B------:R0:W-:Y:S03]  /*3890*/  STG.E.128 desc[UR4][R28.64], R56 ;  /* 0x000000381c007986 */ /* 0x0001e6000c101d04 */
[----:B------:R-:W-:Y:S01]  /*38a0*/  IMAD.WIDE.U32 R24, R133, 0x10, R88 ;  /* 0x0000001085187825 */ /* 0x000fe200078e0058 */
[----:B------:R0:W-:Y:S04]  /*38b0*/  STG.E.128 desc[UR4][R28.64+0x10], R52 ;  /* 0x000010341c007986 */ /* 0x0001e8000c101d04 */
        /* <DEDUP_REMOVED lines=16> */
.L_x_23505:
[----:B------:R-:W-:-:S07]  /*39c0*/  MOV R38, R114 ;  /* 0x0000007200267202 */ /* 0x000fce0000000f00 */
.L_x_23506:
[----:B------:R-:W-:Y:S05]  /*39d0*/  BSYNC B0 ;  /* 0x0000000000007941 */ /* 0x000fea0003800000 */
.L_x_23504:
        /* <DEDUP_REMOVED lines=16> */
.L_x_23510:
[----:B------:R-:W-:Y:S05]  /*3ae0*/  BSYNC B1 ;  /* 0x0000000000017941 */ /* 0x000fea0003800000 */
.L_x_23509:
        /* <DEDUP_REMOVED lines=44> */
.L_x_23508:
[----:B------:R-:W-:Y:S05]  /*3db0*/  BSYNC B0 ;  /* 0x0000000000007941 */ /* 0x000fea0003800000 */
.L_x_23507:
[----:B------:R-:W-:Y:S01]  /*3dc0*/  I2FP.F32.U32 R28, R38 ;  /* 0x00000026001c7245 */ /* 0x000fe20000201000 */
[----:B-----5:R-:W-:Y:S01]  /*3dd0*/  HADD2.F32 R31, -RZ, R24.H0_H0 ;  /* 0x20000018ff1f7230 */ /* 0x020fe20000004100 */
[C---:B------:R-:W-:Y:S01]  /*3de0*/  ISETP.NE.AND P2, PT, R36.reuse, 0x1, PT ;  /* 0x000000012400780c */ /* 0x040fe20003f45270 */
[----:B------:R-:W-:Y:S01]  /*3df0*/  BSSY B0, `(.L_x_23511) ;  /* 0x0000013000007945 */ /* 0x000fe20003800000 */
[----:B------:R-:W-:Y:S02]  /*3e00*/  VIADD R30, R36, 0x1 ;  /* 0x00000001241e7836 */ /* 0x000fe40000000000 */
        /* <DEDUP_REMOVED lines=16> */
.L_x_23512:
[----:B------:R-:W-:-:S07]  /*3f10*/  MOV R35, R114 ;  /* 0x0000007200237202 */ /* 0x000fce0000000f00 */
.L_x_23513:
[----:B------:R-:W-:Y:S05]  /*3f20*/  BSYNC B0 ;  /* 0x0000000000007941 */ /* 0x000fea0003800000 */
.L_x_23511:
        /* <DEDUP_REMOVED lines=16> */
.L_x_23517:
[----:B------:R-:W-:Y:S05]  /*4030*/  BSYNC B1 ;  /* 0x0000000000017941 */ /* 0x000fea0003800000 */
.L_x_23516:
        /* <DEDUP_REMOVED lines=44> */
.L_x_23515:
[----:B------:R-:W-:Y:S05]  /*4300*/  BSYNC B0 ;  /* 0x0000000000007941 */ /* 0x000fea0003800000 */
.L_x_23514:
        /* <DEDUP_REMOVED lines=21> */
.L_x_23519:
[----:B------:R-:W-:-:S07]  /*4460*/  MOV R24, R114 ;  /* 0x0000007200187202 */ /* 0x000fce0000000f00 */
.L_x_23520:
[----:B------:R-:W-:Y:S05]  /*4470*/  BSYNC B0 ;  /* 0x0000000000007941 */ /* 0x000fea0003800000 */
.L_x_23518:
        /* <DEDUP_REMOVED lines=16> */
.L_x_23524:
[----:B------:R-:W-:Y:S05]  /*4580*/  BSYNC B1 ;  /* 0x0000000000017941 */ /* 0x000fea0003800000 */
.L_x_23523:
        /* <DEDUP_REMOVED lines=44> */
.L_x_23522:
[----:B------:R-:W-:Y:S05]  /*4850*/  BSYNC B0 ;  /* 0x0000000000007941 */ /* 0x000fea0003800000 */
.L_x_23521:
        /* <DEDUP_REMOVED lines=21> */
.L_x_23526:
[----:B------:R-:W-:-:S07]  /*49b0*/  MOV R24, R114 ;  /* 0x0000007200187202 */ /* 0x000fce0000000f00 */
.L_x_23527:
[----:B------:R-:W-:Y:S05]  /*49c0*/  BSYNC B0 ;  /* 0x0000000000007941 */ /* 0x000fea0003800000 */
.L_x_23525:
        /* <DEDUP_REMOVED lines=16> */
.L_x_23531:
[----:B------:R-:W-:Y:S05]  /*4ad0*/  BSYNC B1 ;  /* 0x0000000000017941 */ /* 0x000fea0003800000 */
.L_x_23530:
        /* <DEDUP_REMOVED lines=44> */
.L_x_23529:
[----:B------:R-:W-:Y:S05]  /*4da0*/  BSYNC B0 ;  /* 0x0000000000007941 */ /* 0x000fea0003800000 */
.L_x_23528:
        /* <DEDUP_REMOVED lines=20> */
.L_x_23533:
[----:B------:R-:W-:-:S07]  /*4ef0*/  MOV R37, R114 ;  /* 0x0000007200257202 */ /* 0x000fce0000000f00 */
.L_x_23534:
[----:B------:R-:W-:Y:S05]  /*4f00*/  BSYNC B0 ;  /* 0x0000000000007941 */ /* 0x000fea0003800000 */
.L_x_23532:
        /* <DEDUP_REMOVED lines=16> */
.L_x_23538:
[----:B------:R-:W-:Y:S05]  /*5010*/  BSYNC B1 ;  /* 0x0000000000017941 */ /* 0x000fea0003800000 */
.L_x_23537:
        /* <DEDUP_REMOVED lines=44> */
.L_x_23536:
[----:B------:R-:W-:Y:S05]  /*52e0*/  BSYNC B0 ;  /* 0x0000000000007941 */ /* 0x000fea0003800000 */
.L_x_23535:
        /* <DEDUP_REMOVED lines=20> */
.L_x_23540:
[----:B------:R-:W-:-:S07]  /*5430*/  MOV R37, R114 ;  /* 0x0000007200257202 */ /* 0x000fce0000000f00 */
.L_x_23541:
[----:B------:R-:W-:Y:S05]  /*5440*/  BSYNC B0 ;  /* 0x0000000000007941 */ /* 0x000fea0003800000 */
.L_x_23539:
        /* <DEDUP_REMOVED lines=16> */
.L_x_23545:
[----:B------:R-:W-:Y:S05]  /*5550*/  BSYNC B1 ;  /* 0x0000000000017941 */ /* 0x000fea0003800000 */
.L_x_23544:
        /* <DEDUP_REMOVED lines=44> */
.L_x_23543:
[----:B------:R-:W-:Y:S05]  /*5820*/  BSYNC B0 ;  /* 0x0000000000007941 */ /* 0x000fea0003800000 */
.L_x_23542:
        /* <DEDUP_REMOVED lines=20> */
.L_x_23547:
[----:B------:R-:W-:-:S07]  /*5970*/  MOV R26, R114 ;  /* 0x00000072001a7202 */ /* 0x000fce0000000f00 */
.L_x_23548:
[----:B------:R-:W-:Y:S05]  /*5980*/  BSYNC B0 ;  /* 0x0000000000007941 */ /* 0x000fea0003800000 */
.L_x_23546:
        /* <DEDUP_REMOVED lines=16> */
.L_x_23552:
[----:B------:R-:W-:Y:S05]  /*5a90*/  BSYNC B1 ;  /* 0x0000000000017941 */ /* 0x000fea0003800000 */
.L_x_23551:
        /* <DEDUP_REMOVED lines=44> */
.L_x_23550:
[----:B------:R-:W-:Y:S05]  /*5d60*/  BSYNC B0 ;  /* 0x0000000000007941 */ /* 0x000fea0003800000 */
.L_x_23549:
        /* <DEDUP_REMOVED lines=20> */
.L_x_23554:
[----:B------:R-:W-:-:S07]  /*5eb0*/  MOV R26, R114 ;  /* 0x00000072001a7202 */ /* 0x000fce0000000f00 */
.L_x_23555:
[----:B------:R-:W-:Y:S05]  /*5ec0*/  BSYNC B0 ;  /* 0x0000000000007941 */ /* 0x000fea0003800000 */
.L_x_23553:
        /* <DEDUP_REMOVED lines=18> */
.L_x_23559:
[----:B------:R-:W-:Y:S05]  /*5ff0*/  BSYNC B1 ;  /* 0x0000000000017941 */ /* 0x000fea0003800000 */
.L_x_23558:
        /* <DEDUP_REMOVED lines=44> */
.L_x_23557:
[----:B------:R-:W-:Y:S05]  /*62c0*/  BSYNC B0 ;  /* 0x0000000000007941 */ /* 0x000fea0003800000 */
.L_x_23556:
[----:B------:R-:W-:Y:S01]  /*62d0*/  I2FP.F32.U32 R24, R26 ;  /* 0x0000001a00187245 */ /* 0x000fe20000201000 */
[----:B------:R-:W-:Y:S01]  /*62e0*/  HADD2.F32 R27, -RZ, R27.H1_H1 ;  /* 0x3000001bff1b7230 */ /* 0x000fe20000004100 */
[----:B------:R-:W-:Y:S01]  /*62f0*/  SEL R30, RZ, 0x1, P2 ;  /* 0x00000001ff1e7807 */ /* 0x000fe20001000000 */
[----:B------:R-:W-:Y:S01]  /*6300*/  VIADD R135, R123, 0x100 ;  /* 0x000001007b877836 */ /* 0x000fe20000000000 */
[----:B------:R-:W-:Y:S01]  /*6310*/  SEL R32, RZ, 0x10000, P5 ;  /* 0x00010000ff207807 */ /* 0x000fe20002800000 */
[----:B------:R-:W-:Y:S01]  /*6320*/  FFMA.FTZ R25, R24, R137, 1.1641532182693481445e-10 ;  /* 0x2f00000018197423 */ /* 0x000fe20000010089 */
[----:B------:R-:W-:Y:S01]  /*6330*/  SEL R37, RZ, 0x100, P4 ;  /* 0x00000100ff257807 */ /* 0x000fe20002000000 */
[----:B------:R-:W-:Y:S01]  /*6340*/  FMUL.FTZ R33, R27, R132 ;  /* 0x000000841b217220 */ /* 0x000fe20000410000 */
[----:B------:R-:W-:Y:S01]  /*6350*/  ISETP.NE.AND P5, PT, R35, RZ, PT ;  /* 0x000000ff2300720c */ /* 0x000fe20003fa5270 */
[----:B------:R-:W-:Y:S01]  /*6360*/  IMAD.WIDE.U32 R30, R30, 0x1000000, RZ ;  /* 0x010000001e1e7825 */ /* 0x000fe200078e00ff */
[----:B------:R-:W-:-:S03]  /*6370*/  FSETP.GTU.FTZ.AND P2, PT, R25, R136, PT ;  /* 0x000000881900720b */ /* 0x000fc60003f5c000 */
[----:B------:R-:W-:Y:S01]  /*6380*/  FMUL.FTZ R33, R33, R134 ;  /* 0x0000008621217220 */ /* 0x000fe20000410000 */
[----:B------:R-:W0:Y:S01]  /*6390*/  @P1 LDC.64 R24, c[0x0][0x230] ;  /* 0x00008c00ff181b82 */ /* 0x000e220000000a00 */
[----:B------:R-:W-:Y:S02]  /*63a0*/  ISETP.NE.AND P4, PT, R36, RZ, PT ;  /* 0x000000ff2400720c */ /* 0x000fe40003f85270 */
[----:B------:R-:W-:Y:S02]  /*63b0*/  SEL R26, RZ, 0x1, P5 ;  /* 0x00000001ff1a7807 */ /* 0x000fe40002800000 */
[----:B------:R-:W-:Y:S02]  /*63c0*/  SEL R28, RZ, 0x1, P4 ;  /* 0x00000001ff1c7807 */ /* 0x000fe40002000000 */
[----:B------:R-:W-:Y:S01]  /*63d0*/  ISETP.NE.AND P6, PT, R34, RZ, PT ;  /* 0x000000ff2200720c */ /* 0x000fe20003fc5270 */
[----:B------:R-:W-:Y:S01]  /*63e0*/  IMAD.WIDE.U32 R26, R26, 0x100, RZ ;  /* 0x000001001a1a7825 */ /* 0x000fe200078e00ff */
[----:B------:R-:W-:-:S02]  /*63f0*/  SEL R34, RZ, 0x1000000, P2 ;  /* 0x01000000ff227807 */ /* 0x000fc40001000000 */
[----:B------:R-:W-:Y:S01]  /*6400*/  SEL R35, RZ, 0x1, P6 ;  /* 0x00000001ff237807 */ /* 0x000fe20003000000 */
[----:B------:R-:W-:Y:S01]  /*6410*/  IMAD.WIDE.U32 R28, R28, 0x10000, RZ ;  /* 0x000100001c1c7825 */ /* 0x000fe200078e00ff */
[----:B------:R-:W-:Y:S02]  /*6420*/  LOP3.LUT R37, R37, R34, R32, 0xfe, !PT ;  /* 0x0000002225257212 */ /* 0x000fe400078efe20 */
[----:B------:R-:W-:Y:S01]  /*6430*/  FSEL R47, R33, RZ, !P2 ;  /* 0x000000ff212f7208 */ /* 0x000fe20005000000 */
[----:B------:R-:W-:Y:S01]  /*6440*/  IMAD.WIDE.U32 R32, R133, 0x20, R108 ;  /* 0x0000002085207825 */ /* 0x000fe200078e006c */
[----:B------:R-:W-:Y:S02]  /*6450*/  LOP3.LUT R28, R26, R30, R28, 0xfe, !PT ;  /* 0x0000001e1a1c7212 */ /* 0x000fe400078efe1c */
[----:B------:R-:W-:Y:S01]  /*6460*/  SEL R30, RZ, 0x1, P3 ;  /* 0x00000001ff1e7807 */ /* 0x000fe20001800000 */
[----:B------:R-:W-:Y:S01]  /*6470*/  @P0 FADD.FTZ R47, R63, R47 ;  /* 0x0000002f3f2f0221 */ /* 0x000fe20000010000 */
[----:B------:R-:W-:Y:S01]  /*6480*/  LOP3.LUT R28, R28, R35, RZ, 0xfc, !PT ;  /* 0x000000231c1c7212 */ /* 0x000fe200078efcff */
[----:B------:R1:W-:Y:S01]  /*6490*/  STG.E.128 desc[UR4][R32.64], R48 ;  /* 0x0000003020007986 */ /* 0x0003e2000c101d04 */
[----:B------:R-:W-:Y:S01]  /*64a0*/  LOP3.LUT R31, R31, R37, R30, 0xfe, !PT ;  /* 0x000000251f1f7212 */ /* 0x000fe200078efe1e */
[----:B0-----:R-:W-:-:S02]  /*64b0*/  @P1 IMAD.WIDE.U32 R34, R135, 0x20, R24 ;  /* 0x0000002087221825 */ /* 0x001fc400078e0018 */
[----:B------:R1:W-:Y:S01]  /*64c0*/  STG.E.128 desc[UR4][R32.64+0x10], R44 ;  /* 0x0000102c20007986 */ /* 0x0003e2000c101d04 */
[----:B------:R-:W-:Y:S01]  /*64d0*/  LOP3.LUT R29, R27, R31, R29, 0xfe, !PT ;  /* 0x0000001f1b1d7212 */ /* 0x000fe200078efe1d */
[----:B------:R-:W-:-:S04]  /*64e0*/  IMAD.WIDE.U32 R30, R133, 0x8, R120 ;  /* 0x00000008851e7825 */ /* 0x000fc800078e0078 */
        /* <DEDUP_REMOVED lines=17> */
.L_x_23561:
[----:B------:R-:W-:-:S07]  /*6600*/  MOV R36, R114 ;  /* 0x0000007200247202 */ /* 0x000fce0000000f00 */
.L_x_23562:
[----:B------:R-:W-:Y:S05]  /*6610*/  BSYNC B0 ;  /* 0x0000000000007941 */ /* 0x000fea0003800000 */
.L_x_23560:
        /* <DEDUP_REMOVED lines=16> */
.L_x_23566:
[----:B------:R-:W-:Y:S05]  /*6720*/  BSYNC B1 ;  /* 0x0000000000017941 */ /* 0x000fea0003800000 */
.L_x_23565:
        /* <DEDUP_REMOVED lines=44> */
.L_x_23564:
[----:B------:R-:W-:Y:S05]  /*69f0*/  BSYNC B0 ;  /* 0x0000000000007941 */ /* 0x000fea0003800000 */
.L_x_23563:
[----:B------:R-:W-:Y:S01]  /*6a00*/  I2FP.F32.U32 R28, R36 ;  /* 0x00000024001c7245 */ /* 0x000fe20000201000 */
[----:B-----5:R-:W-:Y:S01]  /*6a10*/  HADD2.F32 R31, -RZ, R24.H0_H0 ;  /* 0x20000018ff1f7230 */ /* 0x020fe20000004100 */
        /* <DEDUP_REMOVED lines=19> */
.L_x_23568:
[----:B------:R-:W-:-:S07]  /*6b50*/  MOV R35, R114 ;  /* 0x0000007200237202 */ /* 0x000fce0000000f00 */
.L_x_23569:
[----:B------:R-:W-:Y:S05]  /*6b60*/  BSYNC B0 ;  /* 0x0000000000007941 */ /* 0x000fea0003800000 */
.L_x_23567:
        /* <DEDUP_REMOVED lines=16> */
.L_x_23573:
[----:B------:R-:W-:Y:S05]  /*6c70*/  BSYNC B1 ;  /* 0x0000000000017941 */ /* 0x000fea0003800000 */
.L_x_23572:
        /* <DEDUP_REMOVED lines=44> */
.L_x_23571:
[----:B------:R-:W-:Y:S05]  /*6f40*/  BSYNC B0 ;  /* 0x0000000000007941 */ /* 0x000fea0003800000 */
.L_x_23570:
[----:B------:R-:W-:Y:S01]  /*6f50*/  I2FP.F32.U32 R28, R35 ;  /* 0x00000023001c7245 */ /* 0x000fe20000201000 */
[----:B------:R-:W-:Y:S01]  /*6f60*/  HADD2.F32 R31, -RZ, R24.H1_H1 ;  /* 0x30000018ff1f7230 */ /* 0x000fe20000004100 */
[----:B------:R-:W-:Y:S01]  /*6f70*/  ISETP.NE.AND P2, PT, R30, 0x1, PT ;  /* 0x000000011e00780c */ /* 0x000fe20003f45270 */
[----:B------:R-:W-:Y:S02]  /*6f80*/  BSSY B0, `(.L_x_23574) ;  /* 0x0000013000007945 */ /* 0x000fe40003800000 */
        /* <DEDUP_REMOVED lines=17> */
.L_x_23575:
[----:B------:R-:W-:-:S07]  /*70a0*/  MOV R24, R114 ;  /* 0x0000007200187202 */ /* 0x000fce0000000f00 */
.L_x_23576:
[----:B------:R-:W-:Y:S05]  /*70b0*/  BSYNC B0 ;  /* 0x0000000000007941 */ /* 0x000fea0003800000 */
.L_x_23574:
        /* <DEDUP_REMOVED lines=16> */
.L_x_23580:
[----:B------:R-:W-:Y:S05]  /*71c0*/  BSYNC B1 ;  /* 0x0000000000017941 */ /* 0x000fea0003800000 */
.L_x_23579:
        /* <DEDUP_REMOVED lines=44> */
.L_x_23578:
[----:B------:R-:W-:Y:S05]  /*7490*/  BSYNC B0 ;  /* 0x0000000000007941 */ /* 0x000fea0003800000 */
.L_x_23577:
        /* <DEDUP_REMOVED lines=21> */
.L_x_23582:
[----:B------:R-:W-:-:S07]  /*75f0*/  MOV R24, R114 ;  /* 0x0000007200187202 */ /* 0x000fce0000000f00 */
.L_x_23583:
[----:B------:R-:W-:Y:S05]  /*7600*/  BSYNC B0 ;  /* 0x0000000000007941 */ /* 0x000fea0003800000 */
.L_x_23581:
        /* <DEDUP_REMOVED lines=16> */
.L_x_23587:
[----:B------:R-:W-:Y:S05]  /*7710*/  BSYNC B1 ;  /* 0x0000000000017941 */ /* 0x000fea0003800000 */
.L_x_23586:
        /* <DEDUP_REMOVED lines=44> */
.L_x_23585:
[----:B------:R-:W-:Y:S05]  /*79e0*/  BSYNC B0 ;  /* 0x0000000000007941 */ /* 0x000fea0003800000 */
.L_x_23584:
        /* <DEDUP_REMOVED lines=20> */
.L_x_23589:
[----:B------:R-:W-:-:S07]  /*7b30*/  MOV R36, R114 ;  /* 0x0000007200247202 */ /* 0x000fce0000000f00 */
.L_x_23590:
[----:B------:R-:W-:Y:S05]  /*7b40*/  BSYNC B0 ;  /* 0x0000000000007941 */ /* 0x000fea0003800000 */
.L_x_23588:
        /* <DEDUP_REMOVED lines=16> */
.L_x_23594:
[----:B------:R-:W-:Y:S05]  /*7c50*/  BSYNC B1 ;  /* 0x0000000000017941 */ /* 0x000fea0003800000 */
.L_x_23593:
        /* <DEDUP_REMOVED lines=44> */
.L_x_23592:
[----:B------:R-:W-:Y:S05]  /*7f20*/  BSYNC B0 ;  /* 0x0000000000007941 */ /* 0x000fea0003800000 */
.L_x_23591:
        /* <DEDUP_REMOVED lines=20> */
.L_x_23596:
[----:B------:R-:W-:-:S07]  /*8070*/  MOV R37, R114 ;  /* 0x0000007200257202 */ /* 0x000fce0000000f00 */
.L_x_23597:
[----:B------:R-:W-:Y:S05]  /*8080*/  BSYNC B0 ;  /* 0x0000000000007941 */ /* 0x000fea0003800000 */
.L_x_23595:
        /* <DEDUP_REMOVED lines=16> */
.L_x_23601:
[----:B------:R-:W-:Y:S05]  /*8190*/  BSYNC B1 ;  /* 0x0000000000017941 */ /* 0x000fea0003800000 */
.L_x_23600:
        /* <DEDUP_REMOVED lines=44> */
.L_x_23599:
[----:B------:R-:W-:Y:S05]  /*8460*/  BSYNC B0 ;  /* 0x0000000000007941 */ /* 0x000fea0003800000 */
.L_x_23598:
        /* <DEDUP_REMOVED lines=20> */
.L_x_23603:
[----:B------:R-:W-:-:S07]  /*85b0*/  MOV R26, R114 ;  /* 0x00000072001a7202 */ /* 0x000fce0000000f00 */
.L_x_23604:
[----:B------:R-:W-:Y:S05]  /*85c0*/  BSYNC B0 ;  /* 0x0000000000007941 */ /* 0x000fea0003800000 */
.L_x_23602:
        /* <DEDUP_REMOVED lines=16> */
.L_x_23608:
[----:B------:R-:W-:Y:S05]  /*86d0*/  BSYNC B1 ;  /* 0x0000000000017941 */ /* 0x000fea0003800000 */
.L_x_23607:
        /* <DEDUP_REMOVED lines=44> */
.L_x_23606:
[----:B------:R-:W-:Y:S05]  /*89a0*/  BSYNC B0 ;  /* 0x0000000000007941 */ /* 0x000fea0003800000 */
.L_x_23605:
        /* <DEDUP_REMOVED lines=20> */
.L_x_23610:
[----:B------:R-:W-:-:S07]  /*8af0*/  MOV R26, R114 ;  /* 0x00000072001a7202 */ /* 0x000fce0000000f00 */
.L_x_23611:
[----:B------:R-:W-:Y:S05]  /*8b00*/  BSYNC B0 ;  /* 0x0000000000007941 */ /* 0x000fea0003800000 */
.L_x_23609:
        /* <DEDUP_REMOVED lines=18> */
.L_x_23615:
[----:B------:R-:W-:Y:S05]  /*8c30*/  BSYNC B1 ;  /* 0x0000000000017941 */ /* 0x000fea0003800000 */
.L_x_23614:
        /* <DEDUP_REMOVED lines=44> */
.L_x_23613:
[----:B------:R-:W-:Y:S05]  /*8f00*/  BSYNC B0 ;  /* 0x0000000000007941 */ /* 0x000fea0003800000 */
.L_x_23612:
[----:B------:R-:W-:Y:S01]  /*8f10*/  I2FP.F32.U32 R24, R26 ;  /* 0x0000001a00187245 */ /* 0x000fe20000201000 */
[----:B------:R-:W-:Y:S01]  /*8f20*/  HADD2.F32 R27, -RZ, R27.H1_H1 ;  /* 0x3000001bff1b7230 */ /* 0x000fe20000004100 */
[----:B------:R-:W-:Y:S02]  /*8f30*/  SEL R30, RZ, 0x1, P2 ;  /* 0x00000001ff1e7807 */ /* 0x000fe40001000000 */
        /* <DEDUP_REMOVED lines=23> */
[----:B------:R-:W-:Y:S01]  /*90b0*/  IADD3 R139, R123, 0x180, RZ ;  /* 0x000001807b8b7810 */ /* 0x000fe20007ffe0ff */
[----:B------:R1:W-:Y:S01]  /*90c0*/  STG.E.128 desc[UR4][R32.64], R40 ;  /* 0x0000002820007986 */ /* 0x0003e2000c101d04 */
[----:B------:R-:W-:-:S02]  /*90d0*/  LOP3.LUT R31, R31, R91, R30, 0xfe, !PT ;  /* 0x0000005b1f1f7212 */ /* 0x000fc400078efe1e */
[----:B------:R-:W-:Y:S01]  /*90e0*/  LOP3.LUT R28, R28, R35, RZ, 0xfc, !PT ;  /* 0x000000231c1c7212 */ /* 0x000fe200078efcff */
[----:B0-----:R-:W-:Y:S01]  /*90f0*/  @P1 IMAD.WIDE.U32 R34, R139, 0x20, R24 ;  /* 0x000000208b221825 */ /* 0x001fe200078e0018 */
[----:B------:R-:W-:Y:S01]  /*9100*/  LOP3.LUT R29, R27, R31, R29, 0xfe, !PT ;  /* 0x0000001f1b1d7212 */ /* 0x000fe200078efe1d */
[----:B------:R1:W-:Y:S02]  /*9110*/  STG.E.128 desc[UR4][R32.64+0x10], R36 ;  /* 0x0000102420007986 */ /* 0x0003e4000c101d04 */
        /* <DEDUP_REMOVED lines=18> */
.L_x_23617:
[----:B------:R-:W-:-:S07]  /*9240*/  IMAD.MOV.U32 R90, RZ, RZ, R114 ;  /* 0x000000ffff5a7224 */ /* 0x000fce00078e0072 */
.L_x_23618:
[----:B------:R-:W-:Y:S05]  /*9250*/  BSYNC B0 ;  /* 0x0000000000007941 */ /* 0x000fea0003800000 */
.L_x_23616:
        /* <DEDUP_REMOVED lines=16> */
.L_x_23622:
[----:B------:R-:W-:Y:S05]  /*9360*/  BSYNC B1 ;  /* 0x0000000000017941 */ /* 0x000fea0003800000 */
.L_x_23621:
        /* <DEDUP_REMOVED lines=44> */
.L_x_23620:
[----:B------:R-:W-:Y:S05]  /*9630*/  BSYNC B0 ;  /* 0x0000000000007941 */ /* 0x000fea0003800000 */
.L_x_23619:
        /* <DEDUP_REMOVED lines=21> */
.L_x_23624:
[----:B------:R-:W-:-:S07]  /*9790*/  IMAD.MOV.U32 R30, RZ, RZ, R114 ;  /* 0x000000ffff1e7224 */ /* 0x000fce00078e0072 */
.L_x_23625:
[----:B------:R-:W-:Y:S05]  /*97a0*/  BSYNC B0 ;  /* 0x0000000000007941 */ /* 0x000fea0003800000 */
.L_x_23623:
        /* <DEDUP_REMOVED lines=16> */
.L_x_23629:
[----:B------:R-:W-:Y:S05]  /*98b0*/  BSYNC B1 ;  /* 0x0000000000017941 */ /* 0x000fea0003800000 */
.L_x_23628:
        /* <DEDUP_REMOVED lines=44> */
.L_x_23627:
[----:B------:R-:W-:Y:S05]  /*9b80*/  BSYNC B0 ;  /* 0x0000000000007941 */ /* 0x000fea0003800000 */
.L_x_23626:
        /* <DEDUP_REMOVED lines=21> */
.L_x_23631:
[----:B------:R-:W-:-:S07]  /*9ce0*/  IMAD.MOV.U32 R24, RZ, RZ, R114 ;  /* 0x000000ffff187224 */ /* 0x000fce00078e0072 */
.L_x_23632:
[----:B------:R-:W-:Y:S05]  /*9cf0*/  BSYNC B0 ;  /* 0x0000000000007941 */ /* 0x000fea0003800000 */
.L_x_23630:
        /* <DEDUP_REMOVED lines=16> */
.L_x_23636:
[----:B------:R-:W-:Y:S05]  /*9e00*/  BSYNC B1 ;  /* 0x0000000000017941 */ /* 0x000fea0003800000 */
.L_x_23635:
        /* <DEDUP_REMOVED lines=44> */
.L_x_23634:
[----:B------:R-:W-:Y:S05]  /*a0d0*/  BSYNC B0 ;  /* 0x0000000000007941 */ /* 0x000fea0003800000 */
.L_x_23633:
        /* <DEDUP_REMOVED lines=21> */
.L_x_23638:
[----:B------:R-:W-:-:S07]  /*a230*/  IMAD.MOV.U32 R24, RZ, RZ, R114 ;  /* 0x000000ffff187224 */ /* 0x000fce00078e0072 */
.L_x_23639:
[----:B------:R-:W-:Y:S05]  /*a240*/  BSYNC B0 ;  /* 0x0000000000007941 */ /* 0x000fea0003800000 */
.L_x_23637:
        /* <DEDUP_REMOVED lines=16> */
.L_x_23643:
[----:B------:R-:W-:Y:S05]  /*a350*/  BSYNC B1 ;  /* 0x0000000000017941 */ /* 0x000fea0003800000 */
.L_x_23642:
        /* <DEDUP_REMOVED lines=44> */
.L_x_23641:
[----:B------:R-:W-:Y:S05]  /*a620*/  BSYNC B0 ;  /* 0x0000000000007941 */ /* 0x000fea0003800000 */
.L_x_23640:
        /* <DEDUP_REMOVED lines=20> */
.L_x_23645:
[----:B------:R-:W-:-:S07]  /*a770*/  IMAD.MOV.U32 R30, RZ, RZ, R114 ;  /* 0x000000ffff1e7224 */ /* 0x000fce00078e0072 */
.L_x_23646:
[----:B------:R-:W-:Y:S05]  /*a780*/  BSYNC B0 ;  /* 0x0000000000007941 */ /* 0x000fea0003800000 */
.L_x_23644:
        /* <DEDUP_REMOVED lines=16> */
.L_x_23650:
[----:B------:R-:W-:Y:S05]  /*a890*/  BSYNC B1 ;  /* 0x0000000000017941 */ /* 0x000fea0003800000 */
.L_x_23649:
        /* <DEDUP_REMOVED lines=44> */
.L_x_23648:
[----:B------:R-:W-:Y:S05]  /*ab60*/  BSYNC B0 ;  /* 0x0000000000007941 */ /* 0x000fea0003800000 */
.L_x_23647:
        /* <DEDUP_REMOVED lines=20> */
.L_x_23652:
[----:B------:R-:W-:-:S07]  /*acb0*/  IMAD.MOV.U32 R29, RZ, RZ, R114 ;  /* 0x000000ffff1d7224 */ /* 0x000fce00078e0072 */
.L_x_23653:
[----:B------:R-:W-:Y:S05]  /*acc0*/  BSYNC B0 ;  /* 0x0000000000007941 */ /* 0x000fea0003800000 */
.L_x_23651:
        /* <DEDUP_REMOVED lines=16> */
.L_x_23657:
[----:B------:R-:W-:Y:S05]  /*add0*/  BSYNC B1 ;  /* 0x0000000000017941 */ /* 0x000fea0003800000 */
.L_x_23656:
        /* <DEDUP_REMOVED lines=44> */
.L_x_23655:
[----:B------:R-:W-:Y:S05]  /*b0a0*/  BSYNC B0 ;  /* 0x0000000000007941 */ /* 0x000fea0003800000 */
.L_x_23654:
        /* <DEDUP_REMOVED lines=20> */
.L_x_23659:
[----:B------:R-:W-:-:S07]  /*b1f0*/  IMAD.MOV.U32 R26, RZ, RZ, R114 ;  /* 0x000000ffff1a7224 */ /* 0x000fce00078e0072 */
.L_x_23660:
[----:B------:R-:W-:Y:S05]  /*b200*/  BSYNC B0 ;  /* 0x0000000000007941 */ /* 0x000fea0003800000 */
.L_x_23658:
        /* <DEDUP_REMOVED lines=16> */
.L_x_23664:
[----:B------:R-:W-:Y:S05]  /*b310*/  BSYNC B1 ;  /* 0x0000000000017941 */ /* 0x000fea0003800000 */
.L_x_23663:
        /* <DEDUP_REMOVED lines=44> */
.L_x_23662:
[----:B------:R-:W-:Y:S05]  /*b5e0*/  BSYNC B0 ;  /* 0x0000000000007941 */ /* 0x000fea0003800000 */
.L_x_23661:
        /* <DEDUP_REMOVED lines=20> */
.L_x_23666:
[----:B------:R-:W-:-:S07]  /*b730*/  IMAD.MOV.U32 R26, RZ, RZ, R114 ;  /* 0x000000ffff1a7224 */ /* 0x000fce00078e0072 */
.L_x_23667:
[----:B------:R-:W-:Y:S05]  /*b740*/  BSYNC B0 ;  /* 0x0000000000007941 */ /* 0x000fea0003800000 */
.L_x_23665:
        /* <DEDUP_REMOVED lines=18> */
.L_x_23671:
[----:B------:R-:W-:Y:S05]  /*b870*/  BSYNC B1 ;  /* 0x0000000000017941 */ /* 0x000fea0003800000 */
.L_x_23670:
        /* <DEDUP_REMOVED lines=44> */
.L_x_23669:
[----:B------:R-:W-:Y:S05]  /*bb40*/  BSYNC B0 ;  /* 0x0000000000007941 */ /* 0x000fea0003800000 */
.L_x_23668:
[----:B------:R-:W-:Y:S01]  /*bb50*/  I2FP.F32.U32 R24, R26 ;  /* 0x0000001a00187245 */ /* 0x000fe20000201000 */
[----:B------:R-:W-:Y:S01]  /*bb60*/  HADD2.F32 R27, -RZ, R27.H1_H1 ;  /* 0x3000001bff1b7230 */ /* 0x000fe20000004100 */
[----:B------:R-:W-:Y:S02]  /*bb70*/  SEL R128, RZ, 0x10000, P5 ;  /* 0x00010000ff807807 */ /* 0x000fe40002800000 */
[----:B------:R-:W-:Y:S01]  /*bb80*/  SEL R131, RZ, 0x100, P4 ;  /* 0x00000100ff837807 */ /* 0x000fe20002000000 */
[----:B------:R-:W-:Y:S01]  /*bb90*/  FFMA.FTZ R25, R24, R137, 1.1641532182693481445e-10 ;  /* 0x2f00000018197423 */ /* 0x000fe20000010089 */
[----:B------:R-:W-:Y:S02]  /*bba0*/  ISETP.NE.AND P5, PT, R126, RZ, PT ;  /* 0x000000ff7e00720c */ /* 0x000fe40003fa5270 */
[----:B------:R-:W-:Y:S02]  /*bbb0*/  ISETP.NE.AND P4, PT, R127, RZ, PT ;  /* 0x000000ff7f00720c */ /* 0x000fe40003f85270 */
[----:B------:R-:W-:-:S02]  /*bbc0*/  SEL R124, RZ, 0x1, P2 ;  /* 0x00000001ff7c7807 */ /* 0x000fc40001000000 */
[----:B------:R-:W-:Y:S02]  /*bbd0*/  SEL R90, RZ, 0x1, P4 ;  /* 0x00000001ff5a7807 */ /* 0x000fe40002000000 */
[----:B------:R-:W-:Y:S01]  /*bbe0*/  SEL R26, RZ, 0x1, P5 ;  /* 0x00000001ff1a7807 */ /* 0x000fe20002800000 */
[----:B------:R-:W-:Y:S01]  /*bbf0*/  IMAD.WIDE.U32 R124, R124, 0x1000000, RZ ;  /* 0x010000007c7c7825 */ /* 0x000fe200078e00ff */
[----:B------:R-:W-:-:S03]  /*bc00*/  ISETP.NE.AND P6, PT, R31, RZ, PT ;  /* 0x000000ff1f00720c */ /* 0x000fc60003fc5270 */
[----:B------:R-:W-:Y:S01]  /*bc10*/  FMUL.FTZ R31, R27, R132 ;  /* 0x000000841b1f7220 */ /* 0x000fe20000410000 */
[----:B------:R-:W-:Y:S01]  /*bc20*/  FSETP.GTU.FTZ.AND P2, PT, R25, R136, PT ;  /* 0x000000881900720b */ /* 0x000fe20003f5c000 */
[----:B------:R-:W-:Y:S01]  /*bc30*/  IMAD.WIDE.U32 R90, R90, 0x10000, RZ ;  /* 0x000100005a5a7825 */ /* 0x000fe200078e00ff */
[----:B------:R-:W-:-:S03]  /*bc40*/  SEL R127, RZ, 0x1, P6 ;  /* 0x00000001ff7f7807 */ /* 0x000fc60003000000 */
[----:B------:R-:W-:Y:S01]  /*bc50*/  FMUL.FTZ R31, R31, R134 ;  /* 0x000000861f1f7220 */ /* 0x000fe20000410000 */
[----:B------:R-:W-:Y:S01]  /*bc60*/  SEL R126, RZ, 0x1000000, P2 ;  /* 0x01000000ff7e7807 */ /* 0x000fe20001000000 */
[----:B------:R-:W-:Y:S01]  /*bc70*/  IMAD.WIDE.U32 R26, R26, 0x100, RZ ;  /* 0x000001001a1a7825 */ /* 0x000fe200078e00ff */
[----:B------:R-:W0:Y:S02]  /*bc80*/  @P1 LDC.64 R24, c[0x0][0x230] ;  /* 0x00008c00ff181b82 */ /* 0x000e240000000a00 */
[----:B------:R-:W-:Y:S02]  /*bc90*/  LOP3.LUT R131, R131, R126, R128, 0xfe, !PT ;  /* 0x0000007e83837212 */ /* 0x000fe400078efe80 */
[----:B------:R-:W-:Y:S02]  /*bca0*/  LOP3.LUT R26, R26, R124, R90, 0xfe, !PT ;  /* 0x0000007c1a1a7212 */ /* 0x000fe400078efe5a */
[----:B------:R-:W-:Y:S02]  /*bcb0*/  SEL R124, RZ, 0x1, P3 ;  /* 0x00000001ff7c7807 */ /* 0x000fe40001800000 */
[----:B------:R-:W-:-:S02]  /*bcc0*/  FSEL R31, R31, RZ, !P2 ;  /* 0x000000ff1f1f7208 */ /* 0x000fc40005000000 */
[----:B------:R-:W-:Y:S02]  /*bcd0*/  LOP3.LUT R125, R125, R131, R124, 0xfe, !PT ;  /* 0x000000837d7d7212 */ /* 0x000fe400078efe7c */
[----:B------:R-:W-:Y:S01]  /*bce0*/  IADD3 R131, R123, 0x200, RZ ;  /* 0x000002007b837810 */ /* 0x000fe20007ffe0ff */
[----:B------:R-:W-:Y:S01]  /*bcf0*/  @P0 FADD.FTZ R31, R63, R31 ;  /* 0x0000001f3f1f0221 */ /* 0x000fe20000010000 */
[----:B------:R-:W-:Y:S01]  /*bd00*/  LOP3.LUT R26, R26, R127, RZ, 0xfc, !PT ;  /* 0x0000007f1a1a7212 */ /* 0x000fe200078efcff */
[----:B------:R-:W-:Y:S01]  /*bd10*/  IMAD.WIDE.U32 R126, R139, 0x20, R108 ;  /* 0x000000208b7e7825 */ /* 0x000fe200078e006c */
[----:B------:R-:W-:-:S03]  /*bd20*/  LOP3.LUT R27, R27, R125, R91, 0xfe, !PT ;  /* 0x0000007d1b1b7212 */ /* 0x000fc600078efe5b */
        /* <DEDUP_REMOVED lines=21> */
.L_x_23673:
[----:B------:R-:W-:-:S07]  /*be80*/  MOV R126, R114 ;  /* 0x00000072007e7202 */ /* 0x000fce0000000f00 */
.L_x_23674:
[----:B------:R-:W-:Y:S05]  /*be90*/  BSYNC B0 ;  /* 0x0000000000007941 */ /* 0x000fea0003800000 */
.L_x_23672:
        /* <DEDUP_REMOVED lines=16> */
.L_x_23678:
[----:B------:R-:W-:Y:S05]  /*bfa0*/  BSYNC B1 ;  /* 0x0000000000017941 */ /* 0x000fea0003800000 */
.L_x_23677:
        /* <DEDUP_REMOVED lines=44> */
.L_x_23676:
[----:B------:R-:W-:Y:S05]  /*c270*/  BSYNC B0 ;  /* 0x0000000000007941 */ /* 0x000fea0003800000 */
.L_x_23675:
        /* <DEDUP_REMOVED lines=21> */
.L_x_23680:
[----:B------:R-:W-:-:S07]  /*c3d0*/  MOV R25, R114 ;  /* 0x0000007200197202 */ /* 0x000fce0000000f00 */
.L_x_23681:
[----:B------:R-:W-:Y:S05]  /*c3e0*/  BSYNC B0 ;  /* 0x0000000000007941 */ /* 0x000fea0003800000 */
.L_x_23679:
        /* <DEDUP_REMOVED lines=16> */
.L_x_23685:
[----:B------:R-:W-:Y:S05]  /*c4f0*/  BSYNC B1 ;  /* 0x0000000000017941 */ /* 0x000fea0003800000 */
.L_x_23684:
        /* <DEDUP_REMOVED lines=44> */
.L_x_23683:
[----:B------:R-:W-:Y:S05]  /*c7c0*/  BSYNC B0 ;  /* 0x0000000000007941 */ /* 0x000fea0003800000 */
.L_x_23682:
        /* <DEDUP_REMOVED lines=21> */
.L_x_23687:
[----:B------:R-:W-:-:S07]  /*c920*/  MOV R88, R114 ;  /* 0x0000007200587202 */ /* 0x000fce0000000f00 */
.L_x_23688:
[----:B------:R-:W-:Y:S05]  /*c930*/  BSYNC B0 ;  /* 0x0000000000007941 */ /* 0x000fea0003800000 */
.L_x_23686:
        /* <DEDUP_REMOVED lines=16> */
.L_x_23692:
[----:B------:R-:W-:Y:S05]  /*ca40*/  BSYNC B1 ;  /* 0x0000000000017941 */ /* 0x000fea0003800000 */
.L_x_23691:
        /* <DEDUP_REMOVED lines=44> */
.L_x_23690:
[----:B------:R-:W-:Y:S05]  /*cd10*/  BSYNC B0 ;  /* 0x0000000000007941 */ /* 0x000fea0003800000 */
.L_x_23689:
        /* <DEDUP_REMOVED lines=20> */
.L_x_23694:
[----:B------:R-:W-:-:S07]  /*ce60*/  MOV R27, R114 ;  /* 0x00000072001b7202 */ /* 0x000fce0000000f00 */
.L_x_23695:
[----:B------:R-:W-:Y:S05]  /*ce70*/  BSYNC B0 ;  /* 0x0000000000007941 */ /* 0x000fea0003800000 */
.L_x_23693:
        /* <DEDUP_REMOVED lines=16> */
.L_x_23699:
[----:B------:R-:W-:Y:S05]  /*cf80*/  BSYNC B1 ;  /* 0x0000000000017941 */ /* 0x000fea0003800000 */
.L_x_23698:
        /* <DEDUP_REMOVED lines=43> */
[----:B------:R-:W-:-:S11]  /*d240*/  HFMA2.MMA R124, -RZ, RZ, 0, 0 ;  /* 0x00000000ff7c7435 */ /* 0x000fd600000001ff */
.L_x_23697:
[----:B------:R-:W-:Y:S05]  /*d250*/  BSYNC B0 ;  /* 0x0000000000007941 */ /* 0x000fea0003800000 */
.L_x_23696:
        /* <DEDUP_REMOVED lines=20> */
.L_x_23701:
[----:B------:R-:W-:-:S07]  /*d3a0*/  MOV R128, R114 ;  /* 0x0000007200807202 */ /* 0x000fce0000000f00 */
.L_x_23702:
[----:B------:R-:W-:Y:S05]  /*d3b0*/  BSYNC B0 ;  /* 0x0000000000007941 */ /* 0x000fea0003800000 */
.L_x_23700:
        /* <DEDUP_REMOVED lines=16> */
.L_x_23706:
[----:B------:R-:W-:Y:S05]  /*d4c0*/  BSYNC B1 ;  /* 0x0000000000017941 */ /* 0x000fea0003800000 */
.L_x_23705:
        /* <DEDUP_REMOVED lines=44> */
.L_x_23704:
[----:B------:R-:W-:Y:S05]  /*d790*/  BSYNC B0 ;  /* 0x0000000000007941 */ /* 0x000fea0003800000 */
.L_x_23703:
        /* <DEDUP_REMOVED lines=20> */
.L_x_23708:
[----:B------:R-:W-:-:S07]  /*d8e0*/  MOV R89, R114 ;  /* 0x0000007200597202 */ /* 0x000fce0000000f00 */
.L_x_23709:
[----:B------:R-:W-:Y:S05]  /*d8f0*/  BSYNC B0 ;  /* 0x0000000000007941 */ /* 0x000fea0003800000 */
.L_x_23707:
        /* <DEDUP_REMOVED lines=16> */
.L_x_23713:
[----:B------:R-:W-:Y:S05]  /*da00*/  BSYNC B1 ;  /* 0x0000000000017941 */ /* 0x000fea0003800000 */
.L_x_23712:
        /* <DEDUP_REMOVED lines=44> */
.L_x_23711:
[----:B------:R-:W-:Y:S05]  /*dcd0*/  BSYNC B0 ;  /* 0x0000000000007941 */ /* 0x000fea0003800000 */
.L_x_23710:
        /* <DEDUP_REMOVED lines=20> */
.L_x_23715:
[----:B------:R-:W-:-:S07]  /*de20*/  MOV R90, R114 ;  /* 0x00000072005a7202 */ /* 0x000fce0000000f00 */
.L_x_23716:
[----:B------:R-:W-:Y:S05]  /*de30*/  BSYNC B0 ;  /* 0x0000000000007941 */ /* 0x000fea0003800000 */
.L_x_23714:
        /* <DEDUP_REMOVED lines=16> */
.L_x_23720:
[----:B------:R-:W-:Y:S05]  /*df40*/  BSYNC B1 ;  /* 0x0000000000017941 */ /* 0x000fea0003800000 */
.L_x_23719:
        /* <DEDUP_REMOVED lines=44> */
.L_x_23718:
[----:B------:R-:W-:Y:S05]  /*e210*/  BSYNC B0 ;  /* 0x0000000000007941 */ /* 0x000fea0003800000 */
.L_x_23717:
        /* <DEDUP_REMOVED lines=20> */
.L_x_23722:
[----:B------:R-:W-:-:S07]  /*e360*/  MOV R141, R114 ;  /* 0x00000072008d7202 */ /* 0x000fce0000000f00 */
.L_x_23723:
[----:B------:R-:W-:Y:S05]  /*e370*/  BSYNC B0 ;  /* 0x0000000000007941 */ /* 0x000fea0003800000 */
.L_x_23721:
        /* <DEDUP_REMOVED lines=18> */
.L_x_23727:
[----:B------:R-:W-:Y:S05]  /*e4a0*/  BSYNC B1 ;  /* 0x0000000000017941 */ /* 0x000fea0003800000 */
.L_x_23726:
        /* <DEDUP_REMOVED lines=44> */
.L_x_23725:
[----:B------:R-:W-:Y:S05]  /*e770*/  BSYNC B0 ;  /* 0x0000000000007941 */ /* 0x000fea0003800000 */
.L_x_23724:
[----:B------:R-:W-:Y:S01]  /*e780*/  FADD.FTZ R126, RZ, R56 ;  /* 0x00000038ff7e7221 */ /* 0x000fe20000010000 */
[----:B------:R-:W-:Y:S01]  /*e790*/  HADD2.F32 R91, -RZ, R91.H1_H1 ;  /* 0x3000005bff5b7230 */ /* 0x000fe20000004100 */
[----:B------:R-:W-:Y:S01]  /*e7a0*/  SEL R125, RZ, 0x10000, P5 ;  /* 0x00010000ff7d7807 */ /* 0x000fe20002800000 */
[----:B------:R-:W-:-:S04]  /*e7b0*/  IMAD.WIDE.U32 R108, R131, 0x20, R108 ;  /* 0x00000020836c7825 */ /* 0x000fc800078e006c */
[----:B------:R-:W-:Y:S01]  /*e7c0*/  FADD.FTZ R127, R57, R126 ;  /* 0x0000007e397f7221 */ /* 0x000fe20000010000 */
[----:B------:R-:W-:Y:S01]  /*e7d0*/  ISETP.NE.AND P5, PT, R140, RZ, PT ;  /* 0x000000ff8c00720c */ /* 0x000fe20003fa5270 */
[----:B------:R-:W-:Y:S01]  /*e7e0*/  FMUL.FTZ R91, R91, R132 ;  /* 0x000000845b5b7220 */ /* 0x000fe20000410000 */
[----:B------:R-:W-:Y:S01]  /*e7f0*/  ISETP.NE.AND P6, PT, R138, RZ, PT ;  /* 0x000000ff8a00720c */ /* 0x000fe20003fc5270 */
[----:B------:R-:W-:Y:S01]  /*e800*/  FADD.FTZ R126, R58, R127 ;  /* 0x0000007f3a7e7221 */ /* 0x000fe20000010000 */
[----:B------:R-:W-:Y:S01]  /*e810*/  SEL R138, RZ, 0x100, P4 ;  /* 0x00000100ff8a7807 */ /* 0x000fe20002000000 */
[----:B------:R-:W-:Y:S01]  /*e820*/  FMUL.FTZ R91, R91, R134 ;  /* 0x000000865b5b7220 */ /* 0x000fe20000410000 */
[----:B------:R-:W-:-:S04]  /*e830*/  IMAD.WIDE.U32 R120, R131, 0x8, R120 ;  /* 0x0000000883787825 */ /* 0x000fc800078e0078 */
[----:B------:R-:W-:Y:S01]  /*e840*/  FADD.FTZ R127, R59, R126 ;  /* 0x0000007e3b7f7221 */ /* 0x000fe20000010000 */
[----:B------:R0:W-:Y:S01]  /*e850*/  STG.E.128 desc[UR4][R108.64], R24 ;  /* 0x000000186c007986 */ /* 0x0001e2000c101d04 */
        /* <DEDUP_REMOVED lines=21> */
[----:B------:R-:W-:-:S03]  /*e9b0*/  I2FP.F32.U32 R126, R141 ;  /* 0x0000008d007e7245 */ /* 0x000fc60000201000 */
[----:B------:R-:W-:Y:S02]  /*e9c0*/  FADD.FTZ R128, R32, R127 ;  /* 0x0000007f20807221 */ /* 0x000fe40000010000 */
[----:B------:R-:W-:Y:S01]  /*e9d0*/  FFMA.FTZ R137, R126, R137, 1.1641532182693481445e-10 ;  /* 0x2f0000007e897423 */ /* 0x000fe20000010089 */
[----:B------:R-:W-:Y:S01]  /*e9e0*/  SEL R126, RZ, 0x1, P2 ;  /* 0x00000001ff7e7807 */ /* 0x000fe20001000000 */
[----:B------:R-:W-:-:S03]  /*e9f0*/  FADD.FTZ R127, R33, R128 ;  /* 0x00000080217f7221 */ /* 0x000fc60000010000 */
[----:B------:R-:W-:Y:S01]  /*ea00*/  FSETP.GTU.FTZ.AND P2, PT, R137, R136, PT ;  /* 0x000000888900720b */ /* 0x000fe20003f5c000 */
[----:B------:R-:W-:Y:S01]  /*ea10*/  FADD.FTZ R128, R34, R127 ;  /* 0x0000007f22807221 */ /* 0x000fe20000010000 */
[----:B------:R-:W-:Y:S02]  /*ea20*/  IMAD.WIDE.U32 R136, R126, 0x1000000, RZ ;  /* 0x010000007e887825 */ /* 0x000fe400078e00ff */
[----:B------:R-:W-:Y:S02]  /*ea30*/  SEL R143, RZ, 0x1000000, P2 ;  /* 0x01000000ff8f7807 */ /* 0x000fe40001000000 */
[----:B------:R-:W-:Y:S01]  /*ea40*/  FADD.FTZ R127, R35, R128 ;  /* 0x00000080237f7221 */ /* 0x000fe20000010000 */
[----:B------:R-:W-:Y:S02]  /*ea50*/  SEL R128, RZ, 0x1, P1 ;  /* 0x00000001ff807807 */ /* 0x000fe40000800000 */
[----:B------:R-:W-:Y:S01]  /*ea60*/  LOP3.LUT R143, R138, R143, R125, 0xfe, !PT ;  /* 0x0000008f8a8f7212 */ /* 0x000fe200078efe7d */
[----:B------:R-:W-:Y:S01]  /*ea70*/  FADD.FTZ R132, R28, R127 ;  /* 0x0000007f1c847221 */ /* 0x000fe20000010000 */
[----:B------:R-:W-:Y:S01]  /*ea80*/  SEL R127, RZ, 0x1, P5 ;  /* 0x00000001ff7f7807 */ /* 0x000fe20002800000 */
[----:B------:R-:W-:Y:S01]  /*ea90*/  IMAD.WIDE.U32 R128, R128, 0x10000, RZ ;  /* 0x0001000080807825 */ /* 0x000fe200078e00ff */
[----:B------:R-:W-:-:S03]  /*eaa0*/  FSEL R91, R91, RZ, !P2 ;  /* 0x000000ff5b5b7208 */ /* 0x000fc60005000000 */
[----:B------:R-:W-:Y:S01]  /*eab0*/  FADD.FTZ R141, R29, R132 ;  /* 0x000000841d8d7221 */ /* 0x000fe20000010000 */
[----:B------:R-:W-:Y:S01]  /*eac0*/  LOP3.LUT P1, RZ, R103, 0x1f, RZ, 0xc0, !PT ;  /* 0x0000001f67ff7812 */ /* 0x000fe2000782c0ff */
[----:B------:R-:W-:-:S04]  /*ead0*/  IMAD.WIDE.U32 R126, R127, 0x100, RZ ;  /* 0x000001007f7e7825 */ /* 0x000fc800078e00ff */
[----:B------:R-:W-:Y:S01]  /*eae0*/  FADD.FTZ R132, R30, R141 ;  /* 0x0000008d1e847221 */ /* 0x000fe20000010000 */
[----:B------:R-:W-:Y:S01]  /*eaf0*/  SEL R141, RZ, 0x1, P6 ;  /* 0x00000001ff8d7807 */ /* 0x000fe20003000000 */
[----:B------:R-:W-:Y:S01]  /*eb00*/  @P0 FADD.FTZ R91, R63, R91 ;  /* 0x0000005b3f5b0221 */ /* 0x000fe20000010000 */
[----:B------:R-:W-:Y:S01]  /*eb10*/  LOP3.LUT R126, R126, R136, R128, 0xfe, !PT ;  /* 0x000000887e7e7212 */ /* 0x000fe200078efe80 */
[----:B------:R-:W-:Y:S01]  /*eb20*/  FADD.FTZ R125, R31, R132 ;  /* 0x000000841f7d7221 */ /* 0x000fe20000010000 */
[----:B------:R-:W-:Y:S02]  /*eb30*/  SEL R136, RZ, 0x1, P3 ;  /* 0x00000001ff887807 */ /* 0x000fe40001800000 */
[----:B------:R-:W-:Y:S01]  /*eb40*/  LOP3.LUT R126, R126, R141, RZ, 0xfc, !PT ;  /* 0x0000008d7e7e7212 */ /* 0x000fe200078efcff */
[----:B------:R-:W-:Y:S01]  /*eb50*/  FADD.FTZ R128, R24, R125 ;  /* 0x0000007d18807221 */ /* 0x000fe20000010000 */
[----:B------:R-:W-:Y:S01]  /*eb60*/  LOP3.LUT R137, R137, R143, R136, 0xfe, !PT ;  /* 0x0000008f89897212 */ /* 0x000fe200078efe88 */
[----:B------:R0:W-:Y:S01]  /*eb70*/  STG.E.128 desc[UR4][R108.64+0x10], R88 ;  /* 0x000010586c007986 */ /* 0x0001e2000c101d04 */
[----:B------:R-:W-:Y:S01]  /*eb80*/  LOP3.LUT P0, RZ, R130, 0xff, RZ, 0xc0, !PT ;  /* 0x000000ff82ff7812 */ /* 0x000fe2000780c0ff */
        /* <DEDUP_REMOVED lines=113> */
.L_x_23740:
        /* <DEDUP_REMOVED lines=8> */
[C---:B------:R-:W-:Y:S01]  /*f320*/  @!P1 IADD3 R109, R125.reuse, R128, RZ ;  /* 0x000000807d6d9210 */ /* 0x040fe20007ffe0ff */
        /* <DEDUP_REMOVED lines=10> */
[----:B------:R-:W-:-:S06]  /*f3d0*/  HFMA2.MMA R125, -RZ, RZ, 0, 0 ;  /* 0x00000000ff7d7435 */ /* 0x000fcc00000001ff */
[----:B------:R-:W-:-:S05]  /*f3e0*/  @!P2 IMAD.MOV.U32 R125, RZ, RZ, 0x500 ;  /* 0x00000500ff7da424 */ /* 0x000fca00078e00ff */
[----:B------:R-:W0:Y:S01]  /*f3f0*/  SHFL.DOWN PT, R130, R125, 0x2, 0x1f ;  /* 0x08401f007d827f89 */ /* 0x000e2200000e0000 */
[----:B------:R-:W-:-:S03]  /*f400*/  I2FP.F32.S32 R137, R125 ;  /* 0x0000007d00897245 */ /* 0x000fc60000201400 */
[----:B------:R-:W1:Y:S01]  /*f410*/  @!P2 LDS.64 R120, [R127] ;  /* 0x000000007f78a984 */ /* 0x000e620000000a00 */
[----:B------:R-:W-:Y:S02]  /*f420*/  PLOP3.LUT P2, PT, PT, PT, UP1, 0x40, 0x0 ;  /* 0x000000000000781c */ /* 0x000fe40003f4e818 */
        /* <DEDUP_REMOVED lines=17> */
[----:B------:R-:W-:-:S04]  /*f540*/  FMUL.FTZ R120, R120, R137 ;  /* 0x0000008978787220 */ /* 0x000fc80000410000 */
[----:B------:R-:W-:Y:S01]  /*f550*/  FMUL.FTZ R120, R120, R130 ;  /* 0x0000008278787220 */ /* 0x000fe20000410000 */
[----:B-1----:R-:W-:-:S04]  /*f560*/  FADD.FTZ R109, R108, R121 ;  /* 0x000000796c6d7221 */ /* 0x002fc80000010000 */
[----:B------:R-:W-:Y:S01]  /*f570*/  FFMA.FTZ R120, R132, R120, R109 ;  /* 0x0000007884787223 */ /* 0x000fe2000001006d */
[----:B--2---:R-:W-:-:S04]  /*f580*/  FMUL.FTZ R109, R136, R134 ;  /* 0x00000086886d7220 */ /* 0x004fc80000410000 */
[----:B------:R-:W1:Y:S01]  /*f590*/  SHFL.DOWN PT, R121, R120, 0x1, 0x1f ;  /* 0x08201f0078797f89 */ /* 0x000e6200000e0000 */
[----:B------:R-:W-:Y:S01]  /*f5a0*/  FFMA.FTZ R108, R126, R127, R109 ;  /* 0x0000007f7e6c7223 */ /* 0x000fe2000001006d */
[----:B------:R-:W-:-:S03]  /*f5b0*/  FADD.FTZ R127, R127, -R136 ;  /* 0x800000887f7f7221 */ /* 0x000fc60000010000 */
[----:B0-----:R-:W-:Y:S01]  /*f5c0*/  FMUL.FTZ R109, R125, R108 ;  /* 0x0000006c7d6d7220 */ /* 0x001fe20000410000 */
[----:B------:R-:W-:-:S04]  /*f5d0*/  FMUL.FTZ R127, R127, R127 ;  /* 0x0000007f7f7f7220 */ /* 0x000fc80000410000 */
[----:B------:R-:W-:Y:S01]  /*f5e0*/  FMUL.FTZ R127, R126, R127 ;  /* 0x0000007f7e7f7220 */ /* 0x000fe20000410000 */
[----:B------:R-:W0:Y:S03]  /*f5f0*/  SHFL.IDX PT, R109, R109, RZ, 0x1f ;  /* 0x00001fff6d6d7589 */ /* 0x000e2600000e0000 */
[----:B------:R-:W-:Y:S01]  /*f600*/  FMUL.FTZ R127, R127, R134 ;  /* 0x000000867f7f7220 */ /* 0x000fe20000410000 */
[----:B-1----:R-:W-:Y:S02]  /*f610*/  FADD.FTZ R108, R120, R121 ;  /* 0x00000079786c7221 */ /* 0x002fe40000010000 */
[----:B------:R-:W1:Y:S02]  /*f620*/  LDC R121, c[0x0][0x2d8] ;  /* 0x0000b600ff797b82 */ /* 0x000e640000000800 */
[----:B------:R-:W-:Y:S01]  /*f630*/  FFMA.FTZ R127, R125, R127, R108 ;  /* 0x0000007f7d7f7223 */ /* 0x000fe2000001006c */
[----:B------:R-:W-:-:S04]  /*f640*/  HADD2.F32 R125, -RZ, R72.H0_H0 ;  /* 0x20000048ff7d7230 */ /* 0x000fc80000004100 */
[----:B------:R-:W1:Y:S01]  /*f650*/  SHFL.IDX PT, R132, R127, RZ, 0x1f ;  /* 0x00001fff7f847589 */ /* 0x000e6200000e0000 */
[----:B0-----:R-:W-:Y:S02]  /*f660*/  FSEL R108, R109, RZ, P1 ;  /* 0x000000ff6d6c7208 */ /* 0x001fe40000800000 */
[----:B------:R-:W-:-:S03]  /*f670*/  LOP3.LUT P1, RZ, R128, 0x1f, R103, 0xf8, !PT ;  /* 0x0000001f80ff7812 */ /* 0x000fc6000782f867 */
[--C-:B------:R-:W-:Y:S01]  /*f680*/  FADD.FTZ R146, R54, -R108.reuse ;  /* 0x8000006c36927221 */ /* 0x100fe20000010000 */
[--C-:B------:R-:W-:Y:S01]  /*f690*/  FADD.FTZ R54, R51, -R108.reuse ;  /* 0x8000006c33367221 */ /* 0x100fe20000010000 */
[----:B------:R-:W-:Y:S01]  /*f6a0*/  FMUL.FTZ R51, R109, R109 ;  /* 0x0000006d6d337220 */ /* 0x000fe20000410000 */
[--C-:B------:R-:W-:Y:S01]  /*f6b0*/  FADD.FTZ R152, R47, -R108.reuse ;  /* 0x8000006c2f987221 */ /* 0x100fe20000010000 */
[--C-:B------:R-:W-:Y:S01]  /*f6c0*/  FADD.FTZ R126, R44, -R108.reuse ;  /* 0x8000006c2c7e7221 */ /* 0x100fe20000010000 */
[--C-:B------:R-:W-:Y:S01]  /*f6d0*/  FADD.FTZ R130, R45, -R108.reuse ;  /* 0x8000006c2d827221 */ /* 0x100fe20000010000 */
[--C-:B------:R-:W-:Y:S01]  /*f6e0*/  FADD.FTZ R156, R39, -R108.reuse ;  /* 0x8000006c279c7221 */ /* 0x100fe20000010000 */
[--C-:B------:R-:W-:Y:S01]  /*f6f0*/  FADD.FTZ R150, R55, -R108.reuse ;  /* 0x8000006c37967221 */ /* 0x100fe20000010000 */
[--C-:B------:R-:W-:Y:S01]  /*f700*/  FADD.FTZ R154, R38, -R108.reuse ;  /* 0x8000006c269a7221 */ /* 0x100fe20000010000 */
[--C-:B------:R-:W-:Y:S01]  /*f710*/  FADD.FTZ R158, R30, -R108.reuse ;  /* 0x8000006c1e9e7221 */ /* 0x100fe20000010000 */
[----:B------:R-:W0:Y:S01]  /*f720*/  @!P1 LDC.64 R44, c[0x0][0x250] ;  /* 0x00009400ff2c9b82 */ /* 0x000e220000000a00 */
[--C-:B------:R-:W-:Y:S01]  /*f730*/  FADD.FTZ R30, R24, -R108.reuse ;  /* 0x8000006c181e7221 */ /* 0x100fe20000010000 */
[--C-:B------:R-:W-:Y:S01]  /*f740*/  FADD.FTZ R38, R25, -R108.reuse ;  /* 0x8000006c19267221 */ /* 0x100fe20000010000 */
[----:B------:R-:W-:Y:S01]  /*f750*/  FADD.FTZ R140, R26, -R108 ;  /* 0x8000006c1a8c7221 */ /* 0x000fe20000010000 */
[----:B------:R-:W-:-:S02]  /*f760*/  HADD2.F32 R25, -RZ, R87.H0_H0 ;  /* 0x20000057ff197230 */ /* 0x000fc40000004100 */
[--C-:B------:R-:W-:Y:S01]  /*f770*/  FADD.FTZ R24, R90, -R108.reuse ;  /* 0x8000006c5a187221 */ /* 0x100fe20000010000 */
[----:B-1----:R-:W-:Y:S01]  /*f780*/  FFMA.FTZ R47, R132, UR11, R121 ;  /* 0x0000000b842f7c23 */ /* 0x002fe20008010079 */
[----:B------:R-:W-:Y:S01]  /*f790*/  FSEL R132, R51, RZ, !P2 ;  /* 0x000000ff33847208 */ /* 0x000fe20005000000 */
[--C-:B------:R-:W-:Y:S01]  /*f7a0*/  FADD.FTZ R136, R35, -R108.reuse ;  /* 0x8000006c23887221 */ /* 0x100fe20000010000 */
[----:B------:R-:W-:Y:S02]  /*f7b0*/  HADD2.F32 R26, -RZ, R87.H1_H1 ;  /* 0x30000057ff1a7230 */ /* 0x000fe40000004100 */
[--C-:B------:R-:W-:Y:S01]  /*f7c0*/  FADD.FTZ R58, R58, -R108.reuse ;  /* 0x8000006c3a3a7221 */ /* 0x100fe20000010000 */
[----:B------:R-:W-:Y:S01]  /*f7d0*/  FADD.FTZ R59, R59, -R108 ;  /* 0x8000006c3b3b7221 */ /* 0x000fe20000010000 */
[----:B------:R-:W-:Y:S01]  /*f7e0*/  FADD.FTZ R47, R47, R132 ;  /* 0x000000842f2f7221 */ /* 0x000fe20000010000 */
[--C-:B------:R-:W-:Y:S01]  /*f7f0*/  FADD.FTZ R52, R52, -R108.reuse ;  /* 0x8000006c34347221 */ /* 0x100fe20000010000 */
[--C-:B------:R-:W-:Y:S01]  /*f800*/  FADD.FTZ R120, R53, -R108.reuse ;  /* 0x8000006c35787221 */ /* 0x100fe20000010000 */
[--C-:B------:R-:W-:Y:S01]  /*f810*/  FADD.FTZ R138, R29, -R108.reuse ;  /* 0x8000006c1d8a7221 */ /* 0x100fe20000010000 */
[----:B------:R-:W1:Y:S01]  /*f820*/  MUFU.RSQ R39, R47 ;  /* 0x0000002f00277308 */ /* 0x000e620000001400 */
[--C-:B------:R-:W-:Y:S01]  /*f830*/  FADD.FTZ R142, R27, -R108.reuse ;  /* 0x8000006c1b8e7221 */ /* 0x100fe20000010000 */
[--C-:B------:R-:W-:Y:S01]  /*f840*/  FADD.FTZ R132, R37, -R108.reuse ;  /* 0x8000006c25847221 */ /* 0x100fe20000010000 */
[----:B------:R-:W-:Y:S01]  /*f850*/  FADD.FTZ R134, R33, -R108 ;  /* 0x8000006c21867221 */ /* 0x000fe20000010000 */
[----:B------:R-:W-:-:S02]  /*f860*/  HADD2.F32 R29, -RZ, R86.H0_H0 ;  /* 0x20000056ff1d7230 */ /* 0x000fc40000004100 */
[--C-:B------:R-:W-:Y:S01]  /*f870*/  FADD.FTZ R160, R31, -R108.reuse ;  /* 0x8000006c1fa07221 */ /* 0x100fe20000010000 */
[----:B------:R-:W-:Y:S02]  /*f880*/  HADD2.F32 R27, -RZ, R85.H1_H1 ;  /* 0x30000055ff1b7230 */ /* 0x000fe40000004100 */
[----:B------:R-:W-:Y:S01]  /*f890*/  FADD.FTZ R56, R56, -R108 ;  /* 0x8000006c38387221 */ /* 0x000fe20000010000 */
[----:B0-----:R-:W-:-:S04]  /*f8a0*/  @!P1 IMAD.WIDE R44, R102, 0x4, R44 ;  /* 0x00000004662c9825 */ /* 0x001fc800078e022c */
[--C-:B------:R-:W-:Y:S01]  /*f8b0*/  FADD.FTZ R148, R46, -R108.reuse ;  /* 0x8000006c2e947221 */ /* 0x100fe20000010000 */
[--C-:B------:R-:W-:Y:S01]  /*f8c0*/  FADD.FTZ R57, R57, -R108.reuse ;  /* 0x8000006c39397221 */ /* 0x100fe20000010000 */
[--C-:B------:R-:W-:Y:S01]  /*f8d0*/  FADD.FTZ R46, R41, -R108.reuse ;  /* 0x8000006c292e7221 */ /* 0x100fe20000010000 */
[----:B------:R-:W-:Y:S01]  /*f8e0*/  HADD2.F32 R37, -RZ, R86.H1_H1 ;  /* 0x30000056ff257230 */ /* 0x000fe20000004100 */
[----:B------:R0:W-:Y:S01]  /*f8f0*/  @!P1 STG.E desc[UR4][R44.64], R109 ;  /* 0x0000006d2c009986 */ /* 0x0001e2000c101904 */
[----:B------:R-:W-:Y:S02]  /*f900*/  HADD2.F32 R41, -RZ, R84.H0_H0 ;  /* 0x20000054ff297230 */ /* 0x000fe40000004100 */
        /* <DEDUP_REMOVED lines=8> */
[----:B------:R-:W-:-:S02]  /*f990*/  HADD2.F32 R25, -RZ, R85.H0_H0 ;  /* 0x20000055ff197230 */ /* 0x000fc40000004100 */
[C---:B------:R-:W-:Y:S01]  /*f9a0*/  FMUL.FTZ R26, R39.reuse, R58 ;  /* 0x0000003a271a7220 */ /* 0x040fe20000410000 */
[----:B------:R-:W-:Y:S01]  /*f9b0*/  FMUL.FTZ R31, R39, R120 ;  /* 0x00000078271f7220 */ /* 0x000fe20000410000 */
[----:B------:R-:W-:Y:S01]  /*f9c0*/  FFMA.FTZ R29, R52, R29, R97 ;  /* 0x0000001d341d7223 */ /* 0x000fe20000010061 */
[----:B------:R-:W-:Y:S01]  /*f9d0*/  FFMA.FTZ R33, R33, R27, R98 ;  /* 0x0000001b21217223 */ /* 0x000fe20000010062 */
[----:B0-----:R-:W-:Y:S01]  /*f9e0*/  FFMA.FTZ R44, R26, R25, R99 ;  /* 0x000000191a2c7223 */ /* 0x001fe20000010063 */
[--C-:B------:R-:W-:Y:S02]  /*f9f0*/  HADD2.F32 R26, -RZ, R83.reuse.H0_H0 ;  /* 0x20000053ff1a7230 */ /* 0x100fe40000004100 */
        /* <DEDUP_REMOVED lines=10> */
[----:B------:R-:W-:Y:S01]  /*faa0*/  FFMA.FTZ R31, R31, R27, R18 ;  /* 0x0000001b1f1f7223 */ /* 0x000fe20000010012 */
[----:B------:R-:W-:Y:S02]  /*fab0*/  HADD2.F32 R26, -RZ, R81.H1_H1 ;  /* 0x30000051ff1a7230 */ /* 0x000fe40000004100 */
[----:B------:R-:W-:Y:S01]  /*fac0*/  FMUL.FTZ R47, R39, R54 ;  /* 0x00000036272f7220 */ /* 0x000fe20000410000 */
[----:B------:R-:W-:-:S02]  /*fad0*/  HADD2.F32 R27, -RZ, R82.H0_H0 ;  /* 0x20000052ff1b7230 */ /* 0x000fc40000004100 */
[C---:B------:R-:W-:Y:S01]  /*fae0*/  FMUL.FTZ R126, R39.reuse, R126 ;  /* 0x0000007e277e7220 */ /* 0x040fe20000410000 */
[----:B------:R-:W-:Y:S02]  /*faf0*/  HADD2.F32 R25, -RZ, R81.H0_H0 ;  /* 0x20000051ff197230 */ /* 0x000fe40000004100 */
[----:B------:R-:W-:Y:S01]  /*fb00*/  FMUL.FTZ R50, R39, R50 ;  /* 0x0000003227327220 */ /* 0x000fe20000410000 */
[----:B------:R-:W-:Y:S01]  /*fb10*/  FADD.FTZ R49, R49, -R108 ;  /* 0x8000006c31317221 */ /* 0x000fe20000010000 */
[----:B------:R-:W-:Y:S01]  /*fb20*/  FFMA.FTZ R47, R47, R26, R22 ;  /* 0x0000001a2f2f7223 */ /* 0x000fe20000010016 */
[--C-:B------:R-:W-:Y:S02]  /*fb30*/  HADD2.F32 R53, -RZ, R80.reuse.H0_H0 ;  /* 0x20000050ff357230 */ /* 0x100fe40000004100 */
[----:B------:R-:W-:Y:S01]  /*fb40*/  FFMA.FTZ R54, R126, R27, R21 ;  /* 0x0000001b7e367223 */ /* 0x000fe20000010015 */
[----:B------:R-:W-:Y:S01]  /*fb50*/  FFMA.FTZ R50, R50, R25, R23 ;  /* 0x0000001932327223 */ /* 0x000fe20000010017 */
[----:B------:R-:W-:-:S02]  /*fb60*/  HADD2.F32 R120, -RZ, R80.H1_H1 ;  /* 0x30000050ff787230 */ /* 0x000fc40000004100 */
[C---:B------:R-:W-:Y:S01]  /*fb70*/  FMUL.FTZ R48, R39.reuse, R48 ;  /* 0x0000003027307220 */ /* 0x040fe20000410000 */
[--C-:B------:R-:W-:Y:S02]  /*fb80*/  HADD2.F32 R26, -RZ, R79.reuse.H1_H1 ;  /* 0x3000004fff1a7230 */ /* 0x100fe40000004100 */
[C---:B------:R-:W-:Y:S01]  /*fb90*/  FMUL.FTZ R49, R39.reuse, R49 ;  /* 0x0000003127317220 */ /* 0x040fe20000410000 */
[----:B------:R-:W-:Y:S02]  /*fba0*/  HADD2.F32 R25, -RZ, R79.H0_H0 ;  /* 0x2000004fff197230 */ /* 0x000fe40000004100 */
[C---:B------:R-:W-:Y:S01]  /*fbb0*/  FMUL.FTZ R27, R39.reuse, R156 ;  /* 0x0000009c271b7220 */ /* 0x040fe20000410000 */
[----:B------:R-:W-:Y:S01]  /*fbc0*/  FMUL.FTZ R154, R39, R154 ;  /* 0x0000009a279a7220 */ /* 0x000fe20000410000 */
[--C-:B------:R-:W-:Y:S01]  /*fbd0*/  FADD.FTZ R36, R36, -R108.reuse ;  /* 0x8000006c24247221 */ /* 0x100fe20000010000 */
[----:B------:R-:W-:Y:S01]  /*fbe0*/  FADD.FTZ R128, R43, -R108 ;  /* 0x8000006c2b807221 */ /* 0x000fe20000010000 */
[----:B------:R-:W-:Y:S01]  /*fbf0*/  FFMA.FTZ R53, R48, R53, R93 ;  /* 0x0000003530357223 */ /* 0x000fe2000001005d */
[----:B------:R-:W-:Y:S01]  /*fc00*/  FFMA.FTZ R120, R49, R120, R92 ;  /* 0x0000007831787223 */ /* 0x000fe2000001005c */
[----:B------:R-:W-:Y:S01]  /*fc10*/  FFMA.FTZ R48, R27, R26, R10 ;  /* 0x0000001a1b307223 */ /* 0x000fe2000001000a */
[----:B------:R-:W-:Y:S01]  /*fc20*/  FFMA.FTZ R49, R154, R25, R11 ;  /* 0x000000199a317223 */ /* 0x000fe2000001000b */
[----:B------:R-:W-:-:S02]  /*fc30*/  HADD2.F32 R26, -RZ, R78.H0_H0 ;  /* 0x2000004eff1a7230 */ /* 0x000fc40000004100 */
[C---:B------:R-:W-:Y:S01]  /*fc40*/  FMUL.FTZ R36, R39.reuse, R36 ;  /* 0x0000002427247220 */ /* 0x040fe20000410000 */
[----:B------:R-:W-:Y:S02]  /*fc50*/  HADD2.F32 R27, -RZ, R78.H1_H1 ;  /* 0x3000004eff1b7230 */ /* 0x000fe40000004100 */
[C---:B------:R-:W-:Y:S01]  /*fc60*/  FMUL.FTZ R57, R39.reuse, R132 ;  /* 0x0000008427397220 */ /* 0x040fe20000410000 */
[----:B------:R-:W-:Y:S02]  /*fc70*/  HADD2.F32 R25, -RZ, R77.H1_H1 ;  /* 0x3000004dff197230 */ /* 0x000fe40000004100 */
[----:B------:R-:W-:Y:S01]  /*fc80*/  FMUL.FTZ R55, R39, R128 ;  /* 0x0000008027377220 */ /* 0x000fe20000410000 */
[----:B------:R-:W-:Y:S01]  /*fc90*/  FADD.FTZ R40, R40, -R108 ;  /* 0x8000006c28287221 */ /* 0x000fe20000010000 */
[----:B------:R-:W-:Y:S01]  /*fca0*/  FFMA.FTZ R128, R36, R26, R13 ;  /* 0x0000001a24807223 */ /* 0x000fe2000001000d */
[----:B------:R-:W-:Y:S01]  /*fcb0*/  FFMA.FTZ R57, R57, R27, R12 ;  /* 0x0000001b39397223 */ /* 0x000fe2000001000c */
[----:B------:R-:W-:Y:S01]  /*fcc0*/  FADD.FTZ R144, R89, -R108 ;  /* 0x8000006c59907221 */ /* 0x000fe20000010000 */
[----:B------:R-:W-:Y:S01]  /*fcd0*/  FMUL.FTZ R51, R39, R130 ;  /* 0x0000008227337220 */ /* 0x000fe20000410000 */
[----:B------:R-:W-:Y:S01]  /*fce0*/  FFMA.FTZ R55, R55, R25, R14 ;  /* 0x0000001937377223 */ /* 0x000fe2000001000e */
[----:B------:R-:W-:-:S02]  /*fcf0*/  HADD2.F32 R26, -RZ, R76.H1_H1 ;  /* 0x3000004cff1a7230 */ /* 0x000fc40000004100 */
[C---:B------:R-:W-:Y:S01]  /*fd00*/  FMUL.FTZ R89, R39.reuse, R46 ;  /* 0x0000002e27597220 */ /* 0x040fe20000410000 */
[----:B------:R-:W-:Y:S02]  /*fd10*/  HADD2.F32 R27, -RZ, R75.H0_H0 ;  /* 0x2000004bff1b7230 */ /* 0x000fe40000004100 */
[C---:B------:R-:W-:Y:S01]  /*fd20*/  FMUL.FTZ R130, R39.reuse, R158 ;  /* 0x0000009e27827220 */ /* 0x040fe20000410000 */
[----:B------:R-:W-:Y:S02]  /*fd30*/  HADD2.F32 R25, -RZ, R76.H0_H0 ;  /* 0x2000004cff197230 */ /* 0x000fe40000004100 */
[----:B------:R-:W-:Y:S01]  /*fd40*/  FMUL.FTZ R40, R39, R40 ;  /* 0x0000002827287220 */ /* 0x000fe20000410000 */
[--C-:B------:R-:W-:Y:S01]  /*fd50*/  FADD.FTZ R28, R28, -R108.reuse ;  /* 0x8000006c1c1c7221 */ /* 0x100fe20000010000 */
[--C-:B------:R-:W-:Y:S01]  /*fd60*/  FADD.FTZ R42, R42, -R108.reuse ;  /* 0x8000006c2a2a7221 */ /* 0x100fe20000010000 */
[--C-:B------:R-:W-:Y:S01]  /*fd70*/  FADD.FTZ R32, R32, -R108.reuse ;  /* 0x8000006c20207221 */ /* 0x100fe20000010000 */
[--C-:B------:R-:W-:Y:S01]  /*fd80*/  FADD.FTZ R34, R34, -R108.reuse ;  /* 0x8000006c22227221 */ /* 0x100fe20000010000 */
[----:B------:R-:W-:Y:S01]  /*fd90*/  FADD.FTZ R88, R88, -R108 ;  /* 0x8000006c58587221 */ /* 0x000fe20000010000 */
[----:B------:R-:W-:Y:S01]  /*fda0*/  FFMA.FTZ R89, R89, R26, R16 ;  /* 0x0000001a59597223 */ /* 0x000fe20000010010 */
[----:B------:R-:W-:Y:S01]  /*fdb0*/  FFMA.FTZ R130, R130, R27, R3 ;  /* 0x0000001b82827223 */ /* 0x000fe20000010003 */
[----:B------:R-:W-:Y:S01]  /*fdc0*/  FADD.FTZ R108, R91, -R108 ;  /* 0x8000006c5b6c7221 */ /* 0x000fe20000010000 */
[----:B------:R-:W-:Y:S01]  /*fdd0*/  FFMA.FTZ R46, R40, R25, R17 ;  /* 0x00000019282e7223 */ /* 0x000fe20000010011 */
[----:B------:R-:W-:-:S02]  /*fde0*/  HADD2.F32 R132, -RZ, R74.H1_H1 ;  /* 0x3000004aff847230 */ /* 0x000fc40000004100 */
[C---:B------:R-:W-:Y:S01]  /*fdf0*/  FMUL.FTZ R27, R39.reuse, R138 ;  /* 0x0000008a271b7220 */ /* 0x040fe20000410000 */
[----:B------:R-:W-:Y:S02]  /*fe00*/  HADD2.F32 R26, -RZ, R73.H1_H1 ;  /* 0x30000049ff1a7230 */ /* 0x000fe40000004100 */
[C---:B------:R-:W-:Y:S01]  /*fe10*/  FMUL.FTZ R25, R39.reuse, R136 ;  /* 0x0000008827197220 */ /* 0x040fe20000410000 */
[----:B------:R-:W-:Y:S02]  /*fe20*/  HADD2.F32 R91, -RZ, R74.H0_H0 ;  /* 0x2000004aff5b7230 */ /* 0x000fe40000004100 */
[----:B------:R-:W-:Y:S01]  /*fe30*/  FMUL.FTZ R28, R39, R28 ;  /* 0x0000001c271c7220 */ /* 0x000fe20000410000 */
[----:B------:R-:W-:Y:S01]  /*fe40*/  FFMA.FTZ R132, R27, R132, R4 ;  /* 0x000000841b847223 */ /* 0x000fe20000010004 */
[----:B------:R-:W-:Y:S01]  /*fe50*/  FFMA.FTZ R136, R25, R26, R6 ;  /* 0x0000001a19887223 */ /* 0x000fe20000010006 */
[----:B------:R-:W-:Y:S01]  /*fe60*/  FMUL.FTZ R25, R39, R134 ;  /* 0x0000008627197220 */ /* 0x000fe20000410000 */
[----:B------:R-:W-:Y:S01]  /*fe70*/  FFMA.FTZ R91, R28, R91, R5 ;  /* 0x0000005b1c5b7223 */ /* 0x000fe20000010005 */
[----:B------:R-:W0:Y:S01]  /*fe80*/  @!P1 LDC.64 R26, c[0x0][0x258] ;  /* 0x00009600ff1a9b82 */ /* 0x000e220000000a00 */
[----:B------:R-:W-:-:S02]  /*fe90*/  HADD2.F32 R28, -RZ, R72.H1_H1 ;  /* 0x30000048ff1c7230 */ /* 0x000fc40000004100 */
[C---:B------:R-:W-:Y:S01]  /*fea0*/  FMUL.FTZ R34, R39.reuse, R34 ;  /* 0x0000002227227220 */ /* 0x040fe20000410000 */
[----:B------:R-:W-:Y:S02]  /*feb0*/  HADD2.F32 R109, -RZ, R73.H0_H0 ;  /* 0x20000049ff6d7230 */ /* 0x000fe40000004100 */
[----:B------:R-:W-:Y:S01]  /*fec0*/  FMUL.FTZ R121, R39, R24 ;  /* 0x0000001827797220 */ /* 0x000fe20000410000 */
[----:B------:R-:W-:Y:S02]  /*fed0*/  HADD2.F32 R36, -RZ, R75.H1_H1 ;  /* 0x3000004bff247230 */ /* 0x000fe40000004100 */
[----:B------:R-:W-:Y:S01]  /*fee0*/  FFMA.FTZ R134, R25, R28, R8 ;  /* 0x0000001c19867223 */ /* 0x000fe20000010008 */
[----:B------:R-:W-:Y:S02]  /*fef0*/  HADD2.F32 R37, -RZ, R82.H1_H1 ;  /* 0x30000052ff257230 */ /* 0x000fe40000004100 */
[----:B------:R-:W-:Y:S01]  /*ff00*/  FMUL.FTZ R59, R39, R160 ;  /* 0x000000a0273b7220 */ /* 0x000fe20000410000 */
[----:B------:R-:W1:Y:S01]  /*ff10*/  LDC.64 R24, c[0x0][0x2b8] ;  /* 0x0000ae00ff187b82 */ /* 0x000e620000000a00 */
[----:B------:R-:W-:Y:S01]  /*ff20*/  FFMA.FTZ R109, R34, R109, R7 ;  /* 0x0000006d226d7223 */ /* 0x000fe20000010007 */
[----:B------:R-:W-:-:S02]  /*ff30*/  HADD2.F32 R34, -RZ, R71.H0_H0 ;  /* 0x20000047ff227230 */ /* 0x000fc40000004100 */
[----:B------:R-:W-:Y:S01]  /*ff40*/  FFMA.FTZ R59, R59, R36, R2 ;  /* 0x000000243b3b7223 */ /* 0x000fe20000010002 */
[----:B------:R-:W-:Y:S01]  /*ff50*/  FFMA.FTZ R51, R51, R37, R20 ;  /* 0x0000002533337223 */ /* 0x000fe20000010014 */
[----:B------:R-:W-:Y:S02]  /*ff60*/  HADD2.F32 R36, -RZ, R71.H1_H1 ;  /* 0x30000047ff247230 */ /* 0x000fe40000004100 */
[----:B------:R-:W-:Y:S01]  /*ff70*/  FMUL.FTZ R37, R39, R108 ;  /* 0x0000006c27257220 */ /* 0x000fe20000410000 */
[----:B------:R-:W-:Y:S01]  /*ff80*/  FFMA.FTZ R121, R121, R34, R110 ;  /* 0x0000002279797223 */ /* 0x000fe2000001006e */
[----:B------:R-:W-:Y:S01]  /*ff90*/  FMUL.FTZ R32, R39, R32 ;  /* 0x0000002027207220 */ /* 0x000fe20000410000 */
[----:B------:R-:W-:Y:S02]  /*ffa0*/  HADD2.F32 R34, -RZ, R70.H0_H0 ;  /* 0x20000046ff227230 */ /* 0x000fe40000004100 */
[----:B------:R-:W-:Y:S01]  /*ffb0*/  FFMA.FTZ R108, R37, R36, R122 ;  /* 0x00000024256c7223 */ /* 0x000fe2000001007a */
[----:B------:R-:W-:-:S02]  /*ffc0*/  HADD2.F32 R28, -RZ, R69.H0_H0 ;  /* 0x20000045ff1c7230 */ /* 0x000fc40000004100 */
[C---:B------:R-:W-:Y:S01]  /*ffd0*/  FMUL.FTZ R37, R39.reuse, R88 ;  /* 0x0000005827257220 */ /* 0x040fe20000410000 */
[----:B------:R-:W-:Y:S02]  /*ffe0*/  HADD2.F32 R126, -RZ, R77.H0_H0 ;  /* 0x2000004dff7e7230 */ /* 0x000fe40000004100 */
[C---:B------:R-:W-:Y:S01]  /*fff0*/  FMUL.FTZ R129, R39.reuse, R140 ;  /* 0x0000008c27817220 */ /* 0x040fe20000410000 */
[----:B------:R-:W-:Y:S01]  /*10000*/  FMUL.FTZ R42, R39, R42 ;  /* 0x0000002a272a7220 */ /* 0x000fe20000410000 */
[----:B------:R-:W-:Y:S01]  /*10010*/  FFMA.FTZ R125, R32, R125, R9 ;  /* 0x0000007d207d7223 */ /* 0x000fe20000010009 */
[----:B------:R-:W-:Y:S02]  /*10020*/  HADD2.F32 R32, -RZ, R69.H1_H1 ;  /* 0x30000045ff207230 */ /* 0x000fe40000004100 */
[----:B------:R-:W-:Y:S01]  /*10030*/  FFMA.FTZ R88, R37, R34, R106 ;  /* 0x0000002225587223 */ /* 0x000fe2000001006a */
[----:B------:R-:W-:Y:S01]  /*10040*/  FMUL.FTZ R142, R39, R142 ;  /* 0x0000008e278e7220 */ /* 0x000fe20000410000 */
[----:B------:R-:W-:Y:S01]  /*10050*/  FFMA.FTZ R129, R129, R28, R104 ;  /* 0x0000001c81817223 */ /* 0x000fe20000010068 */
[----:B------:R-:W-:Y:S01]  /*10060*/  F2FP.F16.F32.PACK_AB R34, R58, R29 ;  /* 0x0000001d3a22723e */ /* 0x000fe200000000ff */
[----:B------:R-:W-:Y:S01]  /*10070*/  FFMA.FTZ R126, R42, R126, R15 ;  /* 0x0000007e2a7e7223 */ /* 0x000fe2000001000f */
[----:B------:R-:W-:Y:S01]  /*10080*/  LEA R36, P2, R123, UR12, 0x4 ;  /* 0x0000000c7b247c11 */ /* 0x000fe2000f8420ff */
[----:B0-----:R-:W-:-:S04]  /*10090*/  @!P1 IMAD.WIDE R28, R102, 0x4, R26 ;  /* 0x00000004661c9825 */ /* 0x001fc800078e021a */
[C---:B------:R-:W-:Y:S01]  /*100a0*/  FMUL.FTZ R144, R39.reuse, R144 ;  /* 0x0000009027907220 */ /* 0x040fe20000410000 */
[C---:B------:R-:W-:Y:S01]  /*100b0*/  FMUL.FTZ R27, R39.reuse, R30 ;  /* 0x0000001e271b7220 */ /* 0x040fe20000410000 */
[----:B------:R-:W-:Y:S01]  /*100c0*/  FMUL.FTZ R38, R39, R38 ;  /* 0x0000002627267220 */ /* 0x000fe20000410000 */
[----:B------:R-:W-:Y:S02]  /*100d0*/  HADD2.F32 R127, -RZ, R70.H1_H1 ;  /* 0x30000046ff7f7230 */ /* 0x000fe40000004100 */
[----:B------:R-:W-:Y:S01]  /*100e0*/  FFMA.FTZ R142, R142, R32, R107 ;  /* 0x000000208e8e7223 */ /* 0x000fe2000001006b */
[--C-:B------:R-:W-:Y:S01]  /*100f0*/  HADD2.F32 R40, -RZ, R68.reuse.H0_H0 ;  /* 0x20000044ff287230 */ /* 0x100fe20000004100 */
[----:B------:R-:W-:Y:S01]  /*10100*/  F2FP.F16.F32.PACK_AB R35, R35, R90 ;  /* 0x0000005a2323723e */ /* 0x000fe200000000ff */
[----:B------:R-:W-:Y:S01]  /*10110*/  HADD2.F32 R42, -RZ, R68.H1_H1 ;  /* 0x30000044ff2a7230 */ /* 0x000fe20000004100 */
[----:B------:R-:W-:Y:S01]  /*10120*/  F2FP.F16.F32.PACK_AB R33, R33, R44 ;  /* 0x0000002c2121723e */ /* 0x000fe200000000ff */
[----:B------:R0:W-:Y:S01]  /*10130*/  @!P1 STG.E desc[UR4][R28.64], R39 ;  /* 0x000000271c009986 */ /* 0x0001e2000c101904 */
[----:B------:R-:W-:Y:S01]  /*10140*/  LEA.HI.X R37, R123, UR13, RZ, 0x4, P2 ;  /* 0x0000000d7b257c11 */ /* 0x000fe200090f24ff */
[----:B------:R-:W-:Y:S01]  /*10150*/  FFMA.FTZ R127, R144, R127, R111 ;  /* 0x0000007f907f7223 */ /* 0x000fe2000001006f */
        /* <DEDUP_REMOVED lines=9> */
[----:B0-----:R-:W-:Y:S01]  /*101f0*/  F2FP.F16.F32.PACK_AB R28, R89, R46 ;  /* 0x0000002e591c723e */ /* 0x001fe200000000ff */
[----:B------:R-:W-:Y:S01]  /*10200*/  IMAD.WIDE.U32 R44, R139, 0x10, R24 ;  /* 0x000000108b2c7825 */ /* 0x000fe200078e0018 */
[----:B------:R-:W-:Y:S02]  /*10210*/  LEA R46, P1, R131, UR12, 0x4 ;  /* 0x0000000c832e7c11 */ /* 0x000fe4000f8220ff */
[----:B------:R-:W-:Y:S01]  /*10220*/  F2FP.F16.F32.PACK_AB R25, R47, R50 ;  /* 0x000000322f19723e */ /* 0x000fe200000000ff */
[----:B------:R-:W-:Y:S01]  /*10230*/  VIADD R102, R102, UR14 ;  /* 0x0000000e66667c36 */ /* 0x000fe20008000000 */
[----:B------:R-:W-:Y:S02]  /*10240*/  F2FP.F16.F32.PACK_AB R24, R120, R53 ;  /* 0x000000357818723e */ /* 0x000fe400000000ff */
[----:B------:R-:W-:Y:S02]  /*10250*/  F2FP.F16.F32.PACK_AB R30, R57, R128 ;  /* 0x00000080391e723e */ /* 0x000fe400000000ff */
[----:B------:R-:W-:Y:S01]  /*10260*/  F2FP.F16.F32.PACK_AB R29, R55, R126 ;  /* 0x0000007e371d723e */ /* 0x000fe200000000ff */
[----:B------:R0:W-:Y:S01]  /*10270*/  STG.E.128 desc[UR4][R40.64], R24 ;  /* 0x0000001828007986 */ /* 0x0001e2000c101d04 */
[----:B------:R-:W-:-:S02]  /*10280*/  F2FP.F16.F32.PACK_AB R39, R108, R121 ;  /* 0x000000796c27723e */ /* 0x000fc400000000ff */
[----:B-1----:R-:W-:Y:S01]  /*10290*/  F2FP.F16.F32.PACK_AB R35, R59, R130 ;  /* 0x000000823b23723e */ /* 0x002fe200000000ff */
[----:B------:R0:W-:Y:S01]  /*102a0*/  STG.E.128 desc[UR4][R42.64], R28 ;  /* 0x0000001c2a007986 */ /* 0x0001e2000c101d04 */
[----:B------:R-:W-:Y:S02]  /*102b0*/  F2FP.F16.F32.PACK_AB R34, R132, R91 ;  /* 0x0000005b8422723e */ /* 0x000fe400000000ff */
[----:B------:R-:W-:Y:S02]  /*102c0*/  F2FP.F16.F32.PACK_AB R33, R136, R109 ;  /* 0x0000006d8821723e */ /* 0x000fe400000000ff */
[----:B------:R-:W-:Y:S02]  /*102d0*/  F2FP.F16.F32.PACK_AB R32, R134, R125 ;  /* 0x0000007d8620723e */ /* 0x000fe400000000ff */
[----:B------:R-:W-:Y:S02]  /*102e0*/  F2FP.F16.F32.PACK_AB R38, R127, R88 ;  /* 0x000000587f26723e */ /* 0x000fe400000000ff */
[----:B------:R-:W-:Y:S01]  /*102f0*/  F2FP.F16.F32.PACK_AB R37, R142, R129 ;  /* 0x000000818e25723e */ /* 0x000fe200000000ff */
[----:B------:R0:W-:Y:S01]  /*10300*/  STG.E.128 desc[UR4][R44.64], R32 ;  /* 0x000000202c007986 */ /* 0x0001e2000c101d04 */
[----:B------:R-:W-:-:S02]  /*10310*/  LEA.HI.X R47, R131, UR13, RZ, 0x4, P1 ;  /* 0x0000000d832f7c11 */ /* 0x000fc400088f24ff */
[----:B------:R-:W-:Y:S02]  /*10320*/  F2FP.F16.F32.PACK_AB R36, R123, R56 ;  /* 0x000000387b24723e */ /* 0x000fe400000000ff */
[----:B------:R-:W-:Y:S02]  /*10330*/  ISETP.GE.AND P1, PT, R102, UR15, PT ;  /* 0x0000000f66007c0c */ /* 0x000fe4000bf26270 */
[----:B------:R-:W-:Y:S01]  /*10340*/  SEL R130, RZ, 0x1, P0 ;  /* 0x00000001ff827807 */ /* 0x000fe20000000000 */
[----:B------:R0:W-:Y:S10]  /*10350*/  STG.E.128 desc[UR4][R46.64], R36 ;  /* 0x000000242e007986 */ /* 0x0001f4000c101d04 */
[----:B------:R-:W-:Y:S05]  /*10360*/  @!P1 BRA `(.L_x_23729) ;  /* 0xffffff0400d49947 */ /* 0x000fea000383ffff */
[----:B------:R-:W-:Y:S05]  /*10370*/  EXIT ;  /* 0x000000000000794d */ /* 0x000fea0003800000 */
.L_x_23728:
[----:B------:R-:W-:Y:S01]  /*10380*/  HFMA2.MMA R136, -RZ, RZ, 0, 5.9604644775390625e-08 ;  /* 0x00000001ff887435 */ /* 0x000fe200000001ff */
[----:B------:R-:W-:Y:S01]  /*10390*/  MOV R134, R130 ;  /* 0x0000008200867202 */ /* 0x000fe20000000f00 */
[----:B------:R-:W-:Y:S01]  /*103a0*/  IMAD.MOV.U32 R137, RZ, RZ, 0x1f ;  /* 0x0000001fff897424 */ /* 0x000fe200078e00ff */
[----:B------:R-:W-:-:S08]  /*103b0*/  MOV R129, 0xffffffff ;  /* 0xffffffff00817802 */ /* 0x000fd00000000f00 */
[----:B------:R-:W-:Y:S05]  /*103c0*/  WARPSYNC.COLLECTIVE R129, `(.L_x_23730) ;  /* 0x0000000081087348 */ /* 0x000fea0003c00000 */
[----:B------:R0:W1:Y:S02]  /*103d0*/  SHFL.BFLY P2, R132, R134, R136, R137 ;  /* 0x0c00008886847389 */ /* 0x0000640000040089 */
[----:B01----:R-:W-:Y:S01]  /*103e0*/  ENDCOLLECTIVE ;  /* 0x000000000000791b */ /* 0x003fe20003800000 */
.L_x_23730:
[----:B------:R-:W-:Y:S01]  /*103f0*/  HFMA2.MMA R136, -RZ, RZ, 0, 1.1920928955078125e-07 ;  /* 0x00000002ff887435 */ /* 0x000fe200000001ff */
[----:B------:R-:W-:-:S05]  /*10400*/  MOV R109, R132 ;  /* 0x00000084006d7202 */ /* 0x000fca0000000f00 */
[----:B------:R-:W-:-:S04]  /*10410*/  FADD.FTZ R120, R130, R109 ;  /* 0x0000006d82787221 */ /* 0x000fc80000010000 */
[----:B------:R-:W-:-:S07]  /*10420*/  IMAD.MOV.U32 R134, RZ, RZ, R120 ;  /* 0x000000ffff867224 */ /* 0x000fce00078e0078 */
[----:B------:R-:W-:Y:S05]  /*10430*/  WARPSYNC.COLLECTIVE R129, `(.L_x_23731) ;  /* 0x0000000081087348 */ /* 0x000fea0003c00000 */
[----:B------:R0:W1:Y:S02]  /*10440*/  SHFL.BFLY P2, R132, R134, R136, R137 ;  /* 0x0c00008886847389 */ /* 0x0000640000040089 */
[----:B01----:R-:W-:Y:S01]  /*10450*/  ENDCOLLECTIVE ;  /* 0x000000000000791b */ /* 0x003fe20003800000 */
.L_x_23731:
[----:B------:R-:W-:Y:S01]  /*10460*/  HFMA2.MMA R136, -RZ, RZ, 0, 2.384185791015625e-07 ;  /* 0x00000004ff887435 */ /* 0x000fe200000001ff */
[----:B------:R-:W-:-:S05]  /*10470*/  MOV R109, R132 ;  /* 0x00000084006d7202 */ /* 0x000fca0000000f00 */
[----:B------:R-:W-:-:S04]  /*10480*/  FADD.FTZ R121, R120, R109 ;  /* 0x0000006d78797221 */ /* 0x000fc80000010000 */
[----:B------:R-:W-:-:S07]  /*10490*/  IMAD.MOV.U32 R134, RZ, RZ, R121 ;  /* 0x000000ffff867224 */ /* 0x000fce00078e0079 */
[----:B------:R-:W-:Y:S05]  /*104a0*/  WARPSYNC.COLLECTIVE R129, `(.L_x_23732) ;  /* 0x0000000081087348 */ /* 0x000fea0003c00000 */
[----:B------:R0:W1:Y:S02]  /*104b0*/  SHFL.BFLY P2, R132, R134, R136, R137 ;  /* 0x0c00008886847389 */ /* 0x0000640000040089 */
[----:B01----:R-:W-:Y:S01]  /*104c0*/  ENDCOLLECTIVE ;  /* 0x000000000000791b */ /* 0x003fe20003800000 */
.L_x_23732:
[----:B------:R-:W-:Y:S01]  /*104d0*/  HFMA2.MMA R136, -RZ, RZ, 0, 4.76837158203125e-07 ;  /* 0x00000008ff887435 */ /* 0x000fe200000001ff */
[----:B------:R-:W-:-:S05]  /*104e0*/  MOV R108, R132 ;  /* 0x00000084006c7202 */ /* 0x000fca0000000f00 */
[----:B------:R-:W-:-:S04]  /*104f0*/  FADD.FTZ R126, R121, R108 ;  /* 0x0000006c797e7221 */ /* 0x000fc80000010000 */
[----:B------:R-:W-:-:S07]  /*10500*/  IMAD.MOV.U32 R134, RZ, RZ, R126 ;  /* 0x000000ffff867224 */ /* 0x000fce00078e007e */
[----:B------:R-:W-:Y:S05]  /*10510*/  WARPSYNC.COLLECTIVE R129, `(.L_x_23733) ;  /* 0x0000000081087348 */ /* 0x000fea0003c00000 */
[----:B------:R0:W1:Y:S02]  /*10520*/  SHFL.BFLY P2, R132, R134, R136, R137 ;  /* 0x0c00008886847389 */ /* 0x0000640000040089 */
[----:B01----:R-:W-:Y:S01]  /*10530*/  ENDCOLLECTIVE ;  /* 0x000000000000791b */ /* 0x003fe20003800000 */
.L_x_23733:
[----:B------:R-:W-:Y:S01]  /*10540*/  HFMA2.MMA R136, -RZ, RZ, 0, 9.5367431640625e-07 ;  /* 0x00000010ff887435 */ /* 0x000fe200000001ff */
[----:B------:R-:W-:-:S05]  /*10550*/  MOV R109, R132 ;  /* 0x00000084006d7202 */ /* 0x000fca0000000f00 */
[----:B------:R-:W-:-:S04]  /*10560*/  FADD.FTZ R127, R126, R109 ;  /* 0x0000006d7e7f7221 */ /* 0x000fc80000010000 */
[----:B------:R-:W-:-:S07]  /*10570*/  IMAD.MOV.U32 R134, RZ, RZ, R127 ;  /* 0x000000ffff867224 */ /* 0x000fce00078e007f */
[----:B------:R-:W-:Y:S05]  /*10580*/  WARPSYNC.COLLECTIVE R129, `(.L_x_23734) ;  /* 0x0000000081087348 */ /* 0x000fea0003c00000 */
[----:B------:R0:W1:Y:S02]  /*10590*/  SHFL.BFLY P2, R132, R134, R136, R137 ;  /* 0x0c00008886847389 */ /* 0x0000640000040089 */
[----:B01----:R-:W-:Y:S01]  /*105a0*/  ENDCOLLECTIVE ;  /* 0x000000000000791b */ /* 0x003fe20003800000 */
.L_x_23734:
        /* <DEDUP_REMOVED lines=88> */
.L_x_23735:
[----:B------:R-:W-:Y:S01]  /*10b30*/  HFMA2.MMA R136, -RZ, RZ, 0, 1.1920928955078125e-07 ;  /* 0x00000002ff887435 */ /* 0x000fe200000001ff */
[----:B------:R-:W-:-:S05]  /*10b40*/  MOV R120, R132 ;  /* 0x0000008400787202 */ /* 0x000fca0000000f00 */
[----:B------:R-:W-:-:S04]  /*10b50*/  FADD.FTZ R120, R109, R120 ;  /* 0x000000786d787221 */ /* 0x000fc80000010000 */
[----:B------:R-:W-:-:S07]  /*10b60*/  IMAD.MOV.U32 R134, RZ, RZ, R120 ;  /* 0x000000ffff867224 */ /* 0x000fce00078e0078 */
[----:B------:R-:W-:Y:S05]  /*10b70*/  WARPSYNC.COLLECTIVE R129, `(.L_x_23736) ;  /* 0x0000000081087348 */ /* 0x000fea0003c00000 */
[----:B------:R0:W1:Y:S02]  /*10b80*/  SHFL.BFLY P2, R132, R134, R136, R137 ;  /* 0x0c00008886847389 */ /* 0x0000640000040089 */
[----:B01----:R-:W-:Y:S01]  /*10b90*/  ENDCOLLECTIVE ;  /* 0x000000000000791b */ /* 0x003fe20003800000 */
.L_x_23736:
[----:B------:R-:W-:Y:S01]  /*10ba0*/  HFMA2.MMA R136, -RZ, RZ, 0, 2.384185791015625e-07 ;  /* 0x00000004ff887435 */ /* 0x000fe200000001ff */
[----:B------:R-:W-:-:S05]  /*10bb0*/  MOV R121, R132 ;  /* 0x0000008400797202 */ /* 0x000fca0000000f00 */
[----:B------:R-:W-:-:S04]  /*10bc0*/  FADD.FTZ R121, R120, R121 ;  /* 0x0000007978797221 */ /* 0x000fc80000010000 */
[----:B------:R-:W-:-:S07]  /*10bd0*/  IMAD.MOV.U32 R134, RZ, RZ, R121 ;  /* 0x000000ffff867224 */ /* 0x000fce00078e0079 */
[----:B------:R-:W-:Y:S05]  /*10be0*/  WARPSYNC.COLLECTIVE R129, `(.L_x_23737) ;  /* 0x0000000081087348 */ /* 0x000fea0003c00000 */
[----:B------:R0:W1:Y:S02]  /*10bf0*/  SHFL.BFLY P2, R132, R134, R136, R137 ;  /* 0x0c00008886847389 */ /* 0x0000640000040089 */
[----:B01----:R-:W-:Y:S01]  /*10c00*/  ENDCOLLECTIVE ;  /* 0x000000000000791b */ /* 0x003fe20003800000 */
.L_x_23737:
[----:B------:R-:W-:Y:S01]  /*10c10*/  HFMA2.MMA R136, -RZ, RZ, 0, 4.76837158203125e-07 ;  /* 0x00000008ff887435 */ /* 0x000fe200000001ff */
[----:B------:R-:W-:-:S05]  /*10c20*/  MOV R126, R132 ;  /* 0x00000084007e7202 */ /* 0x000fca0000000f00 */
[----:B------:R-:W-:-:S04]  /*10c30*/  FADD.FTZ R126, R121, R126 ;  /* 0x0000007e797e7221 */ /* 0x000fc80000010000 */
[----:B------:R-:W-:-:S07]  /*10c40*/  IMAD.MOV.U32 R134, RZ, RZ, R126 ;  /* 0x000000ffff867224 */ /* 0x000fce00078e007e */
[----:B------:R-:W-:Y:S05]  /*10c50*/  WARPSYNC.COLLECTIVE R129, `(.L_x_23738) ;  /* 0x0000000081087348 */ /* 0x000fea0003c00000 */
[----:B------:R0:W1:Y:S02]  /*10c60*/  SHFL.BFLY P2, R132, R134, R136, R137 ;  /* 0x0c00008886847389 */ /* 0x0000640000040089 */
[----:B01----:R-:W-:Y:S01]  /*10c70*/  ENDCOLLECTIVE ;  /* 0x000000000000791b */ /* 0x003fe20003800000 */
.L_x_23738:
[----:B------:R-:W-:Y:S01]  /*10c80*/  HFMA2.MMA R136, -RZ, RZ, 0, 9.5367431640625e-07 ;  /* 0x00000010ff887435 */ /* 0x000fe200000001ff */
[----:B------:R-:W-:-:S05]  /*10c90*/  MOV R127, R132 ;  /* 0x00000084007f7202 */ /* 0x000fca0000000f00 */
[----:B------:R-:W-:-:S04]  /*10ca0*/  FADD.FTZ R127, R126, R127 ;  /* 0x0000007f7e7f7221 */ /* 0x000fc80000010000 */
[----:B------:R-:W-:-:S07]  /*10cb0*/  IMAD.MOV.U32 R134, RZ, RZ, R127 ;  /* 0x000000ffff867224 */ /* 0x000fce00078e007f */
[----:B------:R-:W-:Y:S05]  /*10cc0*/  WARPSYNC.COLLECTIVE R129, `(.L_x_23739) ;  /* 0x0000000081087348 */ /* 0x000fea0003c00000 */
[----:B------:R0:W1:Y:S02]  /*10cd0*/  SHFL.BFLY P2, R132, R134, R136, R137 ;  /* 0x0c00008886847389 */ /* 0x0000640000040089 */
[----:B01----:R-:W-:Y:S01]  /*10ce0*/  ENDCOLLECTIVE ;  /* 0x000000000000791b */ /* 0x003fe20003800000 */
.L_x_23739:
[----:B------:R-:W-:Y:S01]  /*10cf0*/  MOV R130, R132 ;  /* 0x0000008400827202 */ /* 0x000fe20000000f00 */
[----:B------:R-:W-:Y:S06]  /*10d00*/  BRA `(.L_x_23740) ;  /* 0xffffffe400647947 */ /* 0x000fec000383ffff */
.L_x_23741:
        /* <DEDUP_REMOVED lines=15> */
.L_x_37265:


//--------------------- .text._ZN10layer_norm13ln_fwd_kernelINS_13Kernel_traitsI6__halfS2_fS2_fjLj5120ELj1ELj1ELj4ELj16ENS_18Kernel_traits_baseILj5120ES2_S2_fS2_fjLj128EEEEELb1ELb0ELb1ELb0EEEvNS_9FwdParamsE --------------------------
	.section	.text._ZN10layer_norm13ln_fwd_kernelINS_13Kernel_traitsI6__halfS2_fS2_fjLj5120ELj1ELj1ELj4ELj16ENS_18Kernel_traits_baseILj5120ES2_S2_fS2_fjLj128EEEEELb1ELb0ELb1ELb0EEEvNS_9FwdParamsE,"ax",@progbits
	.align	128
        .global         _ZN10layer_norm13ln_fwd_kernelINS_13Kernel_traitsI6__halfS2_fS2_fjLj5120ELj1ELj1ELj4ELj16ENS_18Kernel_traits_baseILj5120ES2_S2_fS2_fjLj128EEEEELb1ELb0ELb1ELb0EEEvNS_9FwdParamsE
        .type           _ZN10layer_norm13ln_fwd_kernelINS_13Kernel_traitsI6__halfS2_fS2_fjLj5120ELj1ELj1ELj4ELj16ENS_18Kernel_traits_baseILj5120ES2_S2_fS2_fjLj128EEEEELb1ELb0ELb1ELb0EEEvNS_9FwdParamsE,@function
        .size           _ZN10layer_norm13ln_fwd_kernelINS_13Kernel_traitsI6__halfS2_fS2_fjLj5120ELj1ELj1ELj4ELj16ENS_18Kernel_traits_baseILj5120ES2_S2_fS2_fjLj128EEEEELb1ELb0ELb1ELb0EEEvNS_9FwdParamsE,(.L_x_37266 - _ZN10layer_norm13ln_fwd_kernelINS_13Kernel_traitsI6__halfS2_fS2_fjLj5120ELj1ELj1ELj4ELj16ENS_18Kernel_traits_baseILj5120ES2_S2_fS2_fjLj128EEEEELb1ELb0ELb1ELb0EEEvNS_9FwdParamsE)
        .other          _ZN10layer_norm13ln_fwd_kernelINS_13Kernel_traitsI6__halfS2_fS2_fjLj5120ELj1ELj1ELj4ELj16ENS_18Kernel_traits_baseILj5120ES2_S2_fS2_fjLj128EEEEELb1ELb0ELb1ELb0EEEvNS_9FwdParamsE,@"STO_CUDA_ENTRY STV_DEFAULT"
_ZN10layer_norm13ln_fwd_kernelINS_13Kernel_traitsI6__halfS2_fS2_fjLj5120ELj1ELj1ELj4ELj16ENS_18Kernel_traits_baseILj5120ES2_S2_fS2_fjLj128EEEEELb1ELb0ELb1ELb0EEEvNS_9FwdParamsE:
.text._ZN10layer_norm13ln_fwd_kernelINS_13Kernel_traitsI6__halfS2_fS2_fjLj5120ELj1ELj1ELj4ELj16ENS_18Kernel_traits_baseILj5120ES2_S2_fS2_fjLj128EEEEELb1ELb0ELb1ELb0EEEvNS_9FwdParamsE:
        /* <DEDUP_REMOVED lines=21> */
[----:B------:R-:W-:Y:S01]  /*0150*/  LEA.HI R76, R0, R11, RZ, 0x3 ;  /* 0x0000000b004c7211 */ /* 0x000fe200078f18ff */
        /* <DEDUP_REMOVED lines=47> */
[----:B------:R-:W-:Y:S02]  /*0450*/  LOP3.LUT R8, R3, UR26, R6, 0x96, !PT ;  /* 0x0000001a03087c12 */ /* 0x000fe4000f8e9606 */
[----:B------:R-:W-:-:S04]  /*0460*/  MOV R3, R46 ;  /* 0x0000002e00037202 */ /* 0x000fc80000000f00 */
        /* <DEDUP_REMOVED lines=37> */
.L_x_23743:
[----:B------:R-:W-:Y:S05]  /*06c0*/  BSYNC B0 ;  /* 0x0000000000007941 */ /* 0x000fea0003800000 */
.L_x_23742:
        /* <DEDUP_REMOVED lines=14> */
.L_x_23745:
[----:B------:R-:W-:Y:S05]  /*07b0*/  BSYNC B0 ;  /* 0x0000000000007941 */ /* 0x000fea0003800000 */
.L_x_23744:
        /* <DEDUP_REMOVED lines=14> */
.L_x_23747:
[----:B------:R-:W-:Y:S05]  /*08a0*/  BSYNC B0 ;  /* 0x0000000000007941 */ /* 0x000fea0003800000 */
.L_x_23746:
        /* <DEDUP_REMOVED lines=14> */
.L_x_23749:
[----:B------:R-:W-:Y:S05]  /*0990*/  BSYNC B0 ;  /* 0x0000000000007941 */ /* 0x000fea0003800000 */
.L_x_23748:
        /* <DEDUP_REMOVED lines=13> */
.L_x_23751:
[----:B------:R-:W-:Y:S05]  /*0a70*/  BSYNC B0 ;  /* 0x0000000000007941 */ /* 0x000fea0003800000 */
.L_x_23750:
[----:B------:R-:W-:Y:S01]  /*0a80*/  ULDC UR8, c[0x0][0x214] ;  /* 0x0000850000087ab9 */ /* 0x000fe20000000800 */
[----:B------:R-:W-:Y:S02]  /*0a90*/  LOP3.LUT R156, R15, UR30, R6, 0x96, !PT ;  /* 0x0000001e0f9c7c12 */ /* 0x000fe4000f8e9606 */
[----:B------:R-:W-:-:S13]  /*0aa0*/  ISETP.GE.AND P1, PT, R43, UR8, PT ;  /* 0x000000082b007c0c */ /* 0x000fda000bf26270 */
[----:B------:R-:W-:Y:S05]  /*0ab0*/  @P1 EXIT ;  /* 0x000000000000194d */ /* 0x000fea0003800000 */
[----:B------:R-:W-:Y:S01]  /*0ac0*/  SHF.R.S32.HI R76, RZ, 0x3, R76 ;  /* 0x00000003ff4c7819 */ /* 0x000fe2000001144c */
[--C-:B-----5:R-:W-:Y:S01]  /*0ad0*/  HADD2.F32 R132, -RZ, R52.reuse.H0_H0 ;  /* 0x20000034ff847230 */ /* 0x120fe20000004100 */
[----:B------:R-:W-:Y:S01]  /*0ae0*/  HFMA2.MMA R157, -RZ, RZ, 0, 0 ;  /* 0x00000000ff9d7435 */ /* 0x000fe200000001ff */
        /* <DEDUP_REMOVED lines=10> */
[----:B------:R-:W-:Y:S01]  /*0b90*/  IMAD.SHL.U32 R60, R50, 0x20, RZ ;  /* 0x00000020323c7824 */ /* 0x000fe200078e00ff */
[----:B------:R-:W-:Y:S01]  /*0ba0*/  LOP3.LUT R150, R150, 0x3, RZ, 0xc0, !PT ;  /* 0x0000000396967812 */ /* 0x000fe200078ec0ff */
[--C-:B------:R-:W-:Y:S01]  /*0bb0*/  HADD2.F32 R116, -RZ, R61.reuse.H0_H0 ;  /* 0x2000003dff747230 */ /* 0x100fe20000004100 */
[----:B------:R-:W-:Y:S01]  /*0bc0*/  VIMNMX R53, R53, 0x20, PT ;  /* 0x0000002035357848 */ /* 0x000fe20003fe0100 */
[----:B------:R-:W-:Y:S01]  /*0bd0*/  HADD2.F32 R119, -RZ, R61.H1_H1 ;  /* 0x3000003dff777230 */ /* 0x000fe20000004100 */
[----:B------:R-:W-:Y:S01]  /*0be0*/  LOP3.LUT R61, R60, 0x3e0, RZ, 0xc0, !PT ;  /* 0x000003e03c3d7812 */ /* 0x000fe200078ec0ff */
[--C-:B------:R-:W-:Y:S01]  /*0bf0*/  HADD2.F32 R138, -RZ, R55.reuse.H0_H0 ;  /* 0x20000037ff8a7230 */ /* 0x100fe20000004100 */
[----:B------:R-:W-:Y:S01]  /*0c00*/  ULDC.U8 UR8, c[0x0][0x2a0] ;  /* 0x0000a80000087ab9 */ /* 0x000fe20000000000 */
[----:B------:R-:W-:Y:S01]  /*0c10*/  IMAD.IADD R53, R53, 0x1, R76 ;  /* 0x0000000135357824 */ /* 0x000fe200078e024c */
[----:B------:R-:W-:Y:S01]  /*0c20*/  VIADDMNMX R61, R52, -R61, RZ, !PT ;  /* 0x8000003d343d7246 */ /* 0x000fe200078001ff */
[----:B------:R-:W-:Y:S01]  /*0c30*/  HADD2.F32 R139, -RZ, R55.H1_H1 ;  /* 0x30000037ff8b7230 */ /* 0x000fe20000004100 */
[----:B------:R-:W-:Y:S01]  /*0c40*/  ULDC UR9, c[0x0][0x294] ;  /* 0x0000a50000097ab9 */ /* 0x000fe20000000800 */
[----:B------:R-:W-:Y:S01]  /*0c50*/  IMAD R52, R77, -0x2daee0ad, RZ ;  /* 0xd2511f534d347824 */ /* 0x000fe200078e02ff */
[----:B------:R-:W-:Y:S01]  /*0c60*/  SHF.L.U32 R53, R53, 0x3, RZ ;  /* 0x0000000335357819 */ /* 0x000fe200000006ff */
[----:B------:R-:W-:Y:S01]  /*0c70*/  IMAD R55, R78, -0x326172a9, RZ ;  /* 0xcd9e8d574e377824 */ /* 0x000fe200078e02ff */
[----:B------:R-:W-:Y:S01]  /*0c80*/  VIMNMX R61, R61, 0x20, PT ;  /* 0x000000203d3d7848 */ /* 0x000fe20003fe0100 */
[----:B------:R-:W-:Y:S01]  /*0c90*/  IMAD.HI.U32 R148, R156, -0x326172a9, RZ ;  /* 0xcd9e8d579c947827 */ /* 0x000fe200078e00ff */
[----:B------:R-:W-:Y:S01]  /*0ca0*/  I2FP.F32.U32 R53, R53 ;  /* 0x0000003500357245 */ /* 0x000fe20000201000 */
[----:B------:R-:W-:Y:S01]  /*0cb0*/  ULDC UR12, c[0x0][0x290] ;  /* 0x0000a400000c7ab9 */ /* 0x000fe20000000800 */
[----:B------:R-:W-:Y:S01]  /*0cc0*/  UISETP.NE.AND UP0, UPT, UR8, URZ, UPT ;  /* 0x0000003f0800728c */ /* 0x000fe2000bf05270 */
[----:B------:R-:W-:Y:S01]  /*0cd0*/  IMAD.HI.U32 R149, R158, -0x2daee0ad, RZ ;  /* 0xd2511f539e957827 */ /* 0x000fe200078e00ff */
[----:B------:R0:W1:Y:S01]  /*0ce0*/  MUFU.RCP R151, R53 ;  /* 0x0000003500977308 */ /* 0x0000620000001000 */
[----:B------:R-:W-:Y:S01]  /*0cf0*/  LOP3.LUT R148, R148, UR31, R55, 0x96, !PT ;  /* 0x0000001f94947c12 */ /* 0x000fe2000f8e9637 */
[----:B------:R-:W-:Y:S01]  /*0d00*/  ULDC.64 UR10, c[0x0][0x298] ;  /* 0x0000a600000a7ab9 */ /* 0x000fe20000000a00 */
[----:B------:R-:W-:Y:S01]  /*0d10*/  IMAD.IADD R61, R76, 0x1, R61 ;  /* 0x000000014c3d7824 */ /* 0x000fe200078e023d */
[----:B------:R-:W-:Y:S01]  /*0d20*/  LOP3.LUT R149, R149, UR32, R52, 0x96, !PT ;  /* 0x0000002095957c12 */ /* 0x000fe2000f8e9634 */
        /* <DEDUP_REMOVED lines=22> */
[----:B------:R-:W-:Y:S02]  /*0e90*/  HADD2.F32 R13, -RZ, R11.H0_H0 ;  /* 0x2000000bff0d7230 */ /* 0x000fe40000004100 */
        /* <DEDUP_REMOVED lines=49> */
[----:B------:R-:W-:Y:S02]  /*11b0*/  IMAD.MOV.U32 R169, RZ, RZ, 0x1 ;  /* 0x00000001ffa97424 */ /* 0x000fe400078e00ff */
[----:B------:R-:W-:Y:S02]  /*11c0*/  IMAD R158, R158, -0x2daee0ad, RZ ;  /* 0xd2511f539e9e7824 */ /* 0x000fe400078e02ff */
[----:B01----:R-:W-:-:S07]  /*11d0*/  IMAD.SHL.U32 R159, R61, 0x8, RZ ;  /* 0x000000083d9f7824 */ /* 0x003fce00078e00ff */
.L_x_24141:
        /* <DEDUP_REMOVED lines=12> */
[----:B------:R-:W-:-:S05]  /*12a0*/  @P1 IADD3 R107, R174, -0x1, RZ ;  /* 0xffffffffae6b1810 */ /* 0x000fca0007ffe0ff */
        /* <DEDUP_REMOVED lines=38> */
.L_x_23757:
[----:B------:R-:W-:-:S07]  /*1510*/  IMAD.MOV.U32 R106, RZ, RZ, R156 ;  /* 0x000000ffff6a7224 */ /* 0x000fce00078e009c */
.L_x_23758:
[----:B------:R-:W-:Y:S05]  /*1520*/  BSYNC B2 ;  /* 0x0000000000027941 */ /* 0x000fea0003800000 */
.L_x_23756:
        /* <DEDUP_REMOVED lines=16> */
.L_x_23762:
[----:B------:R-:W-:Y:S05]  /*1630*/  BSYNC B3 ;  /* 0x0000000000037941 */ /* 0x000fea0003800000 */
.L_x_23761:
        /* <DEDUP_REMOVED lines=44> */
.L_x_23760:
[----:B------:R-:W-:Y:S05]  /*1900*/  BSYNC B2 ;  /* 0x0000000000027941 */ /* 0x000fea0003800000 */
.L_x_23759:
[----:B------:R-:W-:Y:S01]  /*1910*/  HFMA2.MMA R59, -RZ, RZ, 0.1171875, 0 ;  /* 0x2f800000ff3b7435 */ /* 0x000fe200000001ff */
[----:B------:R-:W-:Y:S01]  /*1920*/  I2FP.F32.U32 R56, R106 ;  /* 0x0000006a00387245 */ /* 0x000fe20000201000 */
[----:B-----5:R-:W-:-:S05]  /*1930*/  HADD2.F32 R57, -RZ, R60.H0_H0 ;  /* 0x2000003cff397230 */ /* 0x020fca0000004100 */
[----:B------:R-:W-:-:S03]  /*1940*/  FMUL.FTZ R57, R57, UR11 ;  /* 0x0000000b39397c20 */ /* 0x000fc60008410000 */
[----:B------:R-:W-:Y:S01]  /*1950*/  FFMA.FTZ R56, R56, R59, 1.1641532182693481445e-10 ;  /* 0x2f00000038387423 */ /* 0x000fe2000001003b */
[----:B------:R-:W-:-:S04]  /*1960*/  FMUL.FTZ R57, R57, UR10 ;  /* 0x0000000a39397c20 */ /* 0x000fc80008410000 */
[----:B------:R-:W-:-:S04]  /*1970*/  FSETP.GTU.FTZ.AND P4, PT, R56, UR9, PT ;  /* 0x0000000938007c0b */ /* 0x000fc8000bf9c000 */
[----:B------:R-:W-:Y:S02]  /*1980*/  FSEL R56, R57, RZ, !P4 ;  /* 0x000000ff39387208 */ /* 0x000fe40006000000 */
[----:B------:R-:W-:-:S03]  /*1990*/  SEL R160, RZ, 0x1, P4 ;  /* 0x00000001ffa07807 */ /* 0x000fc60002000000 */
[----:B------:R-:W-:-:S07]  /*19a0*/  @P2 FADD.FTZ R56, R52, R56 ;  /* 0x0000003834382221 */ /* 0x000fce0000010000 */
.L_x_23755:
[----:B------:R-:W-:Y:S05]  /*19b0*/  BSYNC B1 ;  /* 0x0000000000017941 */ /* 0x000fea0003800000 */
.L_x_23754:
        /* <DEDUP_REMOVED lines=18> */
.L_x_23766:
[----:B------:R-:W-:-:S07]  /*1ae0*/  MOV R57, R156 ;  /* 0x0000009c00397202 */ /* 0x000fce0000000f00 */
.L_x_23767:
[----:B------:R-:W-:Y:S05]  /*1af0*/  BSYNC B2 ;  /* 0x0000000000027941 */ /* 0x000fea0003800000 */
.L_x_23765:
        /* <DEDUP_REMOVED lines=16> */
.L_x_23771:
[----:B------:R-:W-:Y:S05]  /*1c00*/  BSYNC B3 ;  /* 0x0000000000037941 */ /* 0x000fea0003800000 */
.L_x_23770:
        /* <DEDUP_REMOVED lines=44> */
.L_x_23769:
[----:B------:R-:W-:Y:S05]  /*1ed0*/  BSYNC B2 ;  /* 0x0000000000027941 */ /* 0x000fea0003800000 */
.L_x_23768:
[----:B------:R-:W-:Y:S01]  /*1ee0*/  I2FP.F32.U32 R57, R57 ;  /* 0x0000003900397245 */ /* 0x000fe20000201000 */
[----:B-----5:R-:W-:Y:S02]  /*1ef0*/  HADD2.F32 R58, -RZ, R60.H1_H1 ;  /* 0x3000003cff3a7230 */ /* 0x020fe40000004100 */
[----:B------:R-:W-:-:S03]  /*1f00*/  IMAD.MOV.U32 R68, RZ, RZ, 0x2f800000 ;  /* 0x2f800000ff447424 */ /* 0x000fc600078e00ff */
[----:B------:R-:W-:Y:S01]  /*1f10*/  FMUL.FTZ R58, R58, UR11 ;  /* 0x0000000b3a3a7c20 */ /* 0x000fe20008410000 */
[----:B------:R-:W-:-:S03]  /*1f20*/  FFMA.FTZ R57, R57, R68, 1.1641532182693481445e-10 ;  /* 0x2f00000039397423 */ /* 0x000fc60000010044 */
[----:B------:R-:W-:Y:S02]  /*1f30*/  FMUL.FTZ R58, R58, UR10 ;  /* 0x0000000a3a3a7c20 */ /* 0x000fe40008410000 */
[----:B------:R-:W-:-:S04]  /*1f40*/  FSETP.GTU.FTZ.AND P4, PT, R57, UR9, PT ;  /* 0x0000000939007c0b */ /* 0x000fc8000bf9c000 */
[----:B------:R-:W-:Y:S02]  /*1f50*/  FSEL R57, R58, RZ, !P4 ;  /* 0x000000ff3a397208 */ /* 0x000fe40006000000 */
[----:B------:R-:W-:-:S03]  /*1f60*/  SEL R161, RZ, 0x1, P4 ;  /* 0x00000001ffa17807 */ /* 0x000fc60002000000 */
[----:B------:R-:W-:-:S07]  /*1f70*/  @P2 FADD.FTZ R57, R53, R57 ;  /* 0x0000003935392221 */ /* 0x000fce0000010000 */
.L_x_23764:
[----:B------:R-:W-:Y:S05]  /*1f80*/  BSYNC B1 ;  /* 0x0000000000017941 */ /* 0x000fea0003800000 */
.L_x_23763:
        /* <DEDUP_REMOVED lines=18> */
.L_x_23775:
[----:B------:R-:W-:-:S07]  /*20b0*/  IMAD.MOV.U32 R150, RZ, RZ, R156 ;  /* 0x000000ffff967224 */ /* 0x000fce00078e009c */
.L_x_23776:
[----:B------:R-:W-:Y:S05]  /*20c0*/  BSYNC B2 ;  /* 0x0000000000027941 */ /* 0x000fea0003800000 */
.L_x_23774:
        /* <DEDUP_REMOVED lines=16> */
.L_x_23780:
[----:B------:R-:W-:Y:S05]  /*21d0*/  BSYNC B3 ;  /* 0x0000000000037941 */ /* 0x000fea0003800000 */
.L_x_23779:
        /* <DEDUP_REMOVED lines=44> */
.L_x_23778:
[----:B------:R-:W-:Y:S05]  /*24a0*/  BSYNC B2 ;  /* 0x0000000000027941 */ /* 0x000fea0003800000 */
.L_x_23777:
        /* <DEDUP_REMOVED lines=10> */
.L_x_23773:
[----:B------:R-:W-:Y:S05]  /*2550*/  BSYNC B1 ;  /* 0x0000000000017941 */ /* 0x000fea0003800000 */
.L_x_23772:
        /* <DEDUP_REMOVED lines=18> */
.L_x_23784:
[----:B------:R-:W-:-:S07]  /*2680*/  MOV R59, R156 ;  /* 0x0000009c003b7202 */ /* 0x000fce0000000f00 */
.L_x_23785:
[----:B------:R-:W-:Y:S05]  /*2690*/  BSYNC B2 ;  /* 0x0000000000027941 */ /* 0x000fea0003800000 */
.L_x_23783:
        /* <DEDUP_REMOVED lines=16> */
.L_x_23789:
[----:B------:R-:W-:Y:S05]  /*27a0*/  BSYNC B3 ;  /* 0x0000000000037941 */ /* 0x000fea0003800000 */
.L_x_23788:
        /* <DEDUP_REMOVED lines=44> */
.L_x_23787:
[----:B------:R-:W-:Y:S05]  /*2a70*/  BSYNC B2 ;  /* 0x0000000000027941 */ /* 0x000fea0003800000 */
.L_x_23786:
        /* <DEDUP_REMOVED lines=10> */
.L_x_23782:
[----:B------:R-:W-:Y:S05]  /*2b20*/  BSYNC B1 ;  /* 0x0000000000017941 */ /* 0x000fea0003800000 */
.L_x_23781:
        /* <DEDUP_REMOVED lines=18> */
.L_x_23793:
[----:B------:R-:W-:-:S07]  /*2c50*/  IMAD.MOV.U32 R150, RZ, RZ, R156 ;  /* 0x000000ffff967224 */ /* 0x000fce00078e009c */
.L_x_23794:
[----:B------:R-:W-:Y:S05]  /*2c60*/  BSYNC B2 ;  /* 0x0000000000027941 */ /* 0x000fea0003800000 */
.L_x_23792:
        /* <DEDUP_REMOVED lines=16> */
.L_x_23798:
[----:B------:R-:W-:Y:S05]  /*2d70*/  BSYNC B3 ;  /* 0x0000000000037941 */ /* 0x000fea0003800000 */
.L_x_23797:
        /* <DEDUP_REMOVED lines=44> */
.L_x_23796:
[----:B------:R-:W-:Y:S05]  /*3040*/  BSYNC B2 ;  /* 0x0000000000027941 */ /* 0x000fea0003800000 */
.L_x_23795:
[----:B------:R-:W-:Y:S01]  /*3050*/  HFMA2.MMA R71, -RZ, RZ, 0.1171875, 0 ;  /* 0x2f800000ff477435 */ /* 0x000fe200000001ff */
[----:B------:R-:W-:Y:S01]  /*3060*/  I2FP.F32.U32 R68, R150 ;  /* 0x0000009600447245 */ /* 0x000fe20000201000 */
[----:B------:R-:W-:-:S05]  /*3070*/  HADD2.F32 R69, -RZ, R62.H0_H0 ;  /* 0x2000003eff457230 */ /* 0x000fca0000004100 */
[----:B------:R-:W-:-:S03]  /*3080*/  FMUL.FTZ R69, R69, UR11 ;  /* 0x0000000b45457c20 */ /* 0x000fc60008410000 */
[----:B------:R-:W-:Y:S01]  /*3090*/  FFMA.FTZ R68, R68, R71, 1.1641532182693481445e-10 ;  /* 0x2f00000044447423 */ /* 0x000fe20000010047 */
[----:B------:R-:W-:-:S04]  /*30a0*/  FMUL.FTZ R69, R69, UR10 ;  /* 0x0000000a45457c20 */ /* 0x000fc80008410000 */
[----:B------:R-:W-:-:S04]  /*30b0*/  FSETP.GTU.FTZ.AND P4, PT, R68, UR9, PT ;  /* 0x0000000944007c0b */ /* 0x000fc8000bf9c000 */
[----:B------:R-:W-:Y:S02]  /*30c0*/  FSEL R68, R69, RZ, !P4 ;  /* 0x000000ff45447208 */ /* 0x000fe40006000000 */
[----:B------:R-:W-:-:S03]  /*30d0*/  SEL R164, RZ, 0x1, P4 ;  /* 0x00000001ffa47807 */ /* 0x000fc60002000000 */
[----:B------:R-:W-:-:S07]  /*30e0*/  @P2 FADD.FTZ R68, R64, R68 ;  /* 0x0000004440442221 */ /* 0x000fce0000010000 */
.L_x_23791:
[----:B------:R-:W-:Y:S05]  /*30f0*/  BSYNC B1 ;  /* 0x0000000000017941 */ /* 0x000fea0003800000 */
.L_x_23790:
        /* <DEDUP_REMOVED lines=18> */
.L_x_23802:
[----:B------:R-:W-:-:S07]  /*3220*/  MOV R69, R156 ;  /* 0x0000009c00457202 */ /* 0x000fce0000000f00 */
.L_x_23803:
[----:B------:R-:W-:Y:S05]  /*3230*/  BSYNC B2 ;  /* 0x0000000000027941 */ /* 0x000fea0003800000 */
.L_x_23801:
        /* <DEDUP_REMOVED lines=16> */
.L_x_23807:
[----:B------:R-:W-:Y:S05]  /*3340*/  BSYNC B3 ;  /* 0x0000000000037941 */ /* 0x000fea0003800000 */
.L_x_23806:
        /* <DEDUP_REMOVED lines=44> */
.L_x_23805:
[----:B------:R-:W-:Y:S05]  /*3610*/  BSYNC B2 ;  /* 0x0000000000027941 */ /* 0x000fea0003800000 */
.L_x_23804:
[----:B------:R-:W-:Y:S01]  /*3620*/  I2FP.F32.U32 R69, R69 ;  /* 0x0000004500457245 */ /* 0x000fe20000201000 */
[----:B------:R-:W-:Y:S02]  /*3630*/  HADD2.F32 R70, -RZ, R62.H1_H1 ;  /* 0x3000003eff467230 */ /* 0x000fe40000004100 */
        /* <DEDUP_REMOVED lines=8> */
.L_x_23800:
[----:B------:R-:W-:Y:S05]  /*36c0*/  BSYNC B1 ;  /* 0x0000000000017941 */ /* 0x000fea0003800000 */
.L_x_23799:
        /* <DEDUP_REMOVED lines=18> */
.L_x_23811:
[----:B------:R-:W-:-:S07]  /*37f0*/  IMAD.MOV.U32 R150, RZ, RZ, R156 ;  /* 0x000000ffff967224 */ /* 0x000fce00078e009c */
.L_x_23812:
[----:B------:R-:W-:Y:S05]  /*3800*/  BSYNC B2 ;  /* 0x0000000000027941 */ /* 0x000fea0003800000 */
.L_x_23810:
        /* <DEDUP_REMOVED lines=16> */
.L_x_23816:
[----:B------:R-:W-:Y:S05]  /*3910*/  BSYNC B3 ;  /* 0x0000000000037941 */ /* 0x000fea0003800000 */
.L_x_23815:
        /* <DEDUP_REMOVED lines=44> */
.L_x_23814:
[----:B------:R-:W-:Y:S05]  /*3be0*/  BSYNC B2 ;  /* 0x0000000000027941 */ /* 0x000fea0003800000 */
.L_x_23813:
        /* <DEDUP_REMOVED lines=10> */
.L_x_23809:
[----:B------:R-:W-:Y:S05]  /*3c90*/  BSYNC B1 ;  /* 0x0000000000017941 */ /* 0x000fea0003800000 */
.L_x_23808:
        /* <DEDUP_REMOVED lines=18> */
.L_x_23820:
[----:B------:R-:W-:-:S07]  /*3dc0*/  MOV R71, R156 ;  /* 0x0000009c00477202 */ /* 0x000fce0000000f00 */
.L_x_23821:
[----:B------:R-:W-:Y:S05]  /*3dd0*/  BSYNC B2 ;  /* 0x0000000000027941 */ /* 0x000fea0003800000 */
.L_x_23819:
        /* <DEDUP_REMOVED lines=16> */
.L_x_23825:
[----:B------:R-:W-:Y:S05]  /*3ee0*/  BSYNC B3 ;  /* 0x0000000000037941 */ /* 0x000fea0003800000 */
.L_x_23824:
        /* <DEDUP_REMOVED lines=44> */
.L_x_23823:
[----:B------:R-:W-:Y:S05]  /*41b0*/  BSYNC B2 ;  /* 0x0000000000027941 */ /* 0x000fea0003800000 */
.L_x_23822:
        /* <DEDUP_REMOVED lines=10> */
.L_x_23818:
[----:B------:R-:W-:Y:S05]  /*4260*/  BSYNC B1 ;  /* 0x0000000000017941 */ /* 0x000fea0003800000 */
.L_x_23817:
        /* <DEDUP_REMOVED lines=26> */
.L_x_23827:
[----:B------:R-:W-:Y:S05]  /*4410*/  BSYNC B1 ;  /* 0x0000000000017941 */ /* 0x000fea0003800000 */
.L_x_23826:
[----:B------:R-:W-:Y:S01]  /*4420*/  VIADD R173, R173, 0x80 ;  /* 0x00000080adad7836 */ /* 0x000fe20000000000 */
[----:B------:R-:W-:-:S07]  /*4430*/  IADD3 R171, R171, 0x80, RZ ;  /* 0x00000080abab7810 */ /* 0x000fce0007ffe0ff */
.L_x_23753:
[----:B------:R-:W-:Y:S05]  /*4440*/  BSYNC B0 ;  /* 0x0000000000007941 */ /* 0x000fea0003800000 */
.L_x_23752:
        /* <DEDUP_REMOVED lines=32> */
.L_x_23833:
[----:B------:R-:W-:-:S07]  /*4650*/  MOV R106, R156 ;  /* 0x0000009c006a7202 */ /* 0x000fce0000000f00 */
.L_x_23834:
[----:B------:R-:W-:Y:S05]  /*4660*/  BSYNC B2 ;  /* 0x0000000000027941 */ /* 0x000fea0003800000 */
.L_x_23832:
        /* <DEDUP_REMOVED lines=16> */
.L_x_23838:
[----:B------:R-:W-:Y:S05]  /*4770*/  BSYNC B3 ;  /* 0x0000000000037941 */ /* 0x000fea0003800000 */
.L_x_23837:
        /* <DEDUP_REMOVED lines=44> */
.L_x_23836:
[----:B------:R-:W-:Y:S05]  /*4a40*/  BSYNC B2 ;  /* 0x0000000000027941 */ /* 0x000fea0003800000 */
.L_x_23835:
[----:B------:R-:W-:Y:S01]  /*4a50*/  I2FP.F32.U32 R72, R106 ;  /* 0x0000006a00487245 */ /* 0x000fe20000201000 */
[----:B-----5:R-:W-:Y:S02]  /*4a60*/  HADD2.F32 R74, -RZ, R60.H0_H0 ;  /* 0x2000003cff4a7230 */ /* 0x020fe40000004100 */
        /* <DEDUP_REMOVED lines=8> */
.L_x_23831:
[----:B------:R-:W-:Y:S05]  /*4af0*/  BSYNC B1 ;  /* 0x0000000000017941 */ /* 0x000fea0003800000 */
.L_x_23830:
        /* <DEDUP_REMOVED lines=18> */
.L_x_23842:
[----:B------:R-:W-:-:S07]  /*4c20*/  IMAD.MOV.U32 R73, RZ, RZ, R156 ;  /* 0x000000ffff497224 */ /* 0x000fce00078e009c */
.L_x_23843:
[----:B------:R-:W-:Y:S05]  /*4c30*/  BSYNC B2 ;  /* 0x0000000000027941 */ /* 0x000fea0003800000 */
.L_x_23841:
        /* <DEDUP_REMOVED lines=16> */
.L_x_23847:
[----:B------:R-:W-:Y:S05]  /*4d40*/  BSYNC B3 ;  /* 0x0000000000037941 */ /* 0x000fea0003800000 */
.L_x_23846:
        /* <DEDUP_REMOVED lines=44> */
.L_x_23845:
[----:B------:R-:W-:Y:S05]  /*5010*/  BSYNC B2 ;  /* 0x0000000000027941 */ /* 0x000fea0003800000 */
.L_x_23844:
[----:B------:R-:W-:Y:S01]  /*5020*/  HFMA2.MMA R74, -RZ, RZ, 0.1171875, 0 ;  /* 0x2f800000ff4a7435 */ /* 0x000fe200000001ff */
[----:B------:R-:W-:Y:S01]  /*5030*/  I2FP.F32.U32 R73, R73 ;  /* 0x0000004900497245 */ /* 0x000fe20000201000 */
[----:B-----5:R-:W-:-:S05]  /*5040*/  HADD2.F32 R76, -RZ, R60.H1_H1 ;  /* 0x3000003cff4c7230 */ /* 0x020fca0000004100 */
[----:B------:R-:W-:-:S03]  /*5050*/  FMUL.FTZ R76, R76, UR11 ;  /* 0x0000000b4c4c7c20 */ /* 0x000fc60008410000 */
[----:B------:R-:W-:Y:S01]  /*5060*/  FFMA.FTZ R73, R73, R74, 1.1641532182693481445e-10 ;  /* 0x2f00000049497423 */ /* 0x000fe2000001004a */
[----:B------:R-:W-:-:S04]  /*5070*/  FMUL.FTZ R76, R76, UR10 ;  /* 0x0000000a4c4c7c20 */ /* 0x000fc80008410000 */
[----:B------:R-:W-:-:S04]  /*5080*/  FSETP.GTU.FTZ.AND P4, PT, R73, UR9, PT ;  /* 0x0000000949007c0b */ /* 0x000fc8000bf9c000 */
[----:B------:R-:W-:Y:S02]  /*5090*/  FSEL R73, R76, RZ, !P4 ;  /* 0x000000ff4c497208 */ /* 0x000fe40006000000 */
[----:B------:R-:W-:-:S03]  /*50a0*/  SEL R161, RZ, 0x1, P4 ;  /* 0x00000001ffa17807 */ /* 0x000fc60002000000 */
[----:B------:R-:W-:-:S07]  /*50b0*/  @P2 FADD.FTZ R73, R53, R73 ;  /* 0x0000004935492221 */ /* 0x000fce0000010000 */
.L_x_23840:
[----:B------:R-:W-:Y:S05]  /*50c0*/  BSYNC B1 ;  /* 0x0000000000017941 */ /* 0x000fea0003800000 */
.L_x_23839:
        /* <DEDUP_REMOVED lines=18> */
.L_x_23851:
[----:B------:R-:W-:-:S07]  /*51f0*/  MOV R150, R156 ;  /* 0x0000009c00967202 */ /* 0x000fce0000000f00 */
.L_x_23852:
[----:B------:R-:W-:Y:S05]  /*5200*/  BSYNC B2 ;  /* 0x0000000000027941 */ /* 0x000fea0003800000 */
.L_x_23850:
        /* <DEDUP_REMOVED lines=16> */
.L_x_23856:
[----:B------:R-:W-:Y:S05]  /*5310*/  BSYNC B3 ;  /* 0x0000000000037941 */ /* 0x000fea0003800000 */
.L_x_23855:
        /* <DEDUP_REMOVED lines=44> */
.L_x_23854:
[----:B------:R-:W-:Y:S05]  /*55e0*/  BSYNC B2 ;  /* 0x0000000000027941 */ /* 0x000fea0003800000 */
.L_x_23853:
        /* <DEDUP_REMOVED lines=10> */
.L_x_23849:
[----:B------:R-:W-:Y:S05]  /*5690*/  BSYNC B1 ;  /* 0x0000000000017941 */ /* 0x000fea0003800000 */
.L_x_23848:
        /* <DEDUP_REMOVED lines=18> */
.L_x_23860:
[----:B------:R-:W-:-:S07]  /*57c0*/  IMAD.MOV.U32 R75, RZ, RZ, R156 ;  /* 0x000000ffff4b7224 */ /* 0x000fce00078e009c */
.L_x_23861:
[----:B------:R-:W-:Y:S05]  /*57d0*/  BSYNC B2 ;  /* 0x0000000000027941 */ /* 0x000fea0003800000 */
.L_x_23859:
        /* <DEDUP_REMOVED lines=16> */
.L_x_23865:
[----:B------:R-:W-:Y:S05]  /*58e0*/  BSYNC B3 ;  /* 0x0000000000037941 */ /* 0x000fea0003800000 */
.L_x_23864:
        /* <DEDUP_REMOVED lines=44> */
.L_x_23863:
[----:B------:R-:W-:Y:S05]  /*5bb0*/  BSYNC B2 ;  /* 0x0000000000027941 */ /* 0x000fea0003800000 */
.L_x_23862:
        /* <DEDUP_REMOVED lines=10> */
.L_x_23858:
[----:B------:R-:W-:Y:S05]  /*5c60*/  BSYNC B1 ;  /* 0x0000000000017941 */ /* 0x000fea0003800000 */
.L_x_23857:
        /* <DEDUP_REMOVED lines=18> */
.L_x_23869:
[----:B------:R-:W-:-:S07]  /*5d90*/  MOV R150, R156 ;  /* 0x0000009c00967202 */ /* 0x000fce0000000f00 */
.L_x_23870:
[----:B------:R-:W-:Y:S05]  /*5da0*/  BSYNC B2 ;  /* 0x0000000000027941 */ /* 0x000fea0003800000 */
.L_x_23868:
        /* <DEDUP_REMOVED lines=16> */
.L_x_23874:
[----:B------:R-:W-:Y:S05]  /*5eb0*/  BSYNC B3 ;  /* 0x0000000000037941 */ /* 0x000fea0003800000 */
.L_x_23873:
        /* <DEDUP_REMOVED lines=44> */
.L_x_23872:
[----:B------:R-:W-:Y:S05]  /*6180*/  BSYNC B2 ;  /* 0x0000000000027941 */ /* 0x000fea0003800000 */
.L_x_23871:
[----:B------:R-:W-:Y:S01]  /*6190*/  I2FP.F32.U32 R76, R150 ;  /* 0x00000096004c7245 */ /* 0x000fe20000201000 */
[----:B------:R-:W-:Y:S02]  /*61a0*/  HADD2.F32 R79, -RZ, R62.H0_H0 ;  /* 0x2000003eff4f7230 */ /* 0x000fe40000004100 */
        /* <DEDUP_REMOVED lines=8> */
.L_x_23867:
[----:B------:R-:W-:Y:S05]  /*6230*/  BSYNC B1 ;  /* 0x0000000000017941 */ /* 0x000fea0003800000 */
.L_x_23866:
        /* <DEDUP_REMOVED lines=18> */
.L_x_23878:
[----:B------:R-:W-:-:S07]  /*6360*/  IMAD.MOV.U32 R77, RZ, RZ, R156 ;  /* 0x000000ffff4d7224 */ /* 0x000fce00078e009c */
.L_x_23879:
[----:B------:R-:W-:Y:S05]  /*6370*/  BSYNC B2 ;  /* 0x0000000000027941 */ /* 0x000fea0003800000 */
.L_x_23877:
        /* <DEDUP_REMOVED lines=16> */
.L_x_23883:
[----:B------:R-:W-:Y:S05]  /*6480*/  BSYNC B3 ;  /* 0x0000000000037941 */ /* 0x000fea0003800000 */
.L_x_23882:
        /* <DEDUP_REMOVED lines=44> */
.L_x_23881:
[----:B------:R-:W-:Y:S05]  /*6750*/  BSYNC B2 ;  /* 0x0000000000027941 */ /* 0x000fea0003800000 */
.L_x_23880:
[----:B------:R-:W-:Y:S01]  /*6760*/  HFMA2.MMA R78, -RZ, RZ, 0.1171875, 0 ;  /* 0x2f800000ff4e7435 */ /* 0x000fe200000001ff */
[----:B------:R-:W-:Y:S01]  /*6770*/  I2FP.F32.U32 R77, R77 ;  /* 0x0000004d004d7245 */ /* 0x000fe20000201000 */
[----:B------:R-:W-:-:S05]  /*6780*/  HADD2.F32 R106, -RZ, R62.H1_H1 ;  /* 0x3000003eff6a7230 */ /* 0x000fca0000004100 */
[----:B------:R-:W-:-:S03]  /*6790*/  FMUL.FTZ R106, R106, UR11 ;  /* 0x0000000b6a6a7c20 */ /* 0x000fc60008410000 */
[----:B------:R-:W-:Y:S01]  /*67a0*/  FFMA.FTZ R77, R77, R78, 1.1641532182693481445e-10 ;  /* 0x2f0000004d4d7423 */ /* 0x000fe2000001004e */
[----:B------:R-:W-:-:S04]  /*67b0*/  FMUL.FTZ R106, R106, UR10 ;  /* 0x0000000a6a6a7c20 */ /* 0x000fc80008410000 */
[----:B------:R-:W-:-:S04]  /*67c0*/  FSETP.GTU.FTZ.AND P4, PT, R77, UR9, PT ;  /* 0x000000094d007c0b */ /* 0x000fc8000bf9c000 */
[----:B------:R-:W-:Y:S02]  /*67d0*/  FSEL R77, R106, RZ, !P4 ;  /* 0x000000ff6a4d7208 */ /* 0x000fe40006000000 */
[----:B------:R-:W-:-:S03]  /*67e0*/  SEL R165, RZ, 0x1, P4 ;  /* 0x00000001ffa57807 */ /* 0x000fc60002000000 */
[----:B------:R-:W-:-:S07]  /*67f0*/  @P2 FADD.FTZ R77, R65, R77 ;  /* 0x0000004d414d2221 */ /* 0x000fce0000010000 */
.L_x_23876:
[----:B------:R-:W-:Y:S05]  /*6800*/  BSYNC B1 ;  /* 0x0000000000017941 */ /* 0x000fea0003800000 */
.L_x_23875:
        /* <DEDUP_REMOVED lines=18> */
.L_x_23887:
[----:B------:R-:W-:-:S07]  /*6930*/  MOV R150, R156 ;  /* 0x0000009c00967202 */ /* 0x000fce0000000f00 */
.L_x_23888:
[----:B------:R-:W-:Y:S05]  /*6940*/  BSYNC B2 ;  /* 0x0000000000027941 */ /* 0x000fea0003800000 */
.L_x_23886:
        /* <DEDUP_REMOVED lines=16> */
.L_x_23892:
[----:B------:R-:W-:Y:S05]  /*6a50*/  BSYNC B3 ;  /* 0x0000000000037941 */ /* 0x000fea0003800000 */
.L_x_23891:
        /* <DEDUP_REMOVED lines=44> */
.L_x_23890:
[----:B------:R-:W-:Y:S05]  /*6d20*/  BSYNC B2 ;  /* 0x0000000000027941 */ /* 0x000fea0003800000 */
.L_x_23889:
        /* <DEDUP_REMOVED lines=10> */
.L_x_23885:
[----:B------:R-:W-:Y:S05]  /*6dd0*/  BSYNC B1 ;  /* 0x0000000000017941 */ /* 0x000fea0003800000 */
.L_x_23884:
        /* <DEDUP_REMOVED lines=18> */
.L_x_23896:
[----:B------:R-:W-:-:S07]  /*6f00*/  IMAD.MOV.U32 R79, RZ, RZ, R156 ;  /* 0x000000ffff4f7224 */ /* 0x000fce00078e009c */
.L_x_23897:
[----:B------:R-:W-:Y:S05]  /*6f10*/  BSYNC B2 ;  /* 0x0000000000027941 */ /* 0x000fea0003800000 */
.L_x_23895:
        /* <DEDUP_REMOVED lines=16> */
.L_x_23901:
[----:B------:R-:W-:Y:S05]  /*7020*/  BSYNC B3 ;  /* 0x0000000000037941 */ /* 0x000fea0003800000 */
.L_x_23900:
        /* <DEDUP_REMOVED lines=44> */
.L_x_23899:
[----:B------:R-:W-:Y:S05]  /*72f0*/  BSYNC B2 ;  /* 0x0000000000027941 */ /* 0x000fea0003800000 */
.L_x_23898:
        /* <DEDUP_REMOVED lines=10> */
.L_x_23894:
[----:B------:R-:W-:Y:S05]  /*73a0*/  BSYNC B1 ;  /* 0x0000000000017941 */ /* 0x000fea0003800000 */
.L_x_23893:
        /* <DEDUP_REMOVED lines=26> */
.L_x_23903:
[----:B------:R-:W-:Y:S05]  /*7550*/  BSYNC B1 ;  /* 0x0000000000017941 */ /* 0x000fea0003800000 */
.L_x_23902:
[----:B------:R-:W-:Y:S01]  /*7560*/  IADD3 R173, R173, 0x80, RZ ;  /* 0x00000080adad7810 */ /* 0x000fe20007ffe0ff */
[----:B------:R-:W-:-:S07]  /*7570*/  VIADD R171, R171, 0x80 ;  /* 0x00000080abab7836 */ /* 0x000fce0000000000 */
.L_x_23829:
[----:B------:R-:W-:Y:S05]  /*7580*/  BSYNC B0 ;  /* 0x0000000000007941 */ /* 0x000fea0003800000 */
.L_x_23828:
        /* <DEDUP_REMOVED lines=32> */
.L_x_23909:
[----:B------:R-:W-:-:S07]  /*7790*/  IMAD.MOV.U32 R106, RZ, RZ, R156 ;  /* 0x000000ffff6a7224 */ /* 0x000fce00078e009c */
.L_x_23910:
[----:B------:R-:W-:Y:S05]  /*77a0*/  BSYNC B2 ;  /* 0x0000000000027941 */ /* 0x000fea0003800000 */
.L_x_23908:
        /* <DEDUP_REMOVED lines=16> */
.L_x_23914:
[----:B------:R-:W-:Y:S05]  /*78b0*/  BSYNC B3 ;  /* 0x0000000000037941 */ /* 0x000fea0003800000 */
.L_x_23913:
        /* <DEDUP_REMOVED lines=44> */
.L_x_23912:
[----:B------:R-:W-:Y:S05]  /*7b80*/  BSYNC B2 ;  /* 0x0000000000027941 */ /* 0x000fea0003800000 */
.L_x_23911:
        /* <DEDUP_REMOVED lines=10> */
.L_x_23907:
[----:B------:R-:W-:Y:S05]  /*7c30*/  BSYNC B1 ;  /* 0x0000000000017941 */ /* 0x000fea0003800000 */
.L_x_23906:
        /* <DEDUP_REMOVED lines=18> */
.L_x_23918:
[----:B------:R-:W-:-:S07]  /*7d60*/  MOV R81, R156 ;  /* 0x0000009c00517202 */ /* 0x000fce0000000f00 */
.L_x_23919:
[----:B------:R-:W-:Y:S05]  /*7d70*/  BSYNC B2 ;  /* 0x0000000000027941 */ /* 0x000fea0003800000 */
.L_x_23917:
        /* <DEDUP_REMOVED lines=16> */
.L_x_23923:
[----:B------:R-:W-:Y:S05]  /*7e80*/  BSYNC B3 ;  /* 0x0000000000037941 */ /* 0x000fea0003800000 */
.L_x_23922:
        /* <DEDUP_REMOVED lines=44> */
.L_x_23921:
[----:B------:R-:W-:Y:S05]  /*8150*/  BSYNC B2 ;  /* 0x0000000000027941 */ /* 0x000fea0003800000 */
.L_x_23920:
        /* <DEDUP_REMOVED lines=10> */
.L_x_23916:
[----:B------:R-:W-:Y:S05]  /*8200*/  BSYNC B1 ;  /* 0x0000000000017941 */ /* 0x000fea0003800000 */
.L_x_23915:
        /* <DEDUP_REMOVED lines=18> */
.L_x_23927:
[----:B------:R-:W-:-:S07]  /*8330*/  IMAD.MOV.U32 R150, RZ, RZ, R156 ;  /* 0x000000ffff967224 */ /* 0x000fce00078e009c */
.L_x_23928:
[----:B------:R-:W-:Y:S05]  /*8340*/  BSYNC B2 ;  /* 0x0000000000027941 */ /* 0x000fea0003800000 */
.L_x_23926:
        /* <DEDUP_REMOVED lines=16> */
.L_x_23932:
[----:B------:R-:W-:Y:S05]  /*8450*/  BSYNC B3 ;  /* 0x0000000000037941 */ /* 0x000fea0003800000 */
.L_x_23931:
        /* <DEDUP_REMOVED lines=44> */
.L_x_23930:
[----:B------:R-:W-:Y:S05]  /*8720*/  BSYNC B2 ;  /* 0x0000000000027941 */ /* 0x000fea0003800000 */
.L_x_23929:
        /* <DEDUP_REMOVED lines=10> */
.L_x_23925:
[----:B------:R-:W-:Y:S05]  /*87d0*/  BSYNC B1 ;  /* 0x0000000000017941 */ /* 0x000fea0003800000 */
.L_x_23924:
        /* <DEDUP_REMOVED lines=18> */
.L_x_23936:
[----:B------:R-:W-:-:S07]  /*8900*/  MOV R83, R156 ;  /* 0x0000009c00537202 */ /* 0x000fce0000000f00 */
.L_x_23937:
[----:B------:R-:W-:Y:S05]  /*8910*/  BSYNC B2 ;  /* 0x0000000000027941 */ /* 0x000fea0003800000 */
.L_x_23935:
        /* <DEDUP_REMOVED lines=16> */
.L_x_23941:
[----:B------:R-:W-:Y:S05]  /*8a20*/  BSYNC B3 ;  /* 0x0000000000037941 */ /* 0x000fea0003800000 */
.L_x_23940:
        /* <DEDUP_REMOVED lines=44> */
.L_x_23939:
[----:B------:R-:W-:Y:S05]  /*8cf0*/  BSYNC B2 ;  /* 0x0000000000027941 */ /* 0x000fea0003800000 */
.L_x_23938:
        /* <DEDUP_REMOVED lines=10> */
.L_x_23934:
[----:B------:R-:W-:Y:S05]  /*8da0*/  BSYNC B1 ;  /* 0x0000000000017941 */ /* 0x000fea0003800000 */
.L_x_23933:
        /* <DEDUP_REMOVED lines=18> */
.L_x_23945:
[----:B------:R-:W-:-:S07]  /*8ed0*/  IMAD.MOV.U32 R150, RZ, RZ, R156 ;  /* 0x000000ffff967224 */ /* 0x000fce00078e009c */
.L_x_23946:
[----:B------:R-:W-:Y:S05]  /*8ee0*/  BSYNC B2 ;  /* 0x0000000000027941 */ /* 0x000fea0003800000 */
.L_x_23944:
        /* <DEDUP_REMOVED lines=16> */
.L_x_23950:
[----:B------:R-:W-:Y:S05]  /*8ff0*/  BSYNC B3 ;  /* 0x0000000000037941 */ /* 0x000fea0003800000 */
.L_x_23949:
        /* <DEDUP_REMOVED lines=44> */
.L_x_23948:
[----:B------:R-:W-:Y:S05]  /*92c0*/  BSYNC B2 ;  /* 0x0000000000027941 */ /* 0x000fea0003800000 */
.L_x_23947:
        /* <DEDUP_REMOVED lines=10> */
.L_x_23943:
[----:B------:R-:W-:Y:S05]  /*9370*/  BSYNC B1 ;  /* 0x0000000000017941 */ /* 0x000fea0003800000 */
.L_x_23942:
        /* <DEDUP_REMOVED lines=18> */
.L_x_23954:
[----:B------:R-:W-:-:S07]  /*94a0*/  MOV R85, R156 ;  /* 0x0000009c00557202 */ /* 0x000fce0000000f00 */
.L_x_23955:
[----:B------:R-:W-:Y:S05]  /*94b0*/  BSYNC B2 ;  /* 0x0000000000027941 */ /* 0x000fea0003800000 */
.L_x_23953:
        /* <DEDUP_REMOVED lines=16> */
.L_x_23959:
[----:B------:R-:W-:Y:S05]  /*95c0*/  BSYNC B3 ;  /* 0x0000000000037941 */ /* 0x000fea0003800000 */
.L_x_23958:
        /* <DEDUP_REMOVED lines=44> */
.L_x_23957:
[----:B------:R-:W-:Y:S05]  /*9890*/  BSYNC B2 ;  /* 0x0000000000027941 */ /* 0x000fea0003800000 */
.L_x_23956:
        /* <DEDUP_REMOVED lines=10> */
.L_x_23952:
[----:B------:R-:W-:Y:S05]  /*9940*/  BSYNC B1 ;  /* 0x0000000000017941 */ /* 0x000fea0003800000 */
.L_x_23951:
        /* <DEDUP_REMOVED lines=18> */
.L_x_23963:
[----:B------:R-:W-:-:S07]  /*9a70*/  IMAD.MOV.U32 R150, RZ, RZ, R156 ;  /* 0x000000ffff967224 */ /* 0x000fce00078e009c */
.L_x_23964:
[----:B------:R-:W-:Y:S05]  /*9a80*/  BSYNC B2 ;  /* 0x0000000000027941 */ /* 0x000fea0003800000 */
.L_x_23962:
        /* <DEDUP_REMOVED lines=16> */
.L_x_23968:
[----:B------:R-:W-:Y:S05]  /*9b90*/  BSYNC B3 ;  /* 0x0000000000037941 */ /* 0x000fea0003800000 */
.L_x_23967:
        /* <DEDUP_REMOVED lines=44> */
.L_x_23966:
[----:B------:R-:W-:Y:S05]  /*9e60*/  BSYNC B2 ;  /* 0x0000000000027941 */ /* 0x000fea0003800000 */
.L_x_23965:
        /* <DEDUP_REMOVED lines=10> */
.L_x_23961:
[----:B------:R-:W-:Y:S05]  /*9f10*/  BSYNC B1 ;  /* 0x0000000000017941 */ /* 0x000fea0003800000 */
.L_x_23960:
        /* <DEDUP_REMOVED lines=18> */
.L_x_23972:
[----:B------:R-:W-:-:S07]  /*a040*/  MOV R87, R156 ;  /* 0x0000009c00577202 */ /* 0x000fce0000000f00 */
.L_x_23973:
[----:B------:R-:W-:Y:S05]  /*a050*/  BSYNC B2 ;  /* 0x0000000000027941 */ /* 0x000fea0003800000 */
.L_x_23971:
        /* <DEDUP_REMOVED lines=16> */
.L_x_23977:
[----:B------:R-:W-:Y:S05]  /*a160*/  BSYNC B3 ;  /* 0x0000000000037941 */ /* 0x000fea0003800000 */
.L_x_23976:
        /* <DEDUP_REMOVED lines=44> */
.L_x_23975:
[----:B------:R-:W-:Y:S05]  /*a430*/  BSYNC B2 ;  /* 0x0000000000027941 */ /* 0x000fea0003800000 */
.L_x_23974:
        /* <DEDUP_REMOVED lines=10> */
.L_x_23970:
[----:B------:R-:W-:Y:S05]  /*a4e0*/  BSYNC B1 ;  /* 0x0000000000017941 */ /* 0x000fea0003800000 */
.L_x_23969:
        /* <DEDUP_REMOVED lines=26> */
.L_x_23979:
[----:B------:R-:W-:Y:S05]  /*a690*/  BSYNC B1 ;  /* 0x0000000000017941 */ /* 0x000fea0003800000 */
.L_x_23978:
[----:B------:R-:W-:Y:S01]  /*a6a0*/  VIADD R173, R173, 0x80 ;  /* 0x00000080adad7836 */ /* 0x000fe20000000000 */
[----:B------:R-:W-:-:S07]  /*a6b0*/  IADD3 R171, R171, 0x80, RZ ;  /* 0x00000080abab7810 */ /* 0x000fce0007ffe0ff */
.L_x_23905:
[----:B------:R-:W-:Y:S05]  /*a6c0*/  BSYNC B0 ;  /* 0x0000000000007941 */ /* 0x000fea0003800000 */
.L_x_23904:
        /* <DEDUP_REMOVED lines=32> */
.L_x_23985:
[----:B------:R-:W-:-:S07]  /*a8d0*/  MOV R106, R156 ;  /* 0x0000009c006a7202 */ /* 0x000fce0000000f00 */
.L_x_23986:
[----:B------:R-:W-:Y:S05]  /*a8e0*/  BSYNC B2 ;  /* 0x0000000000027941 */ /* 0x000fea0003800000 */
.L_x_23984:
        /* <DEDUP_REMOVED lines=16> */
.L_x_23990:
[----:B------:R-:W-:Y:S05]  /*a9f0*/  BSYNC B3 ;  /* 0x0000000000037941 */ /* 0x000fea0003800000 */
.L_x_23989:
        /* <DEDUP_REMOVED lines=44> */
.L_x_23988:
[----:B------:R-:W-:Y:S05]  /*acc0*/  BSYNC B2 ;  /* 0x0000000000027941 */ /* 0x000fea0003800000 */
.L_x_23987:
        /* <DEDUP_REMOVED lines=10> */
.L_x_23983:
[----:B------:R-:W-:Y:S05]  /*ad70*/  BSYNC B1 ;  /* 0x0000000000017941 */ /* 0x000fea0003800000 */
.L_x_23982:
        /* <DEDUP_REMOVED lines=18> */
.L_x_23994:
[----:B------:R-:W-:-:S07]  /*aea0*/  IMAD.MOV.U32 R89, RZ, RZ, R156 ;  /* 0x000000ffff597224 */ /* 0x000fce00078e009c */
.L_x_23995:
[----:B------:R-:W-:Y:S05]  /*aeb0*/  BSYNC B2 ;  /* 0x0000000000027941 */ /* 0x000fea0003800000 */
.L_x_23993:
        /* <DEDUP_REMOVED lines=16> */
.L_x_23999:
[----:B------:R-:W-:Y:S05]  /*afc0*/  BSYNC B3 ;  /* 0x0000000000037941 */ /* 0x000fea0003800000 */
.L_x_23998:
        /* <DEDUP_REMOVED lines=44> */
.L_x_23997:
[----:B------:R-:W-:Y:S05]  /*b290*/  BSYNC B2 ;  /* 0x0000000000027941 */ /* 0x000fea0003800000 */
.L_x_23996:
        /* <DEDUP_REMOVED lines=10> */
.L_x_23992:
[----:B------:R-:W-:Y:S05]  /*b340*/  BSYNC B1 ;  /* 0x0000000000017941 */ /* 0x000fea0003800000 */
.L_x_23991:
        /* <DEDUP_REMOVED lines=18> */
.L_x_24003:
[----:B------:R-:W-:-:S07]  /*b470*/  MOV R150, R156 ;  /* 0x0000009c00967202 */ /* 0x000fce0000000f00 */
.L_x_24004:
[----:B------:R-:W-:Y:S05]  /*b480*/  BSYNC B2 ;  /* 0x0000000000027941 */ /* 0x000fea0003800000 */
.L_x_24002:
        /* <DEDUP_REMOVED lines=16> */
.L_x_24008:
[----:B------:R-:W-:Y:S05]  /*b590*/  BSYNC B3 ;  /* 0x0000000000037941 */ /* 0x000fea0003800000 */
.L_x_24007:
        /* <DEDUP_REMOVED lines=44> */
.L_x_24006:
[----:B------:R-:W-:Y:S05]  /*b860*/  BSYNC B2 ;  /* 0x0000000000027941 */ /* 0x000fea0003800000 */
.L_x_24005:
        /* <DEDUP_REMOVED lines=10> */
.L_x_24001:
[----:B------:R-:W-:Y:S05]  /*b910*/  BSYNC B1 ;  /* 0x0000000000017941 */ /* 0x000fea0003800000 */
.L_x_24000:
        /* <DEDUP_REMOVED lines=18> */
.L_x_24012:
[----:B------:R-:W-:-:S07]  /*ba40*/  IMAD.MOV.U32 R91, RZ, RZ, R156 ;  /* 0x000000ffff5b7224 */ /* 0x000fce00078e009c */
.L_x_24013:
[----:B------:R-:W-:Y:S05]  /*ba50*/  BSYNC B2 ;  /* 0x0000000000027941 */ /* 0x000fea0003800000 */
.L_x_24011:
        /* <DEDUP_REMOVED lines=16> */
.L_x_24017:
[----:B------:R-:W-:Y:S05]  /*bb60*/  BSYNC B3 ;  /* 0x0000000000037941 */ /* 0x000fea0003800000 */
.L_x_24016:
        /* <DEDUP_REMOVED lines=44> */
.L_x_24015:
[----:B------:R-:W-:Y:S05]  /*be30*/  BSYNC B2 ;  /* 0x0000000000027941 */ /* 0x000fea0003800000 */
.L_x_24014:
        /* <DEDUP_REMOVED lines=10> */
.L_x_24010:
[----:B------:R-:W-:Y:S05]  /*bee0*/  BSYNC B1 ;  /* 0x0000000000017941 */ /* 0x000fea0003800000 */
.L_x_24009:
        /* <DEDUP_REMOVED lines=18> */
.L_x_24021:
[----:B------:R-:W-:-:S07]  /*c010*/  MOV R150, R156 ;  /* 0x0000009c00967202 */ /* 0x000fce0000000f00 */
.L_x_24022:
[----:B------:R-:W-:Y:S05]  /*c020*/  BSYNC B2 ;  /* 0x0000000000027941 */ /* 0x000fea0003800000 */
.L_x_24020:
        /* <DEDUP_REMOVED lines=16> */
.L_x_24026:
[----:B------:R-:W-:Y:S05]  /*c130*/  BSYNC B3 ;  /* 0x0000000000037941 */ /* 0x000fea0003800000 */
.L_x_24025:
        /* <DEDUP_REMOVED lines=44> */
.L_x_24024:
[----:B------:R-:W-:Y:S05]  /*c400*/  BSYNC B2 ;  /* 0x0000000000027941 */ /* 0x000fea0003800000 */
.L_x_24023:
        /* <DEDUP_REMOVED lines=10> */
.L_x_24019:
[----:B------:R-:W-:Y:S05]  /*c4b0*/  BSYNC B1 ;  /* 0x0000000000017941 */ /* 0x000fea0003800000 */
.L_x_24018:
        /* <DEDUP_REMOVED lines=18> */
.L_x_24030:
[----:B------:R-:W-:-:S07]  /*c5e0*/  IMAD.MOV.U32 R93, RZ, RZ, R156 ;  /* 0x000000ffff5d7224 */ /* 0x000fce00078e009c */
.L_x_24031:
[----:B------:R-:W-:Y:S05]  /*c5f0*/  BSYNC B2 ;  /* 0x0000000000027941 */ /* 0x000fea0003800000 */
.L_x_24029:
        /* <DEDUP_REMOVED lines=16> */
.L_x_24035:
[----:B------:R-:W-:Y:S05]  /*c700*/  BSYNC B3 ;  /* 0x0000000000037941 */ /* 0x000fea0003800000 */
.L_x_24034:
        /* <DEDUP_REMOVED lines=44> */
.L_x_24033:
[----:B------:R-:W-:Y:S05]  /*c9d0*/  BSYNC B2 ;  /* 0x0000000000027941 */ /* 0x000fea0003800000 */
.L_x_24032:
        /* <DEDUP_REMOVED lines=10> */
.L_x_24028:
[----:B------:R-:W-:Y:S05]  /*ca80*/  BSYNC B1 ;  /* 0x0000000000017941 */ /* 0x000fea0003800000 */
.L_x_24027:
        /* <DEDUP_REMOVED lines=18> */
.L_x_24039:
[----:B------:R-:W-:-:S07]  /*cbb0*/  MOV R150, R156 ;  /* 0x0000009c00967202 */ /* 0x000fce0000000f00 */
.L_x_24040:
[----:B------:R-:W-:Y:S05]  /*cbc0*/  BSYNC B2 ;  /* 0x0000000000027941 */ /* 0x000fea0003800000 */
.L_x_24038:
        /* <DEDUP_REMOVED lines=16> */
.L_x_24044:
[----:B------:R-:W-:Y:S05]  /*ccd0*/  BSYNC B3 ;  /* 0x0000000000037941 */ /* 0x000fea0003800000 */
.L_x_24043:
        /* <DEDUP_REMOVED lines=44> */
.L_x_24042:
[----:B------:R-:W-:Y:S05]  /*cfa0*/  BSYNC B2 ;  /* 0x0000000000027941 */ /* 0x000fea0003800000 */
.L_x_24041:
        /* <DEDUP_REMOVED lines=10> */
.L_x_24037:
[----:B------:R-:W-:Y:S05]  /*d050*/  BSYNC B1 ;  /* 0x0000000000017941 */ /* 0x000fea0003800000 */
.L_x_24036:
        /* <DEDUP_REMOVED lines=18> */
.L_x_24048:
[----:B------:R-:W-:-:S07]  /*d180*/  IMAD.MOV.U32 R95, RZ, RZ, R156 ;  /* 0x000000ffff5f7224 */ /* 0x000fce00078e009c */
.L_x_24049:
[----:B------:R-:W-:Y:S05]  /*d190*/  BSYNC B2 ;  /* 0x0000000000027941 */ /* 0x000fea0003800000 */
.L_x_24047:
        /* <DEDUP_REMOVED lines=16> */
.L_x_24053:
[----:B------:R-:W-:Y:S05]  /*d2a0*/  BSYNC B3 ;  /* 0x0000000000037941 */ /* 0x000fea0003800000 */
.L_x_24052:
        /* <DEDUP_REMOVED lines=44> */
.L_x_24051:
[----:B------:R-:W-:Y:S05]  /*d570*/  BSYNC B2 ;  /* 0x0000000000027941 */ /* 0x000fea0003800000 */
.L_x_24050:
        /* <DEDUP_REMOVED lines=10> */
.L_x_24046:
[----:B------:R-:W-:Y:S05]  /*d620*/  BSYNC B1 ;  /* 0x0000000000017941 */ /* 0x000fea0003800000 */
.L_x_24045:
        /* <DEDUP_REMOVED lines=26> */
.L_x_24055:
[----:B------:R-:W-:Y:S05]  /*d7d0*/  BSYNC B1 ;  /* 0x0000000000017941 */ /* 0x000fea0003800000 */
.L_x_24054:
[----:B------:R-:W-:Y:S01]  /*d7e0*/  IADD3 R173, R173, 0x80, RZ ;  /* 0x00000080adad7810 */ /* 0x000fe20007ffe0ff */
[----:B------:R-:W-:-:S07]  /*d7f0*/  VIADD R171, R171, 0x80 ;  /* 0x00000080abab7836 */ /* 0x000fce0000000000 */
.L_x_23981:
[----:B------:R-:W-:Y:S05]  /*d800*/  BSYNC B0 ;  /* 0x0000000000007941 */ /* 0x000fea0003800000 */
.L_x_23980:
        /* <DEDUP_REMOVED lines=32> */
.L_x_24061:
[----:B------:R-:W-:-:S07]  /*da10*/  IMAD.MOV.U32 R106, RZ, RZ, R156 ;  /* 0x000000ffff6a7224 */ /* 0x000fce00078e009c */
.L_x_24062:
[----:B------:R-:W-:Y:S05]  /*da20*/  BSYNC B2 ;  /* 0x0000000000027941 */ /* 0x000fea0003800000 */
.L_x_24060:
        /* <DEDUP_REMOVED lines=16> */
.L_x_24066:
[----:B------:R-:W-:Y:S05]  /*db30*/  BSYNC B3 ;  /* 0x0000000000037941 */ /* 0x000fea0003800000 */
.L_x_24065:
        /* <DEDUP_REMOVED lines=44> */
.L_x_24064:
[----:B------:R-:W-:Y:S05]  /*de00*/  BSYNC B2 ;  /* 0x0000000000027941 */ /* 0x000fea0003800000 */
.L_x_24063:
        /* <DEDUP_REMOVED lines=10> */
.L_x_24059:
[----:B------:R-:W-:Y:S05]  /*deb0*/  BSYNC B1 ;  /* 0x0000000000017941 */ /* 0x000fea0003800000 */
.L_x_24058:
        /* <DEDUP_REMOVED lines=18> */
.L_x_24070:
[----:B------:R-:W-:-:S07]  /*dfe0*/  MOV R97, R156 ;  /* 0x0000009c00617202 */ /* 0x000fce0000000f00 */
.L_x_24071:
[----:B------:R-:W-:Y:S05]  /*dff0*/  BSYNC B2 ;  /* 0x0000000000027941 */ /* 0x000fea0003800000 */
.L_x_24069:
        /* <DEDUP_REMOVED lines=16> */
.L_x_24075:
[----:B------:R-:W-:Y:S05]  /*e100*/  BSYNC B3 ;  /* 0x0000000000037941 */ /* 0x000fea0003800000 */
.L_x_24074:
        /* <DEDUP_REMOVED lines=44> */
.L_x_24073:
[----:B------:R-:W-:Y:S05]  /*e3d0*/  BSYNC B2 ;  /* 0x0000000000027941 */ /* 0x000fea0003800000 */
.L_x_24072:
        /* <DEDUP_REMOVED lines=10> */
.L_x_24068:
[----:B------:R-:W-:Y:S05]  /*e480*/  BSYNC B1 ;  /* 0x0000000000017941 */ /* 0x000fea0003800000 */
.L_x_24067:
        /* <DEDUP_REMOVED lines=18> */
.L_x_24079:
[----:B------:R-:W-:-:S07]  /*e5b0*/  IMAD.MOV.U32 R150, RZ, RZ, R156 ;  /* 0x000000ffff967224 */ /* 0x000fce00078e009c */
.L_x_24080:
[----:B------:R-:W-:Y:S05]  /*e5c0*/  BSYNC B2 ;  /* 0x0000000000027941 */ /* 0x000fea0003800000 */
.L_x_24078:
        /* <DEDUP_REMOVED lines=16> */
.L_x_24084:
[----:B------:R-:W-:Y:S05]  /*e6d0*/  BSYNC B3 ;  /* 0x0000000000037941 */ /* 0x000fea0003800000 */
.L_x_24083:
        /* <DEDUP_REMOVED lines=44> */
.L_x_24082:
[----:B------:R-:W-:Y:S05]  /*e9a0*/  BSYNC B2 ;  /* 0x0000000000027941 */ /* 0x000fea0003800000 */
.L_x_24081:
        /* <DEDUP_REMOVED lines=10> */
.L_x_24077:
[----:B------:R-:W-:Y:S05]  /*ea50*/  BSYNC B1 ;  /* 0x0000000000017941 */ /* 0x000fea0003800000 */
.L_x_24076:
        /* <DEDUP_REMOVED lines=18> */
.L_x_24088:
[----:B------:R-:W-:-:S07]  /*eb80*/  MOV R99, R156 ;  /* 0x0000009c00637202 */ /* 0x000fce0000000f00 */
.L_x_24089:
[----:B------:R-:W-:Y:S05]  /*eb90*/  BSYNC B2 ;  /* 0x0000000000027941 */ /* 0x000fea0003800000 */
.L_x_24087:
        /* <DEDUP_REMOVED lines=16> */
.L_x_24093:
[----:B------:R-:W-:Y:S05]  /*eca0*/  BSYNC B3 ;  /* 0x0000000000037941 */ /* 0x000fea0003800000 */
.L_x_24092:
        /* <DEDUP_REMOVED lines=44> */
.L_x_24091:
[----:B------:R-:W-:Y:S05]  /*ef70*/  BSYNC B2 ;  /* 0x0000000000027941 */ /* 0x000fea0003800000 */
.L_x_24090:
        /* <DEDUP_REMOVED lines=10> */
.L_x_24086:
[----:B------:R-:W-:Y:S05]  /*f020*/  BSYNC B1 ;  /* 0x0000000000017941 */ /* 0x000fea0003800000 */
.L_x_24085:
        /* <DEDUP_REMOVED lines=18> */
.L_x_24097:
[----:B------:R-:W-:-:S07]  /*f150*/  IMAD.MOV.U32 R150, RZ, RZ, R156 ;  /* 0x000000ffff967224 */ /* 0x000fce00078e009c */
.L_x_24098:
[----:B------:R-:W-:Y:S05]  /*f160*/  BSYNC B2 ;  /* 0x0000000000027941 */ /* 0x000fea0003800000 */
.L_x_24096:
        /* <DEDUP_REMOVED lines=16> */
.L_x_24102:
[----:B------:R-:W-:Y:S05]  /*f270*/  BSYNC B3 ;  /* 0x0000000000037941 */ /* 0x000fea0003800000 */
.L_x_24101:
        /* <DEDUP_REMOVED lines=44> */
.L_x_24100:
[----:B------:R-:W-:Y:S05]  /*f540*/  BSYNC B2 ;  /* 0x0000000000027941 */ /* 0x000fea0003800000 */
.L_x_24099:
        /* <DEDUP_REMOVED lines=10> */
.L_x_24095:
[----:B------:R-:W-:Y:S05]  /*f5f0*/  BSYNC B1 ;  /* 0x0000000000017941 */ /* 0x000fea0003800000 */
.L_x_24094:
        /* <DEDUP_REMOVED lines=18> */
.L_x_24106:
[----:B------:R-:W-:-:S07]  /*f720*/  MOV R101, R156 ;  /* 0x0000009c00657202 */ /* 0x000fce0000000f00 */
.L_x_24107:
[----:B------:R-:W-:Y:S05]  /*f730*/  BSYNC B2 ;  /* 0x0000000000027941 */ /* 0x000fea0003800000 */
.L_x_24105:
        /* <DEDUP_REMOVED lines=16> */
.L_x_24111:
[----:B------:R-:W-:Y:S05]  /*f840*/  BSYNC B3 ;  /* 0x0000000000037941 */ /* 0x000fea0003800000 */
.L_x_24110:
        /* <DEDUP_REMOVED lines=44> */
.L_x_24109:
[----:B------:R-:W-:Y:S05]  /*fb10*/  BSYNC B2 ;  /* 0x0000000000027941 */ /* 0x000fea0003800000 */
.L_x_24108:
        /* <DEDUP_REMOVED lines=10> */
.L_x_24104:
[----:B------:R-:W-:Y:S05]  /*fbc0*/  BSYNC B1 ;  /* 0x0000000000017941 */ /* 0x000fea0003800000 */
.L_x_24103:
        /* <DEDUP_REMOVED lines=18> */
.L_x_24115:
[----:B------:R-:W-:-:S07]  /*fcf0*/  IMAD.MOV.U32 R150, RZ, RZ, R156 ;  /* 0x000000ffff967224 */ /* 0x000fce00078e009c */
.L_x_24116:
[----:B------:R-:W-:Y:S05]  /*fd00*/  BSYNC B2 ;  /* 0x0000000000027941 */ /* 0x000fea0003800000 */
.L_x_24114:
        /* <DEDUP_REMOVED lines=16> */
.L_x_24120:
[----:B------:R-:W-:Y:S05]  /*fe10*/  BSYNC B3 ;  /* 0x0000000000037941 */ /* 0x000fea0003800000 */
.L_x_24119:
        /* <DEDUP_REMOVED lines=44> */
.L_x_24118:
[----:B------:R-:W-:Y:S05]  /*100e0*/  BSYNC B2 ;  /* 0x0000000000027941 */ /* 0x000fea0003800000 */
.L_x_24117:
        /* <DEDUP_REMOVED lines=10> */
.L_x_24113:
[----:B------:R-:W-:Y:S05]  /*10190*/  BSYNC B1 ;  /* 0x0000000000017941 */ /* 0x000fea0003800000 */
.L_x_24112:
        /* <DEDUP_REMOVED lines=18> */
.L_x_24124:
[----:B------:R-:W-:-:S07]  /*102c0*/  MOV R103, R156 ;  /* 0x0000009c00677202 */ /* 0x000fce0000000f00 */
.L_x_24125:
[----:B------:R-:W-:Y:S05]  /*102d0*/  BSYNC B2 ;  /* 0x0000000000027941 */ /* 0x000fea0003800000 */
.L_x_24123:
        /* <DEDUP_REMOVED lines=16> */
.L_x_24129:
[----:B------:R-:W-:Y:S05]  /*103e0*/  BSYNC B3 ;  /* 0x0000000000037941 */ /* 0x000fea0003800000 */
.L_x_24128:
        /* <DEDUP_REMOVED lines=44> */
.L_x_24127:
[----:B------:R-:W-:Y:S05]  /*106b0*/  BSYNC B2 ;  /* 0x0000000000027941 */ /* 0x000fea0003800000 */
.L_x_24126:
        /* <DEDUP_REMOVED lines=10> */
.L_x_24122:
[----:B------:R-:W-:Y:S05]  /*10760*/  BSYNC B1 ;  /* 0x0000000000017941 */ /* 0x000fea0003800000 */
.L_x_24121:
        /* <DEDUP_REMOVED lines=25> */
.L_x_24057:
[----:B------:R-:W-:Y:S05]  /*10900*/  BSYNC B0 ;  /* 0x0000000000007941 */ /* 0x000fea0003800000 */
.L_x_24056:
        /* <DEDUP_REMOVED lines=154> */
.L_x_24152:
        /* <DEDUP_REMOVED lines=118> */
.L_x_24134:
[----:B------:R-:W-:Y:S05]  /*11a10*/  BSYNC B1 ;  /* 0x0000000000017941 */ /* 0x000fea0003800000 */
.L_x_24133:
        /* <DEDUP_REMOVED lines=35> */
.L_x_24136:
[----:B------:R-:W-:Y:S05]  /*11c50*/  BSYNC B1 ;  /* 0x0000000000017941 */ /* 0x000fea0003800000 */
.L_x_24135:
        /* <DEDUP_REMOVED lines=35> */
.L_x_24138:
[----:B------:R-:W-:Y:S05]  /*11e90*/  BSYNC B1 ;  /* 0x0000000000017941 */ /* 0x000fea0003800000 */
.L_x_24137:
        /* <DEDUP_REMOVED lines=35> */
.L_x_24140:
[----:B------:R-:W-:Y:S05]  /*120d0*/  BSYNC B1 ;  /* 0x0000000000017941 */ /* 0x000fea0003800000 */
.L_x_24139:
        /* <DEDUP_REMOVED lines=33> */
.L_x_24132:
[----:B------:R-:W-:Y:S05]  /*122f0*/  BSYNC B0 ;  /* 0x0000000000007941 */ /* 0x000fea0003800000 */
.L_x_24131:
[----:B------:R-:W-:Y:S01]  /*12300*/  VIADD R43, R43, UR14 ;  /* 0x0000000e2b2b7c36 */ /* 0x000fe20008000000 */
[----:B------:R-:W-:-:S04]  /*12310*/  SEL R169, RZ, 0x1, P4 ;  /* 0x00000001ffa97807 */ /* 0x000fc80002000000 */
[----:B------:R-:W-:-:S13]  /*12320*/  ISETP.GE.AND P1, PT, R43, UR15, PT ;  /* 0x0000000f2b007c0c */ /* 0x000fda000bf26270 */
[----:B------:R-:W-:Y:S05]  /*12330*/  @!P1 BRA `(.L_x_24141) ;  /* 0xfffffeec00a89947 */ /* 0x000fea000383ffff */
[----:B------:R-:W-:Y:S05]  /*12340*/  EXIT ;  /* 0x000000000000794d */ /* 0x000fea0003800000 */
.L_x_24130:
[----:B------:R-:W-:Y:S01]  /*12350*/  HFMA2.MMA R178, -RZ, RZ, 0, 1.847743988037109375e-06 ;  /* 0x0000001fffb27435 */ /* 0x000fe200000001ff */
[----:B------:R-:W-:Y:S01]  /*12360*/  MOV R176, R105 ;  /* 0x0000006900b07202 */ /* 0x000fe20000000f00 */
[----:B------:R-:W-:Y:S02]  /*12370*/  IMAD.MOV.U32 R171, RZ, RZ, 0x1 ;  /* 0x00000001ffab7424 */ /* 0x000fe400078e00ff */
[----:B------:R-:W-:-:S07]  /*12380*/  IMAD.MOV.U32 R169, RZ, RZ, -0x1 ;  /* 0xffffffffffa97424 */ /* 0x000fce00078e00ff */
[----:B-----5:R-:W-:Y:S05]  /*12390*/  WARPSYNC.COLLECTIVE R169, `(.L_x_24142) ;  /* 0x00000000a9087348 */ /* 0x020fea0003c00000 */
[----:B------:R0:W1:Y:S02]  /*123a0*/  SHFL.BFLY P6, R174, R176, R171, R178 ;  /* 0x0c0000abb0ae7389 */ /* 0x00006400000c00b2 */
[----:B01---5:R-:W-:Y:S01]  /*123b0*/  ENDCOLLECTIVE ;  /* 0x000000000000791b */ /* 0x023fe20003800000 */
.L_x_24142:
[----:B------:R-:W-:Y:S01]  /*123c0*/  HFMA2.MMA R171, -RZ, RZ, 0, 1.1920928955078125e-07 ;  /* 0x00000002ffab7435 */ /* 0x000fe200000001ff */
[----:B------:R-:W-:-:S05]  /*123d0*/  MOV R104, R174 ;  /* 0x000000ae00687202 */ /* 0x000fca0000000f00 */
[----:B------:R-:W-:-:S04]  /*123e0*/  FADD.FTZ R152, R105, R104 ;  /* 0x0000006869987221 */ /* 0x000fc80000010000 */
[----:B------:R-:W-:-:S07]  /*123f0*/  IMAD.MOV.U32 R176, RZ, RZ, R152 ;  /* 0x000000ffffb07224 */ /* 0x000fce00078e0098 */
[----:B------:R-:W-:Y:S05]  /*12400*/  WARPSYNC.COLLECTIVE R169, `(.L_x_24143) ;  /* 0x00000000a9087348 */ /* 0x000fea0003c00000 */
[----:B------:R0:W1:Y:S02]  /*12410*/  SHFL.BFLY P6, R174, R176, R171, R178 ;  /* 0x0c0000abb0ae7389 */ /* 0x00006400000c00b2 */
[----:B01----:R-:W-:Y:S01]  /*12420*/  ENDCOLLECTIVE ;  /* 0x000000000000791b */ /* 0x003fe20003800000 */
.L_x_24143:
[----:B------:R-:W-:Y:S02]  /*12430*/  IMAD.MOV.U32 R171, RZ, RZ, 0x4 ;  /* 0x00000004ffab7424 */ /* 0x000fe400078e00ff */
[----:B------:R-:W-:-:S04]  /*12440*/  IMAD.MOV.U32 R153, RZ, RZ, R174 ;  /* 0x000000ffff997224 */ /* 0x000fc800078e00ae */
[----:B------:R-:W-:-:S05]  /*12450*/  FADD.FTZ R153, R152, R153 ;  /* 0x0000009998997221 */ /* 0x000fca0000010000 */
[----:B------:R-:W-:-:S07]  /*12460*/  MOV R176, R153 ;  /* 0x0000009900b07202 */ /* 0x000fce0000000f00 */
[----:B------:R-:W-:Y:S05]  /*12470*/  WARPSYNC.COLLECTIVE R169, `(.L_x_24144) ;  /* 0x00000000a9087348 */ /* 0x000fea0003c00000 */
[----:B------:R0:W1:Y:S02]  /*12480*/  SHFL.BFLY P6, R174, R176, R171, R178 ;  /* 0x0c0000abb0ae7389 */ /* 0x00006400000c00b2 */
[----:B01----:R-:W-:Y:S01]  /*12490*/  ENDCOLLECTIVE ;  /* 0x000000000000791b */ /* 0x003fe20003800000 */
.L_x_24144:
[----:B------:R-:W-:Y:S01]  /*124a0*/  HFMA2.MMA R171, -RZ, RZ, 0, 4.76837158203125e-07 ;  /* 0x00000008ffab7435 */ /* 0x000fe200000001ff */
[----:B------:R-:W-:-:S05]  /*124b0*/  MOV R104, R174 ;  /* 0x000000ae00687202 */ /* 0x000fca0000000f00 */
[----:B------:R-:W-:-:S04]  /*124c0*/  FADD.FTZ R154, R153, R104 ;  /* 0x00000068999a7221 */ /* 0x000fc80000010000 */
[----:B------:R-:W-:-:S07]  /*124d0*/  IMAD.MOV.U32 R176, RZ, RZ, R154 ;  /* 0x000000ffffb07224 */ /* 0x000fce00078e009a */
[----:B------:R-:W-:Y:S05]  /*124e0*/  WARPSYNC.COLLECTIVE R169, `(.L_x_24145) ;  /* 0x00000000a9087348 */ /* 0x000fea0003c00000 */
[----:B------:R0:W1:Y:S02]  /*124f0*/  SHFL.BFLY P6, R174, R176, R171, R178 ;  /* 0x0c0000abb0ae7389 */ /* 0x00006400000c00b2 */
[----:B01----:R-:W-:Y:S01]  /*12500*/  ENDCOLLECTIVE ;  /* 0x000000000000791b */ /* 0x003fe20003800000 */
.L_x_24145:
[----:B------:R-:W-:Y:S02]  /*12510*/  IMAD.MOV.U32 R171, RZ, RZ, 0x10 ;  /* 0x00000010ffab7424 */ /* 0x000fe400078e00ff */
[----:B------:R-:W-:-:S04]  /*12520*/  IMAD.MOV.U32 R155, RZ, RZ, R174 ;  /* 0x000000ffff9b7224 */ /* 0x000fc800078e00ae */
[----:B------:R-:W-:-:S05]  /*12530*/  FADD.FTZ R155, R154, R155 ;  /* 0x0000009b9a9b7221 */ /* 0x000fca0000010000 */
[----:B------:R-:W-:-:S07]  /*12540*/  MOV R176, R155 ;  /* 0x0000009b00b07202 */ /* 0x000fce0000000f00 */
[----:B------:R-:W-:Y:S05]  /*12550*/  WARPSYNC.COLLECTIVE R169, `(.L_x_24146) ;  /* 0x00000000a9087348 */ /* 0x000fea0003c00000 */
[----:B------:R0:W1:Y:S02]  /*12560*/  SHFL.BFLY P6, R174, R176, R171, R178 ;  /* 0x0c0000abb0ae7389 */ /* 0x00006400000c00b2 */
[----:B01----:R-:W-:Y:S01]  /*12570*/  ENDCOLLECTIVE ;  /* 0x000000000000791b */ /* 0x003fe20003800000 */
.L_x_24146:
        /* <DEDUP_REMOVED lines=89> */
.L_x_24147:
[----:B------:R-:W-:Y:S02]  /*12b10*/  IMAD.MOV.U32 R171, RZ, RZ, 0x2 ;  /* 0x00000002ffab7424 */ /* 0x000fe400078e00ff */
[----:B------:R-:W-:-:S04]  /*12b20*/  IMAD.MOV.U32 R152, RZ, RZ, R174 ;  /* 0x000000ffff987224 */ /* 0x000fc800078e00ae */
[----:B------:R-:W-:-:S05]  /*12b30*/  FADD.FTZ R152, R105, R152 ;  /* 0x0000009869987221 */ /* 0x000fca0000010000 */
[----:B------:R-:W-:-:S07]  /*12b40*/  MOV R176, R152 ;  /* 0x0000009800b07202 */ /* 0x000fce0000000f00 */
[----:B------:R-:W-:Y:S05]  /*12b50*/  WARPSYNC.COLLECTIVE R169, `(.L_x_24148) ;  /* 0x00000000a9087348 */ /* 0x000fea0003c00000 */
[----:B------:R0:W1:Y:S02]  /*12b60*/  SHFL.BFLY P6, R174, R176, R171, R178 ;  /* 0x0c0000abb0ae7389 */ /* 0x00006400000c00b2 */
[----:B01----:R-:W-:Y:S01]  /*12b70*/  ENDCOLLECTIVE ;  /* 0x000000000000791b */ /* 0x003fe20003800000 */
.L_x_24148:
[----:B------:R-:W-:Y:S01]  /*12b80*/  HFMA2.MMA R171, -RZ, RZ, 0, 2.384185791015625e-07 ;  /* 0x00000004ffab7435 */ /* 0x000fe200000001ff */
[----:B------:R-:W-:-:S05]  /*12b90*/  MOV R153, R174 ;  /* 0x000000ae00997202 */ /* 0x000fca0000000f00 */
[----:B------:R-:W-:-:S04]  /*12ba0*/  FADD.FTZ R153, R152, R153 ;  /* 0x0000009998997221 */ /* 0x000fc80000010000 */
[----:B------:R-:W-:-:S07]  /*12bb0*/  IMAD.MOV.U32 R176, RZ, RZ, R153 ;  /* 0x000000ffffb07224 */ /* 0x000fce00078e0099 */
[----:B------:R-:W-:Y:S05]  /*12bc0*/  WARPSYNC.COLLECTIVE R169, `(.L_x_24149) ;  /* 0x00000000a9087348 */ /* 0x000fea0003c00000 */
[----:B------:R0:W1:Y:S02]  /*12bd0*/  SHFL.BFLY P6, R174, R176, R171, R178 ;  /* 0x0c0000abb0ae7389 */ /* 0x00006400000c00b2 */
[----:B01----:R-:W-:Y:S01]  /*12be0*/  ENDCOLLECTIVE ;  /* 0x000000000000791b */ /* 0x003fe20003800000 */
.L_x_24149:
[----:B------:R-:W-:Y:S02]  /*12bf0*/  IMAD.MOV.U32 R171, RZ, RZ, 0x8 ;  /* 0x00000008ffab7424 */ /* 0x000fe400078e00ff */
[----:B------:R-:W-:-:S04]  /*12c00*/  IMAD.MOV.U32 R154, RZ, RZ, R174 ;  /* 0x000000ffff9a7224 */ /* 0x000fc800078e00ae */
[----:B------:R-:W-:-:S05]  /*12c10*/  FADD.FTZ R154, R153, R154 ;  /* 0x0000009a999a7221 */ /* 0x000fca0000010000 */
[----:B------:R-:W-:-:S07]  /*12c20*/  MOV R176, R154 ;  /* 0x0000009a00b07202 */ /* 0x000fce0000000f00 */
[----:B------:R-:W-:Y:S05]  /*12c30*/  WARPSYNC.COLLECTIVE R169, `(.L_x_24150) ;  /* 0x00000000a9087348 */ /* 0x000fea0003c00000 */
[----:B------:R0:W1:Y:S02]  /*12c40*/  SHFL.BFLY P6, R174, R176, R171, R178 ;  /* 0x0c0000abb0ae7389 */ /* 0x00006400000c00b2 */
[----:B01----:R-:W-:Y:S01]  /*12c50*/  ENDCOLLECTIVE ;  /* 0x000000000000791b */ /* 0x003fe20003800000 */
.L_x_24150:
[----:B------:R-:W-:Y:S01]  /*12c60*/  HFMA2.MMA R171, -RZ, RZ, 0, 9.5367431640625e-07 ;  /* 0x00000010ffab7435 */ /* 0x000fe200000001ff */
[----:B------:R-:W-:-:S05]  /*12c70*/  MOV R155, R174 ;  /* 0x000000ae009b7202 */ /* 0x000fca0000000f00 */
[----:B------:R-:W-:-:S04]  /*12c80*/  FADD.FTZ R155, R154, R155 ;  /* 0x0000009b9a9b7221 */ /* 0x000fc80000010000 */
[----:B------:R-:W-:-:S07]  /*12c90*/  IMAD.MOV.U32 R176, RZ, RZ, R155 ;  /* 0x000000ffffb07224 */ /* 0x000fce00078e009b */
[----:B------:R-:W-:Y:S05]  /*12ca0*/  WARPSYNC.COLLECTIVE R169, `(.L_x_24151) ;  /* 0x00000000a9087348 */ /* 0x000fea0003c00000 */
[----:B------:R0:W1:Y:S02]  /*12cb0*/  SHFL.BFLY P6, R174, R176, R171, R178 ;  /* 0x0c0000abb0ae7389 */ /* 0x00006400000c00b2 */
[----:B01----:R-:W-:Y:S01]  /*12cc0*/  ENDCOLLECTIVE ;  /* 0x000000000000791b */ /* 0x003fe20003800000 */
.L_x_24151:
[----:B------:R-:W-:Y:S05]  /*12cd0*/  BRA `(.L_x_24152) ;  /* 0xffffffe400747947 */ /* 0x000fea000383ffff */
.L_x_24153:
        /* <DEDUP_REMOVED lines=10> */
.L_x_37266:


//--------------------- .text._ZN10layer_norm13ln_fwd_kernelINS_13Kernel_traitsI6__halfS2_fS2_fjLj5120ELj1ELj1ELj4ELj16ENS_18Kernel_traits_baseILj5120ES2_S2_fS2_fjLj128EEEEELb1ELb0ELb1ELb1EEEvNS_9FwdParamsE --------------------------
	.section	.text._ZN10layer_norm13ln_fwd_kernelINS_13Kernel_traitsI6__halfS2_fS2_fjLj5120ELj1ELj1ELj4ELj16ENS_18Kernel_traits_baseILj5120ES2_S2_fS2_fjLj128EEEEELb1ELb0ELb1ELb1EEEvNS_9FwdParamsE,"ax",@progbits
	.align	128
        .global         _ZN10layer_norm13ln_fwd_kernelINS_13Kernel_traitsI6__halfS2_fS2_fjLj5120ELj1ELj1ELj4ELj16ENS_18Kernel_traits_baseILj5120ES2_S2_fS2_fjLj128EEEEELb1ELb0ELb1ELb1EEEvNS_9FwdParamsE
        .type           _ZN10layer_norm13ln_fwd_kernelINS_13Kernel_traitsI6__halfS2_fS2_fjLj5120ELj1ELj1ELj4ELj16ENS_18Kernel_traits_baseILj5120ES2_S2_fS2_fjLj128EEEEELb1ELb0ELb1ELb1EEEvNS_9FwdParamsE,@function
        .size           _ZN10layer_norm13ln_fwd_kernelINS_13Kernel_traitsI6__halfS2_fS2_fjLj5120ELj1ELj1ELj4ELj16ENS_18Kernel_traits_baseILj5120ES2_S2_fS2_fjLj128EEEEELb1ELb0ELb1ELb1EEEvNS_9FwdParamsE,(.L_x_37267 - _ZN10layer_norm13ln_fwd_kernelINS_13Kernel_traitsI6__halfS2_fS2_fjLj5120ELj1ELj1ELj4ELj16ENS_18Kernel_traits_baseILj5120ES2_S2_fS2_fjLj128EEEEELb1ELb0ELb1ELb1EEEvNS_9FwdParamsE)
        .other          _ZN10layer_norm13ln_fwd_kernelINS_13Kernel_traitsI6__halfS2_fS2_fjLj5120ELj1ELj1ELj4ELj16ENS_18Kernel_traits_baseILj5120ES2_S2_fS2_fjLj128EEEEELb1ELb0ELb1ELb1EEEvNS_9FwdParamsE,@"STO_CUDA_ENTRY STV_DEFAULT"
_ZN10layer_norm13ln_fwd_kernelINS_13Kernel_traitsI6__halfS2_fS2_fjLj5120ELj1ELj1ELj4ELj16ENS_18Kernel_traits_baseILj5120ES2_S2_fS2_fjLj128EEEEELb1ELb0ELb1ELb1EEEvNS_9FwdParamsE:
.text._ZN10layer_norm13ln_fwd_kernelINS_13Kernel_traitsI6__halfS2_fS2_fjLj5120ELj1ELj1ELj4ELj16ENS_18Kernel_traits_baseILj5120ES2_S2_fS2_fjLj128EEEEELb1ELb0ELb1ELb1EEEvNS_9FwdParamsE:
[----:B------:R-:W-:Y:S08]  /*0000*/  LDC R1, c[0x0][0x28] ;  /* 0x00000a00ff017b82 */ /* 0x000ff00000000800 */
[----:B------:R-:W0:Y:S01]  /*0010*/  LDC R56, c[0x0][0x2e8] ;  /* 0x0000ba00ff387b82 */ /* 0x000e220000000800 */
[----:B------:R-:W-:Y:S01]  /*0020*/  ULDC.U8 UR4, c[0x0][0x2f4] ;  /* 0x0000bd0000047ab9 */ /* 0x000fe20000000000 */
[----:B------:R-:W-:Y:S01]  /*0030*/  ULDC.64 UR6, c[0x0][0x208] ;  /* 0x0000820000067ab9 */ /* 0x000fe20000000a00 */
[----:B------:R-:W-:Y:S01]  /*0040*/  ISETP.NE.AND P0, PT, RZ, UR4, PT ;  /* 0x00000004ff007c0c */ /* 0x000fe2000bf05270 */
[----:B------:R-:W-:-:S04]  /*0050*/  ULDC.64 UR4, c[0x0][0x2e0] ;  /* 0x0000b80000047ab9 */ /* 0x000fc80000000a00 */
[----:B------:R-:W1:Y:S01]  /*0060*/  LDC R9, c[0x0][0x2ec] ;  /* 0x0000bb00ff097b82 */ /* 0x000e620000000800 */
[----:B------:R-:W-:Y:S01]  /*0070*/  MOV R2, UR4 ;  /* 0x0000000400027c02 */ /* 0x000fe20008000f00 */
[----:B------:R-:W-:Y:S01]  /*0080*/  IMAD.U32 R3, RZ, RZ, UR5 ;  /* 0x00000005ff037e24 */ /* 0x000fe2000f8e00ff */
[----:B------:R-:W2:Y:S01]  /*0090*/  S2R R0, SR_TID.X ;  /* 0x0000000000007919 */ /* 0x000ea20000002100 */
[----:B------:R-:W-:-:S04]  /*00a0*/  ULDC.64 UR10, c[0x0][0x2c8] ;  /* 0x0000b200000a7ab9 */ /* 0x000fc80000000a00 */
[----:B------:R-:W3:Y:S01]  /*00b0*/  @P0 LDG.E.64 R2, desc[UR6][R2.64] ;  /* 0x0000000602020981 */ /* 0x000ee2000c1e1b00 */
[----:B------:R-:W4:Y:S01]  /*00c0*/  @P0 LDC R7, c[0x0][0x2f0] ;  /* 0x0000bc00ff070b82 */ /* 0x000f220000000800 */
[----:B0-----:R-:W-:Y:S01]  /*00d0*/  @P0 MOV R4, R56 ;  /* 0x0000003800040202 */ /* 0x001fe20000000f00 */
[----:B-1----:R-:W-:-:S06]  /*00e0*/  @P0 IMAD.MOV.U32 R5, RZ, RZ, R9 ;  /* 0x000000ffff050224 */ /* 0x002fcc00078e0009 */
[----:B------:R-:W4:Y:S01]  /*00f0*/  @P0 LDG.E.64 R4, desc[UR6][R4.64] ;  /* 0x0000000604040981 */ /* 0x000f22000c1e1b00 */
[----:B------:R-:W0:Y:S08]  /*0100*/  S2UR UR8, SR_CTAID.X ;  /* 0x00000000000879c3 */ /* 0x000e300000002500 */
[----:B------:R-:W0:Y:S01]  /*0110*/  LDC R117, c[0x0][RZ] ;  /* 0x00000000ff757b82 */ /* 0x000e220000000800 */
[----:B--2---:R-:W-:-:S04]  /*0120*/  SHF.L.U32 R6, R0, 0x4, RZ ;  /* 0x0000000400067819 */ /* 0x004fc800000006ff */
[----:B------:R-:W-:Y:S01]  /*0130*/  LOP3.LUT R20, R6, 0x7f0, RZ, 0xc0, !PT ;  /* 0x000007f006147812 */ /* 0x000fe200078ec0ff */
[----:B0-----:R-:W-:Y:S01]  /*0140*/  IMAD R117, R117, UR8, R0 ;  /* 0x0000000875757c24 */ /* 0x001fe2000f8e0200 */
[----:B------:R-:W-:Y:S02]  /*0150*/  LEA.HI R107, R0, UR8, RZ, 0x19 ;  /* 0x00000008006b7c11 */ /* 0x000fe4000f8fc8ff */
        /* <DEDUP_REMOVED lines=8> */
[----:B------:R-:W-:Y:S02]  /*01e0*/  LOP3.LUT R12, R7, UR4, R124, 0x96, !PT ;  /* 0x00000004070c7c12 */ /* 0x000fe4000f8e967c */
[----:B------:R-:W-:Y:S02]  /*01f0*/  ISETP.NE.U32.AND P0, PT, RZ, UR10, PT ;  /* 0x0000000aff007c0c */ /* 0x000fe4000bf05070 */
[----:B------:R-:W-:Y:S02]  /*0200*/  LOP3.LUT R14, R5, UR5, RZ, 0x3c, !PT ;  /* 0x00000005050e7c12 */ /* 0x000fe4000f8e3cff */
[----:B------:R-:W-:Y:S01]  /*0210*/  IADD3 R2, P1, R20, UR10, RZ ;  /* 0x0000000a14027c10 */ /* 0x000fe2000ff3e0ff */
[----:B------:R-:W-:Y:S01]  /*0220*/  UIADD3 UR10, UR5, -0x4498517b, URZ ;  /* 0xbb67ae85050a7890 */ /* 0x000fe2000fffe03f */
        /* <DEDUP_REMOVED lines=8> */
[----:B------:R-:W-:Y:S02]  /*02b0*/  UIADD3 UR17, UR5, 0x32370b8f, URZ ;  /* 0x32370b8f05117890 */ /* 0x000fe4000fffe03f */
[----:B------:R-:W-:Y:S01]  /*02c0*/  UIADD3 UR16, UR4, -0x255992d5, URZ ;  /* 0xdaa66d2b04107890 */ /* 0x000fe2000fffe03f */
[----:B------:R-:W-:Y:S01]  /*02d0*/  IMAD.WIDE.U32 R4, R4, -0x2daee0ad, RZ ;  /* 0xd2511f5304047825 */ /* 0x000fe200078e00ff */
[----:B------:R-:W-:Y:S01]  /*02e0*/  LOP3.LUT R13, R7, UR14, R14, 0x96, !PT ;  /* 0x0000000e070d7c12 */ /* 0x000fe2000f8e960e */
[----:B------:R-:W-:-:S02]  /*02f0*/  UIADD3 UR18, UR4, 0x78dde6e4, URZ ;  /* 0x78dde6e404127890 */ /* 0x000fc4000fffe03f */
[----:B------:R-:W-:Y:S01]  /*0300*/  UIADD3 UR19, UR5, -0x126145ec, URZ ;  /* 0xed9eba1405137890 */ /* 0x000fe2000fffe03f */
[----:B------:R-:W-:Y:S01]  /*0310*/  LOP3.LUT R14, R5, UR15, R12, 0x96, !PT ;  /* 0x0000000f050e7c12 */ /* 0x000fe2000f8e960c */
[----:B------:R-:W-:Y:S01]  /*0320*/  IMAD.WIDE.U32 R12, R13, -0x2daee0ad, RZ ;  /* 0xd2511f530d0c7825 */ /* 0x000fe200078e00ff */
[----:B------:R-:W-:Y:S02]  /*0330*/  UIADD3 UR21, UR5, -0x56f99767, URZ ;  /* 0xa906689905157890 */ /* 0x000fe4000fffe03f */
[----:B------:R-:W-:Y:S01]  /*0340*/  UIADD3 UR20, UR4, 0x1715609d, URZ ;  /* 0x1715609d04147890 */ /* 0x000fe2000fffe03f */
[----:B------:R-:W-:Y:S01]  /*0350*/  IMAD.WIDE.U32 R14, R14, -0x326172a9, RZ ;  /* 0xcd9e8d570e0e7825 */ /* 0x000fe200078e00ff */
[----:B------:R-:W-:Y:S01]  /*0360*/  LOP3.LUT R7, R13, UR17, R4, 0x96, !PT ;  /* 0x000000110d077c12 */ /* 0x000fe2000f8e9604 */
[----:B------:R-:W-:Y:S01]  /*0370*/  UIADD3 UR22, UR4, -0x4ab325aa, URZ ;  /* 0xb54cda5604167890 */ /* 0x000fe2000fffe03f */
[----:B------:R-:W-:Y:S01]  /*0380*/  ISETP.NE.AND.EX P0, PT, RZ, UR11, PT, P0 ;  /* 0x0000000bff007c0c */ /* 0x000fe2000bf05300 */
[----:B------:R-:W-:Y:S01]  /*0390*/  UIADD3 UR23, UR5, 0x646e171e, URZ ;  /* 0x646e171e05177890 */ /* 0x000fe2000fffe03f */
[----:B------:R-:W-:Y:S01]  /*03a0*/  LOP3.LUT R4, R15, UR16, R6, 0x96, !PT ;  /* 0x000000100f047c12 */ /* 0x000fe2000f8e9606 */
[----:B------:R-:W-:Y:S01]  /*03b0*/  IMAD.WIDE.U32 R6, R7, -0x326172a9, RZ ;  /* 0xcd9e8d5707067825 */ /* 0x000fe200078e00ff */
[----:B------:R-:W-:Y:S01]  /*03c0*/  IADD3.X R3, RZ, UR11, RZ, P1, !PT ;  /* 0x0000000bff037c10 */ /* 0x000fe20008ffe4ff */
[----:B------:R-:W-:Y:S01]  /*03d0*/  ULDC UR10, c[0x0][0x214] ;  /* 0x00008500000a7ab9 */ /* 0x000fe20000000800 */
[----:B------:R-:W-:Y:S01]  /*03e0*/  UIADD3 UR25, UR5, 0x1fd5c5a3, URZ ;  /* 0x1fd5c5a305197890 */ /* 0x000fe2000fffe03f */
[----:B------:R-:W-:Y:S01]  /*03f0*/  IMAD.WIDE.U32 R4, R4, -0x2daee0ad, RZ ;  /* 0xd2511f5304047825 */ /* 0x000fe200078e00ff */
[----:B------:R-:W-:Y:S01]  /*0400*/  LOP3.LUT R13, R7, UR18, R14, 0x96, !PT ;  /* 0x00000012070d7c12 */ /* 0x000fe2000f8e960e */
[----:B------:R-:W-:Y:S01]  /*0410*/  UIADD3 UR24, UR4, 0x5384540f, URZ ;  /* 0x5384540f04187890 */ /* 0x000fe2000fffe03f */
[----:B------:R-:W-:-:S02]  /*0420*/  ULDC.64 UR8, c[0x0][0x260] ;  /* 0x0000980000087ab9 */ /* 0x000fc40000000a00 */
[----:B------:R-:W-:Y:S01]  /*0430*/  LOP3.LUT R14, R5, UR19, R12, 0x96, !PT ;  /* 0x00000013050e7c12 */ /* 0x000fe2000f8e960c */
[----:B------:R-:W-:Y:S01]  /*0440*/  IMAD.WIDE.U32 R12, R13, -0x2daee0ad, RZ ;  /* 0xd2511f530d0c7825 */ /* 0x000fe200078e00ff */
[----:B------:R-:W5:Y:S03]  /*0450*/  @P0 LDG.E.128 R8, desc[UR6][R2.64] ;  /* 0x0000000602080981 */ /* 0x000f66000c1e1d00 */
[----:B------:R-:W-:Y:S01]  /*0460*/  IMAD.WIDE.U32 R14, R14, -0x326172a9, RZ ;  /* 0xcd9e8d570e0e7825 */ /* 0x000fe200078e00ff */
[----:B------:R-:W-:Y:S01]  /*0470*/  LOP3.LUT R7, R13, UR21, R4, 0x96, !PT ;  /* 0x000000150d077c12 */ /* 0x000fe2000f8e9604 */
[----:B------:R-:W5:Y:S03]  /*0480*/  @P0 LDG.E.128 R16, desc[UR6][R2.64+0x800] ;  /* 0x0008000602100981 */ /* 0x000f66000c1e1d00 */
[----:B------:R-:W-:Y:S01]  /*0490*/  LOP3.LUT R4, R15, UR20, R6, 0x96, !PT ;  /* 0x000000140f047c12 */ /* 0x000fe2000f8e9606 */
[----:B------:R-:W-:Y:S01]  /*04a0*/  IMAD.WIDE.U32 R6, R7, -0x326172a9, RZ ;  /* 0xcd9e8d5707067825 */ /* 0x000fe200078e00ff */
[----:B------:R-:W5:Y:S03]  /*04b0*/  @P0 LDG.E.128 R52, desc[UR6][R2.64+0x1000] ;  /* 0x0010000602340981 */ /* 0x000f66000c1e1d00 */
[----:B------:R-:W-:Y:S01]  /*04c0*/  IMAD.WIDE.U32 R4, R4, -0x2daee0ad, RZ ;  /* 0xd2511f5304047825 */ /* 0x000fe200078e00ff */
[----:B------:R-:W-:Y:S01]  /*04d0*/  LOP3.LUT R14, R7, UR22, R14, 0x96, !PT ;  /* 0x00000016070e7c12 */ /* 0x000fe2000f8e960e */
[----:B------:R-:W5:Y:S03]  /*04e0*/  @P0 LDG.E.128 R48, desc[UR6][R2.64+0x1800] ;  /* 0x0018000602300981 */ /* 0x000f66000c1e1d00 */
[----:B------:R-:W-:Y:S01]  /*04f0*/  LOP3.LUT R12, R5, UR23, R12, 0x96, !PT ;  /* 0x00000017050c7c12 */ /* 0x000fe2000f8e960c */
[----:B------:R0:W5:Y:S01]  /*0500*/  @P0 LDG.E.128 R44, desc[UR6][R2.64+0x2000] ;  /* 0x00200006022c0981 */ /* 0x000162000c1e1d00 */
[----:B------:R-:W-:Y:S01]  /*0510*/  IMAD.WIDE.U32 R14, R14, -0x2daee0ad, RZ ;  /* 0xd2511f530e0e7825 */ /* 0x000fe200078e00ff */
[----:B------:R-:W-:-:S03]  /*0520*/  ISETP.GE.AND P1, PT, R107, UR10, PT ;  /* 0x0000000a6b007c0c */ /* 0x000fc6000bf26270 */
[----:B0-----:R-:W-:Y:S01]  /*0530*/  IMAD.WIDE.U32 R2, R12, -0x326172a9, RZ ;  /* 0xcd9e8d570c027825 */ /* 0x001fe200078e00ff */
[----:B------:R-:W-:Y:S02]  /*0540*/  LOP3.LUT R59, R15, UR25, R4, 0x96, !PT ;  /* 0x000000190f3b7c12 */ /* 0x000fe4000f8e9604 */
        /* <DEDUP_REMOVED lines=14> */
[----:B------:R-:W-:Y:S01]  /*0630*/  @!P0 CS2R R18, SRZ ;  /* 0x0000000000128805 */ /* 0x000fe2000001ff00 */
[----:B------:R-:W-:Y:S01]  /*0640*/  UIADD3 UR29, UR5, -0x695add53, URZ ;  /* 0x96a522ad051d7890 */ /* 0x000fe2000fffe03f */
[--C-:B------:R-:W-:Y:S01]  /*0650*/  HADD2.F32 R109, -RZ, R45.reuse.H0_H0 ;  /* 0x2000002dff6d7230 */ /* 0x100fe20000004100 */
[----:B------:R-:W-:Y:S01]  /*0660*/  @!P0 CS2R R52, SRZ ;  /* 0x0000000000348805 */ /* 0x000fe2000001ff00 */
[----:B------:R-:W-:Y:S01]  /*0670*/  HADD2.F32 R110, -RZ, R45.H1_H1 ;  /* 0x3000002dff6e7230 */ /* 0x000fe20000004100 */
[----:B------:R-:W-:-:S02]  /*0680*/  @!P0 CS2R R54, SRZ ;  /* 0x0000000000368805 */ /* 0x000fc4000001ff00 */
[----:B------:R-:W-:Y:S02]  /*0690*/  @!P0 CS2R R48, SRZ ;  /* 0x0000000000308805 */ /* 0x000fe4000001ff00 */
[----:B------:R-:W-:Y:S02]  /*06a0*/  @!P0 CS2R R50, SRZ ;  /* 0x0000000000328805 */ /* 0x000fe4000001ff00 */
[----:B------:R-:W-:Y:S01]  /*06b0*/  @!P0 CS2R R46, SRZ ;  /* 0x00000000002e8805 */ /* 0x000fe2000001ff00 */
[--C-:B------:R-:W-:Y:S01]  /*06c0*/  HADD2.F32 R106, -RZ, R44.reuse.H0_H0 ;  /* 0x2000002cff6a7230 */ /* 0x100fe20000004100 */
[----:B------:R-:W-:Y:S01]  /*06d0*/  UIADD3 UR28, UR4, -0x700cb87f, URZ ;  /* 0x8ff34781041c7890 */ /* 0x000fe2000fffe03f */
[----:B------:R-:W-:Y:S01]  /*06e0*/  HADD2.F32 R108, -RZ, R44.H1_H1 ;  /* 0x3000002cff6c7230 */ /* 0x000fe20000004100 */
[----:B------:R-:W5:Y:S01]  /*06f0*/  LDG.E.128 R40, desc[UR6][R12.64] ;  /* 0x000000060c287981 */ /* 0x000f62000c1e1d00 */
[----:B------:R-:W-:Y:S02]  /*0700*/  IMAD R45, R58, -0x2daee0ad, RZ ;  /* 0xd2511f533a2d7824 */ /* 0x000fe400078e02ff */
[----:B------:R-:W-:Y:S01]  /*0710*/  IMAD.WIDE.U32 R122, R122, -0x2daee0ad, RZ ;  /* 0xd2511f537a7a7825 */ /* 0x000fe200078e00ff */
[----:B------:R-:W5:Y:S03]  /*0720*/  LDG.E.128 R36, desc[UR6][R12.64+0x800] ;  /* 0x000800060c247981 */ /* 0x000f66000c1e1d00 */
[----:B------:R-:W-:Y:S01]  /*0730*/  IMAD.HI.U32 R115, R126, -0x326172a9, RZ ;  /* 0xcd9e8d577e737827 */ /* 0x000fe200078e00ff */
[----:B------:R-:W5:Y:S01]  /*0740*/  LDG.E.128 R32, desc[UR6][R12.64+0x1000] ;  /* 0x001000060c207981 */ /* 0x000f62000c1e1d00 */
[----:B------:R-:W-:-:S03]  /*0750*/  HFMA2.MMA R127, -RZ, RZ, 0, 0 ;  /* 0x00000000ff7f7435 */ /* 0x000fc600000001ff */
[----:B------:R-:W5:Y:S01]  /*0760*/  LDG.E.128 R28, desc[UR6][R12.64+0x1800] ;  /* 0x001800060c1c7981 */ /* 0x000f62000c1e1d00 */
[----:B------:R-:W-:-:S03]  /*0770*/  IMAD R44, R59, -0x326172a9, RZ ;  /* 0xcd9e8d573b2c7824 */ /* 0x000fc600078e02ff */
[----:B------:R0:W5:Y:S01]  /*0780*/  LDG.E.128 R24, desc[UR6][R12.64+0x2000] ;  /* 0x002000060c187981 */ /* 0x000162000c1e1d00 */
[--C-:B------:R-:W-:Y:S01]  /*0790*/  HADD2.F32 R2, -RZ, R8.reuse.H0_H0 ;  /* 0x20000008ff027230 */ /* 0x100fe20000004100 */
[----:B------:R-:W-:Y:S01]  /*07a0*/  LOP3.LUT R116, R123, UR29, R45, 0x96, !PT ;  /* 0x0000001d7b747c12 */ /* 0x000fe2000f8e962d */
[----:B------:R-:W-:Y:S01]  /*07b0*/  HADD2.F32 R3, -RZ, R8.H1_H1 ;  /* 0x30000008ff037230 */ /* 0x000fe20000004100 */
[----:B------:R-:W-:Y:S01]  /*07c0*/  LOP3.LUT R115, R115, UR28, R44, 0x96, !PT ;  /* 0x0000001c73737c12 */ /* 0x000fe2000f8e962c */
[--C-:B------:R-:W-:Y:S01]  /*07d0*/  HADD2.F32 R4, -RZ, R9.reuse.H0_H0 ;  /* 0x20000009ff047230 */ /* 0x100fe20000004100 */
[----:B------:R-:W-:Y:S01]  /*07e0*/  MOV R123, R57 ;  /* 0x00000039007b7202 */ /* 0x000fe20000000f00 */
[----:B------:R-:W-:Y:S01]  /*07f0*/  HADD2.F32 R5, -RZ, R9.H1_H1 ;  /* 0x30000009ff057230 */ /* 0x000fe20000004100 */
[----:B------:R-:W-:Y:S01]  /*0800*/  LOP3.LUT R125, R56, 0x3, RZ, 0xc0, !PT ;  /* 0x00000003387d7812 */ /* 0x000fe200078ec0ff */
[--C-:B------:R-:W-:Y:S01]  /*0810*/  HADD2.F32 R6, -RZ, R10.reuse.H0_H0 ;  /* 0x2000000aff067230 */ /* 0x100fe20000004100 */
[----:B------:R-:W-:Y:S01]  /*0820*/  ULDC.U8 UR8, c[0x0][0x2a0] ;  /* 0x0000a80000087ab9 */ /* 0x000fe20000000000 */
[----:B------:R-:W-:Y:S01]  /*0830*/  HADD2.F32 R7, -RZ, R10.H1_H1 ;  /* 0x3000000aff077230 */ /* 0x000fe20000004100 */
[----:B------:R-:W-:Y:S01]  /*0840*/  LOP3.LUT R128, R0, 0x7f, RZ, 0xc0, !PT ;  /* 0x0000007f00807812 */ /* 0x000fe200078ec0ff */
[--C-:B------:R-:W-:Y:S01]  /*0850*/  HADD2.F32 R8, -RZ, R11.reuse.H0_H0 ;  /* 0x2000000bff087230 */ /* 0x100fe20000004100 */
[----:B------:R-:W-:Y:S01]  /*0860*/  ISETP.NE.AND P2, PT, RZ, UR8, PT ;  /* 0x00000008ff007c0c */ /* 0x000fe2000bf45270 */
[----:B------:R-:W-:Y:S01]  /*0870*/  HADD2.F32 R9, -RZ, R11.H1_H1 ;  /* 0x3000000bff097230 */ /* 0x000fe20000004100 */
[----:B------:R-:W-:Y:S01]  /*0880*/  ULDC UR9, c[0x0][0x294] ;  /* 0x0000a50000097ab9 */ /* 0x000fe20000000800 */
[--C-:B------:R-:W-:Y:S01]  /*0890*/  HADD2.F32 R10, -RZ, R16.reuse.H0_H0 ;  /* 0x20000010ff0a7230 */ /* 0x100fe20000004100 */
[----:B------:R-:W-:Y:S01]  /*08a0*/  ULDC UR8, c[0x0][0x290] ;  /* 0x0000a40000087ab9 */ /* 0x000fe20000000800 */
[----:B------:R-:W-:Y:S01]  /*08b0*/  HADD2.F32 R11, -RZ, R16.H1_H1 ;  /* 0x30000010ff0b7230 */ /* 0x000fe20000004100 */
[----:B------:R-:W-:Y:S01]  /*08c0*/  ULDC.64 UR10, c[0x0][0x298] ;  /* 0x0000a600000a7ab9 */ /* 0x000fe20000000a00 */
[--C-:B0-----:R-:W-:Y:S01]  /*08d0*/  HADD2.F32 R12, -RZ, R17.reuse.H0_H0 ;  /* 0x20000011ff0c7230 */ /* 0x101fe20000004100 */
        /* <DEDUP_REMOVED lines=26> */
[----:B------:R-:W-:Y:S02]  /*0a80*/  IMAD.MOV.U32 R144, RZ, RZ, 0x1 ;  /* 0x00000001ff907424 */ /* 0x000fe400078e00ff */
[----:B------:R-:W-:-:S07]  /*0a90*/  IMAD R126, R126, -0x326172a9, RZ ;  /* 0xcd9e8d577e7e7824 */ /* 0x000fce00078e02ff */
.L_x_24527:
[----:B0-----:R-:W0:Y:S08]  /*0aa0*/  LDC.64 R62, c[0x0][0x280] ;  /* 0x0000a000ff3e7b82 */ /* 0x001e300000000a00 */
[----:B------:R-:W1:Y:S08]  /*0ab0*/  LDC.64 R118, c[0x0][0x230] ;  /* 0x00008c00ff767b82 */ /* 0x000e700000000a00 */
[----:B------:R-:W2:Y:S01]  /*0ac0*/  LDC R142, c[0x0][0x218] ;  /* 0x00008600ff8e7b82 */ /* 0x000ea20000000800 */
[----:B0-----:R-:W-:-:S07]  /*0ad0*/  IMAD.WIDE R62, R107, 0x4, R62 ;  /* 0x000000046b3e7825 */ /* 0x001fce00078e023e */
[----:B------:R-:W0:Y:S01]  /*0ae0*/  LDC.64 R56, c[0x0][0x288] ;  /* 0x0000a200ff387b82 */ /* 0x000e220000000a00 */
[----:B------:R3:W4:Y:S01]  /*0af0*/  LDG.E R66, desc[UR6][R62.64] ;  /* 0x000000063e427981 */ /* 0x000722000c1e1900 */
[----:B------:R-:W-:Y:S02]  /*0b00*/  MOV R143, RZ ;  /* 0x000000ff008f7202 */ /* 0x000fe40000000f00 */
        /* <DEDUP_REMOVED lines=9> */
[----:B------:R-:W-:Y:S01]  /*0ba0*/  MOV R149, UR4 ;  /* 0x0000000400957c02 */ /* 0x000fe20008000f00 */
[----:B------:R-:W-:Y:S01]  /*0bb0*/  BSSY B0, `(.L_x_24154) ;  /* 0x000006d000007945 */ /* 0x000fe20003800000 */
        /* <DEDUP_REMOVED lines=34> */
.L_x_24157:
[----:B------:R-:W-:-:S07]  /*0de0*/  MOV R64, R126 ;  /* 0x0000007e00407202 */ /* 0x000fce0000000f00 */
.L_x_24158:
[----:B------:R-:W-:Y:S05]  /*0df0*/  BSYNC B1 ;  /* 0x0000000000017941 */ /* 0x000fea0003800000 */
.L_x_24156:
        /* <DEDUP_REMOVED lines=16> */
.L_x_24162:
[----:B------:R-:W-:Y:S05]  /*0f00*/  BSYNC B2 ;  /* 0x0000000000027941 */ /* 0x000fea0003800000 */
.L_x_24161:
        /* <DEDUP_REMOVED lines=44> */
.L_x_24160:
[----:B------:R-:W-:Y:S05]  /*11d0*/  BSYNC B1 ;  /* 0x0000000000017941 */ /* 0x000fea0003800000 */
.L_x_24159:
        /* <DEDUP_REMOVED lines=10> */
.L_x_24155:
[----:B------:R-:W-:Y:S05]  /*1280*/  BSYNC B0 ;  /* 0x0000000000007941 */ /* 0x000fea0003800000 */
.L_x_24154:
        /* <DEDUP_REMOVED lines=18> */
.L_x_24166:
[----:B------:R-:W-:-:S07]  /*13b0*/  IMAD.MOV.U32 R57, RZ, RZ, R126 ;  /* 0x000000ffff397224 */ /* 0x000fce00078e007e */
.L_x_24167:
[----:B------:R-:W-:Y:S05]  /*13c0*/  BSYNC B1 ;  /* 0x0000000000017941 */ /* 0x000fea0003800000 */
.L_x_24165:
        /* <DEDUP_REMOVED lines=16> */
.L_x_24171:
[----:B------:R-:W-:Y:S05]  /*14d0*/  BSYNC B2 ;  /* 0x0000000000027941 */ /* 0x000fea0003800000 */
.L_x_24170:
        /* <DEDUP_REMOVED lines=44> */
.L_x_24169:
[----:B------:R-:W-:Y:S05]  /*17a0*/  BSYNC B1 ;  /* 0x0000000000017941 */ /* 0x000fea0003800000 */
.L_x_24168:
        /* <DEDUP_REMOVED lines=10> */
.L_x_24164:
[----:B------:R-:W-:Y:S05]  /*1850*/  BSYNC B0 ;  /* 0x0000000000007941 */ /* 0x000fea0003800000 */
.L_x_24163:
        /* <DEDUP_REMOVED lines=18> */
.L_x_24175:
[----:B------:R-:W-:-:S07]  /*1980*/  MOV R66, R126 ;  /* 0x0000007e00427202 */ /* 0x000fce0000000f00 */
.L_x_24176:
[----:B------:R-:W-:Y:S05]  /*1990*/  BSYNC B1 ;  /* 0x0000000000017941 */ /* 0x000fea0003800000 */
.L_x_24174:
        /* <DEDUP_REMOVED lines=16> */
.L_x_24180:
[----:B------:R-:W-:Y:S05]  /*1aa0*/  BSYNC B2 ;  /* 0x0000000000027941 */ /* 0x000fea0003800000 */
.L_x_24179:
        /* <DEDUP_REMOVED lines=44> */
.L_x_24178:
[----:B------:R-:W-:Y:S05]  /*1d70*/  BSYNC B1 ;  /* 0x0000000000017941 */ /* 0x000fea0003800000 */
.L_x_24177:
        /* <DEDUP_REMOVED lines=10> */
.L_x_24173:
[----:B------:R-:W-:Y:S05]  /*1e20*/  BSYNC B0 ;  /* 0x0000000000007941 */ /* 0x000fea0003800000 */
.L_x_24172:
        /* <DEDUP_REMOVED lines=18> */
.L_x_24184:
[----:B------:R-:W-:-:S07]  /*1f50*/  IMAD.MOV.U32 R59, RZ, RZ, R126 ;  /* 0x000000ffff3b7224 */ /* 0x000fce00078e007e */
.L_x_24185:
[----:B------:R-:W-:Y:S05]  /*1f60*/  BSYNC B1 ;  /* 0x0000000000017941 */ /* 0x000fea0003800000 */
.L_x_24183:
        /* <DEDUP_REMOVED lines=16> */
.L_x_24189:
[----:B------:R-:W-:Y:S05]  /*2070*/  BSYNC B2 ;  /* 0x0000000000027941 */ /* 0x000fea0003800000 */
.L_x_24188:
        /* <DEDUP_REMOVED lines=44> */
.L_x_24187:
[----:B------:R-:W-:Y:S05]  /*2340*/  BSYNC B1 ;  /* 0x0000000000017941 */ /* 0x000fea0003800000 */
.L_x_24186:
        /* <DEDUP_REMOVED lines=10> */
.L_x_24182:
[----:B------:R-:W-:Y:S05]  /*23f0*/  BSYNC B0 ;  /* 0x0000000000007941 */ /* 0x000fea0003800000 */
.L_x_24181:
        /* <DEDUP_REMOVED lines=18> */
.L_x_24193:
[----:B------:R-:W-:-:S07]  /*2520*/  MOV R68, R126 ;  /* 0x0000007e00447202 */ /* 0x000fce0000000f00 */
.L_x_24194:
[----:B------:R-:W-:Y:S05]  /*2530*/  BSYNC B1 ;  /* 0x0000000000017941 */ /* 0x000fea0003800000 */
.L_x_24192:
        /* <DEDUP_REMOVED lines=16> */
.L_x_24198:
[----:B------:R-:W-:Y:S05]  /*2640*/  BSYNC B2 ;  /* 0x0000000000027941 */ /* 0x000fea0003800000 */
.L_x_24197:
        /* <DEDUP_REMOVED lines=44> */
.L_x_24196:
[----:B------:R-:W-:Y:S05]  /*2910*/  BSYNC B1 ;  /* 0x0000000000017941 */ /* 0x000fea0003800000 */
.L_x_24195:
        /* <DEDUP_REMOVED lines=10> */
.L_x_24191:
[----:B------:R-:W-:Y:S05]  /*29c0*/  BSYNC B0 ;  /* 0x0000000000007941 */ /* 0x000fea0003800000 */
.L_x_24190:
        /* <DEDUP_REMOVED lines=18> */
.L_x_24202:
[----:B------:R-:W-:-:S07]  /*2af0*/  IMAD.MOV.U32 R61, RZ, RZ, R126 ;  /* 0x000000ffff3d7224 */ /* 0x000fce00078e007e */
.L_x_24203:
[----:B------:R-:W-:Y:S05]  /*2b00*/  BSYNC B1 ;  /* 0x0000000000017941 */ /* 0x000fea0003800000 */
.L_x_24201:
        /* <DEDUP_REMOVED lines=16> */
.L_x_24207:
[----:B------:R-:W-:Y:S05]  /*2c10*/  BSYNC B2 ;  /* 0x0000000000027941 */ /* 0x000fea0003800000 */
.L_x_24206:
        /* <DEDUP_REMOVED lines=44> */
.L_x_24205:
[----:B------:R-:W-:Y:S05]  /*2ee0*/  BSYNC B1 ;  /* 0x0000000000017941 */ /* 0x000fea0003800000 */
.L_x_24204:
        /* <DEDUP_REMOVED lines=10> */
.L_x_24200:
[----:B------:R-:W-:Y:S05]  /*2f90*/  BSYNC B0 ;  /* 0x0000000000007941 */ /* 0x000fea0003800000 */
.L_x_24199:
        /* <DEDUP_REMOVED lines=18> */
.L_x_24211:
[----:B------:R-:W-:-:S07]  /*30c0*/  MOV R70, R126 ;  /* 0x0000007e00467202 */ /* 0x000fce0000000f00 */
.L_x_24212:
[----:B------:R-:W-:Y:S05]  /*30d0*/  BSYNC B1 ;  /* 0x0000000000017941 */ /* 0x000fea0003800000 */
.L_x_24210:
        /* <DEDUP_REMOVED lines=16> */
.L_x_24216:
[----:B------:R-:W-:Y:S05]  /*31e0*/  BSYNC B2 ;  /* 0x0000000000027941 */ /* 0x000fea0003800000 */
.L_x_24215:
        /* <DEDUP_REMOVED lines=44> */
.L_x_24214:
[----:B------:R-:W-:Y:S05]  /*34b0*/  BSYNC B1 ;  /* 0x0000000000017941 */ /* 0x000fea0003800000 */
.L_x_24213:
        /* <DEDUP_REMOVED lines=10> */
.L_x_24209:
[----:B------:R-:W-:Y:S05]  /*3560*/  BSYNC B0 ;  /* 0x0000000000007941 */ /* 0x000fea0003800000 */
.L_x_24208:
        /* <DEDUP_REMOVED lines=18> */
.L_x_24220:
[----:B------:R-:W-:-:S07]  /*3690*/  IMAD.MOV.U32 R63, RZ, RZ, R126 ;  /* 0x000000ffff3f7224 */ /* 0x000fce00078e007e */
.L_x_24221:
[----:B------:R-:W-:Y:S05]  /*36a0*/  BSYNC B1 ;  /* 0x0000000000017941 */ /* 0x000fea0003800000 */
.L_x_24219:
        /* <DEDUP_REMOVED lines=16> */
.L_x_24225:
[----:B------:R-:W-:Y:S05]  /*37b0*/  BSYNC B2 ;  /* 0x0000000000027941 */ /* 0x000fea0003800000 */
.L_x_24224:
        /* <DEDUP_REMOVED lines=44> */
.L_x_24223:
[----:B------:R-:W-:Y:S05]  /*3a80*/  BSYNC B1 ;  /* 0x0000000000017941 */ /* 0x000fea0003800000 */
.L_x_24222:
        /* <DEDUP_REMOVED lines=10> */
.L_x_24218:
[----:B------:R-:W-:Y:S05]  /*3b30*/  BSYNC B0 ;  /* 0x0000000000007941 */ /* 0x000fea0003800000 */
.L_x_24217:
        /* <DEDUP_REMOVED lines=31> */
.L_x_24227:
[----:B------:R-:W-:Y:S05]  /*3d30*/  BSYNC B0 ;  /* 0x0000000000007941 */ /* 0x000fea0003800000 */
.L_x_24226:
        /* <DEDUP_REMOVED lines=22> */
.L_x_24231:
[----:B------:R-:W-:-:S07]  /*3ea0*/  IMAD.MOV.U32 R72, RZ, RZ, R126 ;  /* 0x000000ffff487224 */ /* 0x000fce00078e007e */
.L_x_24232:
[----:B------:R-:W-:Y:S05]  /*3eb0*/  BSYNC B1 ;  /* 0x0000000000017941 */ /* 0x000fea0003800000 */
.L_x_24230:
        /* <DEDUP_REMOVED lines=16> */
.L_x_24236:
[----:B------:R-:W-:Y:S05]  /*3fc0*/  BSYNC B2 ;  /* 0x0000000000027941 */ /* 0x000fea0003800000 */
.L_x_24235:
        /* <DEDUP_REMOVED lines=44> */
.L_x_24234:
[----:B------:R-:W-:Y:S05]  /*4290*/  BSYNC B1 ;  /* 0x0000000000017941 */ /* 0x000fea0003800000 */
.L_x_24233:
        /* <DEDUP_REMOVED lines=10> */
.L_x_24229:
[----:B------:R-:W-:Y:S05]  /*4340*/  BSYNC B0 ;  /* 0x0000000000007941 */ /* 0x000fea0003800000 */
.L_x_24228:
        /* <DEDUP_REMOVED lines=18> */
.L_x_24240:
[----:B------:R-:W-:-:S07]  /*4470*/  MOV R65, R126 ;  /* 0x0000007e00417202 */ /* 0x000fce0000000f00 */
.L_x_24241:
[----:B------:R-:W-:Y:S05]  /*4480*/  BSYNC B1 ;  /* 0x0000000000017941 */ /* 0x000fea0003800000 */
.L_x_24239:
        /* <DEDUP_REMOVED lines=16> */
.L_x_24245:
[----:B------:R-:W-:Y:S05]  /*4590*/  BSYNC B2 ;  /* 0x0000000000027941 */ /* 0x000fea0003800000 */
.L_x_24244:
        /* <DEDUP_REMOVED lines=44> */
.L_x_24243:
[----:B------:R-:W-:Y:S05]  /*4860*/  BSYNC B1 ;  /* 0x0000000000017941 */ /* 0x000fea0003800000 */
.L_x_24242:
        /* <DEDUP_REMOVED lines=10> */
.L_x_24238:
[----:B------:R-:W-:Y:S05]  /*4910*/  BSYNC B0 ;  /* 0x0000000000007941 */ /* 0x000fea0003800000 */
.L_x_24237:
        /* <DEDUP_REMOVED lines=18> */
.L_x_24249:
[----:B------:R-:W-:-:S07]  /*4a40*/  IMAD.MOV.U32 R74, RZ, RZ, R126 ;  /* 0x000000ffff4a7224 */ /* 0x000fce00078e007e */
.L_x_24250:
[----:B------:R-:W-:Y:S05]  /*4a50*/  BSYNC B1 ;  /* 0x0000000000017941 */ /* 0x000fea0003800000 */
.L_x_24248:
        /* <DEDUP_REMOVED lines=16> */
.L_x_24254:
[----:B------:R-:W-:Y:S05]  /*4b60*/  BSYNC B2 ;  /* 0x0000000000027941 */ /* 0x000fea0003800000 */
.L_x_24253:
        /* <DEDUP_REMOVED lines=44> */
.L_x_24252:
[----:B------:R-:W-:Y:S05]  /*4e30*/  BSYNC B1 ;  /* 0x0000000000017941 */ /* 0x000fea0003800000 */
.L_x_24251:
        /* <DEDUP_REMOVED lines=10> */
.L_x_24247:
[----:B------:R-:W-:Y:S05]  /*4ee0*/  BSYNC B0 ;  /* 0x0000000000007941 */ /* 0x000fea0003800000 */
.L_x_24246:
        /* <DEDUP_REMOVED lines=18> */
.L_x_24258:
[----:B------:R-:W-:-:S07]  /*5010*/  MOV R67, R126 ;  /* 0x0000007e00437202 */ /* 0x000fce0000000f00 */
.L_x_24259:
[----:B------:R-:W-:Y:S05]  /*5020*/  BSYNC B1 ;  /* 0x0000000000017941 */ /* 0x000fea0003800000 */
.L_x_24257:
        /* <DEDUP_REMOVED lines=16> */
.L_x_24263:
[----:B------:R-:W-:Y:S05]  /*5130*/  BSYNC B2 ;  /* 0x0000000000027941 */ /* 0x000fea0003800000 */
.L_x_24262:
        /* <DEDUP_REMOVED lines=44> */
.L_x_24261:
[----:B------:R-:W-:Y:S05]  /*5400*/  BSYNC B1 ;  /* 0x0000000000017941 */ /* 0x000fea0003800000 */
.L_x_24260:
        /* <DEDUP_REMOVED lines=10> */
.L_x_24256:
[----:B------:R-:W-:Y:S05]  /*54b0*/  BSYNC B0 ;  /* 0x0000000000007941 */ /* 0x000fea0003800000 */
.L_x_24255:
        /* <DEDUP_REMOVED lines=18> */
.L_x_24267:
[----:B------:R-:W-:-:S07]  /*55e0*/  IMAD.MOV.U32 R76, RZ, RZ, R126 ;  /* 0x000000ffff4c7224 */ /* 0x000fce00078e007e */
.L_x_24268:
[----:B------:R-:W-:Y:S05]  /*55f0*/  BSYNC B1 ;  /* 0x0000000000017941 */ /* 0x000fea0003800000 */
.L_x_24266:
        /* <DEDUP_REMOVED lines=16> */
.L_x_24272:
[----:B------:R-:W-:Y:S05]  /*5700*/  BSYNC B2 ;  /* 0x0000000000027941 */ /* 0x000fea0003800000 */
.L_x_24271:
        /* <DEDUP_REMOVED lines=44> */
.L_x_24270:
[----:B------:R-:W-:Y:S05]  /*59d0*/  BSYNC B1 ;  /* 0x0000000000017941 */ /* 0x000fea0003800000 */
.L_x_24269:
        /* <DEDUP_REMOVED lines=10> */
.L_x_24265:
[----:B------:R-:W-:Y:S05]  /*5a80*/  BSYNC B0 ;  /* 0x0000000000007941 */ /* 0x000fea0003800000 */
.L_x_24264:
        /* <DEDUP_REMOVED lines=18> */
.L_x_24276:
[----:B------:R-:W-:-:S07]  /*5bb0*/  MOV R69, R126 ;  /* 0x0000007e00457202 */ /* 0x000fce0000000f00 */
.L_x_24277:
[----:B------:R-:W-:Y:S05]  /*5bc0*/  BSYNC B1 ;  /* 0x0000000000017941 */ /* 0x000fea0003800000 */
.L_x_24275:
        /* <DEDUP_REMOVED lines=16> */
.L_x_24281:
[----:B------:R-:W-:Y:S05]  /*5cd0*/  BSYNC B2 ;  /* 0x0000000000027941 */ /* 0x000fea0003800000 */
.L_x_24280:
        /* <DEDUP_REMOVED lines=44> */
.L_x_24279:
[----:B------:R-:W-:Y:S05]  /*5fa0*/  BSYNC B1 ;  /* 0x0000000000017941 */ /* 0x000fea0003800000 */
.L_x_24278:
        /* <DEDUP_REMOVED lines=10> */
.L_x_24274:
[----:B------:R-:W-:Y:S05]  /*6050*/  BSYNC B0 ;  /* 0x0000000000007941 */ /* 0x000fea0003800000 */
.L_x_24273:
        /* <DEDUP_REMOVED lines=18> */
.L_x_24285:
[----:B------:R-:W-:-:S07]  /*6180*/  IMAD.MOV.U32 R78, RZ, RZ, R126 ;  /* 0x000000ffff4e7224 */ /* 0x000fce00078e007e */
.L_x_24286:
[----:B------:R-:W-:Y:S05]  /*6190*/  BSYNC B1 ;  /* 0x0000000000017941 */ /* 0x000fea0003800000 */
.L_x_24284:
        /* <DEDUP_REMOVED lines=16> */
.L_x_24290:
[----:B------:R-:W-:Y:S05]  /*62a0*/  BSYNC B2 ;  /* 0x0000000000027941 */ /* 0x000fea0003800000 */
.L_x_24289:
        /* <DEDUP_REMOVED lines=44> */
.L_x_24288:
[----:B------:R-:W-:Y:S05]  /*6570*/  BSYNC B1 ;  /* 0x0000000000017941 */ /* 0x000fea0003800000 */
.L_x_24287:
        /* <DEDUP_REMOVED lines=10> */
.L_x_24283:
[----:B------:R-:W-:Y:S05]  /*6620*/  BSYNC B0 ;  /* 0x0000000000007941 */ /* 0x000fea0003800000 */
.L_x_24282:
        /* <DEDUP_REMOVED lines=18> */
.L_x_24294:
[----:B------:R-:W-:-:S07]  /*6750*/  MOV R71, R126 ;  /* 0x0000007e00477202 */ /* 0x000fce0000000f00 */
.L_x_24295:
[----:B------:R-:W-:Y:S05]  /*6760*/  BSYNC B1 ;  /* 0x0000000000017941 */ /* 0x000fea0003800000 */
.L_x_24293:
        /* <DEDUP_REMOVED lines=16> */
.L_x_24299:
[----:B------:R-:W-:Y:S05]  /*6870*/  BSYNC B2 ;  /* 0x0000000000027941 */ /* 0x000fea0003800000 */
.L_x_24298:
        /* <DEDUP_REMOVED lines=44> */
.L_x_24297:
[----:B------:R-:W-:Y:S05]  /*6b40*/  BSYNC B1 ;  /* 0x0000000000017941 */ /* 0x000fea0003800000 */
.L_x_24296:
        /* <DEDUP_REMOVED lines=10> */
.L_x_24292:
[----:B------:R-:W-:Y:S05]  /*6bf0*/  BSYNC B0 ;  /* 0x0000000000007941 */ /* 0x000fea0003800000 */
.L_x_24291:
        /* <DEDUP_REMOVED lines=30> */
.L_x_24301:
[----:B------:R-:W-:Y:S05]  /*6de0*/  BSYNC B0 ;  /* 0x0000000000007941 */ /* 0x000fea0003800000 */
.L_x_24300:
        /* <DEDUP_REMOVED lines=22> */
.L_x_24305:
[----:B------:R-:W-:-:S07]  /*6f50*/  MOV R80, R126 ;  /* 0x0000007e00507202 */ /* 0x000fce0000000f00 */
.L_x_24306:
[----:B------:R-:W-:Y:S05]  /*6f60*/  BSYNC B1 ;  /* 0x0000000000017941 */ /* 0x000fea0003800000 */
.L_x_24304:
        /* <DEDUP_REMOVED lines=16> */
.L_x_24310:
[----:B------:R-:W-:Y:S05]  /*7070*/  BSYNC B2 ;  /* 0x0000000000027941 */ /* 0x000fea0003800000 */
.L_x_24309:
        /* <DEDUP_REMOVED lines=44> */
.L_x_24308:
[----:B------:R-:W-:Y:S05]  /*7340*/  BSYNC B1 ;  /* 0x0000000000017941 */ /* 0x000fea0003800000 */
.L_x_24307:
        /* <DEDUP_REMOVED lines=10> */
.L_x_24303:
[----:B------:R-:W-:Y:S05]  /*73f0*/  BSYNC B0 ;  /* 0x0000000000007941 */ /* 0x000fea0003800000 */
.L_x_24302:
        /* <DEDUP_REMOVED lines=18> */
.L_x_24314:
[----:B------:R-:W-:-:S07]  /*7520*/  IMAD.MOV.U32 R73, RZ, RZ, R126 ;  /* 0x000000ffff497224 */ /* 0x000fce00078e007e */
.L_x_24315:
[----:B------:R-:W-:Y:S05]  /*7530*/  BSYNC B1 ;  /* 0x0000000000017941 */ /* 0x000fea0003800000 */
.L_x_24313:
        /* <DEDUP_REMOVED lines=16> */
.L_x_24319:
[----:B------:R-:W-:Y:S05]  /*7640*/  BSYNC B2 ;  /* 0x0000000000027941 */ /* 0x000fea0003800000 */
.L_x_24318:
        /* <DEDUP_REMOVED lines=44> */
.L_x_24317:
[----:B------:R-:W-:Y:S05]  /*7910*/  BSYNC B1 ;  /* 0x0000000000017941 */ /* 0x000fea0003800000 */
.L_x_24316:
        /* <DEDUP_REMOVED lines=10> */
.L_x_24312:
[----:B------:R-:W-:Y:S05]  /*79c0*/  BSYNC B0 ;  /* 0x0000000000007941 */ /* 0x000fea0003800000 */
.L_x_24311:
        /* <DEDUP_REMOVED lines=18> */
.L_x_24323:
[----:B------:R-:W-:-:S07]  /*7af0*/  MOV R82, R126 ;  /* 0x0000007e00527202 */ /* 0x000fce0000000f00 */
.L_x_24324:
[----:B------:R-:W-:Y:S05]  /*7b00*/  BSYNC B1 ;  /* 0x0000000000017941 */ /* 0x000fea0003800000 */
.L_x_24322:
        /* <DEDUP_REMOVED lines=16> */
.L_x_24328:
[----:B------:R-:W-:Y:S05]  /*7c10*/  BSYNC B2 ;  /* 0x0000000000027941 */ /* 0x000fea0003800000 */
.L_x_24327:
        /* <DEDUP_REMOVED lines=44> */
.L_x_24326:
[----:B------:R-:W-:Y:S05]  /*7ee0*/  BSYNC B1 ;  /* 0x0000000000017941 */ /* 0x000fea0003800000 */
.L_x_24325:
        /* <DEDUP_REMOVED lines=10> */
.L_x_24321:
[----:B------:R-:W-:Y:S05]  /*7f90*/  BSYNC B0 ;  /* 0x0000000000007941 */ /* 0x000fea0003800000 */
.L_x_24320:
        /* <DEDUP_REMOVED lines=18> */
.L_x_24332:
[----:B------:R-:W-:-:S07]  /*80c0*/  IMAD.MOV.U32 R75, RZ, RZ, R126 ;  /* 0x000000ffff4b7224 */ /* 0x000fce00078e007e */
.L_x_24333:
[----:B------:R-:W-:Y:S05]  /*80d0*/  BSYNC B1 ;  /* 0x0000000000017941 */ /* 0x000fea0003800000 */
.L_x_24331:
        /* <DEDUP_REMOVED lines=16> */
.L_x_24337:
[----:B------:R-:W-:Y:S05]  /*81e0*/  BSYNC B2 ;  /* 0x0000000000027941 */ /* 0x000fea0003800000 */
.L_x_24336:
        /* <DEDUP_REMOVED lines=44> */
.L_x_24335:
[----:B------:R-:W-:Y:S05]  /*84b0*/  BSYNC B1 ;  /* 0x0000000000017941 */ /* 0x000fea0003800000 */
.L_x_24334:
        /* <DEDUP_REMOVED lines=10> */
.L_x_24330:
[----:B------:R-:W-:Y:S05]  /*8560*/  BSYNC B0 ;  /* 0x0000000000007941 */ /* 0x000fea0003800000 */
.L_x_24329:
        /* <DEDUP_REMOVED lines=18> */
.L_x_24341:
[----:B------:R-:W-:-:S07]  /*8690*/  MOV R84, R126 ;  /* 0x0000007e00547202 */ /* 0x000fce0000000f00 */
.L_x_24342:
[----:B------:R-:W-:Y:S05]  /*86a0*/  BSYNC B1 ;  /* 0x0000000000017941 */ /* 0x000fea0003800000 */
.L_x_24340:
        /* <DEDUP_REMOVED lines=16> */
.L_x_24346:
[----:B------:R-:W-:Y:S05]  /*87b0*/  BSYNC B2 ;  /* 0x0000000000027941 */ /* 0x000fea0003800000 */
.L_x_24345:
        /* <DEDUP_REMOVED lines=44> */
.L_x_24344:
[----:B------:R-:W-:Y:S05]  /*8a80*/  BSYNC B1 ;  /* 0x0000000000017941 */ /* 0x000fea0003800000 */
.L_x_24343:
        /* <DEDUP_REMOVED lines=10> */
.L_x_24339:
[----:B------:R-:W-:Y:S05]  /*8b30*/  BSYNC B0 ;  /* 0x0000000000007941 */ /* 0x000fea0003800000 */
.L_x_24338:
        /* <DEDUP_REMOVED lines=18> */
.L_x_24350:
[----:B------:R-:W-:-:S07]  /*8c60*/  IMAD.MOV.U32 R77, RZ, RZ, R126 ;  /* 0x000000ffff4d7224 */ /* 0x000fce00078e007e */
.L_x_24351:
[----:B------:R-:W-:Y:S05]  /*8c70*/  BSYNC B1 ;  /* 0x0000000000017941 */ /* 0x000fea0003800000 */
.L_x_24349:
        /* <DEDUP_REMOVED lines=16> */
.L_x_24355:
[----:B------:R-:W-:Y:S05]  /*8d80*/  BSYNC B2 ;  /* 0x0000000000027941 */ /* 0x000fea0003800000 */
.L_x_24354:
        /* <DEDUP_REMOVED lines=44> */
.L_x_24353:
[----:B------:R-:W-:Y:S05]  /*9050*/  BSYNC B1 ;  /* 0x0000000000017941 */ /* 0x000fea0003800000 */
.L_x_24352:
        /* <DEDUP_REMOVED lines=10> */
.L_x_24348:
[----:B------:R-:W-:Y:S05]  /*9100*/  BSYNC B0 ;  /* 0x0000000000007941 */ /* 0x000fea0003800000 */
.L_x_24347:
        /* <DEDUP_REMOVED lines=18> */
.L_x_24359:
[----:B------:R-:W-:-:S07]  /*9230*/  MOV R86, R126 ;  /* 0x0000007e00567202 */ /* 0x000fce0000000f00 */
.L_x_24360:
[----:B------:R-:W-:Y:S05]  /*9240*/  BSYNC B1 ;  /* 0x0000000000017941 */ /* 0x000fea0003800000 */
.L_x_24358:
        /* <DEDUP_REMOVED lines=16> */
.L_x_24364:
[----:B------:R-:W-:Y:S05]  /*9350*/  BSYNC B2 ;  /* 0x0000000000027941 */ /* 0x000fea0003800000 */
.L_x_24363:
        /* <DEDUP_REMOVED lines=44> */
.L_x_24362:
[----:B------:R-:W-:Y:S05]  /*9620*/  BSYNC B1 ;  /* 0x0000000000017941 */ /* 0x000fea0003800000 */
.L_x_24361:
        /* <DEDUP_REMOVED lines=10> */
.L_x_24357:
[----:B------:R-:W-:Y:S05]  /*96d0*/  BSYNC B0 ;  /* 0x0000000000007941 */ /* 0x000fea0003800000 */
.L_x_24356:
        /* <DEDUP_REMOVED lines=18> */
.L_x_24368:
[----:B------:R-:W-:-:S07]  /*9800*/  IMAD.MOV.U32 R79, RZ, RZ, R126 ;  /* 0x000000ffff4f7224 */ /* 0x000fce00078e007e */
.L_x_24369:
[----:B------:R-:W-:Y:S05]  /*9810*/  BSYNC B1 ;  /* 0x0000000000017941 */ /* 0x000fea0003800000 */
.L_x_24367:
        /* <DEDUP_REMOVED lines=16> */
.L_x_24373:
[----:B------:R-:W-:Y:S05]  /*9920*/  BSYNC B2 ;  /* 0x0000000000027941 */ /* 0x000fea0003800000 */
.L_x_24372:
        /* <DEDUP_REMOVED lines=44> */
.L_x_24371:
[----:B------:R-:W-:Y:S05]  /*9bf0*/  BSYNC B1 ;  /* 0x0000000000017941 */ /* 0x000fea0003800000 */
.L_x_24370:
        /* <DEDUP_REMOVED lines=10> */
.L_x_24366:
[----:B------:R-:W-:Y:S05]  /*9ca0*/  BSYNC B0 ;  /* 0x0000000000007941 */ /* 0x000fea0003800000 */
.L_x_24365:
        /* <DEDUP_REMOVED lines=30> */
.L_x_24375:
[----:B------:R-:W-:Y:S05]  /*9e90*/  BSYNC B0 ;  /* 0x0000000000007941 */ /* 0x000fea0003800000 */
.L_x_24374:
        /* <DEDUP_REMOVED lines=22> */
.L_x_24379:
[----:B------:R-:W-:-:S07]  /*a000*/  IMAD.MOV.U32 R88, RZ, RZ, R126 ;  /* 0x000000ffff587224 */ /* 0x000fce00078e007e */
.L_x_24380:
[----:B------:R-:W-:Y:S05]  /*a010*/  BSYNC B1 ;  /* 0x0000000000017941 */ /* 0x000fea0003800000 */
.L_x_24378:
        /* <DEDUP_REMOVED lines=16> */
.L_x_24384:
[----:B------:R-:W-:Y:S05]  /*a120*/  BSYNC B2 ;  /* 0x0000000000027941 */ /* 0x000fea0003800000 */
.L_x_24383:
        /* <DEDUP_REMOVED lines=44> */
.L_x_24382:
[----:B------:R-:W-:Y:S05]  /*a3f0*/  BSYNC B1 ;  /* 0x0000000000017941 */ /* 0x000fea0003800000 */
.L_x_24381:
        /* <DEDUP_REMOVED lines=10> */
.L_x_24377:
[----:B------:R-:W-:Y:S05]  /*a4a0*/  BSYNC B0 ;  /* 0x0000000000007941 */ /* 0x000fea0003800000 */
.L_x_24376:
        /* <DEDUP_REMOVED lines=18> */
.L_x_24388:
[----:B------:R-:W-:-:S07]  /*a5d0*/  MOV R81, R126 ;  /* 0x0000007e00517202 */ /* 0x000fce0000000f00 */
.L_x_24389:
[----:B------:R-:W-:Y:S05]  /*a5e0*/  BSYNC B1 ;  /* 0x0000000000017941 */ /* 0x000fea0003800000 */
.L_x_24387:
        /* <DEDUP_REMOVED lines=16> */
.L_x_24393:
[----:B------:R-:W-:Y:S05]  /*a6f0*/  BSYNC B2 ;  /* 0x0000000000027941 */ /* 0x000fea0003800000 */
.L_x_24392:
        /* <DEDUP_REMOVED lines=44> */
.L_x_24391:
[----:B------:R-:W-:Y:S05]  /*a9c0*/  BSYNC B1 ;  /* 0x0000000000017941 */ /* 0x000fea0003800000 */
.L_x_24390:
        /* <DEDUP_REMOVED lines=10> */
.L_x_24386:
[----:B------:R-:W-:Y:S05]  /*aa70*/  BSYNC B0 ;  /* 0x0000000000007941 */ /* 0x000fea0003800000 */
.L_x_24385:
        /* <DEDUP_REMOVED lines=18> */
.L_x_24397:
[----:B------:R-:W-:-:S07]  /*aba0*/  IMAD.MOV.U32 R90, RZ, RZ, R126 ;  /* 0x000000ffff5a7224 */ /* 0x000fce00078e007e */
.L_x_24398:
[----:B------:R-:W-:Y:S05]  /*abb0*/  BSYNC B1 ;  /* 0x0000000000017941 */ /* 0x000fea0003800000 */
.L_x_24396:
        /* <DEDUP_REMOVED lines=16> */
.L_x_24402:
[----:B------:R-:W-:Y:S05]  /*acc0*/  BSYNC B2 ;  /* 0x0000000000027941 */ /* 0x000fea0003800000 */
.L_x_24401:
        /* <DEDUP_REMOVED lines=44> */
.L_x_24400:
[----:B------:R-:W-:Y:S05]  /*af90*/  BSYNC B1 ;  /* 0x0000000000017941 */ /* 0x000fea0003800000 */
.L_x_24399:
        /* <DEDUP_REMOVED lines=10> */
.L_x_24395:
[----:B------:R-:W-:Y:S05]  /*b040*/  BSYNC B0 ;  /* 0x0000000000007941 */ /* 0x000fea0003800000 */
.L_x_24394:
        /* <DEDUP_REMOVED lines=18> */
.L_x_24406:
[----:B------:R-:W-:-:S07]  /*b170*/  MOV R83, R126 ;  /* 0x0000007e00537202 */ /* 0x000fce0000000f00 */
.L_x_24407:
[----:B------:R-:W-:Y:S05]  /*b180*/  BSYNC B1 ;  /* 0x0000000000017941 */ /* 0x000fea0003800000 */
.L_x_24405:
        /* <DEDUP_REMOVED lines=16> */
.L_x_24411:
[----:B------:R-:W-:Y:S05]  /*b290*/  BSYNC B2 ;  /* 0x0000000000027941 */ /* 0x000fea0003800000 */
.L_x_24410:
        /* <DEDUP_REMOVED lines=44> */
.L_x_24409:
[----:B------:R-:W-:Y:S05]  /*b560*/  BSYNC B1 ;  /* 0x0000000000017941 */ /* 0x000fea0003800000 */
.L_x_24408:
        /* <DEDUP_REMOVED lines=10> */
.L_x_24404:
[----:B------:R-:W-:Y:S05]  /*b610*/  BSYNC B0 ;  /* 0x0000000000007941 */ /* 0x000fea0003800000 */
.L_x_24403:
        /* <DEDUP_REMOVED lines=18> */
.L_x_24415:
[----:B------:R-:W-:-:S07]  /*b740*/  IMAD.MOV.U32 R92, RZ, RZ, R126 ;  /* 0x000000ffff5c7224 */ /* 0x000fce00078e007e */
.L_x_24416:
[----:B------:R-:W-:Y:S05]  /*b750*/  BSYNC B1 ;  /* 0x0000000000017941 */ /* 0x000fea0003800000 */
.L_x_24414:
        /* <DEDUP_REMOVED lines=16> */
.L_x_24420:
[----:B------:R-:W-:Y:S05]  /*b860*/  BSYNC B2 ;  /* 0x0000000000027941 */ /* 0x000fea0003800000 */
.L_x_24419:
        /* <DEDUP_REMOVED lines=44> */
.L_x_24418:
[----:B------:R-:W-:Y:S05]  /*bb30*/  BSYNC B1 ;  /* 0x0000000000017941 */ /* 0x000fea0003800000 */
.L_x_24417:
        /* <DEDUP_REMOVED lines=10> */
.L_x_24413:
[----:B------:R-:W-:Y:S05]  /*bbe0*/  BSYNC B0 ;  /* 0x0000000000007941 */ /* 0x000fea0003800000 */
.L_x_24412:
        /* <DEDUP_REMOVED lines=18> */
.L_x_24424:
[----:B------:R-:W-:-:S07]  /*bd10*/  MOV R85, R126 ;  /* 0x0000007e00557202 */ /* 0x000fce0000000f00 */
.L_x_24425:
[----:B------:R-:W-:Y:S05]  /*bd20*/  BSYNC B1 ;  /* 0x0000000000017941 */ /* 0x000fea0003800000 */
.L_x_24423:
        /* <DEDUP_REMOVED lines=16> */
.L_x_24429:
[----:B------:R-:W-:Y:S05]  /*be30*/  BSYNC B2 ;  /* 0x0000000000027941 */ /* 0x000fea0003800000 */
.L_x_24428:
        /* <DEDUP_REMOVED lines=44> */
.L_x_24427:
[----:B------:R-:W-:Y:S05]  /*c100*/  BSYNC B1 ;  /* 0x0000000000017941 */ /* 0x000fea0003800000 */
.L_x_24426:
        /* <DEDUP_REMOVED lines=10> */
.L_x_24422:
[----:B------:R-:W-:Y:S05]  /*c1b0*/  BSYNC B0 ;  /* 0x0000000000007941 */ /* 0x000fea0003800000 */
.L_x_24421:
        /* <DEDUP_REMOVED lines=18> */
.L_x_24433:
[----:B------:R-:W-:-:S07]  /*c2e0*/  IMAD.MOV.U32 R94, RZ, RZ, R126 ;  /* 0x000000ffff5e7224 */ /* 0x000fce00078e007e */
.L_x_24434:
[----:B------:R-:W-:Y:S05]  /*c2f0*/  BSYNC B1 ;  /* 0x0000000000017941 */ /* 0x000fea0003800000 */
.L_x_24432:
        /* <DEDUP_REMOVED lines=16> */
.L_x_24438:
[----:B------:R-:W-:Y:S05]  /*c400*/  BSYNC B2 ;  /* 0x0000000000027941 */ /* 0x000fea0003800000 */
.L_x_24437:
        /* <DEDUP_REMOVED lines=44> */
.L_x_24436:
[----:B------:R-:W-:Y:S05]  /*c6d0*/  BSYNC B1 ;  /* 0x0000000000017941 */ /* 0x000fea0003800000 */
.L_x_24435:
        /* <DEDUP_REMOVED lines=10> */
.L_x_24431:
[----:B------:R-:W-:Y:S05]  /*c780*/  BSYNC B0 ;  /* 0x0000000000007941 */ /* 0x000fea0003800000 */
.L_x_24430:
        /* <DEDUP_REMOVED lines=18> */
.L_x_24442:
[----:B------:R-:W-:-:S07]  /*c8b0*/  MOV R87, R126 ;  /* 0x0000007e00577202 */ /* 0x000fce0000000f00 */
.L_x_24443:
[----:B------:R-:W-:Y:S05]  /*c8c0*/  BSYNC B1 ;  /* 0x0000000000017941 */ /* 0x000fea0003800000 */
.L_x_24441:
        /* <DEDUP_REMOVED lines=16> */
.L_x_24447:
[----:B------:R-:W-:Y:S05]  /*c9d0*/  BSYNC B2 ;  /* 0x0000000000027941 */ /* 0x000fea0003800000 */
.L_x_24446:
        /* <DEDUP_REMOVED lines=44> */
.L_x_24445:
[----:B------:R-:W-:Y:S05]  /*cca0*/  BSYNC B1 ;  /* 0x0000000000017941 */ /* 0x000fea0003800000 */
.L_x_24444:
        /* <DEDUP_REMOVED lines=10> */
.L_x_24440:
[----:B------:R-:W-:Y:S05]  /*cd50*/  BSYNC B0 ;  /* 0x0000000000007941 */ /* 0x000fea0003800000 */
.L_x_24439:
        /* <DEDUP_REMOVED lines=30> */
.L_x_24449:
[----:B------:R-:W-:Y:S05]  /*cf40*/  BSYNC B0 ;  /* 0x0000000000007941 */ /* 0x000fea0003800000 */
.L_x_24448:
        /* <DEDUP_REMOVED lines=22> */
.L_x_24453:
[----:B------:R-:W-:-:S07]  /*d0b0*/  MOV R125, R126 ;  /* 0x0000007e007d7202 */ /* 0x000fce0000000f00 */
.L_x_24454:
[----:B------:R-:W-:Y:S05]  /*d0c0*/  BSYNC B1 ;  /* 0x0000000000017941 */ /* 0x000fea0003800000 */
.L_x_24452:
        /* <DEDUP_REMOVED lines=16> */
.L_x_24458:
[----:B------:R-:W-:Y:S05]  /*d1d0*/  BSYNC B2 ;  /* 0x0000000000027941 */ /* 0x000fea0003800000 */
.L_x_24457:
        /* <DEDUP_REMOVED lines=44> */
.L_x_24456:
[----:B------:R-:W-:Y:S05]  /*d4a0*/  BSYNC B1 ;  /* 0x0000000000017941 */ /* 0x000fea0003800000 */
.L_x_24455:
[----:B------:R-:W-:Y:S01]  /*d4b0*/  I2FP.F32.U32 R88, R125 ;  /* 0x0000007d00587245 */ /* 0x000fe20000201000 */
[----:B-----5:R-:W-:Y:S01]  /*d4c0*/  HADD2.F32 R90, -RZ, R48.H0_H0 ;  /* 0x20000030ff5a7230 */ /* 0x020fe20000004100 */
[----:B------:R-:W-:-:S04]  /*d4d0*/  MOV R89, 0x2f800000 ;  /* 0x2f80000000597802 */ /* 0x000fc80000000f00 */
[----:B------:R-:W-:Y:S01]  /*d4e0*/  FMUL.FTZ R90, R90, UR11 ;  /* 0x0000000b5a5a7c20 */ /* 0x000fe20008410000 */
[----:B------:R-:W-:-:S03]  /*d4f0*/  FFMA.FTZ R88, R88, R89, 1.1641532182693481445e-10 ;  /* 0x2f00000058587423 */ /* 0x000fc60000010059 */
[----:B------:R-:W-:Y:S02]  /*d500*/  FMUL.FTZ R90, R90, UR10 ;  /* 0x0000000a5a5a7c20 */ /* 0x000fe40008410000 */
[----:B------:R-:W-:-:S04]  /*d510*/  FSETP.GTU.FTZ.AND P1, PT, R88, UR9, PT ;  /* 0x0000000958007c0b */ /* 0x000fc8000bf3c000 */
[----:B------:R-:W-:Y:S02]  /*d520*/  FSEL R88, R90, RZ, !P1 ;  /* 0x000000ff5a587208 */ /* 0x000fe40004800000 */
[----:B------:R-:W-:-:S03]  /*d530*/  SEL R129, RZ, 0x1, P1 ;  /* 0x00000001ff817807 */ /* 0x000fc60000800000 */
[----:B------:R-:W-:-:S07]  /*d540*/  @P0 FADD.FTZ R88, R44, R88 ;  /* 0x000000582c580221 */ /* 0x000fce0000010000 */
.L_x_24451:
[----:B------:R-:W-:Y:S05]  /*d550*/  BSYNC B0 ;  /* 0x0000000000007941 */ /* 0x000fea0003800000 */
.L_x_24450:
        /* <DEDUP_REMOVED lines=18> */
.L_x_24462:
[----:B------:R-:W-:-:S07]  /*d680*/  MOV R89, R126 ;  /* 0x0000007e00597202 */ /* 0x000fce0000000f00 */
.L_x_24463:
[----:B------:R-:W-:Y:S05]  /*d690*/  BSYNC B1 ;  /* 0x0000000000017941 */ /* 0x000fea0003800000 */
.L_x_24461:
        /* <DEDUP_REMOVED lines=16> */
.L_x_24467:
[----:B------:R-:W-:Y:S05]  /*d7a0*/  BSYNC B2 ;  /* 0x0000000000027941 */ /* 0x000fea0003800000 */
.L_x_24466:
        /* <DEDUP_REMOVED lines=44> */
.L_x_24465:
[----:B------:R-:W-:Y:S05]  /*da70*/  BSYNC B1 ;  /* 0x0000000000017941 */ /* 0x000fea0003800000 */
.L_x_24464:
        /* <DEDUP_REMOVED lines=10> */
.L_x_24460:
[----:B------:R-:W-:Y:S05]  /*db20*/  BSYNC B0 ;  /* 0x0000000000007941 */ /* 0x000fea0003800000 */
.L_x_24459:
        /* <DEDUP_REMOVED lines=18> */
.L_x_24471:
[----:B------:R-:W-:-:S07]  /*dc50*/  MOV R125, R126 ;  /* 0x0000007e007d7202 */ /* 0x000fce0000000f00 */
.L_x_24472:
[----:B------:R-:W-:Y:S05]  /*dc60*/  BSYNC B1 ;  /* 0x0000000000017941 */ /* 0x000fea0003800000 */
.L_x_24470:
        /* <DEDUP_REMOVED lines=16> */
.L_x_24476:
[----:B------:R-:W-:Y:S05]  /*dd70*/  BSYNC B2 ;  /* 0x0000000000027941 */ /* 0x000fea0003800000 */
.L_x_24475:
        /* <DEDUP_REMOVED lines=44> */
.L_x_24474:
[----:B------:R-:W-:Y:S05]  /*e040*/  BSYNC B1 ;  /* 0x0000000000017941 */ /* 0x000fea0003800000 */
.L_x_24473:
        /* <DEDUP_REMOVED lines=10> */
.L_x_24469:
[----:B------:R-:W-:Y:S05]  /*e0f0*/  BSYNC B0 ;  /* 0x0000000000007941 */ /* 0x000fea0003800000 */
.L_x_24468:
        /* <DEDUP_REMOVED lines=18> */
.L_x_24480:
[----:B------:R-:W-:-:S07]  /*e220*/  IMAD.MOV.U32 R91, RZ, RZ, R126 ;  /* 0x000000ffff5b7224 */ /* 0x000fce00078e007e */
.L_x_24481:
[----:B------:R-:W-:Y:S05]  /*e230*/  BSYNC B1 ;  /* 0x0000000000017941 */ /* 0x000fea0003800000 */
.L_x_24479:
        /* <DEDUP_REMOVED lines=16> */
.L_x_24485:
[----:B------:R-:W-:Y:S05]  /*e340*/  BSYNC B2 ;  /* 0x0000000000027941 */ /* 0x000fea0003800000 */
.L_x_24484:
        /* <DEDUP_REMOVED lines=44> */
.L_x_24483:
[----:B------:R-:W-:Y:S05]  /*e610*/  BSYNC B1 ;  /* 0x0000000000017941 */ /* 0x000fea0003800000 */
.L_x_24482:
[----:B------:R-:W-:Y:S01]  /*e620*/  I2FP.F32.U32 R91, R91 ;  /* 0x0000005b005b7245 */ /* 0x000fe20000201000 */
[----:B-----5:R-:W-:Y:S01]  /*e630*/  HADD2.F32 R94, -RZ, R49.H1_H1 ;  /* 0x30000031ff5e7230 */ /* 0x020fe20000004100 */
        /* <DEDUP_REMOVED lines=8> */
.L_x_24478:
[----:B------:R-:W-:Y:S05]  /*e6c0*/  BSYNC B0 ;  /* 0x0000000000007941 */ /* 0x000fea0003800000 */
.L_x_24477:
        /* <DEDUP_REMOVED lines=18> */
.L_x_24489:
[----:B------:R-:W-:-:S07]  /*e7f0*/  MOV R125, R126 ;  /* 0x0000007e007d7202 */ /* 0x000fce0000000f00 */
.L_x_24490:
[----:B------:R-:W-:Y:S05]  /*e800*/  BSYNC B1 ;  /* 0x0000000000017941 */ /* 0x000fea0003800000 */
.L_x_24488:
        /* <DEDUP_REMOVED lines=16> */
.L_x_24494:
[----:B------:R-:W-:Y:S05]  /*e910*/  BSYNC B2 ;  /* 0x0000000000027941 */ /* 0x000fea0003800000 */
.L_x_24493:
        /* <DEDUP_REMOVED lines=44> */
.L_x_24492:
[----:B------:R-:W-:Y:S05]  /*ebe0*/  BSYNC B1 ;  /* 0x0000000000017941 */ /* 0x000fea0003800000 */
.L_x_24491:
        /* <DEDUP_REMOVED lines=10> */
.L_x_24487:
[----:B------:R-:W-:Y:S05]  /*ec90*/  BSYNC B0 ;  /* 0x0000000000007941 */ /* 0x000fea0003800000 */
.L_x_24486:
        /* <DEDUP_REMOVED lines=18> */
.L_x_24498:
[----:B------:R-:W-:-:S07]  /*edc0*/  MOV R93, R126 ;  /* 0x0000007e005d7202 */ /* 0x000fce0000000f00 */
.L_x_24499:
[----:B------:R-:W-:Y:S05]  /*edd0*/  BSYNC B1 ;  /* 0x0000000000017941 */ /* 0x000fea0003800000 */
.L_x_24497:
        /* <DEDUP_REMOVED lines=16> */
.L_x_24503:
[----:B------:R-:W-:Y:S05]  /*eee0*/  BSYNC B2 ;  /* 0x0000000000027941 */ /* 0x000fea0003800000 */
.L_x_24502:
        /* <DEDUP_REMOVED lines=44> */
.L_x_24501:
[----:B------:R-:W-:Y:S05]  /*f1b0*/  BSYNC B1 ;  /* 0x0000000000017941 */ /* 0x000fea0003800000 */
.L_x_24500:
        /* <DEDUP_REMOVED lines=10> */
.L_x_24496:
[----:B------:R-:W-:Y:S05]  /*f260*/  BSYNC B0 ;  /* 0x0000000000007941 */ /* 0x000fea0003800000 */
.L_x_24495:
        /* <DEDUP_REMOVED lines=18> */
.L_x_24507:
[----:B------:R-:W-:-:S07]  /*f390*/  IMAD.MOV.U32 R125, RZ, RZ, R126 ;  /* 0x000000ffff7d7224 */ /* 0x000fce00078e007e */
.L_x_24508:
[----:B------:R-:W-:Y:S05]  /*f3a0*/  BSYNC B1 ;  /* 0x0000000000017941 */ /* 0x000fea0003800000 */
.L_x_24506:
        /* <DEDUP_REMOVED lines=16> */
.L_x_24512:
[----:B------:R-:W-:Y:S05]  /*f4b0*/  BSYNC B2 ;  /* 0x0000000000027941 */ /* 0x000fea0003800000 */
.L_x_24511:
        /* <DEDUP_REMOVED lines=44> */
.L_x_24510:
[----:B------:R-:W-:Y:S05]  /*f780*/  BSYNC B1 ;  /* 0x0000000000017941 */ /* 0x000fea0003800000 */
.L_x_24509:
[----:B------:R-:W-:Y:S01]  /*f790*/  I2FP.F32.U32 R94, R125 ;  /* 0x0000007d005e7245 */ /* 0x000fe20000201000 */
[----:B------:R-:W-:Y:S01]  /*f7a0*/  HADD2.F32 R125, -RZ, R51.H0_H0 ;  /* 0x20000033ff7d7230 */ /* 0x000fe20000004100 */
        /* <DEDUP_REMOVED lines=8> */
.L_x_24505:
[----:B------:R-:W-:Y:S05]  /*f830*/  BSYNC B0 ;  /* 0x0000000000007941 */ /* 0x000fea0003800000 */
.L_x_24504:
        /* <DEDUP_REMOVED lines=18> */
.L_x_24516:
[----:B------:R-:W-:-:S07]  /*f960*/  MOV R95, R126 ;  /* 0x0000007e005f7202 */ /* 0x000fce0000000f00 */
.L_x_24517:
[----:B------:R-:W-:Y:S05]  /*f970*/  BSYNC B1 ;  /* 0x0000000000017941 */ /* 0x000fea0003800000 */
.L_x_24515:
        /* <DEDUP_REMOVED lines=16> */
.L_x_24521:
[----:B------:R-:W-:Y:S05]  /*fa80*/  BSYNC B2 ;  /* 0x0000000000027941 */ /* 0x000fea0003800000 */
.L_x_24520:
        /* <DEDUP_REMOVED lines=45> */
.L_x_24519:
[----:B------:R-:W-:Y:S05]  /*fd60*/  BSYNC B1 ;  /* 0x0000000000017941 */ /* 0x000fea0003800000 */
.L_x_24518:
        /* <DEDUP_REMOVED lines=10> */
.L_x_24514:
[----:B------:R-:W-:Y:S05]  /*fe10*/  BSYNC B0 ;  /* 0x0000000000007941 */ /* 0x000fea0003800000 */
.L_x_24513:
        /* <DEDUP_REMOVED lines=68> */
.L_x_24523:
[----:B------:R-:W-:Y:S05]  /*10260*/  BSYNC B0 ;  /* 0x0000000000007941 */ /* 0x000fea0003800000 */
.L_x_24522:
[----:B------:R-:W-:Y:S01]  /*10270*/  UMOV UR30, 0xffffffff ;  /* 0xffffffff001e7882 */ /* 0x000fe20000000000 */
[----:B------:R-:W-:Y:S02]  /*10280*/  @!P0 VIADD R144, R144, 0x4 ;  /* 0x0000000490908836 */ /* 0x000fe40000000000 */
        /* <DEDUP_REMOVED lines=102> */
.L_x_24538:
        /* <DEDUP_REMOVED lines=54> */
[----:B------:R-:W0:Y:S01]  /*10c50*/  @!P1 LDC.64 R120, c[0x0][0x258] ;  /* 0x00009600ff789b82 */ /* 0x000e220000000a00 */
[----:B------:R-:W-:Y:S02]  /*10c60*/  FMUL.FTZ R119, R119, R148 ;  /* 0x0000009477777220 */ /* 0x000fe40000410000 */
[----:B------:R1:W2:Y:S02]  /*10c70*/  SHFL.IDX PT, R143, R140, RZ, 0x1f ;  /* 0x00001fff8c8f7589 */ /* 0x0002a400000e0000 */
[----:B------:R-:W-:-:S03]  /*10c80*/  FFMA.FTZ R138, R141, R119, R138 ;  /* 0x000000778d8a7223 */ /* 0x000fc6000001008a */
[----:B------:R-:W3:Y:S03]  /*10c90*/  LDC R141, c[0x0][0x2d8] ;  /* 0x0000b600ff8d7b82 */ /* 0x000ee60000000800 */
[----:B------:R-:W3:Y:S01]  /*10ca0*/  SHFL.IDX PT, R138, R138, RZ, 0x1f ;  /* 0x00001fff8a8a7589 */ /* 0x000ee200000e0000 */
[----:B-1----:R-:W-:-:S04]  /*10cb0*/  SHF.R.S32.HI R140, RZ, 0x1f, R107 ;  /* 0x0000001fff8c7819 */ /* 0x002fc8000001146b */
[----:B------:R-:W1:Y:S01]  /*10cc0*/  @!P1 LDC.64 R118, c[0x0][0x250] ;  /* 0x00009400ff769b82 */ /* 0x000e620000000a00 */
[----:B0-----:R-:W-:Y:S01]  /*10cd0*/  @!P1 LEA R120, P4, R107, R120, 0x2 ;  /* 0x000000786b789211 */ /* 0x001fe200078810ff */
[----:B--2---:R-:W-:-:S03]  /*10ce0*/  FMUL.FTZ R139, R143, R143 ;  /* 0x0000008f8f8b7220 */ /* 0x004fc60000410000 */
[----:B------:R-:W-:Y:S02]  /*10cf0*/  @!P1 LEA.HI.X R121, R107, R121, R140, 0x2, P4 ;  /* 0x000000796b799211 */ /* 0x000fe400020f148c */
[----:B------:R-:W-:Y:S01]  /*10d00*/  FSEL R144, R139, RZ, P2 ;  /* 0x000000ff8b907208 */ /* 0x000fe20001000000 */
[----:B---3--:R-:W-:-:S04]  /*10d10*/  FFMA.FTZ R139, R138, UR8, R141 ;  /* 0x000000088a8b7c23 */ /* 0x008fc8000801008d */
[----:B------:R-:W-:Y:S01]  /*10d20*/  FADD.FTZ R139, R139, R144 ;  /* 0x000000908b8b7221 */ /* 0x000fe20000010000 */
[----:B-1----:R-:W-:-:S04]  /*10d30*/  @!P1 LEA R118, P3, R107, R118, 0x2 ;  /* 0x000000766b769211 */ /* 0x002fc800078610ff */
[----:B------:R-:W-:Y:S01]  /*10d40*/  @!P1 LEA.HI.X R119, R107, R119, R140, 0x2, P3 ;  /* 0x000000776b779211 */ /* 0x000fe200018f148c */
[----:B------:R-:W0:Y:S04]  /*10d50*/  MUFU.RSQ R139, R139 ;  /* 0x0000008b008b7308 */ /* 0x000e280000001400 */
[----:B------:R1:W-:Y:S04]  /*10d60*/  @!P1 STG.E desc[UR6][R118.64], R143 ;  /* 0x0000008f76009986 */ /* 0x0003e8000c101906 */
[----:B0-----:R1:W-:Y:S01]  /*10d70*/  @!P1 STG.E desc[UR6][R120.64], R139 ;  /* 0x0000008b78009986 */ /* 0x0013e2000c101906 */
[----:B------:R-:W-:-:S13]  /*10d80*/  ISETP.GE.AND P1, PT, R137, 0x1, PT ;  /* 0x000000018900780c */ /* 0x000fda0003f26270 */
[----:B-1----:R-:W-:Y:S05]  /*10d90*/  @!P1 BRA `(.L_x_24526) ;  /* 0x0000000c00289947 */ /* 0x002fea0003800000 */
[----:B------:R-:W-:Y:S01]  /*10da0*/  FSEL R118, R143, RZ, !P2 ;  /* 0x000000ff8f767208 */ /* 0x000fe20005000000 */
[----:B------:R-:W-:Y:S02]  /*10db0*/  VIADD R137, R137, 0xffffffff ;  /* 0xffffffff89897836 */ /* 0x000fe40000000000 */
[----:B------:R-:W-:Y:S02]  /*10dc0*/  HADD2.F32 R141, -RZ, R33.H1_H1 ;  /* 0x30000021ff8d7230 */ /* 0x000fe40000004100 */
[C---:B------:R-:W-:Y:S01]  /*10dd0*/  FADD.FTZ R70, -R118.reuse, R70 ;  /* 0x0000004676467221 */ /* 0x040fe20000010100 */
[C---:B------:R-:W-:Y:S01]  /*10de0*/  FADD.FTZ R68, -R118.reuse, R68 ;  /* 0x0000004476447221 */ /* 0x040fe20000010100 */
[C---:B------:R-:W-:Y:S01]  /*10df0*/  FADD.FTZ R146, -R118.reuse, R67 ;  /* 0x0000004376927221 */ /* 0x040fe20000010100 */
[C---:B------:R-:W-:Y:S01]  /*10e00*/  FADD.FTZ R150, -R118.reuse, R71 ;  /* 0x0000004776967221 */ /* 0x040fe20000010100 */
[----:B------:R-:W-:Y:S01]  /*10e10*/  FADD.FTZ R148, -R118, R69 ;  /* 0x0000004576947221 */ /* 0x000fe20000010100 */
[C---:B------:R-:W-:Y:S01]  /*10e20*/  FMUL.FTZ R71, R139.reuse, R70 ;  /* 0x000000468b477220 */ /* 0x040fe20000410000 */
[----:B------:R-:W-:Y:S01]  /*10e30*/  FMUL.FTZ R69, R139, R68 ;  /* 0x000000448b457220 */ /* 0x000fe20000410000 */
[----:B------:R-:W-:-:S02]  /*10e40*/  HADD2.F32 R70, -RZ, R37.H1_H1 ;  /* 0x30000025ff467230 */ /* 0x000fc40000004100 */
[C---:B------:R-:W-:Y:S01]  /*10e50*/  FADD.FTZ R58, -R118.reuse, R58 ;  /* 0x0000003a763a7221 */ /* 0x040fe20000010100 */
[C---:B------:R-:W-:Y:S01]  /*10e60*/  FMUL.FTZ R146, R139.reuse, R146 ;  /* 0x000000928b927220 */ /* 0x040fe20000410000 */
[----:B------:R-:W-:Y:S02]  /*10e70*/  HADD2.F32 R68, -RZ, R39.H1_H1 ;  /* 0x30000027ff447230 */ /* 0x000fe40000004100 */
        /* <DEDUP_REMOVED lines=11> */
[C---:B------:R-:W-:Y:S01]  /*10f30*/  FADD.FTZ R128, -R118.reuse, R59 ;  /* 0x0000003b76807221 */ /* 0x040fe20000010100 */
[C---:B------:R-:W-:Y:S01]  /*10f40*/  FADD.FTZ R140, -R118.reuse, R63 ;  /* 0x0000003f768c7221 */ /* 0x040fe20000010100 */
[----:B------:R-:W-:Y:S01]  /*10f50*/  FADD.FTZ R154, -R118, R75 ;  /* 0x0000004b769a7221 */ /* 0x000fe20000010100 */
[C---:B------:R-:W-:Y:S01]  /*10f60*/  FMUL.FTZ R67, R139.reuse, R66 ;  /* 0x000000428b437220 */ /* 0x040fe20000410000 */
[----:B------:R-:W-:Y:S01]  /*10f70*/  FMUL.FTZ R79, R139, R76 ;  /* 0x0000004c8b4f7220 */ /* 0x000fe20000410000 */
[----:B------:R-:W-:-:S02]  /*10f80*/  HADD2.F32 R58, -RZ, R42.H0_H0 ;  /* 0x2000002aff3a7230 */ /* 0x000fc40000004100 */
[----:B------:R-:W-:Y:S01]  /*10f90*/  FFMA.FTZ R150, R150, R68, R17 ;  /* 0x0000004496967223 */ /* 0x000fe20000010011 */
[----:B------:R-:W-:Y:S02]  /*10fa0*/  HADD2.F32 R70, -RZ, R32.H0_H0 ;  /* 0x20000020ff467230 */ /* 0x000fe40000004100 */
[C---:B------:R-:W-:Y:S01]  /*10fb0*/  FMUL.FTZ R59, R139.reuse, R56 ;  /* 0x000000388b3b7220 */ /* 0x040fe20000410000 */
[C---:B------:R-:W-:Y:S01]  /*10fc0*/  FMUL.FTZ R63, R139.reuse, R60 ;  /* 0x0000003c8b3f7220 */ /* 0x040fe20000410000 */
[C---:B------:R-:W-:Y:S01]  /*10fd0*/  FMUL.FTZ R75, R139.reuse, R72 ;  /* 0x000000488b4b7220 */ /* 0x040fe20000410000 */
[----:B------:R-:W-:Y:S02]  /*10fe0*/  HADD2.F32 R66, -RZ, R42.H1_H1 ;  /* 0x3000002aff427230 */ /* 0x000fe40000004100 */
[C---:B------:R-:W-:Y:S01]  /*10ff0*/  FMUL.FTZ R138, R139.reuse, R138 ;  /* 0x0000008a8b8a7220 */ /* 0x040fe20000410000 */
[----:B------:R-:W-:Y:S02]  /*11000*/  HADD2.F32 R68, -RZ, R37.H0_H0 ;  /* 0x20000025ff447230 */ /* 0x000fe40000004100 */
[----:B------:R-:W-:Y:S01]  /*11010*/  FMUL.FTZ R56, R139, R87 ;  /* 0x000000578b387220 */ /* 0x000fe20000410000 */
[----:B------:R-:W-:-:S02]  /*11020*/  HADD2.F32 R76, -RZ, R31.H1_H1 ;  /* 0x3000001fff4c7230 */ /* 0x000fc40000004100 */
[C---:B------:R-:W-:Y:S01]  /*11030*/  FADD.FTZ R74, -R118.reuse, R74 ;  /* 0x0000004a764a7221 */ /* 0x040fe20000010100 */
[C---:B------:R-:W-:Y:S01]  /*11040*/  FADD.FTZ R164, -R118.reuse, R85 ;  /* 0x0000005576a47221 */ /* 0x040fe20000010100 */
[----:B------:R-:W-:Y:S01]  /*11050*/  FFMA.FTZ R58, R63, R58, R6 ;  /* 0x0000003a3f3a7223 */ /* 0x000fe20000010006 */
[----:B------:R-:W-:Y:S01]  /*11060*/  FFMA.FTZ R75, R75, R70, R18 ;  /* 0x000000464b4b7223 */ /* 0x000fe20000010012 */
[----:B------:R-:W-:Y:S01]  /*11070*/  FADD.FTZ R156, -R118, R77 ;  /* 0x0000004d769c7221 */ /* 0x000fe20000010100 */
[----:B------:R-:W-:Y:S01]  /*11080*/  FFMA.FTZ R63, R138, R66, R7 ;  /* 0x000000428a3f7223 */ /* 0x000fe20000010007 */
[----:B------:R-:W-:Y:S01]  /*11090*/  FFMA.FTZ R67, R67, R68, R12 ;  /* 0x0000004443437223 */ /* 0x000fe2000001000c */
[----:B------:R-:W-:Y:S01]  /*110a0*/  FFMA.FTZ R70, R56, R76, R105 ;  /* 0x0000004c38467223 */ /* 0x000fe20000010069 */
[----:B------:R-:W-:Y:S01]  /*110b0*/  FADD.FTZ R62, -R118, R62 ;  /* 0x0000003e763e7221 */ /* 0x000fe20000010100 */
[----:B------:R-:W-:Y:S01]  /*110c0*/  FMUL.FTZ R77, R139, R74 ;  /* 0x0000004a8b4d7220 */ /* 0x000fe20000410000 */
[----:B------:R-:W-:-:S02]  /*110d0*/  HADD2.F32 R66, -RZ, R39.H0_H0 ;  /* 0x20000027ff427230 */ /* 0x000fc40000004100 */
[C---:B------:R-:W-:Y:S01]  /*110e0*/  FADD.FTZ R64, -R118.reuse, R64 ;  /* 0x0000004076407221 */ /* 0x040fe20000010100 */
[----:B------:R-:W-:Y:S02]  /*110f0*/  HADD2.F32 R68, -RZ, R33.H0_H0 ;  /* 0x20000021ff447230 */ /* 0x000fe40000004100 */
[C---:B------:R-:W-:Y:S01]  /*11100*/  FMUL.FTZ R164, R139.reuse, R164 ;  /* 0x000000a48ba47220 */ /* 0x040fe20000410000 */
[----:B------:R-:W-:Y:S02]  /*11110*/  HADD2.F32 R76, -RZ, R30.H1_H1 ;  /* 0x3000001eff4c7230 */ /* 0x000fe40000004100 */
[C---:B------:R-:W-:Y:S01]  /*11120*/  FADD.FTZ R144, -R118.reuse, R65 ;  /* 0x0000004176907221 */ /* 0x040fe20000010100 */
[----:B------:R-:W-:Y:S01]  /*11130*/  FADD.FTZ R152, -R118, R73 ;  /* 0x0000004976987221 */ /* 0x000fe20000010100 */
[C---:B------:R-:W-:Y:S01]  /*11140*/  FMUL.FTZ R73, R139.reuse, R62 ;  /* 0x0000003e8b497220 */ /* 0x040fe20000410000 */
[----:B------:R-:W-:Y:S01]  /*11150*/  FMUL.FTZ R65, R139, R64 ;  /* 0x000000408b417220 */ /* 0x000fe20000410000 */
[----:B------:R-:W-:-:S02]  /*11160*/  HADD2.F32 R62, -RZ, R41.H0_H0 ;  /* 0x20000029ff3e7230 */ /* 0x000fc40000004100 */
[----:B------:R-:W-:Y:S01]  /*11170*/  FFMA.FTZ R71, R71, R66, R16 ;  /* 0x0000004247477223 */ /* 0x000fe20000010010 */
[----:B------:R-:W-:Y:S01]  /*11180*/  FFMA.FTZ R68, R77, R68, R20 ;  /* 0x000000444d447223 */ /* 0x000fe20000010014 */
[----:B------:R-:W-:Y:S01]  /*11190*/  FFMA.FTZ R164, R164, R76, R103 ;  /* 0x0000004ca4a47223 */ /* 0x000fe20000010067 */
[----:B------:R-:W-:Y:S01]  /*111a0*/  HADD2.F32 R64, -RZ, R41.H1_H1 ;  /* 0x30000029ff407230 */ /* 0x000fe20000004100 */
[----:B------:R-:W0:Y:S01]  /*111b0*/  LDC.64 R76, c[0x0][0x2b8] ;  /* 0x0000ae00ff4c7b82 */ /* 0x000e220000000a00 */
[----:B------:R-:W-:Y:S02]  /*111c0*/  HADD2.F32 R66, -RZ, R36.H1_H1 ;  /* 0x30000024ff427230 */ /* 0x000fe40000004100 */
[C---:B------:R-:W-:Y:S01]  /*111d0*/  FMUL.FTZ R128, R139.reuse, R128 ;  /* 0x000000808b807220 */ /* 0x040fe20000410000 */
[----:B------:R-:W-:Y:S01]  /*111e0*/  FMUL.FTZ R144, R139, R144 ;  /* 0x000000908b907220 */ /* 0x000fe20000410000 */
[----:B------:R-:W-:Y:S01]  /*111f0*/  FFMA.FTZ R61, R61, R62, R4 ;  /* 0x0000003e3d3d7223 */ /* 0x000fe20000010004 */
[----:B------:R-:W-:-:S02]  /*11200*/  HADD2.F32 R60, -RZ, R40.H0_H0 ;  /* 0x20000028ff3c7230 */ /* 0x000fc40000004100 */
[----:B------:R-:W-:Y:S01]  /*11210*/  FFMA.FTZ R62, R128, R64, R5 ;  /* 0x00000040803e7223 */ /* 0x000fe20000010005 */
[----:B------:R-:W-:Y:S01]  /*11220*/  FFMA.FTZ R144, R144, R66, R11 ;  /* 0x0000004290907223 */ /* 0x000fe2000001000b */
[----:B------:R-:W-:Y:S02]  /*11230*/  IMAD R142, R137, R142, RZ ;  /* 0x0000008e898e7224 */ /* 0x000fe400078e02ff */
[C---:B------:R-:W-:Y:S01]  /*11240*/  FADD.FTZ R84, -R118.reuse, R84 ;  /* 0x0000005476547221 */ /* 0x040fe20000010100 */
[--C-:B------:R-:W-:Y:S02]  /*11250*/  HADD2.F32 R64, -RZ, R38.reuse.H0_H0 ;  /* 0x20000026ff407230 */ /* 0x100fe40000004100 */
[----:B------:R-:W-:Y:S01]  /*11260*/  FMUL.FTZ R148, R139, R148 ;  /* 0x000000948b947220 */ /* 0x000fe20000410000 */
[----:B------:R-:W-:Y:S02]  /*11270*/  HADD2.F32 R72, -RZ, R38.H1_H1 ;  /* 0x30000026ff487230 */ /* 0x000fe40000004100 */
[----:B------:R-:W-:Y:S01]  /*11280*/  FADD.FTZ R86, -R118, R86 ;  /* 0x0000005676567221 */ /* 0x000fe20000010100 */
[----:B------:R-:W-:-:S02]  /*11290*/  HADD2.F32 R66, -RZ, R34.H0_H0 ;  /* 0x20000022ff427230 */ /* 0x000fc40000004100 */
[C---:B------:R-:W-:Y:S01]  /*112a0*/  FADD.FTZ R94, -R118.reuse, R94 ;  /* 0x0000005e765e7221 */ /* 0x040fe20000010100 */
[----:B------:R-:W-:Y:S02]  /*112b0*/  HADD2.F32 R56, -RZ, R30.H0_H0 ;  /* 0x2000001eff387230 */ /* 0x000fe40000004100 */
[C---:B------:R-:W-:Y:S01]  /*112c0*/  FADD.FTZ R120, -R118.reuse, R57 ;  /* 0x0000003976787221 */ /* 0x040fe20000010100 */
[----:B------:R-:W-:Y:S01]  /*112d0*/  FADD.FTZ R78, -R118, R78 ;  /* 0x0000004e764e7221 */ /* 0x000fe20000010100 */
[----:B------:R-:W-:Y:S01]  /*112e0*/  FMUL.FTZ R119, R139, R84 ;  /* 0x000000548b777220 */ /* 0x000fe20000410000 */
[----:B------:R-:W-:Y:S01]  /*112f0*/  FFMA.FTZ R60, R59, R60, R2 ;  /* 0x0000003c3b3c7223 */ /* 0x000fe20000010002 */
[----:B------:R-:W-:Y:S01]  /*11300*/  HADD2.F32 R57, -RZ, R43.H0_H0 ;  /* 0x2000002bff397230 */ /* 0x000fe20000004100 */
[----:B------:R-:W-:Y:S01]  /*11310*/  SHF.R.S32.HI R59, RZ, 0x1f, R142 ;  /* 0x0000001fff3b7819 */ /* 0x000fe2000001148e */
[----:B------:R-:W-:Y:S01]  /*11320*/  FFMA.FTZ R69, R69, R64, R14 ;  /* 0x0000004045457223 */ /* 0x000fe2000001000e */
[----:B------:R-:W-:Y:S01]  /*11330*/  FFMA.FTZ R148, R148, R72, R15 ;  /* 0x0000004894947223 */ /* 0x000fe2000001000f */
[----:B------:R-:W-:Y:S01]  /*11340*/  FFMA.FTZ R66, R79, R66, R22 ;  /* 0x000000424f427223 */ /* 0x000fe20000010016 */
[----:B------:R-:W-:-:S02]  /*11350*/  HADD2.F32 R74, -RZ, R31.H0_H0 ;  /* 0x2000001fff4a7230 */ /* 0x000fc40000004100 */
[C---:B------:R-:W-:Y:S01]  /*11360*/  FADD.FTZ R92, -R118.reuse, R92 ;  /* 0x0000005c765c7221 */ /* 0x040fe20000010100 */
[C---:B------:R-:W-:Y:S01]  /*11370*/  FADD.FTZ R93, -R118.reuse, R93 ;  /* 0x0000005d765d7221 */ /* 0x040fe20000010100 */
[C---:B------:R-:W-:Y:S01]  /*11380*/  FMUL.FTZ R121, R139.reuse, R86 ;  /* 0x000000568b797220 */ /* 0x040fe20000410000 */
[----:B------:R-:W-:Y:S02]  /*11390*/  HADD2.F32 R64, -RZ, R36.H0_H0 ;  /* 0x20000024ff407230 */ /* 0x000fe40000004100 */
[C---:B------:R-:W-:Y:S01]  /*113a0*/  FADD.FTZ R160, -R118.reuse, R81 ;  /* 0x0000005176a07221 */ /* 0x040fe20000010100 */
[----:B------:R-:W-:Y:S02]  /*113b0*/  HADD2.F32 R72, -RZ, R32.H1_H1 ;  /* 0x30000020ff487230 */ /* 0x000fe40000004100 */
[C---:B------:R-:W-:Y:S01]  /*113c0*/  FMUL.FTZ R152, R139.reuse, R152 ;  /* 0x000000988b987220 */ /* 0x040fe20000410000 */
[----:B------:R-:W-:Y:S02]  /*113d0*/  HADD2.F32 R79, -RZ, R27.H0_H0 ;  /* 0x2000001bff4f7230 */ /* 0x000fe40000004100 */
        /* <DEDUP_REMOVED lines=11> */
[----:B------:R-:W-:Y:S01]  /*11490*/  HADD2.F32 R118, -RZ, R43.H1_H1 ;  /* 0x3000002bff767230 */ /* 0x000fe20000004100 */
[----:B------:R-:W-:Y:S01]  /*114a0*/  LEA.HI R59, R59, R142, RZ, 0x3 ;  /* 0x0000008e3b3b7211 */ /* 0x000fe200078f18ff */
[--C-:B------:R-:W-:Y:S01]  /*114b0*/  HADD2.F32 R56, -RZ, R26.reuse.H0_H0 ;  /* 0x2000001aff387230 */ /* 0x100fe20000004100 */
[----:B------:R-:W-:Y:S01]  /*114c0*/  LOP3.LUT R128, R0, 0x7f, RZ, 0xc0, !PT ;  /* 0x0000007f00807812 */ /* 0x000fe200078ec0ff */
[----:B------:R-:W-:-:S02]  /*114d0*/  HADD2.F32 R78, -RZ, R26.H1_H1 ;  /* 0x3000001aff4e7230 */ /* 0x000fc40000004100 */
[C---:B------:R-:W-:Y:S01]  /*114e0*/  FMUL.FTZ R140, R139.reuse, R140 ;  /* 0x0000008c8b8c7220 */ /* 0x040fe20000410000 */
[C---:B------:R-:W-:Y:S01]  /*114f0*/  FMUL.FTZ R92, R139.reuse, R92 ;  /* 0x0000005c8b5c7220 */ /* 0x040fe20000410000 */
[----:B------:R-:W-:Y:S01]  /*11500*/  FMUL.FTZ R93, R139, R93 ;  /* 0x0000005d8b5d7220 */ /* 0x000fe20000410000 */
[----:B------:R-:W-:Y:S01]  /*11510*/  FFMA.FTZ R57, R73, R57, R8 ;  /* 0x0000003949397223 */ /* 0x000fe20000010008 */
[----:B------:R-:W-:Y:S01]  /*11520*/  FFMA.FTZ R121, R121, R74, R104 ;  /* 0x0000004a79797223 */ /* 0x000fe20000010068 */
[----:B------:R-:W-:Y:S02]  /*11530*/  HADD2.F32 R73, -RZ, R40.H1_H1 ;  /* 0x30000028ff497230 */ /* 0x000fe40000004100 */
[----:B------:R-:W-:Y:S01]  /*11540*/  FFMA.FTZ R65, R65, R64, R10 ;  /* 0x0000004041417223 */ /* 0x000fe2000001000a */
[----:B------:R-:W-:Y:S01]  /*11550*/  FFMA.FTZ R152, R152, R72, R19 ;  /* 0x0000004898987223 */ /* 0x000fe20000010013 */
[----:B------:R-:W-:Y:S02]  /*11560*/  HADD2.F32 R74, -RZ, R28.H0_H0 ;  /* 0x2000001cff4a7230 */ /* 0x000fe40000004100 */
        /* <DEDUP_REMOVED lines=15> */
[----:B------:R-:W-:Y:S01]  /*11660*/  LEA.HI.SX32 R59, R59, R128, 0x1d ;  /* 0x000000803b3b7211 */ /* 0x000fe200078feaff */
[----:B------:R-:W-:-:S02]  /*11670*/  HADD2.F32 R137, -RZ, R35.H1_H1 ;  /* 0x30000023ff897230 */ /* 0x000fc40000004100 */
[----:B------:R-:W-:Y:S01]  /*11680*/  FFMA.FTZ R118, R140, R118, R9 ;  /* 0x000000768c767223 */ /* 0x000fe20000010009 */
[----:B------:R-:W-:Y:S02]  /*11690*/  HADD2.F32 R72, -RZ, R29.H0_H0 ;  /* 0x2000001dff487230 */ /* 0x000fe40000004100 */
        /* <DEDUP_REMOVED lines=9> */
[----:B------:R-:W-:Y:S02]  /*11730*/  HADD2.F32 R145, -RZ, R28.H1_H1 ;  /* 0x3000001cff917230 */ /* 0x000fe40000004100 */
[----:B------:R-:W-:Y:S01]  /*11740*/  FFMA.FTZ R137, R158, R137, R97 ;  /* 0x000000899e897223 */ /* 0x000fe20000010061 */
[----:B------:R-:W-:Y:S02]  /*11750*/  HADD2.F32 R80, -RZ, R27.H1_H1 ;  /* 0x3000001bff507230 */ /* 0x000fe40000004100 */
[----:B------:R-:W-:Y:S01]  /*11760*/  FFMA.FTZ R72, R85, R72, R100 ;  /* 0x0000004855487223 */ /* 0x000fe20000010064 */
[----:B------:R-:W-:-:S02]  /*11770*/  HADD2.F32 R78, -RZ, R25.H0_H0 ;  /* 0x20000019ff4e7230 */ /* 0x000fc40000004100 */
[----:B------:R-:W-:Y:S01]  /*11780*/  FFMA.FTZ R91, R91, R79, R110 ;  /* 0x0000004f5b5b7223 */ /* 0x000fe2000001006e */
[----:B------:R-:W-:Y:S02]  /*11790*/  HADD2.F32 R56, -RZ, R24.H0_H0 ;  /* 0x20000018ff387230 */ /* 0x000fe40000004100 */
[----:B------:R-:W-:Y:S01]  /*117a0*/  FFMA.FTZ R86, R89, R86, R108 ;  /* 0x0000005659567223 */ /* 0x000fe2000001006c */
[C---:B------:R-:W-:Y:S01]  /*117b0*/  IADD3 R83, R59.reuse, 0x80, RZ ;  /* 0x000000803b537810 */ /* 0x040fe20007ffe0ff */
[----:B------:R-:W-:Y:S01]  /*117c0*/  FFMA.FTZ R139, R156, R139, R23 ;  /* 0x0000008b9c8b7223 */ /* 0x000fe20000010017 */
[----:B------:R-:W-:Y:S01]  /*117d0*/  FFMA.FTZ R141, R154, R141, R21 ;  /* 0x0000008d9a8d7223 */ /* 0x000fe20000010015 */
[C---:B------:R-:W-:Y:S01]  /*117e0*/  IADD3 R81, R59.reuse, 0x100, RZ ;  /* 0x000001003b517810 */ /* 0x040fe20007ffe0ff */
[C---:B------:R-:W-:Y:S01]  /*117f0*/  VIADD R79, R59.reuse, 0x180 ;  /* 0x000001803b4f7836 */ /* 0x040fe20000000000 */
[C---:B------:R-:W-:Y:S01]  /*11800*/  IADD3 R89, R59.reuse, 0x200, RZ ;  /* 0x000002003b597810 */ /* 0x040fe20007ffe0ff */
[----:B0-----:R-:W-:-:S04]  /*11810*/  IMAD.WIDE.U32 R84, R59, 0x10, R76 ;  /* 0x000000103b547825 */ /* 0x001fc800078e004c */
[----:B------:R-:W-:Y:S01]  /*11820*/  FFMA.FTZ R143, R162, R143, R101 ;  /* 0x0000008fa28f7223 */ /* 0x000fe20000010065 */
[----:B------:R-:W-:Y:S01]  /*11830*/  FFMA.FTZ R145, R160, R145, R99 ;  /* 0x00000091a0917223 */ /* 0x000fe20000010063 */
[----:B------:R-:W-:Y:S01]  /*11840*/  F2FP.F16.F32.PACK_AB R59, R118, R57 ;  /* 0x00000039763b723e */ /* 0x000fe200000000ff */
[----:B------:R-:W-:Y:S01]  /*11850*/  FFMA.FTZ R95, R95, R80, R114 ;  /* 0x000000505f5f7223 */ /* 0x000fe20000010072 */
[----:B------:R-:W-:Y:S01]  /*11860*/  FFMA.FTZ R90, R90, R78, R109 ;  /* 0x0000004e5a5a7223 */ /* 0x000fe2000001006d */
[----:B------:R-:W-:Y:S01]  /*11870*/  FFMA.FTZ R87, R87, R56, R106 ;  /* 0x0000003857577223 */ /* 0x000fe2000001006a */
[----:B------:R-:W-:Y:S01]  /*11880*/  F2FP.F16.F32.PACK_AB R57, R62, R61 ;  /* 0x0000003d3e39723e */ /* 0x000fe200000000ff */
[--C-:B------:R-:W-:Y:S01]  /*11890*/  IMAD.WIDE.U32 R82, R83, 0x10, R76.reuse ;  /* 0x0000001053527825 */ /* 0x100fe200078e004c */
[----:B------:R-:W-:Y:S02]  /*118a0*/  F2FP.F16.F32.PACK_AB R58, R63, R58 ;  /* 0x0000003a3f3a723e */ /* 0x000fe400000000ff */
[----:B------:R-:W-:Y:S01]  /*118b0*/  F2FP.F16.F32.PACK_AB R56, R73, R60 ;  /* 0x0000003c4938723e */ /* 0x000fe200000000ff */
[----:B------:R-:W-:Y:S01]  /*118c0*/  IMAD.WIDE.U32 R80, R81, 0x10, R76 ;  /* 0x0000001051507825 */ /* 0x000fe200078e004c */
[----:B------:R-:W-:-:S02]  /*118d0*/  F2FP.F16.F32.PACK_AB R61, R146, R67 ;  /* 0x00000043923d723e */ /* 0x000fc400000000ff */
[----:B------:R-:W-:Y:S01]  /*118e0*/  F2FP.F16.F32.PACK_AB R63, R150, R71 ;  /* 0x00000047963f723e */ /* 0x000fe200000000ff */
[--C-:B------:R-:W-:Y:S01]  /*118f0*/  IMAD.WIDE.U32 R78, R79, 0x10, R76.reuse ;  /* 0x000000104f4e7825 */ /* 0x100fe200078e004c */
[----:B------:R-:W-:Y:S01]  /*11900*/  F2FP.F16.F32.PACK_AB R62, R148, R69 ;  /* 0x00000045943e723e */ /* 0x000fe200000000ff */
[----:B------:R0:W-:Y:S01]  /*11910*/  STG.E.128 desc[UR6][R84.64], R56 ;  /* 0x0000003854007986 */ /* 0x0001e2000c101d06 */
[----:B------:R-:W-:Y:S01]  /*11920*/  F2FP.F16.F32.PACK_AB R60, R144, R65 ;  /* 0x00000041903c723e */ /* 0x000fe200000000ff */
[----:B------:R-:W-:Y:S01]  /*11930*/  IMAD.WIDE.U32 R76, R89, 0x10, R76 ;  /* 0x00000010594c7825 */ /* 0x000fe200078e004c */
        /* <DEDUP_REMOVED lines=14> */
[----:B------:R-:W-:-:S05]  /*11a20*/  F2FP.F16.F32.PACK_AB R72, R86, R87 ;  /* 0x000000575648723e */ /* 0x000fca00000000ff */
[----:B------:R0:W-:Y:S02]  /*11a30*/  STG.E.128 desc[UR6][R76.64], R72 ;  /* 0x000000484c007986 */ /* 0x0001e4000c101d06 */
.L_x_24526:
[----:B------:R-:W-:Y:S05]  /*11a40*/  BSYNC B0 ;  /* 0x0000000000007941 */ /* 0x000fea0003800000 */
.L_x_24525:
[----:B------:R-:W-:Y:S02]  /*11a50*/  IADD3 R107, R107, UR12, RZ ;  /* 0x0000000c6b6b7c10 */ /* 0x000fe4000fffe0ff */
[----:B------:R-:W-:Y:S02]  /*11a60*/  SEL R144, RZ, 0x1, P0 ;  /* 0x00000001ff907807 */ /* 0x000fe40000000000 */
[----:B------:R-:W-:-:S13]  /*11a70*/  ISETP.GE.AND P1, PT, R107, UR13, PT ;  /* 0x0000000d6b007c0c */ /* 0x000fda000bf26270 */
[----:B------:R-:W-:Y:S05]  /*11a80*/  @!P1 BRA `(.L_x_24527) ;  /* 0xfffffef000049947 */ /* 0x000fea000383ffff */
[----:B------:R-:W-:Y:S05]  /*11a90*/  EXIT ;  /* 0x000000000000794d */ /* 0x000fea0003800000 */
.L_x_24524:
[----:B------:R-:W-:Y:S01]  /*11aa0*/  IMAD.MOV.U32 R143, RZ, RZ, 0x1 ;  /* 0x00000001ff8f7424 */ /* 0x000fe200078e00ff */
[----:B------:R-:W-:Y:S02]  /*11ab0*/  MOV R148, 0x1f ;  /* 0x0000001f00947802 */ /* 0x000fe40000000f00 */
[----:B------:R-:W-:-:S07]  /*11ac0*/  MOV R141, 0xffffffff ;  /* 0xffffffff008d7802 */ /* 0x000fce0000000f00 */
[----:B0-----:R-:W-:Y:S05]  /*11ad0*/  WARPSYNC.COLLECTIVE R141, `(.L_x_24528) ;  /* 0x000000008d087348 */ /* 0x001fea0003c00000 */
[----:B------:R1:W2:Y:S02]  /*11ae0*/  SHFL.BFLY P3, R140, R146, R143, R148 ;  /* 0x0c00008f928c7389 */ /* 0x0002a40000060094 */
[----:B012---:R-:W-:Y:S01]  /*11af0*/  ENDCOLLECTIVE ;  /* 0x000000000000791b */ /* 0x007fe20003800000 */
.L_x_24528:
[----:B------:R-:W-:Y:S01]  /*11b00*/  HFMA2.MMA R143, -RZ, RZ, 0, 1.1920928955078125e-07 ;  /* 0x00000002ff8f7435 */ /* 0x000fe200000001ff */
[----:B------:R-:W-:-:S04]  /*11b10*/  IMAD.MOV.U32 R119, RZ, RZ, R140 ;  /* 0x000000ffff777224 */ /* 0x000fc800078e008c */
[----:B------:R-:W-:-:S05]  /*11b20*/  FADD.FTZ R120, R146, R119 ;  /* 0x0000007792787221 */ /* 0x000fca0000010000 */
[----:B------:R-:W-:-:S07]  /*11b30*/  MOV R146, R120 ;  /* 0x0000007800927202 */ /* 0x000fce0000000f00 */
[----:B------:R-:W-:Y:S05]  /*11b40*/  WARPSYNC.COLLECTIVE R141, `(.L_x_24529) ;  /* 0x000000008d087348 */ /* 0x000fea0003c00000 */
[----:B------:R0:W1:Y:S02]  /*11b50*/  SHFL.BFLY P3, R140, R146, R143, R148 ;  /* 0x0c00008f928c7389 */ /* 0x0000640000060094 */
[----:B01----:R-:W-:Y:S01]  /*11b60*/  ENDCOLLECTIVE ;  /* 0x000000000000791b */ /* 0x003fe20003800000 */
.L_x_24529:
[----:B------:R-:W-:Y:S01]  /*11b70*/  HFMA2.MMA R143, -RZ, RZ, 0, 2.384185791015625e-07 ;  /* 0x00000004ff8f7435 */ /* 0x000fe200000001ff */
[----:B------:R-:W-:-:S04]  /*11b80*/  IMAD.MOV.U32 R119, RZ, RZ, R140 ;  /* 0x000000ffff777224 */ /* 0x000fc800078e008c */
[----:B------:R-:W-:-:S05]  /*11b90*/  FADD.FTZ R121, R120, R119 ;  /* 0x0000007778797221 */ /* 0x000fca0000010000 */
[----:B------:R-:W-:-:S07]  /*11ba0*/  MOV R146, R121 ;  /* 0x0000007900927202 */ /* 0x000fce0000000f00 */
[----:B------:R-:W-:Y:S05]  /*11bb0*/  WARPSYNC.COLLECTIVE R141, `(.L_x_24530) ;  /* 0x000000008d087348 */ /* 0x000fea0003c00000 */
[----:B------:R0:W1:Y:S02]  /*11bc0*/  SHFL.BFLY P3, R140, R146, R143, R148 ;  /* 0x0c00008f928c7389 */ /* 0x0000640000060094 */
[----:B01----:R-:W-:Y:S01]  /*11bd0*/  ENDCOLLECTIVE ;  /* 0x000000000000791b */ /* 0x003fe20003800000 */
.L_x_24530:
[----:B------:R-:W-:Y:S01]  /*11be0*/  HFMA2.MMA R143, -RZ, RZ, 0, 4.76837158203125e-07 ;  /* 0x00000008ff8f7435 */ /* 0x000fe200000001ff */
[----:B------:R-:W-:-:S04]  /*11bf0*/  IMAD.MOV.U32 R118, RZ, RZ, R140 ;  /* 0x000000ffff767224 */ /* 0x000fc800078e008c */
[----:B------:R-:W-:-:S05]  /*11c00*/  FADD.FTZ R138, R121, R118 ;  /* 0x00000076798a7221 */ /* 0x000fca0000010000 */
[----:B------:R-:W-:-:S07]  /*11c10*/  MOV R146, R138 ;  /* 0x0000008a00927202 */ /* 0x000fce0000000f00 */
[----:B------:R-:W-:Y:S05]  /*11c20*/  WARPSYNC.COLLECTIVE R141, `(.L_x_24531) ;  /* 0x000000008d087348 */ /* 0x000fea0003c00000 */
[----:B------:R0:W1:Y:S02]  /*11c30*/  SHFL.BFLY P3, R140, R146, R143, R148 ;  /* 0x0c00008f928c7389 */ /* 0x0000640000060094 */
[----:B01----:R-:W-:Y:S01]  /*11c40*/  ENDCOLLECTIVE ;  /* 0x000000000000791b */ /* 0x003fe20003800000 */
.L_x_24531:
[----:B------:R-:W-:Y:S01]  /*11c50*/  HFMA2.MMA R143, -RZ, RZ, 0, 9.5367431640625e-07 ;  /* 0x00000010ff8f7435 */ /* 0x000fe200000001ff */
[----:B------:R-:W-:-:S04]  /*11c60*/  IMAD.MOV.U32 R119, RZ, RZ, R140 ;  /* 0x000000ffff777224 */ /* 0x000fc800078e008c */
[----:B------:R-:W-:-:S05]  /*11c70*/  FADD.FTZ R139, R138, R119 ;  /* 0x000000778a8b7221 */ /* 0x000fca0000010000 */
[----:B------:R-:W-:-:S07]  /*11c80*/  MOV R146, R139 ;  /* 0x0000008b00927202 */ /* 0x000fce0000000f00 */
[----:B------:R-:W-:Y:S05]  /*11c90*/  WARPSYNC.COLLECTIVE R141, `(.L_x_24532) ;  /* 0x000000008d087348 */ /* 0x000fea0003c00000 */
[----:B------:R0:W1:Y:S02]  /*11ca0*/  SHFL.BFLY P3, R140, R146, R143, R148 ;  /* 0x0c00008f928c7389 */ /* 0x0000640000060094 */
[----:B01----:R-:W-:Y:S01]  /*11cb0*/  ENDCOLLECTIVE ;  /* 0x000000000000791b */ /* 0x003fe20003800000 */
.L_x_24532:
        /* <DEDUP_REMOVED lines=88> */
.L_x_24533:
[----:B------:R-:W-:Y:S01]  /*12240*/  HFMA2.MMA R143, -RZ, RZ, 0, 1.1920928955078125e-07 ;  /* 0x00000002ff8f7435 */ /* 0x000fe200000001ff */
[----:B------:R-:W-:-:S04]  /*12250*/  IMAD.MOV.U32 R120, RZ, RZ, R140 ;  /* 0x000000ffff787224 */ /* 0x000fc800078e008c */
[----:B------:R-:W-:-:S05]  /*12260*/  FADD.FTZ R120, R119, R120 ;  /* 0x0000007877787221 */ /* 0x000fca0000010000 */
[----:B------:R-:W-:-:S07]  /*12270*/  MOV R146, R120 ;  /* 0x0000007800927202 */ /* 0x000fce0000000f00 */
[----:B------:R-:W-:Y:S05]  /*12280*/  WARPSYNC.COLLECTIVE R141, `(.L_x_24534) ;  /* 0x000000008d087348 */ /* 0x000fea0003c00000 */
[----:B------:R0:W1:Y:S02]  /*12290*/  SHFL.BFLY P3, R140, R146, R143, R148 ;  /* 0x0c00008f928c7389 */ /* 0x0000640000060094 */
[----:B01----:R-:W-:Y:S01]  /*122a0*/  ENDCOLLECTIVE ;  /* 0x000000000000791b */ /* 0x003fe20003800000 */
.L_x_24534:
[----:B------:R-:W-:Y:S01]  /*122b0*/  HFMA2.MMA R143, -RZ, RZ, 0, 2.384185791015625e-07 ;  /* 0x00000004ff8f7435 */ /* 0x000fe200000001ff */
[----:B------:R-:W-:-:S04]  /*122c0*/  IMAD.MOV.U32 R121, RZ, RZ, R140 ;  /* 0x000000ffff797224 */ /* 0x000fc800078e008c */
[----:B------:R-:W-:-:S05]  /*122d0*/  FADD.FTZ R121, R120, R121 ;  /* 0x0000007978797221 */ /* 0x000fca0000010000 */
[----:B------:R-:W-:-:S07]  /*122e0*/  MOV R146, R121 ;  /* 0x0000007900927202 */ /* 0x000fce0000000f00 */
[----:B------:R-:W-:Y:S05]  /*122f0*/  WARPSYNC.COLLECTIVE R141, `(.L_x_24535) ;  /* 0x000000008d087348 */ /* 0x000fea0003c00000 */
[----:B------:R0:W1:Y:S02]  /*12300*/  SHFL.BFLY P3, R140, R146, R143, R148 ;  /* 0x0c00008f928c7389 */ /* 0x0000640000060094 */
[----:B01----:R-:W-:Y:S01]  /*12310*/  ENDCOLLECTIVE ;  /* 0x000000000000791b */ /* 0x003fe20003800000 */
.L_x_24535:
[----:B------:R-:W-:Y:S01]  /*12320*/  HFMA2.MMA R143, -RZ, RZ, 0, 4.76837158203125e-07 ;  /* 0x00000008ff8f7435 */ /* 0x000fe200000001ff */
[----:B------:R-:W-:-:S04]  /*12330*/  IMAD.MOV.U32 R138, RZ, RZ, R140 ;  /* 0x000000ffff8a7224 */ /* 0x000fc800078e008c */
[----:B------:R-:W-:-:S05]  /*12340*/  FADD.FTZ R138, R121, R138 ;  /* 0x0000008a798a7221 */ /* 0x000fca0000010000 */
[----:B------:R-:W-:-:S07]  /*12350*/  MOV R146, R138 ;  /* 0x0000008a00927202 */ /* 0x000fce0000000f00 */
[----:B------:R-:W-:Y:S05]  /*12360*/  WARPSYNC.COLLECTIVE R141, `(.L_x_24536) ;  /* 0x000000008d087348 */ /* 0x000fea0003c00000 */
[----:B------:R0:W1:Y:S02]  /*12370*/  SHFL.BFLY P3, R140, R146, R143, R148 ;  /* 0x0c00008f928c7389 */ /* 0x0000640000060094 */
[----:B01----:R-:W-:Y:S01]  /*12380*/  ENDCOLLECTIVE ;  /* 0x000000000000791b */ /* 0x003fe20003800000 */
.L_x_24536:
[----:B------:R-:W-:Y:S01]  /*12390*/  HFMA2.MMA R143, -RZ, RZ, 0, 9.5367431640625e-07 ;  /* 0x00000010ff8f7435 */ /* 0x000fe200000001ff */
[----:B------:R-:W-:-:S04]  /*123a0*/  IMAD.MOV.U32 R139, RZ, RZ, R140 ;  /* 0x000000ffff8b7224 */ /* 0x000fc800078e008c */
[----:B------:R-:W-:-:S05]  /*123b0*/  FADD.FTZ R139, R138, R139 ;  /* 0x0000008b8a8b7221 */ /* 0x000fca0000010000 */
[----:B------:R-:W-:-:S07]  /*123c0*/  MOV R146, R139 ;  /* 0x0000008b00927202 */ /* 0x000fce0000000f00 */
[----:B------:R-:W-:Y:S05]  /*123d0*/  WARPSYNC.COLLECTIVE R141, `(.L_x_24537) ;  /* 0x000000008d087348 */ /* 0x000fea0003c00000 */
[----:B------:R0:W1:Y:S02]  /*123e0*/  SHFL.BFLY P3, R140, R146, R143, R148 ;  /* 0x0c00008f928c7389 */ /* 0x0000640000060094 */
[----:B01----:R-:W-:Y:S01]  /*123f0*/  ENDCOLLECTIVE ;  /* 0x000000000000791b */ /* 0x003fe20003800000 */
.L_x_24537:
[----:B------:R-:W-:Y:S05]  /*12400*/  BRA `(.L_x_24538) ;  /* 0xffffffe400387947 */ /* 0x000fea000383ffff */
.L_x_24539:
        /* <DEDUP_REMOVED lines=15> */
.L_x_37267:


//--------------------- .text._ZN10layer_norm13ln_fwd_kernelINS_13Kernel_traitsI6__halfS2_fS2_fjLj5120ELj1ELj1ELj4ELj16ENS_18Kernel_traits_baseILj5120ES2_S2_fS2_fjLj128EEEEELb1ELb1ELb0ELb0EEEvNS_9FwdParamsE --------------------------
	.section	.text._ZN10layer_norm13ln_fwd_kernelINS_13Kernel_traitsI6__halfS2_fS2_fjLj5120ELj1ELj1ELj4ELj16ENS_18Kernel_traits_baseILj5120ES2_S2_fS2_fjLj128EEEEELb1ELb1ELb0ELb0EEEvNS_9FwdParamsE,"ax",@progbits
	.align	128
        .global         _ZN10layer_norm13ln_fwd_kernelINS_13Kernel_traitsI6__halfS2_fS2_fjLj5120ELj1ELj1ELj4ELj16ENS_18Kernel_traits_baseILj5120ES2_S2_fS2_fjLj128EEEEELb1ELb1ELb0ELb0EEEvNS_9FwdParamsE
        .type           _ZN10layer_norm13ln_fwd_kernelINS_13Kernel_traitsI6__halfS2_fS2_fjLj5120ELj1ELj1ELj4ELj16ENS_18Kernel_traits_baseILj5120ES2_S2_fS2_fjLj128EEEEELb1ELb1ELb0ELb0EEEvNS_9FwdParamsE,@function
        .size           _ZN10layer_norm13ln_fwd_kernelINS_13Kernel_traitsI6__halfS2_fS2_fjLj5120ELj1ELj1ELj4ELj16ENS_18Kernel_traits_baseILj5120ES2_S2_fS2_fjLj128EEEEELb1ELb1ELb0ELb0EEEvNS_9FwdParamsE,(.L_x_37268 - _ZN10layer_norm13ln_fwd_kernelINS_13Kernel_traitsI6__halfS2_fS2_fjLj5120ELj1ELj1ELj4ELj16ENS_18Kernel_traits_baseILj5120ES2_S2_fS2_fjLj128EEEEELb1ELb1ELb0ELb0EEEvNS_9FwdParamsE)
        .other          _ZN10layer_norm13ln_fwd_kernelINS_13Kernel_traitsI6__halfS2_fS2_fjLj5120ELj1ELj1ELj4ELj16ENS_18Kernel_traits_baseILj5120ES2_S2_fS2_fjLj128EEEEELb1ELb1ELb0ELb0EEEvNS_9FwdParamsE,@"STO_CUDA_ENTRY STV_DEFAULT"
_ZN10layer_norm13ln_fwd_kernelINS_13Kernel_traitsI6__halfS2_fS2_fjLj5120ELj1ELj1ELj4ELj16ENS_18Kernel_traits_baseILj5120ES2_S2_fS2_fjLj128EEEEELb1ELb1ELb0ELb0EEEvNS_9FwdParamsE:
.text._ZN10layer_norm13ln_fwd_kernelINS_13Kernel_traitsI6__halfS2_fS2_fjLj5120ELj1ELj1ELj4ELj16ENS_18Kernel_traits_baseILj5120ES2_S2_fS2_fjLj128EEEEELb1ELb1ELb0ELb0EEEvNS_9FwdParamsE:
        /* <DEDUP_REMOVED lines=104> */
.L_x_24541:
[----:B------:R-:W-:Y:S05]  /*0680*/  BSYNC B0 ;  /* 0x0000000000007941 */ /* 0x000fea0003800000 */
.L_x_24540:
        /* <DEDUP_REMOVED lines=18> */
.L_x_24543:
[----:B------:R-:W-:Y:S05]  /*07b0*/  BSYNC B0 ;  /* 0x0000000000007941 */ /* 0x000fea0003800000 */
.L_x_24542:
        /* <DEDUP_REMOVED lines=18> */
.L_x_24545:
[----:B------:R-:W-:Y:S05]  /*08e0*/  BSYNC B0 ;  /* 0x0000000000007941 */ /* 0x000fea0003800000 */
.L_x_24544:
        /* <DEDUP_REMOVED lines=18> */
.L_x_24547:
[----:B------:R-:W-:Y:S05]  /*0a10*/  BSYNC B0 ;  /* 0x0000000000007941 */ /* 0x000fea0003800000 */
.L_x_24546:
        /* <DEDUP_REMOVED lines=17> */
.L_x_24549:
[----:B------:R-:W-:Y:S05]  /*0b30*/  BSYNC B0 ;  /* 0x0000000000007941 */ /* 0x000fea0003800000 */
.L_x_24548:
        /* <DEDUP_REMOVED lines=13> */
[----:B------:R-:W-:Y:S01]  /*0c10*/  ULDC.64 UR6, c[0x0][0x270] ;  /* 0x00009c0000067ab9 */ /* 0x000fe20000000a00 */
[----:B------:R-:W-:Y:S01]  /*0c20*/  HADD2.F32 R110, -RZ, R52.H1_H1 ;  /* 0x30000034ff6e7230 */ /* 0x000fe20000004100 */
[----:B------:R-:W-:Y:S01]  /*0c30*/  SHF.R.S32.HI R52, RZ, 0x3, R183 ;  /* 0x00000003ff347819 */ /* 0x000fe200000114b7 */
[--C-:B------:R-:W-:Y:S01]  /*0c40*/  HADD2.F32 R113, -RZ, R55.reuse.H0_H0 ;  /* 0x20000037ff717230 */ /* 0x100fe20000004100 */
[----:B------:R-:W-:Y:S01]  /*0c50*/  ISETP.NE.U32.AND P0, PT, RZ, UR6, PT ;  /* 0x00000006ff007c0c */ /* 0x000fe2000bf05070 */
[----:B------:R-:W-:Y:S01]  /*0c60*/  HADD2.F32 R116, -RZ, R55.H1_H1 ;  /* 0x30000037ff747230 */ /* 0x000fe20000004100 */
[C---:B------:R-:W-:Y:S01]  /*0c70*/  SHF.L.U32 R55, R47.reuse, 0x5, RZ ;  /* 0x000000052f377819 */ /* 0x040fe200000006ff */
[--C-:B------:R-:W-:Y:S01]  /*0c80*/  HADD2.F32 R109, -RZ, R53.reuse.H0_H0 ;  /* 0x20000035ff6d7230 */ /* 0x100fe20000004100 */
[----:B------:R-:W-:Y:S01]  /*0c90*/  ISETP.NE.AND.EX P0, PT, RZ, UR7, PT, P0 ;  /* 0x00000007ff007c0c */ /* 0x000fe2000bf05300 */
        /* <DEDUP_REMOVED lines=9> */
[----:B------:R-:W-:Y:S01]  /*0d30*/  LOP3.LUT R56, R55, 0x3e0, RZ, 0xc0, !PT ;  /* 0x000003e037387812 */ /* 0x000fe200078ec0ff */
[----:B------:R-:W-:Y:S01]  /*0d40*/  ULDC.U8 UR6, c[0x0][0x2a0] ;  /* 0x0000a80000067ab9 */ /* 0x000fe20000000000 */
[C---:B------:R-:W-:Y:S01]  /*0d50*/  VIADDMNMX R54, R53.reuse, -R54, RZ, !PT ;  /* 0x8000003635367246 */ /* 0x040fe200078001ff */
[----:B------:R-:W-:Y:S01]  /*0d60*/  VIADD R201, R208, 0x8ff34781 ;  /* 0x8ff34781d0c97836 */ /* 0x000fe20000000000 */
[----:B------:R-:W-:Y:S01]  /*0d70*/  VIADDMNMX R56, R53, -R56, RZ, !PT ;  /* 0x8000003835387246 */ /* 0x000fe200078001ff */
[----:B------:R-:W-:Y:S01]  /*0d80*/  IMAD.HI.U32 R199, R203, -0x2daee0ad, RZ ;  /* 0xd2511f53cbc77827 */ /* 0x000fe200078e00ff */
[----:B------:R-:W-:Y:S01]  /*0d90*/  LOP3.LUT R53, R52, 0x3fffffe0, RZ, 0xc0, !PT ;  /* 0x3fffffe034357812 */ /* 0x000fe200078ec0ff */
[----:B------:R-:W-:Y:S01]  /*0da0*/  HFMA2.MMA R207, -RZ, RZ, 0, 5.9604644775390625e-08 ;  /* 0x00000001ffcf7435 */ /* 0x000fe200000001ff */
[----:B------:R-:W-:Y:S01]  /*0db0*/  VIMNMX R54, R54, 0x20, PT ;  /* 0x0000002036367848 */ /* 0x000fe20003fe0100 */
[----:B------:R-:W-:Y:S01]  /*0dc0*/  IMAD R52, R195, -0x2daee0ad, RZ ;  /* 0xd2511f53c3347824 */ /* 0x000fe200078e02ff */
[----:B------:R-:W-:Y:S01]  /*0dd0*/  @P0 LOP3.LUT R48, R48, 0x10, RZ, 0xfc, !PT ;  /* 0x0000001030300812 */ /* 0x000fe200078efcff */
[--C-:B------:R-:W-:Y:S01]  /*0de0*/  HADD2.F32 R21, -RZ, R10.reuse.H0_H0 ;  /* 0x2000000aff157230 */ /* 0x100fe20000004100 */
[----:B------:R-:W-:Y:S01]  /*0df0*/  ISETP.NE.AND P0, PT, RZ, UR6, PT ;  /* 0x00000006ff007c0c */ /* 0x000fe2000bf05270 */
[----:B------:R-:W-:Y:S01]  /*0e00*/  IMAD.IADD R54, R54, 0x1, R53 ;  /* 0x0000000136367824 */ /* 0x000fe200078e0235 */
[----:B------:R-:W-:Y:S01]  /*0e10*/  LOP3.LUT R204, R3, R14, R26, 0x96, !PT ;  /* 0x0000000e03cc7212 */ /* 0x000fe200078e961a */
[----:B------:R-:W-:Y:S01]  /*0e20*/  HADD2.F32 R20, -RZ, R10.H1_H1 ;  /* 0x3000000aff147230 */ /* 0x000fe20000004100 */
[----:B------:R-:W-:Y:S01]  /*0e30*/  VIMNMX R56, R56, 0x20, PT ;  /* 0x0000002038387848 */ /* 0x000fe20003fe0100 */
[----:B------:R-:W-:Y:S01]  /*0e40*/  IMAD.SHL.U32 R54, R54, 0x8, RZ ;  /* 0x0000000836367824 */ /* 0x000fe200078e00ff */
[----:B------:R-:W-:Y:S01]  /*0e50*/  IADD3 R200, R209, -0x695add53, RZ ;  /* 0x96a522add1c87810 */ /* 0x000fe20007ffe0ff */
[----:B------:R-:W-:Y:S01]  /*0e60*/  IMAD.HI.U32 R198, R204, -0x326172a9, RZ ;  /* 0xcd9e8d57ccc67827 */ /* 0x000fe200078e00ff */
[----:B------:R-:W-:Y:S01]  /*0e70*/  IADD3 R56, R53, R56, RZ ;  /* 0x0000003835387210 */ /* 0x000fe20007ffe0ff */
[----:B------:R-:W-:Y:S01]  /*0e80*/  ULDC UR11, c[0x0][0x218] ;  /* 0x00008600000b7ab9 */ /* 0x000fe20000000800 */
[----:B------:R-:W-:Y:S01]  /*0e90*/  I2FP.F32.U32 R54, R54 ;  /* 0x0000003600367245 */ /* 0x000fe20000201000 */
[----:B------:R-:W-:Y:S01]  /*0ea0*/  IMAD R53, R197, -0x326172a9, RZ ;  /* 0xcd9e8d57c5357824 */ /* 0x000fe200078e02ff */
[----:B------:R-:W-:Y:S01]  /*0eb0*/  LOP3.LUT R48, R48, 0xfffffdff, RZ, 0xc0, !PT ;  /* 0xfffffdff30307812 */ /* 0x000fe200078ec0ff */
[--C-:B------:R-:W-:Y:S01]  /*0ec0*/  HADD2.F32 R19, -RZ, R11.reuse.H0_H0 ;  /* 0x2000000bff137230 */ /* 0x100fe20000004100 */
[----:B------:R0:W1:Y:S01]  /*0ed0*/  MUFU.RCP R205, R54 ;  /* 0x0000003600cd7308 */ /* 0x0000620000001000 */
[----:B------:R-:W-:Y:S01]  /*0ee0*/  HADD2.F32 R18, -RZ, R11.H1_H1 ;  /* 0x3000000bff127230 */ /* 0x000fe20000004100 */
[----:B------:R-:W-:Y:S01]  /*0ef0*/  LOP3.LUT R197, R196, 0x3, RZ, 0xc0, !PT ;  /* 0x00000003c4c57812 */ /* 0x000fe200078ec0ff */
[--C-:B------:R-:W-:Y:S01]  /*0f00*/  HADD2.F32 R25, -RZ, R8.reuse.H0_H0 ;  /* 0x20000008ff197230 */ /* 0x100fe20000004100 */
[----:B------:R-:W-:Y:S01]  /*0f10*/  LOP3.LUT R199, R199, R52, R200, 0x96, !PT ;  /* 0x00000034c7c77212 */ /* 0x000fe200078e96c8 */
[----:B------:R-:W-:Y:S01]  /*0f20*/  HADD2.F32 R24, -RZ, R8.H1_H1 ;  /* 0x30000008ff187230 */ /* 0x000fe20000004100 */
[----:B------:R-:W-:Y:S01]  /*0f30*/  LOP3.LUT R198, R198, R53, R201, 0x96, !PT ;  /* 0x00000035c6c67212 */ /* 0x000fe200078e96c9 */
[--C-:B------:R-:W-:Y:S01]  /*0f40*/  HADD2.F32 R23, -RZ, R9.reuse.H0_H0 ;  /* 0x20000009ff177230 */ /* 0x100fe20000004100 */
[----:B------:R-:W-:Y:S01]  /*0f50*/  @P0 LOP3.LUT R48, R48, 0x200, RZ, 0xfc, !PT ;  /* 0x0000020030300812 */ /* 0x000fe200078efcff */
        /* <DEDUP_REMOVED lines=13> */
[----:B------:R-:W-:Y:S01]  /*1030*/  IMAD R196, R203, -0x2daee0ad, RZ ;  /* 0xd2511f53cbc47824 */ /* 0x000fe200078e02ff */
[----:B------:R-:W-:Y:S01]  /*1040*/  SHF.L.U32 R203, R56, 0x3, RZ ;  /* 0x0000000338cb7819 */ /* 0x000fe200000006ff */
        /* <DEDUP_REMOVED lines=94> */
[----:B------:R-:W-:Y:S02]  /*1630*/  IMAD.MOV.U32 R195, RZ, RZ, RZ ;  /* 0x000000ffffc37224 */ /* 0x000fe400078e00ff */
[----:B01----:R-:W-:-:S07]  /*1640*/  IMAD R204, R204, -0x326172a9, RZ ;  /* 0xcd9e8d57cccc7824 */ /* 0x003fce00078e02ff */
.L_x_24851:
        /* <DEDUP_REMOVED lines=37> */
.L_x_24553:
[----:B------:R-:W-:-:S07]  /*18a0*/  IMAD.MOV.U32 R212, RZ, RZ, R204 ;  /* 0x000000ffffd47224 */ /* 0x000fce00078e00cc */
.L_x_24554:
[----:B------:R-:W-:Y:S05]  /*18b0*/  BSYNC B1 ;  /* 0x0000000000017941 */ /* 0x000fea0003800000 */
.L_x_24552:
        /* <DEDUP_REMOVED lines=16> */
.L_x_24558:
[----:B------:R-:W-:Y:S05]  /*19c0*/  BSYNC B2 ;  /* 0x0000000000027941 */ /* 0x000fea0003800000 */
.L_x_24557:
        /* <DEDUP_REMOVED lines=43> */
.L_x_24556:
[----:B------:R-:W-:Y:S05]  /*1c80*/  BSYNC B1 ;  /* 0x0000000000017941 */ /* 0x000fea0003800000 */
.L_x_24555:
[----:B------:R-:W0:Y:S01]  /*1c90*/  LDC R211, c[0x0][0x294] ;  /* 0x0000a500ffd37b82 */ /* 0x000e220000000800 */
[----:B------:R-:W-:Y:S01]  /*1ca0*/  I2FP.F32.U32 R63, R212 ;  /* 0x000000d4003f7245 */ /* 0x000fe20000201000 */
[----:B------:R-:W-:Y:S01]  /*1cb0*/  IMAD.MOV.U32 R212, RZ, RZ, 0x2f800000 ;  /* 0x2f800000ffd47424 */ /* 0x000fe200078e00ff */
[----:B------:R-:W-:Y:S01]  /*1cc0*/  LOP3.LUT R48, R48, 0xfffffffb, RZ, 0xc0, !PT ;  /* 0xfffffffb30307812 */ /* 0x000fe200078ec0ff */
[----:B-----5:R-:W-:Y:S01]  /*1cd0*/  HADD2.F32 R101, -RZ, R64.H0_H0 ;  /* 0x20000040ff657230 */ /* 0x020fe20000004100 */
[----:B------:R-:W-:Y:S01]  /*1ce0*/  ISETP.NE.U32.AND P0, PT, R60, RZ, PT ;  /* 0x000000ff3c00720c */ /* 0x000fe20003f05070 */
[----:B------:R-:W-:Y:S01]  /*1cf0*/  FFMA.FTZ R62, R63, R212, 1.1641532182693481445e-10 ;  /* 0x2f0000003f3e7423 */ /* 0x000fe200000100d4 */
[----:B------:R-:W-:Y:S01]  /*1d00*/  BSSY B1, `(.L_x_24559) ;  /* 0x0000016000017945 */ /* 0x000fe20003800000 */
[----:B------:R-:W1:Y:S01]  /*1d10*/  LDC R210, c[0x0][0x298] ;  /* 0x0000a600ffd27b82 */ /* 0x000e620000000800 */
        /* <DEDUP_REMOVED lines=19> */
.L_x_24560:
[----:B------:R-:W-:-:S07]  /*1e50*/  MOV R61, R204 ;  /* 0x000000cc003d7202 */ /* 0x000fce0000000f00 */
.L_x_24561:
[----:B------:R-:W-:Y:S05]  /*1e60*/  BSYNC B1 ;  /* 0x0000000000017941 */ /* 0x000fea0003800000 */
.L_x_24559:
        /* <DEDUP_REMOVED lines=16> */
.L_x_24565:
[----:B------:R-:W-:Y:S05]  /*1f70*/  BSYNC B2 ;  /* 0x0000000000027941 */ /* 0x000fea0003800000 */
.L_x_24564:
        /* <DEDUP_REMOVED lines=43> */
.L_x_24563:
[----:B------:R-:W-:Y:S05]  /*2230*/  BSYNC B1 ;  /* 0x0000000000017941 */ /* 0x000fea0003800000 */
.L_x_24562:
[----:B------:R-:W-:Y:S01]  /*2240*/  I2FP.F32.U32 R61, R61 ;  /* 0x0000003d003d7245 */ /* 0x000fe20000201000 */
[----:B------:R-:W-:Y:S01]  /*2250*/  HADD2.F32 R63, -RZ, R64.H1_H1 ;  /* 0x30000040ff3f7230 */ /* 0x000fe20000004100 */
        /* <DEDUP_REMOVED lines=21> */
.L_x_24567:
[----:B------:R-:W-:-:S07]  /*23b0*/  MOV R64, R204 ;  /* 0x000000cc00407202 */ /* 0x000fce0000000f00 */
.L_x_24568:
[----:B------:R-:W-:Y:S05]  /*23c0*/  BSYNC B1 ;  /* 0x0000000000017941 */ /* 0x000fea0003800000 */
.L_x_24566:
        /* <DEDUP_REMOVED lines=16> */
.L_x_24572:
[----:B------:R-:W-:Y:S05]  /*24d0*/  BSYNC B2 ;  /* 0x0000000000027941 */ /* 0x000fea0003800000 */
.L_x_24571:
        /* <DEDUP_REMOVED lines=41> */
[----:B------:R-:W-:Y:S02]  /*2770*/  MOV R204, R100 ;  /* 0x0000006400cc7202 */ /* 0x000fe40000000f00 */
[----:B------:R-:W-:-:S07]  /*2780*/  LOP3.LUT R199, R197, R62, R200, 0x96, !PT ;  /* 0x0000003ec5c77212 */ /* 0x000fce00078e96c8 */
.L_x_24570:
[----:B------:R-:W-:Y:S05]  /*2790*/  BSYNC B1 ;  /* 0x0000000000017941 */ /* 0x000fea0003800000 */
.L_x_24569:
        /* <DEDUP_REMOVED lines=21> */
.L_x_24574:
[----:B------:R-:W-:-:S07]  /*28f0*/  MOV R63, R204 ;  /* 0x000000cc003f7202 */ /* 0x000fce0000000f00 */
.L_x_24575:
[----:B------:R-:W-:Y:S05]  /*2900*/  BSYNC B1 ;  /* 0x0000000000017941 */ /* 0x000fea0003800000 */
.L_x_24573:
        /* <DEDUP_REMOVED lines=16> */
.L_x_24579:
[----:B------:R-:W-:Y:S05]  /*2a10*/  BSYNC B2 ;  /* 0x0000000000027941 */ /* 0x000fea0003800000 */
.L_x_24578:
        /* <DEDUP_REMOVED lines=43> */
.L_x_24577:
[----:B------:R-:W-:Y:S05]  /*2cd0*/  BSYNC B1 ;  /* 0x0000000000017941 */ /* 0x000fea0003800000 */
.L_x_24576:
        /* <DEDUP_REMOVED lines=21> */
.L_x_24581:
[----:B------:R-:W-:-:S07]  /*2e30*/  MOV R213, R204 ;  /* 0x000000cc00d57202 */ /* 0x000fce0000000f00 */
.L_x_24582:
[----:B------:R-:W-:Y:S05]  /*2e40*/  BSYNC B1 ;  /* 0x0000000000017941 */ /* 0x000fea0003800000 */
.L_x_24580:
        /* <DEDUP_REMOVED lines=16> */
.L_x_24586:
[----:B------:R-:W-:Y:S05]  /*2f50*/  BSYNC B2 ;  /* 0x0000000000027941 */ /* 0x000fea0003800000 */
.L_x_24585:
        /* <DEDUP_REMOVED lines=43> */
.L_x_24584:
[----:B------:R-:W-:Y:S05]  /*3210*/  BSYNC B1 ;  /* 0x0000000000017941 */ /* 0x000fea0003800000 */
.L_x_24583:
        /* <DEDUP_REMOVED lines=21> */
.L_x_24588:
[----:B------:R-:W-:-:S07]  /*3370*/  MOV R65, R204 ;  /* 0x000000cc00417202 */ /* 0x000fce0000000f00 */
.L_x_24589:
[----:B------:R-:W-:Y:S05]  /*3380*/  BSYNC B1 ;  /* 0x0000000000017941 */ /* 0x000fea0003800000 */
.L_x_24587:
        /* <DEDUP_REMOVED lines=16> */
.L_x_24593:
[----:B------:R-:W-:Y:S05]  /*3490*/  BSYNC B2 ;  /* 0x0000000000027941 */ /* 0x000fea0003800000 */
.L_x_24592:
        /* <DEDUP_REMOVED lines=43> */
.L_x_24591:
[----:B------:R-:W-:Y:S05]  /*3750*/  BSYNC B1 ;  /* 0x0000000000017941 */ /* 0x000fea0003800000 */
.L_x_24590:
        /* <DEDUP_REMOVED lines=21> */
.L_x_24595:
[----:B------:R-:W-:-:S07]  /*38b0*/  MOV R66, R204 ;  /* 0x000000cc00427202 */ /* 0x000fce0000000f00 */
.L_x_24596:
[----:B------:R-:W-:Y:S05]  /*38c0*/  BSYNC B1 ;  /* 0x0000000000017941 */ /* 0x000fea0003800000 */
.L_x_24594:
        /* <DEDUP_REMOVED lines=16> */
.L_x_24600:
[----:B------:R-:W-:Y:S05]  /*39d0*/  BSYNC B2 ;  /* 0x0000000000027941 */ /* 0x000fea0003800000 */
.L_x_24599:
        /* <DEDUP_REMOVED lines=43> */
.L_x_24598:
[----:B------:R-:W-:Y:S05]  /*3c90*/  BSYNC B1 ;  /* 0x0000000000017941 */ /* 0x000fea0003800000 */
.L_x_24597:
        /* <DEDUP_REMOVED lines=21> */
.L_x_24602:
[----:B------:R-:W-:-:S07]  /*3df0*/  MOV R213, R204 ;  /* 0x000000cc00d57202 */ /* 0x000fce0000000f00 */
.L_x_24603:
[----:B------:R-:W-:Y:S05]  /*3e00*/  BSYNC B1 ;  /* 0x0000000000017941 */ /* 0x000fea0003800000 */
.L_x_24601:
        /* <DEDUP_REMOVED lines=18> */
.L_x_24607:
[----:B------:R-:W-:Y:S05]  /*3f30*/  BSYNC B2 ;  /* 0x0000000000027941 */ /* 0x000fea0003800000 */
.L_x_24606:
        /* <DEDUP_REMOVED lines=43> */
.L_x_24605:
[----:B------:R-:W-:Y:S05]  /*41f0*/  BSYNC B1 ;  /* 0x0000000000017941 */ /* 0x000fea0003800000 */
.L_x_24604:
[----:B------:R-:W-:Y:S01]  /*4200*/  SEL R217, RZ, 0x1, P1 ;  /* 0x00000001ffd97807 */ /* 0x000fe20000800000 */
[----:B------:R-:W-:Y:S01]  /*4210*/  HADD2.F32 R67, -RZ, R67.H1_H1 ;  /* 0x30000043ff437230 */ /* 0x000fe20000004100 */
[C---:B------:R-:W-:Y:S02]  /*4220*/  LEA R102, P1, R206.reuse, UR6, 0x5 ;  /* 0x00000006ce667c11 */ /* 0x040fe4000f8228ff */
[----:B------:R-:W-:Y:S02]  /*4230*/  I2FP.F32.U32 R213, R213 ;  /* 0x000000d500d57245 */ /* 0x000fe40000201000 */
[C---:B------:R-:W-:Y:S01]  /*4240*/  LEA.HI.X R103, R206.reuse, UR7, RZ, 0x5, P1 ;  /* 0x00000007ce677c11 */ /* 0x040fe200088f2cff */
[----:B------:R-:W-:Y:S01]  /*4250*/  FMUL.FTZ R67, R67, R216 ;  /* 0x000000d843437220 */ /* 0x000fe20000410000 */
[----:B------:R-:W-:Y:S01]  /*4260*/  LEA R100, P1, R206, UR8, 0x3 ;  /* 0x00000008ce647c11 */ /* 0x000fe2000f8218ff */
[----:B------:R-:W-:Y:S01]  /*4270*/  FFMA.FTZ R212, R213, R212, 1.1641532182693481445e-10 ;  /* 0x2f000000d5d47423 */ /* 0x000fe200000100d4 */
[----:B------:R-:W-:Y:S01]  /*4280*/  SEL R223, RZ, 0x10000, P5 ;  /* 0x00010000ffdf7807 */ /* 0x000fe20002800000 */
[----:B------:R-:W-:Y:S01]  /*4290*/  FMUL.FTZ R67, R67, R210 ;  /* 0x000000d243437220 */ /* 0x000fe20000410000 */
[----:B------:R-:W-:Y:S01]  /*42a0*/  LOP3.LUT P5, RZ, R48, 0x2, RZ, 0xc0, !PT ;  /* 0x0000000230ff7812 */ /* 0x000fe200078ac0ff */
[----:B------:R0:W-:Y:S01]  /*42b0*/  STG.E.128 desc[UR4][R102.64], R60 ;  /* 0x0000003c66007986 */ /* 0x0001e2000c101d04 */
[----:B------:R-:W-:-:S02]  /*42c0*/  LEA.HI.X R101, R206, UR9, RZ, 0x3, P1 ;  /* 0x00000009ce657c11 */ /* 0x000fc400088f1cff */
[----:B------:R-:W-:Y:S01]  /*42d0*/  FSETP.GTU.FTZ.AND P1, PT, R212, R211, PT ;  /* 0x000000d3d400720b */ /* 0x000fe20003f3c000 */
[----:B------:R-:W-:Y:S01]  /*42e0*/  IMAD.WIDE.U32 R212, R217, 0x10000, RZ ;  /* 0x00010000d9d47825 */ /* 0x000fe200078e00ff */
[----:B------:R-:W-:Y:S02]  /*42f0*/  SEL R214, RZ, 0x1, P2 ;  /* 0x00000001ffd67807 */ /* 0x000fe40001000000 */
[----:B------:R-:W-:Y:S02]  /*4300*/  SEL R218, RZ, 0x1, P5 ;  /* 0x00000001ffda7807 */ /* 0x000fe40002800000 */
[----:B------:R-:W-:Y:S01]  /*4310*/  SEL R220, RZ, 0x100, P4 ;  /* 0x00000100ffdc7807 */ /* 0x000fe20002000000 */
[----:B------:R-:W-:Y:S01]  /*4320*/  IMAD.WIDE.U32 R214, R214, 0x1000000, RZ ;  /* 0x01000000d6d67825 */ /* 0x000fe200078e00ff */
[----:B------:R-:W-:Y:S02]  /*4330*/  SEL R222, RZ, 0x1000000, P1 ;  /* 0x01000000ffde7807 */ /* 0x000fe40000800000 */
[----:B------:R-:W-:Y:S01]  /*4340*/  FSEL R67, R67, RZ, !P1 ;  /* 0x000000ff43437208 */ /* 0x000fe20004800000 */
[----:B------:R-:W-:Y:S01]  /*4350*/  IMAD.WIDE.U32 R210, R218, 0x100, RZ ;  /* 0x00000100dad27825 */ /* 0x000fe200078e00ff */
[----:B------:R-:W-:-:S02]  /*4360*/  LOP3.LUT P6, RZ, R48, 0x4, RZ, 0xc0, !PT ;  /* 0x0000000430ff7812 */ /* 0x000fc400078cc0ff */
[----:B------:R-:W-:Y:S01]  /*4370*/  SEL R221, RZ, 0x1, P3 ;  /* 0x00000001ffdd7807 */ /* 0x000fe20001800000 */
[----:B------:R-:W-:Y:S01]  /*4380*/  FMUL.FTZ R67, R18, R67 ;  /* 0x0000004312437220 */ /* 0x000fe20000410000 */
[----:B------:R-:W-:Y:S02]  /*4390*/  LOP3.LUT R217, R220, R222, R223, 0xfe, !PT ;  /* 0x000000dedcd97212 */ /* 0x000fe400078efedf */
[----:B------:R-:W-:Y:S01]  /*43a0*/  SEL R219, RZ, 0x1, P6 ;  /* 0x00000001ffdb7807 */ /* 0x000fe20003000000 */
[----:B------:R-:W-:Y:S01]  /*43b0*/  @P0 FADD.FTZ R67, R59, R67 ;  /* 0x000000433b430221 */ /* 0x000fe20000010000 */
[----:B------:R-:W-:Y:S02]  /*43c0*/  LOP3.LUT R210, R210, R214, R212, 0xfe, !PT ;  /* 0x000000d6d2d27212 */ /* 0x000fe400078efed4 */
[----:B------:R-:W-:Y:S02]  /*43d0*/  LOP3.LUT R215, R215, R217, R221, 0xfe, !PT ;  /* 0x000000d9d7d77212 */ /* 0x000fe400078efedd */
[----:B------:R-:W-:Y:S01]  /*43e0*/  LOP3.LUT R210, R210, R219, RZ, 0xfc, !PT ;  /* 0x000000dbd2d27212 */ /* 0x000fe200078efcff */
[----:B------:R0:W-:Y:S01]  /*43f0*/  STG.E.128 desc[UR4][R102.64+0x10], R64 ;  /* 0x0000104066007986 */ /* 0x0001e2000c101d04 */
[----:B------:R-:W-:-:S02]  /*4400*/  LOP3.LUT R211, R211, R215, R213, 0xfe, !PT ;  /* 0x000000d7d3d37212 */ /* 0x000fc400078efed5 */
[----:B------:R-:W-:-:S03]  /*4410*/  IADD3 R217, R206, 0x80, RZ ;  /* 0x00000080ced97810 */ /* 0x000fc60007ffe0ff */
[----:B------:R0:W-:Y:S04]  /*4420*/  STG.E.64 desc[UR4][R100.64], R210 ;  /* 0x000000d264007986 */ /* 0x0001e8000c101b04 */
.L_x_24551:
[----:B------:R-:W-:Y:S05]  /*4430*/  BSYNC B0 ;  /* 0x0000000000007941 */ /* 0x000fea0003800000 */
.L_x_24550:
        /* <DEDUP_REMOVED lines=25> */
.L_x_24611:
[----:B------:R-:W-:-:S07]  /*45d0*/  IMAD.MOV.U32 R212, RZ, RZ, R204 ;  /* 0x000000ffffd47224 */ /* 0x000fce00078e00cc */
.L_x_24612:
[----:B------:R-:W-:Y:S05]  /*45e0*/  BSYNC B1 ;  /* 0x0000000000017941 */ /* 0x000fea0003800000 */
.L_x_24610:
        /* <DEDUP_REMOVED lines=16> */
.L_x_24616:
[----:B------:R-:W-:Y:S05]  /*46f0*/  BSYNC B2 ;  /* 0x0000000000027941 */ /* 0x000fea0003800000 */
.L_x_24615:
        /* <DEDUP_REMOVED lines=43> */
.L_x_24614:
[----:B------:R-:W-:Y:S05]  /*49b0*/  BSYNC B1 ;  /* 0x0000000000017941 */ /* 0x000fea0003800000 */
.L_x_24613:
        /* <DEDUP_REMOVED lines=28> */
.L_x_24618:
[----:B------:R-:W-:-:S07]  /*4b80*/  MOV R69, R204 ;  /* 0x000000cc00457202 */ /* 0x000fce0000000f00 */
.L_x_24619:
[----:B------:R-:W-:Y:S05]  /*4b90*/  BSYNC B1 ;  /* 0x0000000000017941 */ /* 0x000fea0003800000 */
.L_x_24617:
        /* <DEDUP_REMOVED lines=16> */
.L_x_24623:
[----:B------:R-:W-:Y:S05]  /*4ca0*/  BSYNC B2 ;  /* 0x0000000000027941 */ /* 0x000fea0003800000 */
.L_x_24622:
        /* <DEDUP_REMOVED lines=43> */
.L_x_24621:
[----:B------:R-:W-:Y:S05]  /*4f60*/  BSYNC B1 ;  /* 0x0000000000017941 */ /* 0x000fea0003800000 */
.L_x_24620:
        /* <DEDUP_REMOVED lines=23> */
.L_x_24625:
[----:B------:R-:W-:-:S07]  /*50e0*/  MOV R72, R204 ;  /* 0x000000cc00487202 */ /* 0x000fce0000000f00 */
.L_x_24626:
[----:B------:R-:W-:Y:S05]  /*50f0*/  BSYNC B1 ;  /* 0x0000000000017941 */ /* 0x000fea0003800000 */
.L_x_24624:
        /* <DEDUP_REMOVED lines=16> */
.L_x_24630:
[----:B------:R-:W-:Y:S05]  /*5200*/  BSYNC B2 ;  /* 0x0000000000027941 */ /* 0x000fea0003800000 */
.L_x_24629:
        /* <DEDUP_REMOVED lines=43> */
.L_x_24628:
[----:B------:R-:W-:Y:S05]  /*54c0*/  BSYNC B1 ;  /* 0x0000000000017941 */ /* 0x000fea0003800000 */
.L_x_24627:
        /* <DEDUP_REMOVED lines=21> */
.L_x_24632:
[----:B------:R-:W-:-:S07]  /*5620*/  MOV R71, R204 ;  /* 0x000000cc00477202 */ /* 0x000fce0000000f00 */
.L_x_24633:
[----:B------:R-:W-:Y:S05]  /*5630*/  BSYNC B1 ;  /* 0x0000000000017941 */ /* 0x000fea0003800000 */
.L_x_24631:
        /* <DEDUP_REMOVED lines=16> */
.L_x_24637:
[----:B------:R-:W-:Y:S05]  /*5740*/  BSYNC B2 ;  /* 0x0000000000027941 */ /* 0x000fea0003800000 */
.L_x_24636:
        /* <DEDUP_REMOVED lines=43> */
.L_x_24635:
[----:B------:R-:W-:Y:S05]  /*5a00*/  BSYNC B1 ;  /* 0x0000000000017941 */ /* 0x000fea0003800000 */
.L_x_24634:
        /* <DEDUP_REMOVED lines=21> */
.L_x_24639:
[----:B------:R-:W-:-:S07]  /*5b60*/  MOV R213, R204 ;  /* 0x000000cc00d57202 */ /* 0x000fce0000000f00 */
.L_x_24640:
[----:B------:R-:W-:Y:S05]  /*5b70*/  BSYNC B1 ;  /* 0x0000000000017941 */ /* 0x000fea0003800000 */
.L_x_24638:
        /* <DEDUP_REMOVED lines=16> */
.L_x_24644:
[----:B------:R-:W-:Y:S05]  /*5c80*/  BSYNC B2 ;  /* 0x0000000000027941 */ /* 0x000fea0003800000 */
.L_x_24643:
        /* <DEDUP_REMOVED lines=43> */
.L_x_24642:
[----:B------:R-:W-:Y:S05]  /*5f40*/  BSYNC B1 ;  /* 0x0000000000017941 */ /* 0x000fea0003800000 */
.L_x_24641:
        /* <DEDUP_REMOVED lines=21> */
.L_x_24646:
[----:B------:R-:W-:-:S07]  /*60a0*/  MOV R73, R204 ;  /* 0x000000cc00497202 */ /* 0x000fce0000000f00 */
.L_x_24647:
[----:B------:R-:W-:Y:S05]  /*60b0*/  BSYNC B1 ;  /* 0x0000000000017941 */ /* 0x000fea0003800000 */
.L_x_24645:
        /* <DEDUP_REMOVED lines=16> */
.L_x_24651:
[----:B------:R-:W-:Y:S05]  /*61c0*/  BSYNC B2 ;  /* 0x0000000000027941 */ /* 0x000fea0003800000 */
.L_x_24650:
        /* <DEDUP_REMOVED lines=43> */
.L_x_24649:
[----:B------:R-:W-:Y:S05]  /*6480*/  BSYNC B1 ;  /* 0x0000000000017941 */ /* 0x000fea0003800000 */
.L_x_24648:
        /* <DEDUP_REMOVED lines=21> */
.L_x_24653:
[----:B------:R-:W-:-:S07]  /*65e0*/  MOV R74, R204 ;  /* 0x000000cc004a7202 */ /* 0x000fce0000000f00 */
.L_x_24654:
[----:B------:R-:W-:Y:S05]  /*65f0*/  BSYNC B1 ;  /* 0x0000000000017941 */ /* 0x000fea0003800000 */
.L_x_24652:
        /* <DEDUP_REMOVED lines=16> */
.L_x_24658:
[----:B------:R-:W-:Y:S05]  /*6700*/  BSYNC B2 ;  /* 0x0000000000027941 */ /* 0x000fea0003800000 */
.L_x_24657:
        /* <DEDUP_REMOVED lines=43> */
.L_x_24656:
[----:B------:R-:W-:Y:S05]  /*69c0*/  BSYNC B1 ;  /* 0x0000000000017941 */ /* 0x000fea0003800000 */
.L_x_24655:
        /* <DEDUP_REMOVED lines=21> */
.L_x_24660:
[----:B------:R-:W-:-:S07]  /*6b20*/  MOV R213, R204 ;  /* 0x000000cc00d57202 */ /* 0x000fce0000000f00 */
.L_x_24661:
[----:B------:R-:W-:Y:S05]  /*6b30*/  BSYNC B1 ;  /* 0x0000000000017941 */ /* 0x000fea0003800000 */
.L_x_24659:
        /* <DEDUP_REMOVED lines=18> */
.L_x_24665:
[----:B------:R-:W-:Y:S05]  /*6c60*/  BSYNC B2 ;  /* 0x0000000000027941 */ /* 0x000fea0003800000 */
.L_x_24664:
        /* <DEDUP_REMOVED lines=43> */
.L_x_24663:
[----:B------:R-:W-:Y:S05]  /*6f20*/  BSYNC B1 ;  /* 0x0000000000017941 */ /* 0x000fea0003800000 */
.L_x_24662:
[----:B------:R-:W-:Y:S01]  /*6f30*/  SEL R218, RZ, 0x1, P1 ;  /* 0x00000001ffda7807 */ /* 0x000fe20000800000 */
[----:B------:R-:W-:Y:S01]  /*6f40*/  HADD2.F32 R75, -RZ, R75.H1_H1 ;  /* 0x3000004bff4b7230 */ /* 0x000fe20000004100 */
[C---:B------:R-:W-:Y:S02]  /*6f50*/  LEA R102, P1, R217.reuse, UR6, 0x5 ;  /* 0x00000006d9667c11 */ /* 0x040fe4000f8228ff */
[----:B------:R-:W-:Y:S02]  /*6f60*/  I2FP.F32.U32 R213, R213 ;  /* 0x000000d500d57245 */ /* 0x000fe40000201000 */
[----:B------:R-:W-:Y:S01]  /*6f70*/  LEA.HI.X R103, R217, UR7, RZ, 0x5, P1 ;  /* 0x00000007d9677c11 */ /* 0x000fe200088f2cff */
[----:B------:R-:W-:Y:S01]  /*6f80*/  FMUL.FTZ R75, R75, R216 ;  /* 0x000000d84b4b7220 */ /* 0x000fe20000410000 */
[----:B------:R-:W-:Y:S01]  /*6f90*/  LEA R100, P1, R217, UR8, 0x3 ;  /* 0x00000008d9647c11 */ /* 0x000fe2000f8218ff */
[----:B------:R-:W-:Y:S01]  /*6fa0*/  FFMA.FTZ R212, R213, R212, 1.1641532182693481445e-10 ;  /* 0x2f000000d5d47423 */ /* 0x000fe200000100d4 */
[----:B------:R-:W-:Y:S01]  /*6fb0*/  SEL R225, RZ, 0x10000, P5 ;  /* 0x00010000ffe17807 */ /* 0x000fe20002800000 */
[----:B------:R-:W-:Y:S01]  /*6fc0*/  FMUL.FTZ R75, R75, R210 ;  /* 0x000000d24b4b7220 */ /* 0x000fe20000410000 */
[----:B------:R-:W-:Y:S01]  /*6fd0*/  LOP3.LUT P5, RZ, R48, 0x2, RZ, 0xc0, !PT ;  /* 0x0000000230ff7812 */ /* 0x000fe200078ac0ff */
[----:B------:R1:W-:Y:S01]  /*6fe0*/  STG.E.128 desc[UR4][R102.64], R68 ;  /* 0x0000004466007986 */ /* 0x0003e2000c101d04 */
[C---:B------:R-:W-:Y:S01]  /*6ff0*/  LEA.HI.X R101, R217.reuse, UR9, RZ, 0x3, P1 ;  /* 0x00000009d9657c11 */ /* 0x040fe200088f1cff */
[----:B------:R-:W-:Y:S01]  /*7000*/  VIADD R217, R217, 0x80 ;  /* 0x00000080d9d97836 */ /* 0x000fe20000000000 */
[----:B------:R-:W-:Y:S01]  /*7010*/  FSETP.GTU.FTZ.AND P1, PT, R212, R211, PT ;  /* 0x000000d3d400720b */ /* 0x000fe20003f3c000 */
[----:B------:R-:W-:Y:S01]  /*7020*/  IMAD.WIDE.U32 R212, R218, 0x10000, RZ ;  /* 0x00010000dad47825 */ /* 0x000fe200078e00ff */
[----:B------:R-:W-:-:S02]  /*7030*/  SEL R214, RZ, 0x1, P2 ;  /* 0x00000001ffd67807 */ /* 0x000fc40001000000 */
[----:B------:R-:W-:Y:S02]  /*7040*/  SEL R219, RZ, 0x1, P5 ;  /* 0x00000001ffdb7807 */ /* 0x000fe40002800000 */
[----:B------:R-:W-:Y:S01]  /*7050*/  SEL R220, RZ, 0x100, P4 ;  /* 0x00000100ffdc7807 */ /* 0x000fe20002000000 */
[----:B------:R-:W-:Y:S01]  /*7060*/  IMAD.WIDE.U32 R214, R214, 0x1000000, RZ ;  /* 0x01000000d6d67825 */ /* 0x000fe200078e00ff */
[----:B------:R-:W-:Y:S02]  /*7070*/  SEL R222, RZ, 0x1000000, P1 ;  /* 0x01000000ffde7807 */ /* 0x000fe40000800000 */
[----:B------:R-:W-:Y:S01]  /*7080*/  FSEL R75, R75, RZ, !P1 ;  /* 0x000000ff4b4b7208 */ /* 0x000fe20004800000 */
[----:B------:R-:W-:Y:S01]  /*7090*/  IMAD.WIDE.U32 R210, R219, 0x100, RZ ;  /* 0x00000100dbd27825 */ /* 0x000fe200078e00ff */
[----:B------:R-:W-:Y:S02]  /*70a0*/  LOP3.LUT P6, RZ, R48, 0x4, RZ, 0xc0, !PT ;  /* 0x0000000430ff7812 */ /* 0x000fe400078cc0ff */
[----:B------:R-:W-:Y:S01]  /*70b0*/  SEL R223, RZ, 0x1, P3 ;  /* 0x00000001ffdf7807 */ /* 0x000fe20001800000 */
[----:B------:R-:W-:Y:S01]  /*70c0*/  FMUL.FTZ R75, R10, R75 ;  /* 0x0000004b0a4b7220 */ /* 0x000fe20000410000 */
[----:B------:R-:W-:-:S02]  /*70d0*/  LOP3.LUT R218, R220, R222, R225, 0xfe, !PT ;  /* 0x000000dedcda7212 */ /* 0x000fc400078efee1 */
[----:B------:R-:W-:Y:S01]  /*70e0*/  SEL R221, RZ, 0x1, P6 ;  /* 0x00000001ffdd7807 */ /* 0x000fe20003000000 */
[----:B------:R-:W-:Y:S01]  /*70f0*/  @P0 FADD.FTZ R75, R59, R75 ;  /* 0x0000004b3b4b0221 */ /* 0x000fe20000010000 */
[----:B------:R-:W-:Y:S02]  /*7100*/  LOP3.LUT R210, R210, R214, R212, 0xfe, !PT ;  /* 0x000000d6d2d27212 */ /* 0x000fe400078efed4 */
[----:B------:R-:W-:Y:S02]  /*7110*/  LOP3.LUT R215, R215, R218, R223, 0xfe, !PT ;  /* 0x000000dad7d77212 */ /* 0x000fe400078efedf */
[----:B------:R-:W-:Y:S01]  /*7120*/  LOP3.LUT R210, R210, R221, RZ, 0xfc, !PT ;  /* 0x000000ddd2d27212 */ /* 0x000fe200078efcff */
[----:B------:R1:W-:Y:S01]  /*7130*/  STG.E.128 desc[UR4][R102.64+0x10], R72 ;  /* 0x0000104866007986 */ /* 0x0003e2000c101d04 */
[----:B------:R-:W-:-:S05]  /*7140*/  LOP3.LUT R211, R211, R215, R213, 0xfe, !PT ;  /* 0x000000d7d3d37212 */ /* 0x000fca00078efed5 */
[----:B------:R1:W-:Y:S02]  /*7150*/  STG.E.64 desc[UR4][R100.64], R210 ;  /* 0x000000d264007986 */ /* 0x0003e4000c101b04 */
.L_x_24609:
[----:B------:R-:W-:Y:S05]  /*7160*/  BSYNC B0 ;  /* 0x0000000000007941 */ /* 0x000fea0003800000 */
.L_x_24608:
        /* <DEDUP_REMOVED lines=25> */
.L_x_24669:
[----:B------:R-:W-:-:S07]  /*7300*/  MOV R212, R204 ;  /* 0x000000cc00d47202 */ /* 0x000fce0000000f00 */
.L_x_24670:
[----:B------:R-:W-:Y:S05]  /*7310*/  BSYNC B1 ;  /* 0x0000000000017941 */ /* 0x000fea0003800000 */
.L_x_24668:
        /* <DEDUP_REMOVED lines=16> */
.L_x_24674:
[----:B------:R-:W-:Y:S05]  /*7420*/  BSYNC B2 ;  /* 0x0000000000027941 */ /* 0x000fea0003800000 */
.L_x_24673:
        /* <DEDUP_REMOVED lines=43> */
.L_x_24672:
[----:B------:R-:W-:Y:S05]  /*76e0*/  BSYNC B1 ;  /* 0x0000000000017941 */ /* 0x000fea0003800000 */
.L_x_24671:
        /* <DEDUP_REMOVED lines=28> */
.L_x_24676:
[----:B------:R-:W-:-:S07]  /*78b0*/  MOV R77, R204 ;  /* 0x000000cc004d7202 */ /* 0x000fce0000000f00 */
.L_x_24677:
[----:B------:R-:W-:Y:S05]  /*78c0*/  BSYNC B1 ;  /* 0x0000000000017941 */ /* 0x000fea0003800000 */
.L_x_24675:
        /* <DEDUP_REMOVED lines=16> */
.L_x_24681:
[----:B------:R-:W-:Y:S05]  /*79d0*/  BSYNC B2 ;  /* 0x0000000000027941 */ /* 0x000fea0003800000 */
.L_x_24680:
        /* <DEDUP_REMOVED lines=43> */
.L_x_24679:
[----:B------:R-:W-:Y:S05]  /*7c90*/  BSYNC B1 ;  /* 0x0000000000017941 */ /* 0x000fea0003800000 */
.L_x_24678:
        /* <DEDUP_REMOVED lines=23> */
.L_x_24683:
[----:B------:R-:W-:-:S07]  /*7e10*/  MOV R80, R204 ;  /* 0x000000cc00507202 */ /* 0x000fce0000000f00 */
.L_x_24684:
[----:B------:R-:W-:Y:S05]  /*7e20*/  BSYNC B1 ;  /* 0x0000000000017941 */ /* 0x000fea0003800000 */
.L_x_24682:
        /* <DEDUP_REMOVED lines=16> */
.L_x_24688:
[----:B------:R-:W-:Y:S05]  /*7f30*/  BSYNC B2 ;  /* 0x0000000000027941 */ /* 0x000fea0003800000 */
.L_x_24687:
        /* <DEDUP_REMOVED lines=43> */
.L_x_24686:
[----:B------:R-:W-:Y:S05]  /*81f0*/  BSYNC B1 ;  /* 0x0000000000017941 */ /* 0x000fea0003800000 */
.L_x_24685:
[----:B------:R-:W-:Y:S01]  /*8200*/  I2FP.F32.U32 R79, R80 ;  /* 0x00000050004f7245 */ /* 0x000fe20000201000 */
[----:B------:R-:W-:Y:S01]  /*8210*/  HADD2.F32 R101, -RZ, R81.H0_H0 ;  /* 0x20000051ff657230 */ /* 0x000fe20000004100 */
[----:B------:R-:W-:Y:S01]  /*8220*/  ISETP.NE.AND P2, PT, R100, 0x1, PT ;  /* 0x000000016400780c */ /* 0x000fe20003f45270 */
[----:B------:R-:W-:Y:S02]  /*8230*/  BSSY B1, `(.L_x_24689) ;  /* 0x0000013000017945 */ /* 0x000fe40003800000 */
[----:B------:R-:W-:Y:S01]  /*8240*/  FFMA.FTZ R78, R79, R212, 1.1641532182693481445e-10 ;  /* 0x2f0000004f4e7423 */ /* 0x000fe200000100d4 */
[----:B------:R-:W-:-:S04]  /*8250*/  FMUL.FTZ R101, R101, R216 ;  /* 0x000000d865657220 */ /* 0x000fc80000410000 */
[----:B------:R-:W-:Y:S01]  /*8260*/  FMUL.FTZ R101, R101, R210 ;  /* 0x000000d265657220 */ /* 0x000fe20000410000 */
[----:B------:R-:W-:-:S04]  /*8270*/  FSETP.GTU.FTZ.AND P1, PT, R78, R211, PT ;  /* 0x000000d34e00720b */ /* 0x000fc80003f3c000 */
[----:B------:R-:W-:Y:S02]  /*8280*/  FSEL R78, R101, RZ, !P1 ;  /* 0x000000ff654e7208 */ /* 0x000fe40004800000 */
[----:B------:R-:W-:-:S03]  /*8290*/  IADD3 R101, R100, 0x1, RZ ;  /* 0x0000000164657810 */ /* 0x000fc60007ffe0ff */
        /* <DEDUP_REMOVED lines=11> */
.L_x_24690:
[----:B------:R-:W-:-:S07]  /*8350*/  IMAD.MOV.U32 R79, RZ, RZ, R204 ;  /* 0x000000ffff4f7224 */ /* 0x000fce00078e00cc */
.L_x_24691:
[----:B------:R-:W-:Y:S05]  /*8360*/  BSYNC B1 ;  /* 0x0000000000017941 */ /* 0x000fea0003800000 */
.L_x_24689:
        /* <DEDUP_REMOVED lines=16> */
.L_x_24695:
[----:B------:R-:W-:Y:S05]  /*8470*/  BSYNC B2 ;  /* 0x0000000000027941 */ /* 0x000fea0003800000 */
.L_x_24694:
        /* <DEDUP_REMOVED lines=43> */
.L_x_24693:
[----:B------:R-:W-:Y:S05]  /*8730*/  BSYNC B1 ;  /* 0x0000000000017941 */ /* 0x000fea0003800000 */
.L_x_24692:
        /* <DEDUP_REMOVED lines=21> */
.L_x_24697:
[----:B------:R-:W-:-:S07]  /*8890*/  MOV R213, R204 ;  /* 0x000000cc00d57202 */ /* 0x000fce0000000f00 */
.L_x_24698:
[----:B------:R-:W-:Y:S05]  /*88a0*/  BSYNC B1 ;  /* 0x0000000000017941 */ /* 0x000fea0003800000 */
.L_x_24696:
        /* <DEDUP_REMOVED lines=16> */
.L_x_24702:
[----:B------:R-:W-:Y:S05]  /*89b0*/  BSYNC B2 ;  /* 0x0000000000027941 */ /* 0x000fea0003800000 */
.L_x_24701:
        /* <DEDUP_REMOVED lines=43> */
.L_x_24700:
[----:B------:R-:W-:Y:S05]  /*8c70*/  BSYNC B1 ;  /* 0x0000000000017941 */ /* 0x000fea0003800000 */
.L_x_24699:
        /* <DEDUP_REMOVED lines=21> */
.L_x_24704:
[----:B------:R-:W-:-:S07]  /*8dd0*/  MOV R81, R204 ;  /* 0x000000cc00517202 */ /* 0x000fce0000000f00 */
.L_x_24705:
[----:B------:R-:W-:Y:S05]  /*8de0*/  BSYNC B1 ;  /* 0x0000000000017941 */ /* 0x000fea0003800000 */
.L_x_24703:
        /* <DEDUP_REMOVED lines=16> */
.L_x_24709:
[----:B------:R-:W-:Y:S05]  /*8ef0*/  BSYNC B2 ;  /* 0x0000000000027941 */ /* 0x000fea0003800000 */
.L_x_24708:
        /* <DEDUP_REMOVED lines=43> */
.L_x_24707:
[----:B------:R-:W-:Y:S05]  /*91b0*/  BSYNC B1 ;  /* 0x0000000000017941 */ /* 0x000fea0003800000 */
.L_x_24706:
        /* <DEDUP_REMOVED lines=21> */
.L_x_24711:
[----:B------:R-:W-:-:S07]  /*9310*/  IMAD.MOV.U32 R82, RZ, RZ, R204 ;  /* 0x000000ffff527224 */ /* 0x000fce00078e00cc */
.L_x_24712:
[----:B------:R-:W-:Y:S05]  /*9320*/  BSYNC B1 ;  /* 0x0000000000017941 */ /* 0x000fea0003800000 */
.L_x_24710:
        /* <DEDUP_REMOVED lines=16> */
.L_x_24716:
[----:B------:R-:W-:Y:S05]  /*9430*/  BSYNC B2 ;  /* 0x0000000000027941 */ /* 0x000fea0003800000 */
.L_x_24715:
        /* <DEDUP_REMOVED lines=43> */
.L_x_24714:
[----:B------:R-:W-:Y:S05]  /*96f0*/  BSYNC B1 ;  /* 0x0000000000017941 */ /* 0x000fea0003800000 */
.L_x_24713:
        /* <DEDUP_REMOVED lines=21> */
.L_x_24718:
[----:B------:R-:W-:-:S07]  /*9850*/  MOV R213, R204 ;  /* 0x000000cc00d57202 */ /* 0x000fce0000000f00 */
.L_x_24719:
[----:B------:R-:W-:Y:S05]  /*9860*/  BSYNC B1 ;  /* 0x0000000000017941 */ /* 0x000fea0003800000 */
.L_x_24717:
        /* <DEDUP_REMOVED lines=18> */
.L_x_24723:
[----:B------:R-:W-:Y:S05]  /*9990*/  BSYNC B2 ;  /* 0x0000000000027941 */ /* 0x000fea0003800000 */
.L_x_24722:
        /* <DEDUP_REMOVED lines=43> */
.L_x_24721:
[----:B------:R-:W-:Y:S05]  /*9c50*/  BSYNC B1 ;  /* 0x0000000000017941 */ /* 0x000fea0003800000 */
.L_x_24720:
        /* <DEDUP_REMOVED lines=35> */
.L_x_24667:
[----:B------:R-:W-:Y:S05]  /*9e90*/  BSYNC B0 ;  /* 0x0000000000007941 */ /* 0x000fea0003800000 */
.L_x_24666:
        /* <DEDUP_REMOVED lines=25> */
.L_x_24727:
[----:B------:R-:W-:-:S07]  /*a030*/  MOV R212, R204 ;  /* 0x000000cc00d47202 */ /* 0x000fce0000000f00 */
.L_x_24728:
[----:B------:R-:W-:Y:S05]  /*a040*/  BSYNC B1 ;  /* 0x0000000000017941 */ /* 0x000fea0003800000 */
.L_x_24726:
        /* <DEDUP_REMOVED lines=16> */
.L_x_24732:
[----:B------:R-:W-:Y:S05]  /*a150*/  BSYNC B2 ;  /* 0x0000000000027941 */ /* 0x000fea0003800000 */
.L_x_24731:
        /* <DEDUP_REMOVED lines=43> */
.L_x_24730:
[----:B------:R-:W-:Y:S05]  /*a410*/  BSYNC B1 ;  /* 0x0000000000017941 */ /* 0x000fea0003800000 */
.L_x_24729:
        /* <DEDUP_REMOVED lines=28> */
.L_x_24734:
[----:B------:R-:W-:-:S07]  /*a5e0*/  MOV R85, R204 ;  /* 0x000000cc00557202 */ /* 0x000fce0000000f00 */
.L_x_24735:
[----:B------:R-:W-:Y:S05]  /*a5f0*/  BSYNC B1 ;  /* 0x0000000000017941 */ /* 0x000fea0003800000 */
.L_x_24733:
        /* <DEDUP_REMOVED lines=16> */
.L_x_24739:
[----:B------:R-:W-:Y:S05]  /*a700*/  BSYNC B2 ;  /* 0x0000000000027941 */ /* 0x000fea0003800000 */
.L_x_24738:
        /* <DEDUP_REMOVED lines=43> */
.L_x_24737:
[----:B------:R-:W-:Y:S05]  /*a9c0*/  BSYNC B1 ;  /* 0x0000000000017941 */ /* 0x000fea0003800000 */
.L_x_24736:
        /* <DEDUP_REMOVED lines=23> */
.L_x_24741:
[----:B------:R-:W-:-:S07]  /*ab40*/  MOV R88, R204 ;  /* 0x000000cc00587202 */ /* 0x000fce0000000f00 */
.L_x_24742:
[----:B------:R-:W-:Y:S05]  /*ab50*/  BSYNC B1 ;  /* 0x0000000000017941 */ /* 0x000fea0003800000 */
.L_x_24740:
        /* <DEDUP_REMOVED lines=16> */
.L_x_24746:
[----:B------:R-:W-:Y:S05]  /*ac60*/  BSYNC B2 ;  /* 0x0000000000027941 */ /* 0x000fea0003800000 */
.L_x_24745:
        /* <DEDUP_REMOVED lines=43> */
.L_x_24744:
[----:B------:R-:W-:Y:S05]  /*af20*/  BSYNC B1 ;  /* 0x0000000000017941 */ /* 0x000fea0003800000 */
.L_x_24743:
        /* <DEDUP_REMOVED lines=21> */
.L_x_24748:
[----:B------:R-:W-:-:S07]  /*b080*/  IMAD.MOV.U32 R87, RZ, RZ, R204 ;  /* 0x000000ffff577224 */ /* 0x000fce00078e00cc */
.L_x_24749:
[----:B------:R-:W-:Y:S05]  /*b090*/  BSYNC B1 ;  /* 0x0000000000017941 */ /* 0x000fea0003800000 */
.L_x_24747:
        /* <DEDUP_REMOVED lines=16> */
.L_x_24753:
[----:B------:R-:W-:Y:S05]  /*b1a0*/  BSYNC B2 ;  /* 0x0000000000027941 */ /* 0x000fea0003800000 */
.L_x_24752:
        /* <DEDUP_REMOVED lines=43> */
.L_x_24751:
[----:B------:R-:W-:Y:S05]  /*b460*/  BSYNC B1 ;  /* 0x0000000000017941 */ /* 0x000fea0003800000 */
.L_x_24750:
        /* <DEDUP_REMOVED lines=21> */
.L_x_24755:
[----:B------:R-:W-:-:S07]  /*b5c0*/  MOV R213, R204 ;  /* 0x000000cc00d57202 */ /* 0x000fce0000000f00 */
.L_x_24756:
[----:B------:R-:W-:Y:S05]  /*b5d0*/  BSYNC B1 ;  /* 0x0000000000017941 */ /* 0x000fea0003800000 */
.L_x_24754:
        /* <DEDUP_REMOVED lines=16> */
.L_x_24760:
[----:B------:R-:W-:Y:S05]  /*b6e0*/  BSYNC B2 ;  /* 0x0000000000027941 */ /* 0x000fea0003800000 */
.L_x_24759:
        /* <DEDUP_REMOVED lines=43> */
.L_x_24758:
[----:B------:R-:W-:Y:S05]  /*b9a0*/  BSYNC B1 ;  /* 0x0000000000017941 */ /* 0x000fea0003800000 */
.L_x_24757:
        /* <DEDUP_REMOVED lines=21> */
.L_x_24762:
[----:B------:R-:W-:-:S07]  /*bb00*/  MOV R89, R204 ;  /* 0x000000cc00597202 */ /* 0x000fce0000000f00 */
.L_x_24763:
[----:B------:R-:W-:Y:S05]  /*bb10*/  BSYNC B1 ;  /* 0x0000000000017941 */ /* 0x000fea0003800000 */
.L_x_24761:
        /* <DEDUP_REMOVED lines=16> */
.L_x_24767:
[----:B------:R-:W-:Y:S05]  /*bc20*/  BSYNC B2 ;  /* 0x0000000000027941 */ /* 0x000fea0003800000 */
.L_x_24766:
        /* <DEDUP_REMOVED lines=43> */
.L_x_24765:
[----:B------:R-:W-:Y:S05]  /*bee0*/  BSYNC B1 ;  /* 0x0000000000017941 */ /* 0x000fea0003800000 */
.L_x_24764:
        /* <DEDUP_REMOVED lines=21> */
.L_x_24769:
[----:B------:R-:W-:-:S07]  /*c040*/  IMAD.MOV.U32 R90, RZ, RZ, R204 ;  /* 0x000000ffff5a7224 */ /* 0x000fce00078e00cc */
.L_x_24770:
[----:B------:R-:W-:Y:S05]  /*c050*/  BSYNC B1 ;  /* 0x0000000000017941 */ /* 0x000fea0003800000 */
.L_x_24768:
        /* <DEDUP_REMOVED lines=16> */
.L_x_24774:
[----:B------:R-:W-:Y:S05]  /*c160*/  BSYNC B2 ;  /* 0x0000000000027941 */ /* 0x000fea0003800000 */
.L_x_24773:
        /* <DEDUP_REMOVED lines=43> */
.L_x_24772:
[----:B------:R-:W-:Y:S05]  /*c420*/  BSYNC B1 ;  /* 0x0000000000017941 */ /* 0x000fea0003800000 */
.L_x_24771:
        /* <DEDUP_REMOVED lines=21> */
.L_x_24776:
[----:B------:R-:W-:-:S07]  /*c580*/  MOV R213, R204 ;  /* 0x000000cc00d57202 */ /* 0x000fce0000000f00 */
.L_x_24777:
[----:B------:R-:W-:Y:S05]  /*c590*/  BSYNC B1 ;  /* 0x0000000000017941 */ /* 0x000fea0003800000 */
.L_x_24775:
        /* <DEDUP_REMOVED lines=18> */
.L_x_24781:
[----:B------:R-:W-:Y:S05]  /*c6c0*/  BSYNC B2 ;  /* 0x0000000000027941 */ /* 0x000fea0003800000 */
.L_x_24780:
        /* <DEDUP_REMOVED lines=43> */
.L_x_24779:
[----:B------:R-:W-:Y:S05]  /*c980*/  BSYNC B1 ;  /* 0x0000000000017941 */ /* 0x000fea0003800000 */
.L_x_24778:
        /* <DEDUP_REMOVED lines=35> */
.L_x_24725:
[----:B------:R-:W-:Y:S05]  /*cbc0*/  BSYNC B0 ;  /* 0x0000000000007941 */ /* 0x000fea0003800000 */
.L_x_24724:
        /* <DEDUP_REMOVED lines=15> */
[----:B------:R-:W-:-:S11]  /*ccc0*/  IADD3 R102, R197, 0x1, RZ ;  /* 0x00000001c5667810 */ /* 0x000fd60007ffe0ff */
        /* <DEDUP_REMOVED lines=9> */
.L_x_24785:
[----:B------:R-:W-:-:S07]  /*cd60*/  MOV R212, R204 ;  /* 0x000000cc00d47202 */ /* 0x000fce0000000f00 */
.L_x_24786:
[----:B------:R-:W-:Y:S05]  /*cd70*/  BSYNC B1 ;  /* 0x0000000000017941 */ /* 0x000fea0003800000 */
.L_x_24784:
        /* <DEDUP_REMOVED lines=16> */
.L_x_24790:
[----:B------:R-:W-:Y:S05]  /*ce80*/  BSYNC B2 ;  /* 0x0000000000027941 */ /* 0x000fea0003800000 */
.L_x_24789:
        /* <DEDUP_REMOVED lines=41> */
[----:B------:R-:W-:Y:S02]  /*d120*/  MOV R204, R100 ;  /* 0x0000006400cc7202 */ /* 0x000fe40000000f00 */
[----:B------:R-:W-:-:S07]  /*d130*/  LOP3.LUT R199, R197, R94, R200, 0x96, !PT ;  /* 0x0000005ec5c77212 */ /* 0x000fce00078e96c8 */
.L_x_24788:
[----:B------:R-:W-:Y:S05]  /*d140*/  BSYNC B1 ;  /* 0x0000000000017941 */ /* 0x000fea0003800000 */
.L_x_24787:
        /* <DEDUP_REMOVED lines=28> */
.L_x_24792:
[----:B------:R-:W-:-:S07]  /*d310*/  MOV R93, R204 ;  /* 0x000000cc005d7202 */ /* 0x000fce0000000f00 */
.L_x_24793:
[----:B------:R-:W-:Y:S05]  /*d320*/  BSYNC B1 ;  /* 0x0000000000017941 */ /* 0x000fea0003800000 */
.L_x_24791:
        /* <DEDUP_REMOVED lines=16> */
.L_x_24797:
[----:B------:R-:W-:Y:S05]  /*d430*/  BSYNC B2 ;  /* 0x0000000000027941 */ /* 0x000fea0003800000 */
.L_x_24796:
        /* <DEDUP_REMOVED lines=43> */
.L_x_24795:
[----:B------:R-:W-:Y:S05]  /*d6f0*/  BSYNC B1 ;  /* 0x0000000000017941 */ /* 0x000fea0003800000 */
.L_x_24794:
        /* <DEDUP_REMOVED lines=23> */
.L_x_24799:
[----:B------:R-:W-:-:S07]  /*d870*/  MOV R96, R204 ;  /* 0x000000cc00607202 */ /* 0x000fce0000000f00 */
.L_x_24800:
[----:B------:R-:W-:Y:S05]  /*d880*/  BSYNC B1 ;  /* 0x0000000000017941 */ /* 0x000fea0003800000 */
.L_x_24798:
        /* <DEDUP_REMOVED lines=16> */
.L_x_24804:
[----:B------:R-:W-:Y:S05]  /*d990*/  BSYNC B2 ;  /* 0x0000000000027941 */ /* 0x000fea0003800000 */
.L_x_24803:
        /* <DEDUP_REMOVED lines=43> */
.L_x_24802:
[----:B------:R-:W-:Y:S05]  /*dc50*/  BSYNC B1 ;  /* 0x0000000000017941 */ /* 0x000fea0003800000 */
.L_x_24801:
        /* <DEDUP_REMOVED lines=21> */
.L_x_24806:
[----:B------:R-:W-:-:S07]  /*ddb0*/  IMAD.MOV.U32 R95, RZ, RZ, R204 ;  /* 0x000000ffff5f7224 */ /* 0x000fce00078e00cc */
.L_x_24807:
[----:B------:R-:W-:Y:S05]  /*ddc0*/  BSYNC B1 ;  /* 0x0000000000017941 */ /* 0x000fea0003800000 */
.L_x_24805:
        /* <DEDUP_REMOVED lines=16> */
.L_x_24811:
[----:B------:R-:W-:Y:S05]  /*ded0*/  BSYNC B2 ;  /* 0x0000000000027941 */ /* 0x000fea0003800000 */
.L_x_24810:
        /* <DEDUP_REMOVED lines=43> */
.L_x_24809:
[----:B------:R-:W-:Y:S05]  /*e190*/  BSYNC B1 ;  /* 0x0000000000017941 */ /* 0x000fea0003800000 */
.L_x_24808:
        /* <DEDUP_REMOVED lines=21> */
.L_x_24813:
[----:B------:R-:W-:-:S07]  /*e2f0*/  MOV R213, R204 ;  /* 0x000000cc00d57202 */ /* 0x000fce0000000f00 */
.L_x_24814:
[----:B------:R-:W-:Y:S05]  /*e300*/  BSYNC B1 ;  /* 0x0000000000017941 */ /* 0x000fea0003800000 */
.L_x_24812:
        /* <DEDUP_REMOVED lines=16> */
.L_x_24818:
[----:B------:R-:W-:Y:S05]  /*e410*/  BSYNC B2 ;  /* 0x0000000000027941 */ /* 0x000fea0003800000 */
.L_x_24817:
        /* <DEDUP_REMOVED lines=43> */
.L_x_24816:
[----:B------:R-:W-:Y:S05]  /*e6d0*/  BSYNC B1 ;  /* 0x0000000000017941 */ /* 0x000fea0003800000 */
.L_x_24815:
        /* <DEDUP_REMOVED lines=21> */
.L_x_24820:
[----:B------:R-:W-:-:S07]  /*e830*/  MOV R97, R204 ;  /* 0x000000cc00617202 */ /* 0x000fce0000000f00 */
.L_x_24821:
[----:B------:R-:W-:Y:S05]  /*e840*/  BSYNC B1 ;  /* 0x0000000000017941 */ /* 0x000fea0003800000 */
.L_x_24819:
        /* <DEDUP_REMOVED lines=16> */
.L_x_24825:
[----:B------:R-:W-:Y:S05]  /*e950*/  BSYNC B2 ;  /* 0x0000000000027941 */ /* 0x000fea0003800000 */
.L_x_24824:
        /* <DEDUP_REMOVED lines=43> */
.L_x_24823:
[----:B------:R-:W-:Y:S05]  /*ec10*/  BSYNC B1 ;  /* 0x0000000000017941 */ /* 0x000fea0003800000 */
.L_x_24822:
        /* <DEDUP_REMOVED lines=21> */
.L_x_24827:
[----:B------:R-:W-:-:S07]  /*ed70*/  IMAD.MOV.U32 R98, RZ, RZ, R204 ;  /* 0x000000ffff627224 */ /* 0x000fce00078e00cc */
.L_x_24828:
[----:B------:R-:W-:Y:S05]  /*ed80*/  BSYNC B1 ;  /* 0x0000000000017941 */ /* 0x000fea0003800000 */
.L_x_24826:
        /* <DEDUP_REMOVED lines=16> */
.L_x_24832:
[----:B------:R-:W-:Y:S05]  /*ee90*/  BSYNC B2 ;  /* 0x0000000000027941 */ /* 0x000fea0003800000 */
.L_x_24831:
        /* <DEDUP_REMOVED lines=43> */
.L_x_24830:
[----:B------:R-:W-:Y:S05]  /*f150*/  BSYNC B1 ;  /* 0x0000000000017941 */ /* 0x000fea0003800000 */
.L_x_24829:
        /* <DEDUP_REMOVED lines=21> */
.L_x_24834:
[----:B------:R-:W-:-:S07]  /*f2b0*/  MOV R213, R204 ;  /* 0x000000cc00d57202 */ /* 0x000fce0000000f00 */
.L_x_24835:
[----:B------:R-:W-:Y:S05]  /*f2c0*/  BSYNC B1 ;  /* 0x0000000000017941 */ /* 0x000fea0003800000 */
.L_x_24833:
        /* <DEDUP_REMOVED lines=18> */
.L_x_24839:
[----:B------:R-:W-:Y:S05]  /*f3f0*/  BSYNC B2 ;  /* 0x0000000000027941 */ /* 0x000fea0003800000 */
.L_x_24838:
        /* <DEDUP_REMOVED lines=43> */
.L_x_24837:
[----:B------:R-:W-:Y:S05]  /*f6b0*/  BSYNC B1 ;  /* 0x0000000000017941 */ /* 0x000fea0003800000 */
.L_x_24836:
        /* <DEDUP_REMOVED lines=34> */
.L_x_24783:
[----:B------:R-:W-:Y:S05]  /*f8e0*/  BSYNC B0 ;  /* 0x0000000000007941 */ /* 0x000fea0003800000 */
.L_x_24782:
        /* <DEDUP_REMOVED lines=155> */
.L_x_24862:
        /* <DEDUP_REMOVED lines=21> */
[----:B------:R-:W-:-:S04]  /*103f0*/  HFMA2.MMA R102, -RZ, RZ, 0, 0 ;  /* 0x00000000ff667435 */ /* 0x000fc800000001ff */
[----:B------:R-:W-:Y:S02]  /*10400*/  @!P0 LDS.64 R100, [R207] ;  /* 0x00000000cf648984 */ /* 0x000fe40000000a00 */
[----:B------:R-:W-:Y:S01]  /*10410*/  @!P0 IMAD.MOV.U32 R102, RZ, RZ, R203 ;  /* 0x000000ffff668224 */ /* 0x000fe200078e00cb */
[----:B------:R-:W-:-:S04]  /*10420*/  LOP3.LUT P0, RZ, R103, 0x1f, R47, 0xf8, !PT ;  /* 0x0000001f67ff7812 */ /* 0x000fc8000780f82f */
[----:B------:R-:W0:Y:S02]  /*10430*/  SHFL.DOWN PT, R211, R102, 0x2, 0x1f ;  /* 0x08401f0066d37f89 */ /* 0x000e2400000e0000 */
[----:B0-----:R-:W-:Y:S02]  /*10440*/  IADD3 R212, R211, R102, RZ ;  /* 0x00000066d3d47210 */ /* 0x001fe40007ffe0ff */
[----:B------:R-:W-:Y:S02]  /*10450*/  I2FP.F32.S32 R216, R211 ;  /* 0x000000d300d87245 */ /* 0x000fe40000201400 */
[----:B------:R-:W-:Y:S01]  /*10460*/  I2FP.F32.S32 R214, R212 ;  /* 0x000000d400d67245 */ /* 0x000fe20000201400 */
        /* <DEDUP_REMOVED lines=77> */
.L_x_24842:
[----:B------:R-:W-:Y:S05]  /*10940*/  BSYNC B0 ;  /* 0x0000000000007941 */ /* 0x000fea0003800000 */
.L_x_24841:
        /* <DEDUP_REMOVED lines=35> */
.L_x_24844:
[----:B------:R-:W-:Y:S05]  /*10b80*/  BSYNC B0 ;  /* 0x0000000000007941 */ /* 0x000fea0003800000 */
.L_x_24843:
        /* <DEDUP_REMOVED lines=35> */
.L_x_24846:
[----:B------:R-:W-:Y:S05]  /*10dc0*/  BSYNC B0 ;  /* 0x0000000000007941 */ /* 0x000fea0003800000 */
.L_x_24845:
        /* <DEDUP_REMOVED lines=35> */
.L_x_24848:
[----:B------:R-:W-:Y:S05]  /*11000*/  BSYNC B0 ;  /* 0x0000000000007941 */ /* 0x000fea0003800000 */
.L_x_24847:
        /* <DEDUP_REMOVED lines=34> */
.L_x_24850:
[----:B------:R-:W-:Y:S05]  /*11230*/  BSYNC B0 ;  /* 0x0000000000007941 */ /* 0x000fea0003800000 */
.L_x_24849:
[----:B------:R-:W-:Y:S02]  /*11240*/  IADD3 R29, R29, UR12, RZ ;  /* 0x0000000c1d1d7c10 */ /* 0x000fe4000fffe0ff */
[----:B0-----:R-:W-:Y:S02]  /*11250*/  SEL R207, RZ, 0x1, P3 ;  /* 0x00000001ffcf7807 */ /* 0x001fe40001800000 */
[----:B------:R-:W-:-:S13]  /*11260*/  ISETP.GE.AND P0, PT, R29, UR13, PT ;  /* 0x0000000d1d007c0c */ /* 0x000fda000bf06270 */
[----:B------:R-:W-:Y:S05]  /*11270*/  @!P0 BRA `(.L_x_24851) ;  /* 0xffffff0000f48947 */ /* 0x000fea000383ffff */
[----:B------:R-:W-:Y:S05]  /*11280*/  EXIT ;  /* 0x000000000000794d */ /* 0x000fea0003800000 */
.L_x_24840:
[----:B------:R-:W-:Y:S01]  /*11290*/  HFMA2.MMA R218, -RZ, RZ, 0, 1.847743988037109375e-06 ;  /* 0x0000001fffda7435 */ /* 0x000fe200000001ff */
[----:B------:R-:W-:Y:S01]  /*112a0*/  MOV R216, R101 ;  /* 0x0000006500d87202 */ /* 0x000fe20000000f00 */
[----:B------:R-:W-:Y:S01]  /*112b0*/  IMAD.MOV.U32 R217, RZ, RZ, 0x1 ;  /* 0x00000001ffd97424 */ /* 0x000fe200078e00ff */
[----:B------:R-:W-:-:S08]  /*112c0*/  MOV R215, 0xffffffff ;  /* 0xffffffff00d77802 */ /* 0x000fd00000000f00 */
[----:B------:R-:W-:Y:S05]  /*112d0*/  WARPSYNC.COLLECTIVE R215, `(.L_x_24852) ;  /* 0x00000000d7087348 */ /* 0x000fea0003c00000 */
[----:B------:R0:W1:Y:S02]  /*112e0*/  SHFL.BFLY P6, R213, R216, R217, R218 ;  /* 0x0c0000d9d8d57389 */ /* 0x00006400000c00da */
[----:B01----:R-:W-:Y:S01]  /*112f0*/  ENDCOLLECTIVE ;  /* 0x000000000000791b */ /* 0x003fe20003800000 */
.L_x_24852:
[----:B------:R-:W-:Y:S01]  /*11300*/  HFMA2.MMA R217, -RZ, RZ, 0, 1.1920928955078125e-07 ;  /* 0x00000002ffd97435 */ /* 0x000fe200000001ff */
[----:B------:R-:W-:-:S04]  /*11310*/  IMAD.MOV.U32 R100, RZ, RZ, R213 ;  /* 0x000000ffff647224 */ /* 0x000fc800078e00d5 */
[----:B------:R-:W-:-:S05]  /*11320*/  FADD.FTZ R207, R101, R100 ;  /* 0x0000006465cf7221 */ /* 0x000fca0000010000 */
[----:B------:R-:W-:-:S07]  /*11330*/  MOV R216, R207 ;  /* 0x000000cf00d87202 */ /* 0x000fce0000000f00 */
[----:B------:R-:W-:Y:S05]  /*11340*/  WARPSYNC.COLLECTIVE R215, `(.L_x_24853) ;  /* 0x00000000d7087348 */ /* 0x000fea0003c00000 */
[----:B------:R0:W1:Y:S02]  /*11350*/  SHFL.BFLY P6, R213, R216, R217, R218 ;  /* 0x0c0000d9d8d57389 */ /* 0x00006400000c00da */
[----:B01----:R-:W-:Y:S01]  /*11360*/  ENDCOLLECTIVE ;  /* 0x000000000000791b */ /* 0x003fe20003800000 */
.L_x_24853:
[----:B------:R-:W-:Y:S01]  /*11370*/  HFMA2.MMA R217, -RZ, RZ, 0, 2.384185791015625e-07 ;  /* 0x00000004ffd97435 */ /* 0x000fe200000001ff */
[----:B------:R-:W-:-:S04]  /*11380*/  IMAD.MOV.U32 R100, RZ, RZ, R213 ;  /* 0x000000ffff647224 */ /* 0x000fc800078e00d5 */
[----:B------:R-:W-:-:S05]  /*11390*/  FADD.FTZ R210, R207, R100 ;  /* 0x00000064cfd27221 */ /* 0x000fca0000010000 */
[----:B------:R-:W-:-:S07]  /*113a0*/  MOV R216, R210 ;  /* 0x000000d200d87202 */ /* 0x000fce0000000f00 */
[----:B------:R-:W-:Y:S05]  /*113b0*/  WARPSYNC.COLLECTIVE R215, `(.L_x_24854) ;  /* 0x00000000d7087348 */ /* 0x000fea0003c00000 */
[----:B------:R0:W1:Y:S02]  /*113c0*/  SHFL.BFLY P6, R213, R216, R217, R218 ;  /* 0x0c0000d9d8d57389 */ /* 0x00006400000c00da */
[----:B01----:R-:W-:Y:S01]  /*113d0*/  ENDCOLLECTIVE ;  /* 0x000000000000791b */ /* 0x003fe20003800000 */
.L_x_24854:
[----:B------:R-:W-:Y:S01]  /*113e0*/  HFMA2.MMA R217, -RZ, RZ, 0, 4.76837158203125e-07 ;  /* 0x00000008ffd97435 */ /* 0x000fe200000001ff */
[----:B------:R-:W-:-:S04]  /*113f0*/  IMAD.MOV.U32 R211, RZ, RZ, R213 ;  /* 0x000000ffffd37224 */ /* 0x000fc800078e00d5 */
[----:B------:R-:W-:-:S05]  /*11400*/  FADD.FTZ R211, R210, R211 ;  /* 0x000000d3d2d37221 */ /* 0x000fca0000010000 */
[----:B------:R-:W-:-:S07]  /*11410*/  MOV R216, R211 ;  /* 0x000000d300d87202 */ /* 0x000fce0000000f00 */
[----:B------:R-:W-:Y:S05]  /*11420*/  WARPSYNC.COLLECTIVE R215, `(.L_x_24855) ;  /* 0x00000000d7087348 */ /* 0x000fea0003c00000 */
[----:B------:R0:W1:Y:S02]  /*11430*/  SHFL.BFLY P6, R213, R216, R217, R218 ;  /* 0x0c0000d9d8d57389 */ /* 0x00006400000c00da */
[----:B01----:R-:W-:Y:S01]  /*11440*/  ENDCOLLECTIVE ;  /* 0x000000000000791b */ /* 0x003fe20003800000 */
.L_x_24855:
[----:B------:R-:W-:Y:S01]  /*11450*/  HFMA2.MMA R217, -RZ, RZ, 0, 9.5367431640625e-07 ;  /* 0x00000010ffd97435 */ /* 0x000fe200000001ff */
[----:B------:R-:W-:-:S04]  /*11460*/  IMAD.MOV.U32 R100, RZ, RZ, R213 ;  /* 0x000000ffff647224 */ /* 0x000fc800078e00d5 */
[----:B------:R-:W-:-:S05]  /*11470*/  FADD.FTZ R212, R211, R100 ;  /* 0x00000064d3d47221 */ /* 0x000fca0000010000 */
[----:B------:R-:W-:-:S07]  /*11480*/  MOV R216, R212 ;  /* 0x000000d400d87202 */ /* 0x000fce0000000f00 */
[----:B------:R-:W-:Y:S05]  /*11490*/  WARPSYNC.COLLECTIVE R215, `(.L_x_24856) ;  /* 0x00000000d7087348 */ /* 0x000fea0003c00000 */
[----:B------:R0:W1:Y:S02]  /*114a0*/  SHFL.BFLY P6, R213, R216, R217, R218 ;  /* 0x0c0000d9d8d57389 */ /* 0x00006400000c00da */
[----:B01----:R-:W-:Y:S01]  /*114b0*/  ENDCOLLECTIVE ;  /* 0x000000000000791b */ /* 0x003fe20003800000 */
.L_x_24856:
        /* <DEDUP_REMOVED lines=89> */
.L_x_24857:
[----:B------:R-:W-:Y:S01]  /*11a50*/  HFMA2.MMA R217, -RZ, RZ, 0, 1.1920928955078125e-07 ;  /* 0x00000002ffd97435 */ /* 0x000fe200000001ff */
[----:B------:R-:W-:-:S05]  /*11a60*/  MOV R210, R213 ;  /* 0x000000d500d27202 */ /* 0x000fca0000000f00 */
[----:B------:R-:W-:-:S04]  /*11a70*/  FADD.FTZ R210, R101, R210 ;  /* 0x000000d265d27221 */ /* 0x000fc80000010000 */
[----:B------:R-:W-:-:S07]  /*11a80*/  IMAD.MOV.U32 R216, RZ, RZ, R210 ;  /* 0x000000ffffd87224 */ /* 0x000fce00078e00d2 */
[----:B------:R-:W-:Y:S05]  /*11a90*/  WARPSYNC.COLLECTIVE R215, `(.L_x_24858) ;  /* 0x00000000d7087348 */ /* 0x000fea0003c00000 */
[----:B------:R0:W1:Y:S02]  /*11aa0*/  SHFL.BFLY P6, R213, R216, R217, R218 ;  /* 0x0c0000d9d8d57389 */ /* 0x00006400000c00da */
[----:B01----:R-:W-:Y:S01]  /*11ab0*/  ENDCOLLECTIVE ;  /* 0x000000000000791b */ /* 0x003fe20003800000 */
.L_x_24858:
[----:B------:R-:W-:Y:S01]  /*11ac0*/  HFMA2.MMA R217, -RZ, RZ, 0, 2.384185791015625e-07 ;  /* 0x00000004ffd97435 */ /* 0x000fe200000001ff */
[----:B------:R-:W-:-:S05]  /*11ad0*/  MOV R207, R213 ;  /* 0x000000d500cf7202 */ /* 0x000fca0000000f00 */
[----:B------:R-:W-:-:S04]  /*11ae0*/  FADD.FTZ R207, R210, R207 ;  /* 0x000000cfd2cf7221 */ /* 0x000fc80000010000 */
[----:B------:R-:W-:-:S07]  /*11af0*/  IMAD.MOV.U32 R216, RZ, RZ, R207 ;  /* 0x000000ffffd87224 */ /* 0x000fce00078e00cf */
[----:B------:R-:W-:Y:S05]  /*11b00*/  WARPSYNC.COLLECTIVE R215, `(.L_x_24859) ;  /* 0x00000000d7087348 */ /* 0x000fea0003c00000 */
[----:B------:R0:W1:Y:S02]  /*11b10*/  SHFL.BFLY P6, R213, R216, R217, R218 ;  /* 0x0c0000d9d8d57389 */ /* 0x00006400000c00da */
[----:B01----:R-:W-:Y:S01]  /*11b20*/  ENDCOLLECTIVE ;  /* 0x000000000000791b */ /* 0x003fe20003800000 */
.L_x_24859:
[----:B------:R-:W-:Y:S01]  /*11b30*/  HFMA2.MMA R217, -RZ, RZ, 0, 4.76837158203125e-07 ;  /* 0x00000008ffd97435 */ /* 0x000fe200000001ff */
[----:B------:R-:W-:-:S05]  /*11b40*/  MOV R212, R213 ;  /* 0x000000d500d47202 */ /* 0x000fca0000000f00 */
[----:B------:R-:W-:-:S04]  /*11b50*/  FADD.FTZ R212, R207, R212 ;  /* 0x000000d4cfd47221 */ /* 0x000fc80000010000 */
[----:B------:R-:W-:-:S07]  /*11b60*/  IMAD.MOV.U32 R216, RZ, RZ, R212 ;  /* 0x000000ffffd87224 */ /* 0x000fce00078e00d4 */
[----:B------:R-:W-:Y:S05]  /*11b70*/  WARPSYNC.COLLECTIVE R215, `(.L_x_24860) ;  /* 0x00000000d7087348 */ /* 0x000fea0003c00000 */
[----:B------:R0:W1:Y:S02]  /*11b80*/  SHFL.BFLY P6, R213, R216, R217, R218 ;  /* 0x0c0000d9d8d57389 */ /* 0x00006400000c00da */
[----:B01----:R-:W-:Y:S01]  /*11b90*/  ENDCOLLECTIVE ;  /* 0x000000000000791b */ /* 0x003fe20003800000 */
.L_x_24860:
[----:B------:R-:W-:Y:S01]  /*11ba0*/  HFMA2.MMA R217, -RZ, RZ, 0, 9.5367431640625e-07 ;  /* 0x00000010ffd97435 */ /* 0x000fe200000001ff */
[----:B------:R-:W-:-:S05]  /*11bb0*/  MOV R211, R213 ;  /* 0x000000d500d37202 */ /* 0x000fca0000000f00 */
[----:B------:R-:W-:-:S04]  /*11bc0*/  FADD.FTZ R211, R212, R211 ;  /* 0x000000d3d4d37221 */ /* 0x000fc80000010000 */
[----:B------:R-:W-:-:S07]  /*11bd0*/  IMAD.MOV.U32 R216, RZ, RZ, R211 ;  /* 0x000000ffffd87224 */ /* 0x000fce00078e00d3 */
[----:B------:R-:W-:Y:S05]  /*11be0*/  WARPSYNC.COLLECTIVE R215, `(.L_x_24861) ;  /* 0x00000000d7087348 */ /* 0x000fea0003c00000 */
[----:B------:R0:W1:Y:S02]  /*11bf0*/  SHFL.BFLY P6, R213, R216, R217, R218 ;  /* 0x0c0000d9d8d57389 */ /* 0x00006400000c00da */
[----:B01----:R-:W-:Y:S01]  /*11c00*/  ENDCOLLECTIVE ;  /* 0x000000000000791b */ /* 0x003fe20003800000 */
.L_x_24861:
[----:B------:R-:W-:Y:S01]  /*11c10*/  MOV R214, R213 ;  /* 0x000000d500d67202 */ /* 0x000fe20000000f00 */
[----:B------:R-:W-:Y:S06]  /*11c20*/  BRA `(.L_x_24862) ;  /* 0xffffffe4009c7947 */ /* 0x000fec000383ffff */
.L_x_24863:
        /* <DEDUP_REMOVED lines=13> */
.L_x_37268:


//--------------------- .text._ZN10layer_norm13ln_fwd_kernelINS_13Kernel_traitsI6__halfS2_fS2_fjLj5120ELj1ELj1ELj4ELj16ENS_18Kernel_traits_baseILj5120ES2_S2_fS2_fjLj128EEEEELb1ELb1ELb0ELb1EEEvNS_9FwdParamsE --------------------------
	.section	.text._ZN10layer_norm13ln_fwd_kernelINS_13Kernel_traitsI6__halfS2_fS2_fjLj5120ELj1ELj1ELj4ELj16ENS_18Kernel_traits_baseILj5120ES2_S2_fS2_fjLj128EEEEELb1ELb1ELb0ELb1EEEvNS_9FwdParamsE,"ax",@progbits
	.align	128
        .global         _ZN10layer_norm13ln_fwd_kernelINS_13Kernel_traitsI6__halfS2_fS2_fjLj5120ELj1ELj1ELj4ELj16ENS_18Kernel_traits_baseILj5120ES2_S2_fS2_fjLj128EEEEELb1ELb1ELb0ELb1EEEvNS_9FwdParamsE
        .type           _ZN10layer_norm13ln_fwd_kernelINS_13Kernel_traitsI6__halfS2_fS2_fjLj5120ELj1ELj1ELj4ELj16ENS_18Kernel_traits_baseILj5120ES2_S2_fS2_fjLj128EEEEELb1ELb1ELb0ELb1EEEvNS_9FwdParamsE,@function
        .size           _ZN10layer_norm13ln_fwd_kernelINS_13Kernel_traitsI6__halfS2_fS2_fjLj5120ELj1ELj1ELj4ELj16ENS_18Kernel_traits_baseILj5120ES2_S2_fS2_fjLj128EEEEELb1ELb1ELb0ELb1EEEvNS_9FwdParamsE,(.L_x_37269 - _ZN10layer_norm13ln_fwd_kernelINS_13Kernel_traitsI6__halfS2_fS2_fjLj5120ELj1ELj1ELj4ELj16ENS_18Kernel_traits_baseILj5120ES2_S2_fS2_fjLj128EEEEELb1ELb1ELb0ELb1EEEvNS_9FwdParamsE)
        .other          _ZN10layer_norm13ln_fwd_kernelINS_13Kernel_traitsI6__halfS2_fS2_fjLj5120ELj1ELj1ELj4ELj16ENS_18Kernel_traits_baseILj5120ES2_S2_fS2_fjLj128EEEEELb1ELb1ELb0ELb1EEEvNS_9FwdParamsE,@"STO_CUDA_ENTRY STV_DEFAULT"
_ZN10layer_norm13ln_fwd_kernelINS_13Kernel_traitsI6__halfS2_fS2_fjLj5120ELj1ELj1ELj4ELj16ENS_18Kernel_traits_baseILj5120ES2_S2_fS2_fjLj128EEEEELb1ELb1ELb0ELb1EEEvNS_9FwdParamsE:
.text._ZN10layer_norm13ln_fwd_kernelINS_13Kernel_traitsI6__halfS2_fS2_fjLj5120ELj1ELj1ELj4ELj16ENS_18Kernel_traits_baseILj5120ES2_S2_fS2_fjLj128EEEEELb1ELb1ELb0ELb1EEEvNS_9FwdParamsE:
        /* <DEDUP_REMOVED lines=46> */
[----:B------:R-:W-:-:S04]  /*02e0*/  ISETP.NE.U32.AND P0, PT, RZ, UR8, PT ;  /* 0x00000008ff007c0c */ /* 0x000fc8000bf05070 */
[----:B------:R-:W-:Y:S01]  /*02f0*/  LOP3.LUT R12, R7, UR22, R2, 0x96, !PT ;  /* 0x00000016070c7c12 */ /* 0x000fe2000f8e9602 */
[----:B------:R-:W-:Y:S01]  /*0300*/  UIADD3 UR21, UR6, -0x255992d5, URZ ;  /* 0xdaa66d2b06157890 */ /* 0x000fe2000fffe03f */
[----:B------:R-:W-:Y:S01]  /*0310*/  IMAD.WIDE.U32 R8, R8, -0x326172a9, RZ ;  /* 0xcd9e8d5708087825 */ /* 0x000fe200078e00ff */
[----:B------:R-:W-:-:S03]  /*0320*/  UIADD3 UR23, UR6, 0x78dde6e4, URZ ;  /* 0x78dde6e406177890 */ /* 0x000fc6000fffe03f */
[----:B------:R-:W-:Y:S01]  /*0330*/  IMAD.WIDE.U32 R12, R12, -0x326172a9, RZ ;  /* 0xcd9e8d570c0c7825 */ /* 0x000fe200078e00ff */
[----:B------:R-:W-:Y:S01]  /*0340*/  ISETP.NE.AND.EX P0, PT, RZ, UR9, PT, P0 ;  /* 0x00000009ff007c0c */ /* 0x000fe2000bf05300 */
[----:B------:R-:W-:Y:S01]  /*0350*/  UIADD3 UR24, UR7, -0x126145ec, URZ ;  /* 0xed9eba1407187890 */ /* 0x000fe2000fffe03f */
[----:B------:R-:W-:Y:S01]  /*0360*/  LOP3.LUT R4, R9, UR21, R4, 0x96, !PT ;  /* 0x0000001509047c12 */ /* 0x000fe2000f8e9604 */
[----:B------:R-:W-:Y:S01]  /*0370*/  UIADD3 UR26, UR7, -0x56f99767, URZ ;  /* 0xa9066899071a7890 */ /* 0x000fe2000fffe03f */
[----:B------:R-:W-:Y:S01]  /*0380*/  LOP3.LUT R14, R13, UR23, R8, 0x96, !PT ;  /* 0x000000170d0e7c12 */ /* 0x000fe2000f8e9608 */
[----:B0-----:R-:W-:Y:S01]  /*0390*/  IMAD.WIDE.U32 R2, R110, 0x10, R10 ;  /* 0x000000106e027825 */ /* 0x001fe200078e000a */
[----:B------:R-:W-:Y:S02]  /*03a0*/  UIADD3 UR25, UR6, 0x1715609d, URZ ;  /* 0x1715609d06197890 */ /* 0x000fe4000fffe03f */
[----:B------:R-:W-:Y:S01]  /*03b0*/  UIADD3 UR27, UR6, -0x4ab325aa, URZ ;  /* 0xb54cda56061b7890 */ /* 0x000fe2000fffe03f */
[----:B------:R-:W-:Y:S01]  /*03c0*/  IMAD.WIDE.U32 R4, R4, -0x2daee0ad, RZ ;  /* 0xd2511f5304047825 */ /* 0x000fe200078e00ff */
[----:B------:R-:W-:Y:S01]  /*03d0*/  UIADD3 UR28, UR7, 0x646e171e, URZ ;  /* 0x646e171e071c7890 */ /* 0x000fe2000fffe03f */
[----:B------:R-:W-:Y:S01]  /*03e0*/  LEA.HI R143, R0, R143, RZ, 0x19 ;  /* 0x0000008f008f7211 */ /* 0x000fe200078fc8ff */
[----:B------:R-:W-:Y:S01]  /*03f0*/  UIADD3 UR29, UR6, 0x5384540f, URZ ;  /* 0x5384540f061d7890 */ /* 0x000fe2000fffe03f */
[----:B------:R-:W-:Y:S01]  /*0400*/  IMAD.WIDE.U32 R14, R14, -0x2daee0ad, RZ ;  /* 0xd2511f530e0e7825 */ /* 0x000fe200078e00ff */
[----:B------:R-:W-:Y:S01]  /*0410*/  LOP3.LUT R16, R5, UR24, R6, 0x96, !PT ;  /* 0x0000001805107c12 */ /* 0x000fe2000f8e9606 */
[----:B------:R0:W5:Y:S01]  /*0420*/  @P0 LDG.E.128 R8, desc[UR4][R2.64] ;  /* 0x0000000402080981 */ /* 0x000162000c1e1d00 */
[----:B------:R-:W-:-:S02]  /*0430*/  UIADD3 UR30, UR7, 0x1fd5c5a3, URZ ;  /* 0x1fd5c5a3071e7890 */ /* 0x000fc4000fffe03f */
[----:B------:R-:W-:Y:S01]  /*0440*/  LOP3.LUT R18, R15, UR26, R4, 0x96, !PT ;  /* 0x0000001a0f127c12 */ /* 0x000fe2000f8e9604 */
[----:B------:R0:W5:Y:S01]  /*0450*/  @P0 LDG.E.128 R28, desc[UR4][R2.64+0x1000] ;  /* 0x00100004021c0981 */ /* 0x000162000c1e1d00 */
[----:B------:R-:W-:-:S03]  /*0460*/  ULDC.64 UR8, c[0x0][0x278] ;  /* 0x00009e0000087ab9 */ /* 0x000fc60000000a00 */
        /* <DEDUP_REMOVED lines=9> */
[----:B------:R-:W-:Y:S01]  /*0500*/  IMAD.WIDE.U32 R14, R15, -0x2daee0ad, RZ ;  /* 0xd2511f530f0e7825 */ /* 0x000fe200078e00ff */
[----:B------:R-:W-:-:S03]  /*0510*/  ISETP.GE.AND P1, PT, R143, UR10, PT ;  /* 0x0000000a8f007c0c */ /* 0x000fc6000bf26270 */
[----:B------:R-:W-:Y:S01]  /*0520*/  IMAD.WIDE.U32 R16, R16, -0x326172a9, RZ ;  /* 0xcd9e8d5710107825 */ /* 0x000fe200078e00ff */
[----:B------:R-:W-:-:S04]  /*0530*/  LOP3.LUT R32, R15, UR30, R12, 0x96, !PT ;  /* 0x0000001e0f207c12 */ /* 0x000fc8000f8e960c */
[----:B------:R-:W-:Y:S01]  /*0540*/  LOP3.LUT R131, R17, UR29, R18, 0x96, !PT ;  /* 0x0000001d11837c12 */ /* 0x000fe2000f8e9612 */
[----:B------:R-:W-:Y:S01]  /*0550*/  UIADD3 UR32, UR7, -0x24c28bd8, URZ ;  /* 0xdb3d742807207890 */ /* 0x000fe2000fffe03f */
[----:B------:R-:W-:Y:S01]  /*0560*/  IMAD.HI.U32 R15, R32, -0x326172a9, RZ ;  /* 0xcd9e8d57200f7827 */ /* 0x000fe200078e00ff */
[----:B------:R-:W-:Y:S01]  /*0570*/  UIADD3 UR31, UR6, -0xe443238, URZ ;  /* 0xf1bbcdc8061f7890 */ /* 0x000fe2000fffe03f */
[----:B------:R-:W-:Y:S02]  /*0580*/  LEA R12, P2, R110, UR8, 0x4 ;  /* 0x000000086e0c7c11 */ /* 0x000fe4000f8420ff */
[----:B------:R-:W-:-:S03]  /*0590*/  IMAD.HI.U32 R13, R131, -0x2daee0ad, RZ ;  /* 0xd2511f53830d7827 */ /* 0x000fc600078e00ff */
[----:B------:R-:W-:Y:S02]  /*05a0*/  LOP3.LUT R132, R15, UR31, R16, 0x96, !PT ;  /* 0x0000001f0f847c12 */ /* 0x000fe4000f8e9610 */
[----:B------:R-:W-:Y:S01]  /*05b0*/  LOP3.LUT R140, R13, UR32, R14, 0x96, !PT ;  /* 0x000000200d8c7c12 */ /* 0x000fe2000f8e960e */
[----:B------:R-:W-:Y:S01]  /*05c0*/  IMAD.X R13, RZ, RZ, UR9, P2 ;  /* 0x00000009ff0d7e24 */ /* 0x000fe200090e06ff */
[----:B0-----:R-:W-:Y:S06]  /*05d0*/  @P1 EXIT ;  /* 0x000000000000194d */ /* 0x001fec0003800000 */
[----:B------:R-:W-:Y:S01]  /*05e0*/  SHF.L.U32 R0, R0, 0x4, RZ ;  /* 0x0000000400007819 */ /* 0x000fe200000006ff */
[----:B------:R-:W0:Y:S01]  /*05f0*/  LDC.64 R2, c[0x0][0x260] ;  /* 0x00009800ff027b82 */ /* 0x000e220000000a00 */
[----:B-----5:R-:W-:Y:S02]  /*0600*/  @!P0 CS2R R20, SRZ ;  /* 0x0000000000148805 */ /* 0x020fe4000001ff00 */
[----:B------:R-:W-:Y:S02]  /*0610*/  @!P0 CS2R R112, SRZ ;  /* 0x0000000000708805 */ /* 0x000fe4000001ff00 */
[----:B------:R-:W-:Y:S02]  /*0620*/  LOP3.LUT R0, R0, 0x7f0, RZ, 0xc0, !PT ;  /* 0x000007f000007812 */ /* 0x000fe400078ec0ff */
[----:B------:R-:W-:Y:S02]  /*0630*/  @!P0 CS2R R10, SRZ ;  /* 0x00000000000a8805 */ /* 0x000fe4000001ff00 */
[----:B------:R-:W-:-:S02]  /*0640*/  @!P0 CS2R R114, SRZ ;  /* 0x0000000000728805 */ /* 0x000fc4000001ff00 */
[----:B------:R-:W-:Y:S02]  /*0650*/  @!P0 CS2R R8, SRZ ;  /* 0x0000000000088805 */ /* 0x000fe4000001ff00 */
[----:B------:R-:W-:Y:S02]  /*0660*/  IADD3 R24, P1, R0, UR8, RZ ;  /* 0x0000000800187c10 */ /* 0x000fe4000ff3e0ff */
[----:B------:R-:W-:Y:S02]  /*0670*/  @!P0 CS2R R4, SRZ ;  /* 0x0000000000048805 */ /* 0x000fe4000001ff00 */
[----:B------:R-:W-:Y:S01]  /*0680*/  @!P0 CS2R R6, SRZ ;  /* 0x0000000000068805 */ /* 0x000fe2000001ff00 */
[----:B------:R-:W-:Y:S01]  /*0690*/  UIADD3 UR34, UR7, -0x695add53, URZ ;  /* 0x96a522ad07227890 */ /* 0x000fe2000fffe03f */
[----:B------:R-:W-:Y:S02]  /*06a0*/  IADD3.X R25, RZ, UR9, RZ, P1, !PT ;  /* 0x00000009ff197c10 */ /* 0x000fe40008ffe4ff */
[----:B------:R-:W-:-:S02]  /*06b0*/  @!P0 CS2R R28, SRZ ;  /* 0x00000000001c8805 */ /* 0x000fc4000001ff00 */
[----:B------:R-:W-:Y:S02]  /*06c0*/  @!P0 CS2R R30, SRZ ;  /* 0x00000000001e8805 */ /* 0x000fe4000001ff00 */
[----:B------:R-:W-:Y:S01]  /*06d0*/  @!P0 CS2R R22, SRZ ;  /* 0x0000000000168805 */ /* 0x000fe2000001ff00 */
[--C-:B------:R-:W-:Y:S01]  /*06e0*/  HADD2.F32 R119, -RZ, R21.reuse.H0_H0 ;  /* 0x20000015ff777230 */ /* 0x100fe20000004100 */
[----:B------:R-:W-:Y:S01]  /*06f0*/  UIADD3 UR33, UR6, -0x700cb87f, URZ ;  /* 0x8ff3478106217890 */ /* 0x000fe2000fffe03f */
[----:B------:R-:W2:Y:S01]  /*0700*/  LDG.E.128 R24, desc[UR4][R24.64+0x2000] ;  /* 0x0020000418187981 */ /* 0x000ea2000c1e1d00 */
[----:B------:R-:W-:Y:S01]  /*0710*/  HADD2.F32 R122, -RZ, R21.H1_H1 ;  /* 0x30000015ff7a7230 */ /* 0x000fe20000004100 */
[----:B------:R-:W-:Y:S01]  /*0720*/  ULDC.64 UR8, c[0x0][0x270] ;  /* 0x00009c0000087ab9 */ /* 0x000fe20000000a00 */
[----:B------:R-:W-:Y:S01]  /*0730*/  IMAD R131, R131, -0x2daee0ad, RZ ;  /* 0xd2511f5383837824 */ /* 0x000fe200078e02ff */
[----:B------:R-:W5:Y:S01]  /*0740*/  LDG.E.128 R96, desc[UR4][R12.64] ;  /* 0x000000040c607981 */ /* 0x000f62000c1e1d00 */
[----:B------:R-:W-:Y:S01]  /*0750*/  IMAD.WIDE.U32 R132, R132, -0x2daee0ad, RZ ;  /* 0xd2511f5384847825 */ /* 0x000fe200078e00ff */
[----:B------:R-:W-:-:S02]  /*0760*/  HFMA2.MMA R141, -RZ, RZ, 0, 0 ;  /* 0x00000000ff8d7435 */ /* 0x000fc400000001ff */
[----:B------:R-:W5:Y:S01]  /*0770*/  LDG.E.128 R92, desc[UR4][R12.64+0x800] ;  /* 0x000800040c5c7981 */ /* 0x000f62000c1e1d00 */
[----:B0-----:R-:W-:-:S03]  /*0780*/  IMAD.WIDE.U32 R2, R110, 0x10, R2 ;  /* 0x000000106e027825 */ /* 0x001fc600078e0002 */
[----:B------:R-:W5:Y:S01]  /*0790*/  LDG.E.128 R88, desc[UR4][R12.64+0x1000] ;  /* 0x001000040c587981 */ /* 0x000f62000c1e1d00 */
[----:B------:R-:W-:Y:S02]  /*07a0*/  IMAD R21, R32, -0x326172a9, RZ ;  /* 0xcd9e8d5720157824 */ /* 0x000fe400078e02ff */
[----:B------:R-:W-:Y:S01]  /*07b0*/  IMAD.HI.U32 R130, R140, -0x326172a9, RZ ;  /* 0xcd9e8d578c827827 */ /* 0x000fe200078e00ff */
[----:B------:R0:W5:Y:S01]  /*07c0*/  LDG.E.128 R84, desc[UR4][R12.64+0x1800] ;  /* 0x001800040c547981 */ /* 0x000162000c1e1d00 */
[----:B------:R-:W-:Y:S01]  /*07d0*/  LOP3.LUT R131, R133, UR34, R131, 0x96, !PT ;  /* 0x0000002285837c12 */ /* 0x000fe2000f8e9683 */
[----:B------:R-:W-:Y:S01]  /*07e0*/  ULDC UR10, c[0x0][0x218] ;  /* 0x00008600000a7ab9 */ /* 0x000fe20000000800 */
[--C-:B------:R-:W-:Y:S01]  /*07f0*/  HADD2.F32 R111, -RZ, R113.reuse.H0_H0 ;  /* 0x20000071ff6f7230 */ /* 0x100fe20000004100 */
[----:B------:R-:W5:Y:S01]  /*0800*/  LDG.E.128 R80, desc[UR4][R2.64] ;  /* 0x0000000402507981 */ /* 0x000f62000c1e1d00 */
[----:B------:R-:W-:Y:S01]  /*0810*/  HADD2.F32 R116, -RZ, R113.H1_H1 ;  /* 0x30000071ff747230 */ /* 0x000fe20000004100 */
[----:B------:R-:W-:Y:S01]  /*0820*/  UISETP.NE.U32.AND UP0, UPT, UR8, URZ, UPT ;  /* 0x0000003f0800728c */ /* 0x000fe2000bf05070 */
[--C-:B------:R-:W-:Y:S01]  /*0830*/  HADD2.F32 R105, -RZ, R10.reuse.H0_H0 ;  /* 0x2000000aff697230 */ /* 0x100fe20000004100 */
[----:B------:R-:W5:Y:S01]  /*0840*/  LDG.E.128 R76, desc[UR4][R2.64+0x800] ;  /* 0x00080004024c7981 */ /* 0x000f62000c1e1d00 */
[----:B------:R-:W-:Y:S01]  /*0850*/  HADD2.F32 R104, -RZ, R10.H1_H1 ;  /* 0x3000000aff687230 */ /* 0x000fe20000004100 */
[----:B------:R-:W-:Y:S01]  /*0860*/  LOP3.LUT R148, R148, 0x3, RZ, 0xc0, !PT ;  /* 0x0000000394947812 */ /* 0x000fe200078ec0ff */
[--C-:B------:R-:W-:Y:S01]  /*0870*/  HADD2.F32 R19, -RZ, R11.reuse.H0_H0 ;  /* 0x2000000bff137230 */ /* 0x100fe20000004100 */
[----:B------:R-:W5:Y:S01]  /*0880*/  LDG.E.128 R72, desc[UR4][R2.64+0x1000] ;  /* 0x0010000402487981 */ /* 0x000f62000c1e1d00 */
[----:B------:R-:W-:Y:S01]  /*0890*/  HADD2.F32 R18, -RZ, R11.H1_H1 ;  /* 0x3000000bff127230 */ /* 0x000fe20000004100 */
[----:B------:R-:W-:Y:S01]  /*08a0*/  ULDC.U8 UR11, c[0x0][0x2a0] ;  /* 0x0000a800000b7ab9 */ /* 0x000fe20000000000 */
[--C-:B------:R-:W-:Y:S01]  /*08b0*/  HADD2.F32 R113, -RZ, R114.reuse.H0_H0 ;  /* 0x20000072ff717230 */ /* 0x100fe20000004100 */
[----:B------:R-:W5:Y:S01]  /*08c0*/  LDG.E.128 R68, desc[UR4][R2.64+0x1800] ;  /* 0x0018000402447981 */ /* 0x000f62000c1e1d00 */
[----:B------:R-:W-:Y:S01]  /*08d0*/  HADD2.F32 R117, -RZ, R114.H1_H1 ;  /* 0x30000072ff757230 */ /* 0x000fe20000004100 */
[----:B------:R-:W-:Y:S01]  /*08e0*/  LOP3.LUT R130, R130, UR33, R21, 0x96, !PT ;  /* 0x0000002182827c12 */ /* 0x000fe2000f8e9615 */
[--C-:B------:R-:W-:Y:S01]  /*08f0*/  HADD2.F32 R109, -RZ, R8.reuse.H0_H0 ;  /* 0x20000008ff6d7230 */ /* 0x100fe20000004100 */
[----:B------:R1:W5:Y:S01]  /*0900*/  LDG.E.128 R64, desc[UR4][R2.64+0x2000] ;  /* 0x0020000402407981 */ /* 0x000362000c1e1d00 */
        /* <DEDUP_REMOVED lines=10> */
[--C-:B0-----:R-:W-:Y:S02]  /*09b0*/  HADD2.F32 R13, -RZ, R6.reuse.H0_H0 ;  /* 0x20000006ff0d7230 */ /* 0x101fe40000004100 */
[----:B------:R-:W-:Y:S02]  /*09c0*/  HADD2.F32 R12, -RZ, R6.H1_H1 ;  /* 0x30000006ff0c7230 */ /* 0x000fe40000004100 */
[----:B------:R-:W-:-:S02]  /*09d0*/  HADD2.F32 R11, -RZ, R7.H0_H0 ;  /* 0x20000007ff0b7230 */ /* 0x000fc40000004100 */
        /* <DEDUP_REMOVED lines=10> */
[--C-:B-1----:R-:W-:Y:S02]  /*0a80*/  HADD2.F32 R3, -RZ, R31.reuse.H0_H0 ;  /* 0x2000001fff037230 */ /* 0x102fe40000004100 */
        /* <DEDUP_REMOVED lines=9> */
[----:B------:R-:W-:Y:S01]  /*0b20*/  IMAD R140, R140, -0x326172a9, RZ ;  /* 0xcd9e8d578c8c7824 */ /* 0x000fe200078e02ff */
[----:B------:R-:W-:Y:S01]  /*0b30*/  UISETP.NE.AND.EX UP0, UPT, UR9, URZ, UPT, UP0 ;  /* 0x0000003f0900728c */ /* 0x000fe2000bf05300 */
[--C-:B--2---:R-:W-:Y:S02]  /*0b40*/  HADD2.F32 R133, -RZ, R24.reuse.H0_H0 ;  /* 0x20000018ff857230 */ /* 0x104fe40000004100 */
[----:B------:R-:W-:Y:S02]  /*0b50*/  HADD2.F32 R135, -RZ, R24.H1_H1 ;  /* 0x30000018ff877230 */ /* 0x000fe40000004100 */
[----:B------:R-:W-:-:S02]  /*0b60*/  HADD2.F32 R134, -RZ, R25.H0_H0 ;  /* 0x20000019ff867230 */ /* 0x000fc40000004100 */
[----:B------:R-:W-:Y:S02]  /*0b70*/  HADD2.F32 R137, -RZ, R25.H1_H1 ;  /* 0x30000019ff897230 */ /* 0x000fe40000004100 */
[--C-:B------:R-:W-:Y:S02]  /*0b80*/  HADD2.F32 R136, -RZ, R26.reuse.H0_H0 ;  /* 0x2000001aff887230 */ /* 0x100fe40000004100 */
[----:B------:R-:W-:Y:S02]  /*0b90*/  HADD2.F32 R139, -RZ, R26.H1_H1 ;  /* 0x3000001aff8b7230 */ /* 0x000fe40000004100 */
[--C-:B------:R-:W-:Y:S02]  /*0ba0*/  HADD2.F32 R138, -RZ, R27.reuse.H0_H0 ;  /* 0x2000001bff8a7230 */ /* 0x100fe40000004100 */
[----:B------:R-:W-:-:S07]  /*0bb0*/  HADD2.F32 R142, -RZ, R27.H1_H1 ;  /* 0x3000001bff8e7230 */ /* 0x000fce0000004100 */
.L_x_25145:
[----:B0-----:R-:W0:Y:S01]  /*0bc0*/  LDC.64 R24, c[0x0][0x230] ;  /* 0x00008c00ff187b82 */ /* 0x001e220000000a00 */
[----:B------:R-:W-:Y:S01]  /*0bd0*/  IMAD R20, R143, UR10, RZ ;  /* 0x0000000a8f147c24 */ /* 0x000fe2000f8e02ff */
[----:B------:R-:W-:Y:S01]  /*0be0*/  PLOP3.LUT P0, PT, PT, PT, UP0, 0x80, 0x0 ;  /* 0x000000000000781c */ /* 0x000fe20003f0f008 */
[----:B------:R-:W-:Y:S01]  /*0bf0*/  @UP0 ULDC.64 UR8, c[0x0][0x270] ;  /* 0x00009c0000080ab9 */ /* 0x000fe20000000a00 */
[----:B------:R-:W-:Y:S02]  /*0c00*/  PLOP3.LUT P2, PT, PT, PT, UP0, 0x80, 0x0 ;  /* 0x000000000000781c */ /* 0x000fe40003f4f008 */
[----:B------:R-:W-:Y:S02]  /*0c10*/  SHF.R.S32.HI R21, RZ, 0x1f, R20 ;  /* 0x0000001fff157819 */ /* 0x000fe40000011414 */
[----:B------:R-:W1:Y:S01]  /*0c20*/  LDC.64 R100, c[0x0][0x220] ;  /* 0x00008800ff647b82 */ /* 0x000e620000000a00 */
[----:B------:R-:W-:Y:S02]  /*0c30*/  MOV R28, 0x2 ;  /* 0x00000002001c7802 */ /* 0x000fe40000000f00 */
[----:B------:R-:W-:-:S04]  /*0c40*/  LEA.HI R21, R21, R20, RZ, 0x3 ;  /* 0x0000001415157211 */ /* 0x000fc800078f18ff */
[----:B------:R-:W-:Y:S01]  /*0c50*/  LEA.HI.SX32 R149, R21, R110, 0x1d ;  /* 0x0000006e15957211 */ /* 0x000fe200078feaff */
[----:B------:R-:W-:-:S06]  /*0c60*/  @P0 IMAD.WIDE R28, R143, R28, UR8 ;  /* 0x000000088f1c0e25 */ /* 0x000fcc000f8e021c */
        /* <DEDUP_REMOVED lines=24> */
.L_x_24865:
[----:B------:R-:W-:-:S07]  /*0df0*/  MOV R34, R140 ;  /* 0x0000008c00227202 */ /* 0x000fce0000000f00 */
.L_x_24866:
[----:B------:R-:W-:Y:S05]  /*0e00*/  BSYNC B0 ;  /* 0x0000000000007941 */ /* 0x000fea0003800000 */
.L_x_24864:
        /* <DEDUP_REMOVED lines=16> */
.L_x_24870:
[----:B------:R-:W-:Y:S05]  /*0f10*/  BSYNC B1 ;  /* 0x0000000000017941 */ /* 0x000fea0003800000 */
.L_x_24869:
        /* <DEDUP_REMOVED lines=44> */
.L_x_24868:
[----:B------:R-:W-:Y:S05]  /*11e0*/  BSYNC B0 ;  /* 0x0000000000007941 */ /* 0x000fea0003800000 */
.L_x_24867:
[----:B------:R-:W0:Y:S01]  /*11f0*/  LDC R126, c[0x0][0x294] ;  /* 0x0000a500ff7e7b82 */ /* 0x000e220000000800 */
[----:B------:R-:W-:Y:S01]  /*1200*/  HFMA2.MMA R127, -RZ, RZ, 0.1171875, 0 ;  /* 0x2f800000ff7f7435 */ /* 0x000fe200000001ff */
[----:B------:R-:W-:Y:S01]  /*1210*/  I2FP.F32.U32 R26, R34 ;  /* 0x00000022001a7245 */ /* 0x000fe20000201000 */
[----:B-----5:R-:W-:Y:S01]  /*1220*/  HADD2.F32 R29, -RZ, R20.H0_H0 ;  /* 0x20000014ff1d7230 */ /* 0x020fe20000004100 */
[----:B------:R-:W-:Y:S01]  /*1230*/  ISETP.NE.U32.AND P0, PT, R24, RZ, PT ;  /* 0x000000ff1800720c */ /* 0x000fe20003f05070 */
[----:B------:R-:W-:Y:S01]  /*1240*/  BSSY B0, `(.L_x_24871) ;  /* 0x0000019000007945 */ /* 0x000fe20003800000 */
[----:B------:R-:W-:Y:S02]  /*1250*/  LOP3.LUT R147, R147, 0xfffffff7, RZ, 0xc0, !PT ;  /* 0xfffffff793937812 */ /* 0x000fe400078ec0ff */
[----:B------:R-:W1:Y:S01]  /*1260*/  LDC R125, c[0x0][0x298] ;  /* 0x0000a600ff7d7b82 */ /* 0x000e620000000800 */
[----:B------:R-:W-:Y:S01]  /*1270*/  FMUL.FTZ R24, R29, R152 ;  /* 0x000000981d187220 */ /* 0x000fe20000410000 */
[----:B------:R-:W-:Y:S01]  /*1280*/  ISETP.NE.AND.EX P0, PT, R25, RZ, PT, P0 ;  /* 0x000000ff1900720c */ /* 0x000fe20003f05300 */
[----:B------:R-:W-:Y:S01]  /*1290*/  FFMA.FTZ R27, R26, R127, 1.1641532182693481445e-10 ;  /* 0x2f0000001a1b7423 */ /* 0x000fe2000001007f */
[----:B------:R-:W-:Y:S01]  /*12a0*/  HADD2.F32 R25, -RZ, R96.H0_H0 ;  /* 0x20000060ff197230 */ /* 0x000fe20000004100 */
[----:B------:R-:W-:-:S03]  /*12b0*/  IADD3 R26, R30, 0x1, RZ ;  /* 0x000000011e1a7810 */ /* 0x000fc60007ffe0ff */
        /* <DEDUP_REMOVED lines=16> */
.L_x_24872:
[----:B------:R-:W-:-:S07]  /*13c0*/  IMAD.MOV.U32 R32, RZ, RZ, R140 ;  /* 0x000000ffff207224 */ /* 0x000fce00078e008c */
.L_x_24873:
[----:B------:R-:W-:Y:S05]  /*13d0*/  BSYNC B0 ;  /* 0x0000000000007941 */ /* 0x000fea0003800000 */
.L_x_24871:
        /* <DEDUP_REMOVED lines=16> */
.L_x_24877:
[----:B------:R-:W-:Y:S05]  /*14e0*/  BSYNC B1 ;  /* 0x0000000000017941 */ /* 0x000fea0003800000 */
.L_x_24876:
        /* <DEDUP_REMOVED lines=44> */
.L_x_24875:
[----:B------:R-:W-:Y:S05]  /*17b0*/  BSYNC B0 ;  /* 0x0000000000007941 */ /* 0x000fea0003800000 */
.L_x_24874:
[----:B------:R-:W-:Y:S01]  /*17c0*/  I2FP.F32.U32 R24, R32 ;  /* 0x0000002000187245 */ /* 0x000fe20000201000 */
[----:B------:R-:W-:Y:S01]  /*17d0*/  HADD2.F32 R27, -RZ, R20.H1_H1 ;  /* 0x30000014ff1b7230 */ /* 0x000fe20000004100 */
[----:B------:R-:W-:Y:S01]  /*17e0*/  LOP3.LUT R147, R147, 0xfffffffb, RZ, 0xc0, !PT ;  /* 0xfffffffb93937812 */ /* 0x000fe200078ec0ff */
[----:B------:R-:W-:Y:S01]  /*17f0*/  HADD2.F32 R53, -RZ, R96.H1_H1 ;  /* 0x30000060ff357230 */ /* 0x000fe20000004100 */
        /* <DEDUP_REMOVED lines=20> */
.L_x_24879:
[----:B------:R-:W-:-:S07]  /*1940*/  IMAD.MOV.U32 R20, RZ, RZ, R140 ;  /* 0x000000ffff147224 */ /* 0x000fce00078e008c */
.L_x_24880:
[----:B------:R-:W-:Y:S05]  /*1950*/  BSYNC B0 ;  /* 0x0000000000007941 */ /* 0x000fea0003800000 */
.L_x_24878:
        /* <DEDUP_REMOVED lines=16> */
.L_x_24884:
[----:B------:R-:W-:Y:S05]  /*1a60*/  BSYNC B1 ;  /* 0x0000000000017941 */ /* 0x000fea0003800000 */
.L_x_24883:
        /* <DEDUP_REMOVED lines=44> */
.L_x_24882:
[----:B------:R-:W-:Y:S05]  /*1d30*/  BSYNC B0 ;  /* 0x0000000000007941 */ /* 0x000fea0003800000 */
.L_x_24881:
[----:B------:R-:W-:Y:S01]  /*1d40*/  I2FP.F32.U32 R20, R20 ;  /* 0x0000001400147245 */ /* 0x000fe20000201000 */
[----:B------:R-:W-:Y:S01]  /*1d50*/  HADD2.F32 R27, -RZ, R21.H0_H0 ;  /* 0x20000015ff1b7230 */ /* 0x000fe20000004100 */
[----:B------:R-:W-:Y:S01]  /*1d60*/  LOP3.LUT R147, R147, 0xfffffffd, RZ, 0xc0, !PT ;  /* 0xfffffffd93937812 */ /* 0x000fe200078ec0ff */
[----:B------:R-:W-:Y:S01]  /*1d70*/  BSSY B0, `(.L_x_24885) ;  /* 0x0000016000007945 */ /* 0x000fe20003800000 */
[----:B------:R-:W-:Y:S01]  /*1d80*/  IADD3 R26, R24, 0x1, RZ ;  /* 0x00000001181a7810 */ /* 0x000fe20007ffe0ff */
[----:B------:R-:W-:Y:S01]  /*1d90*/  FFMA.FTZ R25, R20, R127, 1.1641532182693481445e-10 ;  /* 0x2f00000014197423 */ /* 0x000fe2000001007f */
[----:B------:R-:W-:-:S04]  /*1da0*/  FMUL.FTZ R20, R27, R152 ;  /* 0x000000981b147220 */ /* 0x000fc80000410000 */
[----:B------:R-:W-:Y:S01]  /*1db0*/  FSETP.GTU.FTZ.AND P2, PT, R25, R126, PT ;  /* 0x0000007e1900720b */ /* 0x000fe20003f5c000 */
[----:B------:R-:W-:Y:S01]  /*1dc0*/  FMUL.FTZ R20, R20, R125 ;  /* 0x0000007d14147220 */ /* 0x000fe20000410000 */
[----:B------:R-:W-:-:S04]  /*1dd0*/  HADD2.F32 R25, -RZ, R97.H0_H0 ;  /* 0x20000061ff197230 */ /* 0x000fc80000004100 */
        /* <DEDUP_REMOVED lines=14> */
.L_x_24886:
[----:B------:R-:W-:-:S07]  /*1ec0*/  IMAD.MOV.U32 R20, RZ, RZ, R140 ;  /* 0x000000ffff147224 */ /* 0x000fce00078e008c */
.L_x_24887:
[----:B------:R-:W-:Y:S05]  /*1ed0*/  BSYNC B0 ;  /* 0x0000000000007941 */ /* 0x000fea0003800000 */
.L_x_24885:
        /* <DEDUP_REMOVED lines=16> */
.L_x_24891:
[----:B------:R-:W-:Y:S05]  /*1fe0*/  BSYNC B1 ;  /* 0x0000000000017941 */ /* 0x000fea0003800000 */
.L_x_24890:
        /* <DEDUP_REMOVED lines=44> */
.L_x_24889:
[----:B------:R-:W-:Y:S05]  /*22b0*/  BSYNC B0 ;  /* 0x0000000000007941 */ /* 0x000fea0003800000 */
.L_x_24888:
[----:B------:R-:W-:Y:S01]  /*22c0*/  I2FP.F32.U32 R20, R20 ;  /* 0x0000001400147245 */ /* 0x000fe20000201000 */
[----:B------:R-:W-:Y:S01]  /*22d0*/  HADD2.F32 R25, -RZ, R21.H1_H1 ;  /* 0x30000015ff197230 */ /* 0x000fe20000004100 */
[----:B------:R-:W-:Y:S01]  /*22e0*/  ISETP.NE.AND P3, PT, R26, 0x1, PT ;  /* 0x000000011a00780c */ /* 0x000fe20003f65270 */
[----:B------:R-:W-:Y:S01]  /*22f0*/  HADD2.F32 R55, -RZ, R97.H1_H1 ;  /* 0x30000061ff377230 */ /* 0x000fe20000004100 */
        /* <DEDUP_REMOVED lines=18> */
.L_x_24893:
[----:B------:R-:W-:-:S07]  /*2420*/  IMAD.MOV.U32 R30, RZ, RZ, R140 ;  /* 0x000000ffff1e7224 */ /* 0x000fce00078e008c */
.L_x_24894:
[----:B------:R-:W-:Y:S05]  /*2430*/  BSYNC B0 ;  /* 0x0000000000007941 */ /* 0x000fea0003800000 */
.L_x_24892:
        /* <DEDUP_REMOVED lines=16> */
.L_x_24898:
[----:B------:R-:W-:Y:S05]  /*2540*/  BSYNC B1 ;  /* 0x0000000000017941 */ /* 0x000fea0003800000 */
.L_x_24897:
        /* <DEDUP_REMOVED lines=44> */
.L_x_24896:
[----:B------:R-:W-:Y:S05]  /*2810*/  BSYNC B0 ;  /* 0x0000000000007941 */ /* 0x000fea0003800000 */
.L_x_24895:
        /* <DEDUP_REMOVED lines=9> */
[----:B------:R-:W-:-:S03]  /*28b0*/  HADD2.F32 R21, -RZ, R98.H0_H0 ;  /* 0x20000062ff157230 */ /* 0x000fc60000004100 */
        /* <DEDUP_REMOVED lines=12> */
.L_x_24900:
[----:B------:R-:W-:-:S07]  /*2980*/  IMAD.MOV.U32 R30, RZ, RZ, R140 ;  /* 0x000000ffff1e7224 */ /* 0x000fce00078e008c */
.L_x_24901:
[----:B------:R-:W-:Y:S05]  /*2990*/  BSYNC B0 ;  /* 0x0000000000007941 */ /* 0x000fea0003800000 */
.L_x_24899:
        /* <DEDUP_REMOVED lines=16> */
.L_x_24905:
[----:B------:R-:W-:Y:S05]  /*2aa0*/  BSYNC B1 ;  /* 0x0000000000017941 */ /* 0x000fea0003800000 */
.L_x_24904:
        /* <DEDUP_REMOVED lines=44> */
.L_x_24903:
[----:B------:R-:W-:Y:S05]  /*2d70*/  BSYNC B0 ;  /* 0x0000000000007941 */ /* 0x000fea0003800000 */
.L_x_24902:
        /* <DEDUP_REMOVED lines=22> */
.L_x_24907:
[----:B------:R-:W-:-:S07]  /*2ee0*/  IMAD.MOV.U32 R22, RZ, RZ, R140 ;  /* 0x000000ffff167224 */ /* 0x000fce00078e008c */
.L_x_24908:
[----:B------:R-:W-:Y:S05]  /*2ef0*/  BSYNC B0 ;  /* 0x0000000000007941 */ /* 0x000fea0003800000 */
.L_x_24906:
        /* <DEDUP_REMOVED lines=16> */
.L_x_24912:
[----:B------:R-:W-:Y:S05]  /*3000*/  BSYNC B1 ;  /* 0x0000000000017941 */ /* 0x000fea0003800000 */
.L_x_24911:
        /* <DEDUP_REMOVED lines=44> */
.L_x_24910:
[----:B------:R-:W-:Y:S05]  /*32d0*/  BSYNC B0 ;  /* 0x0000000000007941 */ /* 0x000fea0003800000 */
.L_x_24909:
        /* <DEDUP_REMOVED lines=22> */
.L_x_24914:
[----:B------:R-:W-:-:S07]  /*3440*/  IMAD.MOV.U32 R22, RZ, RZ, R140 ;  /* 0x000000ffff167224 */ /* 0x000fce00078e008c */
.L_x_24915:
[----:B------:R-:W-:Y:S05]  /*3450*/  BSYNC B0 ;  /* 0x0000000000007941 */ /* 0x000fea0003800000 */
.L_x_24913:
        /* <DEDUP_REMOVED lines=18> */
.L_x_24919:
[----:B------:R-:W-:Y:S05]  /*3580*/  BSYNC B1 ;  /* 0x0000000000017941 */ /* 0x000fea0003800000 */
.L_x_24918:
        /* <DEDUP_REMOVED lines=44> */
.L_x_24917:
[----:B------:R-:W-:Y:S05]  /*3850*/  BSYNC B0 ;  /* 0x0000000000007941 */ /* 0x000fea0003800000 */
.L_x_24916:
[----:B------:R-:W-:Y:S01]  /*3860*/  I2FP.F32.U32 R20, R22 ;  /* 0x0000001600147245 */ /* 0x000fe20000201000 */
[----:B------:R-:W0:Y:S01]  /*3870*/  LDC.64 R158, c[0x0][0x238] ;  /* 0x00008e00ff9e7b82 */ /* 0x000e220000000a00 */
[----:B------:R-:W-:Y:S01]  /*3880*/  SEL R26, RZ, 0x1, P2 ;  /* 0x00000001ff1a7807 */ /* 0x000fe20001000000 */
[----:B------:R-:W-:Y:S01]  /*3890*/  HADD2.F32 R23, -RZ, R23.H1_H1 ;  /* 0x30000017ff177230 */ /* 0x000fe20000004100 */
[----:B------:R-:W-:Y:S01]  /*38a0*/  LOP3.LUT P2, RZ, R147, 0x2, RZ, 0xc0, !PT ;  /* 0x0000000293ff7812 */ /* 0x000fe2000784c0ff */
[----:B------:R-:W-:Y:S01]  /*38b0*/  FFMA.FTZ R21, R20, R127, 1.1641532182693481445e-10 ;  /* 0x2f00000014157423 */ /* 0x000fe2000001007f */
[----:B------:R-:W-:Y:S01]  /*38c0*/  SEL R30, RZ, 0x10000, P5 ;  /* 0x00010000ff1e7807 */ /* 0x000fe20002800000 */
[----:B------:R-:W-:Y:S01]  /*38d0*/  IMAD.WIDE.U32 R26, R26, 0x1000000, RZ ;  /* 0x010000001a1a7825 */ /* 0x000fe200078e00ff */
[----:B------:R-:W-:Y:S01]  /*38e0*/  SEL R24, RZ, 0x1, P2 ;  /* 0x00000001ff187807 */ /* 0x000fe20001000000 */
[----:B------:R-:W1:Y:S01]  /*38f0*/  LDC.64 R156, c[0x0][0x240] ;  /* 0x00009000ff9c7b82 */ /* 0x000e620000000a00 */
[----:B------:R-:W-:Y:S01]  /*3900*/  FSETP.GTU.FTZ.AND P2, PT, R21, R126, PT ;  /* 0x0000007e1500720b */ /* 0x000fe20003f5c000 */
[----:B------:R-:W-:Y:S01]  /*3910*/  FMUL.FTZ R28, R23, R152 ;  /* 0x00000098171c7220 */ /* 0x000fe20000410000 */
[----:B------:R-:W-:Y:S01]  /*3920*/  LOP3.LUT P5, RZ, R147, 0x4, RZ, 0xc0, !PT ;  /* 0x0000000493ff7812 */ /* 0x000fe200078ac0ff */
[----:B------:R-:W-:Y:S01]  /*3930*/  IMAD.WIDE.U32 R24, R24, 0x10000, RZ ;  /* 0x0001000018187825 */ /* 0x000fe200078e00ff */
[----:B------:R-:W-:-:S03]  /*3940*/  SEL R31, RZ, 0x100, P4 ;  /* 0x00000100ff1f7807 */ /* 0x000fc60002000000 */
[----:B------:R-:W-:Y:S01]  /*3950*/  FMUL.FTZ R28, R28, R125 ;  /* 0x0000007d1c1c7220 */ /* 0x000fe20000410000 */
[----:B------:R-:W-:Y:S01]  /*3960*/  SEL R22, RZ, 0x1, P5 ;  /* 0x00000001ff167807 */ /* 0x000fe20002800000 */
[----:B------:R-:W2:Y:S01]  /*3970*/  @P1 LDC.64 R20, c[0x0][0x230] ;  /* 0x00008c00ff141b82 */ /* 0x000ea20000000a00 */
[----:B------:R-:W-:Y:S01]  /*3980*/  SEL R32, RZ, 0x1000000, P2 ;  /* 0x01000000ff207807 */ /* 0x000fe20001000000 */
[----:B------:R-:W-:Y:S01]  /*3990*/  HADD2.F32 R51, -RZ, R99.H1_H1 ;  /* 0x30000063ff337230 */ /* 0x000fe20000004100 */
[----:B------:R-:W-:Y:S01]  /*39a0*/  LOP3.LUT P6, RZ, R147, 0x8, RZ, 0xc0, !PT ;  /* 0x0000000893ff7812 */ /* 0x000fe200078cc0ff */
[----:B------:R-:W-:Y:S01]  /*39b0*/  IMAD.WIDE.U32 R22, R22, 0x100, RZ ;  /* 0x0000010016167825 */ /* 0x000fe200078e00ff */
[----:B------:R-:W-:Y:S02]  /*39c0*/  FSEL R28, R28, RZ, !P2 ;  /* 0x000000ff1c1c7208 */ /* 0x000fe40005000000 */
[----:B------:R-:W-:Y:S02]  /*39d0*/  LOP3.LUT R31, R31, R32, R30, 0xfe, !PT ;  /* 0x000000201f1f7212 */ /* 0x000fe400078efe1e */
[----:B------:R-:W-:Y:S01]  /*39e0*/  LOP3.LUT R24, R22, R26, R24, 0xfe, !PT ;  /* 0x0000001a16187212 */ /* 0x000fe200078efe18 */
[----:B------:R-:W-:Y:S01]  /*39f0*/  FMUL.FTZ R51, R28, R51 ;  /* 0x000000331c337220 */ /* 0x000fe20000410000 */
[----:B------:R-:W-:-:S02]  /*3a00*/  SEL R26, RZ, 0x1, P3 ;  /* 0x00000001ff1a7807 */ /* 0x000fc40001800000 */
[----:B------:R-:W-:Y:S01]  /*3a10*/  SEL R29, RZ, 0x1, P6 ;  /* 0x00000001ff1d7807 */ /* 0x000fe20003000000 */
[----:B------:R-:W-:Y:S01]  /*3a20*/  @P0 FADD.FTZ R51, R59, R51 ;  /* 0x000000333b330221 */ /* 0x000fe20000010000 */
[----:B------:R-:W-:Y:S02]  /*3a30*/  IADD3 R151, R149, 0x80, RZ ;  /* 0x0000008095977810 */ /* 0x000fe40007ffe0ff */
[----:B------:R-:W-:Y:S02]  /*3a40*/  LOP3.LUT R27, R27, R31, R26, 0xfe, !PT ;  /* 0x0000001f1b1b7212 */ /* 0x000fe400078efe1a */
[----:B------:R-:W-:Y:S01]  /*3a50*/  LOP3.LUT R24, R24, R29, RZ, 0xfc, !PT ;  /* 0x0000001d18187212 */ /* 0x000fe200078efcff */
[----:B0-----:R-:W-:Y:S01]  /*3a60*/  IMAD.WIDE.U32 R28, R149, 0x20, R158 ;  /* 0x00000020951c7825 */ /* 0x001fe200078e009e */
[----:B------:R-:W-:-:S03]  /*3a70*/  LOP3.LUT R25, R23, R27, R25, 0xfe, !PT ;  /* 0x0000001b17197212 */ /* 0x000fc600078efe19 */
[----:B--2---:R-:W-:Y:S01]  /*3a80*/  @P1 IMAD.WIDE.U32 R30, R151, 0x20, R20 ;  /* 0x00000020971e1825 */ /* 0x004fe200078e0014 */
[----:B------:R0:W-:Y:S03]  /*3a90*/  STG.E.128 desc[UR4][R28.64], R52 ;  /* 0x000000341c007986 */ /* 0x0001e6000c101d04 */
[----:B-1----:R-:W-:Y:S01]  /*3aa0*/  IMAD.WIDE.U32 R26, R149, 0x8, R156 ;  /* 0x00000008951a7825 */ /* 0x002fe200078e009c */
        /* <DEDUP_REMOVED lines=18> */
.L_x_24921:
[----:B------:R-:W-:-:S07]  /*3bd0*/  MOV R32, R140 ;  /* 0x0000008c00207202 */ /* 0x000fce0000000f00 */
.L_x_24922:
[----:B------:R-:W-:Y:S05]  /*3be0*/  BSYNC B0 ;  /* 0x0000000000007941 */ /* 0x000fea0003800000 */
.L_x_24920:
        /* <DEDUP_REMOVED lines=16> */
.L_x_24926:
[----:B------:R-:W-:Y:S05]  /*3cf0*/  BSYNC B1 ;  /* 0x0000000000017941 */ /* 0x000fea0003800000 */
.L_x_24925:
        /* <DEDUP_REMOVED lines=44> */
.L_x_24924:
[----:B------:R-:W-:Y:S05]  /*3fc0*/  BSYNC B0 ;  /* 0x0000000000007941 */ /* 0x000fea0003800000 */
.L_x_24923:
[----:B------:R-:W-:Y:S01]  /*3fd0*/  I2FP.F32.U32 R24, R32 ;  /* 0x0000002000187245 */ /* 0x000fe20000201000 */
[----:B-----5:R-:W-:Y:S01]  /*3fe0*/  HADD2.F32 R27, -RZ, R20.H0_H0 ;  /* 0x20000014ff1b7230 */ /* 0x020fe20000004100 */
[----:B------:R-:W-:Y:S01]  /*3ff0*/  LOP3.LUT R147, R147, 0xfffffff7, RZ, 0xc0, !PT ;  /* 0xfffffff793937812 */ /* 0x000fe200078ec0ff */
[----:B------:R-:W-:Y:S01]  /*4000*/  BSSY B0, `(.L_x_24927) ;  /* 0x0000016000007945 */ /* 0x000fe20003800000 */
[----:B------:R-:W-:Y:S02]  /*4010*/  VIADD R26, R33, 0x1 ;  /* 0x00000001211a7836 */ /* 0x000fe40000000000 */
        /* <DEDUP_REMOVED lines=19> */
.L_x_24928:
[----:B------:R-:W-:-:S07]  /*4150*/  MOV R32, R140 ;  /* 0x0000008c00207202 */ /* 0x000fce0000000f00 */
.L_x_24929:
[----:B------:R-:W-:Y:S05]  /*4160*/  BSYNC B0 ;  /* 0x0000000000007941 */ /* 0x000fea0003800000 */
.L_x_24927:
        /* <DEDUP_REMOVED lines=16> */
.L_x_24933:
[----:B------:R-:W-:Y:S05]  /*4270*/  BSYNC B1 ;  /* 0x0000000000017941 */ /* 0x000fea0003800000 */
.L_x_24932:
        /* <DEDUP_REMOVED lines=44> */
.L_x_24931:
[----:B------:R-:W-:Y:S05]  /*4540*/  BSYNC B0 ;  /* 0x0000000000007941 */ /* 0x000fea0003800000 */
.L_x_24930:
[----:B------:R-:W-:Y:S01]  /*4550*/  I2FP.F32.U32 R24, R32 ;  /* 0x0000002000187245 */ /* 0x000fe20000201000 */
[----:B------:R-:W-:Y:S01]  /*4560*/  HADD2.F32 R27, -RZ, R20.H1_H1 ;  /* 0x30000014ff1b7230 */ /* 0x000fe20000004100 */
[----:B------:R-:W-:Y:S01]  /*4570*/  LOP3.LUT R147, R147, 0xfffffffb, RZ, 0xc0, !PT ;  /* 0xfffffffb93937812 */ /* 0x000fe200078ec0ff */
[----:B------:R-:W-:Y:S01]  /*4580*/  HADD2.F32 R45, -RZ, R92.H1_H1 ;  /* 0x3000005cff2d7230 */ /* 0x000fe20000004100 */
        /* <DEDUP_REMOVED lines=20> */
.L_x_24935:
[----:B------:R-:W-:-:S07]  /*46d0*/  MOV R20, R140 ;  /* 0x0000008c00147202 */ /* 0x000fce0000000f00 */
.L_x_24936:
[----:B------:R-:W-:Y:S05]  /*46e0*/  BSYNC B0 ;  /* 0x0000000000007941 */ /* 0x000fea0003800000 */
.L_x_24934:
        /* <DEDUP_REMOVED lines=16> */
.L_x_24940:
[----:B------:R-:W-:Y:S05]  /*47f0*/  BSYNC B1 ;  /* 0x0000000000017941 */ /* 0x000fea0003800000 */
.L_x_24939:
        /* <DEDUP_REMOVED lines=44> */
.L_x_24938:
[----:B------:R-:W-:Y:S05]  /*4ac0*/  BSYNC B0 ;  /* 0x0000000000007941 */ /* 0x000fea0003800000 */
.L_x_24937:
[----:B------:R-:W-:Y:S01]  /*4ad0*/  I2FP.F32.U32 R20, R20 ;  /* 0x0000001400147245 */ /* 0x000fe20000201000 */
[----:B------:R-:W-:Y:S01]  /*4ae0*/  HADD2.F32 R27, -RZ, R21.H0_H0 ;  /* 0x20000015ff1b7230 */ /* 0x000fe20000004100 */
        /* <DEDUP_REMOVED lines=22> */
.L_x_24942:
[----:B------:R-:W-:-:S07]  /*4c50*/  MOV R20, R140 ;  /* 0x0000008c00147202 */ /* 0x000fce0000000f00 */
.L_x_24943:
[----:B------:R-:W-:Y:S05]  /*4c60*/  BSYNC B0 ;  /* 0x0000000000007941 */ /* 0x000fea0003800000 */
.L_x_24941:
        /* <DEDUP_REMOVED lines=16> */
.L_x_24947:
[----:B------:R-:W-:Y:S05]  /*4d70*/  BSYNC B1 ;  /* 0x0000000000017941 */ /* 0x000fea0003800000 */
.L_x_24946:
        /* <DEDUP_REMOVED lines=44> */
.L_x_24945:
[----:B------:R-:W-:Y:S05]  /*5040*/  BSYNC B0 ;  /* 0x0000000000007941 */ /* 0x000fea0003800000 */
.L_x_24944:
[----:B------:R-:W-:Y:S01]  /*5050*/  I2FP.F32.U32 R20, R20 ;  /* 0x0000001400147245 */ /* 0x000fe20000201000 */
[----:B------:R-:W-:Y:S01]  /*5060*/  HADD2.F32 R25, -RZ, R21.H1_H1 ;  /* 0x30000015ff197230 */ /* 0x000fe20000004100 */
[----:B------:R-:W-:Y:S01]  /*5070*/  ISETP.NE.AND P3, PT, R26, 0x1, PT ;  /* 0x000000011a00780c */ /* 0x000fe20003f65270 */
[----:B------:R-:W-:Y:S01]  /*5080*/  HADD2.F32 R47, -RZ, R93.H1_H1 ;  /* 0x3000005dff2f7230 */ /* 0x000fe20000004100 */
        /* <DEDUP_REMOVED lines=18> */
.L_x_24949:
[----:B------:R-:W-:-:S07]  /*51b0*/  MOV R30, R140 ;  /* 0x0000008c001e7202 */ /* 0x000fce0000000f00 */
.L_x_24950:
[----:B------:R-:W-:Y:S05]  /*51c0*/  BSYNC B0 ;  /* 0x0000000000007941 */ /* 0x000fea0003800000 */
.L_x_24948:
        /* <DEDUP_REMOVED lines=16> */
.L_x_24954:
[----:B------:R-:W-:Y:S05]  /*52d0*/  BSYNC B1 ;  /* 0x0000000000017941 */ /* 0x000fea0003800000 */
.L_x_24953:
        /* <DEDUP_REMOVED lines=44> */
.L_x_24952:
[----:B------:R-:W-:Y:S05]  /*55a0*/  BSYNC B0 ;  /* 0x0000000000007941 */ /* 0x000fea0003800000 */
.L_x_24951:
        /* <DEDUP_REMOVED lines=22> */
.L_x_24956:
[----:B------:R-:W-:-:S07]  /*5710*/  MOV R30, R140 ;  /* 0x0000008c001e7202 */ /* 0x000fce0000000f00 */
.L_x_24957:
[----:B------:R-:W-:Y:S05]  /*5720*/  BSYNC B0 ;  /* 0x0000000000007941 */ /* 0x000fea0003800000 */
.L_x_24955:
        /* <DEDUP_REMOVED lines=16> */
.L_x_24961:
[----:B------:R-:W-:Y:S05]  /*5830*/  BSYNC B1 ;  /* 0x0000000000017941 */ /* 0x000fea0003800000 */
.L_x_24960:
        /* <DEDUP_REMOVED lines=44> */
.L_x_24959:
[----:B------:R-:W-:Y:S05]  /*5b00*/  BSYNC B0 ;  /* 0x0000000000007941 */ /* 0x000fea0003800000 */
.L_x_24958:
        /* <DEDUP_REMOVED lines=22> */
.L_x_24963:
[----:B------:R-:W-:-:S07]  /*5c70*/  MOV R22, R140 ;  /* 0x0000008c00167202 */ /* 0x000fce0000000f00 */
.L_x_24964:
[----:B------:R-:W-:Y:S05]  /*5c80*/  BSYNC B0 ;  /* 0x0000000000007941 */ /* 0x000fea0003800000 */
.L_x_24962:
        /* <DEDUP_REMOVED lines=16> */
.L_x_24968:
[----:B------:R-:W-:Y:S05]  /*5d90*/  BSYNC B1 ;  /* 0x0000000000017941 */ /* 0x000fea0003800000 */
.L_x_24967:
        /* <DEDUP_REMOVED lines=44> */
.L_x_24966:
[----:B------:R-:W-:Y:S05]  /*6060*/  BSYNC B0 ;  /* 0x0000000000007941 */ /* 0x000fea0003800000 */
.L_x_24965:
[----:B------:R-:W-:Y:S01]  /*6070*/  I2FP.F32.U32 R20, R22 ;  /* 0x0000001600147245 */ /* 0x000fe20000201000 */
[----:B------:R-:W-:Y:S01]  /*6080*/  HADD2.F32 R25, -RZ, R23.H0_H0 ;  /* 0x20000017ff197230 */ /* 0x000fe20000004100 */
[C---:B------:R-:W-:Y:S01]  /*6090*/  ISETP.NE.AND P6, PT, R24.reuse, 0x1, PT ;  /* 0x000000011800780c */ /* 0x040fe20003fc5270 */
[----:B------:R-:W-:Y:S01]  /*60a0*/  BSSY B0, `(.L_x_24969) ;  /* 0x0000014000007945 */ /* 0x000fe20003800000 */
[----:B------:R-:W-:Y:S02]  /*60b0*/  VIADD R33, R24, 0x1 ;  /* 0x0000000118217836 */ /* 0x000fe40000000000 */
        /* <DEDUP_REMOVED lines=17> */
.L_x_24970:
[----:B------:R-:W-:-:S07]  /*61d0*/  MOV R22, R140 ;  /* 0x0000008c00167202 */ /* 0x000fce0000000f00 */
.L_x_24971:
[----:B------:R-:W-:Y:S05]  /*61e0*/  BSYNC B0 ;  /* 0x0000000000007941 */ /* 0x000fea0003800000 */
.L_x_24969:
        /* <DEDUP_REMOVED lines=18> */
.L_x_24975:
[----:B------:R-:W-:Y:S05]  /*6310*/  BSYNC B1 ;  /* 0x0000000000017941 */ /* 0x000fea0003800000 */
.L_x_24974:
        /* <DEDUP_REMOVED lines=44> */
.L_x_24973:
[----:B------:R-:W-:Y:S05]  /*65e0*/  BSYNC B0 ;  /* 0x0000000000007941 */ /* 0x000fea0003800000 */
.L_x_24972:
[----:B------:R-:W-:Y:S01]  /*65f0*/  I2FP.F32.U32 R20, R22 ;  /* 0x0000001600147245 */ /* 0x000fe20000201000 */
[----:B------:R-:W-:Y:S01]  /*6600*/  HADD2.F32 R23, -RZ, R23.H1_H1 ;  /* 0x30000017ff177230 */ /* 0x000fe20000004100 */
[----:B------:R-:W-:Y:S01]  /*6610*/  SEL R26, RZ, 0x1, P2 ;  /* 0x00000001ff1a7807 */ /* 0x000fe20001000000 */
[----:B------:R-:W-:Y:S01]  /*6620*/  HADD2.F32 R43, -RZ, R95.H1_H1 ;  /* 0x3000005fff2b7230 */ /* 0x000fe20000004100 */
[----:B------:R-:W-:Y:S01]  /*6630*/  LOP3.LUT P2, RZ, R147, 0x2, RZ, 0xc0, !PT ;  /* 0x0000000293ff7812 */ /* 0x000fe2000784c0ff */
        /* <DEDUP_REMOVED lines=8> */
[----:B------:R-:W-:Y:S01]  /*66c0*/  LOP3.LUT P5, RZ, R147, 0x4, RZ, 0xc0, !PT ;  /* 0x0000000493ff7812 */ /* 0x000fe200078ac0ff */
[----:B------:R-:W-:Y:S01]  /*66d0*/  IMAD.WIDE.U32 R24, R24, 0x10000, RZ ;  /* 0x0001000018187825 */ /* 0x000fe200078e00ff */
[----:B------:R-:W-:Y:S02]  /*66e0*/  SEL R31, RZ, 0x100, P4 ;  /* 0x00000100ff1f7807 */ /* 0x000fe40002000000 */
[----:B------:R-:W-:Y:S01]  /*66f0*/  SEL R22, RZ, 0x1, P5 ;  /* 0x00000001ff167807 */ /* 0x000fe20002800000 */
[----:B------:R-:W-:Y:S01]  /*6700*/  VIADD R153, R149, 0x100 ;  /* 0x0000010095997836 */ /* 0x000fe20000000000 */
[----:B------:R-:W-:Y:S02]  /*6710*/  SEL R32, RZ, 0x1000000, P2 ;  /* 0x01000000ff207807 */ /* 0x000fe40001000000 */
[----:B------:R-:W-:Y:S01]  /*6720*/  LOP3.LUT P6, RZ, R147, 0x8, RZ, 0xc0, !PT ;  /* 0x0000000893ff7812 */ /* 0x000fe200078cc0ff */
[----:B------:R-:W-:Y:S01]  /*6730*/  IMAD.WIDE.U32 R22, R22, 0x100, RZ ;  /* 0x0000010016167825 */ /* 0x000fe200078e00ff */
[----:B------:R-:W-:-:S02]  /*6740*/  FSEL R28, R28, RZ, !P2 ;  /* 0x000000ff1c1c7208 */ /* 0x000fc40005000000 */
[----:B------:R-:W-:Y:S02]  /*6750*/  LOP3.LUT R31, R31, R32, R30, 0xfe, !PT ;  /* 0x000000201f1f7212 */ /* 0x000fe400078efe1e */
[----:B------:R-:W-:Y:S01]  /*6760*/  LOP3.LUT R24, R22, R26, R24, 0xfe, !PT ;  /* 0x0000001a16187212 */ /* 0x000fe200078efe18 */
[----:B------:R-:W-:Y:S01]  /*6770*/  FMUL.FTZ R43, R28, R43 ;  /* 0x0000002b1c2b7220 */ /* 0x000fe20000410000 */
[----:B------:R-:W-:Y:S02]  /*6780*/  SEL R26, RZ, 0x1, P3 ;  /* 0x00000001ff1a7807 */ /* 0x000fe40001800000 */
[----:B------:R-:W-:Y:S01]  /*6790*/  SEL R29, RZ, 0x1, P6 ;  /* 0x00000001ff1d7807 */ /* 0x000fe20003000000 */
[----:B------:R-:W-:Y:S01]  /*67a0*/  @P0 FADD.FTZ R43, R59, R43 ;  /* 0x0000002b3b2b0221 */ /* 0x000fe20000010000 */
[----:B------:R-:W-:Y:S02]  /*67b0*/  LOP3.LUT R27, R27, R31, R26, 0xfe, !PT ;  /* 0x0000001f1b1b7212 */ /* 0x000fe400078efe1a */
[----:B------:R-:W-:Y:S01]  /*67c0*/  LOP3.LUT R24, R24, R29, RZ, 0xfc, !PT ;  /* 0x0000001d18187212 */ /* 0x000fe200078efcff */
[----:B------:R-:W-:Y:S01]  /*67d0*/  IMAD.WIDE.U32 R28, R151, 0x20, R158 ;  /* 0x00000020971c7825 */ /* 0x000fe200078e009e */
[----:B------:R-:W-:-:S03]  /*67e0*/  LOP3.LUT R25, R23, R27, R25, 0xfe, !PT ;  /* 0x0000001b17197212 */ /* 0x000fc600078efe19 */
        /* <DEDUP_REMOVED lines=21> */
.L_x_24977:
[----:B------:R-:W-:-:S07]  /*6940*/  MOV R32, R140 ;  /* 0x0000008c00207202 */ /* 0x000fce0000000f00 */
.L_x_24978:
[----:B------:R-:W-:Y:S05]  /*6950*/  BSYNC B0 ;  /* 0x0000000000007941 */ /* 0x000fea0003800000 */
.L_x_24976:
        /* <DEDUP_REMOVED lines=16> */
.L_x_24982:
[----:B------:R-:W-:Y:S05]  /*6a60*/  BSYNC B1 ;  /* 0x0000000000017941 */ /* 0x000fea0003800000 */
.L_x_24981:
        /* <DEDUP_REMOVED lines=44> */
.L_x_24980:
[----:B------:R-:W-:Y:S05]  /*6d30*/  BSYNC B0 ;  /* 0x0000000000007941 */ /* 0x000fea0003800000 */
.L_x_24979:
[----:B------:R-:W-:Y:S01]  /*6d40*/  I2FP.F32.U32 R24, R32 ;  /* 0x0000002000187245 */ /* 0x000fe20000201000 */
[----:B-----5:R-:W-:Y:S01]  /*6d50*/  HADD2.F32 R27, -RZ, R20.H0_H0 ;  /* 0x20000014ff1b7230 */ /* 0x020fe20000004100 */
        /* <DEDUP_REMOVED lines=22> */
.L_x_24984:
[----:B------:R-:W-:-:S07]  /*6ec0*/  MOV R32, R140 ;  /* 0x0000008c00207202 */ /* 0x000fce0000000f00 */
.L_x_24985:
[----:B------:R-:W-:Y:S05]  /*6ed0*/  BSYNC B0 ;  /* 0x0000000000007941 */ /* 0x000fea0003800000 */
.L_x_24983:
        /* <DEDUP_REMOVED lines=16> */
.L_x_24989:
[----:B------:R-:W-:Y:S05]  /*6fe0*/  BSYNC B1 ;  /* 0x0000000000017941 */ /* 0x000fea0003800000 */
.L_x_24988:
        /* <DEDUP_REMOVED lines=44> */
.L_x_24987:
[----:B------:R-:W-:Y:S05]  /*72b0*/  BSYNC B0 ;  /* 0x0000000000007941 */ /* 0x000fea0003800000 */
.L_x_24986:
        /* <DEDUP_REMOVED lines=24> */
.L_x_24991:
[----:B------:R-:W-:-:S07]  /*7440*/  MOV R20, R140 ;  /* 0x0000008c00147202 */ /* 0x000fce0000000f00 */
.L_x_24992:
[----:B------:R-:W-:Y:S05]  /*7450*/  BSYNC B0 ;  /* 0x0000000000007941 */ /* 0x000fea0003800000 */
.L_x_24990:
        /* <DEDUP_REMOVED lines=16> */
.L_x_24996:
[----:B------:R-:W-:Y:S05]  /*7560*/  BSYNC B1 ;  /* 0x0000000000017941 */ /* 0x000fea0003800000 */
.L_x_24995:
        /* <DEDUP_REMOVED lines=44> */
.L_x_24994:
[----:B------:R-:W-:Y:S05]  /*7830*/  BSYNC B0 ;  /* 0x0000000000007941 */ /* 0x000fea0003800000 */
.L_x_24993:
        /* <DEDUP_REMOVED lines=24> */
.L_x_24998:
[----:B------:R-:W-:-:S07]  /*79c0*/  MOV R20, R140 ;  /* 0x0000008c00147202 */ /* 0x000fce0000000f00 */
.L_x_24999:
[----:B------:R-:W-:Y:S05]  /*79d0*/  BSYNC B0 ;  /* 0x0000000000007941 */ /* 0x000fea0003800000 */
.L_x_24997:
        /* <DEDUP_REMOVED lines=16> */
.L_x_25003:
[----:B------:R-:W-:Y:S05]  /*7ae0*/  BSYNC B1 ;  /* 0x0000000000017941 */ /* 0x000fea0003800000 */
.L_x_25002:
        /* <DEDUP_REMOVED lines=44> */
.L_x_25001:
[----:B------:R-:W-:Y:S05]  /*7db0*/  BSYNC B0 ;  /* 0x0000000000007941 */ /* 0x000fea0003800000 */
.L_x_25000:
        /* <DEDUP_REMOVED lines=22> */
.L_x_25005:
[----:B------:R-:W-:-:S07]  /*7f20*/  MOV R30, R140 ;  /* 0x0000008c001e7202 */ /* 0x000fce0000000f00 */
.L_x_25006:
[----:B------:R-:W-:Y:S05]  /*7f30*/  BSYNC B0 ;  /* 0x0000000000007941 */ /* 0x000fea0003800000 */
.L_x_25004:
        /* <DEDUP_REMOVED lines=16> */
.L_x_25010:
[----:B------:R-:W-:Y:S05]  /*8040*/  BSYNC B1 ;  /* 0x0000000000017941 */ /* 0x000fea0003800000 */
.L_x_25009:
        /* <DEDUP_REMOVED lines=44> */
.L_x_25008:
[----:B------:R-:W-:Y:S05]  /*8310*/  BSYNC B0 ;  /* 0x0000000000007941 */ /* 0x000fea0003800000 */
.L_x_25007:
        /* <DEDUP_REMOVED lines=22> */
.L_x_25012:
[----:B------:R-:W-:-:S07]  /*8480*/  MOV R30, R140 ;  /* 0x0000008c001e7202 */ /* 0x000fce0000000f00 */
.L_x_25013:
[----:B------:R-:W-:Y:S05]  /*8490*/  BSYNC B0 ;  /* 0x0000000000007941 */ /* 0x000fea0003800000 */
.L_x_25011:
        /* <DEDUP_REMOVED lines=16> */
.L_x_25017:
[----:B------:R-:W-:Y:S05]  /*85a0*/  BSYNC B1 ;  /* 0x0000000000017941 */ /* 0x000fea0003800000 */
.L_x_25016:
        /* <DEDUP_REMOVED lines=44> */
.L_x_25015:
[----:B------:R-:W-:Y:S05]  /*8870*/  BSYNC B0 ;  /* 0x0000000000007941 */ /* 0x000fea0003800000 */
.L_x_25014:
        /* <DEDUP_REMOVED lines=22> */
.L_x_25019:
[----:B------:R-:W-:-:S07]  /*89e0*/  MOV R22, R140 ;  /* 0x0000008c00167202 */ /* 0x000fce0000000f00 */
.L_x_25020:
[----:B------:R-:W-:Y:S05]  /*89f0*/  BSYNC B0 ;  /* 0x0000000000007941 */ /* 0x000fea0003800000 */
.L_x_25018:
        /* <DEDUP_REMOVED lines=16> */
.L_x_25024:
[----:B------:R-:W-:Y:S05]  /*8b00*/  BSYNC B1 ;  /* 0x0000000000017941 */ /* 0x000fea0003800000 */
.L_x_25023:
        /* <DEDUP_REMOVED lines=44> */
.L_x_25022:
[----:B------:R-:W-:Y:S05]  /*8dd0*/  BSYNC B0 ;  /* 0x0000000000007941 */ /* 0x000fea0003800000 */
.L_x_25021:
        /* <DEDUP_REMOVED lines=22> */
.L_x_25026:
[----:B------:R-:W-:-:S07]  /*8f40*/  MOV R22, R140 ;  /* 0x0000008c00167202 */ /* 0x000fce0000000f00 */
.L_x_25027:
[----:B------:R-:W-:Y:S05]  /*8f50*/  BSYNC B0 ;  /* 0x0000000000007941 */ /* 0x000fea0003800000 */
.L_x_25025:
        /* <DEDUP_REMOVED lines=18> */
.L_x_25031:
[----:B------:R-:W-:Y:S05]  /*9080*/  BSYNC B1 ;  /* 0x0000000000017941 */ /* 0x000fea0003800000 */
.L_x_25030:
        /* <DEDUP_REMOVED lines=44> */
.L_x_25029:
[----:B------:R-:W-:Y:S05]  /*9350*/  BSYNC B0 ;  /* 0x0000000000007941 */ /* 0x000fea0003800000 */
.L_x_25028:
[----:B------:R-:W-:Y:S01]  /*9360*/  I2FP.F32.U32 R20, R22 ;  /* 0x0000001600147245 */ /* 0x000fe20000201000 */
[----:B------:R-:W-:Y:S01]  /*9370*/  HADD2.F32 R23, -RZ, R23.H1_H1 ;  /* 0x30000017ff177230 */ /* 0x000fe20000004100 */
[----:B------:R-:W-:Y:S01]  /*9380*/  SEL R29, RZ, 0x1, P3 ;  /* 0x00000001ff1d7807 */ /* 0x000fe20001800000 */
[----:B------:R-:W0:Y:S01]  /*9390*/  @P1 LDC.64 R26, c[0x0][0x230] ;  /* 0x00008c00ff1a1b82 */ /* 0x000e220000000a00 */
[----:B------:R-:W-:Y:S01]  /*93a0*/  SEL R25, RZ, 0x10000, P5 ;  /* 0x00010000ff197807 */ /* 0x000fe20002800000 */
[----:B------:R-:W-:Y:S01]  /*93b0*/  FFMA.FTZ R21, R20, R127, 1.1641532182693481445e-10 ;  /* 0x2f00000014157423 */ /* 0x000fe2000001007f */
[----:B------:R-:W-:Y:S01]  /*93c0*/  SEL R28, RZ, 0x100, P4 ;  /* 0x00000100ff1c7807 */ /* 0x000fe20002000000 */
[----:B------:R-:W-:Y:S01]  /*93d0*/  IMAD.WIDE.U32 R102, R153, 0x20, R158 ;  /* 0x0000002099667825 */ /* 0x000fe200078e009e */
[----:B------:R-:W-:Y:S02]  /*93e0*/  SEL R22, RZ, 0x1, P2 ;  /* 0x00000001ff167807 */ /* 0x000fe40001000000 */
[----:B------:R-:W-:-:S02]  /*93f0*/  FSETP.GTU.FTZ.AND P3, PT, R21, R126, PT ;  /* 0x0000007e1500720b */ /* 0x000fc40003f7c000 */
[C---:B------:R-:W-:Y:S01]  /*9400*/  LOP3.LUT P5, RZ, R147.reuse, 0x4, RZ, 0xc0, !PT ;  /* 0x0000000493ff7812 */ /* 0x040fe200078ac0ff */
[----:B------:R1:W-:Y:S01]  /*9410*/  STG.E.128 desc[UR4][R102.64], R36 ;  /* 0x0000002466007986 */ /* 0x0003e2000c101d04 */
[----:B------:R-:W-:Y:S02]  /*9420*/  SEL R20, RZ, 0x1000000, P3 ;  /* 0x01000000ff147807 */ /* 0x000fe40001800000 */
[----:B------:R-:W-:Y:S02]  /*9430*/  LOP3.LUT P4, RZ, R147, 0x2, RZ, 0xc0, !PT ;  /* 0x0000000293ff7812 */ /* 0x000fe4000788c0ff */
[----:B------:R-:W-:Y:S01]  /*9440*/  LOP3.LUT R28, R28, R20, R25, 0xfe, !PT ;  /* 0x000000141c1c7212 */ /* 0x000fe200078efe19 */
[----:B------:R-:W-:Y:S01]  /*9450*/  FMUL.FTZ R20, R23, R152 ;  /* 0x0000009817147220 */ /* 0x000fe20000410000 */
[----:B------:R-:W-:Y:S01]  /*9460*/  SEL R21, RZ, 0x1, P4 ;  /* 0x00000001ff157807 */ /* 0x000fe20002000000 */
[----:B------:R-:W-:Y:S01]  /*9470*/  IMAD.WIDE.U32 R22, R22, 0x1000000, RZ ;  /* 0x0100000016167825 */ /* 0x000fe200078e00ff */
[----:B------:R-:W-:-:S03]  /*9480*/  SEL R25, RZ, 0x1, P5 ;  /* 0x00000001ff197807 */ /* 0x000fc60002800000 */
[----:B------:R-:W-:Y:S01]  /*9490*/  FMUL.FTZ R24, R20, R125 ;  /* 0x0000007d14187220 */ /* 0x000fe20000410000 */
[----:B------:R-:W-:Y:S01]  /*94a0*/  LOP3.LUT P6, RZ, R147, 0x8, RZ, 0xc0, !PT ;  /* 0x0000000893ff7812 */ /* 0x000fe200078cc0ff */
[----:B------:R-:W-:Y:S01]  /*94b0*/  IMAD.WIDE.U32 R20, R21, 0x10000, RZ ;  /* 0x0001000015147825 */ /* 0x000fe200078e00ff */
[----:B------:R-:W-:Y:S02]  /*94c0*/  LOP3.LUT R23, R23, R28, R29, 0xfe, !PT ;  /* 0x0000001c17177212 */ /* 0x000fe400078efe1d */
[----:B------:R-:W-:Y:S01]  /*94d0*/  FSEL R35, R24, RZ, !P3 ;  /* 0x000000ff18237208 */ /* 0x000fe20005800000 */
[----:B------:R-:W-:Y:S01]  /*94e0*/  IMAD.WIDE.U32 R24, R25, 0x100, RZ ;  /* 0x0000010019187825 */ /* 0x000fe200078e00ff */
[----:B------:R-:W-:-:S03]  /*94f0*/  IADD3 R154, R149, 0x180, RZ ;  /* 0x00000180959a7810 */ /* 0x000fc60007ffe0ff */
[----:B------:R-:W-:Y:S01]  /*9500*/  HADD2.F32 R28, -RZ, R91.H1_H1 ;  /* 0x3000005bff1c7230 */ /* 0x000fe20000004100 */
[----:B------:R-:W-:Y:S01]  /*9510*/  LOP3.LUT R25, R25, R23, R21, 0xfe, !PT ;  /* 0x0000001719197212 */ /* 0x000fe200078efe15 */
[----:B0-----:R-:W-:Y:S01]  /*9520*/  @P1 IMAD.WIDE.U32 R26, R154, 0x20, R26 ;  /* 0x000000209a1a1825 */ /* 0x001fe200078e001a */
[----:B------:R-:W-:-:S03]  /*9530*/  LOP3.LUT R22, R24, R22, R20, 0xfe, !PT ;  /* 0x0000001618167212 */ /* 0x000fc600078efe14 */
[----:B------:R-:W-:Y:S01]  /*9540*/  FMUL.FTZ R35, R35, R28 ;  /* 0x0000001c23237220 */ /* 0x000fe20000410000 */
[----:B------:R-:W-:Y:S01]  /*9550*/  SEL R21, RZ, 0x1, P6 ;  /* 0x00000001ff157807 */ /* 0x000fe20003000000 */
[----:B------:R-:W-:-:S04]  /*9560*/  IMAD.WIDE.U32 R28, R153, 0x8, R156 ;  /* 0x00000008991c7825 */ /* 0x000fc800078e009c */
[----:B------:R-:W-:Y:S01]  /*9570*/  @P0 FADD.FTZ R35, R59, R35 ;  /* 0x000000233b230221 */ /* 0x000fe20000010000 */
[----:B------:R-:W-:Y:S01]  /*9580*/  LOP3.LUT R24, R22, R21, RZ, 0xfc, !PT ;  /* 0x0000001516187212 */ /* 0x000fe200078efcff */
[----:B------:R-:W-:-:S03]  /*9590*/  IMAD.WIDE.U32 R20, R154, 0x10, R100 ;  /* 0x000000109a147825 */ /* 0x000fc600078e0064 */
[----:B------:R1:W-:Y:S04]  /*95a0*/  STG.E.128 desc[UR4][R102.64+0x10], R32 ;  /* 0x0000102066007986 */ /* 0x0003e8000c101d04 */
        /* <DEDUP_REMOVED lines=16> */
.L_x_25033:
[----:B------:R-:W-:-:S07]  /*96b0*/  IMAD.MOV.U32 R102, RZ, RZ, R140 ;  /* 0x000000ffff667224 */ /* 0x000fce00078e008c */
.L_x_25034:
[----:B------:R-:W-:Y:S05]  /*96c0*/  BSYNC B0 ;  /* 0x0000000000007941 */ /* 0x000fea0003800000 */
.L_x_25032:
        /* <DEDUP_REMOVED lines=16> */
.L_x_25038:
[----:B------:R-:W-:Y:S05]  /*97d0*/  BSYNC B1 ;  /* 0x0000000000017941 */ /* 0x000fea0003800000 */
.L_x_25037:
        /* <DEDUP_REMOVED lines=44> */
.L_x_25036:
[----:B------:R-:W-:Y:S05]  /*9aa0*/  BSYNC B0 ;  /* 0x0000000000007941 */ /* 0x000fea0003800000 */
.L_x_25035:
        /* <DEDUP_REMOVED lines=24> */
.L_x_25040:
[----:B------:R-:W-:-:S07]  /*9c30*/  IMAD.MOV.U32 R29, RZ, RZ, R140 ;  /* 0x000000ffff1d7224 */ /* 0x000fce00078e008c */
.L_x_25041:
[----:B------:R-:W-:Y:S05]  /*9c40*/  BSYNC B0 ;  /* 0x0000000000007941 */ /* 0x000fea0003800000 */
.L_x_25039:
        /* <DEDUP_REMOVED lines=16> */
.L_x_25045:
[----:B------:R-:W-:Y:S05]  /*9d50*/  BSYNC B1 ;  /* 0x0000000000017941 */ /* 0x000fea0003800000 */
.L_x_25044:
        /* <DEDUP_REMOVED lines=44> */
.L_x_25043:
[----:B------:R-:W-:Y:S05]  /*a020*/  BSYNC B0 ;  /* 0x0000000000007941 */ /* 0x000fea0003800000 */
.L_x_25042:
        /* <DEDUP_REMOVED lines=24> */
.L_x_25047:
[----:B------:R-:W-:-:S07]  /*a1b0*/  IMAD.MOV.U32 R20, RZ, RZ, R140 ;  /* 0x000000ffff147224 */ /* 0x000fce00078e008c */
.L_x_25048:
[----:B------:R-:W-:Y:S05]  /*a1c0*/  BSYNC B0 ;  /* 0x0000000000007941 */ /* 0x000fea0003800000 */
.L_x_25046:
        /* <DEDUP_REMOVED lines=16> */
.L_x_25052:
[----:B------:R-:W-:Y:S05]  /*a2d0*/  BSYNC B1 ;  /* 0x0000000000017941 */ /* 0x000fea0003800000 */
.L_x_25051:
        /* <DEDUP_REMOVED lines=44> */
.L_x_25050:
[----:B------:R-:W-:Y:S05]  /*a5a0*/  BSYNC B0 ;  /* 0x0000000000007941 */ /* 0x000fea0003800000 */
.L_x_25049:
        /* <DEDUP_REMOVED lines=24> */
.L_x_25054:
[----:B------:R-:W-:-:S07]  /*a730*/  IMAD.MOV.U32 R20, RZ, RZ, R140 ;  /* 0x000000ffff147224 */ /* 0x000fce00078e008c */
.L_x_25055:
[----:B------:R-:W-:Y:S05]  /*a740*/  BSYNC B0 ;  /* 0x0000000000007941 */ /* 0x000fea0003800000 */
.L_x_25053:
        /* <DEDUP_REMOVED lines=16> */
.L_x_25059:
[----:B------:R-:W-:Y:S05]  /*a850*/  BSYNC B1 ;  /* 0x0000000000017941 */ /* 0x000fea0003800000 */
.L_x_25058:
        /* <DEDUP_REMOVED lines=44> */
.L_x_25057:
[----:B------:R-:W-:Y:S05]  /*ab20*/  BSYNC B0 ;  /* 0x0000000000007941 */ /* 0x000fea0003800000 */
.L_x_25056:
        /* <DEDUP_REMOVED lines=22> */
.L_x_25061:
[----:B------:R-:W-:-:S07]  /*ac90*/  IMAD.MOV.U32 R102, RZ, RZ, R140 ;  /* 0x000000ffff667224 */ /* 0x000fce00078e008c */
.L_x_25062:
[----:B------:R-:W-:Y:S05]  /*aca0*/  BSYNC B0 ;  /* 0x0000000000007941 */ /* 0x000fea0003800000 */
.L_x_25060:
        /* <DEDUP_REMOVED lines=16> */
.L_x_25066:
[----:B------:R-:W-:Y:S05]  /*adb0*/  BSYNC B1 ;  /* 0x0000000000017941 */ /* 0x000fea0003800000 */
.L_x_25065:
        /* <DEDUP_REMOVED lines=44> */
.L_x_25064:
[----:B------:R-:W-:Y:S05]  /*b080*/  BSYNC B0 ;  /* 0x0000000000007941 */ /* 0x000fea0003800000 */
.L_x_25063:
        /* <DEDUP_REMOVED lines=22> */
.L_x_25068:
[----:B------:R-:W-:-:S07]  /*b1f0*/  IMAD.MOV.U32 R25, RZ, RZ, R140 ;  /* 0x000000ffff197224 */ /* 0x000fce00078e008c */
.L_x_25069:
[----:B------:R-:W-:Y:S05]  /*b200*/  BSYNC B0 ;  /* 0x0000000000007941 */ /* 0x000fea0003800000 */
.L_x_25067:
        /* <DEDUP_REMOVED lines=16> */
.L_x_25073:
[----:B------:R-:W-:Y:S05]  /*b310*/  BSYNC B1 ;  /* 0x0000000000017941 */ /* 0x000fea0003800000 */
.L_x_25072:
        /* <DEDUP_REMOVED lines=44> */
.L_x_25071:
[----:B------:R-:W-:Y:S05]  /*b5e0*/  BSYNC B0 ;  /* 0x0000000000007941 */ /* 0x000fea0003800000 */
.L_x_25070:
[----:B------:R-:W-:Y:S01]  /*b5f0*/  I2FP.F32.U32 R20, R25 ;  /* 0x0000001900147245 */ /* 0x000fe20000201000 */
[----:B------:R-:W-:Y:S01]  /*b600*/  HADD2.F32 R25, -RZ, R22.H1_H1 ;  /* 0x30000016ff197230 */ /* 0x000fe20000004100 */
[C---:B------:R-:W-:Y:S01]  /*b610*/  ISETP.NE.AND P5, PT, R26.reuse, 0x1, PT ;  /* 0x000000011a00780c */ /* 0x040fe20003fa5270 */
[----:B------:R-:W-:Y:S01]  /*b620*/  BSSY B0, `(.L_x_25074) ;  /* 0x0000014000007945 */ /* 0x000fe20003800000 */
[----:B------:R-:W-:Y:S01]  /*b630*/  IADD3 R102, R26, 0x1, RZ ;  /* 0x000000011a667810 */ /* 0x000fe20007ffe0ff */
[----:B------:R-:W-:Y:S01]  /*b640*/  FFMA.FTZ R21, R20, R127, 1.1641532182693481445e-10 ;  /* 0x2f00000014157423 */ /* 0x000fe2000001007f */
[----:B------:R-:W-:Y:S01]  /*b650*/  FMUL.FTZ R20, R25, R152 ;  /* 0x0000009819147220 */ /* 0x000fe20000410000 */
[----:B------:R-:W-:-:S03]  /*b660*/  HADD2.F32 R25, -RZ, R86.H1_H1 ;  /* 0x30000056ff197230 */ /* 0x000fc60000004100 */
        /* <DEDUP_REMOVED lines=14> */
.L_x_25075:
[----:B------:R-:W-:-:S07]  /*b750*/  MOV R22, R140 ;  /* 0x0000008c00167202 */ /* 0x000fce0000000f00 */
.L_x_25076:
[----:B------:R-:W-:Y:S05]  /*b760*/  BSYNC B0 ;  /* 0x0000000000007941 */ /* 0x000fea0003800000 */
.L_x_25074:
        /* <DEDUP_REMOVED lines=16> */
.L_x_25080:
[----:B------:R-:W-:Y:S05]  /*b870*/  BSYNC B1 ;  /* 0x0000000000017941 */ /* 0x000fea0003800000 */
.L_x_25079:
        /* <DEDUP_REMOVED lines=35> */
[----:B------:R-:W-:Y:S01]  /*bab0*/  LOP3.LUT R21, R27, UR32, R102, 0x96, !PT ;  /* 0x000000201b157c12 */ /* 0x000fe2000f8e9666 */
[----:B------:R-:W-:-:S03]  /*bac0*/  HFMA2.MMA R102, -RZ, RZ, 0, 0 ;  /* 0x00000000ff667435 */ /* 0x000fc600000001ff */
[----:B------:R-:W-:Y:S01]  /*bad0*/  LOP3.LUT R27, R131, UR31, R20, 0x96, !PT ;  /* 0x0000001f831b7c12 */ /* 0x000fe2000f8e9614 */
[----:B------:R-:W-:-:S05]  /*bae0*/  IMAD.WIDE.U32 R20, R21, -0x326172a9, RZ ;  /* 0xcd9e8d5715147825 */ /* 0x000fca00078e00ff */
[----:B------:R-:W-:Y:S02]  /*baf0*/  LOP3.LUT R130, R21, UR33, R130, 0x96, !PT ;  /* 0x0000002115827c12 */ /* 0x000fe4000f8e9682 */
[----:B------:R-:W-:Y:S01]  /*bb00*/  MOV R140, R20 ;  /* 0x00000014008c7202 */ /* 0x000fe20000000f00 */
[----:B------:R-:W-:-:S04]  /*bb10*/  IMAD.WIDE.U32 R20, R27, -0x2daee0ad, RZ ;  /* 0xd2511f531b147825 */ /* 0x000fc800078e00ff */
[----:B------:R-:W-:Y:S01]  /*bb20*/  IMAD.MOV.U32 R132, RZ, RZ, R20 ;  /* 0x000000ffff847224 */ /* 0x000fe200078e0014 */
[----:B------:R-:W-:-:S07]  /*bb30*/  LOP3.LUT R131, R21, UR34, R26, 0x96, !PT ;  /* 0x0000002215837c12 */ /* 0x000fce000f8e961a */
.L_x_25078:
[----:B------:R-:W-:Y:S05]  /*bb40*/  BSYNC B0 ;  /* 0x0000000000007941 */ /* 0x000fea0003800000 */
.L_x_25077:
        /* <DEDUP_REMOVED lines=22> */
.L_x_25082:
[----:B------:R-:W-:-:S07]  /*bcb0*/  MOV R27, R140 ;  /* 0x0000008c001b7202 */ /* 0x000fce0000000f00 */
.L_x_25083:
[----:B------:R-:W-:Y:S05]  /*bcc0*/  BSYNC B0 ;  /* 0x0000000000007941 */ /* 0x000fea0003800000 */
.L_x_25081:
        /* <DEDUP_REMOVED lines=18> */
.L_x_25087:
[----:B------:R-:W-:Y:S05]  /*bdf0*/  BSYNC B1 ;  /* 0x0000000000017941 */ /* 0x000fea0003800000 */
.L_x_25086:
        /* <DEDUP_REMOVED lines=41> */
[----:B------:R-:W-:Y:S01]  /*c090*/  IMAD.MOV.U32 R22, RZ, RZ, RZ ;  /* 0x000000ffff167224 */ /* 0x000fe200078e00ff */
[----:B------:R-:W-:Y:S02]  /*c0a0*/  LOP3.LUT R131, R21, UR34, R102, 0x96, !PT ;  /* 0x0000002215837c12 */ /* 0x000fe4000f8e9666 */
[----:B------:R-:W-:-:S07]  /*c0b0*/  MOV R132, R20 ;  /* 0x0000001400847202 */ /* 0x000fce0000000f00 */
.L_x_25085:
[----:B------:R-:W-:Y:S05]  /*c0c0*/  BSYNC B0 ;  /* 0x0000000000007941 */ /* 0x000fea0003800000 */
.L_x_25084:
[----:B------:R-:W-:Y:S01]  /*c0d0*/  I2FP.F32.U32 R20, R27 ;  /* 0x0000001b00147245 */ /* 0x000fe20000201000 */
[----:B------:R-:W-:Y:S01]  /*c0e0*/  HADD2.F32 R23, -RZ, R23.H1_H1 ;  /* 0x30000017ff177230 */ /* 0x000fe20000004100 */
[----:B------:R-:W-:Y:S01]  /*c0f0*/  SEL R160, RZ, 0x1, P2 ;  /* 0x00000001ffa07807 */ /* 0x000fe20001000000 */
[----:B------:R-:W-:Y:S01]  /*c100*/  HADD2.F32 R27, -RZ, R87.H1_H1 ;  /* 0x30000057ff1b7230 */ /* 0x000fe20000004100 */
[----:B------:R-:W-:Y:S01]  /*c110*/  SEL R103, RZ, 0x10000, P5 ;  /* 0x00010000ff677807 */ /* 0x000fe20002800000 */
[----:B------:R-:W-:Y:S01]  /*c120*/  FFMA.FTZ R21, R20, R127, 1.1641532182693481445e-10 ;  /* 0x2f00000014157423 */ /* 0x000fe2000001007f */
[----:B------:R-:W-:Y:S01]  /*c130*/  SEL R102, RZ, 0x100, P4 ;  /* 0x00000100ff667807 */ /* 0x000fe20002000000 */
[----:B------:R-:W-:Y:S01]  /*c140*/  IMAD.WIDE.U32 R160, R160, 0x1000000, RZ ;  /* 0x01000000a0a07825 */ /* 0x000fe200078e00ff */
[----:B------:R-:W-:Y:S02]  /*c150*/  LOP3.LUT P5, RZ, R147, 0x4, RZ, 0xc0, !PT ;  /* 0x0000000493ff7812 */ /* 0x000fe400078ac0ff */
[----:B------:R-:W-:Y:S01]  /*c160*/  FSETP.GTU.FTZ.AND P2, PT, R21, R126, PT ;  /* 0x0000007e1500720b */ /* 0x000fe20003f5c000 */
[----:B------:R-:W-:Y:S01]  /*c170*/  IMAD.WIDE.U32 R162, R154, 0x8, R156 ;  /* 0x000000089aa27825 */ /* 0x000fe200078e009c */
[----:B------:R-:W-:-:S02]  /*c180*/  SEL R21, RZ, 0x1, P3 ;  /* 0x00000001ff157807 */ /* 0x000fc40001800000 */
        /* <DEDUP_REMOVED lines=9> */
[----:B------:R-:W-:-:S03]  /*c220*/  IMAD.WIDE.U32 R20, R20, 0x100, RZ ;  /* 0x0000010014147825 */ /* 0x000fc600078e00ff */
[----:B------:R-:W-:Y:S01]  /*c230*/  LOP3.LUT R160, R20, R160, R102, 0xfe, !PT ;  /* 0x000000a014a07212 */ /* 0x000fe200078efe66 */
[----:B------:R-:W-:Y:S01]  /*c240*/  FMUL.FTZ R20, R23, R152 ;  /* 0x0000009817147220 */ /* 0x000fe20000410000 */
[----:B------:R-:W-:Y:S02]  /*c250*/  SEL R23, RZ, 0x1, P6 ;  /* 0x00000001ff177807 */ /* 0x000fe40003000000 */
[----:B------:R-:W-:Y:S01]  /*c260*/  LOP3.LUT R161, R21, R161, R103, 0xfe, !PT ;  /* 0x000000a115a17212 */ /* 0x000fe200078efe67 */
[----:B------:R-:W-:Y:S01]  /*c270*/  FMUL.FTZ R20, R20, R125 ;  /* 0x0000007d14147220 */ /* 0x000fe20000410000 */
[----:B------:R-:W-:Y:S01]  /*c280*/  IMAD.WIDE.U32 R102, R154, 0x20, R158 ;  /* 0x000000209a667825 */ /* 0x000fe200078e009e */
[----:B------:R-:W-:-:S03]  /*c290*/  LOP3.LUT R160, R160, R23, RZ, 0xfc, !PT ;  /* 0x00000017a0a07212 */ /* 0x000fc600078efcff */
[----:B------:R-:W-:Y:S01]  /*c2a0*/  FSEL R20, R20, RZ, !P2 ;  /* 0x000000ff14147208 */ /* 0x000fe20005000000 */
[----:B------:R-:W-:Y:S01]  /*c2b0*/  IMAD.WIDE.U32 R100, R150, 0x10, R100 ;  /* 0x0000001096647825 */ /* 0x000fe200078e0064 */
[----:B------:R-:W-:Y:S03]  /*c2c0*/  STG.E.128 desc[UR4][R102.64], R28 ;  /* 0x0000001c66007986 */ /* 0x000fe6000c101d04 */
[----:B------:R-:W-:Y:S02]  /*c2d0*/  FMUL.FTZ R27, R20, R27 ;  /* 0x0000001b141b7220 */ /* 0x000fe40000410000 */
[----:B------:R-:W0:Y:S02]  /*c2e0*/  @P1 LDC.64 R20, c[0x0][0x230] ;  /* 0x00008c00ff141b82 */ /* 0x000e240000000a00 */
[----:B------:R-:W-:-:S05]  /*c2f0*/  @P0 FADD.FTZ R27, R59, R27 ;  /* 0x0000001b3b1b0221 */ /* 0x000fca0000010000 */
[----:B------:R1:W-:Y:S04]  /*c300*/  STG.E.128 desc[UR4][R102.64+0x10], R24 ;  /* 0x0000101866007986 */ /* 0x0003e8000c101d04 */
[----:B------:R2:W-:Y:S01]  /*c310*/  STG.E.64 desc[UR4][R162.64], R160 ;  /* 0x000000a0a2007986 */ /* 0x0005e2000c101b04 */
[----:B0-----:R-:W-:-:S03]  /*c320*/  @P1 IMAD.WIDE.U32 R20, R150, 0x20, R20 ;  /* 0x0000002096141825 */ /* 0x001fc600078e0014 */
[----:B-1----:R-:W5:Y:S04]  /*c330*/  LDG.E.128 R100, desc[UR4][R100.64] ;  /* 0x0000000464647981 */ /* 0x002f68000c1e1d00 */
[----:B------:R2:W5:Y:S04]  /*c340*/  @P1 LDG.E.128 R60, desc[UR4][R20.64] ;  /* 0x00000004143c1981 */ /* 0x000568000c1e1d00 */
[----:B------:R2:W5:Y:S01]  /*c350*/  @P1 LDG.E.128 R56, desc[UR4][R20.64+0x10] ;  /* 0x0000100414381981 */ /* 0x000562000c1e1d00 */
[C---:B------:R-:W-:Y:S01]  /*c360*/  ISETP.NE.AND P1, PT, R22.reuse, 0x1, PT ;  /* 0x000000011600780c */ /* 0x040fe20003f25270 */
[----:B------:R-:W-:Y:S01]  /*c370*/  BSSY B0, `(.L_x_25088) ;  /* 0x000000c000007945 */ /* 0x000fe20003800000 */
[----:B------:R-:W-:-:S11]  /*c380*/  IADD3 R23, R22, 0x1, RZ ;  /* 0x0000000116177810 */ /* 0x000fd60007ffe0ff */
        /* <DEDUP_REMOVED lines=9> */
.L_x_25089:
[----:B------:R-:W-:-:S07]  /*c420*/  MOV R148, R140 ;  /* 0x0000008c00947202 */ /* 0x000fce0000000f00 */
.L_x_25090:
[----:B------:R-:W-:Y:S05]  /*c430*/  BSYNC B0 ;  /* 0x0000000000007941 */ /* 0x000fea0003800000 */
.L_x_25088:
        /* <DEDUP_REMOVED lines=16> */
.L_x_25094:
[----:B------:R-:W-:Y:S05]  /*c540*/  BSYNC B1 ;  /* 0x0000000000017941 */ /* 0x000fea0003800000 */
.L_x_25093:
        /* <DEDUP_REMOVED lines=44> */
.L_x_25092:
[----:B------:R-:W-:Y:S05]  /*c810*/  BSYNC B0 ;  /* 0x0000000000007941 */ /* 0x000fea0003800000 */
.L_x_25091:
        /* <DEDUP_REMOVED lines=23> */
.L_x_25096:
[----:B------:R-:W-:-:S07]  /*c990*/  MOV R21, R140 ;  /* 0x0000008c00157202 */ /* 0x000fce0000000f00 */
.L_x_25097:
[----:B------:R-:W-:Y:S05]  /*c9a0*/  BSYNC B0 ;  /* 0x0000000000007941 */ /* 0x000fea0003800000 */
.L_x_25095:
        /* <DEDUP_REMOVED lines=16> */
.L_x_25101:
[----:B------:R-:W-:Y:S05]  /*cab0*/  BSYNC B1 ;  /* 0x0000000000017941 */ /* 0x000fea0003800000 */
.L_x_25100:
        /* <DEDUP_REMOVED lines=44> */
.L_x_25099:
[----:B------:R-:W-:Y:S05]  /*cd80*/  BSYNC B0 ;  /* 0x0000000000007941 */ /* 0x000fea0003800000 */
.L_x_25098:
        /* <DEDUP_REMOVED lines=23> */
.L_x_25103:
[----:B------:R-:W-:-:S07]  /*cf00*/  IMAD.MOV.U32 R100, RZ, RZ, R140 ;  /* 0x000000ffff647224 */ /* 0x000fce00078e008c */
.L_x_25104:
[----:B------:R-:W-:Y:S05]  /*cf10*/  BSYNC B0 ;  /* 0x0000000000007941 */ /* 0x000fea0003800000 */
.L_x_25102:
        /* <DEDUP_REMOVED lines=16> */
.L_x_25108:
[----:B------:R-:W-:Y:S05]  /*d020*/  BSYNC B1 ;  /* 0x0000000000017941 */ /* 0x000fea0003800000 */
.L_x_25107:
        /* <DEDUP_REMOVED lines=44> */
.L_x_25106:
[----:B------:R-:W-:Y:S05]  /*d2f0*/  BSYNC B0 ;  /* 0x0000000000007941 */ /* 0x000fea0003800000 */
.L_x_25105:
        /* <DEDUP_REMOVED lines=21> */
.L_x_25110:
[----:B------:R-:W-:-:S07]  /*d450*/  MOV R23, R140 ;  /* 0x0000008c00177202 */ /* 0x000fce0000000f00 */
.L_x_25111:
[----:B------:R-:W-:Y:S05]  /*d460*/  BSYNC B0 ;  /* 0x0000000000007941 */ /* 0x000fea0003800000 */
.L_x_25109:
        /* <DEDUP_REMOVED lines=16> */
.L_x_25115:
[----:B------:R-:W-:Y:S05]  /*d570*/  BSYNC B1 ;  /* 0x0000000000017941 */ /* 0x000fea0003800000 */
.L_x_25114:
        /* <DEDUP_REMOVED lines=44> */
.L_x_25113:
[----:B------:R-:W-:Y:S05]  /*d840*/  BSYNC B0 ;  /* 0x0000000000007941 */ /* 0x000fea0003800000 */
.L_x_25112:
        /* <DEDUP_REMOVED lines=21> */
.L_x_25117:
[----:B------:R-:W-:-:S07]  /*d9a0*/  MOV R148, R140 ;  /* 0x0000008c00947202 */ /* 0x000fce0000000f00 */
.L_x_25118:
[----:B------:R-:W-:Y:S05]  /*d9b0*/  BSYNC B0 ;  /* 0x0000000000007941 */ /* 0x000fea0003800000 */
.L_x_25116:
        /* <DEDUP_REMOVED lines=16> */
.L_x_25122:
[----:B------:R-:W-:Y:S05]  /*dac0*/  BSYNC B1 ;  /* 0x0000000000017941 */ /* 0x000fea0003800000 */
.L_x_25121:
        /* <DEDUP_REMOVED lines=44> */
.L_x_25120:
[----:B------:R-:W-:Y:S05]  /*dd90*/  BSYNC B0 ;  /* 0x0000000000007941 */ /* 0x000fea0003800000 */
.L_x_25119:
        /* <DEDUP_REMOVED lines=21> */
.L_x_25124:
[----:B------:R-:W-:-:S07]  /*def0*/  MOV R101, R140 ;  /* 0x0000008c00657202 */ /* 0x000fce0000000f00 */
.L_x_25125:
[----:B------:R-:W-:Y:S05]  /*df00*/  BSYNC B0 ;  /* 0x0000000000007941 */ /* 0x000fea0003800000 */
.L_x_25123:
        /* <DEDUP_REMOVED lines=16> */
.L_x_25129:
[----:B------:R-:W-:Y:S05]  /*e010*/  BSYNC B1 ;  /* 0x0000000000017941 */ /* 0x000fea0003800000 */
.L_x_25128:
        /* <DEDUP_REMOVED lines=43> */
[----:B------:R-:W-:-:S10]  /*e2d0*/  MOV R132, R160 ;  /* 0x000000a000847202 */ /* 0x000fd40000000f00 */
.L_x_25127:
[----:B------:R-:W-:Y:S05]  /*e2e0*/  BSYNC B0 ;  /* 0x0000000000007941 */ /* 0x000fea0003800000 */
.L_x_25126:
        /* <DEDUP_REMOVED lines=21> */
.L_x_25131:
[----:B------:R-:W-:-:S07]  /*e440*/  IMAD.MOV.U32 R102, RZ, RZ, R140 ;  /* 0x000000ffff667224 */ /* 0x000fce00078e008c */
.L_x_25132:
[----:B------:R-:W-:Y:S05]  /*e450*/  BSYNC B0 ;  /* 0x0000000000007941 */ /* 0x000fea0003800000 */
.L_x_25130:
        /* <DEDUP_REMOVED lines=16> */
.L_x_25136:
[----:B------:R-:W-:Y:S05]  /*e560*/  BSYNC B1 ;  /* 0x0000000000017941 */ /* 0x000fea0003800000 */
.L_x_25135:
        /* <DEDUP_REMOVED lines=44> */
.L_x_25134:
[----:B------:R-:W-:Y:S05]  /*e830*/  BSYNC B0 ;  /* 0x0000000000007941 */ /* 0x000fea0003800000 */
.L_x_25133:
        /* <DEDUP_REMOVED lines=21> */
.L_x_25138:
[----:B------:R-:W-:-:S07]  /*e990*/  MOV R155, R140 ;  /* 0x0000008c009b7202 */ /* 0x000fce0000000f00 */
.L_x_25139:
[----:B------:R-:W-:Y:S05]  /*e9a0*/  BSYNC B0 ;  /* 0x0000000000007941 */ /* 0x000fea0003800000 */
.L_x_25137:
        /* <DEDUP_REMOVED lines=18> */
.L_x_25143:
[----:B------:R-:W-:Y:S05]  /*ead0*/  BSYNC B1 ;  /* 0x0000000000017941 */ /* 0x000fea0003800000 */
.L_x_25142:
        /* <DEDUP_REMOVED lines=41> */
[----:B------:R-:W-:-:S05]  /*ed70*/  IMAD.WIDE.U32 R162, R163, -0x326172a9, RZ ;  /* 0xcd9e8d57a3a27825 */ /* 0x000fca00078e00ff */
[----:B------:R-:W-:Y:S02]  /*ed80*/  LOP3.LUT R130, R163, UR33, R130, 0x96, !PT ;  /* 0x00000021a3827c12 */ /* 0x000fe4000f8e9682 */
[----:B------:R-:W-:-:S07]  /*ed90*/  MOV R140, R162 ;  /* 0x000000a2008c7202 */ /* 0x000fce0000000f00 */
.L_x_25141:
[----:B------:R-:W-:Y:S05]  /*eda0*/  BSYNC B0 ;  /* 0x0000000000007941 */ /* 0x000fea0003800000 */
.L_x_25140:
[----:B------:R-:W-:Y:S01]  /*edb0*/  I2FP.F32.U32 R162, R155 ;  /* 0x0000009b00a27245 */ /* 0x000fe20000201000 */
[----:B------:R-:W-:Y:S01]  /*edc0*/  HADD2.F32 R103, -RZ, R103.H1_H1 ;  /* 0x30000067ff677230 */ /* 0x000fe20000004100 */
[----:B------:R-:W-:Y:S01]  /*edd0*/  SEL R155, RZ, 0x100, P4 ;  /* 0x00000100ff9b7807 */ /* 0x000fe20002000000 */
[----:B------:R-:W-:Y:S01]  /*ede0*/  IMAD.WIDE.U32 R158, R150, 0x20, R158 ;  /* 0x00000020969e7825 */ /* 0x000fe200078e009e */
[----:B------:R-:W-:-:S03]  /*edf0*/  SEL R160, RZ, 0x10000, P5 ;  /* 0x00010000ffa07807 */ /* 0x000fc60002800000 */
[----:B------:R-:W-:Y:S01]  /*ee00*/  FFMA.FTZ R127, R162, R127, 1.1641532182693481445e-10 ;  /* 0x2f000000a27f7423 */ /* 0x000fe2000001007f */
[----:B------:R-:W-:Y:S01]  /*ee10*/  FMUL.FTZ R152, R103, R152 ;  /* 0x0000009867987220 */ /* 0x000fe20000410000 */
[----:B------:R-:W-:Y:S01]  /*ee20*/  SEL R162, RZ, 0x1, P2 ;  /* 0x00000001ffa27807 */ /* 0x000fe20001000000 */
[----:B------:R-:W-:Y:S01]  /*ee30*/  IMAD.WIDE.U32 R156, R150, 0x8, R156 ;  /* 0x00000008969c7825 */ /* 0x000fe200078e009c */
[----:B------:R-:W-:-:S03]  /*ee40*/  LOP3.LUT P5, RZ, R147, 0x2, RZ, 0xc0, !PT ;  /* 0x0000000293ff7812 */ /* 0x000fc600078ac0ff */
[----:B------:R-:W-:Y:S01]  /*ee50*/  FMUL.FTZ R125, R152, R125 ;  /* 0x0000007d987d7220 */ /* 0x000fe20000410000 */
[----:B------:R-:W-:Y:S01]  /*ee60*/  FSETP.GTU.FTZ.AND P4, PT, R127, R126, PT ;  /* 0x0000007e7f00720b */ /* 0x000fe20003f9c000 */
[----:B------:R-:W-:Y:S01]  /*ee70*/  IMAD.WIDE.U32 R162, R162, 0x1000000, RZ ;  /* 0x01000000a2a27825 */ /* 0x000fe200078e00ff */
[----:B------:R-:W-:-:S03]  /*ee80*/  SEL R126, RZ, 0x1, P5 ;  /* 0x00000001ff7e7807 */ /* 0x000fc60002800000 */
[----:B------:R-:W-:Y:S01]  /*ee90*/  FADD.FTZ R152, RZ, R52 ;  /* 0x00000034ff987221 */ /* 0x000fe20000010000 */
[----:B------:R-:W-:Y:S01]  /*eea0*/  SEL R103, RZ, 0x1000000, P4 ;  /* 0x01000000ff677807 */ /* 0x000fe20002000000 */
[----:B------:R-:W-:Y:S01]  /*eeb0*/  STG.E.128 desc[UR4][R158.64], R20 ;  /* 0x000000149e007986 */ /* 0x000fe2000c101d04 */
[----:B------:R-:W-:Y:S01]  /*eec0*/  FSEL R125, R125, RZ, !P4 ;  /* 0x000000ff7d7d7208 */ /* 0x000fe20006000000 */
[----:B------:R-:W-:Y:S01]  /*eed0*/  IMAD.WIDE.U32 R126, R126, 0x100, RZ ;  /* 0x000001007e7e7825 */ /* 0x000fe200078e00ff */
[----:B------:R-:W-:Y:S01]  /*eee0*/  LOP3.LUT R160, R155, R103, R160, 0xfe, !PT ;  /* 0x000000679ba07212 */ /* 0x000fe200078efea0 */
[----:B------:R-:W-:Y:S01]  /*eef0*/  UMOV UR8, 0xffffffff ;  /* 0xffffffff00087882 */ /* 0x000fe20000000000 */
[----:B------:R-:W-:Y:S02]  /*ef00*/  SEL R103, RZ, 0x1, P3 ;  /* 0x00000001ff677807 */ /* 0x000fe40001800000 */
[----:B------:R-:W-:Y:S02]  /*ef10*/  LOP3.LUT P6, RZ, R147, 0x4, RZ, 0xc0, !PT ;  /* 0x0000000493ff7812 */ /* 0x000fe400078cc0ff */
[----:B------:R-:W-:-:S02]  /*ef20*/  LOP3.LUT R103, R163, R160, R103, 0xfe, !PT ;  /* 0x000000a0a3677212 */ /* 0x000fc400078efe67 */
[----:B------:R-:W-:-:S05]  /*ef30*/  SEL R160, RZ, 0x1, P1 ;  /* 0x00000001ffa07807 */ /* 0x000fca0000800000 */
[----:B------:R-:W-:-:S05]  /*ef40*/  IMAD.WIDE.U32 R160, R160, 0x10000, RZ ;  /* 0x00010000a0a07825 */ /* 0x000fca00078e00ff */
[----:B------:R-:W-:Y:S01]  /*ef50*/  LOP3.LUT R127, R127, R103, R161, 0xfe, !PT ;  /* 0x000000677f7f7212 */ /* 0x000fe200078efea1 */
[----:B------:R-:W-:Y:S01]  /*ef60*/  FMUL.FTZ R103, R142, R125 ;  /* 0x0000007d8e677220 */ /* 0x000fe20000410000 */
[----:B------:R-:W-:Y:S02]  /*ef70*/  LOP3.LUT R162, R126, R162, R160, 0xfe, !PT ;  /* 0x000000a27ea27212 */ /* 0x000fe400078efea0 */
[----:B------:R-:W-:Y:S01]  /*ef80*/  SEL R125, RZ, 0x1, P6 ;  /* 0x00000001ff7d7807 */ /* 0x000fe20003000000 */
[----:B------:R-:W-:Y:S01]  /*ef90*/  @P0 FADD.FTZ R103, R59, R103 ;  /* 0x000000673b670221 */ /* 0x000fe20000010000 */
[----:B------:R-:W-:Y:S02]  /*efa0*/  LOP3.LUT P0, RZ, R124, 0xff, RZ, 0xc0, !PT ;  /* 0x000000ff7cff7812 */ /* 0x000fe4000780c0ff */
[----:B------:R-:W-:Y:S01]  /*efb0*/  LOP3.LUT R126, R162, R125, RZ, 0xfc, !PT ;  /* 0x0000007da27e7212 */ /* 0x000fe200078efcff */
[----:B------:R-:W-:Y:S01]  /*efc0*/  FADD.FTZ R125, R53, R152 ;  /* 0x00000098357d7221 */ /* 0x000fe20000010000 */
[----:B------:R-:W-:Y:S03]  /*efd0*/  STG.E.128 desc[UR4][R158.64+0x10], R100 ;  /* 0x000010649e007986 */ /* 0x000fe6000c101d04 */
[----:B------:R-:W-:Y:S01]  /*efe0*/  FADD.FTZ R152, R54, R125 ;  /* 0x0000007d36987221 */ /* 0x000fe20000010000 */
[----:B------:R0:W-:Y:S03]  /*eff0*/  STG.E.64 desc[UR4][R156.64], R126 ;  /* 0x0000007e9c007986 */ /* 0x0001e6000c101b04 */
[----:B------:R-:W-:-:S04]  /*f000*/  FADD.FTZ R125, R55, R152 ;  /* 0x00000098377d7221 */ /* 0x000fc80000010000 */
[----:B------:R-:W-:-:S04]  /*f010*/  FADD.FTZ R152, R48, R125 ;  /* 0x0000007d30987221 */ /* 0x000fc80000010000 */
[----:B------:R-:W-:-:S04]  /*f020*/  FADD.FTZ R125, R49, R152 ;  /* 0x00000098317d7221 */ /* 0x000fc80000010000 */
[----:B------:R-:W-:-:S04]  /*f030*/  FADD.FTZ R152, R50, R125 ;  /* 0x0000007d32987221 */ /* 0x000fc80000010000 */
[----:B------:R-:W-:-:S04]  /*f040*/  FADD.FTZ R125, R51, R152 ;  /* 0x00000098337d7221 */ /* 0x000fc80000010000 */
[----:B------:R-:W-:-:S04]  /*f050*/  FADD.FTZ R152, R44, R125 ;  /* 0x0000007d2c987221 */ /* 0x000fc80000010000 */
[----:B------:R-:W-:Y:S02]  /*f060*/  FADD.FTZ R125, R45, R152 ;  /* 0x000000982d7d7221 */ /* 0x000fe40000010000 */
[----:B------:R-:W1:Y:S02]  /*f070*/  S2R R152, SR_TID.X ;  /* 0x0000000000987919 */ /* 0x000e640000002100 */
[----:B0-----:R-:W-:-:S04]  /*f080*/  FADD.FTZ R126, R46, R125 ;  /* 0x0000007d2e7e7221 */ /* 0x001fc80000010000 */
[----:B------:R-:W-:-:S04]  /*f090*/  FADD.FTZ R125, R47, R126 ;  /* 0x0000007e2f7d7221 */ /* 0x000fc80000010000 */
[----:B------:R-:W-:-:S04]  /*f0a0*/  FADD.FTZ R126, R40, R125 ;  /* 0x0000007d287e7221 */ /* 0x000fc80000010000 */
[----:B------:R-:W-:-:S04]  /*f0b0*/  FADD.FTZ R125, R41, R126 ;  /* 0x0000007e297d7221 */ /* 0x000fc80000010000 */
[----:B------:R-:W-:-:S04]  /*f0c0*/  FADD.FTZ R126, R42, R125 ;  /* 0x0000007d2a7e7221 */ /* 0x000fc80000010000 */
[----:B------:R-:W-:-:S04]  /*f0d0*/  FADD.FTZ R125, R43, R126 ;  /* 0x0000007e2b7d7221 */ /* 0x000fc80000010000 */
[----:B------:R-:W-:-:S04]  /*f0e0*/  FADD.FTZ R126, R36, R125 ;  /* 0x0000007d247e7221 */ /* 0x000fc80000010000 */
[----:B------:R-:W-:Y:S01]  /*f0f0*/  FADD.FTZ R125, R37, R126 ;  /* 0x0000007e257d7221 */ /* 0x000fe20000010000 */
[----:B-1----:R-:W-:-:S03]  /*f100*/  SHF.R.U32.HI R155, RZ, 0x5, R152 ;  /* 0x00000005ff9b7819 */ /* 0x002fc60000011698 */
        /* <DEDUP_REMOVED lines=126> */
.L_x_25156:
[----:B------:R-:W2:Y:S01]  /*f8f0*/  @!P1 S2R R157, SR_CgaCtaId ;  /* 0x00000000009d9919 */ /* 0x000ea20000008800 */
[----:B------:R-:W-:Y:S01]  /*f900*/  LOP3.LUT R159, R152, 0x1f, RZ, 0xc0, !PT ;  /* 0x0000001f989f7812 */ /* 0x000fe200078ec0ff */
[----:B-1----:R-:W-:Y:S01]  /*f910*/  FADD.FTZ R125, R161, R162 ;  /* 0x000000a2a17d7221 */ /* 0x002fe20000010000 */
[----:B------:R-:W-:Y:S01]  /*f920*/  @!P1 MOV R156, 0x400 ;  /* 0x00000400009c9802 */ /* 0x000fe20000000f00 */
[----:B------:R-:W-:Y:S05]  /*f930*/  WARPSYNC.ALL ;  /* 0x0000000000007948 */ /* 0x000fea0003800000 */
[----:B------:R-:W-:Y:S02]  /*f940*/  ISETP.GT.U32.AND P2, PT, R159, 0x3, PT ;  /* 0x000000039f00780c */ /* 0x000fe40003f44070 */
[----:B------:R-:W-:-:S11]  /*f950*/  LOP3.LUT R155, R155, 0x3, RZ, 0xc0, !PT ;  /* 0x000000039b9b7812 */ /* 0x000fd600078ec0ff */
[----:B------:R-:W1:Y:S01]  /*f960*/  @!P2 S2R R127, SR_CgaCtaId ;  /* 0x00000000007fa919 */ /* 0x000e620000008800 */
[----:B------:R-:W-:Y:S02]  /*f970*/  @!P2 MOV R158, 0x400 ;  /* 0x00000400009ea802 */ /* 0x000fe40000000f00 */
[----:B--2---:R-:W-:Y:S02]  /*f980*/  @!P1 LEA R157, R157, R156, 0x18 ;  /* 0x0000009c9d9d9211 */ /* 0x004fe400078ec0ff */
[C---:B------:R-:W-:Y:S02]  /*f990*/  @!P1 IADD3 R156, R126.reuse, R155, RZ ;  /* 0x0000009b7e9c9210 */ /* 0x040fe40007ffe0ff */
[----:B------:R-:W-:Y:S01]  /*f9a0*/  @!P2 IADD3 R126, R126, R159, RZ ;  /* 0x0000009f7e7ea210 */ /* 0x000fe20007ffe0ff */
[----:B------:R-:W-:Y:S02]  /*f9b0*/  HFMA2.MMA R159, -RZ, RZ, 0, 0 ;  /* 0x00000000ff9f7435 */ /* 0x000fe400000001ff */
[----:B------:R-:W-:-:S04]  /*f9c0*/  @!P1 IMAD R156, R156, 0x8, R157 ;  /* 0x000000089c9c9824 */ /* 0x000fc800078e029d */
[----:B------:R-:W-:Y:S01]  /*f9d0*/  @!P2 IMAD.MOV.U32 R159, RZ, RZ, 0x500 ;  /* 0x00000500ff9fa424 */ /* 0x000fe200078e00ff */
[----:B------:R-:W-:Y:S01]  /*f9e0*/  @!P1 STS.64 [R156], R124 ;  /* 0x0000007c9c009388 */ /* 0x000fe20000000a00 */
[----:B------:R-:W-:Y:S03]  /*f9f0*/  BAR.SYNC.DEFER_BLOCKING 0x0 ;  /* 0x0000000000007b1d */ /* 0x000fe60000010000 */
[----:B------:R-:W-:Y:S02]  /*fa00*/  I2FP.F32.S32 R163, R159 ;  /* 0x0000009f00a37245 */ /* 0x000fe40000201400 */
[----:B------:R-:W-:Y:S02]  /*fa10*/  LOP3.LUT P1, RZ, R155, 0x1f, R152, 0xf8, !PT ;  /* 0x0000001f9bff7812 */ /* 0x000fe4000782f898 */
[----:B-1----:R-:W-:Y:S01]  /*fa20*/  @!P2 LEA R127, R127, R158, 0x18 ;  /* 0x0000009e7f7fa211 */ /* 0x002fe200078ec0ff */
[----:B------:R-:W1:Y:S03]  /*fa30*/  SHFL.DOWN PT, R156, R159, 0x2, 0x1f ;  /* 0x08401f009f9c7f89 */ /* 0x000e6600000e0000 */
[----:B------:R-:W-:-:S02]  /*fa40*/  @!P2 LEA R160, R126, R127, 0x3 ;  /* 0x0000007f7ea0a211 */ /* 0x000fc400078e18ff */
[----:B------:R-:W-:-:S06]  /*fa50*/  CS2R R126, SRZ ;  /* 0x00000000007e7805 */ /* 0x000fcc000001ff00 */
[----:B------:R-:W0:Y:S01]  /*fa60*/  @!P2 LDS.64 R126, [R160] ;  /* 0x00000000a07ea984 */ /* 0x000e220000000a00 */
[----:B------:R-:W-:Y:S02]  /*fa70*/  ISETP.NE.AND P2, PT, RZ, UR11, PT ;  /* 0x0000000bff007c0c */ /* 0x000fe4000bf45270 */
[----:B-1----:R-:W-:Y:S02]  /*fa80*/  IADD3 R125, R156, R159, RZ ;  /* 0x0000009f9c7d7210 */ /* 0x002fe40007ffe0ff */
[----:B------:R-:W-:Y:S02]  /*fa90*/  I2FP.F32.S32 R157, R156 ;  /* 0x0000009c009d7245 */ /* 0x000fe40000201400 */
        /* <DEDUP_REMOVED lines=22> */
[----:B------:R-:W-:-:S04]  /*fc00*/  FMUL.FTZ R125, R158, R158 ;  /* 0x0000009e9e7d7220 */ /* 0x000fc80000410000 */
[C---:B------:R-:W-:Y:S01]  /*fc10*/  FMUL.FTZ R125, R124.reuse, R125 ;  /* 0x0000007d7c7d7220 */ /* 0x040fe20000410000 */
[----:B------:R-:W-:-:S03]  /*fc20*/  FFMA.FTZ R124, R124, R159, R161 ;  /* 0x0000009f7c7c7223 */ /* 0x000fc600000100a1 */
[----:B------:R-:W-:Y:S01]  /*fc30*/  FMUL.FTZ R125, R125, R126 ;  /* 0x0000007e7d7d7220 */ /* 0x000fe20000410000 */
[----:B--2---:R-:W-:-:S04]  /*fc40*/  FADD.FTZ R126, R156, R127 ;  /* 0x0000007f9c7e7221 */ /* 0x004fc80000010000 */
[C---:B0-----:R-:W-:Y:S01]  /*fc50*/  FFMA.FTZ R125, R157.reuse, R125, R126 ;  /* 0x0000007d9d7d7223 */ /* 0x041fe2000001007e */
[----:B------:R-:W-:Y:S01]  /*fc60*/  FMUL.FTZ R124, R157, R124 ;  /* 0x0000007c9d7c7220 */ /* 0x000fe20000410000 */
[----:B------:R-:W0:Y:S04]  /*fc70*/  LDC R126, c[0x0][0x2d8] ;  /* 0x0000b600ff7e7b82 */ /* 0x000e280000000800 */
[----:B------:R-:W0:Y:S04]  /*fc80*/  SHFL.IDX PT, R125, R125, RZ, 0x1f ;  /* 0x00001fff7d7d7589 */ /* 0x000e2800000e0000 */
[----:B------:R-:W1:Y:S01]  /*fc90*/  SHFL.IDX PT, R163, R124, RZ, 0x1f ;  /* 0x00001fff7ca37589 */ /* 0x000e6200000e0000 */
[----:B------:R-:W2:Y:S01]  /*fca0*/  @!P1 LDC.64 R156, c[0x0][0x250] ;  /* 0x00009400ff9c9b82 */ /* 0x000ea20000000a00 */
[----:B0-----:R-:W-:Y:S01]  /*fcb0*/  FFMA.FTZ R152, R125, UR12, R126 ;  /* 0x0000000c7d987c23 */ /* 0x001fe2000801007e */
[----:B-1----:R-:W-:Y:S01]  /*fcc0*/  FMUL.FTZ R126, R163, R163 ;  /* 0x000000a3a37e7220 */ /* 0x002fe20000410000 */
[----:B--2---:R-:W-:Y:S01]  /*fcd0*/  @!P1 IMAD.WIDE R158, R143, 0x4, R156 ;  /* 0x000000048f9e9825 */ /* 0x004fe200078e029c */
[----:B------:R-:W-:-:S03]  /*fce0*/  FSEL R124, R163, RZ, !P2 ;  /* 0x000000ffa37c7208 */ /* 0x000fc60005000000 */
[----:B------:R-:W-:Y:S01]  /*fcf0*/  FSEL R155, R126, RZ, P2 ;  /* 0x000000ff7e9b7208 */ /* 0x000fe20001000000 */
[----:B------:R0:W-:Y:S01]  /*fd00*/  @!P1 STG.E desc[UR4][R158.64], R163 ;  /* 0x000000a39e009986 */ /* 0x0001e2000c101904 */
[----:B------:R-:W1:Y:S01]  /*fd10*/  @!P1 LDC.64 R126, c[0x0][0x258] ;  /* 0x00009600ff7e9b82 */ /* 0x000e620000000a00 */
[--C-:B------:R-:W-:Y:S01]  /*fd20*/  FADD.FTZ R28, R28, -R124.reuse ;  /* 0x8000007c1c1c7221 */ /* 0x100fe20000010000 */
[--C-:B------:R-:W-:Y:S01]  /*fd30*/  FADD.FTZ R25, R25, -R124.reuse ;  /* 0x8000007c19197221 */ /* 0x100fe20000010000 */
[----:B------:R-:W-:Y:S01]  /*fd40*/  FADD.FTZ R155, R152, R155 ;  /* 0x0000009b989b7221 */ /* 0x000fe20000010000 */
[--C-:B------:R-:W-:Y:S01]  /*fd50*/  FADD.FTZ R52, R52, -R124.reuse ;  /* 0x8000007c34347221 */ /* 0x100fe20000010000 */
[--C-:B------:R-:W-:Y:S01]  /*fd60*/  FADD.FTZ R54, R54, -R124.reuse ;  /* 0x8000007c36367221 */ /* 0x100fe20000010000 */
[--C-:B------:R-:W-:Y:S01]  /*fd70*/  FADD.FTZ R152, R55, -R124.reuse ;  /* 0x8000007c37987221 */ /* 0x100fe20000010000 */
[----:B------:R-:W2:Y:S01]  /*fd80*/  MUFU.RSQ R125, R155 ;  /* 0x0000009b007d7308 */ /* 0x000ea20000001400 */
[--C-:B------:R-:W-:Y:S01]  /*fd90*/  FADD.FTZ R48, R48, -R124.reuse ;  /* 0x8000007c30307221 */ /* 0x100fe20000010000 */
[--C-:B------:R-:W-:Y:S01]  /*fda0*/  FADD.FTZ R156, R49, -R124.reuse ;  /* 0x8000007c319c7221 */ /* 0x100fe20000010000 */
[--C-:B------:R-:W-:Y:S01]  /*fdb0*/  FADD.FTZ R50, R50, -R124.reuse ;  /* 0x8000007c32327221 */ /* 0x100fe20000010000 */
[--C-:B0-----:R-:W-:Y:S01]  /*fdc0*/  FADD.FTZ R158, R51, -R124.reuse ;  /* 0x8000007c339e7221 */ /* 0x101fe20000010000 */
        /* <DEDUP_REMOVED lines=17> */
[----:B--2---:R0:W-:Y:S01]  /*fee0*/  @!P1 STG.E desc[UR4][R160.64], R125 ;  /* 0x0000007da0009986 */ /* 0x0041e2000c101904 */
        /* <DEDUP_REMOVED lines=11> */
[--C-:B0-----:R-:W-:Y:S01]  /*ffa0*/  FADD.FTZ R160, R45, -R124.reuse ;  /* 0x8000007c2da07221 */ /* 0x101fe20000010000 */
[--C-:B------:R-:W-:Y:S01]  /*ffb0*/  FADD.FTZ R101, R101, -R124.reuse ;  /* 0x8000007c65657221 */ /* 0x100fe20000010000 */
[--C-:B------:R-:W-:Y:S01]  /*ffc0*/  FADD.FTZ R102, R102, -R124.reuse ;  /* 0x8000007c66667221 */ /* 0x100fe20000010000 */
[----:B------:R-:W-:Y:S01]  /*ffd0*/  FADD.FTZ R124, R103, -R124 ;  /* 0x8000007c677c7221 */ /* 0x000fe20000010000 */
[C---:B------:R-:W-:Y:S01]  /*ffe0*/  FMUL.FTZ R103, R125.reuse, R28 ;  /* 0x0000001c7d677220 */ /* 0x040fe20000410000 */
[C---:B------:R-:W-:Y:S01]  /*fff0*/  FMUL.FTZ R28, R125.reuse, R25 ;  /* 0x000000197d1c7220 */ /* 0x040fe20000410000 */
[----:B------:R-:W-:Y:S01]  /*10000*/  FMUL.FTZ R25, R125, R26 ;  /* 0x0000001a7d197220 */ /* 0x000fe20000410000 */
[----:B------:R-:W-:-:S02]  /*10010*/  HADD2.F32 R26, -RZ, R83.H0_H0 ;  /* 0x20000053ff1a7230 */ /* 0x000fc40000004100 */
[C---:B------:R-:W-:Y:S01]  /*10020*/  FMUL.FTZ R50, R125.reuse, R50 ;  /* 0x000000327d327220 */ /* 0x040fe20000410000 */
[C---:B------:R-:W-:Y:S01]  /*10030*/  FMUL.FTZ R48, R125.reuse, R48 ;  /* 0x000000307d307220 */ /* 0x040fe20000410000 */
[C---:B------:R-:W-:Y:S01]  /*10040*/  FMUL.FTZ R52, R125.reuse, R52 ;  /* 0x000000347d347220 */ /* 0x040fe20000410000 */
[C---:B------:R-:W-:Y:S01]  /*10050*/  FMUL.FTZ R41, R125.reuse, R126 ;  /* 0x0000007e7d297220 */ /* 0x040fe20000410000 */
[----:B------:R-:W-:Y:S01]  /*10060*/  FFMA.FTZ R50, R50, R26, R19 ;  /* 0x0000001a32327223 */ /* 0x000fe20000010013 */
[----:B------:R-:W-:Y:S02]  /*10070*/  HADD2.F32 R26, -RZ, R82.H0_H0 ;  /* 0x20000052ff1a7230 */ /* 0x000fe40000004100 */
[C---:B------:R-:W-:Y:S01]  /*10080*/  FMUL.FTZ R54, R125.reuse, R54 ;  /* 0x000000367d367220 */ /* 0x040fe20000410000 */
[C---:B------:R-:W-:Y:S01]  /*10090*/  FMUL.FTZ R45, R125.reuse, R152 ;  /* 0x000000987d2d7220 */ /* 0x040fe20000410000 */
[C---:B------:R-:W-:Y:S01]  /*100a0*/  FMUL.FTZ R47, R125.reuse, R156 ;  /* 0x0000009c7d2f7220 */ /* 0x040fe20000410000 */
[----:B------:R-:W-:Y:S01]  /*100b0*/  FMUL.FTZ R49, R125, R158 ;  /* 0x0000009e7d317220 */ /* 0x000fe20000410000 */
[----:B------:R-:W-:Y:S01]  /*100c0*/  FFMA.FTZ R48, R48, R26, R105 ;  /* 0x0000001a30307223 */ /* 0x000fe20000010069 */
        /* <DEDUP_REMOVED lines=32> */
[----:B------:R-:W-:Y:S01]  /*102d0*/  HADD2.F32 R26, -RZ, R80.H0_H0 ;  /* 0x20000050ff1a7230 */ /* 0x000fe20000004100 */
[----:B------:R-:W-:Y:S01]  /*102e0*/  LEA R162, P1, R149, UR14, 0x4 ;  /* 0x0000000e95a27c11 */ /* 0x000fe2000f8220ff */
[----:B------:R-:W-:Y:S02]  /*102f0*/  HADD2.F32 R126, -RZ, R70.H0_H0 ;  /* 0x20000046ff7e7230 */ /* 0x000fe40000004100 */
        /* <DEDUP_REMOVED lines=11> */
[----:B------:R-:W-:Y:S02]  /*103b0*/  HADD2.F32 R24, -RZ, R67.H0_H0 ;  /* 0x20000043ff187230 */ /* 0x000fe40000004100 */
[----:B------:R-:W-:Y:S01]  /*103c0*/  FFMA.FTZ R45, R45, R125, R106 ;  /* 0x0000007d2d2d7223 */ /* 0x000fe2000001006a */
        /* <DEDUP_REMOVED lines=24> */
[----:B------:R-:W-:-:S02]  /*10550*/  HADD2.F32 R125, -RZ, R76.H1_H1 ;  /* 0x3000004cff7d7230 */ /* 0x000fc40000004100 */
[----:B------:R-:W-:Y:S01]  /*10560*/  FFMA.FTZ R26, R32, R26, R5 ;  /* 0x0000001a201a7223 */ /* 0x000fe20000010005 */
[----:B------:R-:W-:Y:S01]  /*10570*/  HADD2.F32 R32, -RZ, R73.H0_H0 ;  /* 0x20000049ff207230 */ /* 0x000fe20000004100 */
[----:B------:R-:W-:Y:S01]  /*10580*/  F2FP.F16.F32.PACK_AB R31, R49, R50 ;  /* 0x00000032311f723e */ /* 0x000fe200000000ff */
[----:B------:R-:W-:Y:S02]  /*10590*/  HADD2.F32 R157, -RZ, R67.H1_H1 ;  /* 0x30000043ff9d7230 */ /* 0x000fe40000004100 */
[----:B------:R-:W-:Y:S01]  /*105a0*/  FFMA.FTZ R51, R51, R125, R16 ;  /* 0x0000007d33337223 */ /* 0x000fe20000010010 */
[----:B------:R-:W-:Y:S02]  /*105b0*/  HADD2.F32 R125, -RZ, R75.H1_H1 ;  /* 0x3000004bff7d7230 */ /* 0x000fe40000004100 */
[----:B------:R-:W-:Y:S01]  /*105c0*/  FFMA.FTZ R38, R38, R32, R7 ;  /* 0x0000002026267223 */ /* 0x000fe20000010007 */
[----:B------:R-:W-:Y:S01]  /*105d0*/  HADD2.F32 R32, -RZ, R72.H0_H0 ;  /* 0x20000048ff207230 */ /* 0x000fe20000004100 */
[----:B------:R-:W-:Y:S01]  /*105e0*/  F2FP.F16.F32.PACK_AB R30, R47, R48 ;  /* 0x000000302f1e723e */ /* 0x000fe200000000ff */
[----:B------:R-:W-:-:S02]  /*105f0*/  HADD2.F32 R49, -RZ, R65.H0_H0 ;  /* 0x20000041ff317230 */ /* 0x000fc40000004100 */
[----:B------:R-:W-:Y:S01]  /*10600*/  FFMA.FTZ R35, R35, R125, R2 ;  /* 0x0000007d23237223 */ /* 0x000fe20000010002 */
[----:B------:R-:W-:Y:S02]  /*10610*/  HADD2.F32 R125, -RZ, R74.H1_H1 ;  /* 0x3000004aff7d7230 */ /* 0x000fe40000004100 */
[----:B------:R-:W-:Y:S01]  /*10620*/  FFMA.FTZ R36, R36, R32, R9 ;  /* 0x0000002024247223 */ /* 0x000fe20000010009 */
[----:B------:R-:W-:Y:S01]  /*10630*/  HADD2.F32 R32, -RZ, R71.H0_H0 ;  /* 0x20000047ff207230 */ /* 0x000fe20000004100 */
[----:B------:R-:W-:Y:S01]  /*10640*/  F2FP.F16.F32.PACK_AB R28, R41, R52 ;  /* 0x00000034291c723e */ /* 0x000fe200000000ff */
[----:B------:R-:W-:Y:S02]  /*10650*/  HADD2.F32 R48, -RZ, R65.H1_H1 ;  /* 0x30000041ff307230 */ /* 0x000fe40000004100 */
[----:B------:R-:W-:Y:S01]  /*10660*/  FFMA.FTZ R33, R33, R125, R4 ;  /* 0x0000007d21217223 */ /* 0x000fe20000010004 */
[----:B------:R-:W-:Y:S02]  /*10670*/  HADD2.F32 R125, -RZ, R73.H1_H1 ;  /* 0x30000049ff7d7230 */ /* 0x000fe40000004100 */
[----:B------:R-:W-:Y:S01]  /*10680*/  FFMA.FTZ R32, R25, R32, R114 ;  /* 0x0000002019207223 */ /* 0x000fe20000010072 */
[--C-:B------:R-:W-:Y:S01]  /*10690*/  HADD2.F32 R41, -RZ, R64.reuse.H0_H0 ;  /* 0x20000040ff297230 */ /* 0x100fe20000004100 */
[----:B------:R-:W0:Y:S01]  /*106a0*/  LDC.64 R24, c[0x0][0x2b8] ;  /* 0x0000ae00ff187b82 */ /* 0x000e220000000a00 */
[----:B------:R-:W-:-:S02]  /*106b0*/  HADD2.F32 R50, -RZ, R64.H1_H1 ;  /* 0x30000040ff327230 */ /* 0x000fc40000004100 */
[----:B------:R-:W-:Y:S01]  /*106c0*/  FFMA.FTZ R39, R39, R125, R6 ;  /* 0x0000007d27277223 */ /* 0x000fe20000010006 */
[----:B------:R-:W-:Y:S02]  /*106d0*/  HADD2.F32 R125, -RZ, R72.H1_H1 ;  /* 0x30000048ff7d7230 */ /* 0x000fe40000004100 */
[----:B------:R-:W-:Y:S01]  /*106e0*/  FFMA.FTZ R156, R29, R156, R112 ;  /* 0x0000009c1d9c7223 */ /* 0x000fe20000010070 */
[----:B------:R-:W-:Y:S01]  /*106f0*/  F2FP.F16.F32.PACK_AB R29, R45, R54 ;  /* 0x000000362d1d723e */ /* 0x000fe200000000ff */
[----:B------:R-:W-:Y:S01]  /*10700*/  FFMA.FTZ R157, R124, R157, R129 ;  /* 0x0000009d7c9d7223 */ /* 0x000fe20000010081 */
[----:B------:R-:W-:Y:S01]  /*10710*/  LEA.HI.X R163, R149, UR15, RZ, 0x4, P1 ;  /* 0x0000000f95a37c11 */ /* 0x000fe200088f24ff */
[----:B------:R-:W-:Y:S01]  /*10720*/  FFMA.FTZ R37, R37, R125, R8 ;  /* 0x0000007d25257223 */ /* 0x000fe20000010008 */
[----:B------:R-:W-:Y:S02]  /*10730*/  HADD2.F32 R125, -RZ, R71.H1_H1 ;  /* 0x30000047ff7d7230 */ /* 0x000fe40000004100 */
[----:B------:R-:W-:Y:S01]  /*10740*/  FFMA.FTZ R49, R22, R49, R119 ;  /* 0x0000003116317223 */ /* 0x000fe20000010077 */
[----:B------:R-:W-:Y:S01]  /*10750*/  FFMA.FTZ R48, R23, R48, R122 ;  /* 0x0000003017307223 */ /* 0x000fe2000001007a */
[----:B------:R-:W-:Y:S01]  /*10760*/  FFMA.FTZ R41, R20, R41, R115 ;  /* 0x0000002914297223 */ /* 0x000fe20000010073 */
[----:B------:R-:W-:Y:S01]  /*10770*/  FFMA.FTZ R50, R21, R50, R120 ;  /* 0x0000003215327223 */ /* 0x000fe20000010078 */
[----:B------:R-:W-:Y:S01]  /*10780*/  FFMA.FTZ R125, R27, R125, R118 ;  /* 0x0000007d1b7d7223 */ /* 0x000fe20000010076 */
[----:B------:R-:W-:Y:S01]  /*10790*/  HADD2.F32 R27, -RZ, R66.H0_H0 ;  /* 0x20000042ff1b7230 */ /* 0x000fe20000004100 */
[----:B------:R-:W-:Y:S01]  /*107a0*/  F2FP.F16.F32.PACK_AB R23, R43, R42 ;  /* 0x0000002a2b17723e */ /* 0x000fe200000000ff */
[----:B------:R1:W-:Y:S01]  /*107b0*/  STG.E.128 desc[UR4][R162.64], R28 ;  /* 0x0000001ca2007986 */ /* 0x0003e2000c101d04 */
[----:B------:R-:W-:-:S02]  /*107c0*/  F2FP.F16.F32.PACK_AB R22, R55, R40 ;  /* 0x000000283716723e */ /* 0x000fc400000000ff */
[----:B------:R-:W-:Y:S01]  /*107d0*/  FFMA.FTZ R100, R100, R27, R121 ;  /* 0x0000001b64647223 */ /* 0x000fe20000010079 */
[----:B------:R-:W-:Y:S01]  /*107e0*/  HADD2.F32 R27, -RZ, R66.H1_H1 ;  /* 0x30000042ff1b7230 */ /* 0x000fe20000004100 */
[----:B------:R-:W-:Y:S01]  /*107f0*/  F2FP.F16.F32.PACK_AB R21, R53, R46 ;  /* 0x0000002e3515723e */ /* 0x000fe200000000ff */
[----:B0-----:R-:W-:Y:S01]  /*10800*/  IMAD.WIDE.U32 R158, R151, 0x10, R24 ;  /* 0x00000010979e7825 */ /* 0x001fe200078e0018 */
[----:B------:R-:W-:-:S03]  /*10810*/  F2FP.F16.F32.PACK_AB R20, R51, R44 ;  /* 0x0000002c3314723e */ /* 0x000fc600000000ff */
[----:B------:R-:W-:Y:S01]  /*10820*/  FFMA.FTZ R101, R101, R27, R128 ;  /* 0x0000001b65657223 */ /* 0x000fe20000010080 */
[----:B------:R-:W-:Y:S01]  /*10830*/  F2FP.F16.F32.PACK_AB R27, R35, R34 ;  /* 0x00000022231b723e */ /* 0x000fe200000000ff */
[--C-:B------:R-:W-:Y:S01]  /*10840*/  IMAD.WIDE.U32 R160, R153, 0x10, R24.reuse ;  /* 0x0000001099a07825 */ /* 0x100fe200078e0018 */
[----:B------:R-:W-:Y:S01]  /*10850*/  F2FP.F16.F32.PACK_AB R26, R33, R26 ;  /* 0x0000001a211a723e */ /* 0x000fe200000000ff */
[----:B------:R0:W-:Y:S01]  /*10860*/  STG.E.128 desc[UR4][R158.64], R20 ;  /* 0x000000149e007986 */ /* 0x0001e2000c101d04 */
[----:B------:R-:W-:Y:S01]  /*10870*/  F2FP.F16.F32.PACK_AB R35, R157, R102 ;  /* 0x000000669d23723e */ /* 0x000fe200000000ff */
[----:B------:R-:W-:Y:S01]  /*10880*/  IMAD.WIDE.U32 R164, R154, 0x10, R24 ;  /* 0x000000109aa47825 */ /* 0x000fe200078e0018 */
[----:B------:R-:W-:Y:S02]  /*10890*/  F2FP.F16.F32.PACK_AB R24, R37, R36 ;  /* 0x000000242518723e */ /* 0x000fe400000000ff */
[----:B------:R-:W-:Y:S02]  /*108a0*/  LEA R36, P1, R150, UR14, 0x4 ;  /* 0x0000000e96247c11 */ /* 0x000fe4000f8220ff */
[----:B------:R-:W-:-:S02]  /*108b0*/  F2FP.F16.F32.PACK_AB R25, R39, R38 ;  /* 0x000000262719723e */ /* 0x000fc400000000ff */
[----:B-1----:R-:W-:Y:S02]  /*108c0*/  F2FP.F16.F32.PACK_AB R31, R125, R32 ;  /* 0x000000207d1f723e */ /* 0x002fe400000000ff */
[----:B------:R-:W-:Y:S01]  /*108d0*/  F2FP.F16.F32.PACK_AB R30, R127, R126 ;  /* 0x0000007e7f1e723e */ /* 0x000fe200000000ff */
[----:B------:R0:W-:Y:S01]  /*108e0*/  STG.E.128 desc[UR4][R160.64], R24 ;  /* 0x00000018a0007986 */ /* 0x0001e2000c101d04 */
[----:B------:R-:W-:Y:S02]  /*108f0*/  F2FP.F16.F32.PACK_AB R29, R155, R152 ;  /* 0x000000989b1d723e */ /* 0x000fe400000000ff */
[----:B------:R-:W-:Y:S02]  /*10900*/  F2FP.F16.F32.PACK_AB R28, R156, R103 ;  /* 0x000000679c1c723e */ /* 0x000fe400000000ff */
[----:B------:R-:W-:Y:S02]  /*10910*/  F2FP.F16.F32.PACK_AB R34, R101, R100 ;  /* 0x000000646522723e */ /* 0x000fe400000000ff */
[----:B------:R-:W-:Y:S01]  /*10920*/  F2FP.F16.F32.PACK_AB R33, R48, R49 ;  /* 0x000000313021723e */ /* 0x000fe200000000ff */
[----:B------:R0:W-:Y:S01]  /*10930*/  STG.E.128 desc[UR4][R164.64], R28 ;  /* 0x0000001ca4007986 */ /* 0x0001e2000c101d04 */
        /* <DEDUP_REMOVED lines=8> */
.L_x_25144:
[----:B------:R-:W-:Y:S01]  /*109c0*/  HFMA2.MMA R156, -RZ, RZ, 0, 1.847743988037109375e-06 ;  /* 0x0000001fff9c7435 */ /* 0x000fe200000001ff */
[----:B------:R-:W-:Y:S01]  /*109d0*/  IMAD.MOV.U32 R164, RZ, RZ, R125 ;  /* 0x000000ffffa47224 */ /* 0x000fe200078e007d */
[----:B------:R-:W-:Y:S02]  /*109e0*/  MOV R127, 0x1 ;  /* 0x00000001007f7802 */ /* 0x000fe40000000f00 */
[----:B------:R-:W-:-:S07]  /*109f0*/  MOV R157, 0xffffffff ;  /* 0xffffffff009d7802 */ /* 0x000fce0000000f00 */
[----:B------:R-:W-:Y:S05]  /*10a00*/  WARPSYNC.COLLECTIVE R157, `(.L_x_25146) ;  /* 0x000000009d087348 */ /* 0x000fea0003c00000 */
[----:B------:R0:W1:Y:S02]  /*10a10*/  SHFL.BFLY P2, R162, R164, R127, R156 ;  /* 0x0c00007fa4a27389 */ /* 0x000064000004009c */
[----:B01----:R-:W-:Y:S01]  /*10a20*/  ENDCOLLECTIVE ;  /* 0x000000000000791b */ /* 0x003fe20003800000 */
.L_x_25146:
[----:B------:R-:W-:Y:S01]  /*10a30*/  HFMA2.MMA R127, -RZ, RZ, 0, 1.1920928955078125e-07 ;  /* 0x00000002ff7f7435 */ /* 0x000fe200000001ff */
[----:B------:R-:W-:-:S04]  /*10a40*/  IMAD.MOV.U32 R124, RZ, RZ, R162 ;  /* 0x000000ffff7c7224 */ /* 0x000fc800078e00a2 */
[----:B------:R-:W-:-:S05]  /*10a50*/  FADD.FTZ R158, R125, R124 ;  /* 0x0000007c7d9e7221 */ /* 0x000fca0000010000 */
[----:B------:R-:W-:-:S07]  /*10a60*/  MOV R164, R158 ;  /* 0x0000009e00a47202 */ /* 0x000fce0000000f00 */
[----:B------:R-:W-:Y:S05]  /*10a70*/  WARPSYNC.COLLECTIVE R157, `(.L_x_25147) ;  /* 0x000000009d087348 */ /* 0x000fea0003c00000 */
[----:B------:R0:W1:Y:S02]  /*10a80*/  SHFL.BFLY P2, R162, R164, R127, R156 ;  /* 0x0c00007fa4a27389 */ /* 0x000064000004009c */
[----:B01----:R-:W-:Y:S01]  /*10a90*/  ENDCOLLECTIVE ;  /* 0x000000000000791b */ /* 0x003fe20003800000 */
.L_x_25147:
[----:B------:R-:W-:Y:S01]  /*10aa0*/  HFMA2.MMA R127, -RZ, RZ, 0, 2.384185791015625e-07 ;  /* 0x00000004ff7f7435 */ /* 0x000fe200000001ff */
[----:B------:R-:W-:-:S05]  /*10ab0*/  MOV R159, R162 ;  /* 0x000000a2009f7202 */ /* 0x000fca0000000f00 */
[----:B------:R-:W-:-:S04]  /*10ac0*/  FADD.FTZ R159, R158, R159 ;  /* 0x0000009f9e9f7221 */ /* 0x000fc80000010000 */
[----:B------:R-:W-:-:S07]  /*10ad0*/  IMAD.MOV.U32 R164, RZ, RZ, R159 ;  /* 0x000000ffffa47224 */ /* 0x000fce00078e009f */
[----:B------:R-:W-:Y:S05]  /*10ae0*/  WARPSYNC.COLLECTIVE R157, `(.L_x_25148) ;  /* 0x000000009d087348 */ /* 0x000fea0003c00000 */
[----:B------:R0:W1:Y:S02]  /*10af0*/  SHFL.BFLY P2, R162, R164, R127, R156 ;  /* 0x0c00007fa4a27389 */ /* 0x000064000004009c */
[----:B01----:R-:W-:Y:S01]  /*10b00*/  ENDCOLLECTIVE ;  /* 0x000000000000791b */ /* 0x003fe20003800000 */
.L_x_25148:
[----:B------:R-:W-:Y:S01]  /*10b10*/  IMAD.MOV.U32 R127, RZ, RZ, 0x8 ;  /* 0x00000008ff7f7424 */ /* 0x000fe200078e00ff */
[----:B------:R-:W-:-:S05]  /*10b20*/  MOV R124, R162 ;  /* 0x000000a2007c7202 */ /* 0x000fca0000000f00 */
[----:B------:R-:W-:-:S05]  /*10b30*/  FADD.FTZ R160, R159, R124 ;  /* 0x0000007c9fa07221 */ /* 0x000fca0000010000 */
[----:B------:R-:W-:-:S07]  /*10b40*/  MOV R164, R160 ;  /* 0x000000a000a47202 */ /* 0x000fce0000000f00 */
[----:B------:R-:W-:Y:S05]  /*10b50*/  WARPSYNC.COLLECTIVE R157, `(.L_x_25149) ;  /* 0x000000009d087348 */ /* 0x000fea0003c00000 */
[----:B------:R0:W1:Y:S02]  /*10b60*/  SHFL.BFLY P2, R162, R164, R127, R156 ;  /* 0x0c00007fa4a27389 */ /* 0x000064000004009c */
[----:B01----:R-:W-:Y:S01]  /*10b70*/  ENDCOLLECTIVE ;  /* 0x000000000000791b */ /* 0x003fe20003800000 */
.L_x_25149:
[----:B------:R-:W-:Y:S01]  /*10b80*/  HFMA2.MMA R127, -RZ, RZ, 0, 9.5367431640625e-07 ;  /* 0x00000010ff7f7435 */ /* 0x000fe200000001ff */
[----:B------:R-:W-:-:S05]  /*10b90*/  MOV R161, R162 ;  /* 0x000000a200a17202 */ /* 0x000fca0000000f00 */
[----:B------:R-:W-:-:S05]  /*10ba0*/  FADD.FTZ R161, R160, R161 ;  /* 0x000000a1a0a17221 */ /* 0x000fca0000010000 */
[----:B------:R-:W-:-:S07]  /*10bb0*/  MOV R164, R161 ;  /* 0x000000a100a47202 */ /* 0x000fce0000000f00 */
[----:B------:R-:W-:Y:S05]  /*10bc0*/  WARPSYNC.COLLECTIVE R157, `(.L_x_25150) ;  /* 0x000000009d087348 */ /* 0x000fea0003c00000 */
[----:B------:R0:W1:Y:S02]  /*10bd0*/  SHFL.BFLY P2, R162, R164, R127, R156 ;  /* 0x0c00007fa4a27389 */ /* 0x000064000004009c */
[----:B01----:R-:W-:Y:S01]  /*10be0*/  ENDCOLLECTIVE ;  /* 0x000000000000791b */ /* 0x003fe20003800000 */
.L_x_25150:
[----:B------:R-:W-:Y:S01]  /*10bf0*/  HFMA2.MMA R127, -RZ, RZ, 0, 5.9604644775390625e-08 ;  /* 0x00000001ff7f7435 */ /* 0x000fe200000001ff */
[----:B------:R-:W-:-:S04]  /*10c00*/  IMAD.MOV.U32 R124, RZ, RZ, R162 ;  /* 0x000000ffff7c7224 */ /* 0x000fc800078e00a2 */
        /* <DEDUP_REMOVED lines=82> */
[----:B------:R-:W-:-:S04]  /*11130*/  MOV R156, 0x1f ;  /* 0x0000001f009c7802 */ /* 0x000fc80000000f00 */
[----:B------:R-:W-:-:S07]  /*11140*/  MOV R164, R125 ;  /* 0x0000007d00a47202 */ /* 0x000fce0000000f00 */
[----:B------:R-:W-:Y:S05]  /*11150*/  WARPSYNC.COLLECTIVE R157, `(.L_x_25151) ;  /* 0x000000009d087348 */ /* 0x000fea0003c00000 */
[----:B------:R0:W1:Y:S02]  /*11160*/  SHFL.BFLY P2, R162, R164, R127, R156 ;  /* 0x0c00007fa4a27389 */ /* 0x000064000004009c */
[----:B01----:R-:W-:Y:S01]  /*11170*/  ENDCOLLECTIVE ;  /* 0x000000000000791b */ /* 0x003fe20003800000 */
.L_x_25151:
[----:B------:R-:W-:Y:S01]  /*11180*/  HFMA2.MMA R127, -RZ, RZ, 0, 1.1920928955078125e-07 ;  /* 0x00000002ff7f7435 */ /* 0x000fe200000001ff */
[----:B------:R-:W-:-:S04]  /*11190*/  IMAD.MOV.U32 R158, RZ, RZ, R162 ;  /* 0x000000ffff9e7224 */ /* 0x000fc800078e00a2 */
[----:B------:R-:W-:-:S05]  /*111a0*/  FADD.FTZ R158, R125, R158 ;  /* 0x0000009e7d9e7221 */ /* 0x000fca0000010000 */
[----:B------:R-:W-:-:S07]  /*111b0*/  MOV R164, R158 ;  /* 0x0000009e00a47202 */ /* 0x000fce0000000f00 */
[----:B------:R-:W-:Y:S05]  /*111c0*/  WARPSYNC.COLLECTIVE R157, `(.L_x_25152) ;  /* 0x000000009d087348 */ /* 0x000fea0003c00000 */
[----:B------:R0:W1:Y:S02]  /*111d0*/  SHFL.BFLY P2, R162, R164, R127, R156 ;  /* 0x0c00007fa4a27389 */ /* 0x000064000004009c */
[----:B01----:R-:W-:Y:S01]  /*111e0*/  ENDCOLLECTIVE ;  /* 0x000000000000791b */ /* 0x003fe20003800000 */
.L_x_25152:
[----:B------:R-:W-:Y:S01]  /*111f0*/  HFMA2.MMA R127, -RZ, RZ, 0, 2.384185791015625e-07 ;  /* 0x00000004ff7f7435 */ /* 0x000fe200000001ff */
[----:B------:R-:W-:-:S05]  /*11200*/  MOV R159, R162 ;  /* 0x000000a2009f7202 */ /* 0x000fca0000000f00 */
[----:B------:R-:W-:-:S04]  /*11210*/  FADD.FTZ R159, R158, R159 ;  /* 0x0000009f9e9f7221 */ /* 0x000fc80000010000 */
[----:B------:R-:W-:-:S07]  /*11220*/  IMAD.MOV.U32 R164, RZ, RZ, R159 ;  /* 0x000000ffffa47224 */ /* 0x000fce00078e009f */
[----:B------:R-:W-:Y:S05]  /*11230*/  WARPSYNC.COLLECTIVE R157, `(.L_x_25153) ;  /* 0x000000009d087348 */ /* 0x000fea0003c00000 */
[----:B------:R0:W1:Y:S02]  /*11240*/  SHFL.BFLY P2, R162, R164, R127, R156 ;  /* 0x0c00007fa4a27389 */ /* 0x000064000004009c */
[----:B01----:R-:W-:Y:S01]  /*11250*/  ENDCOLLECTIVE ;  /* 0x000000000000791b */ /* 0x003fe20003800000 */
.L_x_25153:
[----:B------:R-:W-:Y:S01]  /*11260*/  IMAD.MOV.U32 R127, RZ, RZ, 0x8 ;  /* 0x00000008ff7f7424 */ /* 0x000fe200078e00ff */
[----:B------:R-:W-:-:S05]  /*11270*/  MOV R160, R162 ;  /* 0x000000a200a07202 */ /* 0x000fca0000000f00 */
[----:B------:R-:W-:-:S05]  /*11280*/  FADD.FTZ R160, R159, R160 ;  /* 0x000000a09fa07221 */ /* 0x000fca0000010000 */
[----:B------:R-:W-:-:S07]  /*11290*/  MOV R164, R160 ;  /* 0x000000a000a47202 */ /* 0x000fce0000000f00 */
[----:B------:R-:W-:Y:S05]  /*112a0*/  WARPSYNC.COLLECTIVE R157, `(.L_x_25154) ;  /* 0x000000009d087348 */ /* 0x000fea0003c00000 */
[----:B------:R0:W1:Y:S02]  /*112b0*/  SHFL.BFLY P2, R162, R164, R127, R156 ;  /* 0x0c00007fa4a27389 */ /* 0x000064000004009c */
[----:B01----:R-:W-:Y:S01]  /*112c0*/  ENDCOLLECTIVE ;  /* 0x000000000000791b */ /* 0x003fe20003800000 */
.L_x_25154:
[----:B------:R-:W-:Y:S01]  /*112d0*/  HFMA2.MMA R127, -RZ, RZ, 0, 9.5367431640625e-07 ;  /* 0x00000010ff7f7435 */ /* 0x000fe200000001ff */
[----:B------:R-:W-:-:S05]  /*112e0*/  MOV R161, R162 ;  /* 0x000000a200a17202 */ /* 0x000fca0000000f00 */
[----:B------:R-:W-:-:S05]  /*112f0*/  FADD.FTZ R161, R160, R161 ;  /* 0x000000a1a0a17221 */ /* 0x000fca0000010000 */
[----:B------:R-:W-:-:S07]  /*11300*/  MOV R164, R161 ;  /* 0x000000a100a47202 */ /* 0x000fce0000000f00 */
[----:B------:R-:W-:Y:S05]  /*11310*/  WARPSYNC.COLLECTIVE R157, `(.L_x_25155) ;  /* 0x000000009d087348 */ /* 0x000fea0003c00000 */
[----:B------:R0:W1:Y:S02]  /*11320*/  SHFL.BFLY P2, R162, R164, R127, R156 ;  /* 0x0c00007fa4a27389 */ /* 0x000064000004009c */
[----:B01----:R-:W-:Y:S01]  /*11330*/  ENDCOLLECTIVE ;  /* 0x000000000000791b */ /* 0x003fe20003800000 */
.L_x_25155:
[----:B------:R-:W-:Y:S05]  /*11340*/  BRA `(.L_x_25156) ;  /* 0xffffffe400687947 */ /* 0x000fea000383ffff */
.L_x_25157:
        /* <DEDUP_REMOVED lines=11> */
.L_x_37269:


//--------------------- .text._ZN10layer_norm13ln_fwd_kernelINS_13Kernel_traitsI6__halfS2_fS2_fjLj5120ELj1ELj1ELj4ELj16ENS_18Kernel_traits_baseILj5120ES2_S2_fS2_fjLj128EEEEELb1ELb1ELb1ELb0EEEvNS_9FwdParamsE --------------------------
	.section	.text._ZN10layer_norm13ln_fwd_kernelINS_13Kernel_traitsI6__halfS2_fS2_fjLj5120ELj1ELj1ELj4ELj16ENS_18Kernel_traits_baseILj5120ES2_S2_fS2_fjLj128EEEEELb1ELb1ELb1ELb0EEEvNS_9FwdParamsE,"ax",@progbits
	.align	128
        .global         _ZN10layer_norm13ln_fwd_kernelINS_13Kernel_traitsI6__halfS2_fS2_fjLj5120ELj1ELj1ELj4ELj16ENS_18Kernel_traits_baseILj5120ES2_S2_fS2_fjLj128EEEEELb1ELb1ELb1ELb0EEEvNS_9FwdParamsE
        .type           _ZN10layer_norm13ln_fwd_kernelINS_13Kernel_traitsI6__halfS2_fS2_fjLj5120ELj1ELj1ELj4ELj16ENS_18Kernel_traits_baseILj5120ES2_S2_fS2_fjLj128EEEEELb1ELb1ELb1ELb0EEEvNS_9FwdParamsE,@function
        .size           _ZN10layer_norm13ln_fwd_kernelINS_13Kernel_traitsI6__halfS2_fS2_fjLj5120ELj1ELj1ELj4ELj16ENS_18Kernel_traits_baseILj5120ES2_S2_fS2_fjLj128EEEEELb1ELb1ELb1ELb0EEEvNS_9FwdParamsE,(.L_x_37270 - _ZN10layer_norm13ln_fwd_kernelINS_13Kernel_traitsI6__halfS2_fS2_fjLj5120ELj1ELj1ELj4ELj16ENS_18Kernel_traits_baseILj5120ES2_S2_fS2_fjLj128EEEEELb1ELb1ELb1ELb0EEEvNS_9FwdParamsE)
        .other          _ZN10layer_norm13ln_fwd_kernelINS_13Kernel_traitsI6__halfS2_fS2_fjLj5120ELj1ELj1ELj4ELj16ENS_18Kernel_traits_baseILj5120ES2_S2_fS2_fjLj128EEEEELb1ELb1ELb1ELb0EEEvNS_9FwdParamsE,@"STO_CUDA_ENTRY STV_DEFAULT"
_ZN10layer_norm13ln_fwd_kernelINS_13Kernel_traitsI6__halfS2_fS2_fjLj5120ELj1ELj1ELj4ELj16ENS_18Kernel_traits_baseILj5120ES2_S2_fS2_fjLj128EEEEELb1ELb1ELb1ELb0EEEvNS_9FwdParamsE:
.text._ZN10layer_norm13ln_fwd_kernelINS_13Kernel_traitsI6__halfS2_fS2_fjLj5120ELj1ELj1ELj4ELj16ENS_18Kernel_traits_baseILj5120ES2_S2_fS2_fjLj128EEEEELb1ELb1ELb1ELb0EEEvNS_9FwdParamsE:
[----:B------:R-:W-:Y:S08]  /*0000*/  LDC R1, c[0x0][0x28] ;  /* 0x00000a00ff017b82 */ /* 0x000ff00000000800 */
[----:B------:R-:W0:Y:S01]  /*0010*/  LDC R194, c[0x0][0x2e8] ;  /* 0x0000ba00ffc27b82 */ /* 0x000e220000000800 */
[----:B------:R-:W-:Y:S01]  /*0020*/  ULDC.U8 UR4, c[0x0][0x2f4] ;  /* 0x0000bd0000047ab9 */ /* 0x000fe20000000000 */
[----:B------:R-:W-:Y:S01]  /*0030*/  ULDC.64 UR6, c[0x0][0x208] ;  /* 0x0000820000067ab9 */ /* 0x000fe20000000a00 */
[----:B------:R-:W-:Y:S01]  /*0040*/  ISETP.NE.AND P0, PT, RZ, UR4, PT ;  /* 0x00000004ff007c0c */ /* 0x000fe2000bf05270 */
[----:B------:R-:W-:-:S02]  /*0050*/  ULDC.64 UR4, c[0x0][0x2e0] ;  /* 0x0000b80000047ab9 */ /* 0x000fc40000000a00 */
[----:B------:R-:W-:Y:S01]  /*0060*/  MOV R2, UR4 ;  /* 0x0000000400027c02 */ /* 0x000fe20008000f00 */
[----:B------:R-:W-:Y:S01]  /*0070*/  IMAD.U32 R3, RZ, RZ, UR5 ;  /* 0x00000005ff037e24 */ /* 0x000fe2000f8e00ff */
        /* <DEDUP_REMOVED lines=11> */
[----:B------:R-:W-:-:S05]  /*0130*/  LOP3.LUT R44, R48, 0x7f, RZ, 0xc0, !PT ;  /* 0x0000007f302c7812 */ /* 0x000fca00078ec0ff */
[----:B------:R-:W-:Y:S01]  /*0140*/  IMAD.MOV.U32 R15, RZ, RZ, R44 ;  /* 0x000000ffff0f7224 */ /* 0x000fe200078e002c */
[----:B-1----:R-:W-:Y:S01]  /*0150*/  SHF.R.S32.HI R0, RZ, 0x1f, R11 ;  /* 0x0000001fff007819 */ /* 0x002fe2000001140b */
[----:B------:R-:W-:Y:S01]  /*0160*/  BSSY B0, `(.L_x_25158) ;  /* 0x000005a000007945 */ /* 0x000fe20003800000 */
[----:B------:R-:W-:Y:S02]  /*0170*/  LEA.HI R42, R48, UR8, RZ, 0x19 ;  /* 0x00000008302a7c11 */ /* 0x000fe4000f8fc8ff */
[----:B--2---:R-:W-:Y:S02]  /*0180*/  @P0 R2UR UR4, R2 ;  /* 0x00000000020402ca */ /* 0x004fe400000e0000 */
        /* <DEDUP_REMOVED lines=43> */
[----:B------:R-:W-:Y:S02]  /*0440*/  LOP3.LUT R198, R97, UR26, R6, 0x96, !PT ;  /* 0x0000001a61c67c12 */ /* 0x000fe4000f8e9606 */
[----:B------:R-:W-:Y:S02]  /*0450*/  LEA.HI R97, R0, R11, RZ, 0x3 ;  /* 0x0000000b00617211 */ /* 0x000fe400078f18ff */
[----:B------:R-:W-:Y:S02]  /*0460*/  LOP3.LUT R0, R15, 0x7f, RZ, 0x3c, !PT ;  /* 0x0000007f0f007812 */ /* 0x000fe400078e3cff */
        /* <DEDUP_REMOVED lines=41> */
.L_x_25159:
[----:B------:R-:W-:Y:S05]  /*0700*/  BSYNC B0 ;  /* 0x0000000000007941 */ /* 0x000fea0003800000 */
.L_x_25158:
        /* <DEDUP_REMOVED lines=18> */
.L_x_25161:
[----:B------:R-:W-:Y:S05]  /*0830*/  BSYNC B0 ;  /* 0x0000000000007941 */ /* 0x000fea0003800000 */
.L_x_25160:
        /* <DEDUP_REMOVED lines=18> */
.L_x_25163:
[----:B------:R-:W-:Y:S05]  /*0960*/  BSYNC B0 ;  /* 0x0000000000007941 */ /* 0x000fea0003800000 */
.L_x_25162:
        /* <DEDUP_REMOVED lines=18> */
.L_x_25165:
[----:B------:R-:W-:Y:S05]  /*0a90*/  BSYNC B0 ;  /* 0x0000000000007941 */ /* 0x000fea0003800000 */
.L_x_25164:
        /* <DEDUP_REMOVED lines=17> */
.L_x_25167:
[----:B------:R-:W-:Y:S05]  /*0bb0*/  BSYNC B0 ;  /* 0x0000000000007941 */ /* 0x000fea0003800000 */
.L_x_25166:
        /* <DEDUP_REMOVED lines=9> */
[C---:B------:R-:W-:Y:S01]  /*0c50*/  IMAD.SHL.U32 R60, R48.reuse, 0x20, RZ ;  /* 0x00000020303c7824 */ /* 0x040fe200078e00ff */
[----:B------:R-:W-:Y:S01]  /*0c60*/  ULDC.U8 UR8, c[0x0][0x2a0] ;  /* 0x0000a80000087ab9 */ /* 0x000fe20000000000 */
[--C-:B------:R-:W-:Y:S01]  /*0c70*/  HADD2.F32 R176, -RZ, R52.reuse.H0_H0 ;  /* 0x20000034ffb07230 */ /* 0x100fe20000004100 */
[----:B------:R-:W-:Y:S01]  /*0c80*/  ULDC UR9, c[0x0][0x294] ;  /* 0x0000a50000097ab9 */ /* 0x000fe20000000800 */
[----:B------:R-:W-:Y:S01]  /*0c90*/  HADD2.F32 R177, -RZ, R52.H1_H1 ;  /* 0x30000034ffb17230 */ /* 0x000fe20000004100 */
[----:B------:R-:W-:Y:S01]  /*0ca0*/  LOP3.LUT R52, R97, 0x7f, RZ, 0xc0, !PT ;  /* 0x0000007f61347812 */ /* 0x000fe200078ec0ff */
[--C-:B------:R-:W-:Y:S01]  /*0cb0*/  HADD2.F32 R178, -RZ, R53.reuse.H0_H0 ;  /* 0x20000035ffb27230 */ /* 0x100fe20000004100 */
[----:B------:R-:W-:Y:S01]  /*0cc0*/  SHF.R.U32.HI R97, RZ, 0x2, R97 ;  /* 0x00000002ff617819 */ /* 0x000fe20000011661 */
[----:B------:R-:W-:Y:S01]  /*0cd0*/  HADD2.F32 R179, -RZ, R53.H1_H1 ;  /* 0x30000035ffb37230 */ /* 0x000fe20000004100 */
[----:B------:R-:W-:Y:S01]  /*0ce0*/  LOP3.LUT R53, R48, 0x60, RZ, 0xc0, !PT ;  /* 0x0000006030357812 */ /* 0x000fe200078ec0ff */
[--C-:B------:R-:W-:Y:S01]  /*0cf0*/  HADD2.F32 R160, -RZ, R61.reuse.H0_H0 ;  /* 0x2000003dffa07230 */ /* 0x100fe20000004100 */
[----:B------:R-:W-:Y:S01]  /*0d00*/  ULDC UR12, c[0x0][0x290] ;  /* 0x0000a400000c7ab9 */ /* 0x000fe20000000800 */
        /* <DEDUP_REMOVED lines=10> */
[----:B------:R-:W-:Y:S01]  /*0db0*/  IMAD R54, R98, -0x2daee0ad, RZ ;  /* 0xd2511f5362367824 */ /* 0x000fe200078e02ff */
[----:B------:R-:W-:Y:S01]  /*0dc0*/  VIMNMX R61, R61, 0x20, PT ;  /* 0x000000203d3d7848 */ /* 0x000fe20003fe0100 */
[----:B------:R-:W-:Y:S01]  /*0dd0*/  IMAD R55, R96, -0x326172a9, RZ ;  /* 0xcd9e8d5760377824 */ /* 0x000fe200078e02ff */
[----:B------:R-:W-:Y:S01]  /*0de0*/  IADD3 R53, R53, R52, RZ ;  /* 0x0000003435357210 */ /* 0x000fe20007ffe0ff */
[----:B------:R-:W-:Y:S01]  /*0df0*/  IMAD.HI.U32 R192, R196, -0x326172a9, RZ ;  /* 0xcd9e8d57c4c07827 */ /* 0x000fe200078e00ff */
[----:B------:R-:W-:Y:S01]  /*0e00*/  IADD3 R61, R52, R61, RZ ;  /* 0x0000003d343d7210 */ /* 0x000fe20007ffe0ff */
[----:B------:R-:W-:-:S02]  /*0e10*/  UISETP.NE.AND UP0, UPT, UR8, URZ, UPT ;  /* 0x0000003f0800728c */ /* 0x000fc4000bf05270 */
[----:B------:R-:W-:Y:S01]  /*0e20*/  IMAD.SHL.U32 R53, R53, 0x8, RZ ;  /* 0x0000000835357824 */ /* 0x000fe200078e00ff */
[----:B------:R-:W-:Y:S01]  /*0e30*/  LOP3.LUT R192, R192, UR31, R55, 0x96, !PT ;  /* 0x0000001fc0c07c12 */ /* 0x000fe2000f8e9637 */
[----:B------:R-:W-:Y:S01]  /*0e40*/  IMAD.HI.U32 R193, R198, -0x2daee0ad, RZ ;  /* 0xd2511f53c6c17827 */ /* 0x000fe200078e00ff */
[----:B------:R-:W-:Y:S01]  /*0e50*/  ULDC.64 UR10, c[0x0][0x298] ;  /* 0x0000a600000a7ab9 */ /* 0x000fe20000000a00 */
[----:B------:R-:W-:Y:S01]  /*0e60*/  ULDC.64 UR14, c[0x0][0x210] ;  /* 0x00008400000e7ab9 */ /* 0x000fe20000000a00 */
[----:B------:R-:W-:Y:S01]  /*0e70*/  I2FP.F32.U32 R53, R53 ;  /* 0x0000003500357245 */ /* 0x000fe20000201000 */
[--C-:B------:R-:W-:Y:S01]  /*0e80*/  HADD2.F32 R41, -RZ, R20.reuse.H0_H0 ;  /* 0x20000014ff297230 */ /* 0x100fe20000004100 */
[----:B------:R-:W-:Y:S01]  /*0e90*/  LOP3.LUT R193, R193, UR32, R54, 0x96, !PT ;  /* 0x00000020c1c17c12 */ /* 0x000fe2000f8e9636 */
[----:B------:R-:W-:Y:S01]  /*0ea0*/  HADD2.F32 R40, -RZ, R20.H1_H1 ;  /* 0x30000014ff287230 */ /* 0x000fe20000004100 */
[----:B------:R0:W1:Y:S01]  /*0eb0*/  MUFU.RCP R195, R53 ;  /* 0x0000003500c37308 */ /* 0x0000620000001000 */
        /* <DEDUP_REMOVED lines=106> */
[----:B------:R-:W-:Y:S02]  /*1560*/  IMAD R196, R196, -0x326172a9, RZ ;  /* 0xcd9e8d57c4c47824 */ /* 0x000fe400078e02ff */
[----:B------:R-:W-:Y:S02]  /*1570*/  IMAD.MOV.U32 R211, RZ, RZ, 0x1 ;  /* 0x00000001ffd37424 */ /* 0x000fe400078e00ff */
[----:B------:R-:W-:-:S02]  /*1580*/  IMAD R198, R198, -0x2daee0ad, RZ ;  /* 0xd2511f53c6c67824 */ /* 0x000fc400078e02ff */
[----:B01----:R-:W-:-:S07]  /*1590*/  IMAD.SHL.U32 R199, R61, 0x8, RZ ;  /* 0x000000083dc77824 */ /* 0x003fce00078e00ff */
.L_x_25557:
[----:B01234-:R-:W0:Y:S08]  /*15a0*/  LDC.64 R104, c[0x0][0x280] ;  /* 0x0000a000ff687b82 */ /* 0x01fe300000000a00 */
[----:B------:R-:W1:Y:S01]  /*15b0*/  LDC R209, c[0x0][0x218] ;  /* 0x00008600ffd17b82 */ /* 0x000e620000000800 */
[----:B0-----:R-:W-:-:S07]  /*15c0*/  IMAD.WIDE R212, R42, 0x4, R104 ;  /* 0x000000042ad47825 */ /* 0x001fce00078e0268 */
[----:B------:R-:W0:Y:S01]  /*15d0*/  LDC.64 R104, c[0x0][0x288] ;  /* 0x0000a200ff687b82 */ /* 0x000e220000000a00 */
[----:B------:R2:W3:Y:S01]  /*15e0*/  LDG.E R212, desc[UR6][R212.64] ;  /* 0x00000006d4d47981 */ /* 0x0004e2000c1e1900 */
[----:B0-----:R-:W-:-:S05]  /*15f0*/  IMAD.WIDE R104, R42, 0x4, R104 ;  /* 0x000000042a687825 */ /* 0x001fca00078e0268 */
[----:B------:R0:W5:Y:S01]  /*1600*/  LDG.E R208, desc[UR6][R104.64] ;  /* 0x0000000668d07981 */ /* 0x000162000c1e1900 */
[----:B-1----:R-:W-:Y:S01]  /*1610*/  IMAD R106, R42, R209, RZ ;  /* 0x000000d12a6a7224 */ /* 0x002fe200078e02ff */
[----:B------:R-:W-:Y:S01]  /*1620*/  BSSY B0, `(.L_x_25168) ;  /* 0x0000326000007945 */ /* 0x000fe20003800000 */
[----:B--2---:R-:W-:Y:S01]  /*1630*/  IMAD.MOV.U32 R213, RZ, RZ, RZ ;  /* 0x000000ffffd57224 */ /* 0x004fe200078e00ff */
[----:B------:R-:W-:Y:S02]  /*1640*/  SHF.R.S32.HI R210, RZ, 0x1f, R42 ;  /* 0x0000001fffd27819 */ /* 0x000fe4000001142a */
[----:B------:R-:W-:-:S04]  /*1650*/  SHF.R.S32.HI R107, RZ, 0x1f, R106 ;  /* 0x0000001fff6b7819 */ /* 0x000fc8000001146a */
[----:B------:R-:W-:-:S04]  /*1660*/  LEA.HI R107, R107, R106, RZ, 0x3 ;  /* 0x0000006a6b6b7211 */ /* 0x000fc800078f18ff */
[----:B------:R-:W-:Y:S02]  /*1670*/  LEA.HI.SX32 R214, R107, R44, 0x1d ;  /* 0x0000002c6bd67211 */ /* 0x000fe400078feaff */
[----:B---3--:R-:W-:-:S13]  /*1680*/  ISETP.GE.AND P1, PT, R212, 0x1, PT ;  /* 0x00000001d400780c */ /* 0x008fda0003f26270 */
[----:B------:R-:W-:Y:S02]  /*1690*/  @P1 IADD3 R154, R212, -0x1, RZ ;  /* 0xffffffffd49a1810 */ /* 0x000fe40007ffe0ff */
[----:B------:R-:W-:-:S03]  /*16a0*/  @P1 LOP3.LUT R44, R48, 0x7f, RZ, 0xc0, !PT ;  /* 0x0000007f302c1812 */ /* 0x000fc600078ec0ff */
[----:B------:R-:W-:-:S05]  /*16b0*/  @P1 IMAD R154, R154, R209, RZ ;  /* 0x000000d19a9a1224 */ /* 0x000fca00078e02ff */
[----:B------:R-:W-:-:S04]  /*16c0*/  @P1 SHF.R.S32.HI R155, RZ, 0x1f, R154 ;  /* 0x0000001fff9b1819 */ /* 0x000fc8000001149a */
[----:B------:R-:W-:-:S04]  /*16d0*/  @P1 LEA.HI R155, R155, R154, RZ, 0x3 ;  /* 0x0000009a9b9b1211 */ /* 0x000fc800078f18ff */
        /* <DEDUP_REMOVED lines=31> */
.L_x_25173:
[----:B------:R-:W-:-:S07]  /*18d0*/  IMAD.MOV.U32 R106, RZ, RZ, R196 ;  /* 0x000000ffff6a7224 */ /* 0x000fce00078e00c4 */
.L_x_25174:
[----:B------:R-:W-:Y:S05]  /*18e0*/  BSYNC B2 ;  /* 0x0000000000027941 */ /* 0x000fea0003800000 */
.L_x_25172:
        /* <DEDUP_REMOVED lines=16> */
.L_x_25178:
[----:B------:R-:W-:Y:S05]  /*19f0*/  BSYNC B3 ;  /* 0x0000000000037941 */ /* 0x000fea0003800000 */
.L_x_25177:
        /* <DEDUP_REMOVED lines=44> */
.L_x_25176:
[----:B------:R-:W-:Y:S05]  /*1cc0*/  BSYNC B2 ;  /* 0x0000000000027941 */ /* 0x000fea0003800000 */
.L_x_25175:
        /* <DEDUP_REMOVED lines=11> */
.L_x_25171:
[----:B------:R-:W-:Y:S05]  /*1d80*/  BSYNC B1 ;  /* 0x0000000000017941 */ /* 0x000fea0003800000 */
.L_x_25170:
        /* <DEDUP_REMOVED lines=18> */
.L_x_25182:
[----:B------:R-:W-:-:S07]  /*1eb0*/  MOV R57, R196 ;  /* 0x000000c400397202 */ /* 0x000fce0000000f00 */
.L_x_25183:
[----:B------:R-:W-:Y:S05]  /*1ec0*/  BSYNC B2 ;  /* 0x0000000000027941 */ /* 0x000fea0003800000 */
.L_x_25181:
        /* <DEDUP_REMOVED lines=16> */
.L_x_25187:
[----:B------:R-:W-:Y:S05]  /*1fd0*/  BSYNC B3 ;  /* 0x0000000000037941 */ /* 0x000fea0003800000 */
.L_x_25186:
        /* <DEDUP_REMOVED lines=44> */
.L_x_25185:
[----:B------:R-:W-:Y:S05]  /*22a0*/  BSYNC B2 ;  /* 0x0000000000027941 */ /* 0x000fea0003800000 */
.L_x_25184:
        /* <DEDUP_REMOVED lines=11> */
.L_x_25180:
[----:B------:R-:W-:Y:S05]  /*2360*/  BSYNC B1 ;  /* 0x0000000000017941 */ /* 0x000fea0003800000 */
.L_x_25179:
        /* <DEDUP_REMOVED lines=18> */
.L_x_25191:
[----:B------:R-:W-:-:S07]  /*2490*/  IMAD.MOV.U32 R154, RZ, RZ, R196 ;  /* 0x000000ffff9a7224 */ /* 0x000fce00078e00c4 */
.L_x_25192:
[----:B------:R-:W-:Y:S05]  /*24a0*/  BSYNC B2 ;  /* 0x0000000000027941 */ /* 0x000fea0003800000 */
.L_x_25190:
        /* <DEDUP_REMOVED lines=16> */
.L_x_25196:
[----:B------:R-:W-:Y:S05]  /*25b0*/  BSYNC B3 ;  /* 0x0000000000037941 */ /* 0x000fea0003800000 */
.L_x_25195:
        /* <DEDUP_REMOVED lines=44> */
.L_x_25194:
[----:B------:R-:W-:Y:S05]  /*2880*/  BSYNC B2 ;  /* 0x0000000000027941 */ /* 0x000fea0003800000 */
.L_x_25193:
        /* <DEDUP_REMOVED lines=11> */
.L_x_25189:
[----:B------:R-:W-:Y:S05]  /*2940*/  BSYNC B1 ;  /* 0x0000000000017941 */ /* 0x000fea0003800000 */
.L_x_25188:
        /* <DEDUP_REMOVED lines=18> */
.L_x_25200:
[----:B------:R-:W-:-:S07]  /*2a70*/  MOV R59, R196 ;  /* 0x000000c4003b7202 */ /* 0x000fce0000000f00 */
.L_x_25201:
[----:B------:R-:W-:Y:S05]  /*2a80*/  BSYNC B2 ;  /* 0x0000000000027941 */ /* 0x000fea0003800000 */
.L_x_25199:
        /* <DEDUP_REMOVED lines=16> */
.L_x_25205:
[----:B------:R-:W-:Y:S05]  /*2b90*/  BSYNC B3 ;  /* 0x0000000000037941 */ /* 0x000fea0003800000 */
.L_x_25204:
        /* <DEDUP_REMOVED lines=44> */
.L_x_25203:
[----:B------:R-:W-:Y:S05]  /*2e60*/  BSYNC B2 ;  /* 0x0000000000027941 */ /* 0x000fea0003800000 */
.L_x_25202:
        /* <DEDUP_REMOVED lines=11> */
.L_x_25198:
[----:B------:R-:W-:Y:S05]  /*2f20*/  BSYNC B1 ;  /* 0x0000000000017941 */ /* 0x000fea0003800000 */
.L_x_25197:
        /* <DEDUP_REMOVED lines=18> */
.L_x_25209:
[----:B------:R-:W-:-:S07]  /*3050*/  IMAD.MOV.U32 R156, RZ, RZ, R196 ;  /* 0x000000ffff9c7224 */ /* 0x000fce00078e00c4 */
.L_x_25210:
[----:B------:R-:W-:Y:S05]  /*3060*/  BSYNC B2 ;  /* 0x0000000000027941 */ /* 0x000fea0003800000 */
.L_x_25208:
        /* <DEDUP_REMOVED lines=16> */
.L_x_25214:
[----:B------:R-:W-:Y:S05]  /*3170*/  BSYNC B3 ;  /* 0x0000000000037941 */ /* 0x000fea0003800000 */
.L_x_25213:
        /* <DEDUP_REMOVED lines=44> */
.L_x_25212:
[----:B------:R-:W-:Y:S05]  /*3440*/  BSYNC B2 ;  /* 0x0000000000027941 */ /* 0x000fea0003800000 */
.L_x_25211:
        /* <DEDUP_REMOVED lines=11> */
.L_x_25207:
[----:B------:R-:W-:Y:S05]  /*3500*/  BSYNC B1 ;  /* 0x0000000000017941 */ /* 0x000fea0003800000 */
.L_x_25206:
        /* <DEDUP_REMOVED lines=18> */
.L_x_25218:
[----:B------:R-:W-:-:S07]  /*3630*/  MOV R69, R196 ;  /* 0x000000c400457202 */ /* 0x000fce0000000f00 */
.L_x_25219:
[----:B------:R-:W-:Y:S05]  /*3640*/  BSYNC B2 ;  /* 0x0000000000027941 */ /* 0x000fea0003800000 */
.L_x_25217:
        /* <DEDUP_REMOVED lines=16> */
.L_x_25223:
[----:B------:R-:W-:Y:S05]  /*3750*/  BSYNC B3 ;  /* 0x0000000000037941 */ /* 0x000fea0003800000 */
.L_x_25222:
        /* <DEDUP_REMOVED lines=44> */
.L_x_25221:
[----:B------:R-:W-:Y:S05]  /*3a20*/  BSYNC B2 ;  /* 0x0000000000027941 */ /* 0x000fea0003800000 */
.L_x_25220:
        /* <DEDUP_REMOVED lines=11> */
.L_x_25216:
[----:B------:R-:W-:Y:S05]  /*3ae0*/  BSYNC B1 ;  /* 0x0000000000017941 */ /* 0x000fea0003800000 */
.L_x_25215:
        /* <DEDUP_REMOVED lines=18> */
.L_x_25227:
[----:B------:R-:W-:-:S07]  /*3c10*/  IMAD.MOV.U32 R194, RZ, RZ, R196 ;  /* 0x000000ffffc27224 */ /* 0x000fce00078e00c4 */
.L_x_25228:
[----:B------:R-:W-:Y:S05]  /*3c20*/  BSYNC B2 ;  /* 0x0000000000027941 */ /* 0x000fea0003800000 */
.L_x_25226:
        /* <DEDUP_REMOVED lines=16> */
.L_x_25232:
[----:B------:R-:W-:Y:S05]  /*3d30*/  BSYNC B3 ;  /* 0x0000000000037941 */ /* 0x000fea0003800000 */
.L_x_25231:
        /* <DEDUP_REMOVED lines=44> */
.L_x_25230:
[----:B------:R-:W-:Y:S05]  /*4000*/  BSYNC B2 ;  /* 0x0000000000027941 */ /* 0x000fea0003800000 */
.L_x_25229:
        /* <DEDUP_REMOVED lines=11> */
.L_x_25225:
[----:B------:R-:W-:Y:S05]  /*40c0*/  BSYNC B1 ;  /* 0x0000000000017941 */ /* 0x000fea0003800000 */
.L_x_25224:
        /* <DEDUP_REMOVED lines=18> */
.L_x_25236:
[----:B------:R-:W-:-:S07]  /*41f0*/  MOV R71, R196 ;  /* 0x000000c400477202 */ /* 0x000fce0000000f00 */
.L_x_25237:
[----:B------:R-:W-:Y:S05]  /*4200*/  BSYNC B2 ;  /* 0x0000000000027941 */ /* 0x000fea0003800000 */
.L_x_25235:
        /* <DEDUP_REMOVED lines=16> */
.L_x_25241:
[----:B------:R-:W-:Y:S05]  /*4310*/  BSYNC B3 ;  /* 0x0000000000037941 */ /* 0x000fea0003800000 */
.L_x_25240:
        /* <DEDUP_REMOVED lines=44> */
.L_x_25239:
[----:B------:R-:W-:Y:S05]  /*45e0*/  BSYNC B2 ;  /* 0x0000000000027941 */ /* 0x000fea0003800000 */
.L_x_25238:
        /* <DEDUP_REMOVED lines=11> */
.L_x_25234:
[----:B------:R-:W-:Y:S05]  /*46a0*/  BSYNC B1 ;  /* 0x0000000000017941 */ /* 0x000fea0003800000 */
.L_x_25233:
        /* <DEDUP_REMOVED lines=26> */
.L_x_25243:
[----:B------:R-:W-:Y:S05]  /*4850*/  BSYNC B1 ;  /* 0x0000000000017941 */ /* 0x000fea0003800000 */
.L_x_25242:
[----:B------:R-:W-:Y:S01]  /*4860*/  VIADD R214, R214, 0x80 ;  /* 0x00000080d6d67836 */ /* 0x000fe20000000000 */
[----:B------:R-:W-:-:S07]  /*4870*/  IADD3 R213, R213, 0x80, RZ ;  /* 0x00000080d5d57810 */ /* 0x000fce0007ffe0ff */
.L_x_25169:
[----:B------:R-:W-:Y:S05]  /*4880*/  BSYNC B0 ;  /* 0x0000000000007941 */ /* 0x000fea0003800000 */
.L_x_25168:
        /* <DEDUP_REMOVED lines=32> */
.L_x_25249:
[----:B------:R-:W-:-:S07]  /*4a90*/  MOV R106, R196 ;  /* 0x000000c4006a7202 */ /* 0x000fce0000000f00 */
.L_x_25250:
[----:B------:R-:W-:Y:S05]  /*4aa0*/  BSYNC B2 ;  /* 0x0000000000027941 */ /* 0x000fea0003800000 */
.L_x_25248:
        /* <DEDUP_REMOVED lines=16> */
.L_x_25254:
[----:B------:R-:W-:Y:S05]  /*4bb0*/  BSYNC B3 ;  /* 0x0000000000037941 */ /* 0x000fea0003800000 */
.L_x_25253:
        /* <DEDUP_REMOVED lines=44> */
.L_x_25252:
[----:B------:R-:W-:Y:S05]  /*4e80*/  BSYNC B2 ;  /* 0x0000000000027941 */ /* 0x000fea0003800000 */
.L_x_25251:
        /* <DEDUP_REMOVED lines=11> */
.L_x_25247:
[----:B------:R-:W-:Y:S05]  /*4f40*/  BSYNC B1 ;  /* 0x0000000000017941 */ /* 0x000fea0003800000 */
.L_x_25246:
        /* <DEDUP_REMOVED lines=18> */
.L_x_25258:
[----:B------:R-:W-:-:S07]  /*5070*/  IMAD.MOV.U32 R73, RZ, RZ, R196 ;  /* 0x000000ffff497224 */ /* 0x000fce00078e00c4 */
.L_x_25259:
[----:B------:R-:W-:Y:S05]  /*5080*/  BSYNC B2 ;  /* 0x0000000000027941 */ /* 0x000fea0003800000 */
.L_x_25257:
        /* <DEDUP_REMOVED lines=16> */
.L_x_25263:
[----:B------:R-:W-:Y:S05]  /*5190*/  BSYNC B3 ;  /* 0x0000000000037941 */ /* 0x000fea0003800000 */
.L_x_25262:
        /* <DEDUP_REMOVED lines=44> */
.L_x_25261:
[----:B------:R-:W-:Y:S05]  /*5460*/  BSYNC B2 ;  /* 0x0000000000027941 */ /* 0x000fea0003800000 */
.L_x_25260:
        /* <DEDUP_REMOVED lines=11> */
.L_x_25256:
[----:B------:R-:W-:Y:S05]  /*5520*/  BSYNC B1 ;  /* 0x0000000000017941 */ /* 0x000fea0003800000 */
.L_x_25255:
        /* <DEDUP_REMOVED lines=18> */
.L_x_25267:
[----:B------:R-:W-:-:S07]  /*5650*/  MOV R154, R196 ;  /* 0x000000c4009a7202 */ /* 0x000fce0000000f00 */
.L_x_25268:
[----:B------:R-:W-:Y:S05]  /*5660*/  BSYNC B2 ;  /* 0x0000000000027941 */ /* 0x000fea0003800000 */
.L_x_25266:
        /* <DEDUP_REMOVED lines=16> */
.L_x_25272:
[----:B------:R-:W-:Y:S05]  /*5770*/  BSYNC B3 ;  /* 0x0000000000037941 */ /* 0x000fea0003800000 */
.L_x_25271:
        /* <DEDUP_REMOVED lines=44> */
.L_x_25270:
[----:B------:R-:W-:Y:S05]  /*5a40*/  BSYNC B2 ;  /* 0x0000000000027941 */ /* 0x000fea0003800000 */
.L_x_25269:
        /* <DEDUP_REMOVED lines=11> */
.L_x_25265:
[----:B------:R-:W-:Y:S05]  /*5b00*/  BSYNC B1 ;  /* 0x0000000000017941 */ /* 0x000fea0003800000 */
.L_x_25264:
        /* <DEDUP_REMOVED lines=18> */
.L_x_25276:
[----:B------:R-:W-:-:S07]  /*5c30*/  IMAD.MOV.U32 R75, RZ, RZ, R196 ;  /* 0x000000ffff4b7224 */ /* 0x000fce00078e00c4 */
.L_x_25277:
[----:B------:R-:W-:Y:S05]  /*5c40*/  BSYNC B2 ;  /* 0x0000000000027941 */ /* 0x000fea0003800000 */
.L_x_25275:
        /* <DEDUP_REMOVED lines=16> */
.L_x_25281:
[----:B------:R-:W-:Y:S05]  /*5d50*/  BSYNC B3 ;  /* 0x0000000000037941 */ /* 0x000fea0003800000 */
.L_x_25280:
        /* <DEDUP_REMOVED lines=44> */
.L_x_25279:
[----:B------:R-:W-:Y:S05]  /*6020*/  BSYNC B2 ;  /* 0x0000000000027941 */ /* 0x000fea0003800000 */
.L_x_25278:
        /* <DEDUP_REMOVED lines=11> */
.L_x_25274:
[----:B------:R-:W-:Y:S05]  /*60e0*/  BSYNC B1 ;  /* 0x0000000000017941 */ /* 0x000fea0003800000 */
.L_x_25273:
        /* <DEDUP_REMOVED lines=18> */
.L_x_25285:
[----:B------:R-:W-:-:S07]  /*6210*/  MOV R156, R196 ;  /* 0x000000c4009c7202 */ /* 0x000fce0000000f00 */
.L_x_25286:
[----:B------:R-:W-:Y:S05]  /*6220*/  BSYNC B2 ;  /* 0x0000000000027941 */ /* 0x000fea0003800000 */
.L_x_25284:
        /* <DEDUP_REMOVED lines=16> */
.L_x_25290:
[----:B------:R-:W-:Y:S05]  /*6330*/  BSYNC B3 ;  /* 0x0000000000037941 */ /* 0x000fea0003800000 */
.L_x_25289:
        /* <DEDUP_REMOVED lines=44> */
.L_x_25288:
[----:B------:R-:W-:Y:S05]  /*6600*/  BSYNC B2 ;  /* 0x0000000000027941 */ /* 0x000fea0003800000 */
.L_x_25287:
        /* <DEDUP_REMOVED lines=11> */
.L_x_25283:
[----:B------:R-:W-:Y:S05]  /*66c0*/  BSYNC B1 ;  /* 0x0000000000017941 */ /* 0x000fea0003800000 */
.L_x_25282:
        /* <DEDUP_REMOVED lines=18> */
.L_x_25294:
[----:B------:R-:W-:-:S07]  /*67f0*/  IMAD.MOV.U32 R77, RZ, RZ, R196 ;  /* 0x000000ffff4d7224 */ /* 0x000fce00078e00c4 */
.L_x_25295:
[----:B------:R-:W-:Y:S05]  /*6800*/  BSYNC B2 ;  /* 0x0000000000027941 */ /* 0x000fea0003800000 */
.L_x_25293:
        /* <DEDUP_REMOVED lines=16> */
.L_x_25299:
[----:B------:R-:W-:Y:S05]  /*6910*/  BSYNC B3 ;  /* 0x0000000000037941 */ /* 0x000fea0003800000 */
.L_x_25298:
        /* <DEDUP_REMOVED lines=44> */
.L_x_25297:
[----:B------:R-:W-:Y:S05]  /*6be0*/  BSYNC B2 ;  /* 0x0000000000027941 */ /* 0x000fea0003800000 */
.L_x_25296:
        /* <DEDUP_REMOVED lines=11> */
.L_x_25292:
[----:B------:R-:W-:Y:S05]  /*6ca0*/  BSYNC B1 ;  /* 0x0000000000017941 */ /* 0x000fea0003800000 */
.L_x_25291:
        /* <DEDUP_REMOVED lines=18> */
.L_x_25303:
[----:B------:R-:W-:-:S07]  /*6dd0*/  MOV R194, R196 ;  /* 0x000000c400c27202 */ /* 0x000fce0000000f00 */
.L_x_25304:
[----:B------:R-:W-:Y:S05]  /*6de0*/  BSYNC B2 ;  /* 0x0000000000027941 */ /* 0x000fea0003800000 */
.L_x_25302:
        /* <DEDUP_REMOVED lines=16> */
.L_x_25308:
[----:B------:R-:W-:Y:S05]  /*6ef0*/  BSYNC B3 ;  /* 0x0000000000037941 */ /* 0x000fea0003800000 */
.L_x_25307:
        /* <DEDUP_REMOVED lines=44> */
.L_x_25306:
[----:B------:R-:W-:Y:S05]  /*71c0*/  BSYNC B2 ;  /* 0x0000000000027941 */ /* 0x000fea0003800000 */
.L_x_25305:
        /* <DEDUP_REMOVED lines=11> */
.L_x_25301:
[----:B------:R-:W-:Y:S05]  /*7280*/  BSYNC B1 ;  /* 0x0000000000017941 */ /* 0x000fea0003800000 */
.L_x_25300:
        /* <DEDUP_REMOVED lines=18> */
.L_x_25312:
[----:B------:R-:W-:-:S07]  /*73b0*/  IMAD.MOV.U32 R79, RZ, RZ, R196 ;  /* 0x000000ffff4f7224 */ /* 0x000fce00078e00c4 */
.L_x_25313:
[----:B------:R-:W-:Y:S05]  /*73c0*/  BSYNC B2 ;  /* 0x0000000000027941 */ /* 0x000fea0003800000 */
.L_x_25311:
        /* <DEDUP_REMOVED lines=16> */
.L_x_25317:
[----:B------:R-:W-:Y:S05]  /*74d0*/  BSYNC B3 ;  /* 0x0000000000037941 */ /* 0x000fea0003800000 */
.L_x_25316:
        /* <DEDUP_REMOVED lines=44> */
.L_x_25315:
[----:B------:R-:W-:Y:S05]  /*77a0*/  BSYNC B2 ;  /* 0x0000000000027941 */ /* 0x000fea0003800000 */
.L_x_25314:
        /* <DEDUP_REMOVED lines=11> */
.L_x_25310:
[----:B------:R-:W-:Y:S05]  /*7860*/  BSYNC B1 ;  /* 0x0000000000017941 */ /* 0x000fea0003800000 */
.L_x_25309:
        /* <DEDUP_REMOVED lines=26> */
.L_x_25319:
[----:B------:R-:W-:Y:S05]  /*7a10*/  BSYNC B1 ;  /* 0x0000000000017941 */ /* 0x000fea0003800000 */
.L_x_25318:
[----:B------:R-:W-:Y:S01]  /*7a20*/  IADD3 R214, R214, 0x80, RZ ;  /* 0x00000080d6d67810 */ /* 0x000fe20007ffe0ff */
[----:B------:R-:W-:-:S07]  /*7a30*/  VIADD R213, R213, 0x80 ;  /* 0x00000080d5d57836 */ /* 0x000fce0000000000 */
.L_x_25245:
[----:B------:R-:W-:Y:S05]  /*7a40*/  BSYNC B0 ;  /* 0x0000000000007941 */ /* 0x000fea0003800000 */
.L_x_25244:
        /* <DEDUP_REMOVED lines=32> */
.L_x_25325:
[----:B------:R-:W-:-:S07]  /*7c50*/  IMAD.MOV.U32 R106, RZ, RZ, R196 ;  /* 0x000000ffff6a7224 */ /* 0x000fce00078e00c4 */
.L_x_25326:
[----:B------:R-:W-:Y:S05]  /*7c60*/  BSYNC B2 ;  /* 0x0000000000027941 */ /* 0x000fea0003800000 */
.L_x_25324:
        /* <DEDUP_REMOVED lines=16> */
.L_x_25330:
[----:B------:R-:W-:Y:S05]  /*7d70*/  BSYNC B3 ;  /* 0x0000000000037941 */ /* 0x000fea0003800000 */
.L_x_25329:
        /* <DEDUP_REMOVED lines=44> */
.L_x_25328:
[----:B------:R-:W-:Y:S05]  /*8040*/  BSYNC B2 ;  /* 0x0000000000027941 */ /* 0x000fea0003800000 */
.L_x_25327:
        /* <DEDUP_REMOVED lines=11> */
.L_x_25323:
[----:B------:R-:W-:Y:S05]  /*8100*/  BSYNC B1 ;  /* 0x0000000000017941 */ /* 0x000fea0003800000 */
.L_x_25322:
        /* <DEDUP_REMOVED lines=18> */
.L_x_25334:
[----:B------:R-:W-:-:S07]  /*8230*/  MOV R81, R196 ;  /* 0x000000c400517202 */ /* 0x000fce0000000f00 */
.L_x_25335:
[----:B------:R-:W-:Y:S05]  /*8240*/  BSYNC B2 ;  /* 0x0000000000027941 */ /* 0x000fea0003800000 */
.L_x_25333:
        /* <DEDUP_REMOVED lines=16> */
.L_x_25339:
[----:B------:R-:W-:Y:S05]  /*8350*/  BSYNC B3 ;  /* 0x0000000000037941 */ /* 0x000fea0003800000 */
.L_x_25338:
        /* <DEDUP_REMOVED lines=44> */
.L_x_25337:
[----:B------:R-:W-:Y:S05]  /*8620*/  BSYNC B2 ;  /* 0x0000000000027941 */ /* 0x000fea0003800000 */
.L_x_25336:
        /* <DEDUP_REMOVED lines=11> */
.L_x_25332:
[----:B------:R-:W-:Y:S05]  /*86e0*/  BSYNC B1 ;  /* 0x0000000000017941 */ /* 0x000fea0003800000 */
.L_x_25331:
        /* <DEDUP_REMOVED lines=18> */
.L_x_25343:
[----:B------:R-:W-:-:S07]  /*8810*/  IMAD.MOV.U32 R154, RZ, RZ, R196 ;  /* 0x000000ffff9a7224 */ /* 0x000fce00078e00c4 */
.L_x_25344:
[----:B------:R-:W-:Y:S05]  /*8820*/  BSYNC B2 ;  /* 0x0000000000027941 */ /* 0x000fea0003800000 */
.L_x_25342:
        /* <DEDUP_REMOVED lines=16> */
.L_x_25348:
[----:B------:R-:W-:Y:S05]  /*8930*/  BSYNC B3 ;  /* 0x0000000000037941 */ /* 0x000fea0003800000 */
.L_x_25347:
        /* <DEDUP_REMOVED lines=44> */
.L_x_25346:
[----:B------:R-:W-:Y:S05]  /*8c00*/  BSYNC B2 ;  /* 0x0000000000027941 */ /* 0x000fea0003800000 */
.L_x_25345:
        /* <DEDUP_REMOVED lines=11> */
.L_x_25341:
[----:B------:R-:W-:Y:S05]  /*8cc0*/  BSYNC B1 ;  /* 0x0000000000017941 */ /* 0x000fea0003800000 */
.L_x_25340:
        /* <DEDUP_REMOVED lines=18> */
.L_x_25352:
[----:B------:R-:W-:-:S07]  /*8df0*/  MOV R83, R196 ;  /* 0x000000c400537202 */ /* 0x000fce0000000f00 */
.L_x_25353:
[----:B------:R-:W-:Y:S05]  /*8e00*/  BSYNC B2 ;  /* 0x0000000000027941 */ /* 0x000fea0003800000 */
.L_x_25351:
        /* <DEDUP_REMOVED lines=16> */
.L_x_25357:
[----:B------:R-:W-:Y:S05]  /*8f10*/  BSYNC B3 ;  /* 0x0000000000037941 */ /* 0x000fea0003800000 */
.L_x_25356:
        /* <DEDUP_REMOVED lines=44> */
.L_x_25355:
[----:B------:R-:W-:Y:S05]  /*91e0*/  BSYNC B2 ;  /* 0x0000000000027941 */ /* 0x000fea0003800000 */
.L_x_25354:
        /* <DEDUP_REMOVED lines=11> */
.L_x_25350:
[----:B------:R-:W-:Y:S05]  /*92a0*/  BSYNC B1 ;  /* 0x0000000000017941 */ /* 0x000fea0003800000 */
.L_x_25349:
        /* <DEDUP_REMOVED lines=18> */
.L_x_25361:
[----:B------:R-:W-:-:S07]  /*93d0*/  IMAD.MOV.U32 R156, RZ, RZ, R196 ;  /* 0x000000ffff9c7224 */ /* 0x000fce00078e00c4 */
.L_x_25362:
[----:B------:R-:W-:Y:S05]  /*93e0*/  BSYNC B2 ;  /* 0x0000000000027941 */ /* 0x000fea0003800000 */
.L_x_25360:
        /* <DEDUP_REMOVED lines=16> */
.L_x_25366:
[----:B------:R-:W-:Y:S05]  /*94f0*/  BSYNC B3 ;  /* 0x0000000000037941 */ /* 0x000fea0003800000 */
.L_x_25365:
        /* <DEDUP_REMOVED lines=44> */
.L_x_25364:
[----:B------:R-:W-:Y:S05]  /*97c0*/  BSYNC B2 ;  /* 0x0000000000027941 */ /* 0x000fea0003800000 */
.L_x_25363:
        /* <DEDUP_REMOVED lines=11> */
.L_x_25359:
[----:B------:R-:W-:Y:S05]  /*9880*/  BSYNC B1 ;  /* 0x0000000000017941 */ /* 0x000fea0003800000 */
.L_x_25358:
        /* <DEDUP_REMOVED lines=18> */
.L_x_25370:
[----:B------:R-:W-:-:S07]  /*99b0*/  MOV R85, R196 ;  /* 0x000000c400557202 */ /* 0x000fce0000000f00 */
.L_x_25371:
[----:B------:R-:W-:Y:S05]  /*99c0*/  BSYNC B2 ;  /* 0x0000000000027941 */ /* 0x000fea0003800000 */
.L_x_25369:
        /* <DEDUP_REMOVED lines=16> */
.L_x_25375:
[----:B------:R-:W-:Y:S05]  /*9ad0*/  BSYNC B3 ;  /* 0x0000000000037941 */ /* 0x000fea0003800000 */
.L_x_25374:
        /* <DEDUP_REMOVED lines=44> */
.L_x_25373:
[----:B------:R-:W-:Y:S05]  /*9da0*/  BSYNC B2 ;  /* 0x0000000000027941 */ /* 0x000fea0003800000 */
.L_x_25372:
        /* <DEDUP_REMOVED lines=11> */
.L_x_25368:
[----:B------:R-:W-:Y:S05]  /*9e60*/  BSYNC B1 ;  /* 0x0000000000017941 */ /* 0x000fea0003800000 */
.L_x_25367:
        /* <DEDUP_REMOVED lines=18> */
.L_x_25379:
[----:B------:R-:W-:-:S07]  /*9f90*/  IMAD.MOV.U32 R194, RZ, RZ, R196 ;  /* 0x000000ffffc27224 */ /* 0x000fce00078e00c4 */
.L_x_25380:
[----:B------:R-:W-:Y:S05]  /*9fa0*/  BSYNC B2 ;  /* 0x0000000000027941 */ /* 0x000fea0003800000 */
.L_x_25378:
        /* <DEDUP_REMOVED lines=16> */
.L_x_25384:
[----:B------:R-:W-:Y:S05]  /*a0b0*/  BSYNC B3 ;  /* 0x0000000000037941 */ /* 0x000fea0003800000 */
.L_x_25383:
        /* <DEDUP_REMOVED lines=44> */
.L_x_25382:
[----:B------:R-:W-:Y:S05]  /*a380*/  BSYNC B2 ;  /* 0x0000000000027941 */ /* 0x000fea0003800000 */
.L_x_25381:
        /* <DEDUP_REMOVED lines=11> */
.L_x_25377:
[----:B------:R-:W-:Y:S05]  /*a440*/  BSYNC B1 ;  /* 0x0000000000017941 */ /* 0x000fea0003800000 */
.L_x_25376:
        /* <DEDUP_REMOVED lines=18> */
.L_x_25388:
[----:B------:R-:W-:-:S07]  /*a570*/  MOV R87, R196 ;  /* 0x000000c400577202 */ /* 0x000fce0000000f00 */
.L_x_25389:
[----:B------:R-:W-:Y:S05]  /*a580*/  BSYNC B2 ;  /* 0x0000000000027941 */ /* 0x000fea0003800000 */
.L_x_25387:
        /* <DEDUP_REMOVED lines=16> */
.L_x_25393:
[----:B------:R-:W-:Y:S05]  /*a690*/  BSYNC B3 ;  /* 0x0000000000037941 */ /* 0x000fea0003800000 */
.L_x_25392:
        /* <DEDUP_REMOVED lines=44> */
.L_x_25391:
[----:B------:R-:W-:Y:S05]  /*a960*/  BSYNC B2 ;  /* 0x0000000000027941 */ /* 0x000fea0003800000 */
.L_x_25390:
        /* <DEDUP_REMOVED lines=11> */
.L_x_25386:
[----:B------:R-:W-:Y:S05]  /*aa20*/  BSYNC B1 ;  /* 0x0000000000017941 */ /* 0x000fea0003800000 */
.L_x_25385:
        /* <DEDUP_REMOVED lines=26> */
.L_x_25395:
[----:B------:R-:W-:Y:S05]  /*abd0*/  BSYNC B1 ;  /* 0x0000000000017941 */ /* 0x000fea0003800000 */
.L_x_25394:
[----:B------:R-:W-:Y:S01]  /*abe0*/  VIADD R214, R214, 0x80 ;  /* 0x00000080d6d67836 */ /* 0x000fe20000000000 */
[----:B------:R-:W-:-:S07]  /*abf0*/  IADD3 R213, R213, 0x80, RZ ;  /* 0x00000080d5d57810 */ /* 0x000fce0007ffe0ff */
.L_x_25321:
[----:B------:R-:W-:Y:S05]  /*ac00*/  BSYNC B0 ;  /* 0x0000000000007941 */ /* 0x000fea0003800000 */
.L_x_25320:
        /* <DEDUP_REMOVED lines=32> */
.L_x_25401:
[----:B------:R-:W-:-:S07]  /*ae10*/  MOV R106, R196 ;  /* 0x000000c4006a7202 */ /* 0x000fce0000000f00 */
.L_x_25402:
[----:B------:R-:W-:Y:S05]  /*ae20*/  BSYNC B2 ;  /* 0x0000000000027941 */ /* 0x000fea0003800000 */
.L_x_25400:
        /* <DEDUP_REMOVED lines=16> */
.L_x_25406:
[----:B------:R-:W-:Y:S05]  /*af30*/  BSYNC B3 ;  /* 0x0000000000037941 */ /* 0x000fea0003800000 */
.L_x_25405:
        /* <DEDUP_REMOVED lines=44> */
.L_x_25404:
[----:B------:R-:W-:Y:S05]  /*b200*/  BSYNC B2 ;  /* 0x0000000000027941 */ /* 0x000fea0003800000 */
.L_x_25403:
        /* <DEDUP_REMOVED lines=11> */
.L_x_25399:
[----:B------:R-:W-:Y:S05]  /*b2c0*/  BSYNC B1 ;  /* 0x0000000000017941 */ /* 0x000fea0003800000 */
.L_x_25398:
        /* <DEDUP_REMOVED lines=18> */
.L_x_25410:
[----:B------:R-:W-:-:S07]  /*b3f0*/  IMAD.MOV.U32 R89, RZ, RZ, R196 ;  /* 0x000000ffff597224 */ /* 0x000fce00078e00c4 */
.L_x_25411:
[----:B------:R-:W-:Y:S05]  /*b400*/  BSYNC B2 ;  /* 0x0000000000027941 */ /* 0x000fea0003800000 */
.L_x_25409:
        /* <DEDUP_REMOVED lines=16> */
.L_x_25415:
[----:B------:R-:W-:Y:S05]  /*b510*/  BSYNC B3 ;  /* 0x0000000000037941 */ /* 0x000fea0003800000 */
.L_x_25414:
        /* <DEDUP_REMOVED lines=44> */
.L_x_25413:
[----:B------:R-:W-:Y:S05]  /*b7e0*/  BSYNC B2 ;  /* 0x0000000000027941 */ /* 0x000fea0003800000 */
.L_x_25412:
        /* <DEDUP_REMOVED lines=11> */
.L_x_25408:
[----:B------:R-:W-:Y:S05]  /*b8a0*/  BSYNC B1 ;  /* 0x0000000000017941 */ /* 0x000fea0003800000 */
.L_x_25407:
        /* <DEDUP_REMOVED lines=18> */
.L_x_25419:
[----:B------:R-:W-:-:S07]  /*b9d0*/  MOV R154, R196 ;  /* 0x000000c4009a7202 */ /* 0x000fce0000000f00 */
.L_x_25420:
[----:B------:R-:W-:Y:S05]  /*b9e0*/  BSYNC B2 ;  /* 0x0000000000027941 */ /* 0x000fea0003800000 */
.L_x_25418:
        /* <DEDUP_REMOVED lines=16> */
.L_x_25424:
[----:B------:R-:W-:Y:S05]  /*baf0*/  BSYNC B3 ;  /* 0x0000000000037941 */ /* 0x000fea0003800000 */
.L_x_25423:
        /* <DEDUP_REMOVED lines=44> */
.L_x_25422:
[----:B------:R-:W-:Y:S05]  /*bdc0*/  BSYNC B2 ;  /* 0x0000000000027941 */ /* 0x000fea0003800000 */
.L_x_25421:
        /* <DEDUP_REMOVED lines=11> */
.L_x_25417:
[----:B------:R-:W-:Y:S05]  /*be80*/  BSYNC B1 ;  /* 0x0000000000017941 */ /* 0x000fea0003800000 */
.L_x_25416:
        /* <DEDUP_REMOVED lines=18> */
.L_x_25428:
[----:B------:R-:W-:-:S07]  /*bfb0*/  IMAD.MOV.U32 R91, RZ, RZ, R196 ;  /* 0x000000ffff5b7224 */ /* 0x000fce00078e00c4 */
.L_x_25429:
[----:B------:R-:W-:Y:S05]  /*bfc0*/  BSYNC B2 ;  /* 0x0000000000027941 */ /* 0x000fea0003800000 */
.L_x_25427:
        /* <DEDUP_REMOVED lines=16> */
.L_x_25433:
[----:B------:R-:W-:Y:S05]  /*c0d0*/  BSYNC B3 ;  /* 0x0000000000037941 */ /* 0x000fea0003800000 */
.L_x_25432:
        /* <DEDUP_REMOVED lines=44> */
.L_x_25431:
[----:B------:R-:W-:Y:S05]  /*c3a0*/  BSYNC B2 ;  /* 0x0000000000027941 */ /* 0x000fea0003800000 */
.L_x_25430:
        /* <DEDUP_REMOVED lines=11> */
.L_x_25426:
[----:B------:R-:W-:Y:S05]  /*c460*/  BSYNC B1 ;  /* 0x0000000000017941 */ /* 0x000fea0003800000 */
.L_x_25425:
        /* <DEDUP_REMOVED lines=18> */
.L_x_25437:
[----:B------:R-:W-:-:S07]  /*c590*/  MOV R156, R196 ;  /* 0x000000c4009c7202 */ /* 0x000fce0000000f00 */
.L_x_25438:
[----:B------:R-:W-:Y:S05]  /*c5a0*/  BSYNC B2 ;  /* 0x0000000000027941 */ /* 0x000fea0003800000 */
.L_x_25436:
        /* <DEDUP_REMOVED lines=16> */
.L_x_25442:
[----:B------:R-:W-:Y:S05]  /*c6b0*/  BSYNC B3 ;  /* 0x0000000000037941 */ /* 0x000fea0003800000 */
.L_x_25441:
        /* <DEDUP_REMOVED lines=44> */
.L_x_25440:
[----:B------:R-:W-:Y:S05]  /*c980*/  BSYNC B2 ;  /* 0x0000000000027941 */ /* 0x000fea0003800000 */
.L_x_25439:
        /* <DEDUP_REMOVED lines=11> */
.L_x_25435:
[----:B------:R-:W-:Y:S05]  /*ca40*/  BSYNC B1 ;  /* 0x0000000000017941 */ /* 0x000fea0003800000 */
.L_x_25434:
        /* <DEDUP_REMOVED lines=18> */
.L_x_25446:
[----:B------:R-:W-:-:S07]  /*cb70*/  IMAD.MOV.U32 R93, RZ, RZ, R196 ;  /* 0x000000ffff5d7224 */ /* 0x000fce00078e00c4 */
.L_x_25447:
[----:B------:R-:W-:Y:S05]  /*cb80*/  BSYNC B2 ;  /* 0x0000000000027941 */ /* 0x000fea0003800000 */
.L_x_25445:
        /* <DEDUP_REMOVED lines=16> */
.L_x_25451:
[----:B------:R-:W-:Y:S05]  /*cc90*/  BSYNC B3 ;  /* 0x0000000000037941 */ /* 0x000fea0003800000 */
.L_x_25450:
        /* <DEDUP_REMOVED lines=44> */
.L_x_25449:
[----:B------:R-:W-:Y:S05]  /*cf60*/  BSYNC B2 ;  /* 0x0000000000027941 */ /* 0x000fea0003800000 */
.L_x_25448:
        /* <DEDUP_REMOVED lines=11> */
.L_x_25444:
[----:B------:R-:W-:Y:S05]  /*d020*/  BSYNC B1 ;  /* 0x0000000000017941 */ /* 0x000fea0003800000 */
.L_x_25443:
        /* <DEDUP_REMOVED lines=18> */
.L_x_25455:
[----:B------:R-:W-:-:S07]  /*d150*/  MOV R194, R196 ;  /* 0x000000c400c27202 */ /* 0x000fce0000000f00 */
.L_x_25456:
[----:B------:R-:W-:Y:S05]  /*d160*/  BSYNC B2 ;  /* 0x0000000000027941 */ /* 0x000fea0003800000 */
.L_x_25454:
        /* <DEDUP_REMOVED lines=16> */
.L_x_25460:
[----:B------:R-:W-:Y:S05]  /*d270*/  BSYNC B3 ;  /* 0x0000000000037941 */ /* 0x000fea0003800000 */
.L_x_25459:
        /* <DEDUP_REMOVED lines=44> */
.L_x_25458:
[----:B------:R-:W-:Y:S05]  /*d540*/  BSYNC B2 ;  /* 0x0000000000027941 */ /* 0x000fea0003800000 */
.L_x_25457:
        /* <DEDUP_REMOVED lines=11> */
.L_x_25453:
[----:B------:R-:W-:Y:S05]  /*d600*/  BSYNC B1 ;  /* 0x0000000000017941 */ /* 0x000fea0003800000 */
.L_x_25452:
        /* <DEDUP_REMOVED lines=18> */
.L_x_25464:
[----:B------:R-:W-:-:S07]  /*d730*/  IMAD.MOV.U32 R95, RZ, RZ, R196 ;  /* 0x000000ffff5f7224 */ /* 0x000fce00078e00c4 */
.L_x_25465:
[----:B------:R-:W-:Y:S05]  /*d740*/  BSYNC B2 ;  /* 0x0000000000027941 */ /* 0x000fea0003800000 */
.L_x_25463:
        /* <DEDUP_REMOVED lines=16> */
.L_x_25469:
[----:B------:R-:W-:Y:S05]  /*d850*/  BSYNC B3 ;  /* 0x0000000000037941 */ /* 0x000fea0003800000 */
.L_x_25468:
        /* <DEDUP_REMOVED lines=44> */
.L_x_25467:
[----:B------:R-:W-:Y:S05]  /*db20*/  BSYNC B2 ;  /* 0x0000000000027941 */ /* 0x000fea0003800000 */
.L_x_25466:
        /* <DEDUP_REMOVED lines=11> */
.L_x_25462:
[----:B------:R-:W-:Y:S05]  /*dbe0*/  BSYNC B1 ;  /* 0x0000000000017941 */ /* 0x000fea0003800000 */
.L_x_25461:
        /* <DEDUP_REMOVED lines=26> */
.L_x_25471:
[----:B------:R-:W-:Y:S05]  /*dd90*/  BSYNC B1 ;  /* 0x0000000000017941 */ /* 0x000fea0003800000 */
.L_x_25470:
[----:B------:R-:W-:Y:S02]  /*dda0*/  IADD3 R214, R214, 0x80, RZ ;  /* 0x00000080d6d67810 */ /* 0x000fe40007ffe0ff */
[----:B------:R-:W-:-:S07]  /*ddb0*/  IADD3 R213, R213, 0x80, RZ ;  /* 0x00000080d5d57810 */ /* 0x000fce0007ffe0ff */
.L_x_25397:
[----:B------:R-:W-:Y:S05]  /*ddc0*/  BSYNC B0 ;  /* 0x0000000000007941 */ /* 0x000fea0003800000 */
.L_x_25396:
        /* <DEDUP_REMOVED lines=32> */
.L_x_25477:
[----:B------:R-:W-:-:S07]  /*dfd0*/  MOV R106, R196 ;  /* 0x000000c4006a7202 */ /* 0x000fce0000000f00 */
.L_x_25478:
[----:B------:R-:W-:Y:S05]  /*dfe0*/  BSYNC B2 ;  /* 0x0000000000027941 */ /* 0x000fea0003800000 */
.L_x_25476:
        /* <DEDUP_REMOVED lines=16> */
.L_x_25482:
[----:B------:R-:W-:Y:S05]  /*e0f0*/  BSYNC B3 ;  /* 0x0000000000037941 */ /* 0x000fea0003800000 */
.L_x_25481:
        /* <DEDUP_REMOVED lines=42> */
[----:B------:R-:W-:Y:S02]  /*e3a0*/  LOP3.LUT R193, R97, UR32, R98, 0x96, !PT ;  /* 0x0000002061c17c12 */ /* 0x000fe4000f8e9662 */
[----:B------:R-:W-:-:S07]  /*e3b0*/  MOV R198, R96 ;  /* 0x0000006000c67202 */ /* 0x000fce0000000f00 */
.L_x_25480:
[----:B------:R-:W-:Y:S05]  /*e3c0*/  BSYNC B2 ;  /* 0x0000000000027941 */ /* 0x000fea0003800000 */
.L_x_25479:
        /* <DEDUP_REMOVED lines=11> */
.L_x_25475:
[----:B------:R-:W-:Y:S05]  /*e480*/  BSYNC B1 ;  /* 0x0000000000017941 */ /* 0x000fea0003800000 */
.L_x_25474:
        /* <DEDUP_REMOVED lines=18> */
.L_x_25486:
[----:B------:R-:W-:-:S07]  /*e5b0*/  MOV R97, R196 ;  /* 0x000000c400617202 */ /* 0x000fce0000000f00 */
.L_x_25487:
[----:B------:R-:W-:Y:S05]  /*e5c0*/  BSYNC B2 ;  /* 0x0000000000027941 */ /* 0x000fea0003800000 */
.L_x_25485:
        /* <DEDUP_REMOVED lines=16> */
.L_x_25491:
[----:B------:R-:W-:Y:S05]  /*e6d0*/  BSYNC B3 ;  /* 0x0000000000037941 */ /* 0x000fea0003800000 */
.L_x_25490:
        /* <DEDUP_REMOVED lines=44> */
.L_x_25489:
[----:B------:R-:W-:Y:S05]  /*e9a0*/  BSYNC B2 ;  /* 0x0000000000027941 */ /* 0x000fea0003800000 */
.L_x_25488:
        /* <DEDUP_REMOVED lines=11> */
.L_x_25484:
[----:B------:R-:W-:Y:S05]  /*ea60*/  BSYNC B1 ;  /* 0x0000000000017941 */ /* 0x000fea0003800000 */
.L_x_25483:
        /* <DEDUP_REMOVED lines=18> */
.L_x_25495:
[----:B------:R-:W-:-:S07]  /*eb90*/  IMAD.MOV.U32 R154, RZ, RZ, R196 ;  /* 0x000000ffff9a7224 */ /* 0x000fce00078e00c4 */
.L_x_25496:
[----:B------:R-:W-:Y:S05]  /*eba0*/  BSYNC B2 ;  /* 0x0000000000027941 */ /* 0x000fea0003800000 */
.L_x_25494:
        /* <DEDUP_REMOVED lines=16> */
.L_x_25500:
[----:B------:R-:W-:Y:S05]  /*ecb0*/  BSYNC B3 ;  /* 0x0000000000037941 */ /* 0x000fea0003800000 */
.L_x_25499:
        /* <DEDUP_REMOVED lines=44> */
.L_x_25498:
[----:B------:R-:W-:Y:S05]  /*ef80*/  BSYNC B2 ;  /* 0x0000000000027941 */ /* 0x000fea0003800000 */
.L_x_25497:
        /* <DEDUP_REMOVED lines=11> */
.L_x_25493:
[----:B------:R-:W-:Y:S05]  /*f040*/  BSYNC B1 ;  /* 0x0000000000017941 */ /* 0x000fea0003800000 */
.L_x_25492:
        /* <DEDUP_REMOVED lines=18> */
.L_x_25504:
[----:B------:R-:W-:-:S07]  /*f170*/  MOV R99, R196 ;  /* 0x000000c400637202 */ /* 0x000fce0000000f00 */
.L_x_25505:
[----:B------:R-:W-:Y:S05]  /*f180*/  BSYNC B2 ;  /* 0x0000000000027941 */ /* 0x000fea0003800000 */
.L_x_25503:
        /* <DEDUP_REMOVED lines=16> */
.L_x_25509:
[----:B------:R-:W-:Y:S05]  /*f290*/  BSYNC B3 ;  /* 0x0000000000037941 */ /* 0x000fea0003800000 */
.L_x_25508:
        /* <DEDUP_REMOVED lines=44> */
.L_x_25507:
[----:B------:R-:W-:Y:S05]  /*f560*/  BSYNC B2 ;  /* 0x0000000000027941 */ /* 0x000fea0003800000 */
.L_x_25506:
        /* <DEDUP_REMOVED lines=11> */
.L_x_25502:
[----:B------:R-:W-:Y:S05]  /*f620*/  BSYNC B1 ;  /* 0x0000000000017941 */ /* 0x000fea0003800000 */
.L_x_25501:
        /* <DEDUP_REMOVED lines=18> */
.L_x_25513:
[----:B------:R-:W-:-:S07]  /*f750*/  MOV R156, R196 ;  /* 0x000000c4009c7202 */ /* 0x000fce0000000f00 */
.L_x_25514:
[----:B------:R-:W-:Y:S05]  /*f760*/  BSYNC B2 ;  /* 0x0000000000027941 */ /* 0x000fea0003800000 */
.L_x_25512:
        /* <DEDUP_REMOVED lines=16> */
.L_x_25518:
[----:B------:R-:W-:Y:S05]  /*f870*/  BSYNC B3 ;  /* 0x0000000000037941 */ /* 0x000fea0003800000 */
.L_x_25517:
        /* <DEDUP_REMOVED lines=44> */
.L_x_25516:
[----:B------:R-:W-:Y:S05]  /*fb40*/  BSYNC B2 ;  /* 0x0000000000027941 */ /* 0x000fea0003800000 */
.L_x_25515:
        /* <DEDUP_REMOVED lines=11> */
.L_x_25511:
[----:B------:R-:W-:Y:S05]  /*fc00*/  BSYNC B1 ;  /* 0x0000000000017941 */ /* 0x000fea0003800000 */
.L_x_25510:
        /* <DEDUP_REMOVED lines=18> */
.L_x_25522:
[----:B------:R-:W-:-:S07]  /*fd30*/  IMAD.MOV.U32 R101, RZ, RZ, R196 ;  /* 0x000000ffff657224 */ /* 0x000fce00078e00c4 */
.L_x_25523:
[----:B------:R-:W-:Y:S05]  /*fd40*/  BSYNC B2 ;  /* 0x0000000000027941 */ /* 0x000fea0003800000 */
.L_x_25521:
        /* <DEDUP_REMOVED lines=16> */
.L_x_25527:
[----:B------:R-:W-:Y:S05]  /*fe50*/  BSYNC B3 ;  /* 0x0000000000037941 */ /* 0x000fea0003800000 */
.L_x_25526:
        /* <DEDUP_REMOVED lines=44> */
.L_x_25525:
[----:B------:R-:W-:Y:S05]  /*10120*/  BSYNC B2 ;  /* 0x0000000000027941 */ /* 0x000fea0003800000 */
.L_x_25524:
[----:B------:R-:W-:Y:S01]  /*10130*/  I2FP.F32.U32 R101, R101 ;  /* 0x0000006500657245 */ /* 0x000fe20000201000 */
[----:B------:R-:W-:Y:S01]  /*10140*/  HADD2.F32 R106, -RZ, R62.H1_H1 ;  /* 0x3000003eff6a7230 */ /* 0x000fe20000004100 */
        /* <DEDUP_REMOVED lines=9> */
.L_x_25520:
[----:B------:R-:W-:Y:S05]  /*101e0*/  BSYNC B1 ;  /* 0x0000000000017941 */ /* 0x000fea0003800000 */
.L_x_25519:
        /* <DEDUP_REMOVED lines=18> */
.L_x_25531:
[----:B------:R-:W-:-:S07]  /*10310*/  MOV R194, R196 ;  /* 0x000000c400c27202 */ /* 0x000fce0000000f00 */
.L_x_25532:
[----:B------:R-:W-:Y:S05]  /*10320*/  BSYNC B2 ;  /* 0x0000000000027941 */ /* 0x000fea0003800000 */
.L_x_25530:
        /* <DEDUP_REMOVED lines=16> */
.L_x_25536:
[----:B------:R-:W-:Y:S05]  /*10430*/  BSYNC B3 ;  /* 0x0000000000037941 */ /* 0x000fea0003800000 */
.L_x_25535:
        /* <DEDUP_REMOVED lines=44> */
.L_x_25534:
[----:B------:R-:W-:Y:S05]  /*10700*/  BSYNC B2 ;  /* 0x0000000000027941 */ /* 0x000fea0003800000 */
.L_x_25533:
        /* <DEDUP_REMOVED lines=11> */
.L_x_25529:
[----:B------:R-:W-:Y:S05]  /*107c0*/  BSYNC B1 ;  /* 0x0000000000017941 */ /* 0x000fea0003800000 */
.L_x_25528:
        /* <DEDUP_REMOVED lines=18> */
.L_x_25540:
[----:B------:R-:W-:-:S07]  /*108f0*/  MOV R103, R196 ;  /* 0x000000c400677202 */ /* 0x000fce0000000f00 */
.L_x_25541:
[----:B------:R-:W-:Y:S05]  /*10900*/  BSYNC B2 ;  /* 0x0000000000027941 */ /* 0x000fea0003800000 */
.L_x_25539:
        /* <DEDUP_REMOVED lines=16> */
.L_x_25545:
[----:B------:R-:W-:Y:S05]  /*10a10*/  BSYNC B3 ;  /* 0x0000000000037941 */ /* 0x000fea0003800000 */
.L_x_25544:
        /* <DEDUP_REMOVED lines=44> */
.L_x_25543:
[----:B------:R-:W-:Y:S05]  /*10ce0*/  BSYNC B2 ;  /* 0x0000000000027941 */ /* 0x000fea0003800000 */
.L_x_25542:
        /* <DEDUP_REMOVED lines=11> */
.L_x_25538:
[----:B------:R-:W-:Y:S05]  /*10da0*/  BSYNC B1 ;  /* 0x0000000000017941 */ /* 0x000fea0003800000 */
.L_x_25537:
        /* <DEDUP_REMOVED lines=25> */
.L_x_25473:
[----:B------:R-:W-:Y:S05]  /*10f40*/  BSYNC B0 ;  /* 0x0000000000007941 */ /* 0x000fea0003800000 */
.L_x_25472:
        /* <DEDUP_REMOVED lines=154> */
.L_x_25568:
        /* <DEDUP_REMOVED lines=17> */
[----:B------:R-:W-:Y:S04]  /*11a00*/  BSSY B0, `(.L_x_25547) ;  /* 0x00000f3000007945 */ /* 0x000fe80003800000 */
[----:B------:R-:W1:Y:S01]  /*11a10*/  SHFL.DOWN PT, R211, R156, 0x2, 0x1f ;  /* 0x08401f009cd37f89 */ /* 0x000e6200000e0000 */
[----:B0-----:R-:W0:Y:S02]  /*11a20*/  @!P2 LDC.64 R104, c[0x0][0x250] ;  /* 0x00009400ff68ab82 */ /* 0x001e240000000a00 */
[----:B0-----:R-:W-:-:S02]  /*11a30*/  @!P2 LEA R154, P3, R42, R104, 0x2 ;  /* 0x000000682a9aa211 */ /* 0x001fc400078610ff */
[----:B------:R-:W-:Y:S02]  /*11a40*/  @!P1 MOV R104, 0x400 ;  /* 0x0000040000689802 */ /* 0x000fe40000000f00 */
        /* <DEDUP_REMOVED lines=9> */
[----:B------:R-:W-:Y:S01]  /*11ae0*/  @!P2 LEA.HI.X R107, R42, R107, R210, 0x2, P1 ;  /* 0x0000006b2a6ba211 */ /* 0x000fe200008f14d2 */
[----:B-1----:R-:W-:Y:S01]  /*11af0*/  IMAD.IADD R210, R211, 0x1, R156 ;  /* 0x00000001d3d27824 */ /* 0x002fe200078e029c */
[----:B------:R-:W-:Y:S02]  /*11b00*/  I2FP.F32.S32 R211, R211 ;  /* 0x000000d300d37245 */ /* 0x000fe40000201400 */
[----:B------:R-:W-:Y:S02]  /*11b10*/  PLOP3.LUT P1, PT, PT, PT, UP0, 0x40, 0x0 ;  /* 0x000000000000781c */ /* 0x000fe40003f2e808 */
[----:B------:R-:W-:Y:S01]  /*11b20*/  I2FP.F32.S32 R212, R210 ;  /* 0x000000d200d47245 */ /* 0x000fe20000201400 */
[----:B------:R-:W0:Y:S03]  /*11b30*/  SHFL.DOWN PT, R217, R210, 0x1, 0x1f ;  /* 0x08201f00d2d97f89 */ /* 0x000e2600000e0000 */
[----:B------:R-:W1:Y:S01]  /*11b40*/  MUFU.RCP R214, R212 ;  /* 0x000000d400d67308 */ /* 0x000e620000001000 */
[----:B---3--:R-:W2:Y:S01]  /*11b50*/  SHFL.DOWN PT, R213, R104, 0x2, 0x1f ;  /* 0x08401f0068d57f89 */ /* 0x008ea200000e0000 */
[----:B0-----:R-:W-:-:S02]  /*11b60*/  IADD3 R156, R210, R217, RZ ;  /* 0x000000d9d29c7210 */ /* 0x001fc40007ffe0ff */
[----:B------:R-:W-:Y:S02]  /*11b70*/  I2FP.F32.S32 R217, R217 ;  /* 0x000000d900d97245 */ /* 0x000fe40000201400 */
        /* <DEDUP_REMOVED lines=23> */
[----:B0-----:R-:W-:Y:S02]  /*11cf0*/  FADD.FTZ R157, R156, R105 ;  /* 0x000000699c9d7221 */ /* 0x001fe40000010000 */
[----:B------:R-:W0:Y:S02]  /*11d00*/  LDC R105, c[0x0][0x2d8] ;  /* 0x0000b600ff697b82 */ /* 0x000e240000000800 */
[----:B------:R-:W-:-:S05]  /*11d10*/  FFMA.FTZ R104, R214, R104, R157 ;  /* 0x00000068d6687223 */ /* 0x000fca000001009d */
[----:B------:R-:W1:Y:S02]  /*11d20*/  SHFL.DOWN PT, R157, R104, 0x1, 0x1f ;  /* 0x08201f00689d7f89 */ /* 0x000e6400000e0000 */
[----:B-1----:R-:W-:-:S04]  /*11d30*/  FADD.FTZ R157, R104, R157 ;  /* 0x0000009d689d7221 */ /* 0x002fc80000010000 */
[----:B------:R-:W-:-:S05]  /*11d40*/  FFMA.FTZ R215, R218, R215, R157 ;  /* 0x000000d7dad77223 */ /* 0x000fca000001009d */
        /* <DEDUP_REMOVED lines=48> */
.L_x_25550:
[----:B------:R-:W-:Y:S05]  /*12050*/  BSYNC B1 ;  /* 0x0000000000017941 */ /* 0x000fea0003800000 */
.L_x_25549:
        /* <DEDUP_REMOVED lines=35> */
.L_x_25552:
[----:B------:R-:W-:Y:S05]  /*12290*/  BSYNC B1 ;  /* 0x0000000000017941 */ /* 0x000fea0003800000 */
.L_x_25551:
        /* <DEDUP_REMOVED lines=35> */
.L_x_25554:
[----:B------:R-:W-:Y:S05]  /*124d0*/  BSYNC B1 ;  /* 0x0000000000017941 */ /* 0x000fea0003800000 */
.L_x_25553:
        /* <DEDUP_REMOVED lines=35> */
.L_x_25556:
[----:B------:R-:W-:Y:S05]  /*12710*/  BSYNC B1 ;  /* 0x0000000000017941 */ /* 0x000fea0003800000 */
.L_x_25555:
        /* <DEDUP_REMOVED lines=33> */
.L_x_25548:
[----:B------:R-:W-:Y:S05]  /*12930*/  BSYNC B0 ;  /* 0x0000000000007941 */ /* 0x000fea0003800000 */
.L_x_25547:
[----:B------:R-:W-:Y:S02]  /*12940*/  IADD3 R42, R42, UR14, RZ ;  /* 0x0000000e2a2a7c10 */ /* 0x000fe4000fffe0ff */
[----:B------:R-:W-:Y:S02]  /*12950*/  SEL R211, RZ, 0x1, P4 ;  /* 0x00000001ffd37807 */ /* 0x000fe40002000000 */
[----:B------:R-:W-:-:S13]  /*12960*/  ISETP.GE.AND P1, PT, R42, UR15, PT ;  /* 0x0000000f2a007c0c */ /* 0x000fda000bf26270 */
[----:B------:R-:W-:Y:S05]  /*12970*/  @!P1 BRA `(.L_x_25557) ;  /* 0xfffffeec00089947 */ /* 0x000fea000383ffff */
[----:B------:R-:W-:Y:S05]  /*12980*/  EXIT ;  /* 0x000000000000794d */ /* 0x000fea0003800000 */
.L_x_25546:
[----:B------:R-:W-:Y:S01]  /*12990*/  HFMA2.MMA R216, -RZ, RZ, 0, 1.847743988037109375e-06 ;  /* 0x0000001fffd87435 */ /* 0x000fe200000001ff */
[----:B------:R-:W-:Y:S01]  /*129a0*/  MOV R214, R105 ;  /* 0x0000006900d67202 */ /* 0x000fe20000000f00 */
[----:B------:R-:W-:Y:S01]  /*129b0*/  IMAD.MOV.U32 R213, RZ, RZ, 0x1 ;  /* 0x00000001ffd57424 */ /* 0x000fe200078e00ff */
[----:B------:R-:W-:-:S08]  /*129c0*/  MOV R211, 0xffffffff ;  /* 0xffffffff00d37802 */ /* 0x000fd00000000f00 */
[----:B-----5:R-:W-:Y:S05]  /*129d0*/  WARPSYNC.COLLECTIVE R211, `(.L_x_25558) ;  /* 0x00000000d3087348 */ /* 0x020fea0003c00000 */
[----:B------:R0:W1:Y:S02]  /*129e0*/  SHFL.BFLY P6, R212, R214, R213, R216 ;  /* 0x0c0000d5d6d47389 */ /* 0x00006400000c00d8 */
[----:B01---5:R-:W-:Y:S01]  /*129f0*/  ENDCOLLECTIVE ;  /* 0x000000000000791b */ /* 0x023fe20003800000 */
.L_x_25558:
[----:B------:R-:W-:Y:S01]  /*12a00*/  HFMA2.MMA R213, -RZ, RZ, 0, 1.1920928955078125e-07 ;  /* 0x00000002ffd57435 */ /* 0x000fe200000001ff */
[----:B------:R-:W-:-:S04]  /*12a10*/  IMAD.MOV.U32 R104, RZ, RZ, R212 ;  /* 0x000000ffff687224 */ /* 0x000fc800078e00d4 */
[----:B------:R-:W-:-:S05]  /*12a20*/  FADD.FTZ R154, R105, R104 ;  /* 0x00000068699a7221 */ /* 0x000fca0000010000 */
[----:B------:R-:W-:-:S07]  /*12a30*/  MOV R214, R154 ;  /* 0x0000009a00d67202 */ /* 0x000fce0000000f00 */
[----:B------:R-:W-:Y:S05]  /*12a40*/  WARPSYNC.COLLECTIVE R211, `(.L_x_25559) ;  /* 0x00000000d3087348 */ /* 0x000fea0003c00000 */
[----:B------:R0:W1:Y:S02]  /*12a50*/  SHFL.BFLY P6, R212, R214, R213, R216 ;  /* 0x0c0000d5d6d47389 */ /* 0x00006400000c00d8 */
[----:B01----:R-:W-:Y:S01]  /*12a60*/  ENDCOLLECTIVE ;  /* 0x000000000000791b */ /* 0x003fe20003800000 */
.L_x_25559:
[----:B------:R-:W-:Y:S01]  /*12a70*/  HFMA2.MMA R213, -RZ, RZ, 0, 2.384185791015625e-07 ;  /* 0x00000004ffd57435 */ /* 0x000fe200000001ff */
[----:B------:R-:W-:-:S04]  /*12a80*/  IMAD.MOV.U32 R155, RZ, RZ, R212 ;  /* 0x000000ffff9b7224 */ /* 0x000fc800078e00d4 */
[----:B------:R-:W-:-:S05]  /*12a90*/  FADD.FTZ R155, R154, R155 ;  /* 0x0000009b9a9b7221 */ /* 0x000fca0000010000 */
[----:B------:R-:W-:-:S07]  /*12aa0*/  MOV R214, R155 ;  /* 0x0000009b00d67202 */ /* 0x000fce0000000f00 */
[----:B------:R-:W-:Y:S05]  /*12ab0*/  WARPSYNC.COLLECTIVE R211, `(.L_x_25560) ;  /* 0x00000000d3087348 */ /* 0x000fea0003c00000 */
[----:B------:R0:W1:Y:S02]  /*12ac0*/  SHFL.BFLY P6, R212, R214, R213, R216 ;  /* 0x0c0000d5d6d47389 */ /* 0x00006400000c00d8 */
[----:B01----:R-:W-:Y:S01]  /*12ad0*/  ENDCOLLECTIVE ;  /* 0x000000000000791b */ /* 0x003fe20003800000 */
.L_x_25560:
[----:B------:R-:W-:Y:S01]  /*12ae0*/  HFMA2.MMA R213, -RZ, RZ, 0, 4.76837158203125e-07 ;  /* 0x00000008ffd57435 */ /* 0x000fe200000001ff */
[----:B------:R-:W-:-:S04]  /*12af0*/  IMAD.MOV.U32 R104, RZ, RZ, R212 ;  /* 0x000000ffff687224 */ /* 0x000fc800078e00d4 */
[----:B------:R-:W-:-:S05]  /*12b00*/  FADD.FTZ R156, R155, R104 ;  /* 0x000000689b9c7221 */ /* 0x000fca0000010000 */
[----:B------:R-:W-:-:S07]  /*12b10*/  MOV R214, R156 ;  /* 0x0000009c00d67202 */ /* 0x000fce0000000f00 */
[----:B------:R-:W-:Y:S05]  /*12b20*/  WARPSYNC.COLLECTIVE R211, `(.L_x_25561) ;  /* 0x00000000d3087348 */ /* 0x000fea0003c00000 */
[----:B------:R0:W1:Y:S02]  /*12b30*/  SHFL.BFLY P6, R212, R214, R213, R216 ;  /* 0x0c0000d5d6d47389 */ /* 0x00006400000c00d8 */
[----:B01----:R-:W-:Y:S01]  /*12b40*/  ENDCOLLECTIVE ;  /* 0x000000000000791b */ /* 0x003fe20003800000 */
.L_x_25561:
[----:B------:R-:W-:Y:S01]  /*12b50*/  HFMA2.MMA R213, -RZ, RZ, 0, 9.5367431640625e-07 ;  /* 0x00000010ffd57435 */ /* 0x000fe200000001ff */
[----:B------:R-:W-:-:S04]  /*12b60*/  IMAD.MOV.U32 R157, RZ, RZ, R212 ;  /* 0x000000ffff9d7224 */ /* 0x000fc800078e00d4 */
[----:B------:R-:W-:-:S05]  /*12b70*/  FADD.FTZ R157, R156, R157 ;  /* 0x0000009d9c9d7221 */ /* 0x000fca0000010000 */
[----:B------:R-:W-:-:S07]  /*12b80*/  MOV R214, R157 ;  /* 0x0000009d00d67202 */ /* 0x000fce0000000f00 */
[----:B------:R-:W-:Y:S05]  /*12b90*/  WARPSYNC.COLLECTIVE R211, `(.L_x_25562) ;  /* 0x00000000d3087348 */ /* 0x000fea0003c00000 */
[----:B------:R0:W1:Y:S02]  /*12ba0*/  SHFL.BFLY P6, R212, R214, R213, R216 ;  /* 0x0c0000d5d6d47389 */ /* 0x00006400000c00d8 */
[----:B01----:R-:W-:Y:S01]  /*12bb0*/  ENDCOLLECTIVE ;  /* 0x000000000000791b */ /* 0x003fe20003800000 */
.L_x_25562:
[----:B------:R-:W-:Y:S01]  /*12bc0*/  HFMA2.MMA R213, -RZ, RZ, 0, 5.9604644775390625e-08 ;  /* 0x00000001ffd57435 */ /* 0x000fe200000001ff */
        /* <DEDUP_REMOVED lines=88> */
.L_x_25563:
[----:B------:R-:W-:Y:S01]  /*13150*/  HFMA2.MMA R213, -RZ, RZ, 0, 1.1920928955078125e-07 ;  /* 0x00000002ffd57435 */ /* 0x000fe200000001ff */
[----:B------:R-:W-:-:S04]  /*13160*/  IMAD.MOV.U32 R154, RZ, RZ, R212 ;  /* 0x000000ffff9a7224 */ /* 0x000fc800078e00d4 */
[----:B------:R-:W-:-:S05]  /*13170*/  FADD.FTZ R154, R105, R154 ;  /* 0x0000009a699a7221 */ /* 0x000fca0000010000 */
[----:B------:R-:W-:-:S07]  /*13180*/  MOV R214, R154 ;  /* 0x0000009a00d67202 */ /* 0x000fce0000000f00 */
[----:B------:R-:W-:Y:S05]  /*13190*/  WARPSYNC.COLLECTIVE R211, `(.L_x_25564) ;  /* 0x00000000d3087348 */ /* 0x000fea0003c00000 */
[----:B------:R0:W1:Y:S02]  /*131a0*/  SHFL.BFLY P6, R212, R214, R213, R216 ;  /* 0x0c0000d5d6d47389 */ /* 0x00006400000c00d8 */
[----:B01----:R-:W-:Y:S01]  /*131b0*/  ENDCOLLECTIVE ;  /* 0x000000000000791b */ /* 0x003fe20003800000 */
.L_x_25564:
[----:B------:R-:W-:Y:S01]  /*131c0*/  HFMA2.MMA R213, -RZ, RZ, 0, 2.384185791015625e-07 ;  /* 0x00000004ffd57435 */ /* 0x000fe200000001ff */
[----:B------:R-:W-:-:S04]  /*131d0*/  IMAD.MOV.U32 R155, RZ, RZ, R212 ;  /* 0x000000ffff9b7224 */ /* 0x000fc800078e00d4 */
[----:B------:R-:W-:-:S05]  /*131e0*/  FADD.FTZ R155, R154, R155 ;  /* 0x0000009b9a9b7221 */ /* 0x000fca0000010000 */
[----:B------:R-:W-:-:S07]  /*131f0*/  MOV R214, R155 ;  /* 0x0000009b00d67202 */ /* 0x000fce0000000f00 */
[----:B------:R-:W-:Y:S05]  /*13200*/  WARPSYNC.COLLECTIVE R211, `(.L_x_25565) ;  /* 0x00000000d3087348 */ /* 0x000fea0003c00000 */
[----:B------:R0:W1:Y:S02]  /*13210*/  SHFL.BFLY P6, R212, R214, R213, R216 ;  /* 0x0c0000d5d6d47389 */ /* 0x00006400000c00d8 */
[----:B01----:R-:W-:Y:S01]  /*13220*/  ENDCOLLECTIVE ;  /* 0x000000000000791b */ /* 0x003fe20003800000 */
.L_x_25565:
[----:B------:R-:W-:Y:S01]  /*13230*/  HFMA2.MMA R213, -RZ, RZ, 0, 4.76837158203125e-07 ;  /* 0x00000008ffd57435 */ /* 0x000fe200000001ff */
[----:B------:R-:W-:-:S04]  /*13240*/  IMAD.MOV.U32 R156, RZ, RZ, R212 ;  /* 0x000000ffff9c7224 */ /* 0x000fc800078e00d4 */
[----:B------:R-:W-:-:S05]  /*13250*/  FADD.FTZ R156, R155, R156 ;  /* 0x0000009c9b9c7221 */ /* 0x000fca0000010000 */
[----:B------:R-:W-:-:S07]  /*13260*/  MOV R214, R156 ;  /* 0x0000009c00d67202 */ /* 0x000fce0000000f00 */
[----:B------:R-:W-:Y:S05]  /*13270*/  WARPSYNC.COLLECTIVE R211, `(.L_x_25566) ;  /* 0x00000000d3087348 */ /* 0x000fea0003c00000 */
[----:B------:R0:W1:Y:S02]  /*13280*/  SHFL.BFLY P6, R212, R214, R213, R216 ;  /* 0x0c0000d5d6d47389 */ /* 0x00006400000c00d8 */
[----:B01----:R-:W-:Y:S01]  /*13290*/  ENDCOLLECTIVE ;  /* 0x000000000000791b */ /* 0x003fe20003800000 */
.L_x_25566:
[----:B------:R-:W-:Y:S01]  /*132a0*/  HFMA2.MMA R213, -RZ, RZ, 0, 9.5367431640625e-07 ;  /* 0x00000010ffd57435 */ /* 0x000fe200000001ff */
[----:B------:R-:W-:-:S04]  /*132b0*/  IMAD.MOV.U32 R157, RZ, RZ, R212 ;  /* 0x000000ffff9d7224 */ /* 0x000fc800078e00d4 */
[----:B------:R-:W-:-:S05]  /*132c0*/  FADD.FTZ R157, R156, R157 ;  /* 0x0000009d9c9d7221 */ /* 0x000fca0000010000 */
[----:B------:R-:W-:-:S07]  /*132d0*/  MOV R214, R157 ;  /* 0x0000009d00d67202 */ /* 0x000fce0000000f00 */
[----:B------:R-:W-:Y:S05]  /*132e0*/  WARPSYNC.COLLECTIVE R211, `(.L_x_25567) ;  /* 0x00000000d3087348 */ /* 0x000fea0003c00000 */
[----:B------:R0:W1:Y:S02]  /*132f0*/  SHFL.BFLY P6, R212, R214, R213, R216 ;  /* 0x0c0000d5d6d47389 */ /* 0x00006400000c00d8 */
[----:B01----:R-:W-:Y:S01]  /*13300*/  ENDCOLLECTIVE ;  /* 0x000000000000791b */ /* 0x003fe20003800000 */
.L_x_25567:
[----:B------:R-:W-:Y:S05]  /*13310*/  BRA `(.L_x_25568) ;  /* 0xffffffe400747947 */ /* 0x000fea000383ffff */
.L_x_25569:
        /* <DEDUP_REMOVED lines=14> */
.L_x_37270:


//--------------------- .text._ZN10layer_norm13ln_fwd_kernelINS_13Kernel_traitsI6__halfS2_fS2_fjLj5120ELj1ELj1ELj4ELj16ENS_18Kernel_traits_baseILj5120ES2_S2_fS2_fjLj128EEEEELb1ELb1ELb1ELb1EEEvNS_9FwdParamsE --------------------------
	.section	.text._ZN10layer_norm13ln_fwd_kernelINS_13Kernel_traitsI6__halfS2_fS2_fjLj5120ELj1ELj1ELj4ELj16ENS_18Kernel_traits_baseILj5120ES2_S2_fS2_fjLj128EEEEELb1ELb1ELb1ELb1EEEvNS_9FwdParamsE,"ax",@progbits
	.align	128
        .global         _ZN10layer_norm13ln_fwd_kernelINS_13Kernel_traitsI6__halfS2_fS2_fjLj5120ELj1ELj1ELj4ELj16ENS_18Kernel_traits_baseILj5120ES2_S2_fS2_fjLj128EEEEELb1ELb1ELb1ELb1EEEvNS_9FwdParamsE
        .type           _ZN10layer_norm13ln_fwd_kernelINS_13Kernel_traitsI6__halfS2_fS2_fjLj5120ELj1ELj1ELj4ELj16ENS_18Kernel_traits_baseILj5120ES2_S2_fS2_fjLj128EEEEELb1ELb1ELb1ELb1EEEvNS_9FwdParamsE,@function
        .size           _ZN10layer_norm13ln_fwd_kernelINS_13Kernel_traitsI6__halfS2_fS2_fjLj5120ELj1ELj1ELj4ELj16ENS_18Kernel_traits_baseILj5120ES2_S2_fS2_fjLj128EEEEELb1ELb1ELb1ELb1EEEvNS_9FwdParamsE,(.L_x_37271 - _ZN10layer_norm13ln_fwd_kernelINS_13Kernel_traitsI6__halfS2_fS2_fjLj5120ELj1ELj1ELj4ELj16ENS_18Kernel_traits_baseILj5120ES2_S2_fS2_fjLj128EEEEELb1ELb1ELb1ELb1EEEvNS_9FwdParamsE)
        .other          _ZN10layer_norm13ln_fwd_kernelINS_13Kernel_traitsI6__halfS2_fS2_fjLj5120ELj1ELj1ELj4ELj16ENS_18Kernel_traits_baseILj5120ES2_S2_fS2_fjLj128EEEEELb1ELb1ELb1ELb1EEEvNS_9FwdParamsE,@"STO_CUDA_ENTRY STV_DEFAULT"
_ZN10layer_norm13ln_fwd_kernelINS_13Kernel_traitsI6__halfS2_fS2_fjLj5120ELj1ELj1ELj4ELj16ENS_18Kernel_traits_baseILj5120ES2_S2_fS2_fjLj128EEEEELb1ELb1ELb1ELb1EEEvNS_9FwdParamsE:
.text._ZN10layer_norm13ln_fwd_kernelINS_13Kernel_traitsI6__halfS2_fS2_fjLj5120ELj1ELj1ELj4ELj16ENS_18Kernel_traits_baseILj5120ES2_S2_fS2_fjLj128EEEEELb1ELb1ELb1ELb1EEEvNS_9FwdParamsE:
        /* <DEDUP_REMOVED lines=11> */
[----:B------:R-:W-:-:S05]  /*00b0*/  ULDC UR12, c[0x0][0x214] ;  /* 0x00008500000c7ab9 */ /* 0x000fca0000000800 */
[----:B------:R-:W3:Y:S01]  /*00c0*/  @P0 LDG.E.64 R2, desc[UR4][R2.64] ;  /* 0x0000000402020981 */ /* 0x000ee2000c1e1b00 */
[----:B------:R-:W4:Y:S01]  /*00d0*/  @P0 LDC R7, c[0x0][0x2f0] ;  /* 0x0000bc00ff070b82 */ /* 0x000f220000000800 */
[----:B0-----:R-:W-:Y:S01]  /*00e0*/  @P0 MOV R4, R150 ;  /* 0x0000009600040202 */ /* 0x001fe20000000f00 */
[----:B-1----:R-:W-:-:S06]  /*00f0*/  @P0 IMAD.MOV.U32 R5, RZ, RZ, R151 ;  /* 0x000000ffff050224 */ /* 0x002fcc00078e0097 */
[----:B------:R-:W4:Y:S01]  /*0100*/  @P0 LDG.E.64 R4, desc[UR4][R4.64] ;  /* 0x0000000404040981 */ /* 0x000f22000c1e1b00 */
[----:B------:R-:W2:Y:S08]  /*0110*/  S2UR UR8, SR_CTAID.X ;  /* 0x00000000000879c3 */ /* 0x000eb00000002500 */
[----:B------:R-:W2:Y:S02]  /*0120*/  LDC R155, c[0x0][RZ] ;  /* 0x00000000ff9b7b82 */ /* 0x000ea40000000800 */
[----:B--2---:R-:W-:-:S02]  /*0130*/  IMAD R155, R155, UR8, R118 ;  /* 0x000000089b9b7c24 */ /* 0x004fc4000f8e0276 */
[----:B------:R-:W-:-:S05]  /*0140*/  IMAD.SHL.U32 R0, R118, 0x10, RZ ;  /* 0x0000001076007824 */ /* 0x000fca00078e00ff */
[----:B------:R-:W-:Y:S02]  /*0150*/  LOP3.LUT R0, R0, 0x7f0, RZ, 0xc0, !PT ;  /* 0x000007f000007812 */ /* 0x000fe400078ec0ff */
[C---:B------:R-:W-:Y:S01]  /*0160*/  LEA.HI R119, R118.reuse, UR8, RZ, 0x19 ;  /* 0x0000000876777c11 */ /* 0x040fe2000f8fc8ff */
[----:B------:R-:W-:Y:S01]  /*0170*/  ULDC.64 UR8, c[0x0][0x260] ;  /* 0x0000980000087ab9 */ /* 0x000fe20000000a00 */
[----:B------:R-:W-:Y:S02]  /*0180*/  LOP3.LUT R118, R118, 0x7f, RZ, 0xc0, !PT ;  /* 0x0000007f76767812 */ /* 0x000fe400078ec0ff */
        /* <DEDUP_REMOVED lines=41> */
[----:B------:R-:W-:Y:S01]  /*0420*/  UIADD3 UR26, UR7, 0x646e171e, URZ ;  /* 0x646e171e071a7890 */ /* 0x000fe2000fffe03f */
[----:B------:R-:W-:Y:S01]  /*0430*/  IMAD.WIDE.U32 R18, R19, -0x326172a9, RZ ;  /* 0xcd9e8d5713127825 */ /* 0x000fe200078e00ff */
[----:B------:R-:W-:-:S03]  /*0440*/  ISETP.NE.U32.AND P0, PT, RZ, UR10, PT ;  /* 0x0000000aff007c0c */ /* 0x000fc6000bf05070 */
[----:B------:R-:W-:Y:S01]  /*0450*/  IMAD.WIDE.U32 R12, R12, -0x2daee0ad, RZ ;  /* 0xd2511f530c0c7825 */ /* 0x000fe200078e00ff */
[----:B------:R-:W-:Y:S02]  /*0460*/  ISETP.NE.AND.EX P0, PT, RZ, UR11, PT, P0 ;  /* 0x0000000bff007c0c */ /* 0x000fe4000bf05300 */
[----:B------:R-:W-:Y:S02]  /*0470*/  LOP3.LUT R15, R19, UR25, R16, 0x96, !PT ;  /* 0x00000019130f7c12 */ /* 0x000fe4000f8e9610 */
[----:B------:R-:W-:Y:S02]  /*0480*/  IADD3 R2, P1, R0, UR10, RZ ;  /* 0x0000000a00027c10 */ /* 0x000fe4000ff3e0ff */
        /* <DEDUP_REMOVED lines=12> */
[----:B------:R-:W5:Y:S01]  /*0550*/  @P0 LDG.E.128 R68, desc[UR4][R2.64+0x1000] ;  /* 0x0010000402440981 */ /* 0x000f62000c1e1d00 */
[----:B------:R-:W-:Y:S01]  /*0560*/  LEA R12, P3, R118, UR10, 0x4 ;  /* 0x0000000a760c7c11 */ /* 0x000fe2000f8620ff */
[----:B------:R-:W-:Y:S02]  /*0570*/  UIADD3 UR29, UR6, -0xe443238, URZ ;  /* 0xf1bbcdc8061d7890 */ /* 0x000fe4000fffe03f */
[----:B------:R-:W5:Y:S01]  /*0580*/  @P0 LDG.E.128 R64, desc[UR4][R2.64+0x1800] ;  /* 0x0018000402400981 */ /* 0x000f62000c1e1d00 */
[----:B------:R-:W-:-:S03]  /*0590*/  UIADD3 UR30, UR7, -0x24c28bd8, URZ ;  /* 0xdb3d7428071e7890 */ /* 0x000fc6000fffe03f */
[----:B------:R0:W5:Y:S01]  /*05a0*/  @P0 LDG.E.128 R60, desc[UR4][R2.64+0x2000] ;  /* 0x00200004023c0981 */ /* 0x000162000c1e1d00 */
[----:B------:R-:W-:-:S04]  /*05b0*/  IMAD.HI.U32 R17, R72, -0x326172a9, RZ ;  /* 0xcd9e8d5748117827 */ /* 0x000fc800078e00ff */
[----:B------:R-:W-:Y:S01]  /*05c0*/  IMAD.HI.U32 R15, R149, -0x2daee0ad, RZ ;  /* 0xd2511f53950f7827 */ /* 0x000fe200078e00ff */
[----:B0-----:R-:W-:-:S03]  /*05d0*/  IADD3 R2, P2, R0, UR8, RZ ;  /* 0x0000000800027c10 */ /* 0x001fc6000ff5e0ff */
[----:B------:R-:W-:Y:S01]  /*05e0*/  IMAD.X R13, RZ, RZ, UR11, P3 ;  /* 0x0000000bff0d7e24 */ /* 0x000fe200098e06ff */
        /* <DEDUP_REMOVED lines=13> */
[--C-:B------:R-:W-:Y:S01]  /*06c0*/  HADD2.F32 R120, -RZ, R65.reuse.H0_H0 ;  /* 0x20000041ff787230 */ /* 0x100fe20000004100 */
[----:B------:R-:W-:Y:S01]  /*06d0*/  @!P0 CS2R R62, SRZ ;  /* 0x00000000003e8805 */ /* 0x000fe2000001ff00 */
[----:B------:R-:W-:Y:S01]  /*06e0*/  HADD2.F32 R123, -RZ, R65.H1_H1 ;  /* 0x30000041ff7b7230 */ /* 0x000fe20000004100 */
[----:B------:R-:W-:Y:S01]  /*06f0*/  UIADD3 UR31, UR6, -0x700cb87f, URZ ;  /* 0x8ff34781061f7890 */ /* 0x000fe2000fffe03f */
[--C-:B------:R-:W-:Y:S01]  /*0700*/  HADD2.F32 R126, -RZ, R60.reuse.H0_H0 ;  /* 0x2000003cff7e7230 */ /* 0x100fe20000004100 */
[----:B------:R-:W-:Y:S01]  /*0710*/  UIADD3 UR32, UR7, -0x695add53, URZ ;  /* 0x96a522ad07207890 */ /* 0x000fe2000fffe03f */
[----:B------:R-:W-:Y:S01]  /*0720*/  HADD2.F32 R133, -RZ, R60.H1_H1 ;  /* 0x3000003cff857230 */ /* 0x000fe20000004100 */
[----:B------:R-:W5:Y:S01]  /*0730*/  LDG.E.128 R36, desc[UR4][R12.64] ;  /* 0x000000040c247981 */ /* 0x000f62000c1e1d00 */
[----:B------:R-:W-:-:S02]  /*0740*/  HADD2.F32 R132, -RZ, R61.H0_H0 ;  /* 0x2000003dff847230 */ /* 0x000fc40000004100 */
[----:B------:R-:W-:Y:S01]  /*0750*/  IMAD R149, R149, -0x2daee0ad, RZ ;  /* 0xd2511f5395957824 */ /* 0x000fe200078e02ff */
[----:B------:R-:W5:Y:S01]  /*0760*/  LDG.E.128 R32, desc[UR4][R12.64+0x800] ;  /* 0x000800040c207981 */ /* 0x000f62000c1e1d00 */
[----:B------:R-:W-:Y:S02]  /*0770*/  HADD2.F32 R135, -RZ, R61.H1_H1 ;  /* 0x3000003dff877230 */ /* 0x000fe40000004100 */
[----:B------:R-:W-:Y:S01]  /*0780*/  IMAD.HI.U32 R148, R154, -0x326172a9, RZ ;  /* 0xcd9e8d579a947827 */ /* 0x000fe200078e00ff */
[----:B------:R-:W5:Y:S01]  /*0790*/  LDG.E.128 R28, desc[UR4][R12.64+0x1000] ;  /* 0x001000040c1c7981 */ /* 0x000f62000c1e1d00 */
[----:B------:R-:W-:Y:S01]  /*07a0*/  HFMA2.MMA R156, -RZ, RZ, 0, 5.9604644775390625e-08 ;  /* 0x00000001ff9c7435 */ /* 0x000fe200000001ff */
[----:B------:R-:W-:Y:S01]  /*07b0*/  LOP3.LUT R150, R150, 0x3, RZ, 0xc0, !PT ;  /* 0x0000000396967812 */ /* 0x000fe200078ec0ff */
[----:B------:R-:W-:Y:S01]  /*07c0*/  IMAD R65, R72, -0x326172a9, RZ ;  /* 0xcd9e8d5748417824 */ /* 0x000fe200078e02ff */
[----:B------:R-:W5:Y:S01]  /*07d0*/  LDG.E.128 R24, desc[UR4][R12.64+0x1800] ;  /* 0x001800040c187981 */ /* 0x000f62000c1e1d00 */
[----:B------:R-:W-:Y:S01]  /*07e0*/  IMAD.WIDE.U32 R60, R73, -0x2daee0ad, RZ ;  /* 0xd2511f53493c7825 */ /* 0x000fe200078e00ff */
[----:B------:R-:W-:Y:S01]  /*07f0*/  ULDC UR8, c[0x0][0x294] ;  /* 0x0000a50000087ab9 */ /* 0x000fe20000000800 */
[----:B------:R-:W-:Y:S01]  /*0800*/  ULDC.U8 UR9, c[0x0][0x2a0] ;  /* 0x0000a80000097ab9 */ /* 0x000fe20000000000 */
[----:B------:R0:W5:Y:S01]  /*0810*/  LDG.E.128 R20, desc[UR4][R12.64+0x2000] ;  /* 0x002000040c147981 */ /* 0x000162000c1e1d00 */
[--C-:B------:R-:W-:Y:S01]  /*0820*/  HADD2.F32 R113, -RZ, R10.reuse.H0_H0 ;  /* 0x2000000aff717230 */ /* 0x100fe20000004100 */
[----:B------:R-:W-:Y:S01]  /*0830*/  ULDC UR12, c[0x0][0x290] ;  /* 0x0000a400000c7ab9 */ /* 0x000fe20000000800 */
[----:B------:R-:W-:Y:S01]  /*0840*/  HADD2.F32 R112, -RZ, R10.H1_H1 ;  /* 0x3000000aff707230 */ /* 0x000fe20000004100 */
[----:B------:R-:W5:Y:S01]  /*0850*/  LDG.E.128 R56, desc[UR4][R2.64] ;  /* 0x0000000402387981 */ /* 0x000f62000c1e1d00 */
[--C-:B------:R-:W-:Y:S01]  /*0860*/  HADD2.F32 R19, -RZ, R11.reuse.H0_H0 ;  /* 0x2000000bff137230 */ /* 0x100fe20000004100 */
[----:B------:R-:W-:Y:S01]  /*0870*/  ULDC.64 UR10, c[0x0][0x298] ;  /* 0x0000a600000a7ab9 */ /* 0x000fe20000000a00 */
[----:B------:R-:W-:Y:S01]  /*0880*/  HADD2.F32 R18, -RZ, R11.H1_H1 ;  /* 0x3000000bff127230 */ /* 0x000fe20000004100 */
[----:B------:R-:W5:Y:S01]  /*0890*/  LDG.E.128 R52, desc[UR4][R2.64+0x800] ;  /* 0x0008000402347981 */ /* 0x000f62000c1e1d00 */
[--C-:B------:R-:W-:Y:S01]  /*08a0*/  HADD2.F32 R117, -RZ, R8.reuse.H0_H0 ;  /* 0x20000008ff757230 */ /* 0x100fe20000004100 */
[----:B------:R-:W-:Y:S01]  /*08b0*/  LOP3.LUT R148, R148, UR31, R65, 0x96, !PT ;  /* 0x0000001f94947c12 */ /* 0x000fe2000f8e9641 */
[----:B------:R-:W-:Y:S01]  /*08c0*/  HADD2.F32 R116, -RZ, R8.H1_H1 ;  /* 0x30000008ff747230 */ /* 0x000fe20000004100 */
[----:B------:R-:W5:Y:S01]  /*08d0*/  LDG.E.128 R48, desc[UR4][R2.64+0x1000] ;  /* 0x0010000402307981 */ /* 0x000f62000c1e1d00 */
[--C-:B------:R-:W-:Y:S01]  /*08e0*/  HADD2.F32 R115, -RZ, R9.reuse.H0_H0 ;  /* 0x20000009ff737230 */ /* 0x100fe20000004100 */
[----:B------:R-:W-:Y:S01]  /*08f0*/  LOP3.LUT R149, R61, UR32, R149, 0x96, !PT ;  /* 0x000000203d957c12 */ /* 0x000fe2000f8e9695 */
[----:B------:R-:W-:Y:S01]  /*0900*/  HADD2.F32 R114, -RZ, R9.H1_H1 ;  /* 0x30000009ff727230 */ /* 0x000fe20000004100 */
[----:B------:R-:W5:Y:S01]  /*0910*/  LDG.E.128 R44, desc[UR4][R2.64+0x1800] ;  /* 0x00180004022c7981 */ /* 0x000f62000c1e1d00 */
[--C-:B------:R-:W-:Y:S01]  /*0920*/  HADD2.F32 R17, -RZ, R4.reuse.H0_H0 ;  /* 0x20000004ff117230 */ /* 0x100fe20000004100 */
[----:B------:R-:W-:Y:S01]  /*0930*/  ULDC.64 UR14, c[0x0][0x210] ;  /* 0x00008400000e7ab9 */ /* 0x000fe20000000a00 */
[----:B------:R-:W-:Y:S01]  /*0940*/  HADD2.F32 R16, -RZ, R4.H1_H1 ;  /* 0x30000004ff107230 */ /* 0x000fe20000004100 */
[----:B------:R1:W5:Y:S01]  /*0950*/  LDG.E.128 R40, desc[UR4][R2.64+0x2000] ;  /* 0x0020000402287981 */ /* 0x000362000c1e1d00 */
[----:B------:R-:W-:-:S02]  /*0960*/  HADD2.F32 R15, -RZ, R5.H0_H0 ;  /* 0x20000005ff0f7230 */ /* 0x000fc40000004100 */
[----:B------:R-:W-:Y:S02]  /*0970*/  HADD2.F32 R14, -RZ, R5.H1_H1 ;  /* 0x30000005ff0e7230 */ /* 0x000fe40000004100 */
[--C-:B0-----:R-:W-:Y:S02]  /*0980*/  HADD2.F32 R13, -RZ, R6.reuse.H0_H0 ;  /* 0x20000006ff0d7230 */ /* 0x101fe40000004100 */
        /* <DEDUP_REMOVED lines=9> */
[----:B-1----:R-:W-:-:S02]  /*0a20*/  HADD2.F32 R3, -RZ, R71.H0_H0 ;  /* 0x20000047ff037230 */ /* 0x002fc40000004100 */
        /* <DEDUP_REMOVED lines=11> */
[----:B------:R-:W-:-:S02]  /*0ae0*/  IMAD.MOV.U32 R152, RZ, RZ, R60 ;  /* 0x000000ffff987224 */ /* 0x000fc400078e003c */
[----:B------:R-:W-:Y:S02]  /*0af0*/  IMAD R154, R154, -0x326172a9, RZ ;  /* 0xcd9e8d579a9a7824 */ /* 0x000fe400078e02ff */
[----:B------:R-:W-:-:S07]  /*0b00*/  IMAD.MOV.U32 R147, RZ, RZ, RZ ;  /* 0x000000ffff937224 */ /* 0x000fce00078e00ff */
.L_x_25943:
        /* <DEDUP_REMOVED lines=32> */
[----:B------:R-:W-:Y:S02]  /*0d10*/  @!P3 ISETP.NE.AND.EX P1, PT, R129, RZ, PT, P1 ;  /* 0x000000ff8100b20c */ /* 0x000fe40003f25310 */
[----:B------:R-:W-:Y:S02]  /*0d20*/  @!P3 MOV R81, R150 ;  /* 0x000000960051b202 */ /* 0x000fe40000000f00 */
        /* <DEDUP_REMOVED lines=14> */
.L_x_25573:
[----:B------:R-:W-:-:S07]  /*0e10*/  IMAD.MOV.U32 R80, RZ, RZ, R154 ;  /* 0x000000ffff507224 */ /* 0x000fce00078e009a */
.L_x_25574:
[----:B------:R-:W-:Y:S05]  /*0e20*/  BSYNC B1 ;  /* 0x0000000000017941 */ /* 0x000fea0003800000 */
.L_x_25572:
        /* <DEDUP_REMOVED lines=16> */
.L_x_25578:
[----:B------:R-:W-:Y:S05]  /*0f30*/  BSYNC B2 ;  /* 0x0000000000027941 */ /* 0x000fea0003800000 */
.L_x_25577:
        /* <DEDUP_REMOVED lines=44> */
.L_x_25576:
[----:B------:R-:W-:Y:S05]  /*1200*/  BSYNC B1 ;  /* 0x0000000000017941 */ /* 0x000fea0003800000 */
.L_x_25575:
        /* <DEDUP_REMOVED lines=10> */
[----:B------:R-:W-:-:S04]  /*12b0*/  FMUL.FTZ R72, R73, R72 ;  /* 0x0000004849487220 */ /* 0x000fc80000410000 */
[----:B------:R-:W-:-:S07]  /*12c0*/  @P0 FADD.FTZ R72, R60, R72 ;  /* 0x000000483c480221 */ /* 0x000fce0000010000 */
.L_x_25571:
[----:B------:R-:W-:Y:S05]  /*12d0*/  BSYNC B0 ;  /* 0x0000000000007941 */ /* 0x000fea0003800000 */
.L_x_25570:
        /* <DEDUP_REMOVED lines=18> */
.L_x_25582:
[----:B------:R-:W-:-:S07]  /*1400*/  MOV R73, R154 ;  /* 0x0000009a00497202 */ /* 0x000fce0000000f00 */
.L_x_25583:
[----:B------:R-:W-:Y:S05]  /*1410*/  BSYNC B1 ;  /* 0x0000000000017941 */ /* 0x000fea0003800000 */
.L_x_25581:
        /* <DEDUP_REMOVED lines=16> */
.L_x_25587:
[----:B------:R-:W-:Y:S05]  /*1520*/  BSYNC B2 ;  /* 0x0000000000027941 */ /* 0x000fea0003800000 */
.L_x_25586:
        /* <DEDUP_REMOVED lines=44> */
.L_x_25585:
[----:B------:R-:W-:Y:S05]  /*17f0*/  BSYNC B1 ;  /* 0x0000000000017941 */ /* 0x000fea0003800000 */
.L_x_25584:
[----:B------:R-:W-:Y:S01]  /*1800*/  I2FP.F32.U32 R73, R73 ;  /* 0x0000004900497245 */ /* 0x000fe20000201000 */
[----:B-----5:R-:W-:Y:S02]  /*1810*/  HADD2.F32 R74, -RZ, R64.H1_H1 ;  /* 0x30000040ff4a7230 */ /* 0x020fe40000004100 */
[----:B------:R-:W-:-:S03]  /*1820*/  IMAD.MOV.U32 R76, RZ, RZ, 0x2f800000 ;  /* 0x2f800000ff4c7424 */ /* 0x000fc600078e00ff */
[----:B------:R-:W-:Y:S01]  /*1830*/  FMUL.FTZ R74, R74, UR11 ;  /* 0x0000000b4a4a7c20 */ /* 0x000fe20008410000 */
[----:B------:R-:W-:-:S03]  /*1840*/  FFMA.FTZ R73, R73, R76, 1.1641532182693481445e-10 ;  /* 0x2f00000049497423 */ /* 0x000fc6000001004c */
[----:B------:R-:W-:Y:S02]  /*1850*/  FMUL.FTZ R74, R74, UR10 ;  /* 0x0000000a4a4a7c20 */ /* 0x000fe40008410000 */
[----:B------:R-:W-:Y:S01]  /*1860*/  FSETP.GTU.FTZ.AND P1, PT, R73, UR8, PT ;  /* 0x0000000849007c0b */ /* 0x000fe2000bf3c000 */
[----:B------:R-:W-:-:S03]  /*1870*/  HADD2.F32 R73, -RZ, R36.H1_H1 ;  /* 0x30000024ff497230 */ /* 0x000fc60000004100 */
[----:B------:R-:W-:Y:S02]  /*1880*/  FSEL R74, R74, RZ, !P1 ;  /* 0x000000ff4a4a7208 */ /* 0x000fe40004800000 */
[----:B------:R-:W-:-:S03]  /*1890*/  SEL R145, RZ, 0x1, P1 ;  /* 0x00000001ff917807 */ /* 0x000fc60000800000 */
[----:B------:R-:W-:-:S04]  /*18a0*/  FMUL.FTZ R73, R74, R73 ;  /* 0x000000494a497220 */ /* 0x000fc80000410000 */
[----:B------:R-:W-:-:S07]  /*18b0*/  @P0 FADD.FTZ R73, R61, R73 ;  /* 0x000000493d490221 */ /* 0x000fce0000010000 */
.L_x_25580:
[----:B------:R-:W-:Y:S05]  /*18c0*/  BSYNC B0 ;  /* 0x0000000000007941 */ /* 0x000fea0003800000 */
.L_x_25579:
        /* <DEDUP_REMOVED lines=18> */
.L_x_25591:
[----:B------:R-:W-:-:S07]  /*19f0*/  IMAD.MOV.U32 R82, RZ, RZ, R154 ;  /* 0x000000ffff527224 */ /* 0x000fce00078e009a */
.L_x_25592:
[----:B------:R-:W-:Y:S05]  /*1a00*/  BSYNC B1 ;  /* 0x0000000000017941 */ /* 0x000fea0003800000 */
.L_x_25590:
        /* <DEDUP_REMOVED lines=16> */
.L_x_25596:
[----:B------:R-:W-:Y:S05]  /*1b10*/  BSYNC B2 ;  /* 0x0000000000027941 */ /* 0x000fea0003800000 */
.L_x_25595:
        /* <DEDUP_REMOVED lines=44> */
.L_x_25594:
[----:B------:R-:W-:Y:S05]  /*1de0*/  BSYNC B1 ;  /* 0x0000000000017941 */ /* 0x000fea0003800000 */
.L_x_25593:
        /* <DEDUP_REMOVED lines=12> */
.L_x_25589:
[----:B------:R-:W-:Y:S05]  /*1eb0*/  BSYNC B0 ;  /* 0x0000000000007941 */ /* 0x000fea0003800000 */
.L_x_25588:
        /* <DEDUP_REMOVED lines=18> */
.L_x_25600:
[----:B------:R-:W-:-:S07]  /*1fe0*/  MOV R75, R154 ;  /* 0x0000009a004b7202 */ /* 0x000fce0000000f00 */
.L_x_25601:
[----:B------:R-:W-:Y:S05]  /*1ff0*/  BSYNC B1 ;  /* 0x0000000000017941 */ /* 0x000fea0003800000 */
.L_x_25599:
        /* <DEDUP_REMOVED lines=16> */
.L_x_25605:
[----:B------:R-:W-:Y:S05]  /*2100*/  BSYNC B2 ;  /* 0x0000000000027941 */ /* 0x000fea0003800000 */
.L_x_25604:
        /* <DEDUP_REMOVED lines=44> */
.L_x_25603:
[----:B------:R-:W-:Y:S05]  /*23d0*/  BSYNC B1 ;  /* 0x0000000000017941 */ /* 0x000fea0003800000 */
.L_x_25602:
        /* <DEDUP_REMOVED lines=12> */
.L_x_25598:
[----:B------:R-:W-:Y:S05]  /*24a0*/  BSYNC B0 ;  /* 0x0000000000007941 */ /* 0x000fea0003800000 */
.L_x_25597:
        /* <DEDUP_REMOVED lines=18> */
.L_x_25609:
[----:B------:R-:W-:-:S07]  /*25d0*/  IMAD.MOV.U32 R84, RZ, RZ, R154 ;  /* 0x000000ffff547224 */ /* 0x000fce00078e009a */
.L_x_25610:
[----:B------:R-:W-:Y:S05]  /*25e0*/  BSYNC B1 ;  /* 0x0000000000017941 */ /* 0x000fea0003800000 */
.L_x_25608:
        /* <DEDUP_REMOVED lines=16> */
.L_x_25614:
[----:B------:R-:W-:Y:S05]  /*26f0*/  BSYNC B2 ;  /* 0x0000000000027941 */ /* 0x000fea0003800000 */
.L_x_25613:
        /* <DEDUP_REMOVED lines=44> */
.L_x_25612:
[----:B------:R-:W-:Y:S05]  /*29c0*/  BSYNC B1 ;  /* 0x0000000000017941 */ /* 0x000fea0003800000 */
.L_x_25611:
[----:B------:R-:W-:Y:S01]  /*29d0*/  HFMA2.MMA R79, -RZ, RZ, 0.1171875, 0 ;  /* 0x2f800000ff4f7435 */ /* 0x000fe200000001ff */
[----:B------:R-:W-:Y:S01]  /*29e0*/  I2FP.F32.U32 R76, R84 ;  /* 0x00000054004c7245 */ /* 0x000fe20000201000 */
[----:B------:R-:W-:-:S05]  /*29f0*/  HADD2.F32 R77, -RZ, R66.H0_H0 ;  /* 0x20000042ff4d7230 */ /* 0x000fca0000004100 */
        /* <DEDUP_REMOVED lines=9> */
.L_x_25607:
[----:B------:R-:W-:Y:S05]  /*2a90*/  BSYNC B0 ;  /* 0x0000000000007941 */ /* 0x000fea0003800000 */
.L_x_25606:
        /* <DEDUP_REMOVED lines=18> */
.L_x_25618:
[----:B------:R-:W-:-:S07]  /*2bc0*/  MOV R77, R154 ;  /* 0x0000009a004d7202 */ /* 0x000fce0000000f00 */
.L_x_25619:
[----:B------:R-:W-:Y:S05]  /*2bd0*/  BSYNC B1 ;  /* 0x0000000000017941 */ /* 0x000fea0003800000 */
.L_x_25617:
        /* <DEDUP_REMOVED lines=16> */
.L_x_25623:
[----:B------:R-:W-:Y:S05]  /*2ce0*/  BSYNC B2 ;  /* 0x0000000000027941 */ /* 0x000fea0003800000 */
.L_x_25622:
        /* <DEDUP_REMOVED lines=44> */
.L_x_25621:
[----:B------:R-:W-:Y:S05]  /*2fb0*/  BSYNC B1 ;  /* 0x0000000000017941 */ /* 0x000fea0003800000 */
.L_x_25620:
[----:B------:R-:W-:Y:S01]  /*2fc0*/  I2FP.F32.U32 R77, R77 ;  /* 0x0000004d004d7245 */ /* 0x000fe20000201000 */
[----:B------:R-:W-:Y:S02]  /*2fd0*/  HADD2.F32 R78, -RZ, R66.H1_H1 ;  /* 0x30000042ff4e7230 */ /* 0x000fe40000004100 */
        /* <DEDUP_REMOVED lines=10> */
.L_x_25616:
[----:B------:R-:W-:Y:S05]  /*3080*/  BSYNC B0 ;  /* 0x0000000000007941 */ /* 0x000fea0003800000 */
.L_x_25615:
        /* <DEDUP_REMOVED lines=18> */
.L_x_25627:
[----:B------:R-:W-:-:S07]  /*31b0*/  IMAD.MOV.U32 R86, RZ, RZ, R154 ;  /* 0x000000ffff567224 */ /* 0x000fce00078e009a */
.L_x_25628:
[----:B------:R-:W-:Y:S05]  /*31c0*/  BSYNC B1 ;  /* 0x0000000000017941 */ /* 0x000fea0003800000 */
.L_x_25626:
        /* <DEDUP_REMOVED lines=16> */
.L_x_25632:
[----:B------:R-:W-:Y:S05]  /*32d0*/  BSYNC B2 ;  /* 0x0000000000027941 */ /* 0x000fea0003800000 */
.L_x_25631:
        /* <DEDUP_REMOVED lines=44> */
.L_x_25630:
[----:B------:R-:W-:Y:S05]  /*35a0*/  BSYNC B1 ;  /* 0x0000000000017941 */ /* 0x000fea0003800000 */
.L_x_25629:
        /* <DEDUP_REMOVED lines=12> */
.L_x_25625:
[----:B------:R-:W-:Y:S05]  /*3670*/  BSYNC B0 ;  /* 0x0000000000007941 */ /* 0x000fea0003800000 */
.L_x_25624:
        /* <DEDUP_REMOVED lines=18> */
.L_x_25636:
[----:B------:R-:W-:-:S07]  /*37a0*/  MOV R79, R154 ;  /* 0x0000009a004f7202 */ /* 0x000fce0000000f00 */
.L_x_25637:
[----:B------:R-:W-:Y:S05]  /*37b0*/  BSYNC B1 ;  /* 0x0000000000017941 */ /* 0x000fea0003800000 */
.L_x_25635:
        /* <DEDUP_REMOVED lines=16> */
.L_x_25641:
[----:B------:R-:W-:Y:S05]  /*38c0*/  BSYNC B2 ;  /* 0x0000000000027941 */ /* 0x000fea0003800000 */
.L_x_25640:
        /* <DEDUP_REMOVED lines=44> */
.L_x_25639:
[----:B------:R-:W-:Y:S05]  /*3b90*/  BSYNC B1 ;  /* 0x0000000000017941 */ /* 0x000fea0003800000 */
.L_x_25638:
        /* <DEDUP_REMOVED lines=12> */
.L_x_25634:
[----:B------:R-:W-:Y:S05]  /*3c60*/  BSYNC B0 ;  /* 0x0000000000007941 */ /* 0x000fea0003800000 */
.L_x_25633:
        /* <DEDUP_REMOVED lines=31> */
.L_x_25643:
[----:B------:R-:W-:Y:S05]  /*3e60*/  BSYNC B0 ;  /* 0x0000000000007941 */ /* 0x000fea0003800000 */
.L_x_25642:
        /* <DEDUP_REMOVED lines=22> */
.L_x_25647:
[----:B------:R-:W-:-:S07]  /*3fd0*/  MOV R88, R154 ;  /* 0x0000009a00587202 */ /* 0x000fce0000000f00 */
.L_x_25648:
[----:B------:R-:W-:Y:S05]  /*3fe0*/  BSYNC B1 ;  /* 0x0000000000017941 */ /* 0x000fea0003800000 */
.L_x_25646:
        /* <DEDUP_REMOVED lines=16> */
.L_x_25652:
[----:B------:R-:W-:Y:S05]  /*40f0*/  BSYNC B2 ;  /* 0x0000000000027941 */ /* 0x000fea0003800000 */
.L_x_25651:
        /* <DEDUP_REMOVED lines=44> */
.L_x_25650:
[----:B------:R-:W-:Y:S05]  /*43c0*/  BSYNC B1 ;  /* 0x0000000000017941 */ /* 0x000fea0003800000 */
.L_x_25649:
[----:B------:R-:W-:Y:S01]  /*43d0*/  I2FP.F32.U32 R80, R88 ;  /* 0x0000005800507245 */ /* 0x000fe20000201000 */
[----:B-----5:R-:W-:Y:S02]  /*43e0*/  HADD2.F32 R82, -RZ, R64.H0_H0 ;  /* 0x20000040ff527230 */ /* 0x020fe40000004100 */
[----:B------:R-:W-:-:S03]  /*43f0*/  IMAD.MOV.U32 R81, RZ, RZ, 0x2f800000 ;  /* 0x2f800000ff517424 */ /* 0x000fc600078e00ff */
        /* <DEDUP_REMOVED lines=9> */
.L_x_25645:
[----:B------:R-:W-:Y:S05]  /*4490*/  BSYNC B0 ;  /* 0x0000000000007941 */ /* 0x000fea0003800000 */
.L_x_25644:
        /* <DEDUP_REMOVED lines=18> */
.L_x_25656:
[----:B------:R-:W-:-:S07]  /*45c0*/  IMAD.MOV.U32 R81, RZ, RZ, R154 ;  /* 0x000000ffff517224 */ /* 0x000fce00078e009a */
.L_x_25657:
[----:B------:R-:W-:Y:S05]  /*45d0*/  BSYNC B1 ;  /* 0x0000000000017941 */ /* 0x000fea0003800000 */
.L_x_25655:
        /* <DEDUP_REMOVED lines=16> */
.L_x_25661:
[----:B------:R-:W-:Y:S05]  /*46e0*/  BSYNC B2 ;  /* 0x0000000000027941 */ /* 0x000fea0003800000 */
.L_x_25660:
        /* <DEDUP_REMOVED lines=44> */
.L_x_25659:
[----:B------:R-:W-:Y:S05]  /*49b0*/  BSYNC B1 ;  /* 0x0000000000017941 */ /* 0x000fea0003800000 */
.L_x_25658:
[----:B------:R-:W-:Y:S01]  /*49c0*/  HFMA2.MMA R82, -RZ, RZ, 0.1171875, 0 ;  /* 0x2f800000ff527435 */ /* 0x000fe200000001ff */
[----:B------:R-:W-:Y:S01]  /*49d0*/  I2FP.F32.U32 R81, R81 ;  /* 0x0000005100517245 */ /* 0x000fe20000201000 */
[----:B-----5:R-:W-:-:S05]  /*49e0*/  HADD2.F32 R84, -RZ, R64.H1_H1 ;  /* 0x30000040ff547230 */ /* 0x020fca0000004100 */
        /* <DEDUP_REMOVED lines=9> */
.L_x_25654:
[----:B------:R-:W-:Y:S05]  /*4a80*/  BSYNC B0 ;  /* 0x0000000000007941 */ /* 0x000fea0003800000 */
.L_x_25653:
        /* <DEDUP_REMOVED lines=18> */
.L_x_25665:
[----:B------:R-:W-:-:S07]  /*4bb0*/  MOV R90, R154 ;  /* 0x0000009a005a7202 */ /* 0x000fce0000000f00 */
.L_x_25666:
[----:B------:R-:W-:Y:S05]  /*4bc0*/  BSYNC B1 ;  /* 0x0000000000017941 */ /* 0x000fea0003800000 */
.L_x_25664:
        /* <DEDUP_REMOVED lines=16> */
.L_x_25670:
[----:B------:R-:W-:Y:S05]  /*4cd0*/  BSYNC B2 ;  /* 0x0000000000027941 */ /* 0x000fea0003800000 */
.L_x_25669:
        /* <DEDUP_REMOVED lines=44> */
.L_x_25668:
[----:B------:R-:W-:Y:S05]  /*4fa0*/  BSYNC B1 ;  /* 0x0000000000017941 */ /* 0x000fea0003800000 */
.L_x_25667:
        /* <DEDUP_REMOVED lines=12> */
.L_x_25663:
[----:B------:R-:W-:Y:S05]  /*5070*/  BSYNC B0 ;  /* 0x0000000000007941 */ /* 0x000fea0003800000 */
.L_x_25662:
        /* <DEDUP_REMOVED lines=18> */
.L_x_25674:
[----:B------:R-:W-:-:S07]  /*51a0*/  IMAD.MOV.U32 R83, RZ, RZ, R154 ;  /* 0x000000ffff537224 */ /* 0x000fce00078e009a */
.L_x_25675:
[----:B------:R-:W-:Y:S05]  /*51b0*/  BSYNC B1 ;  /* 0x0000000000017941 */ /* 0x000fea0003800000 */
.L_x_25673:
        /* <DEDUP_REMOVED lines=16> */
.L_x_25679:
[----:B------:R-:W-:Y:S05]  /*52c0*/  BSYNC B2 ;  /* 0x0000000000027941 */ /* 0x000fea0003800000 */
.L_x_25678:
        /* <DEDUP_REMOVED lines=44> */
.L_x_25677:
[----:B------:R-:W-:Y:S05]  /*5590*/  BSYNC B1 ;  /* 0x0000000000017941 */ /* 0x000fea0003800000 */
.L_x_25676:
        /* <DEDUP_REMOVED lines=12> */
.L_x_25672:
[----:B------:R-:W-:Y:S05]  /*5660*/  BSYNC B0 ;  /* 0x0000000000007941 */ /* 0x000fea0003800000 */
.L_x_25671:
        /* <DEDUP_REMOVED lines=18> */
.L_x_25683:
[----:B------:R-:W-:-:S07]  /*5790*/  MOV R92, R154 ;  /* 0x0000009a005c7202 */ /* 0x000fce0000000f00 */
.L_x_25684:
[----:B------:R-:W-:Y:S05]  /*57a0*/  BSYNC B1 ;  /* 0x0000000000017941 */ /* 0x000fea0003800000 */
.L_x_25682:
        /* <DEDUP_REMOVED lines=16> */
.L_x_25688:
[----:B------:R-:W-:Y:S05]  /*58b0*/  BSYNC B2 ;  /* 0x0000000000027941 */ /* 0x000fea0003800000 */
.L_x_25687:
        /* <DEDUP_REMOVED lines=44> */
.L_x_25686:
[----:B------:R-:W-:Y:S05]  /*5b80*/  BSYNC B1 ;  /* 0x0000000000017941 */ /* 0x000fea0003800000 */
.L_x_25685:
[----:B------:R-:W-:Y:S01]  /*5b90*/  I2FP.F32.U32 R84, R92 ;  /* 0x0000005c00547245 */ /* 0x000fe20000201000 */
[----:B------:R-:W-:Y:S02]  /*5ba0*/  HADD2.F32 R87, -RZ, R66.H0_H0 ;  /* 0x20000042ff577230 */ /* 0x000fe40000004100 */
        /* <DEDUP_REMOVED lines=10> */
.L_x_25681:
[----:B------:R-:W-:Y:S05]  /*5c50*/  BSYNC B0 ;  /* 0x0000000000007941 */ /* 0x000fea0003800000 */
.L_x_25680:
        /* <DEDUP_REMOVED lines=18> */
.L_x_25692:
[----:B------:R-:W-:-:S07]  /*5d80*/  IMAD.MOV.U32 R85, RZ, RZ, R154 ;  /* 0x000000ffff557224 */ /* 0x000fce00078e009a */
.L_x_25693:
[----:B------:R-:W-:Y:S05]  /*5d90*/  BSYNC B1 ;  /* 0x0000000000017941 */ /* 0x000fea0003800000 */
.L_x_25691:
        /* <DEDUP_REMOVED lines=16> */
.L_x_25697:
[----:B------:R-:W-:Y:S05]  /*5ea0*/  BSYNC B2 ;  /* 0x0000000000027941 */ /* 0x000fea0003800000 */
.L_x_25696:
        /* <DEDUP_REMOVED lines=44> */
.L_x_25695:
[----:B------:R-:W-:Y:S05]  /*6170*/  BSYNC B1 ;  /* 0x0000000000017941 */ /* 0x000fea0003800000 */
.L_x_25694:
[----:B------:R-:W-:Y:S01]  /*6180*/  HFMA2.MMA R86, -RZ, RZ, 0.1171875, 0 ;  /* 0x2f800000ff567435 */ /* 0x000fe200000001ff */
[----:B------:R-:W-:Y:S01]  /*6190*/  I2FP.F32.U32 R85, R85 ;  /* 0x0000005500557245 */ /* 0x000fe20000201000 */
[----:B------:R-:W-:-:S05]  /*61a0*/  HADD2.F32 R88, -RZ, R66.H1_H1 ;  /* 0x30000042ff587230 */ /* 0x000fca0000004100 */
        /* <DEDUP_REMOVED lines=9> */
.L_x_25690:
[----:B------:R-:W-:Y:S05]  /*6240*/  BSYNC B0 ;  /* 0x0000000000007941 */ /* 0x000fea0003800000 */
.L_x_25689:
        /* <DEDUP_REMOVED lines=18> */
.L_x_25701:
[----:B------:R-:W-:-:S07]  /*6370*/  MOV R94, R154 ;  /* 0x0000009a005e7202 */ /* 0x000fce0000000f00 */
.L_x_25702:
[----:B------:R-:W-:Y:S05]  /*6380*/  BSYNC B1 ;  /* 0x0000000000017941 */ /* 0x000fea0003800000 */
.L_x_25700:
        /* <DEDUP_REMOVED lines=16> */
.L_x_25706:
[----:B------:R-:W-:Y:S05]  /*6490*/  BSYNC B2 ;  /* 0x0000000000027941 */ /* 0x000fea0003800000 */
.L_x_25705:
        /* <DEDUP_REMOVED lines=44> */
.L_x_25704:
[----:B------:R-:W-:Y:S05]  /*6760*/  BSYNC B1 ;  /* 0x0000000000017941 */ /* 0x000fea0003800000 */
.L_x_25703:
        /* <DEDUP_REMOVED lines=12> */
.L_x_25699:
[----:B------:R-:W-:Y:S05]  /*6830*/  BSYNC B0 ;  /* 0x0000000000007941 */ /* 0x000fea0003800000 */
.L_x_25698:
        /* <DEDUP_REMOVED lines=18> */
.L_x_25710:
[----:B------:R-:W-:-:S07]  /*6960*/  IMAD.MOV.U32 R87, RZ, RZ, R154 ;  /* 0x000000ffff577224 */ /* 0x000fce00078e009a */
.L_x_25711:
[----:B------:R-:W-:Y:S05]  /*6970*/  BSYNC B1 ;  /* 0x0000000000017941 */ /* 0x000fea0003800000 */
.L_x_25709:
        /* <DEDUP_REMOVED lines=16> */
.L_x_25715:
[----:B------:R-:W-:Y:S05]  /*6a80*/  BSYNC B2 ;  /* 0x0000000000027941 */ /* 0x000fea0003800000 */
.L_x_25714:
        /* <DEDUP_REMOVED lines=44> */
.L_x_25713:
[----:B------:R-:W-:Y:S05]  /*6d50*/  BSYNC B1 ;  /* 0x0000000000017941 */ /* 0x000fea0003800000 */
.L_x_25712:
        /* <DEDUP_REMOVED lines=12> */
.L_x_25708:
[----:B------:R-:W-:Y:S05]  /*6e20*/  BSYNC B0 ;  /* 0x0000000000007941 */ /* 0x000fea0003800000 */
.L_x_25707:
        /* <DEDUP_REMOVED lines=11> */
[----:B------:R-:W-:Y:S02]  /*6ee0*/  LOP3.LUT R92, R139, 0xffff, RZ, 0xc0, !PT ;  /* 0x0000ffff8b5c7812 */ /* 0x000fe400078ec0ff */
[----:B------:R-:W-:Y:S02]  /*6ef0*/  PRMT R95, R141, 0x7104, RZ ;  /* 0x000071048d5f7816 */ /* 0x000fe400000000ff */
[----:B------:R-:W-:Y:S02]  /*6f00*/  LOP3.LUT R93, R90, 0xff0000, RZ, 0xc0, !PT ;  /* 0x00ff00005a5d7812 */ /* 0x000fe400078ec0ff */
[----:B------:R-:W0:Y:S01]  /*6f10*/  LDC.64 R90, c[0x0][0x240] ;  /* 0x00009000ff5a7b82 */ /* 0x000e220000000a00 */
[----:B------:R-:W-:Y:S02]  /*6f20*/  LOP3.LUT R96, R143, 0xff, RZ, 0xc0, !PT ;  /* 0x000000ff8f607812 */ /* 0x000fe400078ec0ff */
[----:B------:R-:W-:-:S02]  /*6f30*/  PRMT R92, R93, 0x4210, R92 ;  /* 0x000042105d5c7816 */ /* 0x000fc4000000005c */
[----:B------:R-:W-:Y:S01]  /*6f40*/  LOP3.LUT R94, R144, 0xff, RZ, 0xc0, !PT ;  /* 0x000000ff905e7812 */ /* 0x000fe200078ec0ff */
[----:B------:R-:W-:Y:S01]  /*6f50*/  IMAD.WIDE.U32 R96, R96, 0x1000000, RZ ;  /* 0x0100000060607825 */ /* 0x000fe200078e00ff */
[----:B------:R-:W-:Y:S02]  /*6f60*/  LOP3.LUT R95, R92, 0xff00, R95, 0xf8, !PT ;  /* 0x0000ff005c5f7812 */ /* 0x000fe400078ef85f */
[----:B------:R-:W-:Y:S02]  /*6f70*/  LOP3.LUT R92, R145, 0xff, RZ, 0xc0, !PT ;  /* 0x000000ff915c7812 */ /* 0x000fe400078ec0ff */
[----:B------:R-:W-:Y:S01]  /*6f80*/  LOP3.LUT R105, R95, 0xff, R142, 0xf8, !PT ;  /* 0x000000ff5f697812 */ /* 0x000fe200078ef88e */
[----:B------:R-:W-:-:S04]  /*6f90*/  IMAD.WIDE.U32 R94, R94, 0x10000, RZ ;  /* 0x000100005e5e7825 */ /* 0x000fc800078e00ff */
[----:B------:R-:W-:Y:S01]  /*6fa0*/  IMAD.WIDE.U32 R92, R92, 0x100, RZ ;  /* 0x000001005c5c7825 */ /* 0x000fe200078e00ff */
[----:B------:R-:W-:Y:S02]  /*6fb0*/  LOP3.LUT R105, R95, R105, R97, 0xfe, !PT ;  /* 0x000000695f697212 */ /* 0x000fe400078efe61 */
[----:B------:R-:W-:Y:S02]  /*6fc0*/  LOP3.LUT R95, R92, R96, R94, 0xfe, !PT ;  /* 0x000000605c5f7212 */ /* 0x000fe400078efe5e */
[----:B------:R-:W-:Y:S01]  /*6fd0*/  LOP3.LUT R93, R105, R93, RZ, 0xfc, !PT ;  /* 0x0000005d695d7212 */ /* 0x000fe200078efcff */
[----:B0-----:R-:W-:Y:S01]  /*6fe0*/  IMAD.WIDE.U32 R90, R103, 0x8, R90 ;  /* 0x00000008675a7825 */ /* 0x001fe200078e005a */
[----:B------:R-:W-:-:S05]  /*6ff0*/  LOP3.LUT R92, R95, 0xff, R146, 0xf8, !PT ;  /* 0x000000ff5f5c7812 */ /* 0x000fca00078ef892 */
[----:B------:R0:W-:Y:S02]  /*7000*/  STG.E.64 desc[UR4][R90.64], R92 ;  /* 0x0000005c5a007986 */ /* 0x0001e4000c101b04 */
.L_x_25717:
[----:B------:R-:W-:Y:S05]  /*7010*/  BSYNC B0 ;  /* 0x0000000000007941 */ /* 0x000fea0003800000 */
.L_x_25716:
        /* <DEDUP_REMOVED lines=22> */
.L_x_25721:
[----:B------:R-:W-:-:S07]  /*7180*/  IMAD.MOV.U32 R96, RZ, RZ, R154 ;  /* 0x000000ffff607224 */ /* 0x000fce00078e009a */
.L_x_25722:
[----:B------:R-:W-:Y:S05]  /*7190*/  BSYNC B1 ;  /* 0x0000000000017941 */ /* 0x000fea0003800000 */
.L_x_25720:
        /* <DEDUP_REMOVED lines=16> */
.L_x_25726:
[----:B------:R-:W-:Y:S05]  /*72a0*/  BSYNC B2 ;  /* 0x0000000000027941 */ /* 0x000fea0003800000 */
.L_x_25725:
        /* <DEDUP_REMOVED lines=44> */
.L_x_25724:
[----:B------:R-:W-:Y:S05]  /*7570*/  BSYNC B1 ;  /* 0x0000000000017941 */ /* 0x000fea0003800000 */
.L_x_25723:
[----:B------:R-:W-:Y:S01]  /*7580*/  HFMA2.MMA R89, -RZ, RZ, 0.1171875, 0 ;  /* 0x2f800000ff597435 */ /* 0x000fe200000001ff */
[----:B------:R-:W-:Y:S01]  /*7590*/  I2FP.F32.U32 R88, R96 ;  /* 0x0000006000587245 */ /* 0x000fe20000201000 */
[----:B-----5:R-:W-:-:S05]  /*75a0*/  HADD2.F32 R90, -RZ, R64.H0_H0 ;  /* 0x20000040ff5a7230 */ /* 0x020fca0000004100 */
        /* <DEDUP_REMOVED lines=9> */
.L_x_25719:
[----:B------:R-:W-:Y:S05]  /*7640*/  BSYNC B0 ;  /* 0x0000000000007941 */ /* 0x000fea0003800000 */
.L_x_25718:
        /* <DEDUP_REMOVED lines=18> */
.L_x_25730:
[----:B------:R-:W-:-:S07]  /*7770*/  MOV R89, R154 ;  /* 0x0000009a00597202 */ /* 0x000fce0000000f00 */
.L_x_25731:
[----:B------:R-:W-:Y:S05]  /*7780*/  BSYNC B1 ;  /* 0x0000000000017941 */ /* 0x000fea0003800000 */
.L_x_25729:
        /* <DEDUP_REMOVED lines=16> */
.L_x_25735:
[----:B------:R-:W-:Y:S05]  /*7890*/  BSYNC B2 ;  /* 0x0000000000027941 */ /* 0x000fea0003800000 */
.L_x_25734:
        /* <DEDUP_REMOVED lines=44> */
.L_x_25733:
[----:B------:R-:W-:Y:S05]  /*7b60*/  BSYNC B1 ;  /* 0x0000000000017941 */ /* 0x000fea0003800000 */
.L_x_25732:
[----:B------:R-:W-:Y:S01]  /*7b70*/  I2FP.F32.U32 R89, R89 ;  /* 0x0000005900597245 */ /* 0x000fe20000201000 */
[----:B-----5:R-:W-:Y:S02]  /*7b80*/  HADD2.F32 R92, -RZ, R64.H1_H1 ;  /* 0x30000040ff5c7230 */ /* 0x020fe40000004100 */
[----:B------:R-:W-:-:S03]  /*7b90*/  IMAD.MOV.U32 R90, RZ, RZ, 0x2f800000 ;  /* 0x2f800000ff5a7424 */ /* 0x000fc600078e00ff */
        /* <DEDUP_REMOVED lines=9> */
.L_x_25728:
[----:B------:R-:W-:Y:S05]  /*7c30*/  BSYNC B0 ;  /* 0x0000000000007941 */ /* 0x000fea0003800000 */
.L_x_25727:
        /* <DEDUP_REMOVED lines=18> */
.L_x_25739:
[----:B------:R-:W-:-:S07]  /*7d60*/  IMAD.MOV.U32 R98, RZ, RZ, R154 ;  /* 0x000000ffff627224 */ /* 0x000fce00078e009a */
.L_x_25740:
[----:B------:R-:W-:Y:S05]  /*7d70*/  BSYNC B1 ;  /* 0x0000000000017941 */ /* 0x000fea0003800000 */
.L_x_25738:
        /* <DEDUP_REMOVED lines=16> */
.L_x_25744:
[----:B------:R-:W-:Y:S05]  /*7e80*/  BSYNC B2 ;  /* 0x0000000000027941 */ /* 0x000fea0003800000 */
.L_x_25743:
        /* <DEDUP_REMOVED lines=44> */
.L_x_25742:
[----:B------:R-:W-:Y:S05]  /*8150*/  BSYNC B1 ;  /* 0x0000000000017941 */ /* 0x000fea0003800000 */
.L_x_25741:
[----:B------:R-:W-:Y:S01]  /*8160*/  I2FP.F32.U32 R90, R98 ;  /* 0x00000062005a7245 */ /* 0x000fe20000201000 */
[----:B-----5:R-:W-:Y:S01]  /*8170*/  HADD2.F32 R93, -RZ, R65.H0_H0 ;  /* 0x20000041ff5d7230 */ /* 0x020fe20000004100 */
[----:B------:R-:W-:-:S04]  /*8180*/  MOV R91, 0x2f800000 ;  /* 0x2f800000005b7802 */ /* 0x000fc80000000f00 */
        /* <DEDUP_REMOVED lines=9> */
.L_x_25737:
[----:B------:R-:W-:Y:S05]  /*8220*/  BSYNC B0 ;  /* 0x0000000000007941 */ /* 0x000fea0003800000 */
.L_x_25736:
        /* <DEDUP_REMOVED lines=18> */
.L_x_25748:
[----:B------:R-:W-:-:S07]  /*8350*/  MOV R91, R154 ;  /* 0x0000009a005b7202 */ /* 0x000fce0000000f00 */
.L_x_25749:
[----:B------:R-:W-:Y:S05]  /*8360*/  BSYNC B1 ;  /* 0x0000000000017941 */ /* 0x000fea0003800000 */
.L_x_25747:
        /* <DEDUP_REMOVED lines=16> */
.L_x_25753:
[----:B------:R-:W-:Y:S05]  /*8470*/  BSYNC B2 ;  /* 0x0000000000027941 */ /* 0x000fea0003800000 */
.L_x_25752:
        /* <DEDUP_REMOVED lines=44> */
.L_x_25751:
[----:B------:R-:W-:Y:S05]  /*8740*/  BSYNC B1 ;  /* 0x0000000000017941 */ /* 0x000fea0003800000 */
.L_x_25750:
        /* <DEDUP_REMOVED lines=12> */
.L_x_25746:
[----:B------:R-:W-:Y:S05]  /*8810*/  BSYNC B0 ;  /* 0x0000000000007941 */ /* 0x000fea0003800000 */
.L_x_25745:
        /* <DEDUP_REMOVED lines=18> */
.L_x_25757:
[----:B------:R-:W-:-:S07]  /*8940*/  MOV R100, R154 ;  /* 0x0000009a00647202 */ /* 0x000fce0000000f00 */
.L_x_25758:
[----:B------:R-:W-:Y:S05]  /*8950*/  BSYNC B1 ;  /* 0x0000000000017941 */ /* 0x000fea0003800000 */
.L_x_25756:
        /* <DEDUP_REMOVED lines=16> */
.L_x_25762:
[----:B------:R-:W-:Y:S05]  /*8a60*/  BSYNC B2 ;  /* 0x0000000000027941 */ /* 0x000fea0003800000 */
.L_x_25761:
        /* <DEDUP_REMOVED lines=44> */
.L_x_25760:
[----:B------:R-:W-:Y:S05]  /*8d30*/  BSYNC B1 ;  /* 0x0000000000017941 */ /* 0x000fea0003800000 */
.L_x_25759:
        /* <DEDUP_REMOVED lines=12> */
.L_x_25755:
[----:B------:R-:W-:Y:S05]  /*8e00*/  BSYNC B0 ;  /* 0x0000000000007941 */ /* 0x000fea0003800000 */
.L_x_25754:
        /* <DEDUP_REMOVED lines=18> */
.L_x_25766:
[----:B------:R-:W-:-:S07]  /*8f30*/  IMAD.MOV.U32 R93, RZ, RZ, R154 ;  /* 0x000000ffff5d7224 */ /* 0x000fce00078e009a */
.L_x_25767:
[----:B------:R-:W-:Y:S05]  /*8f40*/  BSYNC B1 ;  /* 0x0000000000017941 */ /* 0x000fea0003800000 */
.L_x_25765:
        /* <DEDUP_REMOVED lines=16> */
.L_x_25771:
[----:B------:R-:W-:Y:S05]  /*9050*/  BSYNC B2 ;  /* 0x0000000000027941 */ /* 0x000fea0003800000 */
.L_x_25770:
        /* <DEDUP_REMOVED lines=44> */
.L_x_25769:
[----:B------:R-:W-:Y:S05]  /*9320*/  BSYNC B1 ;  /* 0x0000000000017941 */ /* 0x000fea0003800000 */
.L_x_25768:
[----:B------:R-:W-:Y:S01]  /*9330*/  I2FP.F32.U32 R93, R93 ;  /* 0x0000005d005d7245 */ /* 0x000fe20000201000 */
[----:B------:R-:W-:Y:S01]  /*9340*/  HADD2.F32 R96, -RZ, R66.H1_H1 ;  /* 0x30000042ff607230 */ /* 0x000fe20000004100 */
[----:B------:R-:W-:-:S04]  /*9350*/  MOV R94, 0x2f800000 ;  /* 0x2f800000005e7802 */ /* 0x000fc80000000f00 */
        /* <DEDUP_REMOVED lines=9> */
.L_x_25764:
[----:B------:R-:W-:Y:S05]  /*93f0*/  BSYNC B0 ;  /* 0x0000000000007941 */ /* 0x000fea0003800000 */
.L_x_25763:
        /* <DEDUP_REMOVED lines=18> */
.L_x_25775:
[----:B------:R-:W-:-:S07]  /*9520*/  MOV R100, R154 ;  /* 0x0000009a00647202 */ /* 0x000fce0000000f00 */
.L_x_25776:
[----:B------:R-:W-:Y:S05]  /*9530*/  BSYNC B1 ;  /* 0x0000000000017941 */ /* 0x000fea0003800000 */
.L_x_25774:
        /* <DEDUP_REMOVED lines=16> */
.L_x_25780:
[----:B------:R-:W-:Y:S05]  /*9640*/  BSYNC B2 ;  /* 0x0000000000027941 */ /* 0x000fea0003800000 */
.L_x_25779:
        /* <DEDUP_REMOVED lines=44> */
.L_x_25778:
[----:B------:R-:W-:Y:S05]  /*9910*/  BSYNC B1 ;  /* 0x0000000000017941 */ /* 0x000fea0003800000 */
.L_x_25777:
[----:B------:R-:W-:Y:S01]  /*9920*/  HFMA2.MMA R95, -RZ, RZ, 0.1171875, 0 ;  /* 0x2f800000ff5f7435 */ /* 0x000fe200000001ff */
[----:B------:R-:W-:Y:S01]  /*9930*/  I2FP.F32.U32 R94, R100 ;  /* 0x00000064005e7245 */ /* 0x000fe20000201000 */
[----:B------:R-:W-:-:S05]  /*9940*/  HADD2.F32 R97, -RZ, R67.H0_H0 ;  /* 0x20000043ff617230 */ /* 0x000fca0000004100 */
        /* <DEDUP_REMOVED lines=9> */
.L_x_25773:
[----:B------:R-:W-:Y:S05]  /*99e0*/  BSYNC B0 ;  /* 0x0000000000007941 */ /* 0x000fea0003800000 */
.L_x_25772:
        /* <DEDUP_REMOVED lines=18> */
.L_x_25784:
[----:B------:R-:W-:-:S07]  /*9b10*/  MOV R95, R154 ;  /* 0x0000009a005f7202 */ /* 0x000fce0000000f00 */
.L_x_25785:
[----:B------:R-:W-:Y:S05]  /*9b20*/  BSYNC B1 ;  /* 0x0000000000017941 */ /* 0x000fea0003800000 */
.L_x_25783:
        /* <DEDUP_REMOVED lines=16> */
.L_x_25789:
[----:B------:R-:W-:Y:S05]  /*9c30*/  BSYNC B2 ;  /* 0x0000000000027941 */ /* 0x000fea0003800000 */
.L_x_25788:
        /* <DEDUP_REMOVED lines=44> */
.L_x_25787:
[----:B------:R-:W-:Y:S05]  /*9f00*/  BSYNC B1 ;  /* 0x0000000000017941 */ /* 0x000fea0003800000 */
.L_x_25786:
[----:B------:R-:W-:Y:S01]  /*9f10*/  I2FP.F32.U32 R95, R95 ;  /* 0x0000005f005f7245 */ /* 0x000fe20000201000 */
[----:B------:R-:W-:Y:S02]  /*9f20*/  HADD2.F32 R97, -RZ, R67.H1_H1 ;  /* 0x30000043ff617230 */ /* 0x000fe40000004100 */
        /* <DEDUP_REMOVED lines=10> */
.L_x_25782:
[----:B------:R-:W-:Y:S05]  /*9fd0*/  BSYNC B0 ;  /* 0x0000000000007941 */ /* 0x000fea0003800000 */
.L_x_25781:
[----:B------:R-:W-:Y:S01]  /*9fe0*/  IMAD.WIDE.U32 R100, R101, 0x20, R130 ;  /* 0x0000002065647825 */ /* 0x000fe200078e0082 */
[----:B------:R-:W0:Y:S01]  /*9ff0*/  @P2 LDC.64 R96, c[0x0][0x220] ;  /* 0x00008800ff602b82 */ /* 0x000e220000000a00 */
[----:B------:R-:W-:Y:S01]  /*a000*/  BSSY B0, `(.L_x_25790) ;  /* 0x000001a000007945 */ /* 0x000fe20003800000 */
[----:B------:R-:W-:Y:S02]  /*a010*/  IADD3 R107, R161, 0x180, RZ ;  /* 0x00000180a16b7810 */ /* 0x000fe40007ffe0ff */
        /* <DEDUP_REMOVED lines=24> */
.L_x_25791:
[----:B------:R-:W-:Y:S05]  /*a1a0*/  BSYNC B0 ;  /* 0x0000000000007941 */ /* 0x000fea0003800000 */
.L_x_25790:
[----:B--2---:R-:W-:-:S04]  /*a1b0*/  @P0 IMAD.WIDE.U32 R98, R107, 0x20, R98 ;  /* 0x000000206b620825 */ /* 0x004fc800078e0062 */
[----:B------:R-:W-:Y:S01]  /*a1c0*/  VIADD R109, R159, 0x180 ;  /* 0x000001809f6d7836 */ /* 0x000fe20000000000 */
[----:B------:R-:W2:Y:S03]  /*a1d0*/  @P0 LDG.E.128 R60, desc[UR4][R98.64] ;  /* 0x00000004623c0981 */ /* 0x000ea6000c1e1d00 */
[----:B01-3--:R-:W-:Y:S01]  /*a1e0*/  @P2 IMAD.WIDE.U32 R100, R109, 0x10, R96 ;  /* 0x000000106d642825 */ /* 0x00bfe200078e0060 */
[----:B------:R0:W5:Y:S04]  /*a1f0*/  @P0 LDG.E.128 R68, desc[UR4][R98.64+0x10] ;  /* 0x0000100462440981 */ /* 0x000168000c1e1d00 */
[----:B------:R0:W5:Y:S01]  /*a200*/  @P2 LDG.E.128 R64, desc[UR4][R100.64] ;  /* 0x0000000464402981 */ /* 0x000162000c1e1d00 */
[----:B------:R-:W-:Y:S01]  /*a210*/  @!P3 ISETP.NE.U32.AND P1, PT, R128, RZ, PT ;  /* 0x000000ff8000b20c */ /* 0x000fe20003f25070 */
[----:B------:R-:W-:Y:S03]  /*a220*/  BSSY B0, `(.L_x_25792) ;  /* 0x000005d000007945 */ /* 0x000fe60003800000 */
[----:B------:R-:W-:-:S02]  /*a230*/  @!P3 ISETP.NE.AND.EX P1, PT, R129, RZ, PT, P1 ;  /* 0x000000ff8100b20c */ /* 0x000fc40003f25310 */
[----:B------:R-:W-:Y:S02]  /*a240*/  @!P3 MOV R102, R106 ;  /* 0x0000006a0066b202 */ /* 0x000fe40000000f00 */
        /* <DEDUP_REMOVED lines=14> */
.L_x_25795:
[----:B------:R-:W-:-:S07]  /*a330*/  IMAD.MOV.U32 R104, RZ, RZ, R154 ;  /* 0x000000ffff687224 */ /* 0x000fce00078e009a */
.L_x_25796:
[----:B------:R-:W-:Y:S05]  /*a340*/  BSYNC B1 ;  /* 0x0000000000017941 */ /* 0x000fea0003800000 */
.L_x_25794:
        /* <DEDUP_REMOVED lines=16> */
.L_x_25800:
[----:B------:R-:W-:Y:S05]  /*a450*/  BSYNC B2 ;  /* 0x0000000000027941 */ /* 0x000fea0003800000 */
.L_x_25799:
        /* <DEDUP_REMOVED lines=44> */
.L_x_25798:
[----:B------:R-:W-:Y:S05]  /*a720*/  BSYNC B1 ;  /* 0x0000000000017941 */ /* 0x000fea0003800000 */
.L_x_25797:
        /* <DEDUP_REMOVED lines=12> */
.L_x_25793:
[----:B------:R-:W-:Y:S05]  /*a7f0*/  BSYNC B0 ;  /* 0x0000000000007941 */ /* 0x000fea0003800000 */
.L_x_25792:
        /* <DEDUP_REMOVED lines=18> */
.L_x_25804:
[----:B------:R-:W-:-:S07]  /*a920*/  MOV R97, R154 ;  /* 0x0000009a00617202 */ /* 0x000fce0000000f00 */
.L_x_25805:
[----:B------:R-:W-:Y:S05]  /*a930*/  BSYNC B1 ;  /* 0x0000000000017941 */ /* 0x000fea0003800000 */
.L_x_25803:
        /* <DEDUP_REMOVED lines=16> */
.L_x_25809:
[----:B------:R-:W-:Y:S05]  /*aa40*/  BSYNC B2 ;  /* 0x0000000000027941 */ /* 0x000fea0003800000 */
.L_x_25808:
        /* <DEDUP_REMOVED lines=44> */
.L_x_25807:
[----:B------:R-:W-:Y:S05]  /*ad10*/  BSYNC B1 ;  /* 0x0000000000017941 */ /* 0x000fea0003800000 */
.L_x_25806:
        /* <DEDUP_REMOVED lines=12> */
.L_x_25802:
[----:B------:R-:W-:Y:S05]  /*ade0*/  BSYNC B0 ;  /* 0x0000000000007941 */ /* 0x000fea0003800000 */
.L_x_25801:
        /* <DEDUP_REMOVED lines=18> */
.L_x_25813:
[----:B------:R-:W-:-:S07]  /*af10*/  MOV R104, R154 ;  /* 0x0000009a00687202 */ /* 0x000fce0000000f00 */
.L_x_25814:
[----:B------:R-:W-:Y:S05]  /*af20*/  BSYNC B1 ;  /* 0x0000000000017941 */ /* 0x000fea0003800000 */
.L_x_25812:
        /* <DEDUP_REMOVED lines=16> */
.L_x_25818:
[----:B------:R-:W-:Y:S05]  /*b030*/  BSYNC B2 ;  /* 0x0000000000027941 */ /* 0x000fea0003800000 */
.L_x_25817:
        /* <DEDUP_REMOVED lines=44> */
.L_x_25816:
[----:B------:R-:W-:Y:S05]  /*b300*/  BSYNC B1 ;  /* 0x0000000000017941 */ /* 0x000fea0003800000 */
.L_x_25815:
[----:B------:R-:W-:Y:S01]  /*b310*/  I2FP.F32.U32 R98, R104 ;  /* 0x0000006800627245 */ /* 0x000fe20000201000 */
[----:B------:R-:W-:Y:S02]  /*b320*/  IMAD.MOV.U32 R99, RZ, RZ, 0x2f800000 ;  /* 0x2f800000ff637424 */ /* 0x000fe400078e00ff */
[----:B-----5:R-:W-:Y:S02]  /*b330*/  HADD2.F32 R101, -RZ, R65.H0_H0 ;  /* 0x20000041ff657230 */ /* 0x020fe40000004100 */
[----:B------:R-:W-:Y:S01]  /*b340*/  FFMA.FTZ R98, R98, R99, 1.1641532182693481445e-10 ;  /* 0x2f00000062627423 */ /* 0x000fe20000010063 */
[----:B------:R-:W-:Y:S02]  /*b350*/  HADD2.F32 R99, -RZ, R25.H0_H0 ;  /* 0x20000019ff637230 */ /* 0x000fe40000004100 */
[----:B------:R-:W-:Y:S02]  /*b360*/  FMUL.FTZ R101, R101, UR11 ;  /* 0x0000000b65657c20 */ /* 0x000fe40008410000 */
[----:B------:R-:W-:-:S02]  /*b370*/  FSETP.GTU.FTZ.AND P1, PT, R98, UR8, PT ;  /* 0x0000000862007c0b */ /* 0x000fc4000bf3c000 */
[----:B------:R-:W-:Y:S02]  /*b380*/  FMUL.FTZ R98, R101, UR10 ;  /* 0x0000000a65627c20 */ /* 0x000fe40008410000 */
[----:B------:R-:W-:-:S03]  /*b390*/  SEL R144, RZ, 0x1, P1 ;  /* 0x00000001ff907807 */ /* 0x000fc60000800000 */
[----:B------:R-:W-:-:S05]  /*b3a0*/  FSEL R98, R98, RZ, !P1 ;  /* 0x000000ff62627208 */ /* 0x000fca0004800000 */
[----:B------:R-:W-:-:S04]  /*b3b0*/  FMUL.FTZ R98, R98, R99 ;  /* 0x0000006362627220 */ /* 0x000fc80000410000 */
[----:B------:R-:W-:-:S07]  /*b3c0*/  @P0 FADD.FTZ R98, R62, R98 ;  /* 0x000000623e620221 */ /* 0x000fce0000010000 */
.L_x_25811:
[----:B------:R-:W-:Y:S05]  /*b3d0*/  BSYNC B0 ;  /* 0x0000000000007941 */ /* 0x000fea0003800000 */
.L_x_25810:
        /* <DEDUP_REMOVED lines=18> */
.L_x_25822:
[----:B------:R-:W-:-:S07]  /*b500*/  IMAD.MOV.U32 R99, RZ, RZ, R154 ;  /* 0x000000ffff637224 */ /* 0x000fce00078e009a */
.L_x_25823:
[----:B------:R-:W-:Y:S05]  /*b510*/  BSYNC B1 ;  /* 0x0000000000017941 */ /* 0x000fea0003800000 */
.L_x_25821:
        /* <DEDUP_REMOVED lines=16> */
.L_x_25827:
[----:B------:R-:W-:Y:S05]  /*b620*/  BSYNC B2 ;  /* 0x0000000000027941 */ /* 0x000fea0003800000 */
.L_x_25826:
        /* <DEDUP_REMOVED lines=44> */
.L_x_25825:
[----:B------:R-:W-:Y:S05]  /*b8f0*/  BSYNC B1 ;  /* 0x0000000000017941 */ /* 0x000fea0003800000 */
.L_x_25824:
[----:B------:R-:W-:Y:S02]  /*b900*/  I2FP.F32.U32 R99, R99 ;  /* 0x0000006300637245 */ /* 0x000fe40000201000 */
[----:B------:R-:W-:-:S05]  /*b910*/  MOV R100, 0x2f800000 ;  /* 0x2f80000000647802 */ /* 0x000fca0000000f00 */
[----:B------:R-:W-:Y:S01]  /*b920*/  FFMA.FTZ R99, R99, R100, 1.1641532182693481445e-10 ;  /* 0x2f00000063637423 */ /* 0x000fe20000010064 */
[----:B-----5:R-:W-:-:S04]  /*b930*/  HADD2.F32 R100, -RZ, R65.H1_H1 ;  /* 0x30000041ff647230 */ /* 0x020fc80000004100 */
[----:B------:R-:W-:Y:S01]  /*b940*/  FSETP.GTU.FTZ.AND P1, PT, R99, UR8, PT ;  /* 0x0000000863007c0b */ /* 0x000fe2000bf3c000 */
[----:B------:R-:W-:-:S03]  /*b950*/  FMUL.FTZ R100, R100, UR11 ;  /* 0x0000000b64647c20 */ /* 0x000fc60008410000 */
[----:B------:R-:W-:Y:S01]  /*b960*/  SEL R143, RZ, 0x1, P1 ;  /* 0x00000001ff8f7807 */ /* 0x000fe20000800000 */
[----:B------:R-:W-:Y:S01]  /*b970*/  FMUL.FTZ R99, R100, UR10 ;  /* 0x0000000a64637c20 */ /* 0x000fe20008410000 */
[----:B------:R-:W-:-:S04]  /*b980*/  HADD2.F32 R100, -RZ, R25.H1_H1 ;  /* 0x30000019ff647230 */ /* 0x000fc80000004100 */
[----:B------:R-:W-:-:S05]  /*b990*/  FSEL R99, R99, RZ, !P1 ;  /* 0x000000ff63637208 */ /* 0x000fca0004800000 */
[----:B------:R-:W-:-:S04]  /*b9a0*/  FMUL.FTZ R99, R99, R100 ;  /* 0x0000006463637220 */ /* 0x000fc80000410000 */
[----:B------:R-:W-:-:S07]  /*b9b0*/  @P0 FADD.FTZ R99, R63, R99 ;  /* 0x000000633f630221 */ /* 0x000fce0000010000 */
.L_x_25820:
[----:B------:R-:W-:Y:S05]  /*b9c0*/  BSYNC B0 ;  /* 0x0000000000007941 */ /* 0x000fea0003800000 */
.L_x_25819:
        /* <DEDUP_REMOVED lines=18> */
.L_x_25831:
[----:B------:R-:W-:-:S07]  /*baf0*/  MOV R106, R154 ;  /* 0x0000009a006a7202 */ /* 0x000fce0000000f00 */
.L_x_25832:
[----:B------:R-:W-:Y:S05]  /*bb00*/  BSYNC B1 ;  /* 0x0000000000017941 */ /* 0x000fea0003800000 */
.L_x_25830:
        /* <DEDUP_REMOVED lines=16> */
.L_x_25836:
[----:B------:R-:W-:Y:S05]  /*bc10*/  BSYNC B2 ;  /* 0x0000000000027941 */ /* 0x000fea0003800000 */
.L_x_25835:
        /* <DEDUP_REMOVED lines=44> */
.L_x_25834:
[----:B------:R-:W-:Y:S05]  /*bee0*/  BSYNC B1 ;  /* 0x0000000000017941 */ /* 0x000fea0003800000 */
.L_x_25833:
[----:B------:R-:W-:Y:S01]  /*bef0*/  HFMA2.MMA R101, -RZ, RZ, 0.1171875, 0 ;  /* 0x2f800000ff657435 */ /* 0x000fe200000001ff */
[----:B------:R-:W-:-:S09]  /*bf00*/  I2FP.F32.U32 R100, R106 ;  /* 0x0000006a00647245 */ /* 0x000fd20000201000 */
[----:B------:R-:W-:Y:S01]  /*bf10*/  FFMA.FTZ R100, R100, R101, 1.1641532182693481445e-10 ;  /* 0x2f00000064647423 */ /* 0x000fe20000010065 */
[----:B------:R-:W-:-:S04]  /*bf20*/  HADD2.F32 R101, -RZ, R66.H0_H0 ;  /* 0x20000042ff657230 */ /* 0x000fc80000004100 */
[----:B------:R-:W-:Y:S01]  /*bf30*/  FSETP.GTU.FTZ.AND P1, PT, R100, UR8, PT ;  /* 0x0000000864007c0b */ /* 0x000fe2000bf3c000 */
[----:B------:R-:W-:-:S03]  /*bf40*/  FMUL.FTZ R101, R101, UR11 ;  /* 0x0000000b65657c20 */ /* 0x000fc60008410000 */
[----:B------:R-:W-:Y:S01]  /*bf50*/  SEL R142, RZ, 0x1, P1 ;  /* 0x00000001ff8e7807 */ /* 0x000fe20000800000 */
[----:B------:R-:W-:Y:S01]  /*bf60*/  FMUL.FTZ R100, R101, UR10 ;  /* 0x0000000a65647c20 */ /* 0x000fe20008410000 */
[----:B------:R-:W-:-:S04]  /*bf70*/  HADD2.F32 R101, -RZ, R26.H0_H0 ;  /* 0x2000001aff657230 */ /* 0x000fc80000004100 */
[----:B------:R-:W-:-:S05]  /*bf80*/  FSEL R100, R100, RZ, !P1 ;  /* 0x000000ff64647208 */ /* 0x000fca0004800000 */
[----:B------:R-:W-:-:S04]  /*bf90*/  FMUL.FTZ R100, R100, R101 ;  /* 0x0000006564647220 */ /* 0x000fc80000410000 */
[----:B------:R-:W-:-:S07]  /*bfa0*/  @P0 FADD.FTZ R100, R68, R100 ;  /* 0x0000006444640221 */ /* 0x000fce0000010000 */
.L_x_25829:
[----:B------:R-:W-:Y:S05]  /*bfb0*/  BSYNC B0 ;  /* 0x0000000000007941 */ /* 0x000fea0003800000 */
.L_x_25828:
        /* <DEDUP_REMOVED lines=18> */
.L_x_25840:
[----:B------:R-:W-:-:S07]  /*c0e0*/  MOV R101, R154 ;  /* 0x0000009a00657202 */ /* 0x000fce0000000f00 */
.L_x_25841:
[----:B------:R-:W-:Y:S05]  /*c0f0*/  BSYNC B1 ;  /* 0x0000000000017941 */ /* 0x000fea0003800000 */
.L_x_25839:
        /* <DEDUP_REMOVED lines=16> */
.L_x_25845:
[----:B------:R-:W-:Y:S05]  /*c200*/  BSYNC B2 ;  /* 0x0000000000027941 */ /* 0x000fea0003800000 */
.L_x_25844:
        /* <DEDUP_REMOVED lines=44> */
.L_x_25843:
[----:B------:R-:W-:Y:S05]  /*c4d0*/  BSYNC B1 ;  /* 0x0000000000017941 */ /* 0x000fea0003800000 */
.L_x_25842:
[----:B------:R-:W-:Y:S01]  /*c4e0*/  I2FP.F32.U32 R101, R101 ;  /* 0x0000006500657245 */ /* 0x000fe20000201000 */
[----:B------:R-:W-:-:S04]  /*c4f0*/  IMAD.MOV.U32 R102, RZ, RZ, 0x2f800000 ;  /* 0x2f800000ff667424 */ /* 0x000fc800078e00ff */
[----:B------:R-:W-:Y:S01]  /*c500*/  FFMA.FTZ R101, R101, R102, 1.1641532182693481445e-10 ;  /* 0x2f00000065657423 */ /* 0x000fe20000010066 */
[----:B------:R-:W-:-:S04]  /*c510*/  HADD2.F32 R102, -RZ, R66.H1_H1 ;  /* 0x30000042ff667230 */ /* 0x000fc80000004100 */
        /* <DEDUP_REMOVED lines=8> */
.L_x_25838:
[----:B------:R-:W-:Y:S05]  /*c5a0*/  BSYNC B0 ;  /* 0x0000000000007941 */ /* 0x000fea0003800000 */
.L_x_25837:
        /* <DEDUP_REMOVED lines=18> */
.L_x_25849:
[----:B------:R-:W-:-:S07]  /*c6d0*/  IMAD.MOV.U32 R106, RZ, RZ, R154 ;  /* 0x000000ffff6a7224 */ /* 0x000fce00078e009a */
.L_x_25850:
[----:B------:R-:W-:Y:S05]  /*c6e0*/  BSYNC B1 ;  /* 0x0000000000017941 */ /* 0x000fea0003800000 */
.L_x_25848:
        /* <DEDUP_REMOVED lines=16> */
.L_x_25854:
[----:B------:R-:W-:Y:S05]  /*c7f0*/  BSYNC B2 ;  /* 0x0000000000027941 */ /* 0x000fea0003800000 */
.L_x_25853:
        /* <DEDUP_REMOVED lines=44> */
.L_x_25852:
[----:B------:R-:W-:Y:S05]  /*cac0*/  BSYNC B1 ;  /* 0x0000000000017941 */ /* 0x000fea0003800000 */
.L_x_25851:
[----:B------:R-:W-:Y:S02]  /*cad0*/  I2FP.F32.U32 R102, R106 ;  /* 0x0000006a00667245 */ /* 0x000fe40000201000 */
[----:B------:R-:W-:-:S05]  /*cae0*/  MOV R103, 0x2f800000 ;  /* 0x2f80000000677802 */ /* 0x000fca0000000f00 */
        /* <DEDUP_REMOVED lines=10> */
.L_x_25847:
[----:B------:R-:W-:Y:S05]  /*cb90*/  BSYNC B0 ;  /* 0x0000000000007941 */ /* 0x000fea0003800000 */
.L_x_25846:
        /* <DEDUP_REMOVED lines=18> */
.L_x_25858:
[----:B------:R-:W-:-:S07]  /*ccc0*/  MOV R103, R154 ;  /* 0x0000009a00677202 */ /* 0x000fce0000000f00 */
.L_x_25859:
[----:B------:R-:W-:Y:S05]  /*ccd0*/  BSYNC B1 ;  /* 0x0000000000017941 */ /* 0x000fea0003800000 */
.L_x_25857:
        /* <DEDUP_REMOVED lines=16> */
.L_x_25863:
[----:B------:R-:W-:Y:S05]  /*cde0*/  BSYNC B2 ;  /* 0x0000000000027941 */ /* 0x000fea0003800000 */
.L_x_25862:
        /* <DEDUP_REMOVED lines=44> */
.L_x_25861:
[----:B------:R-:W-:Y:S05]  /*d0b0*/  BSYNC B1 ;  /* 0x0000000000017941 */ /* 0x000fea0003800000 */
.L_x_25860:
[----:B------:R-:W-:Y:S01]  /*d0c0*/  HFMA2.MMA R104, -RZ, RZ, 0.1171875, 0 ;  /* 0x2f800000ff687435 */ /* 0x000fe200000001ff */
[----:B------:R-:W-:-:S09]  /*d0d0*/  I2FP.F32.U32 R103, R103 ;  /* 0x0000006700677245 */ /* 0x000fd20000201000 */
        /* <DEDUP_REMOVED lines=10> */
.L_x_25856:
[----:B------:R-:W-:Y:S05]  /*d180*/  BSYNC B0 ;  /* 0x0000000000007941 */ /* 0x000fea0003800000 */
.L_x_25855:
        /* <DEDUP_REMOVED lines=25> */
.L_x_25865:
[----:B------:R-:W-:Y:S05]  /*d320*/  BSYNC B0 ;  /* 0x0000000000007941 */ /* 0x000fea0003800000 */
.L_x_25864:
[----:B-1----:R-:W1:Y:S01]  /*d330*/  @P0 LDC.64 R106, c[0x0][0x230] ;  /* 0x00008c00ff6a0b82 */ /* 0x002e620000000a00 */
[----:B------:R-:W-:Y:S01]  /*d340*/  VIADD R161, R161, 0x200 ;  /* 0x00000200a1a17836 */ /* 0x000fe20000000000 */
[----:B------:R-:W-:-:S06]  /*d350*/  IADD3 R159, R159, 0x200, RZ ;  /* 0x000002009f9f7810 */ /* 0x000fcc0007ffe0ff */
[----:B0-----:R-:W0:Y:S01]  /*d360*/  @P2 LDC.64 R104, c[0x0][0x220] ;  /* 0x00008800ff682b82 */ /* 0x001e220000000a00 */
[----:B-1----:R-:W-:-:S05]  /*d370*/  @P0 IMAD.WIDE.U32 R106, R161, 0x20, R106 ;  /* 0x00000020a16a0825 */ /* 0x002fca00078e006a */
[----:B------:R-:W2:Y:S01]  /*d380*/  @P0 LDG.E.128 R60, desc[UR4][R106.64] ;  /* 0x000000046a3c0981 */ /* 0x000ea2000c1e1d00 */
[----:B0-----:R-:W-:-:S03]  /*d390*/  @P2 IMAD.WIDE.U32 R110, R159, 0x10, R104 ;  /* 0x000000109f6e2825 */ /* 0x001fc600078e0068 */
[----:B------:R0:W5:Y:S04]  /*d3a0*/  @P0 LDG.E.128 R68, desc[UR4][R106.64+0x10] ;  /* 0x000010046a440981 */ /* 0x000168000c1e1d00 */
[----:B------:R0:W5:Y:S01]  /*d3b0*/  @P2 LDG.E.128 R64, desc[UR4][R110.64] ;  /* 0x000000046e402981 */ /* 0x000162000c1e1d00 */
[----:B------:R-:W-:Y:S01]  /*d3c0*/  @!P3 ISETP.NE.U32.AND P1, PT, R128, RZ, PT ;  /* 0x000000ff8000b20c */ /* 0x000fe20003f25070 */
[----:B------:R-:W-:Y:S03]  /*d3d0*/  BSSY B0, `(.L_x_25866) ;  /* 0x000005d000007945 */ /* 0x000fe60003800000 */
[----:B------:R-:W-:Y:S02]  /*d3e0*/  @!P3 ISETP.NE.AND.EX P1, PT, R129, RZ, PT, P1 ;  /* 0x000000ff8100b20c */ /* 0x000fe40003f25310 */
[----:B------:R-:W-:-:S02]  /*d3f0*/  @!P3 MOV R109, R108 ;  /* 0x0000006c006db202 */ /* 0x000fc40000000f00 */
        /* <DEDUP_REMOVED lines=14> */
.L_x_25869:
[----:B------:R-:W-:-:S07]  /*d4e0*/  MOV R110, R154 ;  /* 0x0000009a006e7202 */ /* 0x000fce0000000f00 */
.L_x_25870:
[----:B------:R-:W-:Y:S05]  /*d4f0*/  BSYNC B1 ;  /* 0x0000000000017941 */ /* 0x000fea0003800000 */
.L_x_25868:
        /* <DEDUP_REMOVED lines=16> */
.L_x_25874:
[----:B------:R-:W-:Y:S05]  /*d600*/  BSYNC B2 ;  /* 0x0000000000027941 */ /* 0x000fea0003800000 */
.L_x_25873:
        /* <DEDUP_REMOVED lines=38> */
[----:B------:R-:W-:-:S04]  /*d870*/  IMAD.WIDE.U32 R104, R105, -0x326172a9, RZ ;  /* 0xcd9e8d5769687825 */ /* 0x000fc800078e00ff */
[----:B------:R-:W-:Y:S01]  /*d880*/  IMAD.MOV.U32 R154, RZ, RZ, R104 ;  /* 0x000000ffff9a7224 */ /* 0x000fe200078e0068 */
[----:B------:R-:W-:Y:S01]  /*d890*/  LOP3.LUT R148, R105, UR31, R148, 0x96, !PT ;  /* 0x0000001f69947c12 */ /* 0x000fe2000f8e9694 */
[----:B------:R-:W-:-:S05]  /*d8a0*/  IMAD.WIDE.U32 R104, R107, -0x2daee0ad, RZ ;  /* 0xd2511f536b687825 */ /* 0x000fca00078e00ff */
[----:B------:R-:W-:Y:S02]  /*d8b0*/  LOP3.LUT R149, R105, UR32, R106, 0x96, !PT ;  /* 0x0000002069957c12 */ /* 0x000fe4000f8e966a */
[----:B------:R-:W-:-:S07]  /*d8c0*/  MOV R152, R104 ;  /* 0x0000006800987202 */ /* 0x000fce0000000f00 */
.L_x_25872:
[----:B------:R-:W-:Y:S05]  /*d8d0*/  BSYNC B1 ;  /* 0x0000000000017941 */ /* 0x000fea0003800000 */
.L_x_25871:
[----:B------:R-:W-:Y:S01]  /*d8e0*/  I2FP.F32.U32 R104, R110 ;  /* 0x0000006e00687245 */ /* 0x000fe20000201000 */
[----:B------:R-:W-:-:S04]  /*d8f0*/  IMAD.MOV.U32 R105, RZ, RZ, 0x2f800000 ;  /* 0x2f800000ff697424 */ /* 0x000fc800078e00ff */
[----:B------:R-:W-:Y:S01]  /*d900*/  FFMA.FTZ R104, R104, R105, 1.1641532182693481445e-10 ;  /* 0x2f00000068687423 */ /* 0x000fe20000010069 */
[----:B-----5:R-:W-:-:S04]  /*d910*/  HADD2.F32 R105, -RZ, R64.H0_H0 ;  /* 0x20000040ff697230 */ /* 0x020fc80000004100 */
        /* <DEDUP_REMOVED lines=8> */
.L_x_25867:
[----:B------:R-:W-:Y:S05]  /*d9a0*/  BSYNC B0 ;  /* 0x0000000000007941 */ /* 0x000fea0003800000 */
.L_x_25866:
        /* <DEDUP_REMOVED lines=18> */
.L_x_25878:
[----:B------:R-:W-:-:S07]  /*dad0*/  IMAD.MOV.U32 R105, RZ, RZ, R154 ;  /* 0x000000ffff697224 */ /* 0x000fce00078e009a */
.L_x_25879:
[----:B------:R-:W-:Y:S05]  /*dae0*/  BSYNC B1 ;  /* 0x0000000000017941 */ /* 0x000fea0003800000 */
.L_x_25877:
        /* <DEDUP_REMOVED lines=16> */
.L_x_25883:
[----:B------:R-:W-:Y:S05]  /*dbf0*/  BSYNC B2 ;  /* 0x0000000000027941 */ /* 0x000fea0003800000 */
.L_x_25882:
        /* <DEDUP_REMOVED lines=44> */
.L_x_25881:
[----:B------:R-:W-:Y:S05]  /*dec0*/  BSYNC B1 ;  /* 0x0000000000017941 */ /* 0x000fea0003800000 */
.L_x_25880:
        /* <DEDUP_REMOVED lines=12> */
.L_x_25876:
[----:B------:R-:W-:Y:S05]  /*df90*/  BSYNC B0 ;  /* 0x0000000000007941 */ /* 0x000fea0003800000 */
.L_x_25875:
        /* <DEDUP_REMOVED lines=18> */
.L_x_25887:
[----:B------:R-:W-:-:S07]  /*e0c0*/  MOV R110, R154 ;  /* 0x0000009a006e7202 */ /* 0x000fce0000000f00 */
.L_x_25888:
[----:B------:R-:W-:Y:S05]  /*e0d0*/  BSYNC B1 ;  /* 0x0000000000017941 */ /* 0x000fea0003800000 */
.L_x_25886:
        /* <DEDUP_REMOVED lines=16> */
.L_x_25892:
[----:B------:R-:W-:Y:S05]  /*e1e0*/  BSYNC B2 ;  /* 0x0000000000027941 */ /* 0x000fea0003800000 */
.L_x_25891:
        /* <DEDUP_REMOVED lines=44> */
.L_x_25890:
[----:B------:R-:W-:Y:S05]  /*e4b0*/  BSYNC B1 ;  /* 0x0000000000017941 */ /* 0x000fea0003800000 */
.L_x_25889:
[----:B------:R-:W-:Y:S01]  /*e4c0*/  HFMA2.MMA R107, -RZ, RZ, 0.1171875, 0 ;  /* 0x2f800000ff6b7435 */ /* 0x000fe200000001ff */
[----:B------:R-:W-:-:S09]  /*e4d0*/  I2FP.F32.U32 R106, R110 ;  /* 0x0000006e006a7245 */ /* 0x000fd20000201000 */
        /* <DEDUP_REMOVED lines=10> */
.L_x_25885:
[----:B------:R-:W-:Y:S05]  /*e580*/  BSYNC B0 ;  /* 0x0000000000007941 */ /* 0x000fea0003800000 */
.L_x_25884:
        /* <DEDUP_REMOVED lines=18> */
.L_x_25896:
[----:B------:R-:W-:-:S07]  /*e6b0*/  MOV R107, R154 ;  /* 0x0000009a006b7202 */ /* 0x000fce0000000f00 */
.L_x_25897:
[----:B------:R-:W-:Y:S05]  /*e6c0*/  BSYNC B1 ;  /* 0x0000000000017941 */ /* 0x000fea0003800000 */
.L_x_25895:
        /* <DEDUP_REMOVED lines=16> */
.L_x_25901:
[----:B------:R-:W-:Y:S05]  /*e7d0*/  BSYNC B2 ;  /* 0x0000000000027941 */ /* 0x000fea0003800000 */
.L_x_25900:
        /* <DEDUP_REMOVED lines=44> */
.L_x_25899:
[----:B------:R-:W-:Y:S05]  /*eaa0*/  BSYNC B1 ;  /* 0x0000000000017941 */ /* 0x000fea0003800000 */
.L_x_25898:
[----:B------:R-:W-:Y:S01]  /*eab0*/  I2FP.F32.U32 R107, R107 ;  /* 0x0000006b006b7245 */ /* 0x000fe20000201000 */
[----:B------:R-:W-:-:S04]  /*eac0*/  IMAD.MOV.U32 R108, RZ, RZ, 0x2f800000 ;  /* 0x2f800000ff6c7424 */ /* 0x000fc800078e00ff */
        /* <DEDUP_REMOVED lines=10> */
.L_x_25894:
[----:B------:R-:W-:Y:S05]  /*eb70*/  BSYNC B0 ;  /* 0x0000000000007941 */ /* 0x000fea0003800000 */
.L_x_25893:
        /* <DEDUP_REMOVED lines=18> */
.L_x_25905:
[----:B------:R-:W-:-:S07]  /*eca0*/  IMAD.MOV.U32 R142, RZ, RZ, R154 ;  /* 0x000000ffff8e7224 */ /* 0x000fce00078e009a */
.L_x_25906:
[----:B------:R-:W-:Y:S05]  /*ecb0*/  BSYNC B1 ;  /* 0x0000000000017941 */ /* 0x000fea0003800000 */
.L_x_25904:
        /* <DEDUP_REMOVED lines=16> */
.L_x_25910:
[----:B------:R-:W-:Y:S05]  /*edc0*/  BSYNC B2 ;  /* 0x0000000000027941 */ /* 0x000fea0003800000 */
.L_x_25909:
        /* <DEDUP_REMOVED lines=44> */
.L_x_25908:
[----:B------:R-:W-:Y:S05]  /*f090*/  BSYNC B1 ;  /* 0x0000000000017941 */ /* 0x000fea0003800000 */
.L_x_25907:
        /* <DEDUP_REMOVED lines=12> */
.L_x_25903:
[----:B------:R-:W-:Y:S05]  /*f160*/  BSYNC B0 ;  /* 0x0000000000007941 */ /* 0x000fea0003800000 */
.L_x_25902:
        /* <DEDUP_REMOVED lines=18> */
.L_x_25914:
[----:B------:R-:W-:-:S07]  /*f290*/  MOV R109, R154 ;  /* 0x0000009a006d7202 */ /* 0x000fce0000000f00 */
.L_x_25915:
[----:B------:R-:W-:Y:S05]  /*f2a0*/  BSYNC B1 ;  /* 0x0000000000017941 */ /* 0x000fea0003800000 */
.L_x_25913:
        /* <DEDUP_REMOVED lines=16> */
.L_x_25919:
[----:B------:R-:W-:Y:S05]  /*f3b0*/  BSYNC B2 ;  /* 0x0000000000027941 */ /* 0x000fea0003800000 */
.L_x_25918:
        /* <DEDUP_REMOVED lines=39> */
[----:B------:R-:W-:Y:S01]  /*f630*/  IMAD.WIDE.U32 R162, R163, -0x326172a9, RZ ;  /* 0xcd9e8d57a3a27825 */ /* 0x000fe200078e00ff */
[----:B------:R-:W-:-:S03]  /*f640*/  MOV R152, R110 ;  /* 0x0000006e00987202 */ /* 0x000fc60000000f00 */
[----:B------:R-:W-:Y:S01]  /*f650*/  IMAD.MOV.U32 R111, RZ, RZ, RZ ;  /* 0x000000ffff6f7224 */ /* 0x000fe200078e00ff */
[----:B------:R-:W-:Y:S02]  /*f660*/  LOP3.LUT R148, R163, UR31, R148, 0x96, !PT ;  /* 0x0000001fa3947c12 */ /* 0x000fe4000f8e9694 */
[----:B------:R-:W-:-:S07]  /*f670*/  MOV R154, R162 ;  /* 0x000000a2009a7202 */ /* 0x000fce0000000f00 */
.L_x_25917:
[----:B------:R-:W-:Y:S05]  /*f680*/  BSYNC B1 ;  /* 0x0000000000017941 */ /* 0x000fea0003800000 */
.L_x_25916:
        /* <DEDUP_REMOVED lines=12> */
.L_x_25912:
[----:B------:R-:W-:Y:S05]  /*f750*/  BSYNC B0 ;  /* 0x0000000000007941 */ /* 0x000fea0003800000 */
.L_x_25911:
        /* <DEDUP_REMOVED lines=18> */
.L_x_25923:
[----:B------:R-:W-:-:S07]  /*f880*/  MOV R140, R154 ;  /* 0x0000009a008c7202 */ /* 0x000fce0000000f00 */
.L_x_25924:
[----:B------:R-:W-:Y:S05]  /*f890*/  BSYNC B1 ;  /* 0x0000000000017941 */ /* 0x000fea0003800000 */
.L_x_25922:
        /* <DEDUP_REMOVED lines=16> */
.L_x_25928:
[----:B------:R-:W-:Y:S05]  /*f9a0*/  BSYNC B2 ;  /* 0x0000000000027941 */ /* 0x000fea0003800000 */
.L_x_25927:
        /* <DEDUP_REMOVED lines=40> */
[----:B------:R-:W-:Y:S01]  /*fc30*/  IMAD.WIDE.U32 R110, R150, -0x326172a9, RZ ;  /* 0xcd9e8d57966e7825 */ /* 0x000fe200078e00ff */
[----:B------:R-:W-:-:S04]  /*fc40*/  HFMA2.MMA R162, -RZ, RZ, 0, 0 ;  /* 0x00000000ffa27435 */ /* 0x000fc800000001ff */
[----:B------:R-:W-:Y:S02]  /*fc50*/  LOP3.LUT R148, R111, UR31, R148, 0x96, !PT ;  /* 0x0000001f6f947c12 */ /* 0x000fe4000f8e9694 */
[----:B------:R-:W-:-:S07]  /*fc60*/  MOV R154, R110 ;  /* 0x0000006e009a7202 */ /* 0x000fce0000000f00 */
.L_x_25926:
[----:B------:R-:W-:Y:S05]  /*fc70*/  BSYNC B1 ;  /* 0x0000000000017941 */ /* 0x000fea0003800000 */
.L_x_25925:
[----:B------:R-:W-:Y:S01]  /*fc80*/  I2FP.F32.U32 R110, R140 ;  /* 0x0000008c006e7245 */ /* 0x000fe20000201000 */
[----:B------:R-:W-:-:S04]  /*fc90*/  IMAD.MOV.U32 R111, RZ, RZ, 0x2f800000 ;  /* 0x2f800000ff6f7424 */ /* 0x000fc800078e00ff */
        /* <DEDUP_REMOVED lines=10> */
.L_x_25921:
[----:B------:R-:W-:Y:S05]  /*fd40*/  BSYNC B0 ;  /* 0x0000000000007941 */ /* 0x000fea0003800000 */
.L_x_25920:
        /* <DEDUP_REMOVED lines=18> */
.L_x_25932:
[----:B------:R-:W-:-:S07]  /*fe70*/  IMAD.MOV.U32 R111, RZ, RZ, R154 ;  /* 0x000000ffff6f7224 */ /* 0x000fce00078e009a */
.L_x_25933:
[----:B------:R-:W-:Y:S05]  /*fe80*/  BSYNC B1 ;  /* 0x0000000000017941 */ /* 0x000fea0003800000 */
.L_x_25931:
        /* <DEDUP_REMOVED lines=16> */
.L_x_25937:
[----:B------:R-:W-:Y:S05]  /*ff90*/  BSYNC B2 ;  /* 0x0000000000027941 */ /* 0x000fea0003800000 */
.L_x_25936:
        /* <DEDUP_REMOVED lines=44> */
.L_x_25935:
[----:B------:R-:W-:Y:S05]  /*10260*/  BSYNC B1 ;  /* 0x0000000000017941 */ /* 0x000fea0003800000 */
.L_x_25934:
[----:B------:R-:W-:Y:S02]  /*10270*/  I2FP.F32.U32 R111, R111 ;  /* 0x0000006f006f7245 */ /* 0x000fe40000201000 */
[----:B------:R-:W-:-:S05]  /*10280*/  MOV R128, 0x2f800000 ;  /* 0x2f80000000807802 */ /* 0x000fca0000000f00 */
        /* <DEDUP_REMOVED lines=10> */
.L_x_25930:
[----:B------:R-:W-:Y:S05]  /*10330*/  BSYNC B0 ;  /* 0x0000000000007941 */ /* 0x000fea0003800000 */
.L_x_25929:
        /* <DEDUP_REMOVED lines=25> */
.L_x_25939:
[----:B------:R-:W-:Y:S05]  /*104d0*/  BSYNC B0 ;  /* 0x0000000000007941 */ /* 0x000fea0003800000 */
.L_x_25938:
        /* <DEDUP_REMOVED lines=148> */
.L_x_25954:
        /* <DEDUP_REMOVED lines=16> */
[----:B------:R-:W-:Y:S02]  /*10f20*/  @!P1 MOV R161, 0x500 ;  /* 0x0000050000a19802 */ /* 0x000fe40000000f00 */
[----:B------:R-:W-:Y:S02]  /*10f30*/  LOP3.LUT P2, RZ, R156, 0x1f, R130, 0xf8, !PT ;  /* 0x0000001f9cff7812 */ /* 0x000fe4000784f882 */
[----:B------:R-:W-:Y:S01]  /*10f40*/  I2FP.F32.S32 R159, R161 ;  /* 0x000000a1009f7245 */ /* 0x000fe20000201400 */
[----:B------:R-:W-:Y:S01]  /*10f50*/  BSSY B0, `(.L_x_25941) ;  /* 0x0000101000007945 */ /* 0x000fe20003800000 */
[----:B------:R-:W0:Y:S01]  /*10f60*/  SHFL.DOWN PT, R156, R161, 0x2, 0x1f ;  /* 0x08401f00a19c7f89 */ /* 0x000e2200000e0000 */
[----:B-1----:R-:W-:-:S04]  /*10f70*/  @!P1 LEA R128, R129, R128, 0x18 ;  /* 0x0000008081809211 */ /* 0x002fc800078ec0ff */
[----:B------:R-:W-:Y:S02]  /*10f80*/  @!P1 LEA R162, R131, R128, 0x3 ;  /* 0x0000008083a29211 */ /* 0x000fe400078e18ff */
[----:B------:R-:W-:Y:S02]  /*10f90*/  CS2R R128, SRZ ;  /* 0x0000000000807805 */ /* 0x000fe4000001ff00 */
[----:B0-----:R-:W-:-:S04]  /*10fa0*/  I2FP.F32.S32 R163, R156 ;  /* 0x0000009c00a37245 */ /* 0x001fc80000201400 */
[----:B------:R-:W0:Y:S01]  /*10fb0*/  @!P1 LDS.64 R128, [R162] ;  /* 0x00000000a2809984 */ /* 0x000e220000000a00 */
[----:B------:R-:W-:-:S03]  /*10fc0*/  ISETP.NE.AND P1, PT, RZ, UR9, PT ;  /* 0x00000009ff007c0c */ /* 0x000fc6000bf25270 */
[----:B0-----:R-:W0:Y:S02]  /*10fd0*/  SHFL.DOWN PT, R131, R128, 0x2, 0x1f ;  /* 0x08401f0080837f89 */ /* 0x001e2400000e0000 */
[C---:B0-----:R-:W-:Y:S01]  /*10fe0*/  FADD.FTZ R130, -R131.reuse, R128 ;  /* 0x0000008083827221 */ /* 0x041fe20000010100 */
[----:B------:R-:W-:-:S03]  /*10ff0*/  FMUL.FTZ R162, R131, R163 ;  /* 0x000000a383a27220 */ /* 0x000fc60000410000 */
[----:B------:R-:W-:Y:S01]  /*11000*/  FMUL.FTZ R164, R130, R130 ;  /* 0x0000008282a47220 */ /* 0x000fe20000410000 */
[----:B------:R-:W-:-:S03]  /*11010*/  IADD3 R130, R156, R161, RZ ;  /* 0x000000a19c827210 */ /* 0x000fc60007ffe0ff */
[----:B------:R-:W-:Y:S01]  /*11020*/  FMUL.FTZ R156, R164, R159 ;  /* 0x0000009fa49c7220 */ /* 0x000fe20000410000 */
[----:B------:R-:W-:Y:S01]  /*11030*/  FFMA.FTZ R164, R159, R128, R162 ;  /* 0x000000809fa47223 */ /* 0x000fe200000100a2 */
[----:B------:R-:W-:Y:S02]  /*11040*/  SHFL.DOWN PT, R161, R130, 0x1, 0x1f ;  /* 0x08201f0082a17f89 */ /* 0x000fe400000e0000 */
[----:B------:R-:W-:Y:S02]  /*11050*/  FMUL.FTZ R156, R156, R163 ;  /* 0x000000a39c9c7220 */ /* 0x000fe40000410000 */
        /* <DEDUP_REMOVED lines=9> */
[----:B------:R-:W-:Y:S01]  /*110f0*/  IMAD.IADD R159, R130, 0x1, R161 ;  /* 0x00000001829f7824 */ /* 0x000fe200078e02a1 */
[----:B------:R-:W-:Y:S02]  /*11100*/  I2FP.F32.S32 R161, R161 ;  /* 0x000000a100a17245 */ /* 0x000fe40000201400 */
        /* <DEDUP_REMOVED lines=35> */
[----:B------:R-:W-:Y:S01]  /*11340*/  FADD.FTZ R106, -R129, R106 ;  /* 0x0000006a816a7221 */ /* 0x000fe20000010100 */
[C---:B------:R-:W-:Y:S01]  /*11350*/  FMUL.FTZ R130, R156.reuse, R94 ;  /* 0x0000005e9c827220 */ /* 0x040fe20000410000 */
[----:B------:R-:W-:Y:S02]  /*11360*/  IMAD R128, R157, R158, RZ ;  /* 0x0000009e9d807224 */ /* 0x000fe400078e02ff */
        /* <DEDUP_REMOVED lines=39> */
[----:B------:R-:W-:-:S02]  /*115e0*/  HADD2.F32 R75, -RZ, R59.H0_H0 ;  /* 0x2000003bff4b7230 */ /* 0x000fc40000004100 */
[C---:B------:R-:W-:Y:S01]  /*115f0*/  FMUL.FTZ R78, R156.reuse, R161 ;  /* 0x000000a19c4e7220 */ /* 0x040fe20000410000 */
[----:B------:R-:W-:Y:S02]  /*11600*/  HADD2.F32 R106, -RZ, R59.H1_H1 ;  /* 0x3000003bff6a7230 */ /* 0x000fe40000004100 */
[C---:B------:R-:W-:Y:S01]  /*11610*/  FMUL.FTZ R79, R156.reuse, R79 ;  /* 0x0000004f9c4f7220 */ /* 0x040fe20000410000 */
[----:B------:R-:W-:Y:S01]  /*11620*/  FMUL.FTZ R72, R156, R131 ;  /* 0x000000839c487220 */ /* 0x000fe20000410000 */
[----:B------:R-:W-:Y:S01]  /*11630*/  FFMA.FTZ R75, R78, R75, R19 ;  /* 0x0000004b4e4b7223 */ /* 0x000fe20000010013 */
[C---:B------:R-:W-:Y:S01]  /*11640*/  FMUL.FTZ R131, R156.reuse, R87 ;  /* 0x000000579c837220 */ /* 0x040fe20000410000 */
[----:B------:R-:W-:Y:S01]  /*11650*/  FFMA.FTZ R78, R79, R106, R18 ;  /* 0x0000006a4f4e7223 */ /* 0x000fe20000010012 */
[C---:B------:R-:W-:Y:S01]  /*11660*/  FMUL.FTZ R87, R156.reuse, R96 ;  /* 0x000000609c577220 */ /* 0x040fe20000410000 */
[C---:B------:R-:W-:Y:S01]  /*11670*/  FMUL.FTZ R96, R156.reuse, R99 ;  /* 0x000000639c607220 */ /* 0x040fe20000410000 */
[C---:B------:R-:W-:Y:S01]  /*11680*/  FMUL.FTZ R99, R156.reuse, R102 ;  /* 0x000000669c637220 */ /* 0x040fe20000410000 */
[C---:B------:R-:W-:Y:S01]  /*11690*/  FMUL.FTZ R102, R156.reuse, R105 ;  /* 0x000000699c667220 */ /* 0x040fe20000410000 */
[----:B------:R-:W-:Y:S01]  /*116a0*/  FMUL.FTZ R105, R156, R108 ;  /* 0x0000006c9c697220 */ /* 0x000fe20000410000 */
[----:B------:R-:W-:Y:S01]  /*116b0*/  F2FP.F16.F32.PACK_AB R75, R78, R75 ;  /* 0x0000004b4e4b723e */ /* 0x000fe200000000ff */
        /* <DEDUP_REMOVED lines=12> */
[----:B------:R-:W-:Y:S01]  /*11780*/  F2FP.F16.F32.PACK_AB R74, R77, R74 ;  /* 0x0000004a4d4a723e */ /* 0x000fe200000000ff */
[--C-:B------:R-:W-:Y:S01]  /*11790*/  HADD2.F32 R77, -RZ, R57.reuse.H0_H0 ;  /* 0x20000039ff4d7230 */ /* 0x100fe20000004100 */
[----:B------:R-:W0:Y:S01]  /*117a0*/  LDC.64 R106, c[0x0][0x2b8] ;  /* 0x0000ae00ff6a7b82 */ /* 0x000e220000000a00 */
[----:B------:R-:W-:Y:S01]  /*117b0*/  SHF.R.S32.HI R79, RZ, 0x1f, R128 ;  /* 0x0000001fff4f7819 */ /* 0x000fe20000011480 */
[C---:B------:R-:W-:Y:S01]  /*117c0*/  FMUL.FTZ R73, R156.reuse, R73 ;  /* 0x000000499c497220 */ /* 0x040fe20000410000 */
[----:B------:R-:W-:Y:S01]  /*117d0*/  FMUL.FTZ R80, R156, R163 ;  /* 0x000000a39c507220 */ /* 0x000fe20000410000 */
[----:B------:R-:W-:Y:S01]  /*117e0*/  FFMA.FTZ R76, R76, R77, R115 ;  /* 0x0000004d4c4c7223 */ /* 0x000fe20000010073 */
[----:B------:R-:W-:Y:S01]  /*117f0*/  HADD2.F32 R77, -RZ, R57.H1_H1 ;  /* 0x30000039ff4d7230 */ /* 0x000fe20000004100 */
[----:B------:R-:W-:Y:S01]  /*11800*/  LEA.HI R79, R79, R128, RZ, 0x3 ;  /* 0x000000804f4f7211 */ /* 0x000fe200078f18ff */
[C---:B------:R-:W-:Y:S01]  /*11810*/  FMUL.FTZ R84, R156.reuse, R84 ;  /* 0x000000549c547220 */ /* 0x040fe20000410000 */
[C---:B------:R-:W-:Y:S01]  /*11820*/  FMUL.FTZ R82, R156.reuse, R165 ;  /* 0x000000a59c527220 */ /* 0x040fe20000410000 */
[C---:B------:R-:W-:Y:S01]  /*11830*/  FMUL.FTZ R85, R156.reuse, R85 ;  /* 0x000000559c557220 */ /* 0x040fe20000410000 */
[----:B------:R-:W-:Y:S01]  /*11840*/  FFMA.FTZ R129, R129, R77, R114 ;  /* 0x0000004d81817223 */ /* 0x000fe20000010072 */
[--C-:B------:R-:W-:Y:S01]  /*11850*/  HADD2.F32 R77, -RZ, R56.reuse.H0_H0 ;  /* 0x20000038ff4d7230 */ /* 0x100fe20000004100 */
[----:B------:R-:W-:Y:S01]  /*11860*/  LEA.HI.SX32 R79, R79, R118, 0x1d ;  /* 0x000000764f4f7211 */ /* 0x000fe200078feaff */
[C---:B------:R-:W-:Y:S01]  /*11870*/  FMUL.FTZ R86, R156.reuse, R86 ;  /* 0x000000569c567220 */ /* 0x040fe20000410000 */
[C---:B------:R-:W-:Y:S01]  /*11880*/  FMUL.FTZ R83, R156.reuse, R83 ;  /* 0x000000539c537220 */ /* 0x040fe20000410000 */
[----:B------:R-:W-:Y:S01]  /*11890*/  FMUL.FTZ R93, R156, R93 ;  /* 0x0000005d9c5d7220 */ /* 0x000fe20000410000 */
[----:B------:R-:W-:Y:S01]  /*118a0*/  FFMA.FTZ R72, R72, R77, R117 ;  /* 0x0000004d48487223 */ /* 0x000fe20000010075 */
[----:B------:R-:W-:Y:S01]  /*118b0*/  HADD2.F32 R77, -RZ, R56.H1_H1 ;  /* 0x30000038ff4d7230 */ /* 0x000fe20000004100 */
[C---:B------:R-:W-:Y:S01]  /*118c0*/  IADD3 R163, R79.reuse, 0x80, RZ ;  /* 0x000000804fa37810 */ /* 0x040fe20007ffe0ff */
[C---:B------:R-:W-:Y:S01]  /*118d0*/  VIADD R161, R79.reuse, 0x100 ;  /* 0x000001004fa17836 */ /* 0x040fe20000000000 */
[----:B------:R-:W-:Y:S01]  /*118e0*/  IADD3 R159, R79, 0x180, RZ ;  /* 0x000001804f9f7810 */ /* 0x000fe20007ffe0ff */
[----:B------:R-:W-:Y:S01]  /*118f0*/  FMUL.FTZ R90, R156, R90 ;  /* 0x0000005a9c5a7220 */ /* 0x000fe20000410000 */
[----:B------:R-:W-:Y:S01]  /*11900*/  FFMA.FTZ R77, R73, R77, R116 ;  /* 0x0000004d494d7223 */ /* 0x000fe20000010074 */
[----:B------:R-:W-:Y:S01]  /*11910*/  HADD2.F32 R73, -RZ, R54.H0_H0 ;  /* 0x20000036ff497230 */ /* 0x000fe20000004100 */
[C---:B------:R-:W-:Y:S01]  /*11920*/  IADD3 R78, R79.reuse, 0x200, RZ ;  /* 0x000002004f4e7810 */ /* 0x040fe20007ffe0ff */
[----:B0-----:R-:W-:-:S04]  /*11930*/  IMAD.WIDE.U32 R164, R79, 0x10, R106 ;  /* 0x000000104fa47825 */ /* 0x001fc800078e006a */
[----:B------:R-:W-:Y:S01]  /*11940*/  FMUL.FTZ R91, R156, R91 ;  /* 0x0000005b9c5b7220 */ /* 0x000fe20000410000 */
[----:B------:R-:W-:Y:S01]  /*11950*/  F2FP.F16.F32.PACK_AB R72, R77, R72 ;  /* 0x000000484d48723e */ /* 0x000fe200000000ff */
[----:B------:R-:W-:Y:S01]  /*11960*/  FFMA.FTZ R84, R84, R73, R13 ;  /* 0x0000004954547223 */ /* 0x000fe2000001000d */
        /* <DEDUP_REMOVED lines=9> */
[----:B------:R-:W-:Y:S01]  /*11a00*/  FMUL.FTZ R110, R156, R110 ;  /* 0x0000006e9c6e7220 */ /* 0x000fe20000410000 */
[----:B------:R-:W-:Y:S02]  /*11a10*/  HADD2.F32 R73, -RZ, R54.H1_H1 ;  /* 0x30000036ff497230 */ /* 0x000fe40000004100 */
[----:B------:R-:W-:-:S04]  /*11a20*/  IMAD.WIDE.U32 R106, R78, 0x10, R106 ;  /* 0x000000104e6a7825 */ /* 0x000fc800078e006a */
[----:B------:R-:W-:Y:S01]  /*11a30*/  FFMA.FTZ R85, R85, R73, R12 ;  /* 0x0000004955557223 */ /* 0x000fe2000001000c */
[--C-:B------:R-:W-:Y:S02]  /*11a40*/  HADD2.F32 R79, -RZ, R55.reuse.H0_H0 ;  /* 0x20000037ff4f7230 */ /* 0x100fe40000004100 */
[----:B------:R-:W-:Y:S02]  /*11a50*/  HADD2.F32 R78, -RZ, R55.H1_H1 ;  /* 0x30000037ff4e7230 */ /* 0x000fe40000004100 */
[--C-:B------:R-:W-:Y:S02]  /*11a60*/  HADD2.F32 R73, -RZ, R53.reuse.H0_H0 ;  /* 0x20000035ff497230 */ /* 0x100fe40000004100 */
[----:B------:R-:W-:Y:S01]  /*11a70*/  FFMA.FTZ R79, R86, R79, R11 ;  /* 0x0000004f564f7223 */ /* 0x000fe2000001000b */
[----:B------:R-:W-:Y:S02]  /*11a80*/  HADD2.F32 R86, -RZ, R46.H0_H0 ;  /* 0x2000002eff567230 */ /* 0x000fe40000004100 */
[----:B------:R-:W-:Y:S01]  /*11a90*/  FFMA.FTZ R78, R131, R78, R10 ;  /* 0x0000004e834e7223 */ /* 0x000fe2000001000a */
[----:B------:R-:W-:Y:S01]  /*11aa0*/  FFMA.FTZ R82, R82, R73, R15 ;  /* 0x0000004952527223 */ /* 0x000fe2000001000f */
[----:B------:R-:W-:-:S02]  /*11ab0*/  HADD2.F32 R73, -RZ, R53.H1_H1 ;  /* 0x30000035ff497230 */ /* 0x000fc40000004100 */
[----:B------:R-:W-:Y:S01]  /*11ac0*/  FFMA.FTZ R86, R97, R86, R122 ;  /* 0x0000005661567223 */ /* 0x000fe2000001007a */
[----:B------:R-:W-:Y:S02]  /*11ad0*/  F2FP.F16.F32.PACK_AB R79, R78, R79 ;  /* 0x0000004f4e4f723e */ /* 0x000fe400000000ff */
[----:B------:R-:W-:Y:S01]  /*11ae0*/  F2FP.F16.F32.PACK_AB R78, R85, R84 ;  /* 0x00000054554e723e */ /* 0x000fe200000000ff */
[----:B------:R-:W-:Y:S02]  /*11af0*/  HADD2.F32 R84, -RZ, R50.H1_H1 ;  /* 0x30000032ff547230 */ /* 0x000fe40000004100 */
[----:B------:R-:W-:Y:S01]  /*11b00*/  FFMA.FTZ R83, R83, R73, R14 ;  /* 0x0000004953537223 */ /* 0x000fe2000001000e */
[----:B------:R-:W-:Y:S01]  /*11b10*/  F2FP.F16.F32.PACK_AB R73, R129, R76 ;  /* 0x0000004c8149723e */ /* 0x000fe200000000ff */
[----:B------:R-:W-:Y:S02]  /*11b20*/  HADD2.F32 R76, -RZ, R52.H0_H0 ;  /* 0x20000034ff4c7230 */ /* 0x000fe40000004100 */
[----:B------:R-:W-:Y:S01]  /*11b30*/  FFMA.FTZ R93, R93, R84, R4 ;  /* 0x000000545d5d7223 */ /* 0x000fe20000010004 */
[--C-:B------:R-:W-:Y:S01]  /*11b40*/  HADD2.F32 R84, -RZ, R49.reuse.H0_H0 ;  /* 0x20000031ff547230 */ /* 0x100fe20000004100 */
[----:B------:R-:W-:Y:S01]  /*11b50*/  F2FP.F16.F32.PACK_AB R77, R83, R82 ;  /* 0x00000052534d723e */ /* 0x000fe200000000ff */
[----:B------:R-:W-:-:S02]  /*11b60*/  HADD2.F32 R85, -RZ, R49.H1_H1 ;  /* 0x30000031ff557230 */ /* 0x000fc40000004100 */
        /* <DEDUP_REMOVED lines=9> */
[----:B------:R-:W-:Y:S02]  /*11c00*/  HADD2.F32 R82, -RZ, R52.H1_H1 ;  /* 0x30000034ff527230 */ /* 0x000fe40000004100 */
[----:B------:R-:W-:Y:S01]  /*11c10*/  FFMA.FTZ R84, R88, R84, R9 ;  /* 0x0000005458547223 */ /* 0x000fe20000010009 */
[----:B------:R-:W-:Y:S02]  /*11c20*/  HADD2.F32 R88, -RZ, R45.H1_H1 ;  /* 0x3000002dff587230 */ /* 0x000fe40000004100 */
[----:B------:R-:W-:Y:S01]  /*11c30*/  FFMA.FTZ R85, R89, R85, R8 ;  /* 0x0000005559557223 */ /* 0x000fe20000010008 */
[----:B------:R-:W-:Y:S01]  /*11c40*/  F2FP.F16.F32.PACK_AB R83, R80, R83 ;  /* 0x000000535053723e */ /* 0x000fe200000000ff */
        /* <DEDUP_REMOVED lines=8> */
[----:B------:R-:W-:Y:S02]  /*11cd0*/  HADD2.F32 R88, -RZ, R42.H1_H1 ;  /* 0x3000002aff587230 */ /* 0x000fe40000004100 */
[----:B------:R-:W-:Y:S01]  /*11ce0*/  FFMA.FTZ R99, R99, R84, R124 ;  /* 0x0000005463637223 */ /* 0x000fe2000001007c */
[----:B------:R-:W-:Y:S02]  /*11cf0*/  HADD2.F32 R84, -RZ, R45.H0_H0 ;  /* 0x2000002dff547230 */ /* 0x000fe40000004100 */
[----:B------:R-:W-:Y:S01]  /*11d00*/  FFMA.FTZ R82, R92, R82, R5 ;  /* 0x000000525c527223 */ /* 0x000fe20000010005 */
[----:B------:R-:W-:Y:S01]  /*11d10*/  FFMA.FTZ R100, R100, R85, R127 ;  /* 0x0000005564647223 */ /* 0x000fe2000001007f */
[----:B------:R-:W-:Y:S01]  /*11d20*/  F2FP.F16.F32.PACK_AB R76, R81, R76 ;  /* 0x0000004c514c723e */ /* 0x000fe200000000ff */
[----:B------:R-:W-:-:S02]  /*11d30*/  HADD2.F32 R85, -RZ, R46.H1_H1 ;  /* 0x3000002eff557230 */ /* 0x000fc40000004100 */
[----:B------:R-:W-:Y:S01]  /*11d40*/  FFMA.FTZ R95, R95, R84, R120 ;  /* 0x000000545f5f7223 */ /* 0x000fe20000010078 */
[----:B------:R-:W-:Y:S02]  /*11d50*/  HADD2.F32 R84, -RZ, R44.H0_H0 ;  /* 0x2000002cff547230 */ /* 0x000fe40000004100 */
[----:B------:R-:W-:Y:S01]  /*11d60*/  FFMA.FTZ R92, R109, R88, R136 ;  /* 0x000000586d5c7223 */ /* 0x000fe20000010088 */
[----:B------:R-:W-:Y:S01]  /*11d70*/  F2FP.F16.F32.PACK_AB R81, R91, R90 ;  /* 0x0000005a5b51723e */ /* 0x000fe200000000ff */
[----:B------:R-:W-:Y:S02]  /*11d80*/  HADD2.F32 R88, -RZ, R41.H1_H1 ;  /* 0x30000029ff587230 */ /* 0x000fe40000004100 */
[----:B------:R-:W-:Y:S01]  /*11d90*/  FFMA.FTZ R85, R98, R85, R125 ;  /* 0x0000005562557223 */ /* 0x000fe2000001007d */
[----:B------:R-:W-:Y:S01]  /*11da0*/  FFMA.FTZ R84, R87, R84, R0 ;  /* 0x0000005457547223 */ /* 0x000fe20000010000 */
[--C-:B------:R-:W-:Y:S01]  /*11db0*/  HADD2.F32 R87, -RZ, R43.reuse.H1_H1 ;  /* 0x3000002bff577230 */ /* 0x100fe20000004100 */
[----:B------:R-:W-:Y:S01]  /*11dc0*/  F2FP.F16.F32.PACK_AB R82, R93, R82 ;  /* 0x000000525d52723e */ /* 0x000fe200000000ff */
[----:B------:R-:W-:-:S02]  /*11dd0*/  HADD2.F32 R91, -RZ, R43.H0_H0 ;  /* 0x2000002bff5b7230 */ /* 0x000fc40000004100 */
[----:B------:R-:W-:Y:S01]  /*11de0*/  FFMA.FTZ R104, R104, R88, R135 ;  /* 0x0000005868687223 */ /* 0x000fe20000010087 */
[----:B------:R-:W-:Y:S02]  /*11df0*/  HADD2.F32 R90, -RZ, R40.H1_H1 ;  /* 0x30000028ff5a7230 */ /* 0x000fe40000004100 */
[----:B------:R-:W-:Y:S01]  /*11e00*/  FFMA.FTZ R94, R111, R87, R138 ;  /* 0x000000576f5e7223 */ /* 0x000fe2000001008a */
[----:B------:R-:W-:Y:S02]  /*11e10*/  HADD2.F32 R87, -RZ, R42.H0_H0 ;  /* 0x2000002aff577230 */ /* 0x000fe40000004100 */
[----:B------:R-:W-:Y:S01]  /*11e20*/  FFMA.FTZ R91, R110, R91, R137 ;  /* 0x0000005b6e5b7223 */ /* 0x000fe20000010089 */
[----:B------:R-:W-:Y:S01]  /*11e30*/  F2FP.F16.F32.PACK_AB R86, R85, R86 ;  /* 0x000000565556723e */ /* 0x000fe200000000ff */
[----:B------:R-:W-:Y:S01]  /*11e40*/  FFMA.FTZ R93, R102, R90, R133 ;  /* 0x0000005a665d7223 */ /* 0x000fe20000010085 */
[----:B------:R-:W-:Y:S01]  /*11e50*/  F2FP.F16.F32.PACK_AB R85, R96, R95 ;  /* 0x0000005f6055723e */ /* 0x000fe200000000ff */
[----:B------:R-:W-:Y:S01]  /*11e60*/  FFMA.FTZ R105, R105, R87, R134 ;  /* 0x0000005769697223 */ /* 0x000fe20000010086 */
[----:B------:R-:W-:Y:S01]  /*11e70*/  HADD2.F32 R87, -RZ, R41.H0_H0 ;  /* 0x20000029ff577230 */ /* 0x000fe20000004100 */
[----:B------:R-:W-:Y:S01]  /*11e80*/  F2FP.F16.F32.PACK_AB R84, R89, R84 ;  /* 0x000000545954723e */ /* 0x000fe200000000ff */
[----:B------:R0:W-:Y:S01]  /*11e90*/  STG.E.128 desc[UR4][R164.64], R72 ;  /* 0x00000048a4007986 */ /* 0x0001e2000c101d04 */
[----:B------:R-:W-:-:S02]  /*11ea0*/  F2FP.F16.F32.PACK_AB R91, R94, R91 ;  /* 0x0000005b5e5b723e */ /* 0x000fc400000000ff */
[----:B------:R-:W-:Y:S01]  /*11eb0*/  FFMA.FTZ R103, R103, R87, R132 ;  /* 0x0000005767677223 */ /* 0x000fe20000010084 */
[----:B------:R-:W-:Y:S01]  /*11ec0*/  HADD2.F32 R87, -RZ, R40.H0_H0 ;  /* 0x20000028ff577230 */ /* 0x000fe20000004100 */
[----:B------:R-:W-:Y:S01]  /*11ed0*/  F2FP.F16.F32.PACK_AB R90, R92, R105 ;  /* 0x000000695c5a723e */ /* 0x000fe200000000ff */
[----:B------:R0:W-:Y:S02]  /*11ee0*/  STG.E.128 desc[UR4][R162.64], R76 ;  /* 0x0000004ca2007986 */ /* 0x0001e4000c101d04 */
[----:B------:R-:W-:Y:S01]  /*11ef0*/  F2FP.F16.F32.PACK_AB R89, R104, R103 ;  /* 0x000000676859723e */ /* 0x000fe200000000ff */
[----:B------:R-:W-:Y:S01]  /*11f00*/  FFMA.FTZ R88, R101, R87, R126 ;  /* 0x0000005765587223 */ /* 0x000fe2000001007e */
[----:B------:R-:W-:Y:S01]  /*11f10*/  F2FP.F16.F32.PACK_AB R87, R100, R99 ;  /* 0x000000636457723e */ /* 0x000fe200000000ff */
[----:B------:R0:W-:Y:S03]  /*11f20*/  STG.E.128 desc[UR4][R160.64], R80 ;  /* 0x00000050a0007986 */ /* 0x0001e6000c101d04 */
[----:B------:R-:W-:Y:S01]  /*11f30*/  F2FP.F16.F32.PACK_AB R88, R93, R88 ;  /* 0x000000585d58723e */ /* 0x000fe200000000ff */
[----:B------:R0:W-:Y:S04]  /*11f40*/  STG.E.128 desc[UR4][R158.64], R84 ;  /* 0x000000549e007986 */ /* 0x0001e8000c101d04 */
[----:B------:R0:W-:Y:S02]  /*11f50*/  STG.E.128 desc[UR4][R106.64], R88 ;  /* 0x000000586a007986 */ /* 0x0001e4000c101d04 */
.L_x_25942:
[----:B------:R-:W-:Y:S05]  /*11f60*/  BSYNC B0 ;  /* 0x0000000000007941 */ /* 0x000fea0003800000 */
.L_x_25941:
[----:B------:R-:W-:Y:S01]  /*11f70*/  VIADD R119, R119, UR14 ;  /* 0x0000000e77777c36 */ /* 0x000fe20008000000 */
[----:B------:R-:W-:-:S04]  /*11f80*/  SEL R156, RZ, 0x1, P0 ;  /* 0x00000001ff9c7807 */ /* 0x000fc80000000000 */
[----:B------:R-:W-:-:S13]  /*11f90*/  ISETP.GE.AND P1, PT, R119, UR15, PT ;  /* 0x0000000f77007c0c */ /* 0x000fda000bf26270 */
[----:B------:R-:W-:Y:S05]  /*11fa0*/  @!P1 BRA `(.L_x_25943) ;  /* 0xfffffee800d89947 */ /* 0x000fea000383ffff */
[----:B------:R-:W-:Y:S05]  /*11fb0*/  EXIT ;  /* 0x000000000000794d */ /* 0x000fea0003800000 */
.L_x_25940:
[----:B------:R-:W-:Y:S01]  /*11fc0*/  HFMA2.MMA R161, -RZ, RZ, 0, 5.9604644775390625e-08 ;  /* 0x00000001ffa17435 */ /* 0x000fe200000001ff */
[----:B------:R-:W-:Y:S01]  /*11fd0*/  MOV R162, 0x1f ;  /* 0x0000001f00a27802 */ /* 0x000fe20000000f00 */
[----:B------:R-:W-:-:S09]  /*11fe0*/  IMAD.MOV.U32 R159, RZ, RZ, -0x1 ;  /* 0xffffffffff9f7424 */ /* 0x000fd200078e00ff */
[----:B------:R-:W-:Y:S05]  /*11ff0*/  WARPSYNC.COLLECTIVE R159, `(.L_x_25944) ;  /* 0x000000009f087348 */ /* 0x000fea0003c00000 */
[----:B------:R0:W1:Y:S02]  /*12000*/  SHFL.BFLY P2, R129, R163, R161, R162 ;  /* 0x0c0000a1a3817389 */ /* 0x00006400000400a2 */
[----:B01----:R-:W-:Y:S01]  /*12010*/  ENDCOLLECTIVE ;  /* 0x000000000000791b */ /* 0x003fe20003800000 */
.L_x_25944:
[----:B------:R-:W-:Y:S01]  /*12020*/  HFMA2.MMA R161, -RZ, RZ, 0, 1.1920928955078125e-07 ;  /* 0x00000002ffa17435 */ /* 0x000fe200000001ff */
[----:B------:R-:W-:-:S05]  /*12030*/  FADD.FTZ R164, R163, R129 ;  /* 0x00000081a3a47221 */ /* 0x000fca0000010000 */
[----:B------:R-:W-:-:S07]  /*12040*/  MOV R163, R164 ;  /* 0x000000a400a37202 */ /* 0x000fce0000000f00 */
[----:B------:R-:W-:Y:S05]  /*12050*/  WARPSYNC.COLLECTIVE R159, `(.L_x_25945) ;  /* 0x000000009f087348 */ /* 0x000fea0003c00000 */
[----:B------:R0:W1:Y:S02]  /*12060*/  SHFL.BFLY P2, R129, R163, R161, R162 ;  /* 0x0c0000a1a3817389 */ /* 0x00006400000400a2 */
[----:B01----:R-:W-:Y:S01]  /*12070*/  ENDCOLLECTIVE ;  /* 0x000000000000791b */ /* 0x003fe20003800000 */
.L_x_25945:
[----:B------:R-:W-:Y:S01]  /*12080*/  MOV R161, 0x4 ;  /* 0x0000000400a17802 */ /* 0x000fe20000000f00 */
[----:B------:R-:W-:-:S04]  /*12090*/  FADD.FTZ R165, R164, R129 ;  /* 0x00000081a4a57221 */ /* 0x000fc80000010000 */
[----:B------:R-:W-:-:S07]  /*120a0*/  IMAD.MOV.U32 R163, RZ, RZ, R165 ;  /* 0x000000ffffa37224 */ /* 0x000fce00078e00a5 */
[----:B------:R-:W-:Y:S05]  /*120b0*/  WARPSYNC.COLLECTIVE R159, `(.L_x_25946) ;  /* 0x000000009f087348 */ /* 0x000fea0003c00000 */
[----:B------:R0:W1:Y:S02]  /*120c0*/  SHFL.BFLY P2, R129, R163, R161, R162 ;  /* 0x0c0000a1a3817389 */ /* 0x00006400000400a2 */
[----:B01----:R-:W-:Y:S01]  /*120d0*/  ENDCOLLECTIVE ;  /* 0x000000000000791b */ /* 0x003fe20003800000 */
.L_x_25946:
[----:B------:R-:W-:Y:S02]  /*120e0*/  IMAD.MOV.U32 R161, RZ, RZ, 0x8 ;  /* 0x00000008ffa17424 */ /* 0x000fe400078e00ff */
[----:B------:R-:W-:-:S05]  /*120f0*/  FADD.FTZ R165, R165, R129 ;  /* 0x00000081a5a57221 */ /* 0x000fca0000010000 */
[----:B------:R-:W-:-:S07]  /*12100*/  MOV R163, R165 ;  /* 0x000000a500a37202 */ /* 0x000fce0000000f00 */
[----:B------:R-:W-:Y:S05]  /*12110*/  WARPSYNC.COLLECTIVE R159, `(.L_x_25947) ;  /* 0x000000009f087348 */ /* 0x000fea0003c00000 */
[----:B------:R0:W1:Y:S02]  /*12120*/  SHFL.BFLY P2, R129, R163, R161, R162 ;  /* 0x0c0000a1a3817389 */ /* 0x00006400000400a2 */
[----:B01----:R-:W-:Y:S01]  /*12130*/  ENDCOLLECTIVE ;  /* 0x000000000000791b */ /* 0x003fe20003800000 */
.L_x_25947:
[----:B------:R-:W-:Y:S01]  /*12140*/  HFMA2.MMA R161, -RZ, RZ, 0, 9.5367431640625e-07 ;  /* 0x00000010ffa17435 */ /* 0x000fe200000001ff */
[----:B------:R-:W-:-:S05]  /*12150*/  FADD.FTZ R128, R165, R129 ;  /* 0x00000081a5807221 */ /* 0x000fca0000010000 */
[----:B------:R-:W-:-:S07]  /*12160*/  MOV R163, R128 ;  /* 0x0000008000a37202 */ /* 0x000fce0000000f00 */
[----:B------:R-:W-:Y:S05]  /*12170*/  WARPSYNC.COLLECTIVE R159, `(.L_x_25948) ;  /* 0x000000009f087348 */ /* 0x000fea0003c00000 */
[----:B------:R0:W1:Y:S02]  /*12180*/  SHFL.BFLY P2, R129, R163, R161, R162 ;  /* 0x0c0000a1a3817389 */ /* 0x00006400000400a2 */
[----:B01----:R-:W-:Y:S01]  /*12190*/  ENDCOLLECTIVE ;  /* 0x000000000000791b */ /* 0x003fe20003800000 */
.L_x_25948:
        /* <DEDUP_REMOVED lines=83> */
[----:B------:R-:W-:-:S07]  /*126d0*/  MOV R162, 0x1f ;  /* 0x0000001f00a27802 */ /* 0x000fce0000000f00 */
[----:B------:R-:W-:Y:S05]  /*126e0*/  WARPSYNC.COLLECTIVE R159, `(.L_x_25949) ;  /* 0x000000009f087348 */ /* 0x000fea0003c00000 */
[----:B------:R0:W1:Y:S02]  /*126f0*/  SHFL.BFLY P2, R129, R163, R161, R162 ;  /* 0x0c0000a1a3817389 */ /* 0x00006400000400a2 */
[----:B01----:R-:W-:Y:S01]  /*12700*/  ENDCOLLECTIVE ;  /* 0x000000000000791b */ /* 0x003fe20003800000 */
.L_x_25949:
[----:B------:R-:W-:Y:S02]  /*12710*/  IMAD.MOV.U32 R161, RZ, RZ, 0x2 ;  /* 0x00000002ffa17424 */ /* 0x000fe400078e00ff */
[----:B------:R-:W-:-:S05]  /*12720*/  FADD.FTZ R164, R163, R129 ;  /* 0x00000081a3a47221 */ /* 0x000fca0000010000 */
[----:B------:R-:W-:-:S07]  /*12730*/  MOV R163, R164 ;  /* 0x000000a400a37202 */ /* 0x000fce0000000f00 */
[----:B------:R-:W-:Y:S05]  /*12740*/  WARPSYNC.COLLECTIVE R159, `(.L_x_25950) ;  /* 0x000000009f087348 */ /* 0x000fea0003c00000 */
[----:B------:R0:W1:Y:S02]  /*12750*/  SHFL.BFLY P2, R129, R163, R161, R162 ;  /* 0x0c0000a1a3817389 */ /* 0x00006400000400a2 */
[----:B01----:R-:W-:Y:S01]  /*12760*/  ENDCOLLECTIVE ;  /* 0x000000000000791b */ /* 0x003fe20003800000 */
.L_x_25950:
[----:B------:R-:W-:Y:S01]  /*12770*/  HFMA2.MMA R161, -RZ, RZ, 0, 2.384185791015625e-07 ;  /* 0x00000004ffa17435 */ /* 0x000fe200000001ff */
[----:B------:R-:W-:-:S05]  /*12780*/  FADD.FTZ R165, R164, R129 ;  /* 0x00000081a4a57221 */ /* 0x000fca0000010000 */
[----:B------:R-:W-:-:S07]  /*12790*/  MOV R163, R165 ;  /* 0x000000a500a37202 */ /* 0x000fce0000000f00 */
[----:B------:R-:W-:Y:S05]  /*127a0*/  WARPSYNC.COLLECTIVE R159, `(.L_x_25951) ;  /* 0x000000009f087348 */ /* 0x000fea0003c00000 */
[----:B------:R0:W1:Y:S02]  /*127b0*/  SHFL.BFLY P2, R129, R163, R161, R162 ;  /* 0x0c0000a1a3817389 */ /* 0x00006400000400a2 */
[----:B01----:R-:W-:Y:S01]  /*127c0*/  ENDCOLLECTIVE ;  /* 0x000000000000791b */ /* 0x003fe20003800000 */
.L_x_25951:
[----:B------:R-:W-:Y:S01]  /*127d0*/  MOV R161, 0x8 ;  /* 0x0000000800a17802 */ /* 0x000fe20000000f00 */
[----:B------:R-:W-:-:S04]  /*127e0*/  FADD.FTZ R165, R165, R129 ;  /* 0x00000081a5a57221 */ /* 0x000fc80000010000 */
[----:B------:R-:W-:-:S07]  /*127f0*/  IMAD.MOV.U32 R163, RZ, RZ, R165 ;  /* 0x000000ffffa37224 */ /* 0x000fce00078e00a5 */
[----:B------:R-:W-:Y:S05]  /*12800*/  WARPSYNC.COLLECTIVE R159, `(.L_x_25952) ;  /* 0x000000009f087348 */ /* 0x000fea0003c00000 */
[----:B------:R0:W1:Y:S02]  /*12810*/  SHFL.BFLY P2, R129, R163, R161, R162 ;  /* 0x0c0000a1a3817389 */ /* 0x00006400000400a2 */
[----:B01----:R-:W-:Y:S01]  /*12820*/  ENDCOLLECTIVE ;  /* 0x000000000000791b */ /* 0x003fe20003800000 */
.L_x_25952:
[----:B------:R-:W-:Y:S01]  /*12830*/  HFMA2.MMA R161, -RZ, RZ, 0, 9.5367431640625e-07 ;  /* 0x00000010ffa17435 */ /* 0x000fe200000001ff */
[----:B------:R-:W-:-:S10]  /*12840*/  FADD.FTZ R163, R165, R129 ;  /* 0x00000081a5a37221 */ /* 0x000fd40000010000 */
[----:B------:R-:W-:Y:S05]  /*12850*/  WARPSYNC.COLLECTIVE R159, `(.L_x_25953) ;  /* 0x000000009f087348 */ /* 0x000fea0003c00000 */
[----:B------:R0:W1:Y:S02]  /*12860*/  SHFL.BFLY P2, R129, R163, R161, R162 ;  /* 0x0c0000a1a3817389 */ /* 0x00006400000400a2 */
[----:B01----:R-:W-:Y:S01]  /*12870*/  ENDCOLLECTIVE ;  /* 0x000000000000791b */ /* 0x003fe20003800000 */
.L_x_25953:
[----:B------:R-:W-:Y:S05]  /*12880*/  BRA `(.L_x_25954) ;  /* 0xffffffe400647947 */ /* 0x000fea000383ffff */
.L_x_25955:
        /* <DEDUP_REMOVED lines=15> */
.L_x_37271:


//--------------------- .text._ZN10layer_norm13ln_fwd_kernelINS_13Kernel_traitsIf6__halffS2_fjLj5120ELj1ELj1ELj4ELj16ENS_18Kernel_traits_baseILj5120EfS2_fS2_fjLj128EEEEELb0ELb0ELb0ELb0EEEvNS_9FwdParamsE --------------------------
	.section	.text._ZN10layer_norm13ln_fwd_kernelINS_13Kernel_traitsIf6__halffS2_fjLj5120ELj1ELj1ELj4ELj16ENS_18Kernel_traits_baseILj5120EfS2_fS2_fjLj128EEEEELb0ELb0ELb0ELb0EEEvNS_9FwdParamsE,"ax",@progbits
	.align	128
        .global         _ZN10layer_norm13ln_fwd_kernelINS_13Kernel_traitsIf6__halffS2_fjLj5120ELj1ELj1ELj4ELj16ENS_18Kernel_traits_baseILj5120EfS2_fS2_fjLj128EEEEELb0ELb0ELb0ELb0EEEvNS_9FwdParamsE
        .type           _ZN10layer_norm13ln_fwd_kernelINS_13Kernel_traitsIf6__halffS2_fjLj5120ELj1ELj1ELj4ELj16ENS_18Kernel_traits_baseILj5120EfS2_fS2_fjLj128EEEEELb0ELb0ELb0ELb0EEEvNS_9FwdParamsE,@function
        .size           _ZN10layer_norm13ln_fwd_kernelINS_13Kernel_traitsIf6__halffS2_fjLj5120ELj1ELj1ELj4ELj16ENS_18Kernel_traits_baseILj5120EfS2_fS2_fjLj128EEEEELb0ELb0ELb0ELb0EEEvNS_9FwdParamsE,(.L_x_37272 - _ZN10layer_norm13ln_fwd_kernelINS_13Kernel_traitsIf6__halffS2_fjLj5120ELj1ELj1ELj4ELj16ENS_18Kernel_traits_baseILj5120EfS2_fS2_fjLj128EEEEELb0ELb0ELb0ELb0EEEvNS_9FwdParamsE)
        .other          _ZN10layer_norm13ln_fwd_kernelINS_13Kernel_traitsIf6__halffS2_fjLj5120ELj1ELj1ELj4ELj16ENS_18Kernel_traits_baseILj5120EfS2_fS2_fjLj128EEEEELb0ELb0ELb0ELb0EEEvNS_9FwdParamsE,@"STO_CUDA_ENTRY STV_DEFAULT"
_ZN10layer_norm13ln_fwd_kernelINS_13Kernel_traitsIf6__halffS2_fjLj5120ELj1ELj1ELj4ELj16ENS_18Kernel_traits_baseILj5120EfS2_fS2_fjLj128EEEEELb0ELb0ELb0ELb0EEEvNS_9FwdParamsE:
.text._ZN10layer_norm13ln_fwd_kernelINS_13Kernel_traitsIf6__halffS2_fjLj5120ELj1ELj1ELj4ELj16ENS_18Kernel_traits_baseILj5120EfS2_fS2_fjLj128EEEEELb0ELb0ELb0ELb0EEEvNS_9FwdParamsE:
        /* <DEDUP_REMOVED lines=36> */
.L_x_25957:
[----:B------:R-:W-:Y:S05]  /*0240*/  BSYNC B0 ;  /* 0x0000000000007941 */ /* 0x000fea0003800000 */
.L_x_25956:
        /* <DEDUP_REMOVED lines=18> */
.L_x_25959:
[----:B------:R-:W-:Y:S05]  /*0370*/  BSYNC B0 ;  /* 0x0000000000007941 */ /* 0x000fea0003800000 */
.L_x_25958:
        /* <DEDUP_REMOVED lines=18> */
.L_x_25961:
[----:B------:R-:W-:Y:S05]  /*04a0*/  BSYNC B0 ;  /* 0x0000000000007941 */ /* 0x000fea0003800000 */
.L_x_25960:
        /* <DEDUP_REMOVED lines=18> */
.L_x_25963:
[----:B------:R-:W-:Y:S05]  /*05d0*/  BSYNC B0 ;  /* 0x0000000000007941 */ /* 0x000fea0003800000 */
.L_x_25962:
        /* <DEDUP_REMOVED lines=17> */
.L_x_25965:
[----:B------:R-:W-:Y:S05]  /*06f0*/  BSYNC B0 ;  /* 0x0000000000007941 */ /* 0x000fea0003800000 */
.L_x_25964:
        /* <DEDUP_REMOVED lines=34> */
.L_x_25987:
        /* <DEDUP_REMOVED lines=31> */
[----:B0-----:R-:W-:-:S02]  /*0b10*/  HADD2.F32 R97, -RZ, R94.H1_H1 ;  /* 0x3000005eff617230 */ /* 0x001fc40000004100 */
        /* <DEDUP_REMOVED lines=21> */
.L_x_25967:
[----:B------:R-:W-:Y:S05]  /*0c70*/  BSYNC B0 ;  /* 0x0000000000007941 */ /* 0x000fea0003800000 */
.L_x_25966:
        /* <DEDUP_REMOVED lines=22> */
[----:B0-----:R-:W-:Y:S02]  /*0de0*/  HADD2.F32 R105, -RZ, R102.H1_H1 ;  /* 0x30000066ff697230 */ /* 0x001fe40000004100 */
        /* <DEDUP_REMOVED lines=20> */
.L_x_25969:
[----:B------:R-:W-:Y:S05]  /*0f30*/  BSYNC B0 ;  /* 0x0000000000007941 */ /* 0x000fea0003800000 */
.L_x_25968:
        /* <DEDUP_REMOVED lines=43> */
.L_x_25971:
[----:B------:R-:W-:Y:S05]  /*11f0*/  BSYNC B0 ;  /* 0x0000000000007941 */ /* 0x000fea0003800000 */
.L_x_25970:
        /* <DEDUP_REMOVED lines=43> */
.L_x_25973:
[----:B------:R-:W-:Y:S05]  /*14b0*/  BSYNC B0 ;  /* 0x0000000000007941 */ /* 0x000fea0003800000 */
.L_x_25972:
        /* <DEDUP_REMOVED lines=42> */
.L_x_25975:
[----:B------:R-:W-:Y:S05]  /*1760*/  BSYNC B0 ;  /* 0x0000000000007941 */ /* 0x000fea0003800000 */
.L_x_25974:
        /* <DEDUP_REMOVED lines=155> */
.L_x_25998:
        /* <DEDUP_REMOVED lines=106> */
.L_x_25978:
[----:B------:R-:W-:Y:S05]  /*27c0*/  BSYNC B0 ;  /* 0x0000000000007941 */ /* 0x000fea0003800000 */
.L_x_25977:
        /* <DEDUP_REMOVED lines=35> */
.L_x_25980:
[----:B------:R-:W-:Y:S05]  /*2a00*/  BSYNC B0 ;  /* 0x0000000000007941 */ /* 0x000fea0003800000 */
.L_x_25979:
        /* <DEDUP_REMOVED lines=35> */
.L_x_25982:
[----:B------:R-:W-:Y:S05]  /*2c40*/  BSYNC B0 ;  /* 0x0000000000007941 */ /* 0x000fea0003800000 */
.L_x_25981:
        /* <DEDUP_REMOVED lines=35> */
.L_x_25984:
[----:B------:R-:W-:Y:S05]  /*2e80*/  BSYNC B0 ;  /* 0x0000000000007941 */ /* 0x000fea0003800000 */
.L_x_25983:
        /* <DEDUP_REMOVED lines=34> */
.L_x_25986:
[----:B------:R-:W-:Y:S05]  /*30b0*/  BSYNC B0 ;  /* 0x0000000000007941 */ /* 0x000fea0003800000 */
.L_x_25985:
[----:B------:R-:W-:Y:S02]  /*30c0*/  ISETP.NE.AND P0, PT, R142, RZ, PT ;  /* 0x000000ff8e00720c */ /* 0x000fe40003f05270 */
[----:B------:R-:W-:Y:S02]  /*30d0*/  IADD3 R133, R133, UR12, RZ ;  /* 0x0000000c85857c10 */ /* 0x000fe4000fffe0ff */
[----:B0-----:R-:W-:Y:S02]  /*30e0*/  SEL R0, RZ, 0x1, P0 ;  /* 0x00000001ff007807 */ /* 0x001fe40000000000 */
[----:B------:R-:W-:-:S13]  /*30f0*/  ISETP.GE.AND P0, PT, R133, UR13, PT ;  /* 0x0000000d85007c0c */ /* 0x000fda000bf06270 */
[----:B------:R-:W-:Y:S05]  /*3100*/  @!P0 BRA `(.L_x_25987) ;  /* 0xffffffd800048947 */ /* 0x000fea000383ffff */
[----:B------:R-:W-:Y:S05]  /*3110*/  EXIT ;  /* 0x000000000000794d */ /* 0x000fea0003800000 */
.L_x_25976:
[----:B------:R-:W-:Y:S01]  /*3120*/  HFMA2.MMA R149, -RZ, RZ, 0, 5.9604644775390625e-08 ;  /* 0x00000001ff957435 */ /* 0x000fe200000001ff */
[----:B------:R-:W-:Y:S02]  /*3130*/  MOV R150, R137 ;  /* 0x0000008900967202 */ /* 0x000fe40000000f00 */
[----:B------:R-:W-:Y:S02]  /*3140*/  MOV R152, 0x1f ;  /* 0x0000001f00987802 */ /* 0x000fe40000000f00 */
[----:B------:R-:W-:-:S07]  /*3150*/  MOV R147, 0xffffffff ;  /* 0xffffffff00937802 */ /* 0x000fce0000000f00 */
[----:B-1-345:R-:W-:Y:S05]  /*3160*/  WARPSYNC.COLLECTIVE R147, `(.L_x_25988) ;  /* 0x0000000093087348 */ /* 0x03afea0003c00000 */
[----:B------:R0:W2:Y:S02]  /*3170*/  SHFL.BFLY P6, R148, R150, R149, R152 ;  /* 0x0c00009596947389 */ /* 0x0000a400000c0098 */
[----:B012345:R-:W-:Y:S01]  /*3180*/  ENDCOLLECTIVE ;  /* 0x000000000000791b */ /* 0x03ffe20003800000 */
.L_x_25988:
[----:B------:R-:W-:Y:S01]  /*3190*/  HFMA2.MMA R149, -RZ, RZ, 0, 1.1920928955078125e-07 ;  /* 0x00000002ff957435 */ /* 0x000fe200000001ff */
[----:B------:R-:W-:-:S05]  /*31a0*/  MOV R0, R148 ;  /* 0x0000009400007202 */ /* 0x000fca0000000f00 */
[----:B------:R-:W-:-:S05]  /*31b0*/  FADD.FTZ R141, R137, R0 ;  /* 0x00000000898d7221 */ /* 0x000fca0000010000 */
[----:B------:R-:W-:-:S07]  /*31c0*/  MOV R150, R141 ;  /* 0x0000008d00967202 */ /* 0x000fce0000000f00 */
[----:B------:R-:W-:Y:S05]  /*31d0*/  WARPSYNC.COLLECTIVE R147, `(.L_x_25989) ;  /* 0x0000000093087348 */ /* 0x000fea0003c00000 */
[----:B------:R0:W1:Y:S02]  /*31e0*/  SHFL.BFLY P6, R148, R150, R149, R152 ;  /* 0x0c00009596947389 */ /* 0x00006400000c0098 */
[----:B01----:R-:W-:Y:S01]  /*31f0*/  ENDCOLLECTIVE ;  /* 0x000000000000791b */ /* 0x003fe20003800000 */
.L_x_25989:
[----:B------:R-:W-:Y:S01]  /*3200*/  HFMA2.MMA R149, -RZ, RZ, 0, 2.384185791015625e-07 ;  /* 0x00000004ff957435 */ /* 0x000fe200000001ff */
[----:B------:R-:W-:-:S05]  /*3210*/  MOV R0, R148 ;  /* 0x0000009400007202 */ /* 0x000fca0000000f00 */
[----:B------:R-:W-:-:S05]  /*3220*/  FADD.FTZ R143, R141, R0 ;  /* 0x000000008d8f7221 */ /* 0x000fca0000010000 */
[----:B------:R-:W-:-:S07]  /*3230*/  MOV R150, R143 ;  /* 0x0000008f00967202 */ /* 0x000fce0000000f00 */
[----:B------:R-:W-:Y:S05]  /*3240*/  WARPSYNC.COLLECTIVE R147, `(.L_x_25990) ;  /* 0x0000000093087348 */ /* 0x000fea0003c00000 */
[----:B------:R0:W1:Y:S02]  /*3250*/  SHFL.BFLY P6, R148, R150, R149, R152 ;  /* 0x0c00009596947389 */ /* 0x00006400000c0098 */
[----:B01----:R-:W-:Y:S01]  /*3260*/  ENDCOLLECTIVE ;  /* 0x000000000000791b */ /* 0x003fe20003800000 */
.L_x_25990:
[----:B------:R-:W-:Y:S01]  /*3270*/  HFMA2.MMA R149, -RZ, RZ, 0, 4.76837158203125e-07 ;  /* 0x00000008ff957435 */ /* 0x000fe200000001ff */
[----:B------:R-:W-:-:S05]  /*3280*/  MOV R0, R148 ;  /* 0x0000009400007202 */ /* 0x000fca0000000f00 */
[----:B------:R-:W-:-:S05]  /*3290*/  FADD.FTZ R144, R143, R0 ;  /* 0x000000008f907221 */ /* 0x000fca0000010000 */
[----:B------:R-:W-:-:S07]  /*32a0*/  MOV R150, R144 ;  /* 0x0000009000967202 */ /* 0x000fce0000000f00 */
[----:B------:R-:W-:Y:S05]  /*32b0*/  WARPSYNC.COLLECTIVE R147, `(.L_x_25991) ;  /* 0x0000000093087348 */ /* 0x000fea0003c00000 */
[----:B------:R0:W1:Y:S02]  /*32c0*/  SHFL.BFLY P6, R148, R150, R149, R152 ;  /* 0x0c00009596947389 */ /* 0x00006400000c0098 */
[----:B01----:R-:W-:Y:S01]  /*32d0*/  ENDCOLLECTIVE ;  /* 0x000000000000791b */ /* 0x003fe20003800000 */
.L_x_25991:
[----:B------:R-:W-:Y:S01]  /*32e0*/  HFMA2.MMA R149, -RZ, RZ, 0, 9.5367431640625e-07 ;  /* 0x00000010ff957435 */ /* 0x000fe200000001ff */
[----:B------:R-:W-:-:S05]  /*32f0*/  MOV R145, R148 ;  /* 0x0000009400917202 */ /* 0x000fca0000000f00 */
[----:B------:R-:W-:-:S05]  /*3300*/  FADD.FTZ R145, R144, R145 ;  /* 0x0000009190917221 */ /* 0x000fca0000010000 */
[----:B------:R-:W-:-:S07]  /*3310*/  MOV R150, R145 ;  /* 0x0000009100967202 */ /* 0x000fce0000000f00 */
[----:B------:R-:W-:Y:S05]  /*3320*/  WARPSYNC.COLLECTIVE R147, `(.L_x_25992) ;  /* 0x0000000093087348 */ /* 0x000fea0003c00000 */
[----:B------:R0:W1:Y:S02]  /*3330*/  SHFL.BFLY P6, R148, R150, R149, R152 ;  /* 0x0c00009596947389 */ /* 0x00006400000c0098 */
[----:B01----:R-:W-:Y:S01]  /*3340*/  ENDCOLLECTIVE ;  /* 0x000000000000791b */ /* 0x003fe20003800000 */
.L_x_25992:
        /* <DEDUP_REMOVED lines=89> */
.L_x_25993:
[----:B------:R-:W-:Y:S01]  /*38e0*/  HFMA2.MMA R149, -RZ, RZ, 0, 1.1920928955078125e-07 ;  /* 0x00000002ff957435 */ /* 0x000fe200000001ff */
[----:B------:R-:W-:-:S05]  /*38f0*/  MOV R137, R148 ;  /* 0x0000009400897202 */ /* 0x000fca0000000f00 */
[----:B------:R-:W-:-:S05]  /*3900*/  FADD.FTZ R137, R0, R137 ;  /* 0x0000008900897221 */ /* 0x000fca0000010000 */
[----:B------:R-:W-:-:S07]  /*3910*/  MOV R150, R137 ;  /* 0x0000008900967202 */ /* 0x000fce0000000f00 */
[----:B------:R-:W-:Y:S05]  /*3920*/  WARPSYNC.COLLECTIVE R147, `(.L_x_25994) ;  /* 0x0000000093087348 */ /* 0x000fea0003c00000 */
[----:B------:R0:W1:Y:S02]  /*3930*/  SHFL.BFLY P6, R148, R150, R149, R152 ;  /* 0x0c00009596947389 */ /* 0x00006400000c0098 */
[----:B01----:R-:W-:Y:S01]  /*3940*/  ENDCOLLECTIVE ;  /* 0x000000000000791b */ /* 0x003fe20003800000 */
.L_x_25994:
[----:B------:R-:W-:Y:S01]  /*3950*/  HFMA2.MMA R149, -RZ, RZ, 0, 2.384185791015625e-07 ;  /* 0x00000004ff957435 */ /* 0x000fe200000001ff */
[----:B------:R-:W-:-:S05]  /*3960*/  MOV R144, R148 ;  /* 0x0000009400907202 */ /* 0x000fca0000000f00 */
[----:B------:R-:W-:-:S05]  /*3970*/  FADD.FTZ R144, R137, R144 ;  /* 0x0000009089907221 */ /* 0x000fca0000010000 */
[----:B------:R-:W-:-:S07]  /*3980*/  MOV R150, R144 ;  /* 0x0000009000967202 */ /* 0x000fce0000000f00 */
[----:B------:R-:W-:Y:S05]  /*3990*/  WARPSYNC.COLLECTIVE R147, `(.L_x_25995) ;  /* 0x0000000093087348 */ /* 0x000fea0003c00000 */
[----:B------:R0:W1:Y:S02]  /*39a0*/  SHFL.BFLY P6, R148, R150, R149, R152 ;  /* 0x0c00009596947389 */ /* 0x00006400000c0098 */
[----:B01----:R-:W-:Y:S01]  /*39b0*/  ENDCOLLECTIVE ;  /* 0x000000000000791b */ /* 0x003fe20003800000 */
.L_x_25995:
[----:B------:R-:W-:Y:S01]  /*39c0*/  HFMA2.MMA R149, -RZ, RZ, 0, 4.76837158203125e-07 ;  /* 0x00000008ff957435 */ /* 0x000fe200000001ff */
[----:B------:R-:W-:-:S05]  /*39d0*/  MOV R141, R148 ;  /* 0x00000094008d7202 */ /* 0x000fca0000000f00 */
[----:B------:R-:W-:-:S05]  /*39e0*/  FADD.FTZ R141, R144, R141 ;  /* 0x0000008d908d7221 */ /* 0x000fca0000010000 */
[----:B------:R-:W-:-:S07]  /*39f0*/  MOV R150, R141 ;  /* 0x0000008d00967202 */ /* 0x000fce0000000f00 */
[----:B------:R-:W-:Y:S05]  /*3a00*/  WARPSYNC.COLLECTIVE R147, `(.L_x_25996) ;  /* 0x0000000093087348 */ /* 0x000fea0003c00000 */
[----:B------:R0:W1:Y:S02]  /*3a10*/  SHFL.BFLY P6, R148, R150, R149, R152 ;  /* 0x0c00009596947389 */ /* 0x00006400000c0098 */
[----:B01----:R-:W-:Y:S01]  /*3a20*/  ENDCOLLECTIVE ;  /* 0x000000000000791b */ /* 0x003fe20003800000 */
.L_x_25996:
[----:B------:R-:W-:Y:S01]  /*3a30*/  HFMA2.MMA R149, -RZ, RZ, 0, 9.5367431640625e-07 ;  /* 0x00000010ff957435 */ /* 0x000fe200000001ff */
[----:B------:R-:W-:-:S05]  /*3a40*/  MOV R146, R148 ;  /* 0x0000009400927202 */ /* 0x000fca0000000f00 */
[----:B------:R-:W-:-:S05]  /*3a50*/  FADD.FTZ R146, R141, R146 ;  /* 0x000000928d927221 */ /* 0x000fca0000010000 */
[----:B------:R-:W-:-:S07]  /*3a60*/  MOV R150, R146 ;  /* 0x0000009200967202 */ /* 0x000fce0000000f00 */
[----:B------:R-:W-:Y:S05]  /*3a70*/  WARPSYNC.COLLECTIVE R147, `(.L_x_25997) ;  /* 0x0000000093087348 */ /* 0x000fea0003c00000 */
[----:B------:R0:W1:Y:S02]  /*3a80*/  SHFL.BFLY P6, R148, R150, R149, R152 ;  /* 0x0c00009596947389 */ /* 0x00006400000c0098 */
[----:B01----:R-:W-:Y:S01]  /*3a90*/  ENDCOLLECTIVE ;  /* 0x000000000000791b */ /* 0x003fe20003800000 */
.L_x_25997:
[----:B------:R-:W-:Y:S01]  /*3aa0*/  MOV R143, R148 ;  /* 0x00000094008f7202 */ /* 0x000fe20000000f00 */
[----:B------:R-:W-:Y:S06]  /*3ab0*/  BRA `(.L_x_25998) ;  /* 0xffffffe400987947 */ /* 0x000fec000383ffff */
.L_x_25999:
        /* <DEDUP_REMOVED lines=12> */
.L_x_37272:


//--------------------- .text._ZN10layer_norm13ln_fwd_kernelINS_13Kernel_traitsIf6__halffS2_fjLj5120ELj1ELj1ELj4ELj16ENS_18Kernel_traits_baseILj5120EfS2_fS2_fjLj128EEEEELb0ELb0ELb0ELb1EEEvNS_9FwdParamsE --------------------------
	.section	.text._ZN10layer_norm13ln_fwd_kernelINS_13Kernel_traitsIf6__halffS2_fjLj5120ELj1ELj1ELj4ELj16ENS_18Kernel_traits_baseILj5120EfS2_fS2_fjLj128EEEEELb0ELb0ELb0ELb1EEEvNS_9FwdParamsE,"ax",@progbits
	.align	128
        .global         _ZN10layer_norm13ln_fwd_kernelINS_13Kernel_traitsIf6__halffS2_fjLj5120ELj1ELj1ELj4ELj16ENS_18Kernel_traits_baseILj5120EfS2_fS2_fjLj128EEEEELb0ELb0ELb0ELb1EEEvNS_9FwdParamsE
        .type           _ZN10layer_norm13ln_fwd_kernelINS_13Kernel_traitsIf6__halffS2_fjLj5120ELj1ELj1ELj4ELj16ENS_18Kernel_traits_baseILj5120EfS2_fS2_fjLj128EEEEELb0ELb0ELb0ELb1EEEvNS_9FwdParamsE,@function
        .size           _ZN10layer_norm13ln_fwd_kernelINS_13Kernel_traitsIf6__halffS2_fjLj5120ELj1ELj1ELj4ELj16ENS_18Kernel_traits_baseILj5120EfS2_fS2_fjLj128EEEEELb0ELb0ELb0ELb1EEEvNS_9FwdParamsE,(.L_x_37273 - _ZN10layer_norm13ln_fwd_kernelINS_13Kernel_traitsIf6__halffS2_fjLj5120ELj1ELj1ELj4ELj16ENS_18Kernel_traits_baseILj5120EfS2_fS2_fjLj128EEEEELb0ELb0ELb0ELb1EEEvNS_9FwdParamsE)
        .other          _ZN10layer_norm13ln_fwd_kernelINS_13Kernel_traitsIf6__halffS2_fjLj5120ELj1ELj1ELj4ELj16ENS_18Kernel_traits_baseILj5120EfS2_fS2_fjLj128EEEEELb0ELb0ELb0ELb1EEEvNS_9FwdParamsE,@"STO_CUDA_ENTRY STV_DEFAULT"
_ZN10layer_norm13ln_fwd_kernelINS_13Kernel_traitsIf6__halffS2_fjLj5120ELj1ELj1ELj4ELj16ENS_18Kernel_traits_baseILj5120EfS2_fS2_fjLj128EEEEELb0ELb0ELb0ELb1EEEvNS_9FwdParamsE:
.text._ZN10layer_norm13ln_fwd_kernelINS_13Kernel_traitsIf6__halffS2_fjLj5120ELj1ELj1ELj4ELj16ENS_18Kernel_traits_baseILj5120EfS2_fS2_fjLj128EEEEELb0ELb0ELb0ELb1EEEvNS_9FwdParamsE:
        /* <DEDUP_REMOVED lines=68> */
.L_x_26001:
        /* <DEDUP_REMOVED lines=16> */
[----:B------:R-:W4:Y:S01]  /*0540*/  @P0 LDG.E.U16 R4, desc[UR4][R4.64] ;  /* 0x0000000404040981 */ /* 0x000f22000c1e1500 */
[----:B---3--:R-:W-:-:S05]  /*0550*/  @P2 IMAD.WIDE.U32 R8, R144, 0x20, R8 ;  /* 0x0000002090082825 */ /* 0x008fca00078e0008 */
[----:B------:R-:W3:Y:S04]  /*0560*/  @P2 LDG.E.128 R16, desc[UR4][R8.64] ;  /* 0x0000000408102981 */ /* 0x000ee8000c1e1d00 */
[----:B------:R1:W3:Y:S01]  /*0570*/  @P2 LDG.E.128 R12, desc[UR4][R8.64+0x10] ;  /* 0x00001004080c2981 */ /* 0x0002e2000c1e1d00 */
[----:B------:R-:W-:Y:S02]  /*0580*/  ISETP.NE.AND.EX P1, PT, RZ, UR9, PT, P1 ;  /* 0x00000009ff007c0c */ /* 0x000fe4000bf25310 */
[----:B------:R-:W-:Y:S02]  /*0590*/  MOV R131, 0x3f800000 ;  /* 0x3f80000000837802 */ /* 0x000fe40000000f00 */
[----:B------:R-:W-:Y:S01]  /*05a0*/  IADD3 R140, R144, 0x80, RZ ;  /* 0x00000080908c7810 */ /* 0x000fe20007ffe0ff */
[----:B--2---:R-:W-:-:S02]  /*05b0*/  HADD2.F32 R102, -RZ, R106.H0_H0 ;  /* 0x2000006aff667230 */ /* 0x004fc40000004100 */
[----:B------:R-:W-:Y:S02]  /*05c0*/  HADD2.F32 R108, -RZ, R106.H1_H1 ;  /* 0x3000006aff6c7230 */ /* 0x000fe40000004100 */
[--C-:B------:R-:W-:Y:S02]  /*05d0*/  HADD2.F32 R110, -RZ, R107.reuse.H0_H0 ;  /* 0x2000006bff6e7230 */ /* 0x100fe40000004100 */
[----:B------:R-:W-:Y:S02]  /*05e0*/  HADD2.F32 R112, -RZ, R107.H1_H1 ;  /* 0x3000006bff707230 */ /* 0x000fe40000004100 */
[----:B------:R-:W2:Y:S01]  /*05f0*/  @P2 LDC.64 R106, c[0x0][0x230] ;  /* 0x00008c00ff6a2b82 */ /* 0x000ea20000000a00 */
[----:B----4-:R-:W-:Y:S02]  /*0600*/  @P0 HADD2.F32 R131, -RZ, R4.H0_H0 ;  /* 0x20000004ff830230 */ /* 0x010fe40000004100 */
[--C-:B------:R-:W-:Y:S02]  /*0610*/  HADD2.F32 R10, -RZ, R104.reuse.H0_H0 ;  /* 0x20000068ff0a7230 */ /* 0x100fe40000004100 */
[----:B------:R-:W-:-:S02]  /*0620*/  HADD2.F32 R4, -RZ, R104.H1_H1 ;  /* 0x30000068ff047230 */ /* 0x000fc40000004100 */
[--C-:B------:R-:W-:Y:S02]  /*0630*/  HADD2.F32 R6, -RZ, R105.reuse.H0_H0 ;  /* 0x20000069ff067230 */ /* 0x100fe40000004100 */
[----:B------:R-:W-:Y:S02]  /*0640*/  HADD2.F32 R100, -RZ, R105.H1_H1 ;  /* 0x30000069ff647230 */ /* 0x000fe40000004100 */
[-C--:B-1----:R-:W-:Y:S01]  /*0650*/  FMUL.FTZ R8, R10, R131.reuse ;  /* 0x000000830a087220 */ /* 0x082fe20000410000 */
[-C--:B------:R-:W-:Y:S01]  /*0660*/  FMUL.FTZ R9, R4, R131.reuse ;  /* 0x0000008304097220 */ /* 0x080fe20000410000 */
[-C--:B------:R-:W-:Y:S01]  /*0670*/  FMUL.FTZ R10, R6, R131.reuse ;  /* 0x00000083060a7220 */ /* 0x080fe20000410000 */
[-C--:B------:R-:W-:Y:S01]  /*0680*/  FMUL.FTZ R4, R102, R131.reuse ;  /* 0x0000008366047220 */ /* 0x080fe20000410000 */
[-C--:B------:R-:W-:Y:S01]  /*0690*/  FMUL.FTZ R11, R100, R131.reuse ;  /* 0x00000083640b7220 */ /* 0x080fe20000410000 */
[-C--:B------:R-:W-:Y:S01]  /*06a0*/  FMUL.FTZ R5, R108, R131.reuse ;  /* 0x000000836c057220 */ /* 0x080fe20000410000 */
[-C--:B------:R-:W-:Y:S01]  /*06b0*/  FMUL.FTZ R6, R110, R131.reuse ;  /* 0x000000836e067220 */ /* 0x080fe20000410000 */
[----:B------:R-:W-:Y:S01]  /*06c0*/  FMUL.FTZ R7, R112, R131 ;  /* 0x0000008370077220 */ /* 0x000fe20000410000 */
        /* <DEDUP_REMOVED lines=9> */
[C---:B------:R-:W-:Y:S01]  /*0760*/  IMAD.WIDE.U32 R100, R140.reuse, 0x10, R124 ;  /* 0x000000108c647825 */ /* 0x040fe200078e007c */
[----:B------:R-:W-:Y:S04]  /*0770*/  STG.E.128 desc[UR4][R104.64], R8 ;  /* 0x0000000868007986 */ /* 0x000fe8000c101d04 */
[----:B------:R1:W-:Y:S04]  /*0780*/  STG.E.128 desc[UR4][R104.64+0x10], R4 ;  /* 0x0000100468007986 */ /* 0x0003e8000c101d04 */
[----:B------:R-:W1:Y:S01]  /*0790*/  LDG.E.128 R100, desc[UR4][R100.64] ;  /* 0x0000000464647981 */ /* 0x000e62000c1e1d00 */
[----:B------:R-:W-:Y:S01]  /*07a0*/  MOV R132, R16 ;  /* 0x0000001000847202 */ /* 0x000fe20000000f00 */
[----:B--2---:R-:W-:Y:S01]  /*07b0*/  @P2 IMAD.WIDE.U32 R106, R140, 0x20, R106 ;  /* 0x000000208c6a2825 */ /* 0x004fe200078e006a */
        /* <DEDUP_REMOVED lines=11> */
[----:B0-----:R-:W-:-:S04]  /*0870*/  @P2 IMAD.WIDE.U32 R114, R142, 0x20, R114 ;  /* 0x000000208e722825 */ /* 0x001fc800078e0072 */
[--C-:B-1----:R-:W-:Y:S02]  /*0880*/  HADD2.F32 R104, -RZ, R100.reuse.H0_H0 ;  /* 0x20000064ff687230 */ /* 0x102fe40000004100 */
        /* <DEDUP_REMOVED lines=13> */
[-C--:B---3--:R-:W-:Y:S01]  /*0960*/  FMUL.FTZ R106, R122, R131.reuse ;  /* 0x000000837a6a7220 */ /* 0x088fe20000410000 */
        /* <DEDUP_REMOVED lines=9> */
[----:B------:R-:W-:Y:S01]  /*0a00*/  IMAD.WIDE.U32 R108, R142, 0x10, R124 ;  /* 0x000000108e6c7825 */ /* 0x000fe200078e007c */
[----:B------:R-:W-:Y:S01]  /*0a10*/  STG.E.128 desc[UR4][R112.64], R100 ;  /* 0x0000006470007986 */ /* 0x000fe2000c101d04 */
[----:B------:R-:W-:Y:S01]  /*0a20*/  @P2 MOV R16, R132 ;  /* 0x0000008400102202 */ /* 0x000fe20000000f00 */
[----:B------:R-:W0:Y:S02]  /*0a30*/  @P2 LDC.64 R120, c[0x0][0x230] ;  /* 0x00008c00ff782b82 */ /* 0x000e240000000a00 */
[----:B------:R1:W-:Y:S04]  /*0a40*/  STG.E.128 desc[UR4][R112.64+0x10], R104 ;  /* 0x0000106870007986 */ /* 0x0003e8000c101d04 */
[----:B------:R-:W1:Y:S01]  /*0a50*/  LDG.E.128 R108, desc[UR4][R108.64] ;  /* 0x000000046c6c7981 */ /* 0x000e62000c1e1d00 */
[----:B------:R-:W-:-:S02]  /*0a60*/  @P2 MOV R17, R133 ;  /* 0x0000008500112202 */ /* 0x000fc40000000f00 */
[----:B------:R-:W-:Y:S02]  /*0a70*/  @P2 MOV R18, R134 ;  /* 0x0000008600122202 */ /* 0x000fe40000000f00 */
[----:B------:R-:W-:Y:S02]  /*0a80*/  @P2 MOV R19, R135 ;  /* 0x0000008700132202 */ /* 0x000fe40000000f00 */
[----:B------:R-:W-:Y:S01]  /*0a90*/  @P2 MOV R12, R136 ;  /* 0x00000088000c2202 */ /* 0x000fe20000000f00 */
[----:B------:R-:W2:Y:S01]  /*0aa0*/  @P2 LDG.E.128 R132, desc[UR4][R114.64] ;  /* 0x0000000472842981 */ /* 0x000ea2000c1e1d00 */
[----:B------:R-:W-:Y:S02]  /*0ab0*/  @P2 MOV R13, R137 ;  /* 0x00000089000d2202 */ /* 0x000fe40000000f00 */
[----:B------:R-:W-:Y:S02]  /*0ac0*/  @P2 MOV R14, R138 ;  /* 0x0000008a000e2202 */ /* 0x000fe40000000f00 */
[----:B------:R-:W-:-:S02]  /*0ad0*/  @P2 MOV R15, R139 ;  /* 0x0000008b000f2202 */ /* 0x000fc40000000f00 */
        /* <DEDUP_REMOVED lines=59> */
[-C--:B---3--:R-:W-:Y:S01]  /*0e90*/  FMUL.FTZ R120, R152, R131.reuse ;  /* 0x0000008398787220 */ /* 0x088fe20000410000 */
        /* <DEDUP_REMOVED lines=11> */
[----:B------:R-:W-:Y:S04]  /*0f50*/  STG.E.128 desc[UR4][R148.64], R116 ;  /* 0x0000007494007986 */ /* 0x000fe8000c101d04 */
[----:B------:R0:W-:Y:S04]  /*0f60*/  STG.E.128 desc[UR4][R148.64+0x10], R120 ;  /* 0x0000107894007986 */ /* 0x0001e8000c101d04 */
[----:B------:R-:W2:Y:S01]  /*0f70*/  LDG.E.128 R124, desc[UR4][R124.64] ;  /* 0x000000047c7c7981 */ /* 0x000ea2000c1e1d00 */
[----:B------:R-:W-:-:S02]  /*0f80*/  @P2 MOV R16, R132 ;  /* 0x0000008400102202 */ /* 0x000fc40000000f00 */
[----:B------:R-:W-:Y:S02]  /*0f90*/  @P2 MOV R17, R133 ;  /* 0x0000008500112202 */ /* 0x000fe40000000f00 */
        /* <DEDUP_REMOVED lines=36> */
[----:B------:R-:W-:Y:S01]  /*11e0*/  FADD.FTZ R124, R116, R129 ;  /* 0x00000081747c7221 */ /* 0x000fe20000010000 */
[--C-:B0-----:R-:W-:Y:S02]  /*11f0*/  HADD2.F32 R148, -RZ, R125.reuse.H0_H0 ;  /* 0x2000007dff947230 */ /* 0x101fe40000004100 */
[----:B------:R-:W-:Y:S02]  /*1200*/  HADD2.F32 R150, -RZ, R125.H1_H1 ;  /* 0x3000007dff967230 */ /* 0x000fe40000004100 */
[----:B------:R-:W-:Y:S01]  /*1210*/  FADD.FTZ R125, R117, R124 ;  /* 0x0000007c757d7221 */ /* 0x000fe20000010000 */
[----:B------:R-:W-:-:S03]  /*1220*/  FMUL.FTZ R124, R128, R131 ;  /* 0x00000083807c7220 */ /* 0x000fc60000410000 */
[----:B------:R-:W-:Y:S01]  /*1230*/  FADD.FTZ R128, R118, R125 ;  /* 0x0000007d76807221 */ /* 0x000fe20000010000 */
[----:B------:R-:W-:-:S03]  /*1240*/  HADD2.F32 R152, -RZ, R126.H0_H0 ;  /* 0x2000007eff987230 */ /* 0x000fc60000004100 */
[----:B------:R-:W-:Y:S01]  /*1250*/  FADD.FTZ R145, R119, R128 ;  /* 0x0000008077917221 */ /* 0x000fe20000010000 */
[----:B------:R-:W-:Y:S02]  /*1260*/  HADD2.F32 R154, -RZ, R126.H1_H1 ;  /* 0x3000007eff9a7230 */ /* 0x000fe40000004100 */
[----:B------:R-:W-:Y:S01]  /*1270*/  FMUL.FTZ R126, R148, R131 ;  /* 0x00000083947e7220 */ /* 0x000fe20000410000 */
[----:B------:R-:W-:Y:S01]  /*1280*/  FADD.FTZ R148, R120, R145 ;  /* 0x0000009178947221 */ /* 0x000fe20000010000 */
[----:B---3--:R-:W-:-:S03]  /*1290*/  @P2 MOV R132, R16 ;  /* 0x0000001000842202 */ /* 0x008fc60000000f00 */
[----:B------:R-:W-:Y:S01]  /*12a0*/  FADD.FTZ R145, R121, R148 ;  /* 0x0000009479917221 */ /* 0x000fe20000010000 */
[----:B------:R-:W-:Y:S01]  /*12b0*/  @P2 MOV R133, R17 ;  /* 0x0000001100852202 */ /* 0x000fe20000000f00 */
[-C--:B------:R-:W-:Y:S01]  /*12c0*/  FMUL.FTZ R125, R130, R131.reuse ;  /* 0x00000083827d7220 */ /* 0x080fe20000410000 */
[----:B------:R-:W-:Y:S01]  /*12d0*/  @P1 FADD.FTZ R124, R124, R132 ;  /* 0x000000847c7c1221 */ /* 0x000fe20000010000 */
[----:B------:R-:W-:Y:S01]  /*12e0*/  FADD.FTZ R132, R122, R145 ;  /* 0x000000917a847221 */ /* 0x000fe20000010000 */
[--C-:B------:R-:W-:Y:S02]  /*12f0*/  HADD2.F32 R156, -RZ, R127.reuse.H0_H0 ;  /* 0x2000007fff9c7230 */ /* 0x100fe40000004100 */
[----:B------:R-:W-:Y:S01]  /*1300*/  @P1 FADD.FTZ R125, R125, R133 ;  /* 0x000000857d7d1221 */ /* 0x000fe20000010000 */
[----:B------:R-:W-:Y:S02]  /*1310*/  HADD2.F32 R158, -RZ, R127.H1_H1 ;  /* 0x3000007fff9e7230 */ /* 0x000fe40000004100 */
[----:B------:R-:W-:Y:S01]  /*1320*/  FADD.FTZ R133, R123, R132 ;  /* 0x000000847b857221 */ /* 0x000fe20000010000 */
[-C--:B------:R-:W-:Y:S01]  /*1330*/  FMUL.FTZ R127, R150, R131.reuse ;  /* 0x00000083967f7220 */ /* 0x080fe20000410000 */
[-C--:B------:R-:W-:Y:S01]  /*1340*/  FMUL.FTZ R128, R152, R131.reuse ;  /* 0x0000008398807220 */ /* 0x080fe20000410000 */
[-C--:B------:R-:W-:Y:S01]  /*1350*/  FMUL.FTZ R129, R154, R131.reuse ;  /* 0x000000839a817220 */ /* 0x080fe20000410000 */
[-C--:B------:R-:W-:Y:S01]  /*1360*/  FMUL.FTZ R130, R156, R131.reuse ;  /* 0x000000839c827220 */ /* 0x080fe20000410000 */
[----:B------:R-:W-:Y:S01]  /*1370*/  @P2 MOV R134, R18 ;  /* 0x0000001200862202 */ /* 0x000fe20000000f00 */
[----:B------:R-:W-:Y:S01]  /*1380*/  FMUL.FTZ R131, R158, R131 ;  /* 0x000000839e837220 */ /* 0x000fe20000410000 */
[----:B------:R-:W-:-:S02]  /*1390*/  @P2 MOV R135, R19 ;  /* 0x0000001300872202 */ /* 0x000fc40000000f00 */
[----:B----4-:R-:W-:Y:S02]  /*13a0*/  @P2 MOV R136, R12 ;  /* 0x0000000c00882202 */ /* 0x010fe40000000f00 */
[----:B------:R-:W-:Y:S02]  /*13b0*/  @P2 MOV R137, R13 ;  /* 0x0000000d00892202 */ /* 0x000fe40000000f00 */
[----:B------:R-:W-:Y:S02]  /*13c0*/  @P2 MOV R138, R14 ;  /* 0x0000000e008a2202 */ /* 0x000fe40000000f00 */
[----:B------:R-:W-:Y:S01]  /*13d0*/  @P2 MOV R139, R15 ;  /* 0x0000000f008b2202 */ /* 0x000fe20000000f00 */
[----:B------:R-:W-:Y:S01]  /*13e0*/  FADD.FTZ R132, R124, R133 ;  /* 0x000000857c847221 */ /* 0x000fe20000010000 */
[----:B------:R-:W-:Y:S01]  /*13f0*/  @P1 FADD.FTZ R126, R126, R134 ;  /* 0x000000867e7e1221 */ /* 0x000fe20000010000 */
[----:B------:R-:W-:Y:S01]  /*1400*/  @P1 FADD.FTZ R127, R127, R135 ;  /* 0x000000877f7f1221 */ /* 0x000fe20000010000 */
[----:B------:R-:W-:Y:S01]  /*1410*/  @P1 FADD.FTZ R128, R128, R136 ;  /* 0x0000008880801221 */ /* 0x000fe20000010000 */
        /* <DEDUP_REMOVED lines=118> */
.L_x_26012:
        /* <DEDUP_REMOVED lines=139> */
[----:B------:R-:W-:Y:S01]  /*2430*/  F2FP.F16.F32.PACK_AB R4, R0, R121 ;  /* 0x000000790004723e */ /* 0x000fe200000000ff */
        /* <DEDUP_REMOVED lines=11> */
[----:B------:R-:W-:Y:S01]  /*24f0*/  F2FP.F16.F32.PACK_AB R5, R8, R9 ;  /* 0x000000090805723e */ /* 0x000fe200000000ff */
        /* <DEDUP_REMOVED lines=16> */
[----:B------:R-:W-:Y:S01]  /*2600*/  F2FP.F16.F32.PACK_AB R11, R120, R11 ;  /* 0x0000000b780b723e */ /* 0x000fe200000000ff */
[----:B-1----:R-:W-:Y:S01]  /*2610*/  FFMA.FTZ R6, R53, R134, R93 ;  /* 0x0000008635067223 */ /* 0x002fe2000001005d */
        /* <DEDUP_REMOVED lines=26> */
[----:B0-----:R-:W-:Y:S01]  /*27c0*/  IMAD.WIDE.U32 R144, R144, 0x10, R102 ;  /* 0x0000001090907825 */ /* 0x001fe200078e0066 */
[----:B------:R-:W-:-:S02]  /*27d0*/  F2FP.F16.F32.PACK_AB R7, R136, R135 ;  /* 0x000000878807723e */ /* 0x000fc400000000ff */
[----:B------:R-:W-:Y:S01]  /*27e0*/  F2FP.F16.F32.PACK_AB R6, R6, R133 ;  /* 0x000000850606723e */ /* 0x000fe200000000ff */
[--C-:B------:R-:W-:Y:S01]  /*27f0*/  IMAD.WIDE.U32 R100, R140, 0x10, R102.reuse ;  /* 0x000000108c647825 */ /* 0x100fe200078e0066 */
[----:B------:R-:W-:Y:S02]  /*2800*/  F2FP.F16.F32.PACK_AB R115, R114, R131 ;  /* 0x000000837273723e */ /* 0x000fe400000000ff */
        /* <DEDUP_REMOVED lines=12> */
[----:B------:R-:W-:-:S02]  /*28d0*/  F2FP.F16.F32.PACK_AB R118, R121, R120 ;  /* 0x000000787976723e */ /* 0x000fc400000000ff */
[----:B------:R-:W-:Y:S02]  /*28e0*/  F2FP.F16.F32.PACK_AB R117, R117, R0 ;  /* 0x000000007575723e */ /* 0x000fe400000000ff */
[----:B------:R-:W-:Y:S02]  /*28f0*/  F2FP.F16.F32.PACK_AB R116, R116, R111 ;  /* 0x0000006f7474723e */ /* 0x000fe400000000ff */
[----:B------:R-:W-:Y:S02]  /*2900*/  F2FP.F16.F32.PACK_AB R153, R152, R149 ;  /* 0x000000959899723e */ /* 0x000fe400000000ff */
[----:B------:R-:W-:Y:S01]  /*2910*/  F2FP.F16.F32.PACK_AB R154, R154, R151 ;  /* 0x000000979a9a723e */ /* 0x000fe200000000ff */
[----:B------:R2:W-:Y:S01]  /*2920*/  STG.E.128 desc[UR4][R108.64], R116 ;  /* 0x000000746c007986 */ /* 0x0005e2000c101d04 */
[----:B------:R-:W-:Y:S02]  /*2930*/  F2FP.F16.F32.PACK_AB R152, R150, R147 ;  /* 0x000000939698723e */ /* 0x000fe400000000ff */
[----:B------:R-:W-:-:S02]  /*2940*/  IADD3 R3, R3, UR10, RZ ;  /* 0x0000000a03037c10 */ /* 0x000fc4000fffe0ff */
[----:B------:R-:W-:Y:S01]  /*2950*/  SEL R0, RZ, 0x1, P1 ;  /* 0x00000001ff007807 */ /* 0x000fe20000800000 */
[----:B------:R2:W-:Y:S01]  /*2960*/  STG.E.128 desc[UR4][R102.64], R152 ;  /* 0x0000009866007986 */ /* 0x0005e2000c101d04 */
[----:B------:R-:W-:-:S13]  /*2970*/  ISETP.GE.AND P2, PT, R3, UR11, PT ;  /* 0x0000000b03007c0c */ /* 0x000fda000bf46270 */
[----:B------:R-:W-:Y:S05]  /*2980*/  @!P2 BRA `(.L_x_26001) ;  /* 0xffffffd800aca947 */ /* 0x000fea000383ffff */
[----:B------:R-:W-:Y:S05]  /*2990*/  EXIT ;  /* 0x000000000000794d */ /* 0x000fea0003800000 */
.L_x_26000:
[----:B------:R-:W-:Y:S01]  /*29a0*/  HFMA2.MMA R147, -RZ, RZ, 0, 5.9604644775390625e-08 ;  /* 0x00000001ff937435 */ /* 0x000fe200000001ff */
[----:B------:R-:W-:Y:S02]  /*29b0*/  MOV R146, R0 ;  /* 0x0000000000927202 */ /* 0x000fe40000000f00 */
[----:B------:R-:W-:Y:S02]  /*29c0*/  MOV R148, 0x1f ;  /* 0x0000001f00947802 */ /* 0x000fe40000000f00 */
[----:B------:R-:W-:-:S07]  /*29d0*/  MOV R145, 0xffffffff ;  /* 0xffffffff00917802 */ /* 0x000fce0000000f00 */
[----:B-----5:R-:W-:Y:S05]  /*29e0*/  WARPSYNC.COLLECTIVE R145, `(.L_x_26002) ;  /* 0x0000000091087348 */ /* 0x020fea0003c00000 */
[----:B------:R0:W1:Y:S02]  /*29f0*/  SHFL.BFLY P4, R139, R146, R147, R148 ;  /* 0x0c000093928b7389 */ /* 0x0000640000080094 */
[----:B01---5:R-:W-:Y:S01]  /*2a00*/  ENDCOLLECTIVE ;  /* 0x000000000000791b */ /* 0x023fe20003800000 */
.L_x_26002:
[----:B------:R-:W-:Y:S01]  /*2a10*/  HFMA2.MMA R147, -RZ, RZ, 0, 1.1920928955078125e-07 ;  /* 0x00000002ff937435 */ /* 0x000fe200000001ff */
[----:B------:R-:W-:-:S05]  /*2a20*/  MOV R135, R139 ;  /* 0x0000008b00877202 */ /* 0x000fca0000000f00 */
[----:B------:R-:W-:-:S05]  /*2a30*/  FADD.FTZ R135, R0, R135 ;  /* 0x0000008700877221 */ /* 0x000fca0000010000 */
[----:B------:R-:W-:-:S07]  /*2a40*/  MOV R146, R135 ;  /* 0x0000008700927202 */ /* 0x000fce0000000f00 */
[----:B------:R-:W-:Y:S05]  /*2a50*/  WARPSYNC.COLLECTIVE R145, `(.L_x_26003) ;  /* 0x0000000091087348 */ /* 0x000fea0003c00000 */
[----:B------:R0:W1:Y:S02]  /*2a60*/  SHFL.BFLY P4, R139, R146, R147, R148 ;  /* 0x0c000093928b7389 */ /* 0x0000640000080094 */
[----:B01----:R-:W-:Y:S01]  /*2a70*/  ENDCOLLECTIVE ;  /* 0x000000000000791b */ /* 0x003fe20003800000 */
.L_x_26003:
[----:B------:R-:W-:Y:S01]  /*2a80*/  HFMA2.MMA R147, -RZ, RZ, 0, 2.384185791015625e-07 ;  /* 0x00000004ff937435 */ /* 0x000fe200000001ff */
[----:B------:R-:W-:-:S05]  /*2a90*/  MOV R132, R139 ;  /* 0x0000008b00847202 */ /* 0x000fca0000000f00 */
[----:B------:R-:W-:-:S05]  /*2aa0*/  FADD.FTZ R136, R135, R132 ;  /* 0x0000008487887221 */ /* 0x000fca0000010000 */
[----:B------:R-:W-:-:S07]  /*2ab0*/  MOV R146, R136 ;  /* 0x0000008800927202 */ /* 0x000fce0000000f00 */
[----:B------:R-:W-:Y:S05]  /*2ac0*/  WARPSYNC.COLLECTIVE R145, `(.L_x_26004) ;  /* 0x0000000091087348 */ /* 0x000fea0003c00000 */
[----:B------:R0:W1:Y:S02]  /*2ad0*/  SHFL.BFLY P4, R139, R146, R147, R148 ;  /* 0x0c000093928b7389 */ /* 0x0000640000080094 */
[----:B01----:R-:W-:Y:S01]  /*2ae0*/  ENDCOLLECTIVE ;  /* 0x000000000000791b */ /* 0x003fe20003800000 */
.L_x_26004:
[----:B------:R-:W-:Y:S01]  /*2af0*/  HFMA2.MMA R147, -RZ, RZ, 0, 4.76837158203125e-07 ;  /* 0x00000008ff937435 */ /* 0x000fe200000001ff */
[----:B------:R-:W-:-:S05]  /*2b00*/  MOV R137, R139 ;  /* 0x0000008b00897202 */ /* 0x000fca0000000f00 */
[----:B------:R-:W-:-:S05]  /*2b10*/  FADD.FTZ R137, R136, R137 ;  /* 0x0000008988897221 */ /* 0x000fca0000010000 */
[----:B------:R-:W-:-:S07]  /*2b20*/  MOV R146, R137 ;  /* 0x0000008900927202 */ /* 0x000fce0000000f00 */
[----:B------:R-:W-:Y:S05]  /*2b30*/  WARPSYNC.COLLECTIVE R145, `(.L_x_26005) ;  /* 0x0000000091087348 */ /* 0x000fea0003c00000 */
[----:B------:R0:W1:Y:S02]  /*2b40*/  SHFL.BFLY P4, R139, R146, R147, R148 ;  /* 0x0c000093928b7389 */ /* 0x0000640000080094 */
[----:B01----:R-:W-:Y:S01]  /*2b50*/  ENDCOLLECTIVE ;  /* 0x000000000000791b */ /* 0x003fe20003800000 */
.L_x_26005:
[----:B------:R-:W-:Y:S01]  /*2b60*/  HFMA2.MMA R147, -RZ, RZ, 0, 9.5367431640625e-07 ;  /* 0x00000010ff937435 */ /* 0x000fe200000001ff */
[----:B------:R-:W-:-:S05]  /*2b70*/  MOV R132, R139 ;  /* 0x0000008b00847202 */ /* 0x000fca0000000f00 */
[----:B------:R-:W-:-:S05]  /*2b80*/  FADD.FTZ R138, R137, R132 ;  /* 0x00000084898a7221 */ /* 0x000fca0000010000 */
[----:B------:R-:W-:-:S07]  /*2b90*/  MOV R146, R138 ;  /* 0x0000008a00927202 */ /* 0x000fce0000000f00 */
[----:B------:R-:W-:Y:S05]  /*2ba0*/  WARPSYNC.COLLECTIVE R145, `(.L_x_26006) ;  /* 0x0000000091087348 */ /* 0x000fea0003c00000 */
[----:B------:R0:W1:Y:S02]  /*2bb0*/  SHFL.BFLY P4, R139, R146, R147, R148 ;  /* 0x0c000093928b7389 */ /* 0x0000640000080094 */
[----:B01----:R-:W-:Y:S01]  /*2bc0*/  ENDCOLLECTIVE ;  /* 0x000000000000791b */ /* 0x003fe20003800000 */
.L_x_26006:
        /* <DEDUP_REMOVED lines=87> */
.L_x_26007:
[----:B------:R-:W-:Y:S01]  /*3140*/  HFMA2.MMA R147, -RZ, RZ, 0, 1.1920928955078125e-07 ;  /* 0x00000002ff937435 */ /* 0x000fe200000001ff */
[----:B------:R-:W-:-:S05]  /*3150*/  MOV R135, R139 ;  /* 0x0000008b00877202 */ /* 0x000fca0000000f00 */
[----:B------:R-:W-:-:S05]  /*3160*/  FADD.FTZ R135, R0, R135 ;  /* 0x0000008700877221 */ /* 0x000fca0000010000 */
[----:B------:R-:W-:-:S07]  /*3170*/  MOV R146, R135 ;  /* 0x0000008700927202 */ /* 0x000fce0000000f00 */
[----:B------:R-:W-:Y:S05]  /*3180*/  WARPSYNC.COLLECTIVE R145, `(.L_x_26008) ;  /* 0x0000000091087348 */ /* 0x000fea0003c00000 */
[----:B------:R0:W1:Y:S02]  /*3190*/  SHFL.BFLY P4, R139, R146, R147, R148 ;  /* 0x0c000093928b7389 */ /* 0x0000640000080094 */
[----:B01----:R-:W-:Y:S01]  /*31a0*/  ENDCOLLECTIVE ;  /* 0x000000000000791b */ /* 0x003fe20003800000 */
.L_x_26008:
[----:B------:R-:W-:Y:S01]  /*31b0*/  HFMA2.MMA R147, -RZ, RZ, 0, 2.384185791015625e-07 ;  /* 0x00000004ff937435 */ /* 0x000fe200000001ff */
[----:B------:R-:W-:-:S05]  /*31c0*/  MOV R136, R139 ;  /* 0x0000008b00887202 */ /* 0x000fca0000000f00 */
[----:B------:R-:W-:-:S05]  /*31d0*/  FADD.FTZ R136, R135, R136 ;  /* 0x0000008887887221 */ /* 0x000fca0000010000 */
[----:B------:R-:W-:-:S07]  /*31e0*/  MOV R146, R136 ;  /* 0x0000008800927202 */ /* 0x000fce0000000f00 */
[----:B------:R-:W-:Y:S05]  /*31f0*/  WARPSYNC.COLLECTIVE R145, `(.L_x_26009) ;  /* 0x0000000091087348 */ /* 0x000fea0003c00000 */
[----:B------:R0:W1:Y:S02]  /*3200*/  SHFL.BFLY P4, R139, R146, R147, R148 ;  /* 0x0c000093928b7389 */ /* 0x0000640000080094 */
[----:B01----:R-:W-:Y:S01]  /*3210*/  ENDCOLLECTIVE ;  /* 0x000000000000791b */ /* 0x003fe20003800000 */
.L_x_26009:
[----:B------:R-:W-:Y:S01]  /*3220*/  HFMA2.MMA R147, -RZ, RZ, 0, 4.76837158203125e-07 ;  /* 0x00000008ff937435 */ /* 0x000fe200000001ff */
[----:B------:R-:W-:-:S05]  /*3230*/  MOV R137, R139 ;  /* 0x0000008b00897202 */ /* 0x000fca0000000f00 */
[----:B------:R-:W-:-:S05]  /*3240*/  FADD.FTZ R137, R136, R137 ;  /* 0x0000008988897221 */ /* 0x000fca0000010000 */
[----:B------:R-:W-:-:S07]  /*3250*/  MOV R146, R137 ;  /* 0x0000008900927202 */ /* 0x000fce0000000f00 */
[----:B------:R-:W-:Y:S05]  /*3260*/  WARPSYNC.COLLECTIVE R145, `(.L_x_26010) ;  /* 0x0000000091087348 */ /* 0x000fea0003c00000 */
[----:B------:R0:W1:Y:S02]  /*3270*/  SHFL.BFLY P4, R139, R146, R147, R148 ;  /* 0x0c000093928b7389 */ /* 0x0000640000080094 */
[----:B01----:R-:W-:Y:S01]  /*3280*/  ENDCOLLECTIVE ;  /* 0x000000000000791b */ /* 0x003fe20003800000 */
.L_x_26010:
[----:B------:R-:W-:Y:S01]  /*3290*/  HFMA2.MMA R147, -RZ, RZ, 0, 9.5367431640625e-07 ;  /* 0x00000010ff937435 */ /* 0x000fe200000001ff */
[----:B------:R-:W-:-:S05]  /*32a0*/  MOV R138, R139 ;  /* 0x0000008b008a7202 */ /* 0x000fca0000000f00 */
[----:B------:R-:W-:-:S05]  /*32b0*/  FADD.FTZ R138, R137, R138 ;  /* 0x0000008a898a7221 */ /* 0x000fca0000010000 */
[----:B------:R-:W-:-:S07]  /*32c0*/  MOV R146, R138 ;  /* 0x0000008a00927202 */ /* 0x000fce0000000f00 */
[----:B------:R-:W-:Y:S05]  /*32d0*/  WARPSYNC.COLLECTIVE R145, `(.L_x_26011) ;  /* 0x0000000091087348 */ /* 0x000fea0003c00000 */
[----:B------:R0:W1:Y:S02]  /*32e0*/  SHFL.BFLY P4, R139, R146, R147, R148 ;  /* 0x0c000093928b7389 */ /* 0x0000640000080094 */
[----:B01----:R-:W-:Y:S01]  /*32f0*/  ENDCOLLECTIVE ;  /* 0x000000000000791b */ /* 0x003fe20003800000 */
.L_x_26011:
[----:B------:R-:W-:Y:S05]  /*3300*/  BRA `(.L_x_26012) ;  /* 0xffffffe8001c7947 */ /* 0x000fea000383ffff */
.L_x_26013:
        /* <DEDUP_REMOVED lines=15> */
.L_x_37273:


//--------------------- .text._ZN10layer_norm13ln_fwd_kernelINS_13Kernel_traitsIf6__halffS2_fjLj5120ELj1ELj1ELj4ELj16ENS_18Kernel_traits_baseILj5120EfS2_fS2_fjLj128EEEEELb0ELb0ELb1ELb0EEEvNS_9FwdParamsE --------------------------
	.section	.text._ZN10layer_norm13ln_fwd_kernelINS_13Kernel_traitsIf6__halffS2_fjLj5120ELj1ELj1ELj4ELj16ENS_18Kernel_traits_baseILj5120EfS2_fS2_fjLj128EEEEELb0ELb0ELb1ELb0EEEvNS_9FwdParamsE,"ax",@progbits
	.align	128
        .global         _ZN10layer_norm13ln_fwd_kernelINS_13Kernel_traitsIf6__halffS2_fjLj5120ELj1ELj1ELj4ELj16ENS_18Kernel_traits_baseILj5120EfS2_fS2_fjLj128EEEEELb0ELb0ELb1ELb0EEEvNS_9FwdParamsE
        .type           _ZN10layer_norm13ln_fwd_kernelINS_13Kernel_traitsIf6__halffS2_fjLj5120ELj1ELj1ELj4ELj16ENS_18Kernel_traits_baseILj5120EfS2_fS2_fjLj128EEEEELb0ELb0ELb1ELb0EEEvNS_9FwdParamsE,@function
        .size           _ZN10layer_norm13ln_fwd_kernelINS_13Kernel_traitsIf6__halffS2_fjLj5120ELj1ELj1ELj4ELj16ENS_18Kernel_traits_baseILj5120EfS2_fS2_fjLj128EEEEELb0ELb0ELb1ELb0EEEvNS_9FwdParamsE,(.L_x_37274 - _ZN10layer_norm13ln_fwd_kernelINS_13Kernel_traitsIf6__halffS2_fjLj5120ELj1ELj1ELj4ELj16ENS_18Kernel_traits_baseILj5120EfS2_fS2_fjLj128EEEEELb0ELb0ELb1ELb0EEEvNS_9FwdParamsE)
        .other          _ZN10layer_norm13ln_fwd_kernelINS_13Kernel_traitsIf6__halffS2_fjLj5120ELj1ELj1ELj4ELj16ENS_18Kernel_traits_baseILj5120EfS2_fS2_fjLj128EEEEELb0ELb0ELb1ELb0EEEvNS_9FwdParamsE,@"STO_CUDA_ENTRY STV_DEFAULT"
_ZN10layer_norm13ln_fwd_kernelINS_13Kernel_traitsIf6__halffS2_fjLj5120ELj1ELj1ELj4ELj16ENS_18Kernel_traits_baseILj5120EfS2_fS2_fjLj128EEEEELb0ELb0ELb1ELb0EEEvNS_9FwdParamsE:
.text._ZN10layer_norm13ln_fwd_kernelINS_13Kernel_traitsIf6__halffS2_fjLj5120ELj1ELj1ELj4ELj16ENS_18Kernel_traits_baseILj5120EfS2_fS2_fjLj128EEEEELb0ELb0ELb1ELb0EEEvNS_9FwdParamsE:
        /* <DEDUP_REMOVED lines=37> */
.L_x_26015:
[----:B------:R-:W-:Y:S05]  /*0250*/  BSYNC B0 ;  /* 0x0000000000007941 */ /* 0x000fea0003800000 */
.L_x_26014:
        /* <DEDUP_REMOVED lines=18> */
.L_x_26017:
[----:B------:R-:W-:Y:S05]  /*0380*/  BSYNC B0 ;  /* 0x0000000000007941 */ /* 0x000fea0003800000 */
.L_x_26016:
        /* <DEDUP_REMOVED lines=18> */
.L_x_26019:
[----:B------:R-:W-:Y:S05]  /*04b0*/  BSYNC B0 ;  /* 0x0000000000007941 */ /* 0x000fea0003800000 */
.L_x_26018:
        /* <DEDUP_REMOVED lines=18> */
.L_x_26021:
[----:B------:R-:W-:Y:S05]  /*05e0*/  BSYNC B0 ;  /* 0x0000000000007941 */ /* 0x000fea0003800000 */
.L_x_26020:
        /* <DEDUP_REMOVED lines=17> */
.L_x_26023:
[----:B------:R-:W-:Y:S05]  /*0700*/  BSYNC B0 ;  /* 0x0000000000007941 */ /* 0x000fea0003800000 */
.L_x_26022:
        /* <DEDUP_REMOVED lines=28> */
.L_x_26125:
        /* <DEDUP_REMOVED lines=60> */
[----:B-----5:R-:W-:-:S05]  /*0c90*/  HADD2.F32 R92, -RZ, R104.H0_H0 ;  /* 0x20000068ff5c7230 */ /* 0x020fca0000004100 */
[----:B------:R-:W-:-:S04]  /*0ca0*/  FMUL.FTZ R92, R92, UR6 ;  /* 0x000000065c5c7c20 */ /* 0x000fc80008410000 */
[----:B------:R-:W-:-:S07]  /*0cb0*/  @P2 FADD.FTZ R92, R88, R92 ;  /* 0x0000005c585c2221 */ /* 0x000fce0000010000 */
.L_x_26027:
[----:B------:R-:W-:Y:S05]  /*0cc0*/  BSYNC B1 ;  /* 0x0000000000017941 */ /* 0x000fea0003800000 */
.L_x_26026:
[----:B------:R-:W-:Y:S04]  /*0cd0*/  BSSY B1, `(.L_x_26028) ;  /* 0x0000005000017945 */ /* 0x000fe80003800000 */
[----:B------:R-:W-:Y:S05]  /*0ce0*/  @!P3 BRA `(.L_x_26029) ;  /* 0x00000000000cb947 */ /* 0x000fea0003800000 */
[----:B-----5:R-:W-:-:S05]  /*0cf0*/  HADD2.F32 R93, -RZ, R104.H1_H1 ;  /* 0x30000068ff5d7230 */ /* 0x020fca0000004100 */
[----:B------:R-:W-:-:S04]  /*0d00*/  FMUL.FTZ R93, R93, UR6 ;  /* 0x000000065d5d7c20 */ /* 0x000fc80008410000 */
[----:B------:R-:W-:-:S07]  /*0d10*/  @P2 FADD.FTZ R93, R89, R93 ;  /* 0x0000005d595d2221 */ /* 0x000fce0000010000 */
.L_x_26029:
[----:B------:R-:W-:Y:S05]  /*0d20*/  BSYNC B1 ;  /* 0x0000000000017941 */ /* 0x000fea0003800000 */
.L_x_26028:
[----:B------:R-:W-:Y:S04]  /*0d30*/  BSSY B1, `(.L_x_26030) ;  /* 0x0000005000017945 */ /* 0x000fe80003800000 */
[----:B------:R-:W-:Y:S05]  /*0d40*/  @!P3 BRA `(.L_x_26031) ;  /* 0x00000000000cb947 */ /* 0x000fea0003800000 */
[----:B-----5:R-:W-:-:S05]  /*0d50*/  HADD2.F32 R94, -RZ, R105.H0_H0 ;  /* 0x20000069ff5e7230 */ /* 0x020fca0000004100 */
[----:B------:R-:W-:-:S04]  /*0d60*/  FMUL.FTZ R94, R94, UR6 ;  /* 0x000000065e5e7c20 */ /* 0x000fc80008410000 */
[----:B------:R-:W-:-:S07]  /*0d70*/  @P2 FADD.FTZ R94, R90, R94 ;  /* 0x0000005e5a5e2221 */ /* 0x000fce0000010000 */
.L_x_26031:
[----:B------:R-:W-:Y:S05]  /*0d80*/  BSYNC B1 ;  /* 0x0000000000017941 */ /* 0x000fea0003800000 */
.L_x_26030:
[----:B------:R-:W-:Y:S04]  /*0d90*/  BSSY B1, `(.L_x_26032) ;  /* 0x0000005000017945 */ /* 0x000fe80003800000 */
[----:B------:R-:W-:Y:S05]  /*0da0*/  @!P3 BRA `(.L_x_26033) ;  /* 0x00000000000cb947 */ /* 0x000fea0003800000 */
[----:B-----5:R-:W-:-:S05]  /*0db0*/  HADD2.F32 R95, -RZ, R105.H1_H1 ;  /* 0x30000069ff5f7230 */ /* 0x020fca0000004100 */
[----:B------:R-:W-:-:S04]  /*0dc0*/  FMUL.FTZ R95, R95, UR6 ;  /* 0x000000065f5f7c20 */ /* 0x000fc80008410000 */
[----:B------:R-:W-:-:S07]  /*0dd0*/  @P2 FADD.FTZ R95, R91, R95 ;  /* 0x0000005f5b5f2221 */ /* 0x000fce0000010000 */
.L_x_26033:
[----:B------:R-:W-:Y:S05]  /*0de0*/  BSYNC B1 ;  /* 0x0000000000017941 */ /* 0x000fea0003800000 */
.L_x_26032:
[----:B------:R-:W-:Y:S04]  /*0df0*/  BSSY B1, `(.L_x_26034) ;  /* 0x0000005000017945 */ /* 0x000fe80003800000 */
[----:B------:R-:W-:Y:S05]  /*0e00*/  @!P3 BRA `(.L_x_26035) ;  /* 0x00000000000cb947 */ /* 0x000fea0003800000 */
[----:B-----5:R-:W-:-:S05]  /*0e10*/  HADD2.F32 R100, -RZ, R106.H0_H0 ;  /* 0x2000006aff647230 */ /* 0x020fca0000004100 */
[----:B------:R-:W-:-:S04]  /*0e20*/  FMUL.FTZ R100, R100, UR6 ;  /* 0x0000000664647c20 */ /* 0x000fc80008410000 */
[----:B------:R-:W-:-:S07]  /*0e30*/  @P2 FADD.FTZ R100, R96, R100 ;  /* 0x0000006460642221 */ /* 0x000fce0000010000 */
.L_x_26035:
[----:B------:R-:W-:Y:S05]  /*0e40*/  BSYNC B1 ;  /* 0x0000000000017941 */ /* 0x000fea0003800000 */
.L_x_26034:
[----:B------:R-:W-:Y:S04]  /*0e50*/  BSSY B1, `(.L_x_26036) ;  /* 0x0000005000017945 */ /* 0x000fe80003800000 */
[----:B------:R-:W-:Y:S05]  /*0e60*/  @!P3 BRA `(.L_x_26037) ;  /* 0x00000000000cb947 */ /* 0x000fea0003800000 */
[----:B-----5:R-:W-:-:S05]  /*0e70*/  HADD2.F32 R101, -RZ, R106.H1_H1 ;  /* 0x3000006aff657230 */ /* 0x020fca0000004100 */
[----:B------:R-:W-:-:S04]  /*0e80*/  FMUL.FTZ R101, R101, UR6 ;  /* 0x0000000665657c20 */ /* 0x000fc80008410000 */
[----:B------:R-:W-:-:S07]  /*0e90*/  @P2 FADD.FTZ R101, R97, R101 ;  /* 0x0000006561652221 */ /* 0x000fce0000010000 */
.L_x_26037:
[----:B------:R-:W-:Y:S05]  /*0ea0*/  BSYNC B1 ;  /* 0x0000000000017941 */ /* 0x000fea0003800000 */
.L_x_26036:
[----:B------:R-:W-:Y:S04]  /*0eb0*/  BSSY B1, `(.L_x_26038) ;  /* 0x0000005000017945 */ /* 0x000fe80003800000 */
[----:B------:R-:W-:Y:S05]  /*0ec0*/  @!P3 BRA `(.L_x_26039) ;  /* 0x00000000000cb947 */ /* 0x000fea0003800000 */
[----:B-----5:R-:W-:-:S05]  /*0ed0*/  HADD2.F32 R102, -RZ, R107.H0_H0 ;  /* 0x2000006bff667230 */ /* 0x020fca0000004100 */
[----:B------:R-:W-:-:S04]  /*0ee0*/  FMUL.FTZ R102, R102, UR6 ;  /* 0x0000000666667c20 */ /* 0x000fc80008410000 */
[----:B------:R-:W-:-:S07]  /*0ef0*/  @P2 FADD.FTZ R102, R98, R102 ;  /* 0x0000006662662221 */ /* 0x000fce0000010000 */
.L_x_26039:
[----:B------:R-:W-:Y:S05]  /*0f00*/  BSYNC B1 ;  /* 0x0000000000017941 */ /* 0x000fea0003800000 */
.L_x_26038:
[----:B------:R-:W-:Y:S04]  /*0f10*/  BSSY B1, `(.L_x_26040) ;  /* 0x0000005000017945 */ /* 0x000fe80003800000 */
[----:B------:R-:W-:Y:S05]  /*0f20*/  @!P3 BRA `(.L_x_26041) ;  /* 0x00000000000cb947 */ /* 0x000fea0003800000 */
[----:B-----5:R-:W-:-:S05]  /*0f30*/  HADD2.F32 R103, -RZ, R107.H1_H1 ;  /* 0x3000006bff677230 */ /* 0x020fca0000004100 */
[----:B------:R-:W-:-:S04]  /*0f40*/  FMUL.FTZ R103, R103, UR6 ;  /* 0x0000000667677c20 */ /* 0x000fc80008410000 */
[----:B------:R-:W-:-:S07]  /*0f50*/  @P2 FADD.FTZ R103, R99, R103 ;  /* 0x0000006763672221 */ /* 0x000fce0000010000 */
.L_x_26041:
[----:B------:R-:W-:Y:S05]  /*0f60*/  BSYNC B1 ;  /* 0x0000000000017941 */ /* 0x000fea0003800000 */
.L_x_26040:
[----:B------:R1:W-:Y:S01]  /*0f70*/  STG.E.128 desc[UR4][R148.64], R92 ;  /* 0x0000005c94007986 */ /* 0x0003e2000c101d04 */
[----:B------:R-:W-:Y:S02]  /*0f80*/  IADD3 R147, R147, 0x80, RZ ;  /* 0x0000008093937810 */ /* 0x000fe40007ffe0ff */
[----:B------:R-:W-:Y:S01]  /*0f90*/  IADD3 R153, R153, 0x80, RZ ;  /* 0x0000008099997810 */ /* 0x000fe20007ffe0ff */
[----:B------:R1:W-:Y:S06]  /*0fa0*/  STG.E.128 desc[UR4][R148.64+0x10], R100 ;  /* 0x0000106494007986 */ /* 0x0003ec000c101d04 */
.L_x_26025:
[----:B------:R-:W-:Y:S05]  /*0fb0*/  BSYNC B0 ;  /* 0x0000000000007941 */ /* 0x000fea0003800000 */
.L_x_26024:
        /* <DEDUP_REMOVED lines=42> */
[----:B-----5:R-:W-:-:S05]  /*1260*/  HADD2.F32 R108, -RZ, R104.H0_H0 ;  /* 0x20000068ff6c7230 */ /* 0x020fca0000004100 */
[----:B------:R-:W-:-:S04]  /*1270*/  FMUL.FTZ R108, R108, UR6 ;  /* 0x000000066c6c7c20 */ /* 0x000fc80008410000 */
[----:B------:R-:W-:-:S07]  /*1280*/  @P2 FADD.FTZ R108, R88, R108 ;  /* 0x0000006c586c2221 */ /* 0x000fce0000010000 */
.L_x_26045:
[----:B------:R-:W-:Y:S05]  /*1290*/  BSYNC B1 ;  /* 0x0000000000017941 */ /* 0x000fea0003800000 */
.L_x_26044:
[----:B------:R-:W-:Y:S04]  /*12a0*/  BSSY B1, `(.L_x_26046) ;  /* 0x0000005000017945 */ /* 0x000fe80003800000 */
[----:B------:R-:W-:Y:S05]  /*12b0*/  @!P3 BRA `(.L_x_26047) ;  /* 0x00000000000cb947 */ /* 0x000fea0003800000 */
[----:B-----5:R-:W-:-:S05]  /*12c0*/  HADD2.F32 R109, -RZ, R104.H1_H1 ;  /* 0x30000068ff6d7230 */ /* 0x020fca0000004100 */
[----:B------:R-:W-:-:S04]  /*12d0*/  FMUL.FTZ R109, R109, UR6 ;  /* 0x000000066d6d7c20 */ /* 0x000fc80008410000 */
[----:B------:R-:W-:-:S07]  /*12e0*/  @P2 FADD.FTZ R109, R89, R109 ;  /* 0x0000006d596d2221 */ /* 0x000fce0000010000 */
.L_x_26047:
[----:B------:R-:W-:Y:S05]  /*12f0*/  BSYNC B1 ;  /* 0x0000000000017941 */ /* 0x000fea0003800000 */
.L_x_26046:
[----:B------:R-:W-:Y:S04]  /*1300*/  BSSY B1, `(.L_x_26048) ;  /* 0x0000005000017945 */ /* 0x000fe80003800000 */
[----:B------:R-:W-:Y:S05]  /*1310*/  @!P3 BRA `(.L_x_26049) ;  /* 0x00000000000cb947 */ /* 0x000fea0003800000 */
[----:B-----5:R-:W-:-:S05]  /*1320*/  HADD2.F32 R110, -RZ, R105.H0_H0 ;  /* 0x20000069ff6e7230 */ /* 0x020fca0000004100 */
[----:B------:R-:W-:-:S04]  /*1330*/  FMUL.FTZ R110, R110, UR6 ;  /* 0x000000066e6e7c20 */ /* 0x000fc80008410000 */
[----:B------:R-:W-:-:S07]  /*1340*/  @P2 FADD.FTZ R110, R90, R110 ;  /* 0x0000006e5a6e2221 */ /* 0x000fce0000010000 */
.L_x_26049:
[----:B------:R-:W-:Y:S05]  /*1350*/  BSYNC B1 ;  /* 0x0000000000017941 */ /* 0x000fea0003800000 */
.L_x_26048:
[----:B------:R-:W-:Y:S04]  /*1360*/  BSSY B1, `(.L_x_26050) ;  /* 0x0000005000017945 */ /* 0x000fe80003800000 */
[----:B------:R-:W-:Y:S05]  /*1370*/  @!P3 BRA `(.L_x_26051) ;  /* 0x00000000000cb947 */ /* 0x000fea0003800000 */
[----:B-----5:R-:W-:-:S05]  /*1380*/  HADD2.F32 R111, -RZ, R105.H1_H1 ;  /* 0x30000069ff6f7230 */ /* 0x020fca0000004100 */
[----:B------:R-:W-:-:S04]  /*1390*/  FMUL.FTZ R111, R111, UR6 ;  /* 0x000000066f6f7c20 */ /* 0x000fc80008410000 */
[----:B------:R-:W-:-:S07]  /*13a0*/  @P2 FADD.FTZ R111, R91, R111 ;  /* 0x0000006f5b6f2221 */ /* 0x000fce0000010000 */
.L_x_26051:
[----:B------:R-:W-:Y:S05]  /*13b0*/  BSYNC B1 ;  /* 0x0000000000017941 */ /* 0x000fea0003800000 */
.L_x_26050:
[----:B------:R-:W-:Y:S04]  /*13c0*/  BSSY B1, `(.L_x_26052) ;  /* 0x0000005000017945 */ /* 0x000fe80003800000 */
[----:B------:R-:W-:Y:S05]  /*13d0*/  @!P3 BRA `(.L_x_26053) ;  /* 0x00000000000cb947 */ /* 0x000fea0003800000 */
[----:B-----5:R-:W-:-:S05]  /*13e0*/  HADD2.F32 R112, -RZ, R106.H0_H0 ;  /* 0x2000006aff707230 */ /* 0x020fca0000004100 */
[----:B------:R-:W-:-:S04]  /*13f0*/  FMUL.FTZ R112, R112, UR6 ;  /* 0x0000000670707c20 */ /* 0x000fc80008410000 */
[----:B------:R-:W-:-:S07]  /*1400*/  @P2 FADD.FTZ R112, R96, R112 ;  /* 0x0000007060702221 */ /* 0x000fce0000010000 */
.L_x_26053:
[----:B------:R-:W-:Y:S05]  /*1410*/  BSYNC B1 ;  /* 0x0000000000017941 */ /* 0x000fea0003800000 */
.L_x_26052:
[----:B------:R-:W-:Y:S04]  /*1420*/  BSSY B1, `(.L_x_26054) ;  /* 0x0000005000017945 */ /* 0x000fe80003800000 */
[----:B------:R-:W-:Y:S05]  /*1430*/  @!P3 BRA `(.L_x_26055) ;  /* 0x00000000000cb947 */ /* 0x000fea0003800000 */
[----:B-----5:R-:W-:-:S05]  /*1440*/  HADD2.F32 R113, -RZ, R106.H1_H1 ;  /* 0x3000006aff717230 */ /* 0x020fca0000004100 */
[----:B------:R-:W-:-:S04]  /*1450*/  FMUL.FTZ R113, R113, UR6 ;  /* 0x0000000671717c20 */ /* 0x000fc80008410000 */
[----:B------:R-:W-:-:S07]  /*1460*/  @P2 FADD.FTZ R113, R97, R113 ;  /* 0x0000007161712221 */ /* 0x000fce0000010000 */
.L_x_26055:
[----:B------:R-:W-:Y:S05]  /*1470*/  BSYNC B1 ;  /* 0x0000000000017941 */ /* 0x000fea0003800000 */
.L_x_26054:
[----:B------:R-:W-:Y:S04]  /*1480*/  BSSY B1, `(.L_x_26056) ;  /* 0x0000005000017945 */ /* 0x000fe80003800000 */
[----:B------:R-:W-:Y:S05]  /*1490*/  @!P3 BRA `(.L_x_26057) ;  /* 0x00000000000cb947 */ /* 0x000fea0003800000 */
[----:B-----5:R-:W-:-:S05]  /*14a0*/  HADD2.F32 R114, -RZ, R107.H0_H0 ;  /* 0x2000006bff727230 */ /* 0x020fca0000004100 */
[----:B------:R-:W-:-:S04]  /*14b0*/  FMUL.FTZ R114, R114, UR6 ;  /* 0x0000000672727c20 */ /* 0x000fc80008410000 */
[----:B------:R-:W-:-:S07]  /*14c0*/  @P2 FADD.FTZ R114, R98, R114 ;  /* 0x0000007262722221 */ /* 0x000fce0000010000 */
.L_x_26057:
[----:B------:R-:W-:Y:S05]  /*14d0*/  BSYNC B1 ;  /* 0x0000000000017941 */ /* 0x000fea0003800000 */
.L_x_26056:
[----:B------:R-:W-:Y:S04]  /*14e0*/  BSSY B1, `(.L_x_26058) ;  /* 0x0000005000017945 */ /* 0x000fe80003800000 */
[----:B------:R-:W-:Y:S05]  /*14f0*/  @!P3 BRA `(.L_x_26059) ;  /* 0x00000000000cb947 */ /* 0x000fea0003800000 */
[----:B-----5:R-:W-:-:S05]  /*1500*/  HADD2.F32 R115, -RZ, R107.H1_H1 ;  /* 0x3000006bff737230 */ /* 0x020fca0000004100 */
[----:B------:R-:W-:-:S04]  /*1510*/  FMUL.FTZ R115, R115, UR6 ;  /* 0x0000000673737c20 */ /* 0x000fc80008410000 */
[----:B------:R-:W-:-:S07]  /*1520*/  @P2 FADD.FTZ R115, R99, R115 ;  /* 0x0000007363732221 */ /* 0x000fce0000010000 */
.L_x_26059:
[----:B------:R-:W-:Y:S05]  /*1530*/  BSYNC B1 ;  /* 0x0000000000017941 */ /* 0x000fea0003800000 */
.L_x_26058:
[----:B------:R2:W-:Y:S01]  /*1540*/  STG.E.128 desc[UR4][R148.64], R108 ;  /* 0x0000006c94007986 */ /* 0x0005e2000c101d04 */
[----:B------:R-:W-:Y:S02]  /*1550*/  IADD3 R147, R147, 0x80, RZ ;  /* 0x0000008093937810 */ /* 0x000fe40007ffe0ff */
[----:B------:R-:W-:Y:S01]  /*1560*/  IADD3 R153, R153, 0x80, RZ ;  /* 0x0000008099997810 */ /* 0x000fe20007ffe0ff */
[----:B------:R2:W-:Y:S06]  /*1570*/  STG.E.128 desc[UR4][R148.64+0x10], R112 ;  /* 0x0000107094007986 */ /* 0x0005ec000c101d04 */
.L_x_26043:
[----:B------:R-:W-:Y:S05]  /*1580*/  BSYNC B0 ;  /* 0x0000000000007941 */ /* 0x000fea0003800000 */
.L_x_26042:
        /* <DEDUP_REMOVED lines=45> */
.L_x_26063:
[----:B------:R-:W-:Y:S05]  /*1860*/  BSYNC B1 ;  /* 0x0000000000017941 */ /* 0x000fea0003800000 */
.L_x_26062:
[----:B------:R-:W-:Y:S04]  /*1870*/  BSSY B1, `(.L_x_26064) ;  /* 0x0000005000017945 */ /* 0x000fe80003800000 */
[----:B------:R-:W-:Y:S05]  /*1880*/  @!P3 BRA `(.L_x_26065) ;  /* 0x00000000000cb947 */ /* 0x000fea0003800000 */
[----:B-----5:R-:W-:-:S05]  /*1890*/  HADD2.F32 R117, -RZ, R104.H1_H1 ;  /* 0x30000068ff757230 */ /* 0x020fca0000004100 */
[----:B------:R-:W-:-:S04]  /*18a0*/  FMUL.FTZ R117, R117, UR6 ;  /* 0x0000000675757c20 */ /* 0x000fc80008410000 */
[----:B------:R-:W-:-:S07]  /*18b0*/  @P2 FADD.FTZ R117, R89, R117 ;  /* 0x0000007559752221 */ /* 0x000fce0000010000 */
.L_x_26065:
[----:B------:R-:W-:Y:S05]  /*18c0*/  BSYNC B1 ;  /* 0x0000000000017941 */ /* 0x000fea0003800000 */
.L_x_26064:
[----:B------:R-:W-:Y:S04]  /*18d0*/  BSSY B1, `(.L_x_26066) ;  /* 0x0000005000017945 */ /* 0x000fe80003800000 */
[----:B------:R-:W-:Y:S05]  /*18e0*/  @!P3 BRA `(.L_x_26067) ;  /* 0x00000000000cb947 */ /* 0x000fea0003800000 */
[----:B-----5:R-:W-:-:S05]  /*18f0*/  HADD2.F32 R118, -RZ, R105.H0_H0 ;  /* 0x20000069ff767230 */ /* 0x020fca0000004100 */
[----:B------:R-:W-:-:S04]  /*1900*/  FMUL.FTZ R118, R118, UR6 ;  /* 0x0000000676767c20 */ /* 0x000fc80008410000 */
[----:B------:R-:W-:-:S07]  /*1910*/  @P2 FADD.FTZ R118, R90, R118 ;  /* 0x000000765a762221 */ /* 0x000fce0000010000 */
.L_x_26067:
[----:B------:R-:W-:Y:S05]  /*1920*/  BSYNC B1 ;  /* 0x0000000000017941 */ /* 0x000fea0003800000 */
.L_x_26066:
[----:B------:R-:W-:Y:S04]  /*1930*/  BSSY B1, `(.L_x_26068) ;  /* 0x0000005000017945 */ /* 0x000fe80003800000 */
[----:B------:R-:W-:Y:S05]  /*1940*/  @!P3 BRA `(.L_x_26069) ;  /* 0x00000000000cb947 */ /* 0x000fea0003800000 */
[----:B-----5:R-:W-:-:S05]  /*1950*/  HADD2.F32 R119, -RZ, R105.H1_H1 ;  /* 0x30000069ff777230 */ /* 0x020fca0000004100 */
[----:B------:R-:W-:-:S04]  /*1960*/  FMUL.FTZ R119, R119, UR6 ;  /* 0x0000000677777c20 */ /* 0x000fc80008410000 */
[----:B------:R-:W-:-:S07]  /*1970*/  @P2 FADD.FTZ R119, R91, R119 ;  /* 0x000000775b772221 */ /* 0x000fce0000010000 */
.L_x_26069:
[----:B------:R-:W-:Y:S05]  /*1980*/  BSYNC B1 ;  /* 0x0000000000017941 */ /* 0x000fea0003800000 */
.L_x_26068:
[----:B------:R-:W-:Y:S04]  /*1990*/  BSSY B1, `(.L_x_26070) ;  /* 0x0000005000017945 */ /* 0x000fe80003800000 */
[----:B------:R-:W-:Y:S05]  /*19a0*/  @!P3 BRA `(.L_x_26071) ;  /* 0x00000000000cb947 */ /* 0x000fea0003800000 */
[----:B-----5:R-:W-:-:S05]  /*19b0*/  HADD2.F32 R120, -RZ, R106.H0_H0 ;  /* 0x2000006aff787230 */ /* 0x020fca0000004100 */
[----:B------:R-:W-:-:S04]  /*19c0*/  FMUL.FTZ R120, R120, UR6 ;  /* 0x0000000678787c20 */ /* 0x000fc80008410000 */
[----:B------:R-:W-:-:S07]  /*19d0*/  @P2 FADD.FTZ R120, R96, R120 ;  /* 0x0000007860782221 */ /* 0x000fce0000010000 */
.L_x_26071:
[----:B------:R-:W-:Y:S05]  /*19e0*/  BSYNC B1 ;  /* 0x0000000000017941 */ /* 0x000fea0003800000 */
.L_x_26070:
[----:B------:R-:W-:Y:S04]  /*19f0*/  BSSY B1, `(.L_x_26072) ;  /* 0x0000005000017945 */ /* 0x000fe80003800000 */
[----:B------:R-:W-:Y:S05]  /*1a00*/  @!P3 BRA `(.L_x_26073) ;  /* 0x00000000000cb947 */ /* 0x000fea0003800000 */
[----:B-----5:R-:W-:-:S05]  /*1a10*/  HADD2.F32 R121, -RZ, R106.H1_H1 ;  /* 0x3000006aff797230 */ /* 0x020fca0000004100 */
[----:B------:R-:W-:-:S04]  /*1a20*/  FMUL.FTZ R121, R121, UR6 ;  /* 0x0000000679797c20 */ /* 0x000fc80008410000 */
[----:B------:R-:W-:-:S07]  /*1a30*/  @P2 FADD.FTZ R121, R97, R121 ;  /* 0x0000007961792221 */ /* 0x000fce0000010000 */
.L_x_26073:
[----:B------:R-:W-:Y:S05]  /*1a40*/  BSYNC B1 ;  /* 0x0000000000017941 */ /* 0x000fea0003800000 */
.L_x_26072:
[----:B------:R-:W-:Y:S04]  /*1a50*/  BSSY B1, `(.L_x_26074) ;  /* 0x0000005000017945 */ /* 0x000fe80003800000 */
[----:B------:R-:W-:Y:S05]  /*1a60*/  @!P3 BRA `(.L_x_26075) ;  /* 0x00000000000cb947 */ /* 0x000fea0003800000 */
[----:B-----5:R-:W-:-:S05]  /*1a70*/  HADD2.F32 R122, -RZ, R107.H0_H0 ;  /* 0x2000006bff7a7230 */ /* 0x020fca0000004100 */
[----:B------:R-:W-:-:S04]  /*1a80*/  FMUL.FTZ R122, R122, UR6 ;  /* 0x000000067a7a7c20 */ /* 0x000fc80008410000 */
[----:B------:R-:W-:-:S07]  /*1a90*/  @P2 FADD.FTZ R122, R98, R122 ;  /* 0x0000007a627a2221 */ /* 0x000fce0000010000 */
.L_x_26075:
[----:B------:R-:W-:Y:S05]  /*1aa0*/  BSYNC B1 ;  /* 0x0000000000017941 */ /* 0x000fea0003800000 */
.L_x_26074:
[----:B------:R-:W-:Y:S04]  /*1ab0*/  BSSY B1, `(.L_x_26076) ;  /* 0x0000005000017945 */ /* 0x000fe80003800000 */
[----:B------:R-:W-:Y:S05]  /*1ac0*/  @!P3 BRA `(.L_x_26077) ;  /* 0x00000000000cb947 */ /* 0x000fea0003800000 */
[----:B-----5:R-:W-:-:S05]  /*1ad0*/  HADD2.F32 R123, -RZ, R107.H1_H1 ;  /* 0x3000006bff7b7230 */ /* 0x020fca0000004100 */
[----:B------:R-:W-:-:S04]  /*1ae0*/  FMUL.FTZ R123, R123, UR6 ;  /* 0x000000067b7b7c20 */ /* 0x000fc80008410000 */
[----:B------:R-:W-:-:S07]  /*1af0*/  @P2 FADD.FTZ R123, R99, R123 ;  /* 0x0000007b637b2221 */ /* 0x000fce0000010000 */
.L_x_26077:
[----:B------:R-:W-:Y:S05]  /*1b00*/  BSYNC B1 ;  /* 0x0000000000017941 */ /* 0x000fea0003800000 */
.L_x_26076:
[----:B------:R3:W-:Y:S01]  /*1b10*/  STG.E.128 desc[UR4][R148.64], R116 ;  /* 0x0000007494007986 */ /* 0x0007e2000c101d04 */
[----:B------:R-:W-:Y:S02]  /*1b20*/  IADD3 R147, R147, 0x80, RZ ;  /* 0x0000008093937810 */ /* 0x000fe40007ffe0ff */
[----:B------:R-:W-:Y:S01]  /*1b30*/  IADD3 R153, R153, 0x80, RZ ;  /* 0x0000008099997810 */ /* 0x000fe20007ffe0ff */
[----:B------:R3:W-:Y:S06]  /*1b40*/  STG.E.128 desc[UR4][R148.64+0x10], R120 ;  /* 0x0000107894007986 */ /* 0x0007ec000c101d04 */
.L_x_26061:
[----:B------:R-:W-:Y:S05]  /*1b50*/  BSYNC B0 ;  /* 0x0000000000007941 */ /* 0x000fea0003800000 */
.L_x_26060:
        /* <DEDUP_REMOVED lines=45> */
.L_x_26081:
[----:B------:R-:W-:Y:S05]  /*1e30*/  BSYNC B1 ;  /* 0x0000000000017941 */ /* 0x000fea0003800000 */
.L_x_26080:
[----:B------:R-:W-:Y:S04]  /*1e40*/  BSSY B1, `(.L_x_26082) ;  /* 0x0000005000017945 */ /* 0x000fe80003800000 */
[----:B------:R-:W-:Y:S05]  /*1e50*/  @!P3 BRA `(.L_x_26083) ;  /* 0x00000000000cb947 */ /* 0x000fea0003800000 */
[----:B-----5:R-:W-:-:S05]  /*1e60*/  HADD2.F32 R125, -RZ, R104.H1_H1 ;  /* 0x30000068ff7d7230 */ /* 0x020fca0000004100 */
[----:B------:R-:W-:-:S04]  /*1e70*/  FMUL.FTZ R125, R125, UR6 ;  /* 0x000000067d7d7c20 */ /* 0x000fc80008410000 */
[----:B------:R-:W-:-:S07]  /*1e80*/  @P2 FADD.FTZ R125, R89, R125 ;  /* 0x0000007d597d2221 */ /* 0x000fce0000010000 */
.L_x_26083:
[----:B------:R-:W-:Y:S05]  /*1e90*/  BSYNC B1 ;  /* 0x0000000000017941 */ /* 0x000fea0003800000 */
.L_x_26082:
[----:B------:R-:W-:Y:S04]  /*1ea0*/  BSSY B1, `(.L_x_26084) ;  /* 0x0000005000017945 */ /* 0x000fe80003800000 */
[----:B------:R-:W-:Y:S05]  /*1eb0*/  @!P3 BRA `(.L_x_26085) ;  /* 0x00000000000cb947 */ /* 0x000fea0003800000 */
[----:B-----5:R-:W-:-:S05]  /*1ec0*/  HADD2.F32 R126, -RZ, R105.H0_H0 ;  /* 0x20000069ff7e7230 */ /* 0x020fca0000004100 */
[----:B------:R-:W-:-:S04]  /*1ed0*/  FMUL.FTZ R126, R126, UR6 ;  /* 0x000000067e7e7c20 */ /* 0x000fc80008410000 */
[----:B------:R-:W-:-:S07]  /*1ee0*/  @P2 FADD.FTZ R126, R90, R126 ;  /* 0x0000007e5a7e2221 */ /* 0x000fce0000010000 */
.L_x_26085:
[----:B------:R-:W-:Y:S05]  /*1ef0*/  BSYNC B1 ;  /* 0x0000000000017941 */ /* 0x000fea0003800000 */
.L_x_26084:
[----:B------:R-:W-:Y:S04]  /*1f00*/  BSSY B1, `(.L_x_26086) ;  /* 0x0000005000017945 */ /* 0x000fe80003800000 */
[----:B------:R-:W-:Y:S05]  /*1f10*/  @!P3 BRA `(.L_x_26087) ;  /* 0x00000000000cb947 */ /* 0x000fea0003800000 */
[----:B-----5:R-:W-:-:S05]  /*1f20*/  HADD2.F32 R127, -RZ, R105.H1_H1 ;  /* 0x30000069ff7f7230 */ /* 0x020fca0000004100 */
[----:B------:R-:W-:-:S04]  /*1f30*/  FMUL.FTZ R127, R127, UR6 ;  /* 0x000000067f7f7c20 */ /* 0x000fc80008410000 */
[----:B------:R-:W-:-:S07]  /*1f40*/  @P2 FADD.FTZ R127, R91, R127 ;  /* 0x0000007f5b7f2221 */ /* 0x000fce0000010000 */
.L_x_26087:
[----:B------:R-:W-:Y:S05]  /*1f50*/  BSYNC B1 ;  /* 0x0000000000017941 */ /* 0x000fea0003800000 */
.L_x_26086:
[----:B------:R-:W-:Y:S04]  /*1f60*/  BSSY B1, `(.L_x_26088) ;  /* 0x0000005000017945 */ /* 0x000fe80003800000 */
[----:B------:R-:W-:Y:S05]  /*1f70*/  @!P3 BRA `(.L_x_26089) ;  /* 0x00000000000cb947 */ /* 0x000fea0003800000 */
[----:B-----5:R-:W-:-:S05]  /*1f80*/  HADD2.F32 R128, -RZ, R106.H0_H0 ;  /* 0x2000006aff807230 */ /* 0x020fca0000004100 */
[----:B------:R-:W-:-:S04]  /*1f90*/  FMUL.FTZ R128, R128, UR6 ;  /* 0x0000000680807c20 */ /* 0x000fc80008410000 */
[----:B------:R-:W-:-:S07]  /*1fa0*/  @P2 FADD.FTZ R128, R96, R128 ;  /* 0x0000008060802221 */ /* 0x000fce0000010000 */
.L_x_26089:
[----:B------:R-:W-:Y:S05]  /*1fb0*/  BSYNC B1 ;  /* 0x0000000000017941 */ /* 0x000fea0003800000 */
.L_x_26088:
[----:B------:R-:W-:Y:S04]  /*1fc0*/  BSSY B1, `(.L_x_26090) ;  /* 0x0000005000017945 */ /* 0x000fe80003800000 */
[----:B------:R-:W-:Y:S05]  /*1fd0*/  @!P3 BRA `(.L_x_26091) ;  /* 0x00000000000cb947 */ /* 0x000fea0003800000 */
[----:B-----5:R-:W-:-:S05]  /*1fe0*/  HADD2.F32 R129, -RZ, R106.H1_H1 ;  /* 0x3000006aff817230 */ /* 0x020fca0000004100 */
[----:B------:R-:W-:-:S04]  /*1ff0*/  FMUL.FTZ R129, R129, UR6 ;  /* 0x0000000681817c20 */ /* 0x000fc80008410000 */
[----:B------:R-:W-:-:S07]  /*2000*/  @P2 FADD.FTZ R129, R97, R129 ;  /* 0x0000008161812221 */ /* 0x000fce0000010000 */
.L_x_26091:
[----:B------:R-:W-:Y:S05]  /*2010*/  BSYNC B1 ;  /* 0x0000000000017941 */ /* 0x000fea0003800000 */
.L_x_26090:
[----:B------:R-:W-:Y:S04]  /*2020*/  BSSY B1, `(.L_x_26092) ;  /* 0x0000005000017945 */ /* 0x000fe80003800000 */
[----:B------:R-:W-:Y:S05]  /*2030*/  @!P3 BRA `(.L_x_26093) ;  /* 0x00000000000cb947 */ /* 0x000fea0003800000 */
[----:B-----5:R-:W-:-:S05]  /*2040*/  HADD2.F32 R130, -RZ, R107.H0_H0 ;  /* 0x2000006bff827230 */ /* 0x020fca0000004100 */
[----:B------:R-:W-:-:S04]  /*2050*/  FMUL.FTZ R130, R130, UR6 ;  /* 0x0000000682827c20 */ /* 0x000fc80008410000 */
[----:B------:R-:W-:-:S07]  /*2060*/  @P2 FADD.FTZ R130, R98, R130 ;  /* 0x0000008262822221 */ /* 0x000fce0000010000 */
.L_x_26093:
[----:B------:R-:W-:Y:S05]  /*2070*/  BSYNC B1 ;  /* 0x0000000000017941 */ /* 0x000fea0003800000 */
.L_x_26092:
[----:B------:R-:W-:Y:S04]  /*2080*/  BSSY B1, `(.L_x_26094) ;  /* 0x0000005000017945 */ /* 0x000fe80003800000 */
[----:B------:R-:W-:Y:S05]  /*2090*/  @!P3 BRA `(.L_x_26095) ;  /* 0x00000000000cb947 */ /* 0x000fea0003800000 */
[----:B-----5:R-:W-:-:S05]  /*20a0*/  HADD2.F32 R131, -RZ, R107.H1_H1 ;  /* 0x3000006bff837230 */ /* 0x020fca0000004100 */
[----:B------:R-:W-:-:S04]  /*20b0*/  FMUL.FTZ R131, R131, UR6 ;  /* 0x0000000683837c20 */ /* 0x000fc80008410000 */
[----:B------:R-:W-:-:S07]  /*20c0*/  @P2 FADD.FTZ R131, R99, R131 ;  /* 0x0000008363832221 */ /* 0x000fce0000010000 */
.L_x_26095:
[----:B------:R-:W-:Y:S05]  /*20d0*/  BSYNC B1 ;  /* 0x0000000000017941 */ /* 0x000fea0003800000 */
.L_x_26094:
[----:B------:R4:W-:Y:S01]  /*20e0*/  STG.E.128 desc[UR4][R148.64], R124 ;  /* 0x0000007c94007986 */ /* 0x0009e2000c101d04 */
[----:B------:R-:W-:Y:S02]  /*20f0*/  IADD3 R147, R147, 0x80, RZ ;  /* 0x0000008093937810 */ /* 0x000fe40007ffe0ff */
[----:B------:R-:W-:Y:S01]  /*2100*/  IADD3 R153, R153, 0x80, RZ ;  /* 0x0000008099997810 */ /* 0x000fe20007ffe0ff */
[----:B------:R4:W-:Y:S06]  /*2110*/  STG.E.128 desc[UR4][R148.64+0x10], R128 ;  /* 0x0000108094007986 */ /* 0x0009ec000c101d04 */
.L_x_26079:
[----:B------:R-:W-:Y:S05]  /*2120*/  BSYNC B0 ;  /* 0x0000000000007941 */ /* 0x000fea0003800000 */
.L_x_26078:
        /* <DEDUP_REMOVED lines=42> */
[----:B-----5:R-:W-:-:S05]  /*23d0*/  HADD2.F32 R132, -RZ, R104.H0_H0 ;  /* 0x20000068ff847230 */ /* 0x020fca0000004100 */
[----:B------:R-:W-:-:S04]  /*23e0*/  FMUL.FTZ R132, R132, UR6 ;  /* 0x0000000684847c20 */ /* 0x000fc80008410000 */
[----:B------:R-:W-:-:S07]  /*23f0*/  @P2 FADD.FTZ R132, R88, R132 ;  /* 0x0000008458842221 */ /* 0x000fce0000010000 */
.L_x_26099:
[----:B------:R-:W-:Y:S05]  /*2400*/  BSYNC B1 ;  /* 0x0000000000017941 */ /* 0x000fea0003800000 */
.L_x_26098:
[----:B------:R-:W-:Y:S04]  /*2410*/  BSSY B1, `(.L_x_26100) ;  /* 0x0000005000017945 */ /* 0x000fe80003800000 */
[----:B------:R-:W-:Y:S05]  /*2420*/  @!P3 BRA `(.L_x_26101) ;  /* 0x00000000000cb947 */ /* 0x000fea0003800000 */
[----:B-----5:R-:W-:-:S05]  /*2430*/  HADD2.F32 R133, -RZ, R104.H1_H1 ;  /* 0x30000068ff857230 */ /* 0x020fca0000004100 */
[----:B------:R-:W-:-:S04]  /*2440*/  FMUL.FTZ R133, R133, UR6 ;  /* 0x0000000685857c20 */ /* 0x000fc80008410000 */
[----:B------:R-:W-:-:S07]  /*2450*/  @P2 FADD.FTZ R133, R89, R133 ;  /* 0x0000008559852221 */ /* 0x000fce0000010000 */
.L_x_26101:
[----:B------:R-:W-:Y:S05]  /*2460*/  BSYNC B1 ;  /* 0x0000000000017941 */ /* 0x000fea0003800000 */
.L_x_26100:
[----:B------:R-:W-:Y:S04]  /*2470*/  BSSY B1, `(.L_x_26102) ;  /* 0x0000005000017945 */ /* 0x000fe80003800000 */
[----:B------:R-:W-:Y:S05]  /*2480*/  @!P3 BRA `(.L_x_26103) ;  /* 0x00000000000cb947 */ /* 0x000fea0003800000 */
[----:B-----5:R-:W-:-:S05]  /*2490*/  HADD2.F32 R134, -RZ, R105.H0_H0 ;  /* 0x20000069ff867230 */ /* 0x020fca0000004100 */
[----:B------:R-:W-:-:S04]  /*24a0*/  FMUL.FTZ R134, R134, UR6 ;  /* 0x0000000686867c20 */ /* 0x000fc80008410000 */
[----:B------:R-:W-:-:S07]  /*24b0*/  @P2 FADD.FTZ R134, R90, R134 ;  /* 0x000000865a862221 */ /* 0x000fce0000010000 */
.L_x_26103:
[----:B------:R-:W-:Y:S05]  /*24c0*/  BSYNC B1 ;  /* 0x0000000000017941 */ /* 0x000fea0003800000 */
.L_x_26102:
[----:B------:R-:W-:Y:S04]  /*24d0*/  BSSY B1, `(.L_x_26104) ;  /* 0x0000005000017945 */ /* 0x000fe80003800000 */
[----:B------:R-:W-:Y:S05]  /*24e0*/  @!P3 BRA `(.L_x_26105) ;  /* 0x00000000000cb947 */ /* 0x000fea0003800000 */
[----:B-----5:R-:W-:-:S05]  /*24f0*/  HADD2.F32 R135, -RZ, R105.H1_H1 ;  /* 0x30000069ff877230 */ /* 0x020fca0000004100 */
[----:B------:R-:W-:-:S04]  /*2500*/  FMUL.FTZ R135, R135, UR6 ;  /* 0x0000000687877c20 */ /* 0x000fc80008410000 */
[----:B------:R-:W-:-:S07]  /*2510*/  @P2 FADD.FTZ R135, R91, R135 ;  /* 0x000000875b872221 */ /* 0x000fce0000010000 */
.L_x_26105:
[----:B------:R-:W-:Y:S05]  /*2520*/  BSYNC B1 ;  /* 0x0000000000017941 */ /* 0x000fea0003800000 */
.L_x_26104:
[----:B------:R-:W-:Y:S04]  /*2530*/  BSSY B1, `(.L_x_26106) ;  /* 0x0000005000017945 */ /* 0x000fe80003800000 */
[----:B------:R-:W-:Y:S05]  /*2540*/  @!P3 BRA `(.L_x_26107) ;  /* 0x00000000000cb947 */ /* 0x000fea0003800000 */
[----:B-----5:R-:W-:-:S05]  /*2550*/  HADD2.F32 R136, -RZ, R106.H0_H0 ;  /* 0x2000006aff887230 */ /* 0x020fca0000004100 */
[----:B------:R-:W-:-:S04]  /*2560*/  FMUL.FTZ R136, R136, UR6 ;  /* 0x0000000688887c20 */ /* 0x000fc80008410000 */
[----:B------:R-:W-:-:S07]  /*2570*/  @P2 FADD.FTZ R136, R96, R136 ;  /* 0x0000008860882221 */ /* 0x000fce0000010000 */
.L_x_26107:
[----:B------:R-:W-:Y:S05]  /*2580*/  BSYNC B1 ;  /* 0x0000000000017941 */ /* 0x000fea0003800000 */
.L_x_26106:
[----:B------:R-:W-:Y:S04]  /*2590*/  BSSY B1, `(.L_x_26108) ;  /* 0x0000005000017945 */ /* 0x000fe80003800000 */
[----:B------:R-:W-:Y:S05]  /*25a0*/  @!P3 BRA `(.L_x_26109) ;  /* 0x00000000000cb947 */ /* 0x000fea0003800000 */
[----:B-----5:R-:W-:-:S05]  /*25b0*/  HADD2.F32 R137, -RZ, R106.H1_H1 ;  /* 0x3000006aff897230 */ /* 0x020fca0000004100 */
[----:B------:R-:W-:-:S04]  /*25c0*/  FMUL.FTZ R137, R137, UR6 ;  /* 0x0000000689897c20 */ /* 0x000fc80008410000 */
[----:B------:R-:W-:-:S07]  /*25d0*/  @P2 FADD.FTZ R137, R97, R137 ;  /* 0x0000008961892221 */ /* 0x000fce0000010000 */
.L_x_26109:
[----:B------:R-:W-:Y:S05]  /*25e0*/  BSYNC B1 ;  /* 0x0000000000017941 */ /* 0x000fea0003800000 */
.L_x_26108:
[----:B------:R-:W-:Y:S04]  /*25f0*/  BSSY B1, `(.L_x_26110) ;  /* 0x0000005000017945 */ /* 0x000fe80003800000 */
[----:B------:R-:W-:Y:S05]  /*2600*/  @!P3 BRA `(.L_x_26111) ;  /* 0x00000000000cb947 */ /* 0x000fea0003800000 */
[----:B-----5:R-:W-:-:S05]  /*2610*/  HADD2.F32 R138, -RZ, R107.H0_H0 ;  /* 0x2000006bff8a7230 */ /* 0x020fca0000004100 */
[----:B------:R-:W-:-:S04]  /*2620*/  FMUL.FTZ R138, R138, UR6 ;  /* 0x000000068a8a7c20 */ /* 0x000fc80008410000 */
[----:B------:R-:W-:-:S07]  /*2630*/  @P2 FADD.FTZ R138, R98, R138 ;  /* 0x0000008a628a2221 */ /* 0x000fce0000010000 */
.L_x_26111:
[----:B------:R-:W-:Y:S05]  /*2640*/  BSYNC B1 ;  /* 0x0000000000017941 */ /* 0x000fea0003800000 */
.L_x_26110:
[----:B------:R-:W-:Y:S04]  /*2650*/  BSSY B1, `(.L_x_26112) ;  /* 0x0000005000017945 */ /* 0x000fe80003800000 */
[----:B------:R-:W-:Y:S05]  /*2660*/  @!P3 BRA `(.L_x_26113) ;  /* 0x00000000000cb947 */ /* 0x000fea0003800000 */
[----:B-----5:R-:W-:-:S05]  /*2670*/  HADD2.F32 R139, -RZ, R107.H1_H1 ;  /* 0x3000006bff8b7230 */ /* 0x020fca0000004100 */
[----:B------:R-:W-:-:S04]  /*2680*/  FMUL.FTZ R139, R139, UR6 ;  /* 0x000000068b8b7c20 */ /* 0x000fc80008410000 */
[----:B------:R-:W-:-:S07]  /*2690*/  @P2 FADD.FTZ R139, R99, R139 ;  /* 0x0000008b638b2221 */ /* 0x000fce0000010000 */
.L_x_26113:
[----:B------:R-:W-:Y:S05]  /*26a0*/  BSYNC B1 ;  /* 0x0000000000017941 */ /* 0x000fea0003800000 */
.L_x_26112:
[----:B------:R1:W-:Y:S04]  /*26b0*/  STG.E.128 desc[UR4][R148.64], R132 ;  /* 0x0000008494007986 */ /* 0x0003e8000c101d04 */
[----:B------:R1:W-:Y:S02]  /*26c0*/  STG.E.128 desc[UR4][R148.64+0x10], R136 ;  /* 0x0000108894007986 */ /* 0x0003e4000c101d04 */
.L_x_26097:
[----:B------:R-:W-:Y:S05]  /*26d0*/  BSYNC B0 ;  /* 0x0000000000007941 */ /* 0x000fea0003800000 */
.L_x_26096:
        /* <DEDUP_REMOVED lines=154> */
.L_x_26136:
        /* <DEDUP_REMOVED lines=120> */
.L_x_26118:
[----:B------:R-:W-:Y:S05]  /*3800*/  BSYNC B1 ;  /* 0x0000000000017941 */ /* 0x000fea0003800000 */
.L_x_26117:
        /* <DEDUP_REMOVED lines=35> */
.L_x_26120:
[----:B------:R-:W-:Y:S05]  /*3a40*/  BSYNC B1 ;  /* 0x0000000000017941 */ /* 0x000fea0003800000 */
.L_x_26119:
        /* <DEDUP_REMOVED lines=35> */
.L_x_26122:
[----:B------:R-:W-:Y:S05]  /*3c80*/  BSYNC B1 ;  /* 0x0000000000017941 */ /* 0x000fea0003800000 */
.L_x_26121:
        /* <DEDUP_REMOVED lines=35> */
.L_x_26124:
[----:B------:R-:W-:Y:S05]  /*3ec0*/  BSYNC B1 ;  /* 0x0000000000017941 */ /* 0x000fea0003800000 */
.L_x_26123:
        /* <DEDUP_REMOVED lines=33> */
.L_x_26116:
[----:B------:R-:W-:Y:S05]  /*40e0*/  BSYNC B0 ;  /* 0x0000000000007941 */ /* 0x000fea0003800000 */
.L_x_26115:
[----:B------:R-:W-:Y:S02]  /*40f0*/  IADD3 R2, R2, UR8, RZ ;  /* 0x0000000802027c10 */ /* 0x000fe4000fffe0ff */
[----:B01234-:R-:W-:Y:S02]  /*4100*/  SEL R140, RZ, 0x1, P4 ;  /* 0x00000001ff8c7807 */ /* 0x01ffe40002000000 */
[----:B------:R-:W-:-:S13]  /*4110*/  ISETP.GE.AND P1, PT, R2, UR9, PT ;  /* 0x0000000902007c0c */ /* 0x000fda000bf26270 */
[----:B------:R-:W-:Y:S05]  /*4120*/  @!P1 BRA `(.L_x_26125) ;  /* 0xffffffc400e89947 */ /* 0x000fea000383ffff */
[----:B------:R-:W-:Y:S05]  /*4130*/  EXIT ;  /* 0x000000000000794d */ /* 0x000fea0003800000 */
.L_x_26114:
[----:B------:R-:W-:Y:S01]  /*4140*/  HFMA2.MMA R158, -RZ, RZ, 0, 5.9604644775390625e-08 ;  /* 0x00000001ff9e7435 */ /* 0x000fe200000001ff */
[----:B------:R-:W-:Y:S02]  /*4150*/  MOV R157, R141 ;  /* 0x0000008d009d7202 */ /* 0x000fe40000000f00 */
[----:B------:R-:W-:Y:S02]  /*4160*/  MOV R159, 0x1f ;  /* 0x0000001f009f7802 */ /* 0x000fe40000000f00 */
[----:B------:R-:W-:-:S07]  /*4170*/  MOV R156, 0xffffffff ;  /* 0xffffffff009c7802 */ /* 0x000fce0000000f00 */
[----:B0----5:R-:W-:Y:S05]  /*4180*/  WARPSYNC.COLLECTIVE R156, `(.L_x_26126) ;  /* 0x000000009c087348 */ /* 0x021fea0003c00000 */
[----:B------:R1:W2:Y:S02]  /*4190*/  SHFL.BFLY P6, R155, R157, R158, R159 ;  /* 0x0c00009e9d9b7389 */ /* 0x0002a400000c009f */
[----:B012--5:R-:W-:Y:S01]  /*41a0*/  ENDCOLLECTIVE ;  /* 0x000000000000791b */ /* 0x027fe20003800000 */
.L_x_26126:
[----:B------:R-:W-:Y:S01]  /*41b0*/  HFMA2.MMA R158, -RZ, RZ, 0, 1.1920928955078125e-07 ;  /* 0x00000002ff9e7435 */ /* 0x000fe200000001ff */
[----:B------:R-:W-:-:S05]  /*41c0*/  MOV R140, R155 ;  /* 0x0000009b008c7202 */ /* 0x000fca0000000f00 */
[----:B------:R-:W-:-:S05]  /*41d0*/  FADD.FTZ R150, R141, R140 ;  /* 0x0000008c8d967221 */ /* 0x000fca0000010000 */
[----:B------:R-:W-:-:S07]  /*41e0*/  MOV R157, R150 ;  /* 0x00000096009d7202 */ /* 0x000fce0000000f00 */
[----:B------:R-:W-:Y:S05]  /*41f0*/  WARPSYNC.COLLECTIVE R156, `(.L_x_26127) ;  /* 0x000000009c087348 */ /* 0x000fea0003c00000 */
[----:B------:R0:W1:Y:S02]  /*4200*/  SHFL.BFLY P6, R155, R157, R158, R159 ;  /* 0x0c00009e9d9b7389 */ /* 0x00006400000c009f */
[----:B01----:R-:W-:Y:S01]  /*4210*/  ENDCOLLECTIVE ;  /* 0x000000000000791b */ /* 0x003fe20003800000 */
.L_x_26127:
[----:B------:R-:W-:Y:S01]  /*4220*/  HFMA2.MMA R158, -RZ, RZ, 0, 2.384185791015625e-07 ;  /* 0x00000004ff9e7435 */ /* 0x000fe200000001ff */
[----:B------:R-:W-:-:S05]  /*4230*/  MOV R151, R155 ;  /* 0x0000009b00977202 */ /* 0x000fca0000000f00 */
[----:B------:R-:W-:-:S05]  /*4240*/  FADD.FTZ R151, R150, R151 ;  /* 0x0000009796977221 */ /* 0x000fca0000010000 */
[----:B------:R-:W-:-:S07]  /*4250*/  MOV R157, R151 ;  /* 0x00000097009d7202 */ /* 0x000fce0000000f00 */
[----:B------:R-:W-:Y:S05]  /*4260*/  WARPSYNC.COLLECTIVE R156, `(.L_x_26128) ;  /* 0x000000009c087348 */ /* 0x000fea0003c00000 */
[----:B------:R0:W1:Y:S02]  /*4270*/  SHFL.BFLY P6, R155, R157, R158, R159 ;  /* 0x0c00009e9d9b7389 */ /* 0x00006400000c009f */
[----:B01----:R-:W-:Y:S01]  /*4280*/  ENDCOLLECTIVE ;  /* 0x000000000000791b */ /* 0x003fe20003800000 */
.L_x_26128:
[----:B------:R-:W-:Y:S01]  /*4290*/  HFMA2.MMA R158, -RZ, RZ, 0, 4.76837158203125e-07 ;  /* 0x00000008ff9e7435 */ /* 0x000fe200000001ff */
[----:B------:R-:W-:-:S05]  /*42a0*/  MOV R140, R155 ;  /* 0x0000009b008c7202 */ /* 0x000fca0000000f00 */
[----:B------:R-:W-:-:S05]  /*42b0*/  FADD.FTZ R153, R151, R140 ;  /* 0x0000008c97997221 */ /* 0x000fca0000010000 */
[----:B------:R-:W-:-:S07]  /*42c0*/  MOV R157, R153 ;  /* 0x00000099009d7202 */ /* 0x000fce0000000f00 */
[----:B------:R-:W-:Y:S05]  /*42d0*/  WARPSYNC.COLLECTIVE R156, `(.L_x_26129) ;  /* 0x000000009c087348 */ /* 0x000fea0003c00000 */
[----:B------:R0:W1:Y:S02]  /*42e0*/  SHFL.BFLY P6, R155, R157, R158, R159 ;  /* 0x0c00009e9d9b7389 */ /* 0x00006400000c009f */
[----:B01----:R-:W-:Y:S01]  /*42f0*/  ENDCOLLECTIVE ;  /* 0x000000000000791b */ /* 0x003fe20003800000 */
.L_x_26129:
[----:B------:R-:W-:Y:S01]  /*4300*/  HFMA2.MMA R158, -RZ, RZ, 0, 9.5367431640625e-07 ;  /* 0x00000010ff9e7435 */ /* 0x000fe200000001ff */
[----:B------:R-:W-:-:S05]  /*4310*/  MOV R140, R155 ;  /* 0x0000009b008c7202 */ /* 0x000fca0000000f00 */
[----:B------:R-:W-:-:S05]  /*4320*/  FADD.FTZ R154, R153, R140 ;  /* 0x0000008c999a7221 */ /* 0x000fca0000010000 */
[----:B------:R-:W-:-:S07]  /*4330*/  MOV R157, R154 ;  /* 0x0000009a009d7202 */ /* 0x000fce0000000f00 */
[----:B------:R-:W-:Y:S05]  /*4340*/  WARPSYNC.COLLECTIVE R156, `(.L_x_26130) ;  /* 0x000000009c087348 */ /* 0x000fea0003c00000 */
[----:B------:R0:W1:Y:S02]  /*4350*/  SHFL.BFLY P6, R155, R157, R158, R159 ;  /* 0x0c00009e9d9b7389 */ /* 0x00006400000c009f */
[----:B01----:R-:W-:Y:S01]  /*4360*/  ENDCOLLECTIVE ;  /* 0x000000000000791b */ /* 0x003fe20003800000 */
.L_x_26130:
        /* <DEDUP_REMOVED lines=88> */
.L_x_26131:
[----:B------:R-:W-:Y:S01]  /*48f0*/  HFMA2.MMA R158, -RZ, RZ, 0, 1.1920928955078125e-07 ;  /* 0x00000002ff9e7435 */ /* 0x000fe200000001ff */
[----:B------:R-:W-:-:S05]  /*4900*/  MOV R141, R155 ;  /* 0x0000009b008d7202 */ /* 0x000fca0000000f00 */
[----:B------:R-:W-:-:S05]  /*4910*/  FADD.FTZ R141, R140, R141 ;  /* 0x0000008d8c8d7221 */ /* 0x000fca0000010000 */
[----:B------:R-:W-:-:S07]  /*4920*/  MOV R157, R141 ;  /* 0x0000008d009d7202 */ /* 0x000fce0000000f00 */
[----:B------:R-:W-:Y:S05]  /*4930*/  WARPSYNC.COLLECTIVE R156, `(.L_x_26132) ;  /* 0x000000009c087348 */ /* 0x000fea0003c00000 */
[----:B------:R0:W1:Y:S02]  /*4940*/  SHFL.BFLY P6, R155, R157, R158, R159 ;  /* 0x0c00009e9d9b7389 */ /* 0x00006400000c009f */
[----:B01----:R-:W-:Y:S01]  /*4950*/  ENDCOLLECTIVE ;  /* 0x000000000000791b */ /* 0x003fe20003800000 */
.L_x_26132:
[----:B------:R-:W-:Y:S01]  /*4960*/  HFMA2.MMA R158, -RZ, RZ, 0, 2.384185791015625e-07 ;  /* 0x00000004ff9e7435 */ /* 0x000fe200000001ff */
[----:B------:R-:W-:-:S05]  /*4970*/  MOV R150, R155 ;  /* 0x0000009b00967202 */ /* 0x000fca0000000f00 */
[----:B------:R-:W-:-:S05]  /*4980*/  FADD.FTZ R150, R141, R150 ;  /* 0x000000968d967221 */ /* 0x000fca0000010000 */
[----:B------:R-:W-:-:S07]  /*4990*/  MOV R157, R150 ;  /* 0x00000096009d7202 */ /* 0x000fce0000000f00 */
[----:B------:R-:W-:Y:S05]  /*49a0*/  WARPSYNC.COLLECTIVE R156, `(.L_x_26133) ;  /* 0x000000009c087348 */ /* 0x000fea0003c00000 */
[----:B------:R0:W1:Y:S02]  /*49b0*/  SHFL.BFLY P6, R155, R157, R158, R159 ;  /* 0x0c00009e9d9b7389 */ /* 0x00006400000c009f */
[----:B01----:R-:W-:Y:S01]  /*49c0*/  ENDCOLLECTIVE ;  /* 0x000000000000791b */ /* 0x003fe20003800000 */
.L_x_26133:
[----:B------:R-:W-:Y:S01]  /*49d0*/  HFMA2.MMA R158, -RZ, RZ, 0, 4.76837158203125e-07 ;  /* 0x00000008ff9e7435 */ /* 0x000fe200000001ff */
[----:B------:R-:W-:-:S05]  /*49e0*/  MOV R151, R155 ;  /* 0x0000009b00977202 */ /* 0x000fca0000000f00 */
[----:B------:R-:W-:-:S05]  /*49f0*/  FADD.FTZ R151, R150, R151 ;  /* 0x0000009796977221 */ /* 0x000fca0000010000 */
[----:B------:R-:W-:-:S07]  /*4a00*/  MOV R157, R151 ;  /* 0x00000097009d7202 */ /* 0x000fce0000000f00 */
[----:B------:R-:W-:Y:S05]  /*4a10*/  WARPSYNC.COLLECTIVE R156, `(.L_x_26134) ;  /* 0x000000009c087348 */ /* 0x000fea0003c00000 */
[----:B------:R0:W1:Y:S02]  /*4a20*/  SHFL.BFLY P6, R155, R157, R158, R159 ;  /* 0x0c00009e9d9b7389 */ /* 0x00006400000c009f */
[----:B01----:R-:W-:Y:S01]  /*4a30*/  ENDCOLLECTIVE ;  /* 0x000000000000791b */ /* 0x003fe20003800000 */
.L_x_26134:
[----:B------:R-:W-:Y:S01]  /*4a40*/  HFMA2.MMA R158, -RZ, RZ, 0, 9.5367431640625e-07 ;  /* 0x00000010ff9e7435 */ /* 0x000fe200000001ff */
[----:B------:R-:W-:-:S05]  /*4a50*/  MOV R154, R155 ;  /* 0x0000009b009a7202 */ /* 0x000fca0000000f00 */
[----:B------:R-:W-:-:S05]  /*4a60*/  FADD.FTZ R154, R151, R154 ;  /* 0x0000009a979a7221 */ /* 0x000fca0000010000 */
[----:B------:R-:W-:-:S07]  /*4a70*/  MOV R157, R154 ;  /* 0x0000009a009d7202 */ /* 0x000fce0000000f00 */
[----:B------:R-:W-:Y:S05]  /*4a80*/  WARPSYNC.COLLECTIVE R156, `(.L_x_26135) ;  /* 0x000000009c087348 */ /* 0x000fea0003c00000 */
[----:B------:R0:W1:Y:S02]  /*4a90*/  SHFL.BFLY P6, R155, R157, R158, R159 ;  /* 0x0c00009e9d9b7389 */ /* 0x00006400000c009f */
[----:B01----:R-:W-:Y:S01]  /*4aa0*/  ENDCOLLECTIVE ;  /* 0x000000000000791b */ /* 0x003fe20003800000 */
.L_x_26135:
[----:B------:R-:W-:Y:S01]  /*4ab0*/  MOV R153, R155 ;  /* 0x0000009b00997202 */ /* 0x000fe20000000f00 */
[----:B------:R-:W-:Y:S06]  /*4ac0*/  BRA `(.L_x_26136) ;  /* 0xffffffe4006c7947 */ /* 0x000fec000383ffff */
.L_x_26137:
        /* <DEDUP_REMOVED lines=11> */
.L_x_37274:


//--------------------- .text._ZN10layer_norm13ln_fwd_kernelINS_13Kernel_traitsIf6__halffS2_fjLj5120ELj1ELj1ELj4ELj16ENS_18Kernel_traits_baseILj5120EfS2_fS2_fjLj128EEEEELb0ELb0ELb1ELb1EEEvNS_9FwdParamsE --------------------------
	.section	.text._ZN10layer_norm13ln_fwd_kernelINS_13Kernel_traitsIf6__halffS2_fjLj5120ELj1ELj1ELj4ELj16ENS_18Kernel_traits_baseILj5120EfS2_fS2_fjLj128EEEEELb0ELb0ELb1ELb1EEEvNS_9FwdParamsE,"ax",@progbits
	.align	128
        .global         _ZN10layer_norm13ln_fwd_kernelINS_13Kernel_traitsIf6__halffS2_fjLj5120ELj1ELj1ELj4ELj16ENS_18Kernel_traits_baseILj5120EfS2_fS2_fjLj128EEEEELb0ELb0ELb1ELb1EEEvNS_9FwdParamsE
        .type           _ZN10layer_norm13ln_fwd_kernelINS_13Kernel_traitsIf6__halffS2_fjLj5120ELj1ELj1ELj4ELj16ENS_18Kernel_traits_baseILj5120EfS2_fS2_fjLj128EEEEELb0ELb0ELb1ELb1EEEvNS_9FwdParamsE,@function
        .size           _ZN10layer_norm13ln_fwd_kernelINS_13Kernel_traitsIf6__halffS2_fjLj5120ELj1ELj1ELj4ELj16ENS_18Kernel_traits_baseILj5120EfS2_fS2_fjLj128EEEEELb0ELb0ELb1ELb1EEEvNS_9FwdParamsE,(.L_x_37275 - _ZN10layer_norm13ln_fwd_kernelINS_13Kernel_traitsIf6__halffS2_fjLj5120ELj1ELj1ELj4ELj16ENS_18Kernel_traits_baseILj5120EfS2_fS2_fjLj128EEEEELb0ELb0ELb1ELb1EEEvNS_9FwdParamsE)
        .other          _ZN10layer_norm13ln_fwd_kernelINS_13Kernel_traitsIf6__halffS2_fjLj5120ELj1ELj1ELj4ELj16ENS_18Kernel_traits_baseILj5120EfS2_fS2_fjLj128EEEEELb0ELb0ELb1ELb1EEEvNS_9FwdParamsE,@"STO_CUDA_ENTRY STV_DEFAULT"
_ZN10layer_norm13ln_fwd_kernelINS_13Kernel_traitsIf6__halffS2_fjLj5120ELj1ELj1ELj4ELj16ENS_18Kernel_traits_baseILj5120EfS2_fS2_fjLj128EEEEELb0ELb0ELb1ELb1EEEvNS_9FwdParamsE:
.text._ZN10layer_norm13ln_fwd_kernelINS_13Kernel_traitsIf6__halffS2_fjLj5120ELj1ELj1ELj4ELj16ENS_18Kernel_traits_baseILj5120EfS2_fS2_fjLj128EEEEELb0ELb0ELb1ELb1EEEvNS_9FwdParamsE:
        /* <DEDUP_REMOVED lines=72> */
.L_x_26221:
        /* <DEDUP_REMOVED lines=12> */
[----:B------:R-:W-:-:S03]  /*0540*/  LEA.HI R8, R11, R8, RZ, 0x3 ;  /* 0x000000080b087211 */ /* 0x000fc600078f18ff */
[----:B------:R-:W4:Y:S01]  /*0550*/  @P0 LDC.64 R114, c[0x0][0x230] ;  /* 0x00008c00ff720b82 */ /* 0x000f220000000a00 */
[----:B------:R-:W-:-:S05]  /*0560*/  LEA.HI.SX32 R111, R8, R5, 0x1d ;  /* 0x00000005086f7211 */ /* 0x000fca00078feaff */
[----:B--2---:R-:W-:-:S05]  /*0570*/  @P0 IMAD.WIDE.U32 R108, R111, 0x20, R108 ;  /* 0x000000206f6c0825 */ /* 0x004fca00078e006c */
[----:B------:R-:W2:Y:S04]  /*0580*/  @P0 LDG.E.128 R92, desc[UR4][R108.64] ;  /* 0x000000046c5c0981 */ /* 0x000ea8000c1e1d00 */
[----:B------:R1:W2:Y:S01]  /*0590*/  @P0 LDG.E.128 R96, desc[UR4][R108.64+0x10] ;  /* 0x000010046c600981 */ /* 0x0002a2000c1e1d00 */
[----:B0-----:R-:W-:-:S05]  /*05a0*/  IMAD.WIDE R106, R3, 0x4, R106 ;  /* 0x00000004036a7825 */ /* 0x001fca00078e026a */
[----:B-----5:R0:W5:Y:S01]  /*05b0*/  LDG.E R11, desc[UR4][R106.64] ;  /* 0x000000046a0b7981 */ /* 0x020162000c1e1900 */
[C---:B------:R-:W-:Y:S01]  /*05c0*/  IADD3 R121, R111.reuse, 0x80, RZ ;  /* 0x000000806f797810 */ /* 0x040fe20007ffe0ff */
[----:B------:R-:W-:Y:S01]  /*05d0*/  BSSY B0, `(.L_x_26138) ;  /* 0x000002a000007945 */ /* 0x000fe20003800000 */
[----:B-1----:R-:W-:-:S04]  /*05e0*/  IMAD.WIDE.U32 R108, R111, 0x20, R144 ;  /* 0x000000206f6c7825 */ /* 0x002fc800078e0090 */
[----:B----4-:R-:W-:Y:S01]  /*05f0*/  @P0 IMAD.WIDE.U32 R114, R121, 0x20, R114 ;  /* 0x0000002079720825 */ /* 0x010fe200078e0072 */
        /* <DEDUP_REMOVED lines=21> */
[C---:B------:R-:W-:Y:S02]  /*0750*/  @!P6 ISETP.NE.AND.EX P1, PT, R143.reuse, RZ, PT, P1 ;  /* 0x000000ff8f00e20c */ /* 0x040fe40003f25310 */
[----:B------:R-:W-:Y:S02]  /*0760*/  @!P6 ISETP.NE.AND.EX P3, PT, R143, RZ, PT, P3 ;  /* 0x000000ff8f00e20c */ /* 0x000fe40003f65330 */
[----:B------:R-:W-:Y:S02]  /*0770*/  @!P6 FSEL R139, R95, RZ, P2 ;  /* 0x000000ff5f8be208 */ /* 0x000fe40001000000 */
[----:B------:R-:W-:-:S02]  /*0780*/  @!P6 FSEL R104, R96, RZ, P1 ;  /* 0x000000ff6068e208 */ /* 0x000fc40000800000 */
[----:B------:R-:W-:Y:S02]  /*0790*/  @!P6 FSEL R105, R97, RZ, P3 ;  /* 0x000000ff6169e208 */ /* 0x000fe40001800000 */
[C---:B------:R-:W-:Y:S02]  /*07a0*/  @!P6 ISETP.NE.U32.AND P2, PT, R142.reuse, RZ, PT ;  /* 0x000000ff8e00e20c */ /* 0x040fe40003f45070 */
[C---:B------:R-:W-:Y:S02]  /*07b0*/  @!P6 ISETP.NE.U32.AND P1, PT, R142.reuse, RZ, PT ;  /* 0x000000ff8e00e20c */ /* 0x040fe40003f25070 */
[----:B------:R-:W-:Y:S02]  /*07c0*/  @!P6 ISETP.NE.U32.AND P3, PT, R142, RZ, PT ;  /* 0x000000ff8e00e20c */ /* 0x000fe40003f65070 */
[C---:B------:R-:W-:Y:S02]  /*07d0*/  @!P6 ISETP.NE.AND.EX P2, PT, R143.reuse, RZ, PT, P2 ;  /* 0x000000ff8f00e20c */ /* 0x040fe40003f45320 */
[----:B------:R-:W-:-:S02]  /*07e0*/  @!P6 ISETP.NE.AND.EX P1, PT, R143, RZ, PT, P1 ;  /* 0x000000ff8f00e20c */ /* 0x000fc40003f25310 */
        /* <DEDUP_REMOVED lines=8> */
.L_x_26139:
[----:B------:R-:W-:Y:S05]  /*0870*/  BSYNC B0 ;  /* 0x0000000000007941 */ /* 0x000fea0003800000 */
.L_x_26138:
[----:B------:R-:W-:Y:S04]  /*0880*/  BSSY B0, `(.L_x_26140) ;  /* 0x0000005000007945 */ /* 0x000fe80003800000 */
[----:B------:R-:W-:Y:S05]  /*0890*/  @!P6 BRA `(.L_x_26141) ;  /* 0x00000000000ce947 */ /* 0x000fea0003800000 */
[----:B-----5:R-:W-:-:S05]  /*08a0*/  HADD2.F32 R137, -RZ, R100.H1_H1 ;  /* 0x30000064ff897230 */ /* 0x020fca0000004100 */
[----:B------:R-:W-:-:S04]  /*08b0*/  FMUL.FTZ R137, R137, UR7 ;  /* 0x0000000789897c20 */ /* 0x000fc80008410000 */
[----:B------:R-:W-:-:S07]  /*08c0*/  @P0 FADD.FTZ R137, R93, R137 ;  /* 0x000000895d890221 */ /* 0x000fce0000010000 */
.L_x_26141:
[----:B------:R-:W-:Y:S05]  /*08d0*/  BSYNC B0 ;  /* 0x0000000000007941 */ /* 0x000fea0003800000 */
.L_x_26140:
[----:B------:R-:W-:Y:S04]  /*08e0*/  BSSY B0, `(.L_x_26142) ;  /* 0x0000005000007945 */ /* 0x000fe80003800000 */
[----:B------:R-:W-:Y:S05]  /*08f0*/  @!P6 BRA `(.L_x_26143) ;  /* 0x00000000000ce947 */ /* 0x000fea0003800000 */
[----:B-----5:R-:W-:-:S05]  /*0900*/  HADD2.F32 R138, -RZ, R101.H0_H0 ;  /* 0x20000065ff8a7230 */ /* 0x020fca0000004100 */
[----:B------:R-:W-:-:S04]  /*0910*/  FMUL.FTZ R138, R138, UR7 ;  /* 0x000000078a8a7c20 */ /* 0x000fc80008410000 */
[----:B------:R-:W-:-:S07]  /*0920*/  @P0 FADD.FTZ R138, R94, R138 ;  /* 0x0000008a5e8a0221 */ /* 0x000fce0000010000 */
.L_x_26143:
[----:B------:R-:W-:Y:S05]  /*0930*/  BSYNC B0 ;  /* 0x0000000000007941 */ /* 0x000fea0003800000 */
.L_x_26142:
[----:B------:R-:W-:Y:S04]  /*0940*/  BSSY B0, `(.L_x_26144) ;  /* 0x0000005000007945 */ /* 0x000fe80003800000 */
[----:B------:R-:W-:Y:S05]  /*0950*/  @!P6 BRA `(.L_x_26145) ;  /* 0x00000000000ce947 */ /* 0x000fea0003800000 */
[----:B-----5:R-:W-:-:S05]  /*0960*/  HADD2.F32 R139, -RZ, R101.H1_H1 ;  /* 0x30000065ff8b7230 */ /* 0x020fca0000004100 */
[----:B------:R-:W-:-:S04]  /*0970*/  FMUL.FTZ R139, R139, UR7 ;  /* 0x000000078b8b7c20 */ /* 0x000fc80008410000 */
[----:B------:R-:W-:-:S07]  /*0980*/  @P0 FADD.FTZ R139, R95, R139 ;  /* 0x0000008b5f8b0221 */ /* 0x000fce0000010000 */
.L_x_26145:
[----:B------:R-:W-:Y:S05]  /*0990*/  BSYNC B0 ;  /* 0x0000000000007941 */ /* 0x000fea0003800000 */
.L_x_26144:
[----:B------:R-:W-:Y:S04]  /*09a0*/  BSSY B0, `(.L_x_26146) ;  /* 0x0000005000007945 */ /* 0x000fe80003800000 */
[----:B------:R-:W-:Y:S05]  /*09b0*/  @!P6 BRA `(.L_x_26147) ;  /* 0x00000000000ce947 */ /* 0x000fea0003800000 */
[----:B-----5:R-:W-:-:S05]  /*09c0*/  HADD2.F32 R104, -RZ, R102.H0_H0 ;  /* 0x20000066ff687230 */ /* 0x020fca0000004100 */
[----:B------:R-:W-:-:S04]  /*09d0*/  FMUL.FTZ R104, R104, UR7 ;  /* 0x0000000768687c20 */ /* 0x000fc80008410000 */
[----:B------:R-:W-:-:S07]  /*09e0*/  @P0 FADD.FTZ R104, R96, R104 ;  /* 0x0000006860680221 */ /* 0x000fce0000010000 */
.L_x_26147:
[----:B------:R-:W-:Y:S05]  /*09f0*/  BSYNC B0 ;  /* 0x0000000000007941 */ /* 0x000fea0003800000 */
.L_x_26146:
[----:B------:R-:W-:Y:S04]  /*0a00*/  BSSY B0, `(.L_x_26148) ;  /* 0x0000005000007945 */ /* 0x000fe80003800000 */
[----:B------:R-:W-:Y:S05]  /*0a10*/  @!P6 BRA `(.L_x_26149) ;  /* 0x00000000000ce947 */ /* 0x000fea0003800000 */
[----:B-----5:R-:W-:-:S05]  /*0a20*/  HADD2.F32 R105, -RZ, R102.H1_H1 ;  /* 0x30000066ff697230 */ /* 0x020fca0000004100 */
[----:B------:R-:W-:-:S04]  /*0a30*/  FMUL.FTZ R105, R105, UR7 ;  /* 0x0000000769697c20 */ /* 0x000fc80008410000 */
[----:B------:R-:W-:-:S07]  /*0a40*/  @P0 FADD.FTZ R105, R97, R105 ;  /* 0x0000006961690221 */ /* 0x000fce0000010000 */
.L_x_26149:
[----:B------:R-:W-:Y:S05]  /*0a50*/  BSYNC B0 ;  /* 0x0000000000007941 */ /* 0x000fea0003800000 */
.L_x_26148:
[----:B------:R-:W-:Y:S04]  /*0a60*/  BSSY B0, `(.L_x_26150) ;  /* 0x0000005000007945 */ /* 0x000fe80003800000 */
[----:B------:R-:W-:Y:S05]  /*0a70*/  @!P6 BRA `(.L_x_26151) ;  /* 0x00000000000ce947 */ /* 0x000fea0003800000 */
[----:B-----5:R-:W-:-:S05]  /*0a80*/  HADD2.F32 R106, -RZ, R103.H0_H0 ;  /* 0x20000067ff6a7230 */ /* 0x020fca0000004100 */
[----:B------:R-:W-:-:S04]  /*0a90*/  FMUL.FTZ R106, R106, UR7 ;  /* 0x000000076a6a7c20 */ /* 0x000fc80008410000 */
[----:B------:R-:W-:-:S07]  /*0aa0*/  @P0 FADD.FTZ R106, R98, R106 ;  /* 0x0000006a626a0221 */ /* 0x000fce0000010000 */
.L_x_26151:
[----:B------:R-:W-:Y:S05]  /*0ab0*/  BSYNC B0 ;  /* 0x0000000000007941 */ /* 0x000fea0003800000 */
.L_x_26150:
[----:B------:R-:W-:Y:S04]  /*0ac0*/  BSSY B0, `(.L_x_26152) ;  /* 0x0000005000007945 */ /* 0x000fe80003800000 */
[----:B------:R-:W-:Y:S05]  /*0ad0*/  @!P6 BRA `(.L_x_26153) ;  /* 0x00000000000ce947 */ /* 0x000fea0003800000 */
[----:B-----5:R-:W-:-:S05]  /*0ae0*/  HADD2.F32 R107, -RZ, R103.H1_H1 ;  /* 0x30000067ff6b7230 */ /* 0x020fca0000004100 */
[----:B------:R-:W-:-:S04]  /*0af0*/  FMUL.FTZ R107, R107, UR7 ;  /* 0x000000076b6b7c20 */ /* 0x000fc80008410000 */
[----:B------:R-:W-:-:S07]  /*0b00*/  @P0 FADD.FTZ R107, R99, R107 ;  /* 0x0000006b636b0221 */ /* 0x000fce0000010000 */
.L_x_26153:
[----:B------:R-:W-:Y:S05]  /*0b10*/  BSYNC B0 ;  /* 0x0000000000007941 */ /* 0x000fea0003800000 */
.L_x_26152:
        /* <DEDUP_REMOVED lines=38> */
[----:B-----5:R-:W-:-:S05]  /*0d80*/  HADD2.F32 R124, -RZ, R100.H0_H0 ;  /* 0x20000064ff7c7230 */ /* 0x020fca0000004100 */
[----:B------:R-:W-:-:S04]  /*0d90*/  FMUL.FTZ R124, R124, UR7 ;  /* 0x000000077c7c7c20 */ /* 0x000fc80008410000 */
[----:B------:R-:W-:-:S07]  /*0da0*/  @P0 FADD.FTZ R124, R92, R124 ;  /* 0x0000007c5c7c0221 */ /* 0x000fce0000010000 */
.L_x_26155:
[----:B------:R-:W-:Y:S05]  /*0db0*/  BSYNC B0 ;  /* 0x0000000000007941 */ /* 0x000fea0003800000 */
.L_x_26154:
[----:B------:R-:W-:Y:S04]  /*0dc0*/  BSSY B0, `(.L_x_26156) ;  /* 0x0000005000007945 */ /* 0x000fe80003800000 */
[----:B------:R-:W-:Y:S05]  /*0dd0*/  @!P6 BRA `(.L_x_26157) ;  /* 0x00000000000ce947 */ /* 0x000fea0003800000 */
[----:B-----5:R-:W-:-:S05]  /*0de0*/  HADD2.F32 R125, -RZ, R100.H1_H1 ;  /* 0x30000064ff7d7230 */ /* 0x020fca0000004100 */
[----:B------:R-:W-:-:S04]  /*0df0*/  FMUL.FTZ R125, R125, UR7 ;  /* 0x000000077d7d7c20 */ /* 0x000fc80008410000 */
[----:B------:R-:W-:-:S07]  /*0e00*/  @P0 FADD.FTZ R125, R93, R125 ;  /* 0x0000007d5d7d0221 */ /* 0x000fce0000010000 */
.L_x_26157:
[----:B------:R-:W-:Y:S05]  /*0e10*/  BSYNC B0 ;  /* 0x0000000000007941 */ /* 0x000fea0003800000 */
.L_x_26156:
[----:B------:R-:W-:Y:S04]  /*0e20*/  BSSY B0, `(.L_x_26158) ;  /* 0x0000005000007945 */ /* 0x000fe80003800000 */
[----:B------:R-:W-:Y:S05]  /*0e30*/  @!P6 BRA `(.L_x_26159) ;  /* 0x00000000000ce947 */ /* 0x000fea0003800000 */
[----:B-----5:R-:W-:-:S05]  /*0e40*/  HADD2.F32 R126, -RZ, R101.H0_H0 ;  /* 0x20000065ff7e7230 */ /* 0x020fca0000004100 */
[----:B------:R-:W-:-:S04]  /*0e50*/  FMUL.FTZ R126, R126, UR7 ;  /* 0x000000077e7e7c20 */ /* 0x000fc80008410000 */
[----:B------:R-:W-:-:S07]  /*0e60*/  @P0 FADD.FTZ R126, R94, R126 ;  /* 0x0000007e5e7e0221 */ /* 0x000fce0000010000 */
.L_x_26159:
[----:B------:R-:W-:Y:S05]  /*0e70*/  BSYNC B0 ;  /* 0x0000000000007941 */ /* 0x000fea0003800000 */
.L_x_26158:
[----:B------:R-:W-:Y:S04]  /*0e80*/  BSSY B0, `(.L_x_26160) ;  /* 0x0000005000007945 */ /* 0x000fe80003800000 */
[----:B------:R-:W-:Y:S05]  /*0e90*/  @!P6 BRA `(.L_x_26161) ;  /* 0x00000000000ce947 */ /* 0x000fea0003800000 */
[----:B-----5:R-:W-:-:S05]  /*0ea0*/  HADD2.F32 R127, -RZ, R101.H1_H1 ;  /* 0x30000065ff7f7230 */ /* 0x020fca0000004100 */
[----:B------:R-:W-:-:S04]  /*0eb0*/  FMUL.FTZ R127, R127, UR7 ;  /* 0x000000077f7f7c20 */ /* 0x000fc80008410000 */
[----:B------:R-:W-:-:S07]  /*0ec0*/  @P0 FADD.FTZ R127, R95, R127 ;  /* 0x0000007f5f7f0221 */ /* 0x000fce0000010000 */
.L_x_26161:
[----:B------:R-:W-:Y:S05]  /*0ed0*/  BSYNC B0 ;  /* 0x0000000000007941 */ /* 0x000fea0003800000 */
.L_x_26160:
[----:B------:R-:W-:Y:S04]  /*0ee0*/  BSSY B0, `(.L_x_26162) ;  /* 0x0000005000007945 */ /* 0x000fe80003800000 */
[----:B------:R-:W-:Y:S05]  /*0ef0*/  @!P6 BRA `(.L_x_26163) ;  /* 0x00000000000ce947 */ /* 0x000fea0003800000 */
[----:B-----5:R-:W-:-:S05]  /*0f00*/  HADD2.F32 R128, -RZ, R102.H0_H0 ;  /* 0x20000066ff807230 */ /* 0x020fca0000004100 */
[----:B------:R-:W-:-:S04]  /*0f10*/  FMUL.FTZ R128, R128, UR7 ;  /* 0x0000000780807c20 */ /* 0x000fc80008410000 */
[----:B------:R-:W-:-:S07]  /*0f20*/  @P0 FADD.FTZ R128, R96, R128 ;  /* 0x0000008060800221 */ /* 0x000fce0000010000 */
.L_x_26163:
[----:B------:R-:W-:Y:S05]  /*0f30*/  BSYNC B0 ;  /* 0x0000000000007941 */ /* 0x000fea0003800000 */
.L_x_26162:
[----:B------:R-:W-:Y:S04]  /*0f40*/  BSSY B0, `(.L_x_26164) ;  /* 0x0000005000007945 */ /* 0x000fe80003800000 */
[----:B------:R-:W-:Y:S05]  /*0f50*/  @!P6 BRA `(.L_x_26165) ;  /* 0x00000000000ce947 */ /* 0x000fea0003800000 */
[----:B-----5:R-:W-:-:S05]  /*0f60*/  HADD2.F32 R129, -RZ, R102.H1_H1 ;  /* 0x30000066ff817230 */ /* 0x020fca0000004100 */
[----:B------:R-:W-:-:S04]  /*0f70*/  FMUL.FTZ R129, R129, UR7 ;  /* 0x0000000781817c20 */ /* 0x000fc80008410000 */
[----:B------:R-:W-:-:S07]  /*0f80*/  @P0 FADD.FTZ R129, R97, R129 ;  /* 0x0000008161810221 */ /* 0x000fce0000010000 */
.L_x_26165:
[----:B------:R-:W-:Y:S05]  /*0f90*/  BSYNC B0 ;  /* 0x0000000000007941 */ /* 0x000fea0003800000 */
.L_x_26164:
[----:B------:R-:W-:Y:S04]  /*0fa0*/  BSSY B0, `(.L_x_26166) ;  /* 0x0000005000007945 */ /* 0x000fe80003800000 */
[----:B------:R-:W-:Y:S05]  /*0fb0*/  @!P6 BRA `(.L_x_26167) ;  /* 0x00000000000ce947 */ /* 0x000fea0003800000 */
[----:B-----5:R-:W-:-:S05]  /*0fc0*/  HADD2.F32 R130, -RZ, R103.H0_H0 ;  /* 0x20000067ff827230 */ /* 0x020fca0000004100 */
[----:B------:R-:W-:-:S04]  /*0fd0*/  FMUL.FTZ R130, R130, UR7 ;  /* 0x0000000782827c20 */ /* 0x000fc80008410000 */
[----:B------:R-:W-:-:S07]  /*0fe0*/  @P0 FADD.FTZ R130, R98, R130 ;  /* 0x0000008262820221 */ /* 0x000fce0000010000 */
.L_x_26167:
[----:B------:R-:W-:Y:S05]  /*0ff0*/  BSYNC B0 ;  /* 0x0000000000007941 */ /* 0x000fea0003800000 */
.L_x_26166:
[----:B------:R-:W-:Y:S04]  /*1000*/  BSSY B0, `(.L_x_26168) ;  /* 0x0000005000007945 */ /* 0x000fe80003800000 */
[----:B------:R-:W-:Y:S05]  /*1010*/  @!P6 BRA `(.L_x_26169) ;  /* 0x00000000000ce947 */ /* 0x000fea0003800000 */
[----:B-----5:R-:W-:-:S05]  /*1020*/  HADD2.F32 R131, -RZ, R103.H1_H1 ;  /* 0x30000067ff837230 */ /* 0x020fca0000004100 */
[----:B------:R-:W-:-:S04]  /*1030*/  FMUL.FTZ R131, R131, UR7 ;  /* 0x0000000783837c20 */ /* 0x000fc80008410000 */
[----:B------:R-:W-:-:S07]  /*1040*/  @P0 FADD.FTZ R131, R99, R131 ;  /* 0x0000008363830221 */ /* 0x000fce0000010000 */
.L_x_26169:
[----:B------:R-:W-:Y:S05]  /*1050*/  BSYNC B0 ;  /* 0x0000000000007941 */ /* 0x000fea0003800000 */
.L_x_26168:
        /* <DEDUP_REMOVED lines=41> */
.L_x_26171:
[----:B------:R-:W-:Y:S05]  /*12f0*/  BSYNC B0 ;  /* 0x0000000000007941 */ /* 0x000fea0003800000 */
.L_x_26170:
[----:B------:R-:W-:Y:S04]  /*1300*/  BSSY B0, `(.L_x_26172) ;  /* 0x0000005000007945 */ /* 0x000fe80003800000 */
[----:B------:R-:W-:Y:S05]  /*1310*/  @!P6 BRA `(.L_x_26173) ;  /* 0x00000000000ce947 */ /* 0x000fea0003800000 */
[----:B-----5:R-:W-:-:S05]  /*1320*/  HADD2.F32 R133, -RZ, R100.H1_H1 ;  /* 0x30000064ff857230 */ /* 0x020fca0000004100 */
[----:B------:R-:W-:-:S04]  /*1330*/  FMUL.FTZ R133, R133, UR7 ;  /* 0x0000000785857c20 */ /* 0x000fc80008410000 */
[----:B------:R-:W-:-:S07]  /*1340*/  @P0 FADD.FTZ R133, R93, R133 ;  /* 0x000000855d850221 */ /* 0x000fce0000010000 */
.L_x_26173:
[----:B------:R-:W-:Y:S05]  /*1350*/  BSYNC B0 ;  /* 0x0000000000007941 */ /* 0x000fea0003800000 */
.L_x_26172:
[----:B------:R-:W-:Y:S04]  /*1360*/  BSSY B0, `(.L_x_26174) ;  /* 0x0000005000007945 */ /* 0x000fe80003800000 */
[----:B------:R-:W-:Y:S05]  /*1370*/  @!P6 BRA `(.L_x_26175) ;  /* 0x00000000000ce947 */ /* 0x000fea0003800000 */
[----:B-----5:R-:W-:-:S05]  /*1380*/  HADD2.F32 R134, -RZ, R101.H0_H0 ;  /* 0x20000065ff867230 */ /* 0x020fca0000004100 */
[----:B------:R-:W-:-:S04]  /*1390*/  FMUL.FTZ R134, R134, UR7 ;  /* 0x0000000786867c20 */ /* 0x000fc80008410000 */
[----:B------:R-:W-:-:S07]  /*13a0*/  @P0 FADD.FTZ R134, R94, R134 ;  /* 0x000000865e860221 */ /* 0x000fce0000010000 */
.L_x_26175:
[----:B------:R-:W-:Y:S05]  /*13b0*/  BSYNC B0 ;  /* 0x0000000000007941 */ /* 0x000fea0003800000 */
.L_x_26174:
[----:B------:R-:W-:Y:S04]  /*13c0*/  BSSY B0, `(.L_x_26176) ;  /* 0x0000005000007945 */ /* 0x000fe80003800000 */
[----:B------:R-:W-:Y:S05]  /*13d0*/  @!P6 BRA `(.L_x_26177) ;  /* 0x00000000000ce947 */ /* 0x000fea0003800000 */
[----:B-----5:R-:W-:-:S05]  /*13e0*/  HADD2.F32 R135, -RZ, R101.H1_H1 ;  /* 0x30000065ff877230 */ /* 0x020fca0000004100 */
[----:B------:R-:W-:-:S04]  /*13f0*/  FMUL.FTZ R135, R135, UR7 ;  /* 0x0000000787877c20 */ /* 0x000fc80008410000 */
[----:B------:R-:W-:-:S07]  /*1400*/  @P0 FADD.FTZ R135, R95, R135 ;  /* 0x000000875f870221 */ /* 0x000fce0000010000 */
.L_x_26177:
[----:B------:R-:W-:Y:S05]  /*1410*/  BSYNC B0 ;  /* 0x0000000000007941 */ /* 0x000fea0003800000 */
.L_x_26176:
[----:B------:R-:W-:Y:S04]  /*1420*/  BSSY B0, `(.L_x_26178) ;  /* 0x0000005000007945 */ /* 0x000fe80003800000 */
[----:B------:R-:W-:Y:S05]  /*1430*/  @!P6 BRA `(.L_x_26179) ;  /* 0x00000000000ce947 */ /* 0x000fea0003800000 */
[----:B-----5:R-:W-:-:S05]  /*1440*/  HADD2.F32 R116, -RZ, R102.H0_H0 ;  /* 0x20000066ff747230 */ /* 0x020fca0000004100 */
[----:B------:R-:W-:-:S04]  /*1450*/  FMUL.FTZ R116, R116, UR7 ;  /* 0x0000000774747c20 */ /* 0x000fc80008410000 */
[----:B------:R-:W-:-:S07]  /*1460*/  @P0 FADD.FTZ R116, R96, R116 ;  /* 0x0000007460740221 */ /* 0x000fce0000010000 */
.L_x_26179:
[----:B------:R-:W-:Y:S05]  /*1470*/  BSYNC B0 ;  /* 0x0000000000007941 */ /* 0x000fea0003800000 */
.L_x_26178:
[----:B------:R-:W-:Y:S04]  /*1480*/  BSSY B0, `(.L_x_26180) ;  /* 0x0000005000007945 */ /* 0x000fe80003800000 */
[----:B------:R-:W-:Y:S05]  /*1490*/  @!P6 BRA `(.L_x_26181) ;  /* 0x00000000000ce947 */ /* 0x000fea0003800000 */
[----:B-----5:R-:W-:-:S05]  /*14a0*/  HADD2.F32 R117, -RZ, R102.H1_H1 ;  /* 0x30000066ff757230 */ /* 0x020fca0000004100 */
[----:B------:R-:W-:-:S04]  /*14b0*/  FMUL.FTZ R117, R117, UR7 ;  /* 0x0000000775757c20 */ /* 0x000fc80008410000 */
[----:B------:R-:W-:-:S07]  /*14c0*/  @P0 FADD.FTZ R117, R97, R117 ;  /* 0x0000007561750221 */ /* 0x000fce0000010000 */
.L_x_26181:
[----:B------:R-:W-:Y:S05]  /*14d0*/  BSYNC B0 ;  /* 0x0000000000007941 */ /* 0x000fea0003800000 */
.L_x_26180:
[----:B------:R-:W-:Y:S04]  /*14e0*/  BSSY B0, `(.L_x_26182) ;  /* 0x0000005000007945 */ /* 0x000fe80003800000 */
[----:B------:R-:W-:Y:S05]  /*14f0*/  @!P6 BRA `(.L_x_26183) ;  /* 0x00000000000ce947 */ /* 0x000fea0003800000 */
[----:B-----5:R-:W-:-:S05]  /*1500*/  HADD2.F32 R118, -RZ, R103.H0_H0 ;  /* 0x20000067ff767230 */ /* 0x020fca0000004100 */
[----:B------:R-:W-:-:S04]  /*1510*/  FMUL.FTZ R118, R118, UR7 ;  /* 0x0000000776767c20 */ /* 0x000fc80008410000 */
[----:B------:R-:W-:-:S07]  /*1520*/  @P0 FADD.FTZ R118, R98, R118 ;  /* 0x0000007662760221 */ /* 0x000fce0000010000 */
.L_x_26183:
[----:B------:R-:W-:Y:S05]  /*1530*/  BSYNC B0 ;  /* 0x0000000000007941 */ /* 0x000fea0003800000 */
.L_x_26182:
[----:B------:R-:W-:Y:S04]  /*1540*/  BSSY B0, `(.L_x_26184) ;  /* 0x0000005000007945 */ /* 0x000fe80003800000 */
[----:B------:R-:W-:Y:S05]  /*1550*/  @!P6 BRA `(.L_x_26185) ;  /* 0x00000000000ce947 */ /* 0x000fea0003800000 */
[----:B-----5:R-:W-:-:S05]  /*1560*/  HADD2.F32 R119, -RZ, R103.H1_H1 ;  /* 0x30000067ff777230 */ /* 0x020fca0000004100 */
[----:B------:R-:W-:-:S04]  /*1570*/  FMUL.FTZ R119, R119, UR7 ;  /* 0x0000000777777c20 */ /* 0x000fc80008410000 */
[----:B------:R-:W-:-:S07]  /*1580*/  @P0 FADD.FTZ R119, R99, R119 ;  /* 0x0000007763770221 */ /* 0x000fce0000010000 */
.L_x_26185:
[----:B------:R-:W-:Y:S05]  /*1590*/  BSYNC B0 ;  /* 0x0000000000007941 */ /* 0x000fea0003800000 */
.L_x_26184:
        /* <DEDUP_REMOVED lines=41> */
.L_x_26187:
[----:B------:R-:W-:Y:S05]  /*1830*/  BSYNC B0 ;  /* 0x0000000000007941 */ /* 0x000fea0003800000 */
.L_x_26186:
[----:B------:R-:W-:Y:S04]  /*1840*/  BSSY B0, `(.L_x_26188) ;  /* 0x0000005000007945 */ /* 0x000fe80003800000 */
[----:B------:R-:W-:Y:S05]  /*1850*/  @!P6 BRA `(.L_x_26189) ;  /* 0x00000000000ce947 */ /* 0x000fea0003800000 */
[----:B-----5:R-:W-:-:S05]  /*1860*/  HADD2.F32 R121, -RZ, R100.H1_H1 ;  /* 0x30000064ff797230 */ /* 0x020fca0000004100 */
[----:B------:R-:W-:-:S04]  /*1870*/  FMUL.FTZ R121, R121, UR7 ;  /* 0x0000000779797c20 */ /* 0x000fc80008410000 */
[----:B------:R-:W-:-:S07]  /*1880*/  @P0 FADD.FTZ R121, R93, R121 ;  /* 0x000000795d790221 */ /* 0x000fce0000010000 */
.L_x_26189:
[----:B------:R-:W-:Y:S05]  /*1890*/  BSYNC B0 ;  /* 0x0000000000007941 */ /* 0x000fea0003800000 */
.L_x_26188:
[----:B------:R-:W-:Y:S04]  /*18a0*/  BSSY B0, `(.L_x_26190) ;  /* 0x0000005000007945 */ /* 0x000fe80003800000 */
[----:B------:R-:W-:Y:S05]  /*18b0*/  @!P6 BRA `(.L_x_26191) ;  /* 0x00000000000ce947 */ /* 0x000fea0003800000 */
[----:B-----5:R-:W-:-:S05]  /*18c0*/  HADD2.F32 R122, -RZ, R101.H0_H0 ;  /* 0x20000065ff7a7230 */ /* 0x020fca0000004100 */
[----:B------:R-:W-:-:S04]  /*18d0*/  FMUL.FTZ R122, R122, UR7 ;  /* 0x000000077a7a7c20 */ /* 0x000fc80008410000 */
[----:B------:R-:W-:-:S07]  /*18e0*/  @P0 FADD.FTZ R122, R94, R122 ;  /* 0x0000007a5e7a0221 */ /* 0x000fce0000010000 */
.L_x_26191:
[----:B------:R-:W-:Y:S05]  /*18f0*/  BSYNC B0 ;  /* 0x0000000000007941 */ /* 0x000fea0003800000 */
.L_x_26190:
[----:B------:R-:W-:Y:S04]  /*1900*/  BSSY B0, `(.L_x_26192) ;  /* 0x0000005000007945 */ /* 0x000fe80003800000 */
[----:B------:R-:W-:Y:S05]  /*1910*/  @!P6 BRA `(.L_x_26193) ;  /* 0x00000000000ce947 */ /* 0x000fea0003800000 */
[----:B-----5:R-:W-:-:S05]  /*1920*/  HADD2.F32 R123, -RZ, R101.H1_H1 ;  /* 0x30000065ff7b7230 */ /* 0x020fca0000004100 */
[----:B------:R-:W-:-:S04]  /*1930*/  FMUL.FTZ R123, R123, UR7 ;  /* 0x000000077b7b7c20 */ /* 0x000fc80008410000 */
[----:B------:R-:W-:-:S07]  /*1940*/  @P0 FADD.FTZ R123, R95, R123 ;  /* 0x0000007b5f7b0221 */ /* 0x000fce0000010000 */
.L_x_26193:
[----:B------:R-:W-:Y:S05]  /*1950*/  BSYNC B0 ;  /* 0x0000000000007941 */ /* 0x000fea0003800000 */
.L_x_26192:
[----:B------:R-:W-:Y:S04]  /*1960*/  BSSY B0, `(.L_x_26194) ;  /* 0x0000005000007945 */ /* 0x000fe80003800000 */
[----:B------:R-:W-:Y:S05]  /*1970*/  @!P6 BRA `(.L_x_26195) ;  /* 0x00000000000ce947 */ /* 0x000fea0003800000 */
[----:B-----5:R-:W-:-:S05]  /*1980*/  HADD2.F32 R108, -RZ, R102.H0_H0 ;  /* 0x20000066ff6c7230 */ /* 0x020fca0000004100 */
[----:B------:R-:W-:-:S04]  /*1990*/  FMUL.FTZ R108, R108, UR7 ;  /* 0x000000076c6c7c20 */ /* 0x000fc80008410000 */
[----:B------:R-:W-:-:S07]  /*19a0*/  @P0 FADD.FTZ R108, R96, R108 ;  /* 0x0000006c606c0221 */ /* 0x000fce0000010000 */
.L_x_26195:
[----:B------:R-:W-:Y:S05]  /*19b0*/  BSYNC B0 ;  /* 0x0000000000007941 */ /* 0x000fea0003800000 */
.L_x_26194:
[----:B------:R-:W-:Y:S04]  /*19c0*/  BSSY B0, `(.L_x_26196) ;  /* 0x0000005000007945 */ /* 0x000fe80003800000 */
[----:B------:R-:W-:Y:S05]  /*19d0*/  @!P6 BRA `(.L_x_26197) ;  /* 0x00000000000ce947 */ /* 0x000fea0003800000 */
[----:B-----5:R-:W-:-:S05]  /*19e0*/  HADD2.F32 R109, -RZ, R102.H1_H1 ;  /* 0x30000066ff6d7230 */ /* 0x020fca0000004100 */
[----:B------:R-:W-:-:S04]  /*19f0*/  FMUL.FTZ R109, R109, UR7 ;  /* 0x000000076d6d7c20 */ /* 0x000fc80008410000 */
[----:B------:R-:W-:-:S07]  /*1a00*/  @P0 FADD.FTZ R109, R97, R109 ;  /* 0x0000006d616d0221 */ /* 0x000fce0000010000 */
.L_x_26197:
[----:B------:R-:W-:Y:S05]  /*1a10*/  BSYNC B0 ;  /* 0x0000000000007941 */ /* 0x000fea0003800000 */
.L_x_26196:
[----:B------:R-:W-:Y:S04]  /*1a20*/  BSSY B0, `(.L_x_26198) ;  /* 0x0000005000007945 */ /* 0x000fe80003800000 */
[----:B------:R-:W-:Y:S05]  /*1a30*/  @!P6 BRA `(.L_x_26199) ;  /* 0x00000000000ce947 */ /* 0x000fea0003800000 */
[----:B-----5:R-:W-:-:S05]  /*1a40*/  HADD2.F32 R110, -RZ, R103.H0_H0 ;  /* 0x20000067ff6e7230 */ /* 0x020fca0000004100 */
[----:B------:R-:W-:-:S04]  /*1a50*/  FMUL.FTZ R110, R110, UR7 ;  /* 0x000000076e6e7c20 */ /* 0x000fc80008410000 */
[----:B------:R-:W-:-:S07]  /*1a60*/  @P0 FADD.FTZ R110, R98, R110 ;  /* 0x0000006e626e0221 */ /* 0x000fce0000010000 */
.L_x_26199:
[----:B------:R-:W-:Y:S05]  /*1a70*/  BSYNC B0 ;  /* 0x0000000000007941 */ /* 0x000fea0003800000 */
.L_x_26198:
[----:B------:R-:W-:Y:S04]  /*1a80*/  BSSY B0, `(.L_x_26200) ;  /* 0x0000005000007945 */ /* 0x000fe80003800000 */
[----:B------:R-:W-:Y:S05]  /*1a90*/  @!P6 BRA `(.L_x_26201) ;  /* 0x00000000000ce947 */ /* 0x000fea0003800000 */
[----:B-----5:R-:W-:-:S05]  /*1aa0*/  HADD2.F32 R111, -RZ, R103.H1_H1 ;  /* 0x30000067ff6f7230 */ /* 0x020fca0000004100 */
[----:B------:R-:W-:-:S04]  /*1ab0*/  FMUL.FTZ R111, R111, UR7 ;  /* 0x000000076f6f7c20 */ /* 0x000fc80008410000 */
[----:B------:R-:W-:-:S07]  /*1ac0*/  @P0 FADD.FTZ R111, R99, R111 ;  /* 0x0000006f636f0221 */ /* 0x000fce0000010000 */
.L_x_26201:
[----:B------:R-:W-:Y:S05]  /*1ad0*/  BSYNC B0 ;  /* 0x0000000000007941 */ /* 0x000fea0003800000 */
.L_x_26200:
        /* <DEDUP_REMOVED lines=34> */
[----:B-----5:R-:W-:-:S05]  /*1d00*/  HADD2.F32 R112, -RZ, R100.H0_H0 ;  /* 0x20000064ff707230 */ /* 0x020fca0000004100 */
[----:B------:R-:W-:-:S04]  /*1d10*/  FMUL.FTZ R112, R112, UR7 ;  /* 0x0000000770707c20 */ /* 0x000fc80008410000 */
[----:B------:R-:W-:-:S07]  /*1d20*/  @P0 FADD.FTZ R112, R92, R112 ;  /* 0x000000705c700221 */ /* 0x000fce0000010000 */
.L_x_26203:
[----:B------:R-:W-:Y:S05]  /*1d30*/  BSYNC B0 ;  /* 0x0000000000007941 */ /* 0x000fea0003800000 */
.L_x_26202:
[----:B------:R-:W-:Y:S04]  /*1d40*/  BSSY B0, `(.L_x_26204) ;  /* 0x0000005000007945 */ /* 0x000fe80003800000 */
[----:B------:R-:W-:Y:S05]  /*1d50*/  @!P6 BRA `(.L_x_26205) ;  /* 0x00000000000ce947 */ /* 0x000fea0003800000 */
[----:B-----5:R-:W-:-:S05]  /*1d60*/  HADD2.F32 R113, -RZ, R100.H1_H1 ;  /* 0x30000064ff717230 */ /* 0x020fca0000004100 */
[----:B------:R-:W-:-:S04]  /*1d70*/  FMUL.FTZ R113, R113, UR7 ;  /* 0x0000000771717c20 */ /* 0x000fc80008410000 */
[----:B------:R-:W-:-:S07]  /*1d80*/  @P0 FADD.FTZ R113, R93, R113 ;  /* 0x000000715d710221 */ /* 0x000fce0000010000 */
.L_x_26205:
[----:B------:R-:W-:Y:S05]  /*1d90*/  BSYNC B0 ;  /* 0x0000000000007941 */ /* 0x000fea0003800000 */
.L_x_26204:
[----:B------:R-:W-:Y:S04]  /*1da0*/  BSSY B0, `(.L_x_26206) ;  /* 0x0000005000007945 */ /* 0x000fe80003800000 */
[----:B------:R-:W-:Y:S05]  /*1db0*/  @!P6 BRA `(.L_x_26207) ;  /* 0x00000000000ce947 */ /* 0x000fea0003800000 */
[----:B-----5:R-:W-:-:S05]  /*1dc0*/  HADD2.F32 R114, -RZ, R101.H0_H0 ;  /* 0x20000065ff727230 */ /* 0x020fca0000004100 */
[----:B------:R-:W-:-:S04]  /*1dd0*/  FMUL.FTZ R114, R114, UR7 ;  /* 0x0000000772727c20 */ /* 0x000fc80008410000 */
[----:B------:R-:W-:-:S07]  /*1de0*/  @P0 FADD.FTZ R114, R94, R114 ;  /* 0x000000725e720221 */ /* 0x000fce0000010000 */
.L_x_26207:
[----:B------:R-:W-:Y:S05]  /*1df0*/  BSYNC B0 ;  /* 0x0000000000007941 */ /* 0x000fea0003800000 */
.L_x_26206:
[----:B------:R-:W-:Y:S04]  /*1e00*/  BSSY B0, `(.L_x_26208) ;  /* 0x0000005000007945 */ /* 0x000fe80003800000 */
[----:B------:R-:W-:Y:S05]  /*1e10*/  @!P6 BRA `(.L_x_26209) ;  /* 0x00000000000ce947 */ /* 0x000fea0003800000 */
[----:B-----5:R-:W-:-:S05]  /*1e20*/  HADD2.F32 R115, -RZ, R101.H1_H1 ;  /* 0x30000065ff737230 */ /* 0x020fca0000004100 */
[----:B------:R-:W-:-:S04]  /*1e30*/  FMUL.FTZ R115, R115, UR7 ;  /* 0x0000000773737c20 */ /* 0x000fc80008410000 */
[----:B------:R-:W-:-:S07]  /*1e40*/  @P0 FADD.FTZ R115, R95, R115 ;  /* 0x000000735f730221 */ /* 0x000fce0000010000 */
.L_x_26209:
[----:B------:R-:W-:Y:S05]  /*1e50*/  BSYNC B0 ;  /* 0x0000000000007941 */ /* 0x000fea0003800000 */
.L_x_26208:
[----:B------:R-:W-:Y:S04]  /*1e60*/  BSSY B0, `(.L_x_26210) ;  /* 0x0000005000007945 */ /* 0x000fe80003800000 */
[----:B------:R-:W-:Y:S05]  /*1e70*/  @!P6 BRA `(.L_x_26211) ;  /* 0x00000000000ce947 */ /* 0x000fea0003800000 */
[----:B-----5:R-:W-:-:S05]  /*1e80*/  HADD2.F32 R140, -RZ, R102.H0_H0 ;  /* 0x20000066ff8c7230 */ /* 0x020fca0000004100 */
[----:B------:R-:W-:-:S04]  /*1e90*/  FMUL.FTZ R140, R140, UR7 ;  /* 0x000000078c8c7c20 */ /* 0x000fc80008410000 */
[----:B------:R-:W-:-:S07]  /*1ea0*/  @P0 FADD.FTZ R140, R96, R140 ;  /* 0x0000008c608c0221 */ /* 0x000fce0000010000 */
.L_x_26211:
[----:B------:R-:W-:Y:S05]  /*1eb0*/  BSYNC B0 ;  /* 0x0000000000007941 */ /* 0x000fea0003800000 */
.L_x_26210:
[----:B------:R-:W-:Y:S04]  /*1ec0*/  BSSY B0, `(.L_x_26212) ;  /* 0x0000005000007945 */ /* 0x000fe80003800000 */
[----:B------:R-:W-:Y:S05]  /*1ed0*/  @!P6 BRA `(.L_x_26213) ;  /* 0x00000000000ce947 */ /* 0x000fea0003800000 */
[----:B-----5:R-:W-:-:S05]  /*1ee0*/  HADD2.F32 R141, -RZ, R102.H1_H1 ;  /* 0x30000066ff8d7230 */ /* 0x020fca0000004100 */
[----:B------:R-:W-:-:S04]  /*1ef0*/  FMUL.FTZ R141, R141, UR7 ;  /* 0x000000078d8d7c20 */ /* 0x000fc80008410000 */
[----:B------:R-:W-:-:S07]  /*1f00*/  @P0 FADD.FTZ R141, R97, R141 ;  /* 0x0000008d618d0221 */ /* 0x000fce0000010000 */
.L_x_26213:
[----:B------:R-:W-:Y:S05]  /*1f10*/  BSYNC B0 ;  /* 0x0000000000007941 */ /* 0x000fea0003800000 */
.L_x_26212:
[----:B------:R-:W-:Y:S04]  /*1f20*/  BSSY B0, `(.L_x_26214) ;  /* 0x0000005000007945 */ /* 0x000fe80003800000 */
[----:B------:R-:W-:Y:S05]  /*1f30*/  @!P6 BRA `(.L_x_26215) ;  /* 0x00000000000ce947 */ /* 0x000fea0003800000 */
[----:B-----5:R-:W-:-:S05]  /*1f40*/  HADD2.F32 R142, -RZ, R103.H0_H0 ;  /* 0x20000067ff8e7230 */ /* 0x020fca0000004100 */
[----:B------:R-:W-:-:S04]  /*1f50*/  FMUL.FTZ R142, R142, UR7 ;  /* 0x000000078e8e7c20 */ /* 0x000fc80008410000 */
[----:B------:R-:W-:-:S07]  /*1f60*/  @P0 FADD.FTZ R142, R98, R142 ;  /* 0x0000008e628e0221 */ /* 0x000fce0000010000 */
.L_x_26215:
[----:B------:R-:W-:Y:S05]  /*1f70*/  BSYNC B0 ;  /* 0x0000000000007941 */ /* 0x000fea0003800000 */
.L_x_26214:
[----:B------:R-:W-:Y:S04]  /*1f80*/  BSSY B0, `(.L_x_26216) ;  /* 0x0000005000007945 */ /* 0x000fe80003800000 */
[----:B------:R-:W-:Y:S05]  /*1f90*/  @!P6 BRA `(.L_x_26217) ;  /* 0x00000000000ce947 */ /* 0x000fea0003800000 */
[----:B-----5:R-:W-:-:S05]  /*1fa0*/  HADD2.F32 R143, -RZ, R103.H1_H1 ;  /* 0x30000067ff8f7230 */ /* 0x020fca0000004100 */
[----:B------:R-:W-:-:S04]  /*1fb0*/  FMUL.FTZ R143, R143, UR7 ;  /* 0x000000078f8f7c20 */ /* 0x000fc80008410000 */
[----:B------:R-:W-:-:S07]  /*1fc0*/  @P0 FADD.FTZ R143, R99, R143 ;  /* 0x0000008f638f0221 */ /* 0x000fce0000010000 */
.L_x_26217:
[----:B------:R-:W-:Y:S05]  /*1fd0*/  BSYNC B0 ;  /* 0x0000000000007941 */ /* 0x000fea0003800000 */
.L_x_26216:
        /* <DEDUP_REMOVED lines=148> */
.L_x_26232:
        /* <DEDUP_REMOVED lines=234> */
.L_x_26220:
[----:B------:R-:W-:Y:S05]  /*37c0*/  BSYNC B0 ;  /* 0x0000000000007941 */ /* 0x000fea0003800000 */
.L_x_26219:
[----:B------:R-:W-:Y:S02]  /*37d0*/  IADD3 R3, R3, UR8, RZ ;  /* 0x0000000803037c10 */ /* 0x000fe4000fffe0ff */
[----:B------:R-:W-:Y:S02]  /*37e0*/  SEL R6, RZ, 0x1, P0 ;  /* 0x00000001ff067807 */ /* 0x000fe40000000000 */
[----:B------:R-:W-:-:S13]  /*37f0*/  ISETP.GE.AND P1, PT, R3, UR9, PT ;  /* 0x0000000903007c0c */ /* 0x000fda000bf26270 */
[----:B------:R-:W-:Y:S05]  /*3800*/  @!P1 BRA `(.L_x_26221) ;  /* 0xffffffcc001c9947 */ /* 0x000fea000383ffff */
[----:B------:R-:W-:Y:S05]  /*3810*/  EXIT ;  /* 0x000000000000794d */ /* 0x000fea0003800000 */
.L_x_26218:
[----:B------:R-:W-:Y:S01]  /*3820*/  HFMA2.MMA R153, -RZ, RZ, 0, 5.9604644775390625e-08 ;  /* 0x00000001ff997435 */ /* 0x000fe200000001ff */
[----:B------:R-:W-:Y:S02]  /*3830*/  MOV R154, R6 ;  /* 0x00000006009a7202 */ /* 0x000fe40000000f00 */
[----:B------:R-:W-:Y:S02]  /*3840*/  MOV R156, 0x1f ;  /* 0x0000001f009c7802 */ /* 0x000fe40000000f00 */
[----:B------:R-:W-:-:S07]  /*3850*/  MOV R151, 0xffffffff ;  /* 0xffffffff00977802 */ /* 0x000fce0000000f00 */
[----:B-----5:R-:W-:Y:S05]  /*3860*/  WARPSYNC.COLLECTIVE R151, `(.L_x_26222) ;  /* 0x0000000097087348 */ /* 0x020fea0003c00000 */
[----:B------:R0:W1:Y:S02]  /*3870*/  SHFL.BFLY P1, R152, R154, R153, R156 ;  /* 0x0c0000999a987389 */ /* 0x000064000002009c */
[----:B01---5:R-:W-:Y:S01]  /*3880*/  ENDCOLLECTIVE ;  /* 0x000000000000791b */ /* 0x023fe20003800000 */
.L_x_26222:
[----:B------:R-:W-:Y:S01]  /*3890*/  HFMA2.MMA R153, -RZ, RZ, 0, 1.1920928955078125e-07 ;  /* 0x00000002ff997435 */ /* 0x000fe200000001ff */
[----:B------:R-:W-:-:S05]  /*38a0*/  MOV R145, R152 ;  /* 0x0000009800917202 */ /* 0x000fca0000000f00 */
[----:B------:R-:W-:-:S05]  /*38b0*/  FADD.FTZ R145, R6, R145 ;  /* 0x0000009106917221 */ /* 0x000fca0000010000 */
[----:B------:R-:W-:-:S07]  /*38c0*/  MOV R154, R145 ;  /* 0x00000091009a7202 */ /* 0x000fce0000000f00 */
[----:B------:R-:W-:Y:S05]  /*38d0*/  WARPSYNC.COLLECTIVE R151, `(.L_x_26223) ;  /* 0x0000000097087348 */ /* 0x000fea0003c00000 */
[----:B------:R0:W1:Y:S02]  /*38e0*/  SHFL.BFLY P1, R152, R154, R153, R156 ;  /* 0x0c0000999a987389 */ /* 0x000064000002009c */
[----:B01----:R-:W-:Y:S01]  /*38f0*/  ENDCOLLECTIVE ;  /* 0x000000000000791b */ /* 0x003fe20003800000 */
.L_x_26223:
[----:B------:R-:W-:Y:S01]  /*3900*/  HFMA2.MMA R153, -RZ, RZ, 0, 2.384185791015625e-07 ;  /* 0x00000004ff997435 */ /* 0x000fe200000001ff */
[----:B------:R-:W-:-:S05]  /*3910*/  MOV R146, R152 ;  /* 0x0000009800927202 */ /* 0x000fca0000000f00 */
[----:B------:R-:W-:-:S05]  /*3920*/  FADD.FTZ R147, R145, R146 ;  /* 0x0000009291937221 */ /* 0x000fca0000010000 */
[----:B------:R-:W-:-:S07]  /*3930*/  MOV R154, R147 ;  /* 0x00000093009a7202 */ /* 0x000fce0000000f00 */
[----:B------:R-:W-:Y:S05]  /*3940*/  WARPSYNC.COLLECTIVE R151, `(.L_x_26224) ;  /* 0x0000000097087348 */ /* 0x000fea0003c00000 */
[----:B------:R0:W1:Y:S02]  /*3950*/  SHFL.BFLY P1, R152, R154, R153, R156 ;  /* 0x0c0000999a987389 */ /* 0x000064000002009c */
[----:B01----:R-:W-:Y:S01]  /*3960*/  ENDCOLLECTIVE ;  /* 0x000000000000791b */ /* 0x003fe20003800000 */
.L_x_26224:
[----:B------:R-:W-:Y:S01]  /*3970*/  HFMA2.MMA R153, -RZ, RZ, 0, 4.76837158203125e-07 ;  /* 0x00000008ff997435 */ /* 0x000fe200000001ff */
[----:B------:R-:W-:-:S05]  /*3980*/  MOV R146, R152 ;  /* 0x0000009800927202 */ /* 0x000fca0000000f00 */
[----:B------:R-:W-:-:S05]  /*3990*/  FADD.FTZ R148, R147, R146 ;  /* 0x0000009293947221 */ /* 0x000fca0000010000 */
[----:B------:R-:W-:-:S07]  /*39a0*/  MOV R154, R148 ;  /* 0x00000094009a7202 */ /* 0x000fce0000000f00 */
[----:B------:R-:W-:Y:S05]  /*39b0*/  WARPSYNC.COLLECTIVE R151, `(.L_x_26225) ;  /* 0x0000000097087348 */ /* 0x000fea0003c00000 */
[----:B------:R0:W1:Y:S02]  /*39c0*/  SHFL.BFLY P1, R152, R154, R153, R156 ;  /* 0x0c0000999a987389 */ /* 0x000064000002009c */
[----:B01----:R-:W-:Y:S01]  /*39d0*/  ENDCOLLECTIVE ;  /* 0x000000000000791b */ /* 0x003fe20003800000 */
.L_x_26225:
[----:B------:R-:W-:Y:S01]  /*39e0*/  HFMA2.MMA R153, -RZ, RZ, 0, 9.5367431640625e-07 ;  /* 0x00000010ff997435 */ /* 0x000fe200000001ff */
[----:B------:R-:W-:-:S05]  /*39f0*/  MOV R149, R152 ;  /* 0x0000009800957202 */ /* 0x000fca0000000f00 */
[----:B------:R-:W-:-:S05]  /*3a00*/  FADD.FTZ R149, R148, R149 ;  /* 0x0000009594957221 */ /* 0x000fca0000010000 */
[----:B------:R-:W-:-:S07]  /*3a10*/  MOV R154, R149 ;  /* 0x00000095009a7202 */ /* 0x000fce0000000f00 */
[----:B------:R-:W-:Y:S05]  /*3a20*/  WARPSYNC.COLLECTIVE R151, `(.L_x_26226) ;  /* 0x0000000097087348 */ /* 0x000fea0003c00000 */
[----:B------:R0:W1:Y:S02]  /*3a30*/  SHFL.BFLY P1, R152, R154, R153, R156 ;  /* 0x0c0000999a987389 */ /* 0x000064000002009c */
[----:B01----:R-:W-:Y:S01]  /*3a40*/  ENDCOLLECTIVE ;  /* 0x000000000000791b */ /* 0x003fe20003800000 */
.L_x_26226:
        /* <DEDUP_REMOVED lines=88> */
.L_x_26227:
[----:B------:R-:W-:Y:S01]  /*3fd0*/  HFMA2.MMA R153, -RZ, RZ, 0, 1.1920928955078125e-07 ;  /* 0x00000002ff997435 */ /* 0x000fe200000001ff */
[----:B------:R-:W-:-:S05]  /*3fe0*/  MOV R145, R152 ;  /* 0x0000009800917202 */ /* 0x000fca0000000f00 */
[----:B------:R-:W-:-:S05]  /*3ff0*/  FADD.FTZ R145, R6, R145 ;  /* 0x0000009106917221 */ /* 0x000fca0000010000 */
[----:B------:R-:W-:-:S07]  /*4000*/  MOV R154, R145 ;  /* 0x00000091009a7202 */ /* 0x000fce0000000f00 */
[----:B------:R-:W-:Y:S05]  /*4010*/  WARPSYNC.COLLECTIVE R151, `(.L_x_26228) ;  /* 0x0000000097087348 */ /* 0x000fea0003c00000 */
[----:B------:R0:W1:Y:S02]  /*4020*/  SHFL.BFLY P1, R152, R154, R153, R156 ;  /* 0x0c0000999a987389 */ /* 0x000064000002009c */
[----:B01----:R-:W-:Y:S01]  /*4030*/  ENDCOLLECTIVE ;  /* 0x000000000000791b */ /* 0x003fe20003800000 */
.L_x_26228:
[----:B------:R-:W-:Y:S01]  /*4040*/  HFMA2.MMA R153, -RZ, RZ, 0, 2.384185791015625e-07 ;  /* 0x00000004ff997435 */ /* 0x000fe200000001ff */
[----:B------:R-:W-:-:S05]  /*4050*/  MOV R148, R152 ;  /* 0x0000009800947202 */ /* 0x000fca0000000f00 */
[----:B------:R-:W-:-:S05]  /*4060*/  FADD.FTZ R148, R145, R148 ;  /* 0x0000009491947221 */ /* 0x000fca0000010000 */
[----:B------:R-:W-:-:S07]  /*4070*/  MOV R154, R148 ;  /* 0x00000094009a7202 */ /* 0x000fce0000000f00 */
[----:B------:R-:W-:Y:S05]  /*4080*/  WARPSYNC.COLLECTIVE R151, `(.L_x_26229) ;  /* 0x0000000097087348 */ /* 0x000fea0003c00000 */
[----:B------:R0:W1:Y:S02]  /*4090*/  SHFL.BFLY P1, R152, R154, R153, R156 ;  /* 0x0c0000999a987389 */ /* 0x000064000002009c */
[----:B01----:R-:W-:Y:S01]  /*40a0*/  ENDCOLLECTIVE ;  /* 0x000000000000791b */ /* 0x003fe20003800000 */
.L_x_26229:
[----:B------:R-:W-:Y:S01]  /*40b0*/  HFMA2.MMA R153, -RZ, RZ, 0, 4.76837158203125e-07 ;  /* 0x00000008ff997435 */ /* 0x000fe200000001ff */
[----:B------:R-:W-:-:S05]  /*40c0*/  MOV R147, R152 ;  /* 0x0000009800937202 */ /* 0x000fca0000000f00 */
[----:B------:R-:W-:-:S05]  /*40d0*/  FADD.FTZ R147, R148, R147 ;  /* 0x0000009394937221 */ /* 0x000fca0000010000 */
[----:B------:R-:W-:-:S07]  /*40e0*/  MOV R154, R147 ;  /* 0x00000093009a7202 */ /* 0x000fce0000000f00 */
[----:B------:R-:W-:Y:S05]  /*40f0*/  WARPSYNC.COLLECTIVE R151, `(.L_x_26230) ;  /* 0x0000000097087348 */ /* 0x000fea0003c00000 */
[----:B------:R0:W1:Y:S02]  /*4100*/  SHFL.BFLY P1, R152, R154, R153, R156 ;  /* 0x0c0000999a987389 */ /* 0x000064000002009c */
[----:B01----:R-:W-:Y:S01]  /*4110*/  ENDCOLLECTIVE ;  /* 0x000000000000791b */ /* 0x003fe20003800000 */
.L_x_26230:
[----:B------:R-:W-:Y:S01]  /*4120*/  HFMA2.MMA R153, -RZ, RZ, 0, 9.5367431640625e-07 ;  /* 0x00000010ff997435 */ /* 0x000fe200000001ff */
[----:B------:R-:W-:-:S05]  /*4130*/  MOV R150, R152 ;  /* 0x0000009800967202 */ /* 0x000fca0000000f00 */
[----:B------:R-:W-:-:S05]  /*4140*/  FADD.FTZ R150, R147, R150 ;  /* 0x0000009693967221 */ /* 0x000fca0000010000 */
[----:B------:R-:W-:-:S07]  /*4150*/  MOV R154, R150 ;  /* 0x00000096009a7202 */ /* 0x000fce0000000f00 */
[----:B------:R-:W-:Y:S05]  /*4160*/  WARPSYNC.COLLECTIVE R151, `(.L_x_26231) ;  /* 0x0000000097087348 */ /* 0x000fea0003c00000 */
[----:B------:R0:W1:Y:S02]  /*4170*/  SHFL.BFLY P1, R152, R154, R153, R156 ;  /* 0x0c0000999a987389 */ /* 0x000064000002009c */
[----:B01----:R-:W-:Y:S01]  /*4180*/  ENDCOLLECTIVE ;  /* 0x000000000000791b */ /* 0x003fe20003800000 */
.L_x_26231:
[----:B------:R-:W-:Y:S01]  /*4190*/  MOV R149, R152 ;  /* 0x0000009800957202 */ /* 0x000fe20000000f00 */
[----:B------:R-:W-:Y:S06]  /*41a0*/  BRA `(.L_x_26232) ;  /* 0xffffffe400dc7947 */ /* 0x000fec000383ffff */
.L_x_26233:
        /* <DEDUP_REMOVED lines=13> */
.L_x_37275:


//--------------------- .text._ZN10layer_norm13ln_fwd_kernelINS_13Kernel_traitsIf6__halffS2_fjLj5120ELj1ELj1ELj4ELj16ENS_18Kernel_traits_baseILj5120EfS2_fS2_fjLj128EEEEELb0ELb1ELb0ELb0EEEvNS_9FwdParamsE --------------------------
	.section	.text._ZN10layer_norm13ln_fwd_kernelINS_13Kernel_traitsIf6__halffS2_fjLj5120ELj1ELj1ELj4ELj16ENS_18Kernel_traits_baseILj5120EfS2_fS2_fjLj128EEEEELb0ELb1ELb0ELb0EEEvNS_9FwdParamsE,"ax",@progbits
	.align	128
        .global         _ZN10layer_norm13ln_fwd_kernelINS_13Kernel_traitsIf6__halffS2_fjLj5120ELj1ELj1ELj4ELj16ENS_18Kernel_traits_baseILj5120EfS2_fS2_fjLj128EEEEELb0ELb1ELb0ELb0EEEvNS_9FwdParamsE
        .type           _ZN10layer_norm13ln_fwd_kernelINS_13Kernel_traitsIf6__halffS2_fjLj5120ELj1ELj1ELj4ELj16ENS_18Kernel_traits_baseILj5120EfS2_fS2_fjLj128EEEEELb0ELb1ELb0ELb0EEEvNS_9FwdParamsE,@function
        .size           _ZN10layer_norm13ln_fwd_kernelINS_13Kernel_traitsIf6__halffS2_fjLj5120ELj1ELj1ELj4ELj16ENS_18Kernel_traits_baseILj5120EfS2_fS2_fjLj128EEEEELb0ELb1ELb0ELb0EEEvNS_9FwdParamsE,(.L_x_37276 - _ZN10layer_norm13ln_fwd_kernelINS_13Kernel_traitsIf6__halffS2_fjLj5120ELj1ELj1ELj4ELj16ENS_18Kernel_traits_baseILj5120EfS2_fS2_fjLj128EEEEELb0ELb1ELb0ELb0EEEvNS_9FwdParamsE)
        .other          _ZN10layer_norm13ln_fwd_kernelINS_13Kernel_traitsIf6__halffS2_fjLj5120ELj1ELj1ELj4ELj16ENS_18Kernel_traits_baseILj5120EfS2_fS2_fjLj128EEEEELb0ELb1ELb0ELb0EEEvNS_9FwdParamsE,@"STO_CUDA_ENTRY STV_DEFAULT"
_ZN10layer_norm13ln_fwd_kernelINS_13Kernel_traitsIf6__halffS2_fjLj5120ELj1ELj1ELj4ELj16ENS_18Kernel_traits_baseILj5120EfS2_fS2_fjLj128EEEEELb0ELb1ELb0ELb0EEEvNS_9FwdParamsE:
.text._ZN10layer_norm13ln_fwd_kernelINS_13Kernel_traitsIf6__halffS2_fjLj5120ELj1ELj1ELj4ELj16ENS_18Kernel_traits_baseILj5120EfS2_fS2_fjLj128EEEEELb0ELb1ELb0ELb0EEEvNS_9FwdParamsE:
        /* <DEDUP_REMOVED lines=41> */
.L_x_26235:
[----:B------:R-:W-:Y:S05]  /*0290*/  BSYNC B0 ;  /* 0x0000000000007941 */ /* 0x000fea0003800000 */
.L_x_26234:
        /* <DEDUP_REMOVED lines=23> */
.L_x_26237:
[----:B------:R-:W-:Y:S05]  /*0410*/  BSYNC B0 ;  /* 0x0000000000007941 */ /* 0x000fea0003800000 */
.L_x_26236:
        /* <DEDUP_REMOVED lines=23> */
.L_x_26239:
[----:B------:R-:W-:Y:S05]  /*0590*/  BSYNC B0 ;  /* 0x0000000000007941 */ /* 0x000fea0003800000 */
.L_x_26238:
        /* <DEDUP_REMOVED lines=23> */
.L_x_26241:
[----:B------:R-:W-:Y:S05]  /*0710*/  BSYNC B0 ;  /* 0x0000000000007941 */ /* 0x000fea0003800000 */
.L_x_26240:
        /* <DEDUP_REMOVED lines=22> */
.L_x_26243:
[----:B------:R-:W-:Y:S05]  /*0880*/  BSYNC B0 ;  /* 0x0000000000007941 */ /* 0x000fea0003800000 */
.L_x_26242:
        /* <DEDUP_REMOVED lines=34> */
.L_x_26265:
        /* <DEDUP_REMOVED lines=28> */
[--C-:B------:R-:W-:Y:S02]  /*0c70*/  HADD2.F32 R181, -RZ, R189.reuse.H1_H1 ;  /* 0x300000bdffb57230 */ /* 0x100fe40000004100 */
[--C-:B------:R-:W-:Y:S02]  /*0c80*/  HADD2.F32 R185, -RZ, R190.reuse.H1_H1 ;  /* 0x300000beffb97230 */ /* 0x100fe40000004100 */
[----:B------:R-:W-:Y:S02]  /*0c90*/  HADD2.F32 R177, -RZ, R189.H0_H0 ;  /* 0x200000bdffb17230 */ /* 0x000fe40000004100 */
[----:B------:R-:W-:-:S02]  /*0ca0*/  HADD2.F32 R183, -RZ, R190.H0_H0 ;  /* 0x200000beffb77230 */ /* 0x000fc40000004100 */
        /* <DEDUP_REMOVED lines=29> */
.L_x_26245:
[----:B------:R-:W-:Y:S05]  /*0e80*/  BSYNC B0 ;  /* 0x0000000000007941 */ /* 0x000fea0003800000 */
.L_x_26244:
        /* <DEDUP_REMOVED lines=21> */
[----:B------:R-:W-:-:S02]  /*0fe0*/  HADD2.F32 R187, -RZ, R190.H1_H1 ;  /* 0x300000beffbb7230 */ /* 0x000fc40000004100 */
[----:B------:R-:W-:Y:S02]  /*0ff0*/  HADD2.F32 R185, -RZ, R190.H0_H0 ;  /* 0x200000beffb97230 */ /* 0x000fe40000004100 */
        /* <DEDUP_REMOVED lines=28> */
.L_x_26247:
[----:B------:R-:W-:Y:S05]  /*11c0*/  BSYNC B0 ;  /* 0x0000000000007941 */ /* 0x000fea0003800000 */
.L_x_26246:
        /* <DEDUP_REMOVED lines=51> */
.L_x_26249:
[----:B------:R-:W-:Y:S05]  /*1500*/  BSYNC B0 ;  /* 0x0000000000007941 */ /* 0x000fea0003800000 */
.L_x_26248:
        /* <DEDUP_REMOVED lines=51> */
.L_x_26251:
[----:B------:R-:W-:Y:S05]  /*1840*/  BSYNC B0 ;  /* 0x0000000000007941 */ /* 0x000fea0003800000 */
.L_x_26250:
        /* <DEDUP_REMOVED lines=50> */
.L_x_26253:
[----:B------:R-:W-:Y:S05]  /*1b70*/  BSYNC B0 ;  /* 0x0000000000007941 */ /* 0x000fea0003800000 */
.L_x_26252:
        /* <DEDUP_REMOVED lines=155> */
.L_x_26276:
        /* <DEDUP_REMOVED lines=106> */
.L_x_26256:
[----:B------:R-:W-:Y:S05]  /*2bd0*/  BSYNC B0 ;  /* 0x0000000000007941 */ /* 0x000fea0003800000 */
.L_x_26255:
        /* <DEDUP_REMOVED lines=35> */
.L_x_26258:
[----:B------:R-:W-:Y:S05]  /*2e10*/  BSYNC B0 ;  /* 0x0000000000007941 */ /* 0x000fea0003800000 */
.L_x_26257:
        /* <DEDUP_REMOVED lines=35> */
.L_x_26260:
[----:B------:R-:W-:Y:S05]  /*3050*/  BSYNC B0 ;  /* 0x0000000000007941 */ /* 0x000fea0003800000 */
.L_x_26259:
        /* <DEDUP_REMOVED lines=35> */
.L_x_26262:
[----:B------:R-:W-:Y:S05]  /*3290*/  BSYNC B0 ;  /* 0x0000000000007941 */ /* 0x000fea0003800000 */
.L_x_26261:
        /* <DEDUP_REMOVED lines=32> */
[----:B------:R-:W-:-:S05]  /*34a0*/  F2FP.F16.F32.PACK_AB R188, R181, R0 ;  /* 0x00000000b5bc723e */ /* 0x000fca00000000ff */
[----:B------:R0:W-:Y:S02]  /*34b0*/  STG.E.128 desc[UR4][R176.64], R188 ;  /* 0x000000bcb0007986 */ /* 0x0001e4000c101d04 */
.L_x_26264:
[----:B------:R-:W-:Y:S05]  /*34c0*/  BSYNC B0 ;  /* 0x0000000000007941 */ /* 0x000fea0003800000 */
.L_x_26263:
[----:B------:R-:W-:Y:S02]  /*34d0*/  ISETP.NE.AND P0, PT, R186, RZ, PT ;  /* 0x000000ffba00720c */ /* 0x000fe40003f05270 */
[----:B------:R-:W-:Y:S02]  /*34e0*/  IADD3 R173, R173, UR12, RZ ;  /* 0x0000000cadad7c10 */ /* 0x000fe4000fffe0ff */
[----:B0-----:R-:W-:Y:S02]  /*34f0*/  SEL R0, RZ, 0x1, P0 ;  /* 0x00000001ff007807 */ /* 0x001fe40000000000 */
[----:B------:R-:W-:-:S13]  /*3500*/  ISETP.GE.AND P0, PT, R173, UR13, PT ;  /* 0x0000000dad007c0c */ /* 0x000fda000bf06270 */
[----:B------:R-:W-:Y:S05]  /*3510*/  @!P0 BRA `(.L_x_26265) ;  /* 0xffffffd400648947 */ /* 0x000fea000383ffff */
[----:B------:R-:W-:Y:S05]  /*3520*/  EXIT ;  /* 0x000000000000794d */ /* 0x000fea0003800000 */
.L_x_26254:
[----:B------:R-:W-:Y:S01]  /*3530*/  HFMA2.MMA R189, -RZ, RZ, 0, 5.9604644775390625e-08 ;  /* 0x00000001ffbd7435 */ /* 0x000fe200000001ff */
[----:B------:R-:W-:Y:S02]  /*3540*/  MOV R188, R179 ;  /* 0x000000b300bc7202 */ /* 0x000fe40000000f00 */
[----:B------:R-:W-:Y:S02]  /*3550*/  MOV R190, 0x1f ;  /* 0x0000001f00be7802 */ /* 0x000fe40000000f00 */
[----:B------:R-:W-:-:S07]  /*3560*/  MOV R187, 0xffffffff ;  /* 0xffffffff00bb7802 */ /* 0x000fce0000000f00 */
[----:B-1-345:R-:W-:Y:S05]  /*3570*/  WARPSYNC.COLLECTIVE R187, `(.L_x_26266) ;  /* 0x00000000bb087348 */ /* 0x03afea0003c00000 */
[----:B------:R0:W2:Y:S02]  /*3580*/  SHFL.BFLY P6, R185, R188, R189, R190 ;  /* 0x0c0000bdbcb97389 */ /* 0x0000a400000c00be */
[----:B012345:R-:W-:Y:S01]  /*3590*/  ENDCOLLECTIVE ;  /* 0x000000000000791b */ /* 0x03ffe20003800000 */
.L_x_26266:
[----:B------:R-:W-:Y:S01]  /*35a0*/  HFMA2.MMA R189, -RZ, RZ, 0, 1.1920928955078125e-07 ;  /* 0x00000002ffbd7435 */ /* 0x000fe200000001ff */
[----:B------:R-:W-:-:S05]  /*35b0*/  MOV R0, R185 ;  /* 0x000000b900007202 */ /* 0x000fca0000000f00 */
[----:B------:R-:W-:-:S05]  /*35c0*/  FADD.FTZ R180, R179, R0 ;  /* 0x00000000b3b47221 */ /* 0x000fca0000010000 */
[----:B------:R-:W-:-:S07]  /*35d0*/  MOV R188, R180 ;  /* 0x000000b400bc7202 */ /* 0x000fce0000000f00 */
[----:B------:R-:W-:Y:S05]  /*35e0*/  WARPSYNC.COLLECTIVE R187, `(.L_x_26267) ;  /* 0x00000000bb087348 */ /* 0x000fea0003c00000 */
[----:B------:R0:W1:Y:S02]  /*35f0*/  SHFL.BFLY P6, R185, R188, R189, R190 ;  /* 0x0c0000bdbcb97389 */ /* 0x00006400000c00be */
[----:B01----:R-:W-:Y:S01]  /*3600*/  ENDCOLLECTIVE ;  /* 0x000000000000791b */ /* 0x003fe20003800000 */
.L_x_26267:
[----:B------:R-:W-:Y:S01]  /*3610*/  HFMA2.MMA R189, -RZ, RZ, 0, 2.384185791015625e-07 ;  /* 0x00000004ffbd7435 */ /* 0x000fe200000001ff */
[----:B------:R-:W-:-:S05]  /*3620*/  MOV R181, R185 ;  /* 0x000000b900b57202 */ /* 0x000fca0000000f00 */
[----:B------:R-:W-:-:S05]  /*3630*/  FADD.FTZ R181, R180, R181 ;  /* 0x000000b5b4b57221 */ /* 0x000fca0000010000 */
[----:B------:R-:W-:-:S07]  /*3640*/  MOV R188, R181 ;  /* 0x000000b500bc7202 */ /* 0x000fce0000000f00 */
[----:B------:R-:W-:Y:S05]  /*3650*/  WARPSYNC.COLLECTIVE R187, `(.L_x_26268) ;  /* 0x00000000bb087348 */ /* 0x000fea0003c00000 */
[----:B------:R0:W1:Y:S02]  /*3660*/  SHFL.BFLY P6, R185, R188, R189, R190 ;  /* 0x0c0000bdbcb97389 */ /* 0x00006400000c00be */
[----:B01----:R-:W-:Y:S01]  /*3670*/  ENDCOLLECTIVE ;  /* 0x000000000000791b */ /* 0x003fe20003800000 */
.L_x_26268:
[----:B------:R-:W-:Y:S01]  /*3680*/  HFMA2.MMA R189, -RZ, RZ, 0, 4.76837158203125e-07 ;  /* 0x00000008ffbd7435 */ /* 0x000fe200000001ff */
[----:B------:R-:W-:-:S05]  /*3690*/  MOV R0, R185 ;  /* 0x000000b900007202 */ /* 0x000fca0000000f00 */
[----:B------:R-:W-:-:S05]  /*36a0*/  FADD.FTZ R183, R181, R0 ;  /* 0x00000000b5b77221 */ /* 0x000fca0000010000 */
[----:B------:R-:W-:-:S07]  /*36b0*/  MOV R188, R183 ;  /* 0x000000b700bc7202 */ /* 0x000fce0000000f00 */
[----:B------:R-:W-:Y:S05]  /*36c0*/  WARPSYNC.COLLECTIVE R187, `(.L_x_26269) ;  /* 0x00000000bb087348 */ /* 0x000fea0003c00000 */
[----:B------:R0:W1:Y:S02]  /*36d0*/  SHFL.BFLY P6, R185, R188, R189, R190 ;  /* 0x0c0000bdbcb97389 */ /* 0x00006400000c00be */
[----:B01----:R-:W-:Y:S01]  /*36e0*/  ENDCOLLECTIVE ;  /* 0x000000000000791b */ /* 0x003fe20003800000 */
.L_x_26269:
[----:B------:R-:W-:Y:S01]  /*36f0*/  HFMA2.MMA R189, -RZ, RZ, 0, 9.5367431640625e-07 ;  /* 0x00000010ffbd7435 */ /* 0x000fe200000001ff */
[----:B------:R-:W-:-:S05]  /*3700*/  MOV R0, R185 ;  /* 0x000000b900007202 */ /* 0x000fca0000000f00 */
[----:B------:R-:W-:-:S05]  /*3710*/  FADD.FTZ R184, R183, R0 ;  /* 0x00000000b7b87221 */ /* 0x000fca0000010000 */
[----:B------:R-:W-:-:S07]  /*3720*/  MOV R188, R184 ;  /* 0x000000b800bc7202 */ /* 0x000fce0000000f00 */
[----:B------:R-:W-:Y:S05]  /*3730*/  WARPSYNC.COLLECTIVE R187, `(.L_x_26270) ;  /* 0x00000000bb087348 */ /* 0x000fea0003c00000 */
[----:B------:R0:W1:Y:S02]  /*3740*/  SHFL.BFLY P6, R185, R188, R189, R190 ;  /* 0x0c0000bdbcb97389 */ /* 0x00006400000c00be */
[----:B01----:R-:W-:Y:S01]  /*3750*/  ENDCOLLECTIVE ;  /* 0x000000000000791b */ /* 0x003fe20003800000 */
.L_x_26270:
        /* <DEDUP_REMOVED lines=88> */
.L_x_26271:
[----:B------:R-:W-:Y:S01]  /*3ce0*/  HFMA2.MMA R189, -RZ, RZ, 0, 1.1920928955078125e-07 ;  /* 0x00000002ffbd7435 */ /* 0x000fe200000001ff */
[----:B------:R-:W-:-:S05]  /*3cf0*/  MOV R179, R185 ;  /* 0x000000b900b37202 */ /* 0x000fca0000000f00 */
[----:B------:R-:W-:-:S05]  /*3d00*/  FADD.FTZ R179, R0, R179 ;  /* 0x000000b300b37221 */ /* 0x000fca0000010000 */
[----:B------:R-:W-:-:S07]  /*3d10*/  MOV R188, R179 ;  /* 0x000000b300bc7202 */ /* 0x000fce0000000f00 */
[----:B------:R-:W-:Y:S05]  /*3d20*/  WARPSYNC.COLLECTIVE R187, `(.L_x_26272) ;  /* 0x00000000bb087348 */ /* 0x000fea0003c00000 */
[----:B------:R0:W1:Y:S02]  /*3d30*/  SHFL.BFLY P6, R185, R188, R189, R190 ;  /* 0x0c0000bdbcb97389 */ /* 0x00006400000c00be */
[----:B01----:R-:W-:Y:S01]  /*3d40*/  ENDCOLLECTIVE ;  /* 0x000000000000791b */ /* 0x003fe20003800000 */
.L_x_26272:
[----:B------:R-:W-:Y:S01]  /*3d50*/  HFMA2.MMA R189, -RZ, RZ, 0, 2.384185791015625e-07 ;  /* 0x00000004ffbd7435 */ /* 0x000fe200000001ff */
[----:B------:R-:W-:-:S05]  /*3d60*/  MOV R180, R185 ;  /* 0x000000b900b47202 */ /* 0x000fca0000000f00 */
[----:B------:R-:W-:-:S05]  /*3d70*/  FADD.FTZ R180, R179, R180 ;  /* 0x000000b4b3b47221 */ /* 0x000fca0000010000 */
[----:B------:R-:W-:-:S07]  /*3d80*/  MOV R188, R180 ;  /* 0x000000b400bc7202 */ /* 0x000fce0000000f00 */
[----:B------:R-:W-:Y:S05]  /*3d90*/  WARPSYNC.COLLECTIVE R187, `(.L_x_26273) ;  /* 0x00000000bb087348 */ /* 0x000fea0003c00000 */
[----:B------:R0:W1:Y:S02]  /*3da0*/  SHFL.BFLY P6, R185, R188, R189, R190 ;  /* 0x0c0000bdbcb97389 */ /* 0x00006400000c00be */
[----:B01----:R-:W-:Y:S01]  /*3db0*/  ENDCOLLECTIVE ;  /* 0x000000000000791b */ /* 0x003fe20003800000 */
.L_x_26273:
[----:B------:R-:W-:Y:S01]  /*3dc0*/  HFMA2.MMA R189, -RZ, RZ, 0, 4.76837158203125e-07 ;  /* 0x00000008ffbd7435 */ /* 0x000fe200000001ff */
[----:B------:R-:W-:-:S05]  /*3dd0*/  MOV R181, R185 ;  /* 0x000000b900b57202 */ /* 0x000fca0000000f00 */
[----:B------:R-:W-:-:S05]  /*3de0*/  FADD.FTZ R181, R180, R181 ;  /* 0x000000b5b4b57221 */ /* 0x000fca0000010000 */
[----:B------:R-:W-:-:S07]  /*3df0*/  MOV R188, R181 ;  /* 0x000000b500bc7202 */ /* 0x000fce0000000f00 */
[----:B------:R-:W-:Y:S05]  /*3e00*/  WARPSYNC.COLLECTIVE R187, `(.L_x_26274) ;  /* 0x00000000bb087348 */ /* 0x000fea0003c00000 */
[----:B------:R0:W1:Y:S02]  /*3e10*/  SHFL.BFLY P6, R185, R188, R189, R190 ;  /* 0x0c0000bdbcb97389 */ /* 0x00006400000c00be */
[----:B01----:R-:W-:Y:S01]  /*3e20*/  ENDCOLLECTIVE ;  /* 0x000000000000791b */ /* 0x003fe20003800000 */
.L_x_26274:
[----:B------:R-:W-:Y:S01]  /*3e30*/  HFMA2.MMA R189, -RZ, RZ, 0, 9.5367431640625e-07 ;  /* 0x00000010ffbd7435 */ /* 0x000fe200000001ff */
[----:B------:R-:W-:-:S05]  /*3e40*/  MOV R184, R185 ;  /* 0x000000b900b87202 */ /* 0x000fca0000000f00 */
[----:B------:R-:W-:-:S05]  /*3e50*/  FADD.FTZ R184, R181, R184 ;  /* 0x000000b8b5b87221 */ /* 0x000fca0000010000 */
[----:B------:R-:W-:-:S07]  /*3e60*/  MOV R188, R184 ;  /* 0x000000b800bc7202 */ /* 0x000fce0000000f00 */
[----:B------:R-:W-:Y:S05]  /*3e70*/  WARPSYNC.COLLECTIVE R187, `(.L_x_26275) ;  /* 0x00000000bb087348 */ /* 0x000fea0003c00000 */
[----:B------:R0:W1:Y:S02]  /*3e80*/  SHFL.BFLY P6, R185, R188, R189, R190 ;  /* 0x0c0000bdbcb97389 */ /* 0x00006400000c00be */
[----:B01----:R-:W-:Y:S01]  /*3e90*/  ENDCOLLECTIVE ;  /* 0x000000000000791b */ /* 0x003fe20003800000 */
.L_x_26275:
[----:B------:R-:W-:Y:S01]  /*3ea0*/  MOV R183, R185 ;  /* 0x000000b900b77202 */ /* 0x000fe20000000f00 */
[----:B------:R-:W-:Y:S06]  /*3eb0*/  BRA `(.L_x_26276) ;  /* 0xffffffe4009c7947 */ /* 0x000fec000383ffff */
.L_x_26277:
        /* <DEDUP_REMOVED lines=12> */
.L_x_37276:


//--------------------- .text._ZN10layer_norm13ln_fwd_kernelINS_13Kernel_traitsIf6__halffS2_fjLj5120ELj1ELj1ELj4ELj16ENS_18Kernel_traits_baseILj5120EfS2_fS2_fjLj128EEEEELb0ELb1ELb0ELb1EEEvNS_9FwdParamsE --------------------------
	.section	.text._ZN10layer_norm13ln_fwd_kernelINS_13Kernel_traitsIf6__halffS2_fjLj5120ELj1ELj1ELj4ELj16ENS_18Kernel_traits_baseILj5120EfS2_fS2_fjLj128EEEEELb0ELb1ELb0ELb1EEEvNS_9FwdParamsE,"ax",@progbits
	.align	128
        .global         _ZN10layer_norm13ln_fwd_kernelINS_13Kernel_traitsIf6__halffS2_fjLj5120ELj1ELj1ELj4ELj16ENS_18Kernel_traits_baseILj5120EfS2_fS2_fjLj128EEEEELb0ELb1ELb0ELb1EEEvNS_9FwdParamsE
        .type           _ZN10layer_norm13ln_fwd_kernelINS_13Kernel_traitsIf6__halffS2_fjLj5120ELj1ELj1ELj4ELj16ENS_18Kernel_traits_baseILj5120EfS2_fS2_fjLj128EEEEELb0ELb1ELb0ELb1EEEvNS_9FwdParamsE,@function
        .size           _ZN10layer_norm13ln_fwd_kernelINS_13Kernel_traitsIf6__halffS2_fjLj5120ELj1ELj1ELj4ELj16ENS_18Kernel_traits_baseILj5120EfS2_fS2_fjLj128EEEEELb0ELb1ELb0ELb1EEEvNS_9FwdParamsE,(.L_x_37277 - _ZN10layer_norm13ln_fwd_kernelINS_13Kernel_traitsIf6__halffS2_fjLj5120ELj1ELj1ELj4ELj16ENS_18Kernel_traits_baseILj5120EfS2_fS2_fjLj128EEEEELb0ELb1ELb0ELb1EEEvNS_9FwdParamsE)
        .other          _ZN10layer_norm13ln_fwd_kernelINS_13Kernel_traitsIf6__halffS2_fjLj5120ELj1ELj1ELj4ELj16ENS_18Kernel_traits_baseILj5120EfS2_fS2_fjLj128EEEEELb0ELb1ELb0ELb1EEEvNS_9FwdParamsE,@"STO_CUDA_ENTRY STV_DEFAULT"
_ZN10layer_norm13ln_fwd_kernelINS_13Kernel_traitsIf6__halffS2_fjLj5120ELj1ELj1ELj4ELj16ENS_18Kernel_traits_baseILj5120EfS2_fS2_fjLj128EEEEELb0ELb1ELb0ELb1EEEvNS_9FwdParamsE:
.text._ZN10layer_norm13ln_fwd_kernelINS_13Kernel_traitsIf6__halffS2_fjLj5120ELj1ELj1ELj4ELj16ENS_18Kernel_traits_baseILj5120EfS2_fS2_fjLj128EEEEELb0ELb1ELb0ELb1EEEvNS_9FwdParamsE:
        /* <DEDUP_REMOVED lines=82> */
.L_x_26279:
[----:B------:R-:W-:Y:S01]  /*0520*/  ISETP.NE.U32.AND P2, PT, RZ, UR8, PT ;  /* 0x00000008ff007c0c */ /* 0x000fe2000bf45070 */
[----:B-1----:R-:W1:Y:S01]  /*0530*/  @P0 LDC.64 R132, c[0x0][0x270] ;  /* 0x00009c00ff840b82 */ /* 0x002e620000000a00 */
[----:B------:R-:W-:Y:S02]  /*0540*/  IMAD R134, R3, UR6, RZ ;  /* 0x0000000603867c24 */ /* 0x000fe4000f8e02ff */
[----:B------:R-:W-:-:S03]  /*0550*/  ISETP.NE.AND.EX P2, PT, RZ, UR9, PT, P2 ;  /* 0x00000009ff007c0c */ /* 0x000fc6000bf45320 */
[----:B------:R-:W-:Y:S02]  /*0560*/  SHF.R.S32.HI R135, RZ, 0x1f, R134 ;  /* 0x0000001fff877819 */ /* 0x000fe40000011486 */
[----:B------:R-:W2:Y:S02]  /*0570*/  LDC.64 R176, c[0x0][0x220] ;  /* 0x00008800ffb07b82 */ /* 0x000ea40000000a00 */
[----:B------:R-:W-:-:S04]  /*0580*/  LEA.HI R135, R135, R134, RZ, 0x3 ;  /* 0x0000008687877211 */ /* 0x000fc800078f18ff */
[----:B------:R-:W-:Y:S02]  /*0590*/  LEA.HI.SX32 R172, R135, R2, 0x1d ;  /* 0x0000000287ac7211 */ /* 0x000fe400078feaff */
[----:B------:R-:W3:Y:S01]  /*05a0*/  @P2 LDC.64 R136, c[0x0][0x230] ;  /* 0x00008c00ff882b82 */ /* 0x000ee20000000a00 */
[----:B-1----:R-:W-:-:S07]  /*05b0*/  @P0 IMAD.WIDE R132, R3, 0x2, R132 ;  /* 0x0000000203840825 */ /* 0x002fce00078e0284 */
[----:B------:R-:W1:Y:S01]  /*05c0*/  LDC.64 R174, c[0x0][0x238] ;  /* 0x00008e00ffae7b82 */ /* 0x000e620000000a00 */
[----:B------:R-:W4:Y:S01]  /*05d0*/  @P0 LDG.E.U16 R132, desc[UR4][R132.64] ;  /* 0x0000000484840981 */ /* 0x000f22000c1e1500 */
[----:B--2---:R-:W-:-:S05]  /*05e0*/  IMAD.WIDE.U32 R134, R172, 0x10, R176 ;  /* 0x00000010ac867825 */ /* 0x004fca00078e00b0 */
[----:B------:R-:W2:Y:S01]  /*05f0*/  LDG.E.128 R148, desc[UR4][R134.64] ;  /* 0x0000000486947981 */ /* 0x000ea2000c1e1d00 */
[----:B---3--:R-:W-:-:S05]  /*0600*/  @P2 IMAD.WIDE.U32 R136, R172, 0x20, R136 ;  /* 0x00000020ac882825 */ /* 0x008fca00078e0088 */
[----:B0-----:R-:W3:Y:S04]  /*0610*/  @P2 LDG.E.128 R124, desc[UR4][R136.64] ;  /* 0x00000004887c2981 */ /* 0x001ee8000c1e1d00 */
[----:B------:R0:W3:Y:S01]  /*0620*/  @P2 LDG.E.128 R128, desc[UR4][R136.64+0x10] ;  /* 0x0000100488802981 */ /* 0x0000e2000c1e1d00 */
[----:B------:R-:W-:Y:S02]  /*0630*/  ISETP.NE.U32.AND P1, PT, RZ, UR8, PT ;  /* 0x00000008ff007c0c */ /* 0x000fe4000bf25070 */
[----:B------:R-:W-:Y:S02]  /*0640*/  MOV R178, 0x3f800000 ;  /* 0x3f80000000b27802 */ /* 0x000fe40000000f00 */
[----:B------:R-:W-:Y:S02]  /*0650*/  ISETP.NE.AND.EX P1, PT, RZ, UR9, PT, P1 ;  /* 0x00000009ff007c0c */ /* 0x000fe4000bf25310 */
[----:B------:R-:W-:Y:S01]  /*0660*/  IADD3 R173, R172, 0x80, RZ ;  /* 0x00000080acad7810 */ /* 0x000fe20007ffe0ff */
[----:B0-----:R-:W0:Y:S04]  /*0670*/  @P2 LDC.64 R136, c[0x0][0x230] ;  /* 0x00008c00ff882b82 */ /* 0x001e280000000a00 */
[----:B0-----:R-:W-:-:S04]  /*0680*/  @P2 IMAD.WIDE.U32 R136, R173, 0x20, R136 ;  /* 0x00000020ad882825 */ /* 0x001fc800078e0088 */
[----:B----4-:R-:W-:Y:S02]  /*0690*/  @P0 HADD2.F32 R178, -RZ, R132.H0_H0 ;  /* 0x20000084ffb20230 */ /* 0x010fe40000004100 */
[--C-:B--2---:R-:W-:Y:S02]  /*06a0*/  HADD2.F32 R143, -RZ, R149.reuse.H0_H0 ;  /* 0x20000095ff8f7230 */ /* 0x104fe40000004100 */
[----:B------:R-:W-:Y:S02]  /*06b0*/  HADD2.F32 R135, -RZ, R149.H1_H1 ;  /* 0x30000095ff877230 */ /* 0x000fe40000004100 */
[----:B------:R-:W-:Y:S02]  /*06c0*/  HADD2.F32 R149, -RZ, R151.H0_H0 ;  /* 0x20000097ff957230 */ /* 0x000fe40000004100 */
[--C-:B------:R-:W-:Y:S02]  /*06d0*/  HADD2.F32 R139, -RZ, R148.reuse.H0_H0 ;  /* 0x20000094ff8b7230 */ /* 0x100fe40000004100 */
[----:B------:R-:W-:-:S02]  /*06e0*/  HADD2.F32 R141, -RZ, R148.H1_H1 ;  /* 0x30000094ff8d7230 */ /* 0x000fc40000004100 */
[--C-:B------:R-:W-:Y:S02]  /*06f0*/  HADD2.F32 R145, -RZ, R150.reuse.H0_H0 ;  /* 0x20000096ff917230 */ /* 0x100fe40000004100 */
[----:B------:R-:W-:Y:S02]  /*0700*/  HADD2.F32 R147, -RZ, R150.H1_H1 ;  /* 0x30000096ff937230 */ /* 0x000fe40000004100 */
        /* <DEDUP_REMOVED lines=17> */
[----:B-1----:R-:W-:-:S04]  /*0820*/  IMAD.WIDE.U32 R132, R172, 0x20, R174 ;  /* 0x00000020ac847825 */ /* 0x002fc800078e00ae */
        /* <DEDUP_REMOVED lines=21> */
[----:B------:R1:W4:Y:S01]  /*0980*/  @P2 LDG.E.128 R164, desc[UR4][R136.64+0x10] ;  /* 0x0000100488a42981 */ /* 0x000322000c1e1d00 */
[----:B------:R-:W-:Y:S01]  /*0990*/  IADD3 R179, R172, 0x100, RZ ;  /* 0x00000100acb37810 */ /* 0x000fe20007ffe0ff */
[----:B0-----:R-:W-:-:S04]  /*09a0*/  IMAD.WIDE.U32 R132, R173, 0x20, R174 ;  /* 0x00000020ad847825 */ /* 0x001fc800078e00ae */
[--C-:B--2---:R-:W-:Y:S02]  /*09b0*/  HADD2.F32 R141, -RZ, R157.reuse.H0_H0 ;  /* 0x2000009dff8d7230 */ /* 0x104fe40000004100 */
[----:B------:R-:W-:Y:S02]  /*09c0*/  HADD2.F32 R143, -RZ, R157.H1_H1 ;  /* 0x3000009dff8f7230 */ /* 0x000fe40000004100 */
[----:B------:R-:W-:Y:S02]  /*09d0*/  HADD2.F32 R157, -RZ, R159.H0_H0 ;  /* 0x2000009fff9d7230 */ /* 0x000fe40000004100 */
[--C-:B------:R-:W-:Y:S02]  /*09e0*/  HADD2.F32 R135, -RZ, R156.reuse.H0_H0 ;  /* 0x2000009cff877230 */ /* 0x100fe40000004100 */
[----:B------:R-:W-:Y:S02]  /*09f0*/  HADD2.F32 R139, -RZ, R156.H1_H1 ;  /* 0x3000009cff8b7230 */ /* 0x000fe40000004100 */
[----:B------:R-:W-:-:S02]  /*0a00*/  HADD2.F32 R145, -RZ, R158.H0_H0 ;  /* 0x2000009eff917230 */ /* 0x000fc40000004100 */
[----:B------:R-:W-:Y:S02]  /*0a10*/  HADD2.F32 R147, -RZ, R158.H1_H1 ;  /* 0x3000009eff937230 */ /* 0x000fe40000004100 */
        /* <DEDUP_REMOVED lines=35> */
[----:B------:R-:W-:Y:S01]  /*0c50*/  @P2 MOV R128, R164 ;  /* 0x000000a400802202 */ /* 0x000fe20000000f00 */
[----:B------:R-:W3:Y:S01]  /*0c60*/  @P2 LDG.E.128 R168, desc[UR4][R136.64] ;  /* 0x0000000488a82981 */ /* 0x000ee2000c1e1d00 */
[----:B------:R-:W-:Y:S02]  /*0c70*/  @P2 MOV R129, R165 ;  /* 0x000000a500812202 */ /* 0x000fe40000000f00 */
[----:B------:R-:W-:Y:S02]  /*0c80*/  @P2 MOV R130, R166 ;  /* 0x000000a600822202 */ /* 0x000fe40000000f00 */
[----:B------:R-:W-:-:S02]  /*0c90*/  @P2 MOV R131, R167 ;  /* 0x000000a700832202 */ /* 0x000fc40000000f00 */
[----:B------:R0:W4:Y:S01]  /*0ca0*/  @P2 LDG.E.128 R164, desc[UR4][R136.64+0x10] ;  /* 0x0000100488a42981 */ /* 0x000122000c1e1d00 */
[----:B------:R-:W-:Y:S01]  /*0cb0*/  IADD3 R181, R172, 0x180, RZ ;  /* 0x00000180acb57810 */ /* 0x000fe20007ffe0ff */
[----:B------:R-:W-:-:S04]  /*0cc0*/  IMAD.WIDE.U32 R138, R179, 0x20, R174 ;  /* 0x00000020b38a7825 */ /* 0x000fc800078e00ae */
[----:B--2---:R-:W-:Y:S02]  /*0cd0*/  HADD2.F32 R135, -RZ, R184.H1_H1 ;  /* 0x300000b8ff877230 */ /* 0x004fe40000004100 */
[--C-:B------:R-:W-:Y:S02]  /*0ce0*/  HADD2.F32 R141, -RZ, R185.reuse.H0_H0 ;  /* 0x200000b9ff8d7230 */ /* 0x100fe40000004100 */
[----:B------:R-:W-:Y:S02]  /*0cf0*/  HADD2.F32 R143, -RZ, R185.H1_H1 ;  /* 0x300000b9ff8f7230 */ /* 0x000fe40000004100 */
[----:B------:R-:W-:Y:S02]  /*0d00*/  HADD2.F32 R145, -RZ, R186.H0_H0 ;  /* 0x200000baff917230 */ /* 0x000fe40000004100 */
[----:B------:R-:W-:Y:S02]  /*0d10*/  HADD2.F32 R185, -RZ, R187.H1_H1 ;  /* 0x300000bbffb97230 */ /* 0x000fe40000004100 */
[----:B-1----:R-:W-:Y:S01]  /*0d20*/  FMUL.FTZ R132, R135, R178 ;  /* 0x000000b287847220 */ /* 0x002fe20000410000 */
[----:B------:R-:W-:-:S02]  /*0d30*/  HADD2.F32 R133, -RZ, R184.H0_H0 ;  /* 0x200000b8ff857230 */ /* 0x000fc40000004100 */
[-C--:B------:R-:W-:Y:S01]  /*0d40*/  FMUL.FTZ R141, R141, R178.reuse ;  /* 0x000000b28d8d7220 */ /* 0x080fe20000410000 */
[----:B------:R-:W-:Y:S02]  /*0d50*/  HADD2.F32 R147, -RZ, R186.H1_H1 ;  /* 0x300000baff937230 */ /* 0x000fe40000004100 */
[-C--:B------:R-:W-:Y:S01]  /*0d60*/  FMUL.FTZ R135, R145, R178.reuse ;  /* 0x000000b291877220 */ /* 0x080fe20000410000 */
[----:B------:R-:W-:Y:S02]  /*0d70*/  HADD2.F32 R183, -RZ, R187.H0_H0 ;  /* 0x200000bbffb77230 */ /* 0x000fe40000004100 */
[----:B------:R-:W-:Y:S01]  /*0d80*/  FMUL.FTZ R140, R185, R178 ;  /* 0x000000b2b98c7220 */ /* 0x000fe20000410000 */
[----:B------:R-:W-:Y:S01]  /*0d90*/  FMUL.FTZ R145, R101, R132 ;  /* 0x0000008465917220 */ /* 0x000fe20000410000 */
[-C--:B------:R-:W-:Y:S01]  /*0da0*/  FMUL.FTZ R133, R133, R178.reuse ;  /* 0x000000b285857220 */ /* 0x080fe20000410000 */
[-C--:B------:R-:W-:Y:S01]  /*0db0*/  FMUL.FTZ R134, R143, R178.reuse ;  /* 0x000000b28f867220 */ /* 0x080fe20000410000 */
[----:B------:R-:W-:Y:S01]  /*0dc0*/  FMUL.FTZ R132, R104, R135 ;  /* 0x0000008768847220 */ /* 0x000fe20000410000 */
[-C--:B0-----:R-:W-:Y:S01]  /*0dd0*/  FMUL.FTZ R136, R147, R178.reuse ;  /* 0x000000b293887220 */ /* 0x081fe20000410000 */
[----:B------:R-:W-:Y:S01]  /*0de0*/  FMUL.FTZ R183, R183, R178 ;  /* 0x000000b2b7b77220 */ /* 0x000fe20000410000 */
[----:B------:R-:W-:Y:S01]  /*0df0*/  FMUL.FTZ R146, R102, R141 ;  /* 0x0000008d66927220 */ /* 0x000fe20000410000 */
[----:B------:R-:W-:-:S02]  /*0e00*/  FMUL.FTZ R135, R107, R140 ;  /* 0x0000008c6b877220 */ /* 0x000fc40000410000 */
[----:B------:R-:W0:Y:S01]  /*0e10*/  @P2 LDC.64 R140, c[0x0][0x230] ;  /* 0x00008c00ff8c2b82 */ /* 0x000e220000000a00 */
[----:B------:R-:W-:Y:S01]  /*0e20*/  FMUL.FTZ R144, R100, R133 ;  /* 0x0000008564907220 */ /* 0x000fe20000410000 */
[----:B------:R-:W-:Y:S01]  /*0e30*/  FMUL.FTZ R147, R103, R134 ;  /* 0x0000008667937220 */ /* 0x000fe20000410000 */
[----:B------:R-:W-:Y:S01]  /*0e40*/  FMUL.FTZ R133, R105, R136 ;  /* 0x0000008869857220 */ /* 0x000fe20000410000 */
        /* <DEDUP_REMOVED lines=13> */
[----:B0-----:R-:W-:Y:S01]  /*0f20*/  @P2 IMAD.WIDE.U32 R140, R181, 0x20, R140 ;  /* 0x00000020b58c2825 */ /* 0x001fe200078e008c */
        /* <DEDUP_REMOVED lines=10> */
[----:B------:R-:W-:Y:S01]  /*0fd0*/  IADD3 R183, R172, 0x200, RZ ;  /* 0x00000200acb77810 */ /* 0x000fe20007ffe0ff */
[--C-:B--2---:R-:W-:Y:S02]  /*0fe0*/  HADD2.F32 R137, -RZ, R188.reuse.H0_H0 ;  /* 0x200000bcff897230 */ /* 0x104fe40000004100 */
[----:B-1----:R-:W-:Y:S02]  /*0ff0*/  HADD2.F32 R139, -RZ, R188.H1_H1 ;  /* 0x300000bcff8b7230 */ /* 0x002fe40000004100 */
[--C-:B------:R-:W-:Y:S02]  /*1000*/  HADD2.F32 R143, -RZ, R189.reuse.H0_H0 ;  /* 0x200000bdff8f7230 */ /* 0x100fe40000004100 */
[----:B------:R-:W-:-:S02]  /*1010*/  HADD2.F32 R185, -RZ, R189.H1_H1 ;  /* 0x300000bdffb97230 */ /* 0x000fc40000004100 */
[--C-:B------:R-:W-:Y:S02]  /*1020*/  HADD2.F32 R193, -RZ, R190.reuse.H1_H1 ;  /* 0x300000beffc17230 */ /* 0x100fe40000004100 */
[----:B------:R-:W-:Y:S02]  /*1030*/  HADD2.F32 R187, -RZ, R190.H0_H0 ;  /* 0x200000beffbb7230 */ /* 0x000fe40000004100 */
[--C-:B------:R-:W-:Y:S02]  /*1040*/  HADD2.F32 R195, -RZ, R191.reuse.H0_H0 ;  /* 0x200000bfffc37230 */ /* 0x100fe40000004100 */
[----:B------:R-:W-:Y:S02]  /*1050*/  HADD2.F32 R197, -RZ, R191.H1_H1 ;  /* 0x300000bfffc57230 */ /* 0x000fe40000004100 */
[-C--:B------:R-:W-:Y:S01]  /*1060*/  FMUL.FTZ R137, R137, R178.reuse ;  /* 0x000000b289897220 */ /* 0x080fe20000410000 */
[-C--:B------:R-:W-:Y:S01]  /*1070*/  FMUL.FTZ R138, R139, R178.reuse ;  /* 0x000000b28b8a7220 */ /* 0x080fe20000410000 */
[-C--:B------:R-:W-:Y:S01]  /*1080*/  FMUL.FTZ R143, R143, R178.reuse ;  /* 0x000000b28f8f7220 */ /* 0x080fe20000410000 */
[-C--:B0-----:R-:W-:Y:S01]  /*1090*/  FMUL.FTZ R140, R185, R178.reuse ;  /* 0x000000b2b98c7220 */ /* 0x081fe20000410000 */
        /* <DEDUP_REMOVED lines=28> */
[----:B------:R-:W-:Y:S01]  /*1260*/  @P2 MOV R126, R170 ;  /* 0x000000aa007e2202 */ /* 0x000fe20000000f00 */
[----:B0-----:R-:W-:Y:S01]  /*1270*/  @P2 IMAD.WIDE.U32 R176, R183, 0x20, R190 ;  /* 0x00000020b7b02825 */ /* 0x001fe200078e00be */
        /* <DEDUP_REMOVED lines=32> */
[----:B--2---:R-:W-:Y:S02]  /*1480*/  HADD2.F32 R189, -RZ, R184.H1_H1 ;  /* 0x300000b8ffbd7230 */ /* 0x004fe40000004100 */
[----:B------:R-:W-:-:S03]  /*1490*/  HADD2.F32 R191, -RZ, R185.H0_H0 ;  /* 0x200000b9ffbf7230 */ /* 0x000fc60000004100 */
[-C--:B------:R-:W-:Y:S01]  /*14a0*/  FMUL.FTZ R176, R189, R178.reuse ;  /* 0x000000b2bdb07220 */ /* 0x080fe20000410000 */
[----:B------:R-:W-:Y:S01]  /*14b0*/  FADD.FTZ R189, R135, R180 ;  /* 0x000000b487bd7221 */ /* 0x000fe20000010000 */
[----:B------:R-:W-:Y:S02]  /*14c0*/  HADD2.F32 R185, -RZ, R185.H1_H1 ;  /* 0x300000b9ffb97230 */ /* 0x000fe40000004100 */
[----:B------:R-:W-:Y:S02]  /*14d0*/  HADD2.F32 R177, -RZ, R184.H0_H0 ;  /* 0x200000b8ffb17230 */ /* 0x000fe40000004100 */
[----:B------:R-:W-:Y:S01]  /*14e0*/  FADD.FTZ R184, R136, R189 ;  /* 0x000000bd88b87221 */ /* 0x000fe20000010000 */
[----:B------:R-:W-:-:S03]  /*14f0*/  FMUL.FTZ R180, R185, R178 ;  /* 0x000000b2b9b47220 */ /* 0x000fc60000410000 */
[----:B------:R-:W-:Y:S01]  /*1500*/  FADD.FTZ R185, R137, R184 ;  /* 0x000000b889b97221 */ /* 0x000fe20000010000 */
[----:B------:R-:W-:Y:S01]  /*1510*/  FMUL.FTZ R177, R177, R178 ;  /* 0x000000b2b1b17220 */ /* 0x000fe20000410000 */
[----:B---3--:R-:W-:Y:S02]  /*1520*/  @P2 MOV R168, R124 ;  /* 0x0000007c00a82202 */ /* 0x008fe40000000f00 */
[----:B------:R-:W-:Y:S01]  /*1530*/  FADD.FTZ R188, R138, R185 ;  /* 0x000000b98abc7221 */ /* 0x000fe20000010000 */
[----:B------:R-:W-:Y:S01]  /*1540*/  FMUL.FTZ R184, R116, R177 ;  /* 0x000000b174b87220 */ /* 0x000fe20000410000 */
[----:B------:R-:W-:Y:S02]  /*1550*/  @P2 MOV R169, R125 ;  /* 0x0000007d00a92202 */ /* 0x000fe40000000f00 */
[----:B------:R-:W-:Y:S01]  /*1560*/  FADD.FTZ R177, R139, R188 ;  /* 0x000000bc8bb17221 */ /* 0x000fe20000010000 */
[----:B------:R-:W-:Y:S01]  /*1570*/  FMUL.FTZ R191, R191, R178 ;  /* 0x000000b2bfbf7220 */ /* 0x000fe20000410000 */
[----:B------:R-:W-:Y:S01]  /*1580*/  FMUL.FTZ R185, R117, R176 ;  /* 0x000000b075b97220 */ /* 0x000fe20000410000 */
[----:B------:R-:W-:Y:S01]  /*1590*/  @P1 FADD.FTZ R184, R184, R168 ;  /* 0x000000a8b8b81221 */ /* 0x000fe20000010000 */
[----:B------:R-:W-:-:S02]  /*15a0*/  HADD2.F32 R193, -RZ, R186.H0_H0 ;  /* 0x200000baffc17230 */ /* 0x000fc40000004100 */
[----:B------:R-:W-:Y:S01]  /*15b0*/  FADD.FTZ R168, R140, R177 ;  /* 0x000000b18ca87221 */ /* 0x000fe20000010000 */
[----:B------:R-:W-:Y:S02]  /*15c0*/  HADD2.F32 R195, -RZ, R186.H1_H1 ;  /* 0x300000baffc37230 */ /* 0x000fe40000004100 */
[--C-:B------:R-:W-:Y:S01]  /*15d0*/  HADD2.F32 R197, -RZ, R187.reuse.H0_H0 ;  /* 0x200000bbffc57230 */ /* 0x100fe20000004100 */
[----:B------:R-:W-:Y:S01]  /*15e0*/  @P2 MOV R170, R126 ;  /* 0x0000007e00aa2202 */ /* 0x000fe20000000f00 */
[----:B------:R-:W-:Y:S02]  /*15f0*/  HADD2.F32 R187, -RZ, R187.H1_H1 ;  /* 0x300000bbffbb7230 */ /* 0x000fe40000004100 */
[----:B------:R-:W-:Y:S01]  /*1600*/  FMUL.FTZ R186, R118, R191 ;  /* 0x000000bf76ba7220 */ /* 0x000fe20000410000 */
[----:B------:R-:W-:Y:S01]  /*1610*/  @P1 FADD.FTZ R185, R185, R169 ;  /* 0x000000a9b9b91221 */ /* 0x000fe20000010000 */
[----:B------:R-:W-:Y:S01]  /*1620*/  FADD.FTZ R169, R141, R168 ;  /* 0x000000a88da97221 */ /* 0x000fe20000010000 */
[-C--:B------:R-:W-:Y:S01]  /*1630*/  FMUL.FTZ R193, R193, R178.reuse ;  /* 0x000000b2c1c17220 */ /* 0x080fe20000410000 */
[-C--:B------:R-:W-:Y:S01]  /*1640*/  FMUL.FTZ R182, R195, R178.reuse ;  /* 0x000000b2c3b67220 */ /* 0x080fe20000410000 */
[-C--:B------:R-:W-:Y:S01]  /*1650*/  FMUL.FTZ R197, R197, R178.reuse ;  /* 0x000000b2c5c57220 */ /* 0x080fe20000410000 */
[----:B------:R-:W-:Y:S01]  /*1660*/  FMUL.FTZ R178, R187, R178 ;  /* 0x000000b2bbb27220 */ /* 0x000fe20000410000 */
        /* <DEDUP_REMOVED lines=135> */
.L_x_26290:
        /* <DEDUP_REMOVED lines=46> */
[----:B------:R-:W0:Y:S01]  /*21c0*/  SHFL.DOWN PT, R175, R174, 0x1, 0x1f ;  /* 0x08201f00aeaf7f89 */ /* 0x000e2200000e0000 */
[----:B------:R-:W-:Y:S01]  /*21d0*/  FFMA.FTZ R177, R165, R182, R0 ;  /* 0x000000b6a5b17223 */ /* 0x000fe20000010000 */
[----:B------:R-:W-:Y:S01]  /*21e0*/  FADD.FTZ R182, R182, -R195 ;  /* 0x800000c3b6b67221 */ /* 0x000fe20000010000 */
[----:B------:R-:W2:Y:S02]  /*21f0*/  LDC R0, c[0x0][0x2d8] ;  /* 0x0000b600ff007b82 */ /* 0x000ea40000000800 */
[----:B-1----:R-:W-:Y:S01]  /*2200*/  FMUL.FTZ R177, R166, R177 ;  /* 0x000000b1a6b17220 */ /* 0x002fe20000410000 */
[----:B------:R-:W-:-:S04]  /*2210*/  FMUL.FTZ R182, R182, R182 ;  /* 0x000000b6b6b67220 */ /* 0x000fc80000410000 */
[----:B------:R-:W-:Y:S01]  /*2220*/  FMUL.FTZ R182, R165, R182 ;  /* 0x000000b6a5b67220 */ /* 0x000fe20000410000 */
[----:B------:R-:W1:Y:S03]  /*2230*/  SHFL.IDX PT, R197, R177, RZ, 0x1f ;  /* 0x00001fffb1c57589 */ /* 0x000e6600000e0000 */
[----:B------:R-:W-:Y:S01]  /*2240*/  FMUL.FTZ R182, R182, R193 ;  /* 0x000000c1b6b67220 */ /* 0x000fe20000410000 */
[----:B0-----:R-:W-:-:S04]  /*2250*/  FADD.FTZ R175, R174, R175 ;  /* 0x000000afaeaf7221 */ /* 0x001fc80000010000 */
[----:B------:R-:W-:-:S05]  /*2260*/  FFMA.FTZ R175, R166, R182, R175 ;  /* 0x000000b6a6af7223 */ /* 0x000fca00000100af */
[----:B------:R0:W2:Y:S01]  /*2270*/  SHFL.IDX PT, R189, R175, RZ, 0x1f ;  /* 0x00001fffafbd7589 */ /* 0x0000a200000e0000 */
[----:B-1----:R-:W-:-:S05]  /*2280*/  FSEL R164, R197, RZ, !P3 ;  /* 0x000000ffc5a47208 */ /* 0x002fca0005800000 */
        /* <DEDUP_REMOVED lines=8> */
[--C-:B0-----:R-:W-:Y:S01]  /*2310*/  FADD.FTZ R175, R145, -R164.reuse ;  /* 0x800000a491af7221 */ /* 0x101fe20000010000 */
[--C-:B------:R-:W-:Y:S01]  /*2320*/  FADD.FTZ R177, R132, -R164.reuse ;  /* 0x800000a484b17221 */ /* 0x100fe20000010000 */
[--C-:B------:R-:W-:Y:S01]  /*2330*/  FADD.FTZ R178, R133, -R164.reuse ;  /* 0x800000a485b27221 */ /* 0x100fe20000010000 */
[--C-:B------:R-:W-:Y:S01]  /*2340*/  FADD.FTZ R154, R154, -R164.reuse ;  /* 0x800000a49a9a7221 */ /* 0x100fe20000010000 */
[--C-:B------:R-:W-:Y:S01]  /*2350*/  FADD.FTZ R157, R157, -R164.reuse ;  /* 0x800000a49d9d7221 */ /* 0x100fe20000010000 */
[--C-:B------:R-:W-:Y:S01]  /*2360*/  FADD.FTZ R152, R152, -R164.reuse ;  /* 0x800000a498987221 */ /* 0x100fe20000010000 */
[----:B------:R-:W-:Y:S01]  /*2370*/  FADD.FTZ R153, R153, -R164 ;  /* 0x800000a499997221 */ /* 0x000fe20000010000 */
[----:B------:R-:W0:Y:S01]  /*2380*/  @!P2 LDC.64 R144, c[0x0][0x258] ;  /* 0x00009600ff90ab82 */ /* 0x000e220000000a00 */
[----:B--2---:R-:W-:Y:S01]  /*2390*/  FFMA.FTZ R0, R189, UR7, R0 ;  /* 0x00000007bd007c23 */ /* 0x004fe20008010000 */
[--C-:B------:R-:W-:Y:S01]  /*23a0*/  FADD.FTZ R155, R155, -R164.reuse ;  /* 0x800000a49b9b7221 */ /* 0x100fe20000010000 */
[--C-:B------:R-:W-:Y:S01]  /*23b0*/  FADD.FTZ R151, R151, -R164.reuse ;  /* 0x800000a497977221 */ /* 0x100fe20000010000 */
[--C-:B------:R-:W-:Y:S01]  /*23c0*/  FADD.FTZ R158, R158, -R164.reuse ;  /* 0x800000a49e9e7221 */ /* 0x100fe20000010000 */
[----:B------:R-:W-:Y:S01]  /*23d0*/  FADD.FTZ R0, R0, R147 ;  /* 0x0000009300007221 */ /* 0x000fe20000010000 */
[--C-:B------:R-:W-:Y:S01]  /*23e0*/  FADD.FTZ R160, R160, -R164.reuse ;  /* 0x800000a4a0a07221 */ /* 0x100fe20000010000 */
[--C-:B------:R-:W-:Y:S01]  /*23f0*/  FADD.FTZ R161, R161, -R164.reuse ;  /* 0x800000a4a1a17221 */ /* 0x100fe20000010000 */
[----:B------:R-:W2:Y:S01]  /*2400*/  LDC.64 R132, c[0x0][0x2b8] ;  /* 0x0000ae00ff847b82 */ /* 0x000ea20000000a00 */
[----:B------:R-:W3:Y:S01]  /*2410*/  MUFU.RSQ R195, R0 ;  /* 0x0000000000c37308 */ /* 0x000ee20000001400 */
        /* <DEDUP_REMOVED lines=15> */
[----:B------:R1:W-:Y:S01]  /*2510*/  @!P2 STG.E desc[UR4][R148.64], R197 ;  /* 0x000000c59400a986 */ /* 0x0003e2000c101904 */
[C---:B---3--:R-:W-:Y:S01]  /*2520*/  FMUL.FTZ R139, R195.reuse, R154 ;  /* 0x0000009ac38b7220 */ /* 0x048fe20000410000 */
        /* <DEDUP_REMOVED lines=10> */
[----:B0-----:R-:W-:-:S04]  /*25d0*/  @!P2 IMAD.WIDE R134, R3, 0x4, R144 ;  /* 0x000000040386a825 */ /* 0x001fc800078e0290 */
[C---:B------:R-:W-:Y:S01]  /*25e0*/  FMUL.FTZ R161, R195.reuse, R146 ;  /* 0x00000092c3a17220 */ /* 0x040fe20000410000 */
[C---:B------:R-:W-:Y:S01]  /*25f0*/  FMUL.FTZ R169, R195.reuse, R147 ;  /* 0x00000093c3a97220 */ /* 0x040fe20000410000 */
[C---:B------:R-:W-:Y:S01]  /*2600*/  FMUL.FTZ R171, R195.reuse, R140 ;  /* 0x0000008cc3ab7220 */ /* 0x040fe20000410000 */
[C---:B------:R-:W-:Y:S01]  /*2610*/  FMUL.FTZ R160, R195.reuse, R141 ;  /* 0x0000008dc3a07220 */ /* 0x040fe20000410000 */
[C---:B------:R-:W-:Y:S01]  /*2620*/  FMUL.FTZ R175, R195.reuse, R142 ;  /* 0x0000008ec3af7220 */ /* 0x040fe20000410000 */
[----:B------:R-:W-:Y:S01]  /*2630*/  FMUL.FTZ R162, R195, R143 ;  /* 0x0000008fc3a27220 */ /* 0x000fe20000410000 */
[----:B------:R-:W-:Y:S01]  /*2640*/  FADD.FTZ R163, R163, -R164 ;  /* 0x800000a4a3a37221 */ /* 0x000fe20000010000 */
[----:B--2---:R-:W-:-:S04]  /*2650*/  IMAD.WIDE.U32 R140, R172, 0x10, R132 ;  /* 0x00000010ac8c7825 */ /* 0x004fc800078e0084 */
[----:B------:R-:W-:Y:S01]  /*2660*/  FFMA.FTZ R136, R47, R136, R7 ;  /* 0x000000882f887223 */ /* 0x000fe20000010007 */
[----:B------:R-:W-:Y:S01]  /*2670*/  FMUL.FTZ R167, R195, R167 ;  /* 0x000000a7c3a77220 */ /* 0x000fe20000410000 */
[----:B------:R-:W-:Y:S01]  /*2680*/  FADD.FTZ R156, R156, -R164 ;  /* 0x800000a49c9c7221 */ /* 0x000fe20000010000 */
[----:B------:R-:W-:-:S04]  /*2690*/  IMAD.WIDE.U32 R142, R173, 0x10, R132 ;  /* 0x00000010ad8e7825 */ /* 0x000fc800078e0084 */
[----:B------:R-:W-:Y:S01]  /*26a0*/  FMUL.FTZ R152, R195, R163 ;  /* 0x000000a3c3987220 */ /* 0x000fe20000410000 */
[----:B------:R-:W-:Y:S01]  /*26b0*/  FADD.FTZ R159, R159, -R164 ;  /* 0x800000a49f9f7221 */ /* 0x000fe20000010000 */
[----:B------:R-:W-:Y:S01]  /*26c0*/  FFMA.FTZ R167, R50, R167, R10 ;  /* 0x000000a732a77223 */ /* 0x000fe2000001000a */
[----:B------:R-:W-:-:S04]  /*26d0*/  IMAD.WIDE.U32 R144, R179, 0x10, R132 ;  /* 0x00000010b3907825 */ /* 0x000fc800078e0084 */
[----:B------:R-:W-:Y:S01]  /*26e0*/  FFMA.FTZ R138, R51, R138, R11 ;  /* 0x0000008a338a7223 */ /* 0x000fe2000001000b */
[----:B------:R-:W-:Y:S01]  /*26f0*/  FMUL.FTZ R155, R195, R156 ;  /* 0x0000009cc39b7220 */ /* 0x000fe20000410000 */
[----:B------:R-:W-:Y:S01]  /*2700*/  FFMA.FTZ R152, R55, R152, R15 ;  /* 0x0000009837987223 */ /* 0x000fe2000001000f */
[----:B------:R-:W-:-:S04]  /*2710*/  IMAD.WIDE.U32 R146, R181, 0x10, R132 ;  /* 0x00000010b5927825 */ /* 0x000fc800078e0084 */
[----:B------:R-:W-:Y:S01]  /*2720*/  FMUL.FTZ R156, R195, R159 ;  /* 0x0000009fc39c7220 */ /* 0x000fe20000410000 */
[----:B------:R-:W-:Y:S01]  /*2730*/  FADD.FTZ R191, R185, -R164 ;  /* 0x800000a4b9bf7221 */ /* 0x000fe20000010000 */
[----:B------:R-:W-:Y:S01]  /*2740*/  FMUL.FTZ R159, R195, R174 ;  /* 0x000000aec39f7220 */ /* 0x000fe20000410000 */
[----:B-1----:R-:W-:-:S04]  /*2750*/  IMAD.WIDE.U32 R148, R183, 0x10, R132 ;  /* 0x00000010b7947825 */ /* 0x002fc800078e0084 */
[----:B------:R-:W-:Y:S01]  /*2760*/  FFMA.FTZ R132, R44, R137, R4 ;  /* 0x000000892c847223 */ /* 0x000fe20000010004 */
[----:B------:R-:W-:Y:S01]  /*2770*/  FFMA.FTZ R133, R46, R139, R6 ;  /* 0x0000008b2e857223 */ /* 0x000fe20000010006 */
[----:B------:R-:W-:Y:S01]  /*2780*/  FFMA.FTZ R137, R45, R0, R5 ;  /* 0x000000002d897223 */ /* 0x000fe20000010005 */
[C---:B------:R-:W-:Y:S01]  /*2790*/  FMUL.FTZ R177, R195.reuse, R177 ;  /* 0x000000b1c3b17220 */ /* 0x040fe20000410000 */
[----:B------:R-:W-:Y:S01]  /*27a0*/  FMUL.FTZ R178, R195, R178 ;  /* 0x000000b2c3b27220 */ /* 0x000fe20000410000 */
[----:B------:R-:W-:Y:S01]  /*27b0*/  FADD.FTZ R168, R168, -R164 ;  /* 0x800000a4a8a87221 */ /* 0x000fe20000010000 */
[----:B------:R-:W-:Y:S01]  /*27c0*/  F2FP.F16.F32.PACK_AB R133, R136, R133 ;  /* 0x000000858885723e */ /* 0x000fe200000000ff */
[----:B------:R-:W-:Y:S01]  /*27d0*/  FFMA.FTZ R136, R52, R151, R12 ;  /* 0x0000009734887223 */ /* 0x000fe2000001000c */
[----:B------:R-:W-:Y:S01]  /*27e0*/  F2FP.F16.F32.PACK_AB R132, R137, R132 ;  /* 0x000000848984723e */ /* 0x000fe200000000ff */
[----:B------:R-:W-:Y:S01]  /*27f0*/  FFMA.FTZ R151, R53, R150, R13 ;  /* 0x0000009635977223 */ /* 0x000fe2000001000d */
[----:B------:R-:W-:Y:S01]  /*2800*/  FFMA.FTZ R137, R54, R153, R14 ;  /* 0x0000009936897223 */ /* 0x000fe2000001000e */
[----:B------:R0:W-:Y:S01]  /*2810*/  @!P2 STG.E desc[UR4][R134.64], R195 ;  /* 0x000000c38600a986 */ /* 0x0001e2000c101904 */
[--C-:B------:R-:W-:Y:S01]  /*2820*/  FADD.FTZ R184, R184, -R164.reuse ;  /* 0x800000a4b8b87221 */ /* 0x100fe20000010000 */
[--C-:B------:R-:W-:Y:S01]  /*2830*/  FADD.FTZ R186, R186, -R164.reuse ;  /* 0x800000a4baba7221 */ /* 0x100fe20000010000 */
[--C-:B------:R-:W-:Y:S01]  /*2840*/  FADD.FTZ R192, R187, -R164.reuse ;  /* 0x800000a4bbc07221 */ /* 0x100fe20000010000 */
[----:B------:R-:W-:Y:S01]  /*2850*/  FADD.FTZ R170, R170, -R164 ;  /* 0x800000a4aaaa7221 */ /* 0x000fe20000010000 */
[C---:B------:R-:W-:Y:S01]  /*2860*/  FMUL.FTZ R165, R195.reuse, R165 ;  /* 0x000000a5c3a57220 */ /* 0x040fe20000410000 */
[----:B------:R-:W-:Y:S01]  /*2870*/  FMUL.FTZ R166, R195, R166 ;  /* 0x000000a6c3a67220 */ /* 0x000fe20000410000 */
[----:B------:R-:W-:Y:S01]  /*2880*/  FFMA.FTZ R139, R58, R157, R18 ;  /* 0x0000009d3a8b7223 */ /* 0x000fe20000010012 */
[----:B------:R-:W-:Y:S01]  /*2890*/  FFMA.FTZ R153, R57, R154, R17 ;  /* 0x0000009a39997223 */ /* 0x000fe20000010011 */
[----:B------:R-:W-:Y:S01]  /*28a0*/  F2FP.F16.F32.PACK_AB R137, R152, R137 ;  /* 0x000000899889723e */ /* 0x000fe200000000ff */
[----:B------:R-:W-:Y:S01]  /*28b0*/  FMUL.FTZ R164, R195, R191 ;  /* 0x000000bfc3a47220 */ /* 0x000fe20000410000 */
[----:B------:R-:W-:Y:S01]  /*28c0*/  F2FP.F16.F32.PACK_AB R136, R151, R136 ;  /* 0x000000889788723e */ /* 0x000fe200000000ff */
[----:B------:R-:W-:Y:S01]  /*28d0*/  FFMA.FTZ R156, R59, R156, R19 ;  /* 0x0000009c3b9c7223 */ /* 0x000fe20000010013 */
[----:B0-----:R-:W-:Y:S01]  /*28e0*/  F2FP.F16.F32.PACK_AB R135, R138, R167 ;  /* 0x000000a78a87723e */ /* 0x001fe200000000ff */
        /* <DEDUP_REMOVED lines=65> */
.L_x_26278:
[----:B------:R-:W-:Y:S01]  /*2d00*/  HFMA2.MMA R188, -RZ, RZ, 0, 5.9604644775390625e-08 ;  /* 0x00000001ffbc7435 */ /* 0x000fe200000001ff */
[----:B------:R-:W-:Y:S02]  /*2d10*/  MOV R189, R0 ;  /* 0x0000000000bd7202 */ /* 0x000fe40000000f00 */
[----:B------:R-:W-:Y:S02]  /*2d20*/  MOV R191, 0x1f ;  /* 0x0000001f00bf7802 */ /* 0x000fe40000000f00 */
[----:B------:R-:W-:-:S07]  /*2d30*/  MOV R180, 0xffffffff ;  /* 0xffffffff00b47802 */ /* 0x000fce0000000f00 */
[----:B------:R-:W-:Y:S05]  /*2d40*/  WARPSYNC.COLLECTIVE R180, `(.L_x_26280) ;  /* 0x00000000b4087348 */ /* 0x000fea0003c00000 */
[----:B------:R0:W1:Y:S02]  /*2d50*/  SHFL.BFLY P4, R182, R189, R188, R191 ;  /* 0x0c0000bcbdb67389 */ /* 0x00006400000800bf */
[----:B01----:R-:W-:Y:S01]  /*2d60*/  ENDCOLLECTIVE ;  /* 0x000000000000791b */ /* 0x003fe20003800000 */
.L_x_26280:
[----:B------:R-:W-:Y:S01]  /*2d70*/  HFMA2.MMA R188, -RZ, RZ, 0, 1.1920928955078125e-07 ;  /* 0x00000002ffbc7435 */ /* 0x000fe200000001ff */
[----:B------:R-:W-:-:S05]  /*2d80*/  MOV R167, R182 ;  /* 0x000000b600a77202 */ /* 0x000fca0000000f00 */
[----:B------:R-:W-:-:S05]  /*2d90*/  FADD.FTZ R167, R0, R167 ;  /* 0x000000a700a77221 */ /* 0x000fca0000010000 */
[----:B------:R-:W-:-:S07]  /*2da0*/  MOV R189, R167 ;  /* 0x000000a700bd7202 */ /* 0x000fce0000000f00 */
[----:B------:R-:W-:Y:S05]  /*2db0*/  WARPSYNC.COLLECTIVE R180, `(.L_x_26281) ;  /* 0x00000000b4087348 */ /* 0x000fea0003c00000 */
[----:B------:R0:W1:Y:S02]  /*2dc0*/  SHFL.BFLY P4, R182, R189, R188, R191 ;  /* 0x0c0000bcbdb67389 */ /* 0x00006400000800bf */
[----:B01----:R-:W-:Y:S01]  /*2dd0*/  ENDCOLLECTIVE ;  /* 0x000000000000791b */ /* 0x003fe20003800000 */
.L_x_26281:
[----:B------:R-:W-:Y:S01]  /*2de0*/  HFMA2.MMA R188, -RZ, RZ, 0, 2.384185791015625e-07 ;  /* 0x00000004ffbc7435 */ /* 0x000fe200000001ff */
[----:B------:R-:W-:-:S05]  /*2df0*/  MOV R164, R182 ;  /* 0x000000b600a47202 */ /* 0x000fca0000000f00 */
[----:B------:R-:W-:-:S05]  /*2e00*/  FADD.FTZ R174, R167, R164 ;  /* 0x000000a4a7ae7221 */ /* 0x000fca0000010000 */
[----:B------:R-:W-:-:S07]  /*2e10*/  MOV R189, R174 ;  /* 0x000000ae00bd7202 */ /* 0x000fce0000000f00 */
[----:B------:R-:W-:Y:S05]  /*2e20*/  WARPSYNC.COLLECTIVE R180, `(.L_x_26282) ;  /* 0x00000000b4087348 */ /* 0x000fea0003c00000 */
[----:B------:R0:W1:Y:S02]  /*2e30*/  SHFL.BFLY P4, R182, R189, R188, R191 ;  /* 0x0c0000bcbdb67389 */ /* 0x00006400000800bf */
[----:B01----:R-:W-:Y:S01]  /*2e40*/  ENDCOLLECTIVE ;  /* 0x000000000000791b */ /* 0x003fe20003800000 */
.L_x_26282:
[----:B------:R-:W-:Y:S01]  /*2e50*/  HFMA2.MMA R188, -RZ, RZ, 0, 4.76837158203125e-07 ;  /* 0x00000008ffbc7435 */ /* 0x000fe200000001ff */
[----:B------:R-:W-:-:S05]  /*2e60*/  MOV R175, R182 ;  /* 0x000000b600af7202 */ /* 0x000fca0000000f00 */
[----:B------:R-:W-:-:S05]  /*2e70*/  FADD.FTZ R175, R174, R175 ;  /* 0x000000afaeaf7221 */ /* 0x000fca0000010000 */
[----:B------:R-:W-:-:S07]  /*2e80*/  MOV R189, R175 ;  /* 0x000000af00bd7202 */ /* 0x000fce0000000f00 */
[----:B------:R-:W-:Y:S05]  /*2e90*/  WARPSYNC.COLLECTIVE R180, `(.L_x_26283) ;  /* 0x00000000b4087348 */ /* 0x000fea0003c00000 */
[----:B------:R0:W1:Y:S02]  /*2ea0*/  SHFL.BFLY P4, R182, R189, R188, R191 ;  /* 0x0c0000bcbdb67389 */ /* 0x00006400000800bf */
[----:B01----:R-:W-:Y:S01]  /*2eb0*/  ENDCOLLECTIVE ;  /* 0x000000000000791b */ /* 0x003fe20003800000 */
.L_x_26283:
[----:B------:R-:W-:Y:S01]  /*2ec0*/  HFMA2.MMA R188, -RZ, RZ, 0, 9.5367431640625e-07 ;  /* 0x00000010ffbc7435 */ /* 0x000fe200000001ff */
[----:B------:R-:W-:-:S05]  /*2ed0*/  MOV R164, R182 ;  /* 0x000000b600a47202 */ /* 0x000fca0000000f00 */
[----:B------:R-:W-:-:S05]  /*2ee0*/  FADD.FTZ R177, R175, R164 ;  /* 0x000000a4afb17221 */ /* 0x000fca0000010000 */
[----:B------:R-:W-:-:S07]  /*2ef0*/  MOV R189, R177 ;  /* 0x000000b100bd7202 */ /* 0x000fce0000000f00 */
[----:B------:R-:W-:Y:S05]  /*2f00*/  WARPSYNC.COLLECTIVE R180, `(.L_x_26284) ;  /* 0x00000000b4087348 */ /* 0x000fea0003c00000 */
[----:B------:R0:W1:Y:S02]  /*2f10*/  SHFL.BFLY P4, R182, R189, R188, R191 ;  /* 0x0c0000bcbdb67389 */ /* 0x00006400000800bf */
[----:B01----:R-:W-:Y:S01]  /*2f20*/  ENDCOLLECTIVE ;  /* 0x000000000000791b */ /* 0x003fe20003800000 */
.L_x_26284:
        /* <DEDUP_REMOVED lines=88> */
.L_x_26285:
[----:B------:R-:W-:Y:S01]  /*34b0*/  HFMA2.MMA R188, -RZ, RZ, 0, 1.1920928955078125e-07 ;  /* 0x00000002ffbc7435 */ /* 0x000fe200000001ff */
[----:B------:R-:W-:-:S05]  /*34c0*/  MOV R167, R182 ;  /* 0x000000b600a77202 */ /* 0x000fca0000000f00 */
[----:B------:R-:W-:-:S05]  /*34d0*/  FADD.FTZ R167, R0, R167 ;  /* 0x000000a700a77221 */ /* 0x000fca0000010000 */
[----:B------:R-:W-:-:S07]  /*34e0*/  MOV R189, R167 ;  /* 0x000000a700bd7202 */ /* 0x000fce0000000f00 */
[----:B------:R-:W-:Y:S05]  /*34f0*/  WARPSYNC.COLLECTIVE R180, `(.L_x_26286) ;  /* 0x00000000b4087348 */ /* 0x000fea0003c00000 */
[----:B------:R0:W1:Y:S02]  /*3500*/  SHFL.BFLY P4, R182, R189, R188, R191 ;  /* 0x0c0000bcbdb67389 */ /* 0x00006400000800bf */
[----:B01----:R-:W-:Y:S01]  /*3510*/  ENDCOLLECTIVE ;  /* 0x000000000000791b */ /* 0x003fe20003800000 */
.L_x_26286:
[----:B------:R-:W-:Y:S01]  /*3520*/  HFMA2.MMA R188, -RZ, RZ, 0, 2.384185791015625e-07 ;  /* 0x00000004ffbc7435 */ /* 0x000fe200000001ff */
[----:B------:R-:W-:-:S05]  /*3530*/  MOV R174, R182 ;  /* 0x000000b600ae7202 */ /* 0x000fca0000000f00 */
[----:B------:R-:W-:-:S05]  /*3540*/  FADD.FTZ R174, R167, R174 ;  /* 0x000000aea7ae7221 */ /* 0x000fca0000010000 */
[----:B------:R-:W-:-:S07]  /*3550*/  MOV R189, R174 ;  /* 0x000000ae00bd7202 */ /* 0x000fce0000000f00 */
[----:B------:R-:W-:Y:S05]  /*3560*/  WARPSYNC.COLLECTIVE R180, `(.L_x_26287) ;  /* 0x00000000b4087348 */ /* 0x000fea0003c00000 */
[----:B------:R0:W1:Y:S02]  /*3570*/  SHFL.BFLY P4, R182, R189, R188, R191 ;  /* 0x0c0000bcbdb67389 */ /* 0x00006400000800bf */
[----:B01----:R-:W-:Y:S01]  /*3580*/  ENDCOLLECTIVE ;  /* 0x000000000000791b */ /* 0x003fe20003800000 */
.L_x_26287:
[----:B------:R-:W-:Y:S01]  /*3590*/  HFMA2.MMA R188, -RZ, RZ, 0, 4.76837158203125e-07 ;  /* 0x00000008ffbc7435 */ /* 0x000fe200000001ff */
[----:B------:R-:W-:-:S05]  /*35a0*/  MOV R175, R182 ;  /* 0x000000b600af7202 */ /* 0x000fca0000000f00 */
[----:B------:R-:W-:-:S05]  /*35b0*/  FADD.FTZ R175, R174, R175 ;  /* 0x000000afaeaf7221 */ /* 0x000fca0000010000 */
[----:B------:R-:W-:-:S07]  /*35c0*/  MOV R189, R175 ;  /* 0x000000af00bd7202 */ /* 0x000fce0000000f00 */
[----:B------:R-:W-:Y:S05]  /*35d0*/  WARPSYNC.COLLECTIVE R180, `(.L_x_26288) ;  /* 0x00000000b4087348 */ /* 0x000fea0003c00000 */
[----:B------:R0:W1:Y:S02]  /*35e0*/  SHFL.BFLY P4, R182, R189, R188, R191 ;  /* 0x0c0000bcbdb67389 */ /* 0x00006400000800bf */
[----:B01----:R-:W-:Y:S01]  /*35f0*/  ENDCOLLECTIVE ;  /* 0x000000000000791b */ /* 0x003fe20003800000 */
.L_x_26288:
[----:B------:R-:W-:Y:S01]  /*3600*/  HFMA2.MMA R188, -RZ, RZ, 0, 9.5367431640625e-07 ;  /* 0x00000010ffbc7435 */ /* 0x000fe200000001ff */
[----:B------:R-:W-:-:S05]  /*3610*/  MOV R178, R182 ;  /* 0x000000b600b27202 */ /* 0x000fca0000000f00 */
[----:B------:R-:W-:-:S05]  /*3620*/  FADD.FTZ R178, R175, R178 ;  /* 0x000000b2afb27221 */ /* 0x000fca0000010000 */
[----:B------:R-:W-:-:S07]  /*3630*/  MOV R189, R178 ;  /* 0x000000b200bd7202 */ /* 0x000fce0000000f00 */
[----:B------:R-:W-:Y:S05]  /*3640*/  WARPSYNC.COLLECTIVE R180, `(.L_x_26289) ;  /* 0x00000000b4087348 */ /* 0x000fea0003c00000 */
[----:B------:R0:W1:Y:S02]  /*3650*/  SHFL.BFLY P4, R182, R189, R188, R191 ;  /* 0x0c0000bcbdb67389 */ /* 0x00006400000800bf */
[----:B01----:R-:W-:Y:S01]  /*3660*/  ENDCOLLECTIVE ;  /* 0x000000000000791b */ /* 0x003fe20003800000 */
.L_x_26289:
[----:B------:R-:W-:Y:S01]  /*3670*/  MOV R177, R182 ;  /* 0x000000b600b17202 */ /* 0x000fe20000000f00 */
[----:B------:R-:W-:Y:S06]  /*3680*/  BRA `(.L_x_26290) ;  /* 0xffffffe800147947 */ /* 0x000fec000383ffff */
.L_x_26291:
        /* <DEDUP_REMOVED lines=15> */
.L_x_37277:


//--------------------- .text._ZN10layer_norm13ln_fwd_kernelINS_13Kernel_traitsIf6__halffS2_fjLj5120ELj1ELj1ELj4ELj16ENS_18Kernel_traits_baseILj5120EfS2_fS2_fjLj128EEEEELb0ELb1ELb1ELb0EEEvNS_9FwdParamsE --------------------------
	.section	.text._ZN10layer_norm13ln_fwd_kernelINS_13Kernel_traitsIf6__halffS2_fjLj5120ELj1ELj1ELj4ELj16ENS_18Kernel_traits_baseILj5120EfS2_fS2_fjLj128EEEEELb0ELb1ELb1ELb0EEEvNS_9FwdParamsE,"ax",@progbits
	.align	128
        .global         _ZN10layer_norm13ln_fwd_kernelINS_13Kernel_traitsIf6__halffS2_fjLj5120ELj1ELj1ELj4ELj16ENS_18Kernel_traits_baseILj5120EfS2_fS2_fjLj128EEEEELb0ELb1ELb1ELb0EEEvNS_9FwdParamsE
        .type           _ZN10layer_norm13ln_fwd_kernelINS_13Kernel_traitsIf6__halffS2_fjLj5120ELj1ELj1ELj4ELj16ENS_18Kernel_traits_baseILj5120EfS2_fS2_fjLj128EEEEELb0ELb1ELb1ELb0EEEvNS_9FwdParamsE,@function
        .size           _ZN10layer_norm13ln_fwd_kernelINS_13Kernel_traitsIf6__halffS2_fjLj5120ELj1ELj1ELj4ELj16ENS_18Kernel_traits_baseILj5120EfS2_fS2_fjLj128EEEEELb0ELb1ELb1ELb0EEEvNS_9FwdParamsE,(.L_x_37278 - _ZN10layer_norm13ln_fwd_kernelINS_13Kernel_traitsIf6__halffS2_fjLj5120ELj1ELj1ELj4ELj16ENS_18Kernel_traits_baseILj5120EfS2_fS2_fjLj128EEEEELb0ELb1ELb1ELb0EEEvNS_9FwdParamsE)
        .other          _ZN10layer_norm13ln_fwd_kernelINS_13Kernel_traitsIf6__halffS2_fjLj5120ELj1ELj1ELj4ELj16ENS_18Kernel_traits_baseILj5120EfS2_fS2_fjLj128EEEEELb0ELb1ELb1ELb0EEEvNS_9FwdParamsE,@"STO_CUDA_ENTRY STV_DEFAULT"
_ZN10layer_norm13ln_fwd_kernelINS_13Kernel_traitsIf6__halffS2_fjLj5120ELj1ELj1ELj4ELj16ENS_18Kernel_traits_baseILj5120EfS2_fS2_fjLj128EEEEELb0ELb1ELb1ELb0EEEvNS_9FwdParamsE:
.text._ZN10layer_norm13ln_fwd_kernelINS_13Kernel_traitsIf6__halffS2_fjLj5120ELj1ELj1ELj4ELj16ENS_18Kernel_traits_baseILj5120EfS2_fS2_fjLj128EEEEELb0ELb1ELb1ELb0EEEvNS_9FwdParamsE:
        /* <DEDUP_REMOVED lines=42> */
.L_x_26293:
[----:B------:R-:W-:Y:S05]  /*02a0*/  BSYNC B0 ;  /* 0x0000000000007941 */ /* 0x000fea0003800000 */
.L_x_26292:
        /* <DEDUP_REMOVED lines=23> */
.L_x_26295:
[----:B------:R-:W-:Y:S05]  /*0420*/  BSYNC B0 ;  /* 0x0000000000007941 */ /* 0x000fea0003800000 */
.L_x_26294:
        /* <DEDUP_REMOVED lines=23> */
.L_x_26297:
[----:B------:R-:W-:Y:S05]  /*05a0*/  BSYNC B0 ;  /* 0x0000000000007941 */ /* 0x000fea0003800000 */
.L_x_26296:
        /* <DEDUP_REMOVED lines=23> */
.L_x_26299:
[----:B------:R-:W-:Y:S05]  /*0720*/  BSYNC B0 ;  /* 0x0000000000007941 */ /* 0x000fea0003800000 */
.L_x_26298:
        /* <DEDUP_REMOVED lines=22> */
.L_x_26301:
[----:B------:R-:W-:Y:S05]  /*0890*/  BSYNC B0 ;  /* 0x0000000000007941 */ /* 0x000fea0003800000 */
.L_x_26300:
        /* <DEDUP_REMOVED lines=30> */
.L_x_26403:
        /* <DEDUP_REMOVED lines=58> */
[----:B-----5:R-:W-:-:S05]  /*0e20*/  HADD2.F32 R128, -RZ, R184.H0_H0 ;  /* 0x200000b8ff807230 */ /* 0x020fca0000004100 */
[----:B------:R-:W-:-:S04]  /*0e30*/  FMUL.FTZ R183, R128, UR6 ;  /* 0x0000000680b77c20 */ /* 0x000fc80008410000 */
[----:B------:R-:W-:-:S04]  /*0e40*/  FMUL.FTZ R128, R24, R183 ;  /* 0x000000b718807220 */ /* 0x000fc80000410000 */
[----:B------:R-:W-:-:S07]  /*0e50*/  @P2 FADD.FTZ R128, R124, R128 ;  /* 0x000000807c802221 */ /* 0x000fce0000010000 */
.L_x_26305:
[----:B------:R-:W-:Y:S05]  /*0e60*/  BSYNC B1 ;  /* 0x0000000000017941 */ /* 0x000fea0003800000 */
.L_x_26304:
[----:B------:R-:W-:Y:S04]  /*0e70*/  BSSY B1, `(.L_x_26306) ;  /* 0x0000006000017945 */ /* 0x000fe80003800000 */
[----:B------:R-:W-:Y:S05]  /*0e80*/  @!P3 BRA `(.L_x_26307) ;  /* 0x000000000010b947 */ /* 0x000fea0003800000 */
[----:B-----5:R-:W-:-:S05]  /*0e90*/  HADD2.F32 R129, -RZ, R184.H1_H1 ;  /* 0x300000b8ff817230 */ /* 0x020fca0000004100 */
[----:B------:R-:W-:-:S04]  /*0ea0*/  FMUL.FTZ R182, R129, UR6 ;  /* 0x0000000681b67c20 */ /* 0x000fc80008410000 */
[----:B------:R-:W-:-:S04]  /*0eb0*/  FMUL.FTZ R129, R25, R182 ;  /* 0x000000b619817220 */ /* 0x000fc80000410000 */
[----:B------:R-:W-:-:S07]  /*0ec0*/  @P2 FADD.FTZ R129, R125, R129 ;  /* 0x000000817d812221 */ /* 0x000fce0000010000 */
.L_x_26307:
[----:B------:R-:W-:Y:S05]  /*0ed0*/  BSYNC B1 ;  /* 0x0000000000017941 */ /* 0x000fea0003800000 */
.L_x_26306:
[----:B------:R-:W-:Y:S04]  /*0ee0*/  BSSY B1, `(.L_x_26308) ;  /* 0x0000006000017945 */ /* 0x000fe80003800000 */
[----:B------:R-:W-:Y:S05]  /*0ef0*/  @!P3 BRA `(.L_x_26309) ;  /* 0x000000000010b947 */ /* 0x000fea0003800000 */
[----:B-----5:R-:W-:-:S05]  /*0f00*/  HADD2.F32 R130, -RZ, R185.H0_H0 ;  /* 0x200000b9ff827230 */ /* 0x020fca0000004100 */
[----:B------:R-:W-:-:S04]  /*0f10*/  FMUL.FTZ R183, R130, UR6 ;  /* 0x0000000682b77c20 */ /* 0x000fc80008410000 */
[----:B------:R-:W-:-:S04]  /*0f20*/  FMUL.FTZ R130, R26, R183 ;  /* 0x000000b71a827220 */ /* 0x000fc80000410000 */
[----:B------:R-:W-:-:S07]  /*0f30*/  @P2 FADD.FTZ R130, R126, R130 ;  /* 0x000000827e822221 */ /* 0x000fce0000010000 */
.L_x_26309:
[----:B------:R-:W-:Y:S05]  /*0f40*/  BSYNC B1 ;  /* 0x0000000000017941 */ /* 0x000fea0003800000 */
.L_x_26308:
[----:B------:R-:W-:Y:S04]  /*0f50*/  BSSY B1, `(.L_x_26310) ;  /* 0x0000006000017945 */ /* 0x000fe80003800000 */
[----:B------:R-:W-:Y:S05]  /*0f60*/  @!P3 BRA `(.L_x_26311) ;  /* 0x000000000010b947 */ /* 0x000fea0003800000 */
[----:B-----5:R-:W-:-:S05]  /*0f70*/  HADD2.F32 R131, -RZ, R185.H1_H1 ;  /* 0x300000b9ff837230 */ /* 0x020fca0000004100 */
[----:B------:R-:W-:-:S04]  /*0f80*/  FMUL.FTZ R182, R131, UR6 ;  /* 0x0000000683b67c20 */ /* 0x000fc80008410000 */
[----:B------:R-:W-:-:S04]  /*0f90*/  FMUL.FTZ R131, R27, R182 ;  /* 0x000000b61b837220 */ /* 0x000fc80000410000 */
[----:B------:R-:W-:-:S07]  /*0fa0*/  @P2 FADD.FTZ R131, R127, R131 ;  /* 0x000000837f832221 */ /* 0x000fce0000010000 */
.L_x_26311:
[----:B------:R-:W-:Y:S05]  /*0fb0*/  BSYNC B1 ;  /* 0x0000000000017941 */ /* 0x000fea0003800000 */
.L_x_26310:
[----:B------:R-:W-:Y:S04]  /*0fc0*/  BSSY B1, `(.L_x_26312) ;  /* 0x0000006000017945 */ /* 0x000fe80003800000 */
[----:B------:R-:W-:Y:S05]  /*0fd0*/  @!P3 BRA `(.L_x_26313) ;  /* 0x000000000010b947 */ /* 0x000fea0003800000 */
[----:B-----5:R-:W-:-:S05]  /*0fe0*/  HADD2.F32 R136, -RZ, R186.H0_H0 ;  /* 0x200000baff887230 */ /* 0x020fca0000004100 */
[----:B------:R-:W-:-:S04]  /*0ff0*/  FMUL.FTZ R183, R136, UR6 ;  /* 0x0000000688b77c20 */ /* 0x000fc80008410000 */
[----:B------:R-:W-:-:S04]  /*1000*/  FMUL.FTZ R136, R20, R183 ;  /* 0x000000b714887220 */ /* 0x000fc80000410000 */
[----:B------:R-:W-:-:S07]  /*1010*/  @P2 FADD.FTZ R136, R132, R136 ;  /* 0x0000008884882221 */ /* 0x000fce0000010000 */
.L_x_26313:
[----:B------:R-:W-:Y:S05]  /*1020*/  BSYNC B1 ;  /* 0x0000000000017941 */ /* 0x000fea0003800000 */
.L_x_26312:
[----:B------:R-:W-:Y:S04]  /*1030*/  BSSY B1, `(.L_x_26314) ;  /* 0x0000006000017945 */ /* 0x000fe80003800000 */
[----:B------:R-:W-:Y:S05]  /*1040*/  @!P3 BRA `(.L_x_26315) ;  /* 0x000000000010b947 */ /* 0x000fea0003800000 */
[----:B-----5:R-:W-:-:S05]  /*1050*/  HADD2.F32 R137, -RZ, R186.H1_H1 ;  /* 0x300000baff897230 */ /* 0x020fca0000004100 */
[----:B------:R-:W-:-:S04]  /*1060*/  FMUL.FTZ R182, R137, UR6 ;  /* 0x0000000689b67c20 */ /* 0x000fc80008410000 */
[----:B------:R-:W-:-:S04]  /*1070*/  FMUL.FTZ R137, R21, R182 ;  /* 0x000000b615897220 */ /* 0x000fc80000410000 */
[----:B------:R-:W-:-:S07]  /*1080*/  @P2 FADD.FTZ R137, R133, R137 ;  /* 0x0000008985892221 */ /* 0x000fce0000010000 */
.L_x_26315:
[----:B------:R-:W-:Y:S05]  /*1090*/  BSYNC B1 ;  /* 0x0000000000017941 */ /* 0x000fea0003800000 */
.L_x_26314:
[----:B------:R-:W-:Y:S04]  /*10a0*/  BSSY B1, `(.L_x_26316) ;  /* 0x0000006000017945 */ /* 0x000fe80003800000 */
[----:B------:R-:W-:Y:S05]  /*10b0*/  @!P3 BRA `(.L_x_26317) ;  /* 0x000000000010b947 */ /* 0x000fea0003800000 */
[----:B-----5:R-:W-:-:S05]  /*10c0*/  HADD2.F32 R138, -RZ, R187.H0_H0 ;  /* 0x200000bbff8a7230 */ /* 0x020fca0000004100 */
[----:B------:R-:W-:-:S04]  /*10d0*/  FMUL.FTZ R183, R138, UR6 ;  /* 0x000000068ab77c20 */ /* 0x000fc80008410000 */
[----:B------:R-:W-:-:S04]  /*10e0*/  FMUL.FTZ R138, R22, R183 ;  /* 0x000000b7168a7220 */ /* 0x000fc80000410000 */
[----:B------:R-:W-:-:S07]  /*10f0*/  @P2 FADD.FTZ R138, R134, R138 ;  /* 0x0000008a868a2221 */ /* 0x000fce0000010000 */
.L_x_26317:
[----:B------:R-:W-:Y:S05]  /*1100*/  BSYNC B1 ;  /* 0x0000000000017941 */ /* 0x000fea0003800000 */
.L_x_26316:
[----:B------:R-:W-:Y:S04]  /*1110*/  BSSY B1, `(.L_x_26318) ;  /* 0x0000006000017945 */ /* 0x000fe80003800000 */
[----:B------:R-:W-:Y:S05]  /*1120*/  @!P3 BRA `(.L_x_26319) ;  /* 0x000000000010b947 */ /* 0x000fea0003800000 */
[----:B-----5:R-:W-:-:S05]  /*1130*/  HADD2.F32 R139, -RZ, R187.H1_H1 ;  /* 0x300000bbff8b7230 */ /* 0x020fca0000004100 */
[----:B------:R-:W-:-:S04]  /*1140*/  FMUL.FTZ R182, R139, UR6 ;  /* 0x000000068bb67c20 */ /* 0x000fc80008410000 */
[----:B------:R-:W-:-:S04]  /*1150*/  FMUL.FTZ R139, R23, R182 ;  /* 0x000000b6178b7220 */ /* 0x000fc80000410000 */
[----:B------:R-:W-:-:S07]  /*1160*/  @P2 FADD.FTZ R139, R135, R139 ;  /* 0x0000008b878b2221 */ /* 0x000fce0000010000 */
.L_x_26319:
[----:B------:R-:W-:Y:S05]  /*1170*/  BSYNC B1 ;  /* 0x0000000000017941 */ /* 0x000fea0003800000 */
.L_x_26318:
[----:B------:R-:W0:Y:S01]  /*1180*/  LDC.64 R182, c[0x0][0x238] ;  /* 0x00008e00ffb67b82 */ /* 0x000e220000000a00 */
[----:B------:R-:W-:Y:S01]  /*1190*/  IADD3 R181, R181, 0x80, RZ ;  /* 0x00000080b5b57810 */ /* 0x000fe20007ffe0ff */
[C---:B0-----:R-:W-:Y:S01]  /*11a0*/  IMAD.WIDE.U32 R182, R180.reuse, 0x20, R182 ;  /* 0x00000020b4b67825 */ /* 0x041fe200078e00b6 */
[----:B------:R-:W-:-:S04]  /*11b0*/  IADD3 R180, R180, 0x80, RZ ;  /* 0x00000080b4b47810 */ /* 0x000fc80007ffe0ff */
[----:B------:R0:W-:Y:S04]  /*11c0*/  STG.E.128 desc[UR4][R182.64], R128 ;  /* 0x00000080b6007986 */ /* 0x0001e8000c101d04 */
[----:B------:R0:W-:Y:S02]  /*11d0*/  STG.E.128 desc[UR4][R182.64+0x10], R136 ;  /* 0x00001088b6007986 */ /* 0x0001e4000c101d04 */
.L_x_26303:
[----:B------:R-:W-:Y:S05]  /*11e0*/  BSYNC B0 ;  /* 0x0000000000007941 */ /* 0x000fea0003800000 */
.L_x_26302:
        /* <DEDUP_REMOVED lines=44> */
.L_x_26323:
[----:B------:R-:W-:Y:S05]  /*14b0*/  BSYNC B1 ;  /* 0x0000000000017941 */ /* 0x000fea0003800000 */
.L_x_26322:
[----:B------:R-:W-:Y:S04]  /*14c0*/  BSSY B1, `(.L_x_26324) ;  /* 0x0000006000017945 */ /* 0x000fe80003800000 */
[----:B------:R-:W-:Y:S05]  /*14d0*/  @!P3 BRA `(.L_x_26325) ;  /* 0x000000000010b947 */ /* 0x000fea0003800000 */
[----:B-----5:R-:W-:-:S05]  /*14e0*/  HADD2.F32 R141, -RZ, R184.H1_H1 ;  /* 0x300000b8ff8d7230 */ /* 0x020fca0000004100 */
[----:B------:R-:W-:-:S04]  /*14f0*/  FMUL.FTZ R182, R141, UR6 ;  /* 0x000000068db67c20 */ /* 0x000fc80008410000 */
[----:B------:R-:W-:-:S04]  /*1500*/  FMUL.FTZ R141, R49, R182 ;  /* 0x000000b6318d7220 */ /* 0x000fc80000410000 */
[----:B------:R-:W-:-:S07]  /*1510*/  @P2 FADD.FTZ R141, R125, R141 ;  /* 0x0000008d7d8d2221 */ /* 0x000fce0000010000 */
.L_x_26325:
[----:B------:R-:W-:Y:S05]  /*1520*/  BSYNC B1 ;  /* 0x0000000000017941 */ /* 0x000fea0003800000 */
.L_x_26324:
[----:B------:R-:W-:Y:S04]  /*1530*/  BSSY B1, `(.L_x_26326) ;  /* 0x0000006000017945 */ /* 0x000fe80003800000 */
[----:B------:R-:W-:Y:S05]  /*1540*/  @!P3 BRA `(.L_x_26327) ;  /* 0x000000000010b947 */ /* 0x000fea0003800000 */
[----:B-----5:R-:W-:-:S05]  /*1550*/  HADD2.F32 R142, -RZ, R185.H0_H0 ;  /* 0x200000b9ff8e7230 */ /* 0x020fca0000004100 */
[----:B------:R-:W-:-:S04]  /*1560*/  FMUL.FTZ R183, R142, UR6 ;  /* 0x000000068eb77c20 */ /* 0x000fc80008410000 */
[----:B------:R-:W-:-:S04]  /*1570*/  FMUL.FTZ R142, R50, R183 ;  /* 0x000000b7328e7220 */ /* 0x000fc80000410000 */
[----:B------:R-:W-:-:S07]  /*1580*/  @P2 FADD.FTZ R142, R126, R142 ;  /* 0x0000008e7e8e2221 */ /* 0x000fce0000010000 */
.L_x_26327:
[----:B------:R-:W-:Y:S05]  /*1590*/  BSYNC B1 ;  /* 0x0000000000017941 */ /* 0x000fea0003800000 */
.L_x_26326:
[----:B------:R-:W-:Y:S04]  /*15a0*/  BSSY B1, `(.L_x_26328) ;  /* 0x0000006000017945 */ /* 0x000fe80003800000 */
[----:B------:R-:W-:Y:S05]  /*15b0*/  @!P3 BRA `(.L_x_26329) ;  /* 0x000000000010b947 */ /* 0x000fea0003800000 */
[----:B-----5:R-:W-:-:S05]  /*15c0*/  HADD2.F32 R143, -RZ, R185.H1_H1 ;  /* 0x300000b9ff8f7230 */ /* 0x020fca0000004100 */
[----:B------:R-:W-:-:S04]  /*15d0*/  FMUL.FTZ R182, R143, UR6 ;  /* 0x000000068fb67c20 */ /* 0x000fc80008410000 */
[----:B------:R-:W-:-:S04]  /*15e0*/  FMUL.FTZ R143, R51, R182 ;  /* 0x000000b6338f7220 */ /* 0x000fc80000410000 */
[----:B------:R-:W-:-:S07]  /*15f0*/  @P2 FADD.FTZ R143, R127, R143 ;  /* 0x0000008f7f8f2221 */ /* 0x000fce0000010000 */
.L_x_26329:
[----:B------:R-:W-:Y:S05]  /*1600*/  BSYNC B1 ;  /* 0x0000000000017941 */ /* 0x000fea0003800000 */
.L_x_26328:
[----:B------:R-:W-:Y:S04]  /*1610*/  BSSY B1, `(.L_x_26330) ;  /* 0x0000006000017945 */ /* 0x000fe80003800000 */
[----:B------:R-:W-:Y:S05]  /*1620*/  @!P3 BRA `(.L_x_26331) ;  /* 0x000000000010b947 */ /* 0x000fea0003800000 */
[----:B-----5:R-:W-:-:S05]  /*1630*/  HADD2.F32 R144, -RZ, R186.H0_H0 ;  /* 0x200000baff907230 */ /* 0x020fca0000004100 */
[----:B------:R-:W-:-:S04]  /*1640*/  FMUL.FTZ R183, R144, UR6 ;  /* 0x0000000690b77c20 */ /* 0x000fc80008410000 */
[----:B------:R-:W-:-:S04]  /*1650*/  FMUL.FTZ R144, R44, R183 ;  /* 0x000000b72c907220 */ /* 0x000fc80000410000 */
[----:B------:R-:W-:-:S07]  /*1660*/  @P2 FADD.FTZ R144, R132, R144 ;  /* 0x0000009084902221 */ /* 0x000fce0000010000 */
.L_x_26331:
[----:B------:R-:W-:Y:S05]  /*1670*/  BSYNC B1 ;  /* 0x0000000000017941 */ /* 0x000fea0003800000 */
.L_x_26330:
[----:B------:R-:W-:Y:S04]  /*1680*/  BSSY B1, `(.L_x_26332) ;  /* 0x0000006000017945 */ /* 0x000fe80003800000 */
[----:B------:R-:W-:Y:S05]  /*1690*/  @!P3 BRA `(.L_x_26333) ;  /* 0x000000000010b947 */ /* 0x000fea0003800000 */
[----:B-----5:R-:W-:-:S05]  /*16a0*/  HADD2.F32 R145, -RZ, R186.H1_H1 ;  /* 0x300000baff917230 */ /* 0x020fca0000004100 */
[----:B------:R-:W-:-:S04]  /*16b0*/  FMUL.FTZ R182, R145, UR6 ;  /* 0x0000000691b67c20 */ /* 0x000fc80008410000 */
[----:B------:R-:W-:-:S04]  /*16c0*/  FMUL.FTZ R145, R45, R182 ;  /* 0x000000b62d917220 */ /* 0x000fc80000410000 */
[----:B------:R-:W-:-:S07]  /*16d0*/  @P2 FADD.FTZ R145, R133, R145 ;  /* 0x0000009185912221 */ /* 0x000fce0000010000 */
.L_x_26333:
[----:B------:R-:W-:Y:S05]  /*16e0*/  BSYNC B1 ;  /* 0x0000000000017941 */ /* 0x000fea0003800000 */
.L_x_26332:
[----:B------:R-:W-:Y:S04]  /*16f0*/  BSSY B1, `(.L_x_26334) ;  /* 0x0000006000017945 */ /* 0x000fe80003800000 */
[----:B------:R-:W-:Y:S05]  /*1700*/  @!P3 BRA `(.L_x_26335) ;  /* 0x000000000010b947 */ /* 0x000fea0003800000 */
[----:B-----5:R-:W-:-:S05]  /*1710*/  HADD2.F32 R146, -RZ, R187.H0_H0 ;  /* 0x200000bbff927230 */ /* 0x020fca0000004100 */
[----:B------:R-:W-:-:S04]  /*1720*/  FMUL.FTZ R183, R146, UR6 ;  /* 0x0000000692b77c20 */ /* 0x000fc80008410000 */
[----:B------:R-:W-:-:S04]  /*1730*/  FMUL.FTZ R146, R46, R183 ;  /* 0x000000b72e927220 */ /* 0x000fc80000410000 */
[----:B------:R-:W-:-:S07]  /*1740*/  @P2 FADD.FTZ R146, R134, R146 ;  /* 0x0000009286922221 */ /* 0x000fce0000010000 */
.L_x_26335:
[----:B------:R-:W-:Y:S05]  /*1750*/  BSYNC B1 ;  /* 0x0000000000017941 */ /* 0x000fea0003800000 */
.L_x_26334:
[----:B------:R-:W-:Y:S04]  /*1760*/  BSSY B1, `(.L_x_26336) ;  /* 0x0000006000017945 */ /* 0x000fe80003800000 */
[----:B------:R-:W-:Y:S05]  /*1770*/  @!P3 BRA `(.L_x_26337) ;  /* 0x000000000010b947 */ /* 0x000fea0003800000 */
[----:B-----5:R-:W-:-:S05]  /*1780*/  HADD2.F32 R147, -RZ, R187.H1_H1 ;  /* 0x300000bbff937230 */ /* 0x020fca0000004100 */
[----:B------:R-:W-:-:S04]  /*1790*/  FMUL.FTZ R182, R147, UR6 ;  /* 0x0000000693b67c20 */ /* 0x000fc80008410000 */
[----:B------:R-:W-:-:S04]  /*17a0*/  FMUL.FTZ R147, R47, R182 ;  /* 0x000000b62f937220 */ /* 0x000fc80000410000 */
[----:B------:R-:W-:-:S07]  /*17b0*/  @P2 FADD.FTZ R147, R135, R147 ;  /* 0x0000009387932221 */ /* 0x000fce0000010000 */
.L_x_26337:
[----:B------:R-:W-:Y:S05]  /*17c0*/  BSYNC B1 ;  /* 0x0000000000017941 */ /* 0x000fea0003800000 */
.L_x_26336:
[----:B------:R-:W0:Y:S01]  /*17d0*/  LDC.64 R182, c[0x0][0x238] ;  /* 0x00008e00ffb67b82 */ /* 0x000e220000000a00 */
[----:B------:R-:W-:Y:S01]  /*17e0*/  IADD3 R181, R181, 0x80, RZ ;  /* 0x00000080b5b57810 */ /* 0x000fe20007ffe0ff */
[C---:B0-----:R-:W-:Y:S01]  /*17f0*/  IMAD.WIDE.U32 R182, R180.reuse, 0x20, R182 ;  /* 0x00000020b4b67825 */ /* 0x041fe200078e00b6 */
[----:B------:R-:W-:-:S04]  /*1800*/  IADD3 R180, R180, 0x80, RZ ;  /* 0x00000080b4b47810 */ /* 0x000fc80007ffe0ff */
[----:B------:R1:W-:Y:S04]  /*1810*/  STG.E.128 desc[UR4][R182.64], R140 ;  /* 0x0000008cb6007986 */ /* 0x0003e8000c101d04 */
[----:B------:R1:W-:Y:S02]  /*1820*/  STG.E.128 desc[UR4][R182.64+0x10], R144 ;  /* 0x00001090b6007986 */ /* 0x0003e4000c101d04 */
.L_x_26321:
[----:B------:R-:W-:Y:S05]  /*1830*/  BSYNC B0 ;  /* 0x0000000000007941 */ /* 0x000fea0003800000 */
.L_x_26320:
        /* <DEDUP_REMOVED lines=44> */
.L_x_26341:
[----:B------:R-:W-:Y:S05]  /*1b00*/  BSYNC B1 ;  /* 0x0000000000017941 */ /* 0x000fea0003800000 */
.L_x_26340:
[----:B------:R-:W-:Y:S04]  /*1b10*/  BSSY B1, `(.L_x_26342) ;  /* 0x0000006000017945 */ /* 0x000fe80003800000 */
[----:B------:R-:W-:Y:S05]  /*1b20*/  @!P3 BRA `(.L_x_26343) ;  /* 0x000000000010b947 */ /* 0x000fea0003800000 */
[----:B-----5:R-:W-:-:S05]  /*1b30*/  HADD2.F32 R149, -RZ, R184.H1_H1 ;  /* 0x300000b8ff957230 */ /* 0x020fca0000004100 */
[----:B------:R-:W-:-:S04]  /*1b40*/  FMUL.FTZ R182, R149, UR6 ;  /* 0x0000000695b67c20 */ /* 0x000fc80008410000 */
[----:B------:R-:W-:-:S04]  /*1b50*/  FMUL.FTZ R149, R73, R182 ;  /* 0x000000b649957220 */ /* 0x000fc80000410000 */
[----:B------:R-:W-:-:S07]  /*1b60*/  @P2 FADD.FTZ R149, R125, R149 ;  /* 0x000000957d952221 */ /* 0x000fce0000010000 */
.L_x_26343:
[----:B------:R-:W-:Y:S05]  /*1b70*/  BSYNC B1 ;  /* 0x0000000000017941 */ /* 0x000fea0003800000 */
.L_x_26342:
[----:B------:R-:W-:Y:S04]  /*1b80*/  BSSY B1, `(.L_x_26344) ;  /* 0x0000006000017945 */ /* 0x000fe80003800000 */
[----:B------:R-:W-:Y:S05]  /*1b90*/  @!P3 BRA `(.L_x_26345) ;  /* 0x000000000010b947 */ /* 0x000fea0003800000 */
[----:B-----5:R-:W-:-:S05]  /*1ba0*/  HADD2.F32 R150, -RZ, R185.H0_H0 ;  /* 0x200000b9ff967230 */ /* 0x020fca0000004100 */
[----:B------:R-:W-:-:S04]  /*1bb0*/  FMUL.FTZ R183, R150, UR6 ;  /* 0x0000000696b77c20 */ /* 0x000fc80008410000 */
[----:B------:R-:W-:-:S04]  /*1bc0*/  FMUL.FTZ R150, R74, R183 ;  /* 0x000000b74a967220 */ /* 0x000fc80000410000 */
[----:B------:R-:W-:-:S07]  /*1bd0*/  @P2 FADD.FTZ R150, R126, R150 ;  /* 0x000000967e962221 */ /* 0x000fce0000010000 */
.L_x_26345:
[----:B------:R-:W-:Y:S05]  /*1be0*/  BSYNC B1 ;  /* 0x0000000000017941 */ /* 0x000fea0003800000 */
.L_x_26344:
[----:B------:R-:W-:Y:S04]  /*1bf0*/  BSSY B1, `(.L_x_26346) ;  /* 0x0000006000017945 */ /* 0x000fe80003800000 */
[----:B------:R-:W-:Y:S05]  /*1c00*/  @!P3 BRA `(.L_x_26347) ;  /* 0x000000000010b947 */ /* 0x000fea0003800000 */
[----:B-----5:R-:W-:-:S05]  /*1c10*/  HADD2.F32 R151, -RZ, R185.H1_H1 ;  /* 0x300000b9ff977230 */ /* 0x020fca0000004100 */
[----:B------:R-:W-:-:S04]  /*1c20*/  FMUL.FTZ R182, R151, UR6 ;  /* 0x0000000697b67c20 */ /* 0x000fc80008410000 */
[----:B------:R-:W-:-:S04]  /*1c30*/  FMUL.FTZ R151, R75, R182 ;  /* 0x000000b64b977220 */ /* 0x000fc80000410000 */
[----:B------:R-:W-:-:S07]  /*1c40*/  @P2 FADD.FTZ R151, R127, R151 ;  /* 0x000000977f972221 */ /* 0x000fce0000010000 */
.L_x_26347:
[----:B------:R-:W-:Y:S05]  /*1c50*/  BSYNC B1 ;  /* 0x0000000000017941 */ /* 0x000fea0003800000 */
.L_x_26346:
[----:B------:R-:W-:Y:S04]  /*1c60*/  BSSY B1, `(.L_x_26348) ;  /* 0x0000006000017945 */ /* 0x000fe80003800000 */
[----:B------:R-:W-:Y:S05]  /*1c70*/  @!P3 BRA `(.L_x_26349) ;  /* 0x000000000010b947 */ /* 0x000fea0003800000 */
[----:B-----5:R-:W-:-:S05]  /*1c80*/  HADD2.F32 R152, -RZ, R186.H0_H0 ;  /* 0x200000baff987230 */ /* 0x020fca0000004100 */
[----:B------:R-:W-:-:S04]  /*1c90*/  FMUL.FTZ R183, R152, UR6 ;  /* 0x0000000698b77c20 */ /* 0x000fc80008410000 */
[----:B------:R-:W-:-:S04]  /*1ca0*/  FMUL.FTZ R152, R68, R183 ;  /* 0x000000b744987220 */ /* 0x000fc80000410000 */
[----:B------:R-:W-:-:S07]  /*1cb0*/  @P2 FADD.FTZ R152, R132, R152 ;  /* 0x0000009884982221 */ /* 0x000fce0000010000 */
.L_x_26349:
[----:B------:R-:W-:Y:S05]  /*1cc0*/  BSYNC B1 ;  /* 0x0000000000017941 */ /* 0x000fea0003800000 */
.L_x_26348:
[----:B------:R-:W-:Y:S04]  /*1cd0*/  BSSY B1, `(.L_x_26350) ;  /* 0x0000006000017945 */ /* 0x000fe80003800000 */
[----:B------:R-:W-:Y:S05]  /*1ce0*/  @!P3 BRA `(.L_x_26351) ;  /* 0x000000000010b947 */ /* 0x000fea0003800000 */
[----:B-----5:R-:W-:-:S05]  /*1cf0*/  HADD2.F32 R153, -RZ, R186.H1_H1 ;  /* 0x300000baff997230 */ /* 0x020fca0000004100 */
[----:B------:R-:W-:-:S04]  /*1d00*/  FMUL.FTZ R182, R153, UR6 ;  /* 0x0000000699b67c20 */ /* 0x000fc80008410000 */
[----:B------:R-:W-:-:S04]  /*1d10*/  FMUL.FTZ R153, R69, R182 ;  /* 0x000000b645997220 */ /* 0x000fc80000410000 */
[----:B------:R-:W-:-:S07]  /*1d20*/  @P2 FADD.FTZ R153, R133, R153 ;  /* 0x0000009985992221 */ /* 0x000fce0000010000 */
.L_x_26351:
[----:B------:R-:W-:Y:S05]  /*1d30*/  BSYNC B1 ;  /* 0x0000000000017941 */ /* 0x000fea0003800000 */
.L_x_26350:
[----:B------:R-:W-:Y:S04]  /*1d40*/  BSSY B1, `(.L_x_26352) ;  /* 0x0000006000017945 */ /* 0x000fe80003800000 */
[----:B------:R-:W-:Y:S05]  /*1d50*/  @!P3 BRA `(.L_x_26353) ;  /* 0x000000000010b947 */ /* 0x000fea0003800000 */
[----:B-----5:R-:W-:-:S05]  /*1d60*/  HADD2.F32 R154, -RZ, R187.H0_H0 ;  /* 0x200000bbff9a7230 */ /* 0x020fca0000004100 */
[----:B------:R-:W-:-:S04]  /*1d70*/  FMUL.FTZ R183, R154, UR6 ;  /* 0x000000069ab77c20 */ /* 0x000fc80008410000 */
[----:B------:R-:W-:-:S04]  /*1d80*/  FMUL.FTZ R154, R70, R183 ;  /* 0x000000b7469a7220 */ /* 0x000fc80000410000 */
[----:B------:R-:W-:-:S07]  /*1d90*/  @P2 FADD.FTZ R154, R134, R154 ;  /* 0x0000009a869a2221 */ /* 0x000fce0000010000 */
.L_x_26353:
[----:B------:R-:W-:Y:S05]  /*1da0*/  BSYNC B1 ;  /* 0x0000000000017941 */ /* 0x000fea0003800000 */
.L_x_26352:
[----:B------:R-:W-:Y:S04]  /*1db0*/  BSSY B1, `(.L_x_26354) ;  /* 0x0000006000017945 */ /* 0x000fe80003800000 */
[----:B------:R-:W-:Y:S05]  /*1dc0*/  @!P3 BRA `(.L_x_26355) ;  /* 0x000000000010b947 */ /* 0x000fea0003800000 */
[----:B-----5:R-:W-:-:S05]  /*1dd0*/  HADD2.F32 R155, -RZ, R187.H1_H1 ;  /* 0x300000bbff9b7230 */ /* 0x020fca0000004100 */
[----:B------:R-:W-:-:S04]  /*1de0*/  FMUL.FTZ R182, R155, UR6 ;  /* 0x000000069bb67c20 */ /* 0x000fc80008410000 */
[----:B------:R-:W-:-:S04]  /*1df0*/  FMUL.FTZ R155, R71, R182 ;  /* 0x000000b6479b7220 */ /* 0x000fc80000410000 */
[----:B------:R-:W-:-:S07]  /*1e00*/  @P2 FADD.FTZ R155, R135, R155 ;  /* 0x0000009b879b2221 */ /* 0x000fce0000010000 */
.L_x_26355:
[----:B------:R-:W-:Y:S05]  /*1e10*/  BSYNC B1 ;  /* 0x0000000000017941 */ /* 0x000fea0003800000 */
.L_x_26354:
[----:B------:R-:W0:Y:S01]  /*1e20*/  LDC.64 R182, c[0x0][0x238] ;  /* 0x00008e00ffb67b82 */ /* 0x000e220000000a00 */
[----:B------:R-:W-:Y:S01]  /*1e30*/  IADD3 R181, R181, 0x80, RZ ;  /* 0x00000080b5b57810 */ /* 0x000fe20007ffe0ff */
[C---:B0-----:R-:W-:Y:S01]  /*1e40*/  IMAD.WIDE.U32 R182, R180.reuse, 0x20, R182 ;  /* 0x00000020b4b67825 */ /* 0x041fe200078e00b6 */
[----:B------:R-:W-:-:S04]  /*1e50*/  IADD3 R180, R180, 0x80, RZ ;  /* 0x00000080b4b47810 */ /* 0x000fc80007ffe0ff */
[----:B------:R2:W-:Y:S04]  /*1e60*/  STG.E.128 desc[UR4][R182.64], R148 ;  /* 0x00000094b6007986 */ /* 0x0005e8000c101d04 */
[----:B------:R2:W-:Y:S02]  /*1e70*/  STG.E.128 desc[UR4][R182.64+0x10], R152 ;  /* 0x00001098b6007986 */ /* 0x0005e4000c101d04 */
.L_x_26339:
[----:B------:R-:W-:Y:S05]  /*1e80*/  BSYNC B0 ;  /* 0x0000000000007941 */ /* 0x000fea0003800000 */
.L_x_26338:
        /* <DEDUP_REMOVED lines=44> */
.L_x_26359:
[----:B------:R-:W-:Y:S05]  /*2150*/  BSYNC B1 ;  /* 0x0000000000017941 */ /* 0x000fea0003800000 */
.L_x_26358:
[----:B------:R-:W-:Y:S04]  /*2160*/  BSSY B1, `(.L_x_26360) ;  /* 0x0000006000017945 */ /* 0x000fe80003800000 */
[----:B------:R-:W-:Y:S05]  /*2170*/  @!P3 BRA `(.L_x_26361) ;  /* 0x000000000010b947 */ /* 0x000fea0003800000 */
[----:B-----5:R-:W-:-:S05]  /*2180*/  HADD2.F32 R157, -RZ, R184.H1_H1 ;  /* 0x300000b8ff9d7230 */ /* 0x020fca0000004100 */
[----:B------:R-:W-:-:S04]  /*2190*/  FMUL.FTZ R182, R157, UR6 ;  /* 0x000000069db67c20 */ /* 0x000fc80008410000 */
[----:B------:R-:W-:-:S04]  /*21a0*/  FMUL.FTZ R157, R97, R182 ;  /* 0x000000b6619d7220 */ /* 0x000fc80000410000 */
[----:B------:R-:W-:-:S07]  /*21b0*/  @P2 FADD.FTZ R157, R125, R157 ;  /* 0x0000009d7d9d2221 */ /* 0x000fce0000010000 */
.L_x_26361:
[----:B------:R-:W-:Y:S05]  /*21c0*/  BSYNC B1 ;  /* 0x0000000000017941 */ /* 0x000fea0003800000 */
.L_x_26360:
[----:B------:R-:W-:Y:S04]  /*21d0*/  BSSY B1, `(.L_x_26362) ;  /* 0x0000006000017945 */ /* 0x000fe80003800000 */
[----:B------:R-:W-:Y:S05]  /*21e0*/  @!P3 BRA `(.L_x_26363) ;  /* 0x000000000010b947 */ /* 0x000fea0003800000 */
[----:B-----5:R-:W-:-:S05]  /*21f0*/  HADD2.F32 R158, -RZ, R185.H0_H0 ;  /* 0x200000b9ff9e7230 */ /* 0x020fca0000004100 */
[----:B------:R-:W-:-:S04]  /*2200*/  FMUL.FTZ R183, R158, UR6 ;  /* 0x000000069eb77c20 */ /* 0x000fc80008410000 */
[----:B------:R-:W-:-:S04]  /*2210*/  FMUL.FTZ R158, R98, R183 ;  /* 0x000000b7629e7220 */ /* 0x000fc80000410000 */
[----:B------:R-:W-:-:S07]  /*2220*/  @P2 FADD.FTZ R158, R126, R158 ;  /* 0x0000009e7e9e2221 */ /* 0x000fce0000010000 */
.L_x_26363:
[----:B------:R-:W-:Y:S05]  /*2230*/  BSYNC B1 ;  /* 0x0000000000017941 */ /* 0x000fea0003800000 */
.L_x_26362:
[----:B------:R-:W-:Y:S04]  /*2240*/  BSSY B1, `(.L_x_26364) ;  /* 0x0000006000017945 */ /* 0x000fe80003800000 */
[----:B------:R-:W-:Y:S05]  /*2250*/  @!P3 BRA `(.L_x_26365) ;  /* 0x000000000010b947 */ /* 0x000fea0003800000 */
[----:B-----5:R-:W-:-:S05]  /*2260*/  HADD2.F32 R159, -RZ, R185.H1_H1 ;  /* 0x300000b9ff9f7230 */ /* 0x020fca0000004100 */
[----:B------:R-:W-:-:S04]  /*2270*/  FMUL.FTZ R182, R159, UR6 ;  /* 0x000000069fb67c20 */ /* 0x000fc80008410000 */
[----:B------:R-:W-:-:S04]  /*2280*/  FMUL.FTZ R159, R99, R182 ;  /* 0x000000b6639f7220 */ /* 0x000fc80000410000 */
[----:B------:R-:W-:-:S07]  /*2290*/  @P2 FADD.FTZ R159, R127, R159 ;  /* 0x0000009f7f9f2221 */ /* 0x000fce0000010000 */
.L_x_26365:
[----:B------:R-:W-:Y:S05]  /*22a0*/  BSYNC B1 ;  /* 0x0000000000017941 */ /* 0x000fea0003800000 */
.L_x_26364:
[----:B------:R-:W-:Y:S04]  /*22b0*/  BSSY B1, `(.L_x_26366) ;  /* 0x0000006000017945 */ /* 0x000fe80003800000 */
[----:B------:R-:W-:Y:S05]  /*22c0*/  @!P3 BRA `(.L_x_26367) ;  /* 0x000000000010b947 */ /* 0x000fea0003800000 */
[----:B-----5:R-:W-:-:S05]  /*22d0*/  HADD2.F32 R160, -RZ, R186.H0_H0 ;  /* 0x200000baffa07230 */ /* 0x020fca0000004100 */
[----:B------:R-:W-:-:S04]  /*22e0*/  FMUL.FTZ R183, R160, UR6 ;  /* 0x00000006a0b77c20 */ /* 0x000fc80008410000 */
[----:B------:R-:W-:-:S04]  /*22f0*/  FMUL.FTZ R160, R92, R183 ;  /* 0x000000b75ca07220 */ /* 0x000fc80000410000 */
[----:B------:R-:W-:-:S07]  /*2300*/  @P2 FADD.FTZ R160, R132, R160 ;  /* 0x000000a084a02221 */ /* 0x000fce0000010000 */
.L_x_26367:
[----:B------:R-:W-:Y:S05]  /*2310*/  BSYNC B1 ;  /* 0x0000000000017941 */ /* 0x000fea0003800000 */
.L_x_26366:
[----:B------:R-:W-:Y:S04]  /*2320*/  BSSY B1, `(.L_x_26368) ;  /* 0x0000006000017945 */ /* 0x000fe80003800000 */
[----:B------:R-:W-:Y:S05]  /*2330*/  @!P3 BRA `(.L_x_26369) ;  /* 0x000000000010b947 */ /* 0x000fea0003800000 */
[----:B-----5:R-:W-:-:S05]  /*2340*/  HADD2.F32 R161, -RZ, R186.H1_H1 ;  /* 0x300000baffa17230 */ /* 0x020fca0000004100 */
[----:B------:R-:W-:-:S04]  /*2350*/  FMUL.FTZ R182, R161, UR6 ;  /* 0x00000006a1b67c20 */ /* 0x000fc80008410000 */
[----:B------:R-:W-:-:S04]  /*2360*/  FMUL.FTZ R161, R93, R182 ;  /* 0x000000b65da17220 */ /* 0x000fc80000410000 */
[----:B------:R-:W-:-:S07]  /*2370*/  @P2 FADD.FTZ R161, R133, R161 ;  /* 0x000000a185a12221 */ /* 0x000fce0000010000 */
.L_x_26369:
[----:B------:R-:W-:Y:S05]  /*2380*/  BSYNC B1 ;  /* 0x0000000000017941 */ /* 0x000fea0003800000 */
.L_x_26368:
[----:B------:R-:W-:Y:S04]  /*2390*/  BSSY B1, `(.L_x_26370) ;  /* 0x0000006000017945 */ /* 0x000fe80003800000 */
[----:B------:R-:W-:Y:S05]  /*23a0*/  @!P3 BRA `(.L_x_26371) ;  /* 0x000000000010b947 */ /* 0x000fea0003800000 */
[----:B-----5:R-:W-:-:S05]  /*23b0*/  HADD2.F32 R162, -RZ, R187.H0_H0 ;  /* 0x200000bbffa27230 */ /* 0x020fca0000004100 */
[----:B------:R-:W-:-:S04]  /*23c0*/  FMUL.FTZ R183, R162, UR6 ;  /* 0x00000006a2b77c20 */ /* 0x000fc80008410000 */
[----:B------:R-:W-:-:S04]  /*23d0*/  FMUL.FTZ R162, R94, R183 ;  /* 0x000000b75ea27220 */ /* 0x000fc80000410000 */
[----:B------:R-:W-:-:S07]  /*23e0*/  @P2 FADD.FTZ R162, R134, R162 ;  /* 0x000000a286a22221 */ /* 0x000fce0000010000 */
.L_x_26371:
[----:B------:R-:W-:Y:S05]  /*23f0*/  BSYNC B1 ;  /* 0x0000000000017941 */ /* 0x000fea0003800000 */
.L_x_26370:
[----:B------:R-:W-:Y:S04]  /*2400*/  BSSY B1, `(.L_x_26372) ;  /* 0x0000006000017945 */ /* 0x000fe80003800000 */
[----:B------:R-:W-:Y:S05]  /*2410*/  @!P3 BRA `(.L_x_26373) ;  /* 0x000000000010b947 */ /* 0x000fea0003800000 */
[----:B-----5:R-:W-:-:S05]  /*2420*/  HADD2.F32 R163, -RZ, R187.H1_H1 ;  /* 0x300000bbffa37230 */ /* 0x020fca0000004100 */
[----:B------:R-:W-:-:S04]  /*2430*/  FMUL.FTZ R182, R163, UR6 ;  /* 0x00000006a3b67c20 */ /* 0x000fc80008410000 */
[----:B------:R-:W-:-:S04]  /*2440*/  FMUL.FTZ R163, R95, R182 ;  /* 0x000000b65fa37220 */ /* 0x000fc80000410000 */
[----:B------:R-:W-:-:S07]  /*2450*/  @P2 FADD.FTZ R163, R135, R163 ;  /* 0x000000a387a32221 */ /* 0x000fce0000010000 */
.L_x_26373:
[----:B------:R-:W-:Y:S05]  /*2460*/  BSYNC B1 ;  /* 0x0000000000017941 */ /* 0x000fea0003800000 */
.L_x_26372:
[----:B------:R-:W0:Y:S01]  /*2470*/  LDC.64 R182, c[0x0][0x238] ;  /* 0x00008e00ffb67b82 */ /* 0x000e220000000a00 */
[----:B------:R-:W-:Y:S01]  /*2480*/  IADD3 R181, R181, 0x80, RZ ;  /* 0x00000080b5b57810 */ /* 0x000fe20007ffe0ff */
[C---:B0-----:R-:W-:Y:S01]  /*2490*/  IMAD.WIDE.U32 R182, R180.reuse, 0x20, R182 ;  /* 0x00000020b4b67825 */ /* 0x041fe200078e00b6 */
[----:B------:R-:W-:-:S04]  /*24a0*/  IADD3 R180, R180, 0x80, RZ ;  /* 0x00000080b4b47810 */ /* 0x000fc80007ffe0ff */
[----:B------:R3:W-:Y:S04]  /*24b0*/  STG.E.128 desc[UR4][R182.64], R156 ;  /* 0x0000009cb6007986 */ /* 0x0007e8000c101d04 */
[----:B------:R3:W-:Y:S02]  /*24c0*/  STG.E.128 desc[UR4][R182.64+0x10], R160 ;  /* 0x000010a0b6007986 */ /* 0x0007e4000c101d04 */
.L_x_26357:
[----:B------:R-:W-:Y:S05]  /*24d0*/  BSYNC B0 ;  /* 0x0000000000007941 */ /* 0x000fea0003800000 */
.L_x_26356:
        /* <DEDUP_REMOVED lines=42> */
[----:B-----5:R-:W-:-:S05]  /*2780*/  HADD2.F32 R164, -RZ, R184.H0_H0 ;  /* 0x200000b8ffa47230 */ /* 0x020fca0000004100 */
[----:B------:R-:W-:-:S04]  /*2790*/  FMUL.FTZ R179, R164, UR6 ;  /* 0x00000006a4b37c20 */ /* 0x000fc80008410000 */
[----:B------:R-:W-:-:S04]  /*27a0*/  FMUL.FTZ R164, R120, R179 ;  /* 0x000000b378a47220 */ /* 0x000fc80000410000 */
[----:B------:R-:W-:-:S07]  /*27b0*/  @P1 FADD.FTZ R164, R124, R164 ;  /* 0x000000a47ca41221 */ /* 0x000fce0000010000 */
.L_x_26377:
[----:B------:R-:W-:Y:S05]  /*27c0*/  BSYNC B1 ;  /* 0x0000000000017941 */ /* 0x000fea0003800000 */
.L_x_26376:
[----:B------:R-:W-:Y:S04]  /*27d0*/  BSSY B1, `(.L_x_26378) ;  /* 0x0000006000017945 */ /* 0x000fe80003800000 */
[----:B------:R-:W-:Y:S05]  /*27e0*/  @!P2 BRA `(.L_x_26379) ;  /* 0x000000000010a947 */ /* 0x000fea0003800000 */
[----:B-----5:R-:W-:-:S05]  /*27f0*/  HADD2.F32 R165, -RZ, R184.H1_H1 ;  /* 0x300000b8ffa57230 */ /* 0x020fca0000004100 */
[----:B------:R-:W-:-:S04]  /*2800*/  FMUL.FTZ R182, R165, UR6 ;  /* 0x00000006a5b67c20 */ /* 0x000fc80008410000 */
[----:B------:R-:W-:-:S04]  /*2810*/  FMUL.FTZ R165, R121, R182 ;  /* 0x000000b679a57220 */ /* 0x000fc80000410000 */
[----:B------:R-:W-:-:S07]  /*2820*/  @P1 FADD.FTZ R165, R125, R165 ;  /* 0x000000a57da51221 */ /* 0x000fce0000010000 */
.L_x_26379:
[----:B------:R-:W-:Y:S05]  /*2830*/  BSYNC B1 ;  /* 0x0000000000017941 */ /* 0x000fea0003800000 */
.L_x_26378:
[----:B------:R-:W-:Y:S04]  /*2840*/  BSSY B1, `(.L_x_26380) ;  /* 0x0000006000017945 */ /* 0x000fe80003800000 */
[----:B------:R-:W-:Y:S05]  /*2850*/  @!P2 BRA `(.L_x_26381) ;  /* 0x000000000010a947 */ /* 0x000fea0003800000 */
[----:B-----5:R-:W-:-:S05]  /*2860*/  HADD2.F32 R166, -RZ, R185.H0_H0 ;  /* 0x200000b9ffa67230 */ /* 0x020fca0000004100 */
[----:B------:R-:W-:-:S04]  /*2870*/  FMUL.FTZ R179, R166, UR6 ;  /* 0x00000006a6b37c20 */ /* 0x000fc80008410000 */
[----:B------:R-:W-:-:S04]  /*2880*/  FMUL.FTZ R166, R122, R179 ;  /* 0x000000b37aa67220 */ /* 0x000fc80000410000 */
[----:B------:R-:W-:-:S07]  /*2890*/  @P1 FADD.FTZ R166, R126, R166 ;  /* 0x000000a67ea61221 */ /* 0x000fce0000010000 */
.L_x_26381:
[----:B------:R-:W-:Y:S05]  /*28a0*/  BSYNC B1 ;  /* 0x0000000000017941 */ /* 0x000fea0003800000 */
.L_x_26380:
[----:B------:R-:W-:Y:S04]  /*28b0*/  BSSY B1, `(.L_x_26382) ;  /* 0x0000006000017945 */ /* 0x000fe80003800000 */
[----:B------:R-:W-:Y:S05]  /*28c0*/  @!P2 BRA `(.L_x_26383) ;  /* 0x000000000010a947 */ /* 0x000fea0003800000 */
[----:B-----5:R-:W-:-:S05]  /*28d0*/  HADD2.F32 R167, -RZ, R185.H1_H1 ;  /* 0x300000b9ffa77230 */ /* 0x020fca0000004100 */
[----:B------:R-:W-:-:S04]  /*28e0*/  FMUL.FTZ R182, R167, UR6 ;  /* 0x00000006a7b67c20 */ /* 0x000fc80008410000 */
[----:B------:R-:W-:-:S04]  /*28f0*/  FMUL.FTZ R167, R123, R182 ;  /* 0x000000b67ba77220 */ /* 0x000fc80000410000 */
[----:B------:R-:W-:-:S07]  /*2900*/  @P1 FADD.FTZ R167, R127, R167 ;  /* 0x000000a77fa71221 */ /* 0x000fce0000010000 */
.L_x_26383:
[----:B------:R-:W-:Y:S05]  /*2910*/  BSYNC B1 ;  /* 0x0000000000017941 */ /* 0x000fea0003800000 */
.L_x_26382:
[----:B------:R-:W-:Y:S04]  /*2920*/  BSSY B1, `(.L_x_26384) ;  /* 0x0000006000017945 */ /* 0x000fe80003800000 */
[----:B------:R-:W-:Y:S05]  /*2930*/  @!P2 BRA `(.L_x_26385) ;  /* 0x000000000010a947 */ /* 0x000fea0003800000 */
[----:B-----5:R-:W-:-:S05]  /*2940*/  HADD2.F32 R168, -RZ, R186.H0_H0 ;  /* 0x200000baffa87230 */ /* 0x020fca0000004100 */
[----:B------:R-:W-:-:S04]  /*2950*/  FMUL.FTZ R179, R168, UR6 ;  /* 0x00000006a8b37c20 */ /* 0x000fc80008410000 */
[----:B------:R-:W-:-:S04]  /*2960*/  FMUL.FTZ R168, R116, R179 ;  /* 0x000000b374a87220 */ /* 0x000fc80000410000 */
[----:B------:R-:W-:-:S07]  /*2970*/  @P1 FADD.FTZ R168, R132, R168 ;  /* 0x000000a884a81221 */ /* 0x000fce0000010000 */
.L_x_26385:
[----:B------:R-:W-:Y:S05]  /*2980*/  BSYNC B1 ;  /* 0x0000000000017941 */ /* 0x000fea0003800000 */
.L_x_26384:
[----:B------:R-:W-:Y:S04]  /*2990*/  BSSY B1, `(.L_x_26386) ;  /* 0x0000006000017945 */ /* 0x000fe80003800000 */
[----:B------:R-:W-:Y:S05]  /*29a0*/  @!P2 BRA `(.L_x_26387) ;  /* 0x000000000010a947 */ /* 0x000fea0003800000 */
[----:B-----5:R-:W-:-:S05]  /*29b0*/  HADD2.F32 R169, -RZ, R186.H1_H1 ;  /* 0x300000baffa97230 */ /* 0x020fca0000004100 */
[----:B------:R-:W-:-:S04]  /*29c0*/  FMUL.FTZ R182, R169, UR6 ;  /* 0x00000006a9b67c20 */ /* 0x000fc80008410000 */
[----:B------:R-:W-:-:S04]  /*29d0*/  FMUL.FTZ R169, R117, R182 ;  /* 0x000000b675a97220 */ /* 0x000fc80000410000 */
[----:B------:R-:W-:-:S07]  /*29e0*/  @P1 FADD.FTZ R169, R133, R169 ;  /* 0x000000a985a91221 */ /* 0x000fce0000010000 */
.L_x_26387:
[----:B------:R-:W-:Y:S05]  /*29f0*/  BSYNC B1 ;  /* 0x0000000000017941 */ /* 0x000fea0003800000 */
.L_x_26386:
[----:B------:R-:W-:Y:S04]  /*2a00*/  BSSY B1, `(.L_x_26388) ;  /* 0x0000006000017945 */ /* 0x000fe80003800000 */
[----:B------:R-:W-:Y:S05]  /*2a10*/  @!P2 BRA `(.L_x_26389) ;  /* 0x000000000010a947 */ /* 0x000fea0003800000 */
[----:B-----5:R-:W-:-:S05]  /*2a20*/  HADD2.F32 R170, -RZ, R187.H0_H0 ;  /* 0x200000bbffaa7230 */ /* 0x020fca0000004100 */
[----:B------:R-:W-:-:S04]  /*2a30*/  FMUL.FTZ R179, R170, UR6 ;  /* 0x00000006aab37c20 */ /* 0x000fc80008410000 */
[----:B------:R-:W-:-:S04]  /*2a40*/  FMUL.FTZ R170, R118, R179 ;  /* 0x000000b376aa7220 */ /* 0x000fc80000410000 */
[----:B------:R-:W-:-:S07]  /*2a50*/  @P1 FADD.FTZ R170, R134, R170 ;  /* 0x000000aa86aa1221 */ /* 0x000fce0000010000 */
.L_x_26389:
[----:B------:R-:W-:Y:S05]  /*2a60*/  BSYNC B1 ;  /* 0x0000000000017941 */ /* 0x000fea0003800000 */
.L_x_26388:
[----:B------:R-:W-:Y:S04]  /*2a70*/  BSSY B1, `(.L_x_26390) ;  /* 0x0000006000017945 */ /* 0x000fe80003800000 */
[----:B------:R-:W-:Y:S05]  /*2a80*/  @!P2 BRA `(.L_x_26391) ;  /* 0x000000000010a947 */ /* 0x000fea0003800000 */
[----:B-----5:R-:W-:-:S05]  /*2a90*/  HADD2.F32 R171, -RZ, R187.H1_H1 ;  /* 0x300000bbffab7230 */ /* 0x020fca0000004100 */
[----:B------:R-:W-:-:S04]  /*2aa0*/  FMUL.FTZ R182, R171, UR6 ;  /* 0x00000006abb67c20 */ /* 0x000fc80008410000 */
[----:B------:R-:W-:-:S04]  /*2ab0*/  FMUL.FTZ R171, R119, R182 ;  /* 0x000000b677ab7220 */ /* 0x000fc80000410000 */
[----:B------:R-:W-:-:S07]  /*2ac0*/  @P1 FADD.FTZ R171, R135, R171 ;  /* 0x000000ab87ab1221 */ /* 0x000fce0000010000 */
.L_x_26391:
[----:B------:R-:W-:Y:S05]  /*2ad0*/  BSYNC B1 ;  /* 0x0000000000017941 */ /* 0x000fea0003800000 */
.L_x_26390:
[----:B------:R0:W-:Y:S04]  /*2ae0*/  STG.E.128 desc[UR4][R180.64], R164 ;  /* 0x000000a4b4007986 */ /* 0x0001e8000c101d04 */
[----:B------:R0:W-:Y:S02]  /*2af0*/  STG.E.128 desc[UR4][R180.64+0x10], R168 ;  /* 0x000010a8b4007986 */ /* 0x0001e4000c101d04 */
.L_x_26375:
[----:B------:R-:W-:Y:S05]  /*2b00*/  BSYNC B0 ;  /* 0x0000000000007941 */ /* 0x000fea0003800000 */
.L_x_26374:
        /* <DEDUP_REMOVED lines=154> */
.L_x_26414:
        /* <DEDUP_REMOVED lines=117> */
.L_x_26396:
[----:B------:R-:W-:Y:S05]  /*3c00*/  BSYNC B1 ;  /* 0x0000000000017941 */ /* 0x000fea0003800000 */
.L_x_26395:
        /* <DEDUP_REMOVED lines=35> */
.L_x_26398:
[----:B------:R-:W-:Y:S05]  /*3e40*/  BSYNC B1 ;  /* 0x0000000000017941 */ /* 0x000fea0003800000 */
.L_x_26397:
        /* <DEDUP_REMOVED lines=35> */
.L_x_26400:
[----:B------:R-:W-:Y:S05]  /*4080*/  BSYNC B1 ;  /* 0x0000000000017941 */ /* 0x000fea0003800000 */
.L_x_26399:
        /* <DEDUP_REMOVED lines=35> */
.L_x_26402:
[----:B------:R-:W-:Y:S05]  /*42c0*/  BSYNC B1 ;  /* 0x0000000000017941 */ /* 0x000fea0003800000 */
.L_x_26401:
        /* <DEDUP_REMOVED lines=33> */
.L_x_26394:
[----:B------:R-:W-:Y:S05]  /*44e0*/  BSYNC B0 ;  /* 0x0000000000007941 */ /* 0x000fea0003800000 */
.L_x_26393:
[----:B------:R-:W-:Y:S02]  /*44f0*/  IADD3 R174, R174, UR8, RZ ;  /* 0x00000008aeae7c10 */ /* 0x000fe4000fffe0ff */
[----:B------:R-:W-:Y:S02]  /*4500*/  SEL R0, RZ, 0x1, P4 ;  /* 0x00000001ff007807 */ /* 0x000fe40002000000 */
[----:B------:R-:W-:-:S13]  /*4510*/  ISETP.GE.AND P1, PT, R174, UR9, PT ;  /* 0x00000009ae007c0c */ /* 0x000fda000bf26270 */
[----:B------:R-:W-:Y:S05]  /*4520*/  @!P1 BRA `(.L_x_26403) ;  /* 0xffffffc400549947 */ /* 0x000fea000383ffff */
[----:B------:R-:W-:Y:S05]  /*4530*/  EXIT ;  /* 0x000000000000794d */ /* 0x000fea0003800000 */
.L_x_26392:
[----:B------:R-:W-:Y:S01]  /*4540*/  HFMA2.MMA R198, -RZ, RZ, 0, 5.9604644775390625e-08 ;  /* 0x00000001ffc67435 */ /* 0x000fe200000001ff */
[----:B------:R-:W-:Y:S02]  /*4550*/  MOV R199, R183 ;  /* 0x000000b700c77202 */ /* 0x000fe40000000f00 */
[----:B------:R-:W-:Y:S02]  /*4560*/  MOV R201, 0x1f ;  /* 0x0000001f00c97802 */ /* 0x000fe40000000f00 */
[----:B------:R-:W-:-:S07]  /*4570*/  MOV R196, 0xffffffff ;  /* 0xffffffff00c47802 */ /* 0x000fce0000000f00 */
[----:B----45:R-:W-:Y:S05]  /*4580*/  WARPSYNC.COLLECTIVE R196, `(.L_x_26404) ;  /* 0x00000000c4087348 */ /* 0x030fea0003c00000 */
[----:B------:R0:W1:Y:S02]  /*4590*/  SHFL.BFLY P6, R197, R199, R198, R201 ;  /* 0x0c0000c6c7c57389 */ /* 0x00006400000c00c9 */
[----:B01--45:R-:W-:Y:S01]  /*45a0*/  ENDCOLLECTIVE ;  /* 0x000000000000791b */ /* 0x033fe20003800000 */
.L_x_26404:
[----:B------:R-:W-:Y:S01]  /*45b0*/  HFMA2.MMA R198, -RZ, RZ, 0, 1.1920928955078125e-07 ;  /* 0x00000002ffc67435 */ /* 0x000fe200000001ff */
[----:B------:R-:W-:-:S05]  /*45c0*/  MOV R0, R197 ;  /* 0x000000c500007202 */ /* 0x000fca0000000f00 */
[----:B------:R-:W-:-:S05]  /*45d0*/  FADD.FTZ R182, R183, R0 ;  /* 0x00000000b7b67221 */ /* 0x000fca0000010000 */
[----:B------:R-:W-:-:S07]  /*45e0*/  MOV R199, R182 ;  /* 0x000000b600c77202 */ /* 0x000fce0000000f00 */
[----:B------:R-:W-:Y:S05]  /*45f0*/  WARPSYNC.COLLECTIVE R196, `(.L_x_26405) ;  /* 0x00000000c4087348 */ /* 0x000fea0003c00000 */
[----:B------:R0:W1:Y:S02]  /*4600*/  SHFL.BFLY P6, R197, R199, R198, R201 ;  /* 0x0c0000c6c7c57389 */ /* 0x00006400000c00c9 */
[----:B01----:R-:W-:Y:S01]  /*4610*/  ENDCOLLECTIVE ;  /* 0x000000000000791b */ /* 0x003fe20003800000 */
.L_x_26405:
[----:B------:R-:W-:Y:S01]  /*4620*/  HFMA2.MMA R198, -RZ, RZ, 0, 2.384185791015625e-07 ;  /* 0x00000004ffc67435 */ /* 0x000fe200000001ff */
[----:B------:R-:W-:-:S05]  /*4630*/  MOV R189, R197 ;  /* 0x000000c500bd7202 */ /* 0x000fca0000000f00 */
[----:B------:R-:W-:-:S05]  /*4640*/  FADD.FTZ R189, R182, R189 ;  /* 0x000000bdb6bd7221 */ /* 0x000fca0000010000 */
[----:B------:R-:W-:-:S07]  /*4650*/  MOV R199, R189 ;  /* 0x000000bd00c77202 */ /* 0x000fce0000000f00 */
[----:B------:R-:W-:Y:S05]  /*4660*/  WARPSYNC.COLLECTIVE R196, `(.L_x_26406) ;  /* 0x00000000c4087348 */ /* 0x000fea0003c00000 */
[----:B------:R0:W1:Y:S02]  /*4670*/  SHFL.BFLY P6, R197, R199, R198, R201 ;  /* 0x0c0000c6c7c57389 */ /* 0x00006400000c00c9 */
[----:B01----:R-:W-:Y:S01]  /*4680*/  ENDCOLLECTIVE ;  /* 0x000000000000791b */ /* 0x003fe20003800000 */
.L_x_26406:
[----:B------:R-:W-:Y:S01]  /*4690*/  HFMA2.MMA R198, -RZ, RZ, 0, 4.76837158203125e-07 ;  /* 0x00000008ffc67435 */ /* 0x000fe200000001ff */
[----:B------:R-:W-:-:S05]  /*46a0*/  MOV R0, R197 ;  /* 0x000000c500007202 */ /* 0x000fca0000000f00 */
[----:B------:R-:W-:-:S05]  /*46b0*/  FADD.FTZ R194, R189, R0 ;  /* 0x00000000bdc27221 */ /* 0x000fca0000010000 */
[----:B------:R-:W-:-:S07]  /*46c0*/  MOV R199, R194 ;  /* 0x000000c200c77202 */ /* 0x000fce0000000f00 */
[----:B------:R-:W-:Y:S05]  /*46d0*/  WARPSYNC.COLLECTIVE R196, `(.L_x_26407) ;  /* 0x00000000c4087348 */ /* 0x000fea0003c00000 */
[----:B------:R0:W1:Y:S02]  /*46e0*/  SHFL.BFLY P6, R197, R199, R198, R201 ;  /* 0x0c0000c6c7c57389 */ /* 0x00006400000c00c9 */
[----:B01----:R-:W-:Y:S01]  /*46f0*/  ENDCOLLECTIVE ;  /* 0x000000000000791b */ /* 0x003fe20003800000 */
.L_x_26407:
[----:B------:R-:W-:Y:S01]  /*4700*/  HFMA2.MMA R198, -RZ, RZ, 0, 9.5367431640625e-07 ;  /* 0x00000010ffc67435 */ /* 0x000fe200000001ff */
[----:B------:R-:W-:-:S05]  /*4710*/  MOV R195, R197 ;  /* 0x000000c500c37202 */ /* 0x000fca0000000f00 */
[----:B------:R-:W-:-:S05]  /*4720*/  FADD.FTZ R195, R194, R195 ;  /* 0x000000c3c2c37221 */ /* 0x000fca0000010000 */
[----:B------:R-:W-:-:S07]  /*4730*/  MOV R199, R195 ;  /* 0x000000c300c77202 */ /* 0x000fce0000000f00 */
[----:B------:R-:W-:Y:S05]  /*4740*/  WARPSYNC.COLLECTIVE R196, `(.L_x_26408) ;  /* 0x00000000c4087348 */ /* 0x000fea0003c00000 */
[----:B------:R0:W1:Y:S02]  /*4750*/  SHFL.BFLY P6, R197, R199, R198, R201 ;  /* 0x0c0000c6c7c57389 */ /* 0x00006400000c00c9 */
[----:B01----:R-:W-:Y:S01]  /*4760*/  ENDCOLLECTIVE ;  /* 0x000000000000791b */ /* 0x003fe20003800000 */
.L_x_26408:
        /* <DEDUP_REMOVED lines=89> */
.L_x_26409:
[----:B------:R-:W-:Y:S01]  /*4d00*/  HFMA2.MMA R198, -RZ, RZ, 0, 1.1920928955078125e-07 ;  /* 0x00000002ffc67435 */ /* 0x000fe200000001ff */
[----:B------:R-:W-:-:S05]  /*4d10*/  MOV R183, R197 ;  /* 0x000000c500b77202 */ /* 0x000fca0000000f00 */
[----:B------:R-:W-:-:S05]  /*4d20*/  FADD.FTZ R183, R0, R183 ;  /* 0x000000b700b77221 */ /* 0x000fca0000010000 */
[----:B------:R-:W-:-:S07]  /*4d30*/  MOV R199, R183 ;  /* 0x000000b700c77202 */ /* 0x000fce0000000f00 */
[----:B------:R-:W-:Y:S05]  /*4d40*/  WARPSYNC.COLLECTIVE R196, `(.L_x_26410) ;  /* 0x00000000c4087348 */ /* 0x000fea0003c00000 */
[----:B------:R0:W1:Y:S02]  /*4d50*/  SHFL.BFLY P6, R197, R199, R198, R201 ;  /* 0x0c0000c6c7c57389 */ /* 0x00006400000c00c9 */
[----:B01----:R-:W-:Y:S01]  /*4d60*/  ENDCOLLECTIVE ;  /* 0x000000000000791b */ /* 0x003fe20003800000 */
.L_x_26410:
[----:B------:R-:W-:Y:S01]  /*4d70*/  HFMA2.MMA R198, -RZ, RZ, 0, 2.384185791015625e-07 ;  /* 0x00000004ffc67435 */ /* 0x000fe200000001ff */
[----:B------:R-:W-:-:S05]  /*4d80*/  MOV R182, R197 ;  /* 0x000000c500b67202 */ /* 0x000fca0000000f00 */
[----:B------:R-:W-:-:S05]  /*4d90*/  FADD.FTZ R182, R183, R182 ;  /* 0x000000b6b7b67221 */ /* 0x000fca0000010000 */
[----:B------:R-:W-:-:S07]  /*4da0*/  MOV R199, R182 ;  /* 0x000000b600c77202 */ /* 0x000fce0000000f00 */
[----:B------:R-:W-:Y:S05]  /*4db0*/  WARPSYNC.COLLECTIVE R196, `(.L_x_26411) ;  /* 0x00000000c4087348 */ /* 0x000fea0003c00000 */
[----:B------:R0:W1:Y:S02]  /*4dc0*/  SHFL.BFLY P6, R197, R199, R198, R201 ;  /* 0x0c0000c6c7c57389 */ /* 0x00006400000c00c9 */
[----:B01----:R-:W-:Y:S01]  /*4dd0*/  ENDCOLLECTIVE ;  /* 0x000000000000791b */ /* 0x003fe20003800000 */
.L_x_26411:
[----:B------:R-:W-:Y:S01]  /*4de0*/  HFMA2.MMA R198, -RZ, RZ, 0, 4.76837158203125e-07 ;  /* 0x00000008ffc67435 */ /* 0x000fe200000001ff */
[----:B------:R-:W-:-:S05]  /*4df0*/  MOV R189, R197 ;  /* 0x000000c500bd7202 */ /* 0x000fca0000000f00 */
[----:B------:R-:W-:-:S05]  /*4e00*/  FADD.FTZ R189, R182, R189 ;  /* 0x000000bdb6bd7221 */ /* 0x000fca0000010000 */
[----:B------:R-:W-:-:S07]  /*4e10*/  MOV R199, R189 ;  /* 0x000000bd00c77202 */ /* 0x000fce0000000f00 */
[----:B------:R-:W-:Y:S05]  /*4e20*/  WARPSYNC.COLLECTIVE R196, `(.L_x_26412) ;  /* 0x00000000c4087348 */ /* 0x000fea0003c00000 */
[----:B------:R0:W1:Y:S02]  /*4e30*/  SHFL.BFLY P6, R197, R199, R198, R201 ;  /* 0x0c0000c6c7c57389 */ /* 0x00006400000c00c9 */
[----:B01----:R-:W-:Y:S01]  /*4e40*/  ENDCOLLECTIVE ;  /* 0x000000000000791b */ /* 0x003fe20003800000 */
.L_x_26412:
[----:B------:R-:W-:Y:S01]  /*4e50*/  HFMA2.MMA R198, -RZ, RZ, 0, 9.5367431640625e-07 ;  /* 0x00000010ffc67435 */ /* 0x000fe200000001ff */
[----:B------:R-:W-:-:S05]  /*4e60*/  MOV R194, R197 ;  /* 0x000000c500c27202 */ /* 0x000fca0000000f00 */
[----:B------:R-:W-:-:S05]  /*4e70*/  FADD.FTZ R194, R189, R194 ;  /* 0x000000c2bdc27221 */ /* 0x000fca0000010000 */
[----:B------:R-:W-:-:S07]  /*4e80*/  MOV R199, R194 ;  /* 0x000000c200c77202 */ /* 0x000fce0000000f00 */
[----:B------:R-:W-:Y:S05]  /*4e90*/  WARPSYNC.COLLECTIVE R196, `(.L_x_26413) ;  /* 0x00000000c4087348 */ /* 0x000fea0003c00000 */
[----:B------:R0:W1:Y:S02]  /*4ea0*/  SHFL.BFLY P6, R197, R199, R198, R201 ;  /* 0x0c0000c6c7c57389 */ /* 0x00006400000c00c9 */
[----:B01----:R-:W-:Y:S01]  /*4eb0*/  ENDCOLLECTIVE ;  /* 0x000000000000791b */ /* 0x003fe20003800000 */
.L_x_26413:
[----:B------:R-:W-:Y:S01]  /*4ec0*/  MOV R195, R197 ;  /* 0x000000c500c37202 */ /* 0x000fe20000000f00 */
[----:B------:R-:W-:Y:S06]  /*4ed0*/  BRA `(.L_x_26414) ;  /* 0xffffffe400747947 */ /* 0x000fec000383ffff */
.L_x_26415:
        /* <DEDUP_REMOVED lines=10> */
.L_x_37278:


//--------------------- .text._ZN10layer_norm13ln_fwd_kernelINS_13Kernel_traitsIf6__halffS2_fjLj5120ELj1ELj1ELj4ELj16ENS_18Kernel_traits_baseILj5120EfS2_fS2_fjLj128EEEEELb0ELb1ELb1ELb1EEEvNS_9FwdParamsE --------------------------
	.section	.text._ZN10layer_norm13ln_fwd_kernelINS_13Kernel_traitsIf6__halffS2_fjLj5120ELj1ELj1ELj4ELj16ENS_18Kernel_traits_baseILj5120EfS2_fS2_fjLj128EEEEELb0ELb1ELb1ELb1EEEvNS_9FwdParamsE,"ax",@progbits
	.align	128
        .global         _ZN10layer_norm13ln_fwd_kernelINS_13Kernel_traitsIf6__halffS2_fjLj5120ELj1ELj1ELj4ELj16ENS_18Kernel_traits_baseILj5120EfS2_fS2_fjLj128EEEEELb0ELb1ELb1ELb1EEEvNS_9FwdParamsE
        .type           _ZN10layer_norm13ln_fwd_kernelINS_13Kernel_traitsIf6__halffS2_fjLj5120ELj1ELj1ELj4ELj16ENS_18Kernel_traits_baseILj5120EfS2_fS2_fjLj128EEEEELb0ELb1ELb1ELb1EEEvNS_9FwdParamsE,@function
        .size           _ZN10layer_norm13ln_fwd_kernelINS_13Kernel_traitsIf6__halffS2_fjLj5120ELj1ELj1ELj4ELj16ENS_18Kernel_traits_baseILj5120EfS2_fS2_fjLj128EEEEELb0ELb1ELb1ELb1EEEvNS_9FwdParamsE,(.L_x_37279 - _ZN10layer_norm13ln_fwd_kernelINS_13Kernel_traitsIf6__halffS2_fjLj5120ELj1ELj1ELj4ELj16ENS_18Kernel_traits_baseILj5120EfS2_fS2_fjLj128EEEEELb0ELb1ELb1ELb1EEEvNS_9FwdParamsE)
        .other          _ZN10layer_norm13ln_fwd_kernelINS_13Kernel_traitsIf6__halffS2_fjLj5120ELj1ELj1ELj4ELj16ENS_18Kernel_traits_baseILj5120EfS2_fS2_fjLj128EEEEELb0ELb1ELb1ELb1EEEvNS_9FwdParamsE,@"STO_CUDA_ENTRY STV_DEFAULT"
_ZN10layer_norm13ln_fwd_kernelINS_13Kernel_traitsIf6__halffS2_fjLj5120ELj1ELj1ELj4ELj16ENS_18Kernel_traits_baseILj5120EfS2_fS2_fjLj128EEEEELb0ELb1ELb1ELb1EEEvNS_9FwdParamsE:
.text._ZN10layer_norm13ln_fwd_kernelINS_13Kernel_traitsIf6__halffS2_fjLj5120ELj1ELj1ELj4ELj16ENS_18Kernel_traits_baseILj5120EfS2_fS2_fjLj128EEEEELb0ELb1ELb1ELb1EEEvNS_9FwdParamsE:
        /* <DEDUP_REMOVED lines=84> */
.L_x_26499:
[----:B0-----:R-:W0:Y:S08]  /*0540*/  LDC.64 R188, c[0x0][0x230] ;  /* 0x00008c00ffbc7b82 */ /* 0x001e300000000a00 */
[----:B------:R-:W1:Y:S08]  /*0550*/  LDC.64 R136, c[0x0][0x280] ;  /* 0x0000a000ff887b82 */ /* 0x000e700000000a00 */
[----:B------:R-:W2:Y:S01]  /*0560*/  LDC R172, c[0x0][0x218] ;  /* 0x00008600ffac7b82 */ /* 0x000ea20000000800 */
[----:B0-----:R-:W-:-:S07]  /*0570*/  ISETP.NE.U32.AND P0, PT, R188, RZ, PT ;  /* 0x000000ffbc00720c */ /* 0x001fce0003f05070 */
[----:B------:R-:W0:Y:S01]  /*0580*/  LDC.64 R184, c[0x0][0x238] ;  /* 0x00008e00ffb87b82 */ /* 0x000e220000000a00 */
[----:B------:R-:W-:Y:S01]  /*0590*/  ISETP.NE.AND.EX P0, PT, R189, RZ, PT, P0 ;  /* 0x000000ffbd00720c */ /* 0x000fe20003f05300 */
[----:B-1----:R-:W-:-:S05]  /*05a0*/  IMAD.WIDE R136, R171, 0x4, R136 ;  /* 0x00000004ab887825 */ /* 0x002fca00078e0288 */
[----:B------:R-:W3:Y:S01]  /*05b0*/  LDG.E R142, desc[UR4][R136.64] ;  /* 0x00000004888e7981 */ /* 0x000ee2000c1e1900 */
[----:B--2---:R-:W-:-:S06]  /*05c0*/  IMAD R138, R171, R172, RZ ;  /* 0x000000acab8a7224 */ /* 0x004fcc00078e02ff */
[----:B------:R-:W1:Y:S01]  /*05d0*/  @P0 LDC.64 R140, c[0x0][0x230] ;  /* 0x00008c00ff8c0b82 */ /* 0x000e620000000a00 */
[----:B------:R-:W-:-:S04]  /*05e0*/  SHF.R.S32.HI R139, RZ, 0x1f, R138 ;  /* 0x0000001fff8b7819 */ /* 0x000fc8000001148a */
[----:B------:R-:W-:-:S04]  /*05f0*/  LEA.HI R139, R139, R138, RZ, 0x3 ;  /* 0x0000008a8b8b7211 */ /* 0x000fc800078f18ff */
[----:B------:R-:W-:Y:S02]  /*0600*/  LEA.HI.SX32 R163, R139, R2, 0x1d ;  /* 0x000000028ba37211 */ /* 0x000fe400078feaff */
[----:B------:R-:W2:Y:S03]  /*0610*/  LDC.64 R138, c[0x0][0x288] ;  /* 0x0000a200ff8a7b82 */ /* 0x000ea60000000a00 */
[----:B-1----:R-:W-:-:S05]  /*0620*/  @P0 IMAD.WIDE.U32 R140, R163, 0x20, R140 ;  /* 0x00000020a38c0825 */ /* 0x002fca00078e008c */
[----:B------:R-:W4:Y:S04]  /*0630*/  @P0 LDG.E.128 R124, desc[UR4][R140.64] ;  /* 0x000000048c7c0981 */ /* 0x000f28000c1e1d00 */
[----:B------:R1:W4:Y:S01]  /*0640*/  @P0 LDG.E.128 R128, desc[UR4][R140.64+0x10] ;  /* 0x000010048c800981 */ /* 0x000322000c1e1d00 */
[----:B--2---:R-:W-:-:S05]  /*0650*/  IMAD.WIDE R138, R171, 0x4, R138 ;  /* 0x00000004ab8a7825 */ /* 0x004fca00078e028a */
[----:B-----5:R-:W5:Y:S01]  /*0660*/  LDG.E R174, desc[UR4][R138.64] ;  /* 0x000000048aae7981 */ /* 0x020f62000c1e1900 */
[----:B-1----:R-:W1:Y:S01]  /*0670*/  @P0 LDC.64 R140, c[0x0][0x230] ;  /* 0x00008c00ff8c0b82 */ /* 0x002e620000000a00 */
[----:B------:R-:W-:Y:S02]  /*0680*/  MOV R175, RZ ;  /* 0x000000ff00af7202 */ /* 0x000fe40000000f00 */
[----:B------:R-:W-:Y:S01]  /*0690*/  IADD3 R147, R163, 0x80, RZ ;  /* 0x00000080a3937810 */ /* 0x000fe20007ffe0ff */
[----:B------:R-:W-:Y:S04]  /*06a0*/  BSSY B0, `(.L_x_26416) ;  /* 0x000002a000007945 */ /* 0x000fe80003800000 */
[----:B-1----:R-:W-:Y:S01]  /*06b0*/  @P0 IMAD.WIDE.U32 R140, R147, 0x20, R140 ;  /* 0x00000020938c0825 */ /* 0x002fe200078e008c */
[----:B---3--:R-:W-:-:S02]  /*06c0*/  ISETP.GE.AND P5, PT, R142, 0x1, PT ;  /* 0x000000018e00780c */ /* 0x008fc40003fa6270 */
[----:B------:R-:W-:-:S11]  /*06d0*/  ISETP.GT.AND P6, PT, R142, RZ, PT ;  /* 0x000000ff8e00720c */ /* 0x000fd60003fc4270 */
[----:B------:R-:W1:Y:S01]  /*06e0*/  @P5 LDC.64 R136, c[0x0][0x220] ;  /* 0x00008800ff885b82 */ /* 0x000e620000000a00 */
        /* <DEDUP_REMOVED lines=11> */
[----:B----4-:R-:W-:Y:S02]  /*07a0*/  @!P6 FSEL R157, R125, RZ, P1 ;  /* 0x000000ff7d9de208 */ /* 0x010fe40000800000 */
[----:B------:R-:W-:Y:S01]  /*07b0*/  @!P6 FSEL R158, R126, RZ, P3 ;  /* 0x000000ff7e9ee208 */ /* 0x000fe20001800000 */
[----:B-1----:R-:W-:Y:S01]  /*07c0*/  @P5 IMAD.WIDE.U32 R136, R175, 0x10, R136 ;  /* 0x00000010af885825 */ /* 0x002fe200078e0088 */
        /* <DEDUP_REMOVED lines=9> */
[----:B0-----:R-:W-:Y:S01]  /*0860*/  IMAD.WIDE.U32 R136, R163, 0x20, R184 ;  /* 0x00000020a3887825 */ /* 0x001fe200078e00b8 */
        /* <DEDUP_REMOVED lines=13> */
.L_x_26417:
[----:B------:R-:W-:Y:S05]  /*0940*/  BSYNC B0 ;  /* 0x0000000000007941 */ /* 0x000fea0003800000 */
.L_x_26416:
[----:B------:R-:W-:Y:S04]  /*0950*/  BSSY B0, `(.L_x_26418) ;  /* 0x0000006000007945 */ /* 0x000fe80003800000 */
[----:B------:R-:W-:Y:S05]  /*0960*/  @!P6 BRA `(.L_x_26419) ;  /* 0x000000000010e947 */ /* 0x000fea0003800000 */
[----:B-----5:R-:W-:-:S05]  /*0970*/  HADD2.F32 R138, -RZ, R132.H1_H1 ;  /* 0x30000084ff8a7230 */ /* 0x020fca0000004100 */
[----:B------:R-:W-:-:S04]  /*0980*/  FMUL.FTZ R138, R138, UR6 ;  /* 0x000000068a8a7c20 */ /* 0x000fc80008410000 */
[----:B------:R-:W-:-:S04]  /*0990*/  FMUL.FTZ R157, R85, R138 ;  /* 0x0000008a559d7220 */ /* 0x000fc80000410000 */
[----:B------:R-:W-:-:S07]  /*09a0*/  @P0 FADD.FTZ R157, R125, R157 ;  /* 0x0000009d7d9d0221 */ /* 0x000fce0000010000 */
.L_x_26419:
[----:B------:R-:W-:Y:S05]  /*09b0*/  BSYNC B0 ;  /* 0x0000000000007941 */ /* 0x000fea0003800000 */
.L_x_26418:
[----:B------:R-:W-:Y:S04]  /*09c0*/  BSSY B0, `(.L_x_26420) ;  /* 0x0000006000007945 */ /* 0x000fe80003800000 */
[----:B------:R-:W-:Y:S05]  /*09d0*/  @!P6 BRA `(.L_x_26421) ;  /* 0x000000000010e947 */ /* 0x000fea0003800000 */
[----:B-----5:R-:W-:-:S05]  /*09e0*/  HADD2.F32 R138, -RZ, R133.H0_H0 ;  /* 0x20000085ff8a7230 */ /* 0x020fca0000004100 */
[----:B------:R-:W-:-:S04]  /*09f0*/  FMUL.FTZ R139, R138, UR6 ;  /* 0x000000068a8b7c20 */ /* 0x000fc80008410000 */
[----:B------:R-:W-:-:S04]  /*0a00*/  FMUL.FTZ R158, R86, R139 ;  /* 0x0000008b569e7220 */ /* 0x000fc80000410000 */
[----:B------:R-:W-:-:S07]  /*0a10*/  @P0 FADD.FTZ R158, R126, R158 ;  /* 0x0000009e7e9e0221 */ /* 0x000fce0000010000 */
.L_x_26421:
[----:B------:R-:W-:Y:S05]  /*0a20*/  BSYNC B0 ;  /* 0x0000000000007941 */ /* 0x000fea0003800000 */
.L_x_26420:
[----:B------:R-:W-:Y:S04]  /*0a30*/  BSSY B0, `(.L_x_26422) ;  /* 0x0000006000007945 */ /* 0x000fe80003800000 */
[----:B------:R-:W-:Y:S05]  /*0a40*/  @!P6 BRA `(.L_x_26423) ;  /* 0x000000000010e947 */ /* 0x000fea0003800000 */
[----:B-----5:R-:W-:-:S05]  /*0a50*/  HADD2.F32 R138, -RZ, R133.H1_H1 ;  /* 0x30000085ff8a7230 */ /* 0x020fca0000004100 */
[----:B------:R-:W-:-:S04]  /*0a60*/  FMUL.FTZ R138, R138, UR6 ;  /* 0x000000068a8a7c20 */ /* 0x000fc80008410000 */
[----:B------:R-:W-:-:S04]  /*0a70*/  FMUL.FTZ R159, R87, R138 ;  /* 0x0000008a579f7220 */ /* 0x000fc80000410000 */
[----:B------:R-:W-:-:S07]  /*0a80*/  @P0 FADD.FTZ R159, R127, R159 ;  /* 0x0000009f7f9f0221 */ /* 0x000fce0000010000 */
.L_x_26423:
[----:B------:R-:W-:Y:S05]  /*0a90*/  BSYNC B0 ;  /* 0x0000000000007941 */ /* 0x000fea0003800000 */
.L_x_26422:
[----:B------:R-:W-:Y:S04]  /*0aa0*/  BSSY B0, `(.L_x_26424) ;  /* 0x0000006000007945 */ /* 0x000fe80003800000 */
[----:B------:R-:W-:Y:S05]  /*0ab0*/  @!P6 BRA `(.L_x_26425) ;  /* 0x000000000010e947 */ /* 0x000fea0003800000 */
[----:B-----5:R-:W-:-:S05]  /*0ac0*/  HADD2.F32 R138, -RZ, R134.H0_H0 ;  /* 0x20000086ff8a7230 */ /* 0x020fca0000004100 */
[----:B------:R-:W-:-:S04]  /*0ad0*/  FMUL.FTZ R139, R138, UR6 ;  /* 0x000000068a8b7c20 */ /* 0x000fc80008410000 */
[----:B------:R-:W-:-:S04]  /*0ae0*/  FMUL.FTZ R152, R88, R139 ;  /* 0x0000008b58987220 */ /* 0x000fc80000410000 */
[----:B------:R-:W-:-:S07]  /*0af0*/  @P0 FADD.FTZ R152, R128, R152 ;  /* 0x0000009880980221 */ /* 0x000fce0000010000 */
.L_x_26425:
[----:B------:R-:W-:Y:S05]  /*0b00*/  BSYNC B0 ;  /* 0x0000000000007941 */ /* 0x000fea0003800000 */
.L_x_26424:
[----:B------:R-:W-:Y:S04]  /*0b10*/  BSSY B0, `(.L_x_26426) ;  /* 0x0000006000007945 */ /* 0x000fe80003800000 */
[----:B------:R-:W-:Y:S05]  /*0b20*/  @!P6 BRA `(.L_x_26427) ;  /* 0x000000000010e947 */ /* 0x000fea0003800000 */
[----:B-----5:R-:W-:-:S05]  /*0b30*/  HADD2.F32 R138, -RZ, R134.H1_H1 ;  /* 0x30000086ff8a7230 */ /* 0x020fca0000004100 */
[----:B------:R-:W-:-:S04]  /*0b40*/  FMUL.FTZ R138, R138, UR6 ;  /* 0x000000068a8a7c20 */ /* 0x000fc80008410000 */
[----:B------:R-:W-:-:S04]  /*0b50*/  FMUL.FTZ R153, R89, R138 ;  /* 0x0000008a59997220 */ /* 0x000fc80000410000 */
[----:B------:R-:W-:-:S07]  /*0b60*/  @P0 FADD.FTZ R153, R129, R153 ;  /* 0x0000009981990221 */ /* 0x000fce0000010000 */
.L_x_26427:
[----:B------:R-:W-:Y:S05]  /*0b70*/  BSYNC B0 ;  /* 0x0000000000007941 */ /* 0x000fea0003800000 */
.L_x_26426:
[----:B------:R-:W-:Y:S04]  /*0b80*/  BSSY B0, `(.L_x_26428) ;  /* 0x0000006000007945 */ /* 0x000fe80003800000 */
[----:B------:R-:W-:Y:S05]  /*0b90*/  @!P6 BRA `(.L_x_26429) ;  /* 0x000000000010e947 */ /* 0x000fea0003800000 */
[----:B-----5:R-:W-:-:S05]  /*0ba0*/  HADD2.F32 R138, -RZ, R135.H0_H0 ;  /* 0x20000087ff8a7230 */ /* 0x020fca0000004100 */
[----:B------:R-:W-:-:S04]  /*0bb0*/  FMUL.FTZ R139, R138, UR6 ;  /* 0x000000068a8b7c20 */ /* 0x000fc80008410000 */
[----:B------:R-:W-:-:S04]  /*0bc0*/  FMUL.FTZ R154, R90, R139 ;  /* 0x0000008b5a9a7220 */ /* 0x000fc80000410000 */
[----:B------:R-:W-:-:S07]  /*0bd0*/  @P0 FADD.FTZ R154, R130, R154 ;  /* 0x0000009a829a0221 */ /* 0x000fce0000010000 */
.L_x_26429:
[----:B------:R-:W-:Y:S05]  /*0be0*/  BSYNC B0 ;  /* 0x0000000000007941 */ /* 0x000fea0003800000 */
.L_x_26428:
[----:B------:R-:W-:Y:S04]  /*0bf0*/  BSSY B0, `(.L_x_26430) ;  /* 0x0000006000007945 */ /* 0x000fe80003800000 */
[----:B------:R-:W-:Y:S05]  /*0c00*/  @!P6 BRA `(.L_x_26431) ;  /* 0x000000000010e947 */ /* 0x000fea0003800000 */
[----:B-----5:R-:W-:-:S05]  /*0c10*/  HADD2.F32 R138, -RZ, R135.H1_H1 ;  /* 0x30000087ff8a7230 */ /* 0x020fca0000004100 */
[----:B------:R-:W-:-:S04]  /*0c20*/  FMUL.FTZ R138, R138, UR6 ;  /* 0x000000068a8a7c20 */ /* 0x000fc80008410000 */
[----:B------:R-:W-:-:S04]  /*0c30*/  FMUL.FTZ R155, R91, R138 ;  /* 0x0000008a5b9b7220 */ /* 0x000fc80000410000 */
[----:B------:R-:W-:-:S07]  /*0c40*/  @P0 FADD.FTZ R155, R131, R155 ;  /* 0x0000009b839b0221 */ /* 0x000fce0000010000 */
.L_x_26431:
[----:B------:R-:W-:Y:S05]  /*0c50*/  BSYNC B0 ;  /* 0x0000000000007941 */ /* 0x000fea0003800000 */
.L_x_26430:
        /* <DEDUP_REMOVED lines=8> */
[----:B------:R-:W4:Y:S01]  /*0ce0*/  @P0 LDG.E.128 R128, desc[UR4][R140.64+0x10] ;  /* 0x000010048c800981 */ /* 0x000f22000c1e1d00 */
        /* <DEDUP_REMOVED lines=33> */
.L_x_26433:
[----:B------:R-:W-:Y:S05]  /*0f00*/  BSYNC B0 ;  /* 0x0000000000007941 */ /* 0x000fea0003800000 */
.L_x_26432:
[----:B------:R-:W-:Y:S04]  /*0f10*/  BSSY B0, `(.L_x_26434) ;  /* 0x0000006000007945 */ /* 0x000fe80003800000 */
[----:B------:R-:W-:Y:S05]  /*0f20*/  @!P6 BRA `(.L_x_26435) ;  /* 0x000000000010e947 */ /* 0x000fea0003800000 */
[----:B-----5:R-:W-:-:S05]  /*0f30*/  HADD2.F32 R138, -RZ, R132.H1_H1 ;  /* 0x30000084ff8a7230 */ /* 0x020fca0000004100 */
[----:B------:R-:W-:-:S04]  /*0f40*/  FMUL.FTZ R138, R138, UR6 ;  /* 0x000000068a8a7c20 */ /* 0x000fc80008410000 */
[----:B------:R-:W-:-:S04]  /*0f50*/  FMUL.FTZ R149, R93, R138 ;  /* 0x0000008a5d957220 */ /* 0x000fc80000410000 */
[----:B------:R-:W-:-:S07]  /*0f60*/  @P0 FADD.FTZ R149, R125, R149 ;  /* 0x000000957d950221 */ /* 0x000fce0000010000 */
.L_x_26435:
[----:B------:R-:W-:Y:S05]  /*0f70*/  BSYNC B0 ;  /* 0x0000000000007941 */ /* 0x000fea0003800000 */
.L_x_26434:
[----:B------:R-:W-:Y:S04]  /*0f80*/  BSSY B0, `(.L_x_26436) ;  /* 0x0000006000007945 */ /* 0x000fe80003800000 */
[----:B------:R-:W-:Y:S05]  /*0f90*/  @!P6 BRA `(.L_x_26437) ;  /* 0x000000000010e947 */ /* 0x000fea0003800000 */
[----:B-----5:R-:W-:-:S05]  /*0fa0*/  HADD2.F32 R138, -RZ, R133.H0_H0 ;  /* 0x20000085ff8a7230 */ /* 0x020fca0000004100 */
[----:B------:R-:W-:-:S04]  /*0fb0*/  FMUL.FTZ R139, R138, UR6 ;  /* 0x000000068a8b7c20 */ /* 0x000fc80008410000 */
[----:B------:R-:W-:-:S04]  /*0fc0*/  FMUL.FTZ R150, R94, R139 ;  /* 0x0000008b5e967220 */ /* 0x000fc80000410000 */
[----:B------:R-:W-:-:S07]  /*0fd0*/  @P0 FADD.FTZ R150, R126, R150 ;  /* 0x000000967e960221 */ /* 0x000fce0000010000 */
.L_x_26437:
[----:B------:R-:W-:Y:S05]  /*0fe0*/  BSYNC B0 ;  /* 0x0000000000007941 */ /* 0x000fea0003800000 */
.L_x_26436:
[----:B------:R-:W-:Y:S04]  /*0ff0*/  BSSY B0, `(.L_x_26438) ;  /* 0x0000006000007945 */ /* 0x000fe80003800000 */
[----:B------:R-:W-:Y:S05]  /*1000*/  @!P6 BRA `(.L_x_26439) ;  /* 0x000000000010e947 */ /* 0x000fea0003800000 */
[----:B-----5:R-:W-:-:S05]  /*1010*/  HADD2.F32 R138, -RZ, R133.H1_H1 ;  /* 0x30000085ff8a7230 */ /* 0x020fca0000004100 */
[----:B------:R-:W-:-:S04]  /*1020*/  FMUL.FTZ R138, R138, UR6 ;  /* 0x000000068a8a7c20 */ /* 0x000fc80008410000 */
[----:B------:R-:W-:-:S04]  /*1030*/  FMUL.FTZ R151, R95, R138 ;  /* 0x0000008a5f977220 */ /* 0x000fc80000410000 */
[----:B------:R-:W-:-:S07]  /*1040*/  @P0 FADD.FTZ R151, R127, R151 ;  /* 0x000000977f970221 */ /* 0x000fce0000010000 */
.L_x_26439:
[----:B------:R-:W-:Y:S05]  /*1050*/  BSYNC B0 ;  /* 0x0000000000007941 */ /* 0x000fea0003800000 */
.L_x_26438:
[----:B------:R-:W-:Y:S04]  /*1060*/  BSSY B0, `(.L_x_26440) ;  /* 0x0000006000007945 */ /* 0x000fe80003800000 */
[----:B------:R-:W-:Y:S05]  /*1070*/  @!P6 BRA `(.L_x_26441) ;  /* 0x000000000010e947 */ /* 0x000fea0003800000 */
[----:B-----5:R-:W-:-:S05]  /*1080*/  HADD2.F32 R138, -RZ, R134.H0_H0 ;  /* 0x20000086ff8a7230 */ /* 0x020fca0000004100 */
[----:B------:R-:W-:-:S04]  /*1090*/  FMUL.FTZ R139, R138, UR6 ;  /* 0x000000068a8b7c20 */ /* 0x000fc80008410000 */
[----:B------:R-:W-:-:S04]  /*10a0*/  FMUL.FTZ R144, R96, R139 ;  /* 0x0000008b60907220 */ /* 0x000fc80000410000 */
[----:B------:R-:W-:-:S07]  /*10b0*/  @P0 FADD.FTZ R144, R128, R144 ;  /* 0x0000009080900221 */ /* 0x000fce0000010000 */
.L_x_26441:
[----:B------:R-:W-:Y:S05]  /*10c0*/  BSYNC B0 ;  /* 0x0000000000007941 */ /* 0x000fea0003800000 */
.L_x_26440:
[----:B------:R-:W-:Y:S04]  /*10d0*/  BSSY B0, `(.L_x_26442) ;  /* 0x0000006000007945 */ /* 0x000fe80003800000 */
[----:B------:R-:W-:Y:S05]  /*10e0*/  @!P6 BRA `(.L_x_26443) ;  /* 0x000000000010e947 */ /* 0x000fea0003800000 */
[----:B-----5:R-:W-:-:S05]  /*10f0*/  HADD2.F32 R138, -RZ, R134.H1_H1 ;  /* 0x30000086ff8a7230 */ /* 0x020fca0000004100 */
[----:B------:R-:W-:-:S04]  /*1100*/  FMUL.FTZ R138, R138, UR6 ;  /* 0x000000068a8a7c20 */ /* 0x000fc80008410000 */
[----:B------:R-:W-:-:S04]  /*1110*/  FMUL.FTZ R145, R97, R138 ;  /* 0x0000008a61917220 */ /* 0x000fc80000410000 */
[----:B------:R-:W-:-:S07]  /*1120*/  @P0 FADD.FTZ R145, R129, R145 ;  /* 0x0000009181910221 */ /* 0x000fce0000010000 */
.L_x_26443:
[----:B------:R-:W-:Y:S05]  /*1130*/  BSYNC B0 ;  /* 0x0000000000007941 */ /* 0x000fea0003800000 */
.L_x_26442:
[----:B------:R-:W-:Y:S04]  /*1140*/  BSSY B0, `(.L_x_26444) ;  /* 0x0000006000007945 */ /* 0x000fe80003800000 */
[----:B------:R-:W-:Y:S05]  /*1150*/  @!P6 BRA `(.L_x_26445) ;  /* 0x000000000010e947 */ /* 0x000fea0003800000 */
[----:B-----5:R-:W-:-:S05]  /*1160*/  HADD2.F32 R138, -RZ, R135.H0_H0 ;  /* 0x20000087ff8a7230 */ /* 0x020fca0000004100 */
[----:B------:R-:W-:-:S04]  /*1170*/  FMUL.FTZ R139, R138, UR6 ;  /* 0x000000068a8b7c20 */ /* 0x000fc80008410000 */
[----:B------:R-:W-:-:S04]  /*1180*/  FMUL.FTZ R146, R98, R139 ;  /* 0x0000008b62927220 */ /* 0x000fc80000410000 */
[----:B------:R-:W-:-:S07]  /*1190*/  @P0 FADD.FTZ R146, R130, R146 ;  /* 0x0000009282920221 */ /* 0x000fce0000010000 */
.L_x_26445:
[----:B------:R-:W-:Y:S05]  /*11a0*/  BSYNC B0 ;  /* 0x0000000000007941 */ /* 0x000fea0003800000 */
.L_x_26444:
[----:B------:R-:W-:Y:S04]  /*11b0*/  BSSY B0, `(.L_x_26446) ;  /* 0x0000006000007945 */ /* 0x000fe80003800000 */
[----:B------:R-:W-:Y:S05]  /*11c0*/  @!P6 BRA `(.L_x_26447) ;  /* 0x000000000010e947 */ /* 0x000fea0003800000 */
[----:B-----5:R-:W-:-:S05]  /*11d0*/  HADD2.F32 R138, -RZ, R135.H1_H1 ;  /* 0x30000087ff8a7230 */ /* 0x020fca0000004100 */
[----:B------:R-:W-:-:S04]  /*11e0*/  FMUL.FTZ R138, R138, UR6 ;  /* 0x000000068a8a7c20 */ /* 0x000fc80008410000 */
[----:B------:R-:W-:-:S04]  /*11f0*/  FMUL.FTZ R147, R99, R138 ;  /* 0x0000008a63937220 */ /* 0x000fc80000410000 */
[----:B------:R-:W-:-:S07]  /*1200*/  @P0 FADD.FTZ R147, R131, R147 ;  /* 0x0000009383930221 */ /* 0x000fce0000010000 */
.L_x_26447:
[----:B------:R-:W-:Y:S05]  /*1210*/  BSYNC B0 ;  /* 0x0000000000007941 */ /* 0x000fea0003800000 */
.L_x_26446:
        /* <DEDUP_REMOVED lines=17> */
[----:B------:R-:W-:-:S04]  /*1330*/  IMAD.WIDE.U32 R160, R161, 0x20, R184 ;  /* 0x00000020a1a07825 */ /* 0x000fc800078e00b8 */
[----:B---3--:R-:W-:Y:S01]  /*1340*/  @P0 IMAD.WIDE.U32 R164, R179, 0x20, R164 ;  /* 0x00000020b3a40825 */ /* 0x008fe200078e00a4 */
[----:B--2---:R-:W-:Y:S02]  /*1350*/  @!P6 FSEL R141, R125, RZ, P2 ;  /* 0x000000ff7d8de208 */ /* 0x004fe40001000000 */
[----:B----4-:R-:W-:Y:S02]  /*1360*/  @!P6 FSEL R142, R126, RZ, P3 ;  /* 0x000000ff7e8ee208 */ /* 0x010fe40001800000 */
        /* <DEDUP_REMOVED lines=19> */
[----:B------:R-:W-:-:S04]  /*14a0*/  FMUL.FTZ R140, R100, R167 ;  /* 0x000000a7648c7220 */ /* 0x000fc80000410000 */
[----:B------:R-:W-:-:S07]  /*14b0*/  @P0 FADD.FTZ R140, R124, R140 ;  /* 0x0000008c7c8c0221 */ /* 0x000fce0000010000 */
.L_x_26449:
[----:B------:R-:W-:Y:S05]  /*14c0*/  BSYNC B0 ;  /* 0x0000000000007941 */ /* 0x000fea0003800000 */
.L_x_26448:
[----:B------:R-:W-:Y:S04]  /*14d0*/  BSSY B0, `(.L_x_26450) ;  /* 0x0000006000007945 */ /* 0x000fe80003800000 */
[----:B------:R-:W-:Y:S05]  /*14e0*/  @!P6 BRA `(.L_x_26451) ;  /* 0x000000000010e947 */ /* 0x000fea0003800000 */
[----:B-----5:R-:W-:-:S05]  /*14f0*/  HADD2.F32 R141, -RZ, R132.H1_H1 ;  /* 0x30000084ff8d7230 */ /* 0x020fca0000004100 */
[----:B------:R-:W-:-:S04]  /*1500*/  FMUL.FTZ R162, R141, UR6 ;  /* 0x000000068da27c20 */ /* 0x000fc80008410000 */
[----:B------:R-:W-:-:S04]  /*1510*/  FMUL.FTZ R141, R101, R162 ;  /* 0x000000a2658d7220 */ /* 0x000fc80000410000 */
[----:B------:R-:W-:-:S07]  /*1520*/  @P0 FADD.FTZ R141, R125, R141 ;  /* 0x0000008d7d8d0221 */ /* 0x000fce0000010000 */
.L_x_26451:
[----:B------:R-:W-:Y:S05]  /*1530*/  BSYNC B0 ;  /* 0x0000000000007941 */ /* 0x000fea0003800000 */
.L_x_26450:
[----:B------:R-:W-:Y:S04]  /*1540*/  BSSY B0, `(.L_x_26452) ;  /* 0x0000006000007945 */ /* 0x000fe80003800000 */
[----:B------:R-:W-:Y:S05]  /*1550*/  @!P6 BRA `(.L_x_26453) ;  /* 0x000000000010e947 */ /* 0x000fea0003800000 */
[----:B-----5:R-:W-:-:S05]  /*1560*/  HADD2.F32 R142, -RZ, R133.H0_H0 ;  /* 0x20000085ff8e7230 */ /* 0x020fca0000004100 */
[----:B------:R-:W-:-:S04]  /*1570*/  FMUL.FTZ R167, R142, UR6 ;  /* 0x000000068ea77c20 */ /* 0x000fc80008410000 */
[----:B------:R-:W-:-:S04]  /*1580*/  FMUL.FTZ R142, R102, R167 ;  /* 0x000000a7668e7220 */ /* 0x000fc80000410000 */
[----:B------:R-:W-:-:S07]  /*1590*/  @P0 FADD.FTZ R142, R126, R142 ;  /* 0x0000008e7e8e0221 */ /* 0x000fce0000010000 */
.L_x_26453:
[----:B------:R-:W-:Y:S05]  /*15a0*/  BSYNC B0 ;  /* 0x0000000000007941 */ /* 0x000fea0003800000 */
.L_x_26452:
[----:B------:R-:W-:Y:S04]  /*15b0*/  BSSY B0, `(.L_x_26454) ;  /* 0x0000006000007945 */ /* 0x000fe80003800000 */
[----:B------:R-:W-:Y:S05]  /*15c0*/  @!P6 BRA `(.L_x_26455) ;  /* 0x000000000010e947 */ /* 0x000fea0003800000 */
[----:B-----5:R-:W-:-:S05]  /*15d0*/  HADD2.F32 R143, -RZ, R133.H1_H1 ;  /* 0x30000085ff8f7230 */ /* 0x020fca0000004100 */
[----:B------:R-:W-:-:S04]  /*15e0*/  FMUL.FTZ R162, R143, UR6 ;  /* 0x000000068fa27c20 */ /* 0x000fc80008410000 */
[----:B------:R-:W-:-:S04]  /*15f0*/  FMUL.FTZ R143, R103, R162 ;  /* 0x000000a2678f7220 */ /* 0x000fc80000410000 */
[----:B------:R-:W-:-:S07]  /*1600*/  @P0 FADD.FTZ R143, R127, R143 ;  /* 0x0000008f7f8f0221 */ /* 0x000fce0000010000 */
.L_x_26455:
[----:B------:R-:W-:Y:S05]  /*1610*/  BSYNC B0 ;  /* 0x0000000000007941 */ /* 0x000fea0003800000 */
.L_x_26454:
[----:B------:R-:W-:Y:S04]  /*1620*/  BSSY B0, `(.L_x_26456) ;  /* 0x0000006000007945 */ /* 0x000fe80003800000 */
[----:B------:R-:W-:Y:S05]  /*1630*/  @!P6 BRA `(.L_x_26457) ;  /* 0x000000000010e947 */ /* 0x000fea0003800000 */
[----:B-----5:R-:W-:-:S05]  /*1640*/  HADD2.F32 R136, -RZ, R134.H0_H0 ;  /* 0x20000086ff887230 */ /* 0x020fca0000004100 */
[----:B------:R-:W-:-:S04]  /*1650*/  FMUL.FTZ R167, R136, UR6 ;  /* 0x0000000688a77c20 */ /* 0x000fc80008410000 */
[----:B------:R-:W-:-:S04]  /*1660*/  FMUL.FTZ R136, R104, R167 ;  /* 0x000000a768887220 */ /* 0x000fc80000410000 */
[----:B------:R-:W-:-:S07]  /*1670*/  @P0 FADD.FTZ R136, R128, R136 ;  /* 0x0000008880880221 */ /* 0x000fce0000010000 */
.L_x_26457:
[----:B------:R-:W-:Y:S05]  /*1680*/  BSYNC B0 ;  /* 0x0000000000007941 */ /* 0x000fea0003800000 */
.L_x_26456:
[----:B------:R-:W-:Y:S04]  /*1690*/  BSSY B0, `(.L_x_26458) ;  /* 0x0000006000007945 */ /* 0x000fe80003800000 */
[----:B------:R-:W-:Y:S05]  /*16a0*/  @!P6 BRA `(.L_x_26459) ;  /* 0x000000000010e947 */ /* 0x000fea0003800000 */
[----:B-----5:R-:W-:-:S05]  /*16b0*/  HADD2.F32 R137, -RZ, R134.H1_H1 ;  /* 0x30000086ff897230 */ /* 0x020fca0000004100 */
[----:B------:R-:W-:-:S04]  /*16c0*/  FMUL.FTZ R162, R137, UR6 ;  /* 0x0000000689a27c20 */ /* 0x000fc80008410000 */
[----:B------:R-:W-:-:S04]  /*16d0*/  FMUL.FTZ R137, R105, R162 ;  /* 0x000000a269897220 */ /* 0x000fc80000410000 */
[----:B------:R-:W-:-:S07]  /*16e0*/  @P0 FADD.FTZ R137, R129, R137 ;  /* 0x0000008981890221 */ /* 0x000fce0000010000 */
.L_x_26459:
[----:B------:R-:W-:Y:S05]  /*16f0*/  BSYNC B0 ;  /* 0x0000000000007941 */ /* 0x000fea0003800000 */
.L_x_26458:
[----:B------:R-:W-:Y:S04]  /*1700*/  BSSY B0, `(.L_x_26460) ;  /* 0x0000006000007945 */ /* 0x000fe80003800000 */
[----:B------:R-:W-:Y:S05]  /*1710*/  @!P6 BRA `(.L_x_26461) ;  /* 0x000000000010e947 */ /* 0x000fea0003800000 */
[----:B-----5:R-:W-:-:S05]  /*1720*/  HADD2.F32 R138, -RZ, R135.H0_H0 ;  /* 0x20000087ff8a7230 */ /* 0x020fca0000004100 */
[----:B------:R-:W-:-:S04]  /*1730*/  FMUL.FTZ R167, R138, UR6 ;  /* 0x000000068aa77c20 */ /* 0x000fc80008410000 */
[----:B------:R-:W-:-:S04]  /*1740*/  FMUL.FTZ R138, R106, R167 ;  /* 0x000000a76a8a7220 */ /* 0x000fc80000410000 */
[----:B------:R-:W-:-:S07]  /*1750*/  @P0 FADD.FTZ R138, R130, R138 ;  /* 0x0000008a828a0221 */ /* 0x000fce0000010000 */
.L_x_26461:
[----:B------:R-:W-:Y:S05]  /*1760*/  BSYNC B0 ;  /* 0x0000000000007941 */ /* 0x000fea0003800000 */
.L_x_26460:
[----:B------:R-:W-:Y:S04]  /*1770*/  BSSY B0, `(.L_x_26462) ;  /* 0x0000006000007945 */ /* 0x000fe80003800000 */
[----:B------:R-:W-:Y:S05]  /*1780*/  @!P6 BRA `(.L_x_26463) ;  /* 0x000000000010e947 */ /* 0x000fea0003800000 */
[----:B-----5:R-:W-:-:S05]  /*1790*/  HADD2.F32 R139, -RZ, R135.H1_H1 ;  /* 0x30000087ff8b7230 */ /* 0x020fca0000004100 */
[----:B------:R-:W-:-:S04]  /*17a0*/  FMUL.FTZ R162, R139, UR6 ;  /* 0x000000068ba27c20 */ /* 0x000fc80008410000 */
[----:B------:R-:W-:-:S04]  /*17b0*/  FMUL.FTZ R139, R107, R162 ;  /* 0x000000a26b8b7220 */ /* 0x000fc80000410000 */
[----:B------:R-:W-:-:S07]  /*17c0*/  @P0 FADD.FTZ R139, R131, R139 ;  /* 0x0000008b838b0221 */ /* 0x000fce0000010000 */
.L_x_26463:
[----:B------:R-:W-:Y:S05]  /*17d0*/  BSYNC B0 ;  /* 0x0000000000007941 */ /* 0x000fea0003800000 */
.L_x_26462:
        /* <DEDUP_REMOVED lines=42> */
.L_x_26465:
[----:B------:R-:W-:Y:S05]  /*1a80*/  BSYNC B0 ;  /* 0x0000000000007941 */ /* 0x000fea0003800000 */
.L_x_26464:
[----:B------:R-:W-:Y:S04]  /*1a90*/  BSSY B0, `(.L_x_26466) ;  /* 0x0000006000007945 */ /* 0x000fe80003800000 */
[----:B------:R-:W-:Y:S05]  /*1aa0*/  @!P6 BRA `(.L_x_26467) ;  /* 0x000000000010e947 */ /* 0x000fea0003800000 */
[----:B-----5:R-:W-:-:S05]  /*1ab0*/  HADD2.F32 R165, -RZ, R132.H1_H1 ;  /* 0x30000084ffa57230 */ /* 0x020fca0000004100 */
[----:B------:R-:W-:-:S04]  /*1ac0*/  FMUL.FTZ R178, R165, UR6 ;  /* 0x00000006a5b27c20 */ /* 0x000fc80008410000 */
[----:B------:R-:W-:-:S04]  /*1ad0*/  FMUL.FTZ R165, R109, R178 ;  /* 0x000000b26da57220 */ /* 0x000fc80000410000 */
[----:B------:R-:W-:-:S07]  /*1ae0*/  @P0 FADD.FTZ R165, R125, R165 ;  /* 0x000000a57da50221 */ /* 0x000fce0000010000 */
.L_x_26467:
[----:B------:R-:W-:Y:S05]  /*1af0*/  BSYNC B0 ;  /* 0x0000000000007941 */ /* 0x000fea0003800000 */
.L_x_26466:
[----:B------:R-:W-:Y:S04]  /*1b00*/  BSSY B0, `(.L_x_26468) ;  /* 0x0000006000007945 */ /* 0x000fe80003800000 */
[----:B------:R-:W-:Y:S05]  /*1b10*/  @!P6 BRA `(.L_x_26469) ;  /* 0x000000000010e947 */ /* 0x000fea0003800000 */
[----:B-----5:R-:W-:-:S05]  /*1b20*/  HADD2.F32 R166, -RZ, R133.H0_H0 ;  /* 0x20000085ffa67230 */ /* 0x020fca0000004100 */
[----:B------:R-:W-:-:S04]  /*1b30*/  FMUL.FTZ R179, R166, UR6 ;  /* 0x00000006a6b37c20 */ /* 0x000fc80008410000 */
[----:B------:R-:W-:-:S04]  /*1b40*/  FMUL.FTZ R166, R110, R179 ;  /* 0x000000b36ea67220 */ /* 0x000fc80000410000 */
[----:B------:R-:W-:-:S07]  /*1b50*/  @P0 FADD.FTZ R166, R126, R166 ;  /* 0x000000a67ea60221 */ /* 0x000fce0000010000 */
.L_x_26469:
[----:B------:R-:W-:Y:S05]  /*1b60*/  BSYNC B0 ;  /* 0x0000000000007941 */ /* 0x000fea0003800000 */
.L_x_26468:
[----:B------:R-:W-:Y:S04]  /*1b70*/  BSSY B0, `(.L_x_26470) ;  /* 0x0000006000007945 */ /* 0x000fe80003800000 */
[----:B------:R-:W-:Y:S05]  /*1b80*/  @!P6 BRA `(.L_x_26471) ;  /* 0x000000000010e947 */ /* 0x000fea0003800000 */
[----:B-----5:R-:W-:-:S05]  /*1b90*/  HADD2.F32 R167, -RZ, R133.H1_H1 ;  /* 0x30000085ffa77230 */ /* 0x020fca0000004100 */
[----:B------:R-:W-:-:S04]  /*1ba0*/  FMUL.FTZ R178, R167, UR6 ;  /* 0x00000006a7b27c20 */ /* 0x000fc80008410000 */
[----:B------:R-:W-:-:S04]  /*1bb0*/  FMUL.FTZ R167, R111, R178 ;  /* 0x000000b26fa77220 */ /* 0x000fc80000410000 */
[----:B------:R-:W-:-:S07]  /*1bc0*/  @P0 FADD.FTZ R167, R127, R167 ;  /* 0x000000a77fa70221 */ /* 0x000fce0000010000 */
.L_x_26471:
[----:B------:R-:W-:Y:S05]  /*1bd0*/  BSYNC B0 ;  /* 0x0000000000007941 */ /* 0x000fea0003800000 */
.L_x_26470:
[----:B------:R-:W-:Y:S04]  /*1be0*/  BSSY B0, `(.L_x_26472) ;  /* 0x0000006000007945 */ /* 0x000fe80003800000 */
[----:B------:R-:W-:Y:S05]  /*1bf0*/  @!P6 BRA `(.L_x_26473) ;  /* 0x000000000010e947 */ /* 0x000fea0003800000 */
[----:B-----5:R-:W-:-:S05]  /*1c00*/  HADD2.F32 R160, -RZ, R134.H0_H0 ;  /* 0x20000086ffa07230 */ /* 0x020fca0000004100 */
[----:B------:R-:W-:-:S04]  /*1c10*/  FMUL.FTZ R179, R160, UR6 ;  /* 0x00000006a0b37c20 */ /* 0x000fc80008410000 */
[----:B------:R-:W-:-:S04]  /*1c20*/  FMUL.FTZ R160, R112, R179 ;  /* 0x000000b370a07220 */ /* 0x000fc80000410000 */
[----:B------:R-:W-:-:S07]  /*1c30*/  @P0 FADD.FTZ R160, R128, R160 ;  /* 0x000000a080a00221 */ /* 0x000fce0000010000 */
.L_x_26473:
[----:B------:R-:W-:Y:S05]  /*1c40*/  BSYNC B0 ;  /* 0x0000000000007941 */ /* 0x000fea0003800000 */
.L_x_26472:
[----:B------:R-:W-:Y:S04]  /*1c50*/  BSSY B0, `(.L_x_26474) ;  /* 0x0000006000007945 */ /* 0x000fe80003800000 */
[----:B------:R-:W-:Y:S05]  /*1c60*/  @!P6 BRA `(.L_x_26475) ;  /* 0x000000000010e947 */ /* 0x000fea0003800000 */
[----:B-----5:R-:W-:-:S05]  /*1c70*/  HADD2.F32 R161, -RZ, R134.H1_H1 ;  /* 0x30000086ffa17230 */ /* 0x020fca0000004100 */
[----:B------:R-:W-:-:S04]  /*1c80*/  FMUL.FTZ R178, R161, UR6 ;  /* 0x00000006a1b27c20 */ /* 0x000fc80008410000 */
[----:B------:R-:W-:-:S04]  /*1c90*/  FMUL.FTZ R161, R113, R178 ;  /* 0x000000b271a17220 */ /* 0x000fc80000410000 */
[----:B------:R-:W-:-:S07]  /*1ca0*/  @P0 FADD.FTZ R161, R129, R161 ;  /* 0x000000a181a10221 */ /* 0x000fce0000010000 */
.L_x_26475:
[----:B------:R-:W-:Y:S05]  /*1cb0*/  BSYNC B0 ;  /* 0x0000000000007941 */ /* 0x000fea0003800000 */
.L_x_26474:
[----:B------:R-:W-:Y:S04]  /*1cc0*/  BSSY B0, `(.L_x_26476) ;  /* 0x0000006000007945 */ /* 0x000fe80003800000 */
[----:B------:R-:W-:Y:S05]  /*1cd0*/  @!P6 BRA `(.L_x_26477) ;  /* 0x000000000010e947 */ /* 0x000fea0003800000 */
[----:B-----5:R-:W-:-:S05]  /*1ce0*/  HADD2.F32 R162, -RZ, R135.H0_H0 ;  /* 0x20000087ffa27230 */ /* 0x020fca0000004100 */
[----:B------:R-:W-:-:S04]  /*1cf0*/  FMUL.FTZ R179, R162, UR6 ;  /* 0x00000006a2b37c20 */ /* 0x000fc80008410000 */
[----:B------:R-:W-:-:S04]  /*1d00*/  FMUL.FTZ R162, R114, R179 ;  /* 0x000000b372a27220 */ /* 0x000fc80000410000 */
[----:B------:R-:W-:-:S07]  /*1d10*/  @P0 FADD.FTZ R162, R130, R162 ;  /* 0x000000a282a20221 */ /* 0x000fce0000010000 */
.L_x_26477:
[----:B------:R-:W-:Y:S05]  /*1d20*/  BSYNC B0 ;  /* 0x0000000000007941 */ /* 0x000fea0003800000 */
.L_x_26476:
[----:B------:R-:W-:Y:S04]  /*1d30*/  BSSY B0, `(.L_x_26478) ;  /* 0x0000006000007945 */ /* 0x000fe80003800000 */
[----:B------:R-:W-:Y:S05]  /*1d40*/  @!P6 BRA `(.L_x_26479) ;  /* 0x000000000010e947 */ /* 0x000fea0003800000 */
[----:B-----5:R-:W-:-:S05]  /*1d50*/  HADD2.F32 R163, -RZ, R135.H1_H1 ;  /* 0x30000087ffa37230 */ /* 0x020fca0000004100 */
[----:B------:R-:W-:-:S04]  /*1d60*/  FMUL.FTZ R178, R163, UR6 ;  /* 0x00000006a3b27c20 */ /* 0x000fc80008410000 */
[----:B------:R-:W-:-:S04]  /*1d70*/  FMUL.FTZ R163, R115, R178 ;  /* 0x000000b273a37220 */ /* 0x000fc80000410000 */
[----:B------:R-:W-:-:S07]  /*1d80*/  @P0 FADD.FTZ R163, R131, R163 ;  /* 0x000000a383a30221 */ /* 0x000fce0000010000 */
.L_x_26479:
[----:B------:R-:W-:Y:S05]  /*1d90*/  BSYNC B0 ;  /* 0x0000000000007941 */ /* 0x000fea0003800000 */
.L_x_26478:
        /* <DEDUP_REMOVED lines=38> */
.L_x_26481:
[----:B------:R-:W-:Y:S05]  /*2000*/  BSYNC B0 ;  /* 0x0000000000007941 */ /* 0x000fea0003800000 */
.L_x_26480:
[----:B------:R-:W-:Y:S04]  /*2010*/  BSSY B0, `(.L_x_26482) ;  /* 0x0000006000007945 */ /* 0x000fe80003800000 */
[----:B------:R-:W-:Y:S05]  /*2020*/  @!P6 BRA `(.L_x_26483) ;  /* 0x000000000010e947 */ /* 0x000fea0003800000 */
[----:B-----5:R-:W-:-:S05]  /*2030*/  HADD2.F32 R175, -RZ, R132.H1_H1 ;  /* 0x30000084ffaf7230 */ /* 0x020fca0000004100 */
[----:B------:R-:W-:-:S04]  /*2040*/  FMUL.FTZ R186, R175, UR6 ;  /* 0x00000006afba7c20 */ /* 0x000fc80008410000 */
[----:B------:R-:W-:-:S04]  /*2050*/  FMUL.FTZ R181, R117, R186 ;  /* 0x000000ba75b57220 */ /* 0x000fc80000410000 */
[----:B------:R-:W-:-:S07]  /*2060*/  @P0 FADD.FTZ R181, R125, R181 ;  /* 0x000000b57db50221 */ /* 0x000fce0000010000 */
.L_x_26483:
[----:B------:R-:W-:Y:S05]  /*2070*/  BSYNC B0 ;  /* 0x0000000000007941 */ /* 0x000fea0003800000 */
.L_x_26482:
[----:B------:R-:W-:Y:S04]  /*2080*/  BSSY B0, `(.L_x_26484) ;  /* 0x0000006000007945 */ /* 0x000fe80003800000 */
[----:B------:R-:W-:Y:S05]  /*2090*/  @!P6 BRA `(.L_x_26485) ;  /* 0x000000000010e947 */ /* 0x000fea0003800000 */
[----:B-----5:R-:W-:-:S05]  /*20a0*/  HADD2.F32 R175, -RZ, R133.H0_H0 ;  /* 0x20000085ffaf7230 */ /* 0x020fca0000004100 */
[----:B------:R-:W-:-:S04]  /*20b0*/  FMUL.FTZ R175, R175, UR6 ;  /* 0x00000006afaf7c20 */ /* 0x000fc80008410000 */
[----:B------:R-:W-:-:S04]  /*20c0*/  FMUL.FTZ R182, R118, R175 ;  /* 0x000000af76b67220 */ /* 0x000fc80000410000 */
[----:B------:R-:W-:-:S07]  /*20d0*/  @P0 FADD.FTZ R182, R126, R182 ;  /* 0x000000b67eb60221 */ /* 0x000fce0000010000 */
.L_x_26485:
[----:B------:R-:W-:Y:S05]  /*20e0*/  BSYNC B0 ;  /* 0x0000000000007941 */ /* 0x000fea0003800000 */
.L_x_26484:
[----:B------:R-:W-:Y:S04]  /*20f0*/  BSSY B0, `(.L_x_26486) ;  /* 0x0000006000007945 */ /* 0x000fe80003800000 */
[----:B------:R-:W-:Y:S05]  /*2100*/  @!P6 BRA `(.L_x_26487) ;  /* 0x000000000010e947 */ /* 0x000fea0003800000 */
[----:B-----5:R-:W-:-:S05]  /*2110*/  HADD2.F32 R175, -RZ, R133.H1_H1 ;  /* 0x30000085ffaf7230 */ /* 0x020fca0000004100 */
[----:B------:R-:W-:-:S04]  /*2120*/  FMUL.FTZ R186, R175, UR6 ;  /* 0x00000006afba7c20 */ /* 0x000fc80008410000 */
[----:B------:R-:W-:-:S04]  /*2130*/  FMUL.FTZ R183, R119, R186 ;  /* 0x000000ba77b77220 */ /* 0x000fc80000410000 */
[----:B------:R-:W-:-:S07]  /*2140*/  @P0 FADD.FTZ R183, R127, R183 ;  /* 0x000000b77fb70221 */ /* 0x000fce0000010000 */
.L_x_26487:
[----:B------:R-:W-:Y:S05]  /*2150*/  BSYNC B0 ;  /* 0x0000000000007941 */ /* 0x000fea0003800000 */
.L_x_26486:
[----:B------:R-:W-:Y:S04]  /*2160*/  BSSY B0, `(.L_x_26488) ;  /* 0x0000006000007945 */ /* 0x000fe80003800000 */
[----:B------:R-:W-:Y:S05]  /*2170*/  @!P6 BRA `(.L_x_26489) ;  /* 0x000000000010e947 */ /* 0x000fea0003800000 */
[----:B-----5:R-:W-:-:S05]  /*2180*/  HADD2.F32 R175, -RZ, R134.H0_H0 ;  /* 0x20000086ffaf7230 */ /* 0x020fca0000004100 */
[----:B------:R-:W-:-:S04]  /*2190*/  FMUL.FTZ R175, R175, UR6 ;  /* 0x00000006afaf7c20 */ /* 0x000fc80008410000 */
[----:B------:R-:W-:-:S04]  /*21a0*/  FMUL.FTZ R176, R120, R175 ;  /* 0x000000af78b07220 */ /* 0x000fc80000410000 */
[----:B------:R-:W-:-:S07]  /*21b0*/  @P0 FADD.FTZ R176, R128, R176 ;  /* 0x000000b080b00221 */ /* 0x000fce0000010000 */
.L_x_26489:
[----:B------:R-:W-:Y:S05]  /*21c0*/  BSYNC B0 ;  /* 0x0000000000007941 */ /* 0x000fea0003800000 */
.L_x_26488:
[----:B------:R-:W-:Y:S04]  /*21d0*/  BSSY B0, `(.L_x_26490) ;  /* 0x0000006000007945 */ /* 0x000fe80003800000 */
[----:B------:R-:W-:Y:S05]  /*21e0*/  @!P6 BRA `(.L_x_26491) ;  /* 0x000000000010e947 */ /* 0x000fea0003800000 */
[----:B-----5:R-:W-:-:S05]  /*21f0*/  HADD2.F32 R175, -RZ, R134.H1_H1 ;  /* 0x30000086ffaf7230 */ /* 0x020fca0000004100 */
[----:B------:R-:W-:-:S04]  /*2200*/  FMUL.FTZ R186, R175, UR6 ;  /* 0x00000006afba7c20 */ /* 0x000fc80008410000 */
[----:B------:R-:W-:-:S04]  /*2210*/  FMUL.FTZ R177, R121, R186 ;  /* 0x000000ba79b17220 */ /* 0x000fc80000410000 */
[----:B------:R-:W-:-:S07]  /*2220*/  @P0 FADD.FTZ R177, R129, R177 ;  /* 0x000000b181b10221 */ /* 0x000fce0000010000 */
.L_x_26491:
[----:B------:R-:W-:Y:S05]  /*2230*/  BSYNC B0 ;  /* 0x0000000000007941 */ /* 0x000fea0003800000 */
.L_x_26490:
[----:B------:R-:W-:Y:S04]  /*2240*/  BSSY B0, `(.L_x_26492) ;  /* 0x0000006000007945 */ /* 0x000fe80003800000 */
[----:B------:R-:W-:Y:S05]  /*2250*/  @!P6 BRA `(.L_x_26493) ;  /* 0x000000000010e947 */ /* 0x000fea0003800000 */
[----:B-----5:R-:W-:-:S05]  /*2260*/  HADD2.F32 R175, -RZ, R135.H0_H0 ;  /* 0x20000087ffaf7230 */ /* 0x020fca0000004100 */
[----:B------:R-:W-:-:S04]  /*2270*/  FMUL.FTZ R175, R175, UR6 ;  /* 0x00000006afaf7c20 */ /* 0x000fc80008410000 */
[----:B------:R-:W-:-:S04]  /*2280*/  FMUL.FTZ R178, R122, R175 ;  /* 0x000000af7ab27220 */ /* 0x000fc80000410000 */
[----:B------:R-:W-:-:S07]  /*2290*/  @P0 FADD.FTZ R178, R130, R178 ;  /* 0x000000b282b20221 */ /* 0x000fce0000010000 */
.L_x_26493:
[----:B------:R-:W-:Y:S05]  /*22a0*/  BSYNC B0 ;  /* 0x0000000000007941 */ /* 0x000fea0003800000 */
.L_x_26492:
[----:B------:R-:W-:Y:S04]  /*22b0*/  BSSY B0, `(.L_x_26494) ;  /* 0x0000006000007945 */ /* 0x000fe80003800000 */
[----:B------:R-:W-:Y:S05]  /*22c0*/  @!P6 BRA `(.L_x_26495) ;  /* 0x000000000010e947 */ /* 0x000fea0003800000 */
[----:B-----5:R-:W-:-:S05]  /*22d0*/  HADD2.F32 R175, -RZ, R135.H1_H1 ;  /* 0x30000087ffaf7230 */ /* 0x020fca0000004100 */
[----:B------:R-:W-:-:S04]  /*22e0*/  FMUL.FTZ R186, R175, UR6 ;  /* 0x00000006afba7c20 */ /* 0x000fc80008410000 */
[----:B------:R-:W-:-:S04]  /*22f0*/  FMUL.FTZ R179, R123, R186 ;  /* 0x000000ba7bb37220 */ /* 0x000fc80000410000 */
[----:B------:R-:W-:-:S07]  /*2300*/  @P0 FADD.FTZ R179, R131, R179 ;  /* 0x000000b383b30221 */ /* 0x000fce0000010000 */
.L_x_26495:
[----:B------:R-:W-:Y:S05]  /*2310*/  BSYNC B0 ;  /* 0x0000000000007941 */ /* 0x000fea0003800000 */
.L_x_26494:
        /* <DEDUP_REMOVED lines=148> */
.L_x_26510:
        /* <DEDUP_REMOVED lines=92> */
[----:B------:R-:W-:Y:S01]  /*3220*/  FADD.FTZ R225, -R174, R178 ;  /* 0x000000b2aee17221 */ /* 0x000fe20000010100 */
[C---:B------:R-:W-:Y:S01]  /*3230*/  FMUL.FTZ R158, R0.reuse, R149 ;  /* 0x00000095009e7220 */ /* 0x040fe20000410000 */
[C---:B------:R-:W-:Y:S01]  /*3240*/  FMUL.FTZ R162, R0.reuse, R151 ;  /* 0x0000009700a27220 */ /* 0x040fe20000410000 */
[----:B------:R-:W-:Y:S01]  /*3250*/  FMUL.FTZ R172, R0, R147 ;  /* 0x0000009300ac7220 */ /* 0x000fe20000410000 */
[----:B------:R-:W-:Y:S01]  /*3260*/  FADD.FTZ R145, -R174, R145 ;  /* 0x00000091ae917221 */ /* 0x000fe20000010100 */
[----:B------:R-:W-:Y:S01]  /*3270*/  FMUL.FTZ R178, R0, R137 ;  /* 0x0000008900b27220 */ /* 0x000fe20000410000 */
[C---:B------:R-:W-:Y:S01]  /*3280*/  IADD3 R147, R175.reuse, 0x80, RZ ;  /* 0x00000080af937810 */ /* 0x040fe20007ffe0ff */
[C---:B------:R-:W-:Y:S01]  /*3290*/  FADD.FTZ R203, -R174.reuse, R140 ;  /* 0x0000008caecb7221 */ /* 0x040fe20000010100 */
[C---:B------:R-:W-:Y:S01]  /*32a0*/  IADD3 R149, R175.reuse, 0x100, RZ ;  /* 0x00000100af957810 */ /* 0x040fe20007ffe0ff */
[C---:B------:R-:W-:Y:S01]  /*32b0*/  FADD.FTZ R141, -R174.reuse, R141 ;  /* 0x0000008dae8d7221 */ /* 0x040fe20000010100 */
[C---:B------:R-:W-:Y:S01]  /*32c0*/  IADD3 R151, R175.reuse, 0x180, RZ ;  /* 0x00000180af977810 */ /* 0x040fe20007ffe0ff */
[C---:B------:R-:W-:Y:S01]  /*32d0*/  FADD.FTZ R209, -R174.reuse, R138 ;  /* 0x0000008aaed17221 */ /* 0x040fe20000010100 */
[C---:B------:R-:W-:Y:S01]  /*32e0*/  IADD3 R137, R175.reuse, 0x200, RZ ;  /* 0x00000200af897810 */ /* 0x040fe20007ffe0ff */
[----:B------:R-:W-:Y:S01]  /*32f0*/  FADD.FTZ R213, -R174, R166 ;  /* 0x000000a6aed57221 */ /* 0x000fe20000010100 */
[C---:B------:R-:W-:Y:S01]  /*3300*/  FMUL.FTZ R185, R0.reuse, R185 ;  /* 0x000000b900b97220 */ /* 0x040fe20000410000 */
[C---:B------:R-:W-:Y:S01]  /*3310*/  FMUL.FTZ R138, R0.reuse, R157 ;  /* 0x0000009d008a7220 */ /* 0x040fe20000410000 */
[C---:B------:R-:W-:Y:S01]  /*3320*/  FMUL.FTZ R187, R0.reuse, R187 ;  /* 0x000000bb00bb7220 */ /* 0x040fe20000410000 */
[----:B------:R-:W-:Y:S01]  /*3330*/  FMUL.FTZ R140, R0, R159 ;  /* 0x0000009f008c7220 */ /* 0x000fe20000410000 */
[C---:B------:R-:W-:Y:S01]  /*3340*/  FADD.FTZ R195, -R174.reuse, R148 ;  /* 0x00000094aec37221 */ /* 0x040fe20000010100 */
[C---:B------:R-:W-:Y:S01]  /*3350*/  FADD.FTZ R197, -R174.reuse, R150 ;  /* 0x00000096aec57221 */ /* 0x040fe20000010100 */
[C---:B------:R-:W-:Y:S01]  /*3360*/  FADD.FTZ R199, -R174.reuse, R144 ;  /* 0x00000090aec77221 */ /* 0x040fe20000010100 */
[----:B------:R-:W-:Y:S01]  /*3370*/  FADD.FTZ R201, -R174, R146 ;  /* 0x00000092aec97221 */ /* 0x000fe20000010100 */
        /* <DEDUP_REMOVED lines=34> */
[----:B------:R-:W-:Y:S01]  /*35a0*/  F2FP.F16.F32.PACK_AB R136, R141, R136 ;  /* 0x000000888d88723e */ /* 0x000fe200000000ff */
[----:B------:R-:W-:-:S04]  /*35b0*/  IMAD.WIDE.U32 R152, R137, 0x10, R152 ;  /* 0x0000001089987825 */ /* 0x000fc800078e0098 */
[----:B------:R-:W-:Y:S01]  /*35c0*/  FFMA.FTZ R137, R46, R187, R6 ;  /* 0x000000bb2e897223 */ /* 0x000fe20000010006 */
[----:B------:R-:W-:Y:S01]  /*35d0*/  FFMA.FTZ R157, R53, R158, R13 ;  /* 0x0000009e359d7223 */ /* 0x000fe2000001000d */
[C---:B------:R-:W-:Y:S01]  /*35e0*/  FMUL.FTZ R189, R0.reuse, R189 ;  /* 0x000000bd00bd7220 */ /* 0x040fe20000410000 */
[----:B------:R-:W-:Y:S01]  /*35f0*/  FMUL.FTZ R142, R0, R191 ;  /* 0x000000bf008e7220 */ /* 0x000fe20000410000 */
        /* <DEDUP_REMOVED lines=80> */
.L_x_26498:
[----:B------:R-:W-:Y:S05]  /*3b00*/  BSYNC B0 ;  /* 0x0000000000007941 */ /* 0x000fea0003800000 */
.L_x_26497:
[----:B------:R-:W-:Y:S02]  /*3b10*/  IADD3 R171, R171, UR8, RZ ;  /* 0x00000008abab7c10 */ /* 0x000fe4000fffe0ff */
[----:B------:R-:W-:Y:S02]  /*3b20*/  SEL R0, RZ, 0x1, P0 ;  /* 0x00000001ff007807 */ /* 0x000fe40000000000 */
[----:B------:R-:W-:-:S13]  /*3b30*/  ISETP.GE.AND P1, PT, R171, UR9, PT ;  /* 0x00000009ab007c0c */ /* 0x000fda000bf26270 */
[----:B------:R-:W-:Y:S05]  /*3b40*/  @!P1 BRA `(.L_x_26499) ;  /* 0xffffffc8007c9947 */ /* 0x000fea000383ffff */
[----:B------:R-:W-:Y:S05]  /*3b50*/  EXIT ;  /* 0x000000000000794d */ /* 0x000fea0003800000 */
.L_x_26496:
[----:B------:R-:W-:Y:S01]  /*3b60*/  HFMA2.MMA R193, -RZ, RZ, 0, 5.9604644775390625e-08 ;  /* 0x00000001ffc17435 */ /* 0x000fe200000001ff */
[----:B------:R-:W-:Y:S02]  /*3b70*/  MOV R194, R0 ;  /* 0x0000000000c27202 */ /* 0x000fe40000000f00 */
[----:B------:R-:W-:Y:S02]  /*3b80*/  MOV R196, 0x1f ;  /* 0x0000001f00c47802 */ /* 0x000fe40000000f00 */
[----:B------:R-:W-:-:S07]  /*3b90*/  MOV R191, 0xffffffff ;  /* 0xffffffff00bf7802 */ /* 0x000fce0000000f00 */
[----:B-----5:R-:W-:Y:S05]  /*3ba0*/  WARPSYNC.COLLECTIVE R191, `(.L_x_26500) ;  /* 0x00000000bf087348 */ /* 0x020fea0003c00000 */
[----:B------:R0:W1:Y:S02]  /*3bb0*/  SHFL.BFLY P1, R192, R194, R193, R196 ;  /* 0x0c0000c1c2c07389 */ /* 0x00006400000200c4 */
[----:B01---5:R-:W-:Y:S01]  /*3bc0*/  ENDCOLLECTIVE ;  /* 0x000000000000791b */ /* 0x023fe20003800000 */
.L_x_26500:
[----:B------:R-:W-:Y:S01]  /*3bd0*/  HFMA2.MMA R193, -RZ, RZ, 0, 1.1920928955078125e-07 ;  /* 0x00000002ffc17435 */ /* 0x000fe200000001ff */
[----:B------:R-:W-:-:S05]  /*3be0*/  MOV R185, R192 ;  /* 0x000000c000b97202 */ /* 0x000fca0000000f00 */
[----:B------:R-:W-:-:S05]  /*3bf0*/  FADD.FTZ R185, R0, R185 ;  /* 0x000000b900b97221 */ /* 0x000fca0000010000 */
[----:B------:R-:W-:-:S07]  /*3c00*/  MOV R194, R185 ;  /* 0x000000b900c27202 */ /* 0x000fce0000000f00 */
[----:B------:R-:W-:Y:S05]  /*3c10*/  WARPSYNC.COLLECTIVE R191, `(.L_x_26501) ;  /* 0x00000000bf087348 */ /* 0x000fea0003c00000 */
[----:B------:R0:W1:Y:S02]  /*3c20*/  SHFL.BFLY P1, R192, R194, R193, R196 ;  /* 0x0c0000c1c2c07389 */ /* 0x00006400000200c4 */
[----:B01----:R-:W-:Y:S01]  /*3c30*/  ENDCOLLECTIVE ;  /* 0x000000000000791b */ /* 0x003fe20003800000 */
.L_x_26501:
[----:B------:R-:W-:Y:S01]  /*3c40*/  HFMA2.MMA R193, -RZ, RZ, 0, 2.384185791015625e-07 ;  /* 0x00000004ffc17435 */ /* 0x000fe200000001ff */
[----:B------:R-:W-:-:S05]  /*3c50*/  MOV R184, R192 ;  /* 0x000000c000b87202 */ /* 0x000fca0000000f00 */
[----:B------:R-:W-:-:S05]  /*3c60*/  FADD.FTZ R187, R185, R184 ;  /* 0x000000b8b9bb7221 */ /* 0x000fca0000010000 */
[----:B------:R-:W-:-:S07]  /*3c70*/  MOV R194, R187 ;  /* 0x000000bb00c27202 */ /* 0x000fce0000000f00 */
[----:B------:R-:W-:Y:S05]  /*3c80*/  WARPSYNC.COLLECTIVE R191, `(.L_x_26502) ;  /* 0x00000000bf087348 */ /* 0x000fea0003c00000 */
[----:B------:R0:W1:Y:S02]  /*3c90*/  SHFL.BFLY P1, R192, R194, R193, R196 ;  /* 0x0c0000c1c2c07389 */ /* 0x00006400000200c4 */
[----:B01----:R-:W-:Y:S01]  /*3ca0*/  ENDCOLLECTIVE ;  /* 0x000000000000791b */ /* 0x003fe20003800000 */
.L_x_26502:
[----:B------:R-:W-:Y:S01]  /*3cb0*/  HFMA2.MMA R193, -RZ, RZ, 0, 4.76837158203125e-07 ;  /* 0x00000008ffc17435 */ /* 0x000fe200000001ff */
[----:B------:R-:W-:-:S05]  /*3cc0*/  MOV R184, R192 ;  /* 0x000000c000b87202 */ /* 0x000fca0000000f00 */
[----:B------:R-:W-:-:S05]  /*3cd0*/  FADD.FTZ R188, R187, R184 ;  /* 0x000000b8bbbc7221 */ /* 0x000fca0000010000 */
[----:B------:R-:W-:-:S07]  /*3ce0*/  MOV R194, R188 ;  /* 0x000000bc00c27202 */ /* 0x000fce0000000f00 */
[----:B------:R-:W-:Y:S05]  /*3cf0*/  WARPSYNC.COLLECTIVE R191, `(.L_x_26503) ;  /* 0x00000000bf087348 */ /* 0x000fea0003c00000 */
[----:B------:R0:W1:Y:S02]  /*3d00*/  SHFL.BFLY P1, R192, R194, R193, R196 ;  /* 0x0c0000c1c2c07389 */ /* 0x00006400000200c4 */
[----:B01----:R-:W-:Y:S01]  /*3d10*/  ENDCOLLECTIVE ;  /* 0x000000000000791b */ /* 0x003fe20003800000 */
.L_x_26503:
[----:B------:R-:W-:Y:S01]  /*3d20*/  HFMA2.MMA R193, -RZ, RZ, 0, 9.5367431640625e-07 ;  /* 0x00000010ffc17435 */ /* 0x000fe200000001ff */
[----:B------:R-:W-:-:S05]  /*3d30*/  MOV R189, R192 ;  /* 0x000000c000bd7202 */ /* 0x000fca0000000f00 */
[----:B------:R-:W-:-:S05]  /*3d40*/  FADD.FTZ R189, R188, R189 ;  /* 0x000000bdbcbd7221 */ /* 0x000fca0000010000 */
[----:B------:R-:W-:-:S07]  /*3d50*/  MOV R194, R189 ;  /* 0x000000bd00c27202 */ /* 0x000fce0000000f00 */
[----:B------:R-:W-:Y:S05]  /*3d60*/  WARPSYNC.COLLECTIVE R191, `(.L_x_26504) ;  /* 0x00000000bf087348 */ /* 0x000fea0003c00000 */
[----:B------:R0:W1:Y:S02]  /*3d70*/  SHFL.BFLY P1, R192, R194, R193, R196 ;  /* 0x0c0000c1c2c07389 */ /* 0x00006400000200c4 */
[----:B01----:R-:W-:Y:S01]  /*3d80*/  ENDCOLLECTIVE ;  /* 0x000000000000791b */ /* 0x003fe20003800000 */
.L_x_26504:
        /* <DEDUP_REMOVED lines=88> */
.L_x_26505:
[----:B------:R-:W-:Y:S01]  /*4310*/  HFMA2.MMA R193, -RZ, RZ, 0, 1.1920928955078125e-07 ;  /* 0x00000002ffc17435 */ /* 0x000fe200000001ff */
[----:B------:R-:W-:-:S05]  /*4320*/  MOV R185, R192 ;  /* 0x000000c000b97202 */ /* 0x000fca0000000f00 */
[----:B------:R-:W-:-:S05]  /*4330*/  FADD.FTZ R185, R0, R185 ;  /* 0x000000b900b97221 */ /* 0x000fca0000010000 */
[----:B------:R-:W-:-:S07]  /*4340*/  MOV R194, R185 ;  /* 0x000000b900c27202 */ /* 0x000fce0000000f00 */
[----:B------:R-:W-:Y:S05]  /*4350*/  WARPSYNC.COLLECTIVE R191, `(.L_x_26506) ;  /* 0x00000000bf087348 */ /* 0x000fea0003c00000 */
[----:B------:R0:W1:Y:S02]  /*4360*/  SHFL.BFLY P1, R192, R194, R193, R196 ;  /* 0x0c0000c1c2c07389 */ /* 0x00006400000200c4 */
[----:B01----:R-:W-:Y:S01]  /*4370*/  ENDCOLLECTIVE ;  /* 0x000000000000791b */ /* 0x003fe20003800000 */
.L_x_26506:
[----:B------:R-:W-:Y:S01]  /*4380*/  HFMA2.MMA R193, -RZ, RZ, 0, 2.384185791015625e-07 ;  /* 0x00000004ffc17435 */ /* 0x000fe200000001ff */
[----:B------:R-:W-:-:S05]  /*4390*/  MOV R188, R192 ;  /* 0x000000c000bc7202 */ /* 0x000fca0000000f00 */
[----:B------:R-:W-:-:S05]  /*43a0*/  FADD.FTZ R188, R185, R188 ;  /* 0x000000bcb9bc7221 */ /* 0x000fca0000010000 */
[----:B------:R-:W-:-:S07]  /*43b0*/  MOV R194, R188 ;  /* 0x000000bc00c27202 */ /* 0x000fce0000000f00 */
[----:B------:R-:W-:Y:S05]  /*43c0*/  WARPSYNC.COLLECTIVE R191, `(.L_x_26507) ;  /* 0x00000000bf087348 */ /* 0x000fea0003c00000 */
[----:B------:R0:W1:Y:S02]  /*43d0*/  SHFL.BFLY P1, R192, R194, R193, R196 ;  /* 0x0c0000c1c2c07389 */ /* 0x00006400000200c4 */
[----:B01----:R-:W-:Y:S01]  /*43e0*/  ENDCOLLECTIVE ;  /* 0x000000000000791b */ /* 0x003fe20003800000 */
.L_x_26507:
[----:B------:R-:W-:Y:S01]  /*43f0*/  HFMA2.MMA R193, -RZ, RZ, 0, 4.76837158203125e-07 ;  /* 0x00000008ffc17435 */ /* 0x000fe200000001ff */
[----:B------:R-:W-:-:S05]  /*4400*/  MOV R187, R192 ;  /* 0x000000c000bb7202 */ /* 0x000fca0000000f00 */
[----:B------:R-:W-:-:S05]  /*4410*/  FADD.FTZ R187, R188, R187 ;  /* 0x000000bbbcbb7221 */ /* 0x000fca0000010000 */
[----:B------:R-:W-:-:S07]  /*4420*/  MOV R194, R187 ;  /* 0x000000bb00c27202 */ /* 0x000fce0000000f00 */
[----:B------:R-:W-:Y:S05]  /*4430*/  WARPSYNC.COLLECTIVE R191, `(.L_x_26508) ;  /* 0x00000000bf087348 */ /* 0x000fea0003c00000 */
[----:B------:R0:W1:Y:S02]  /*4440*/  SHFL.BFLY P1, R192, R194, R193, R196 ;  /* 0x0c0000c1c2c07389 */ /* 0x00006400000200c4 */
[----:B01----:R-:W-:Y:S01]  /*4450*/  ENDCOLLECTIVE ;  /* 0x000000000000791b */ /* 0x003fe20003800000 */
.L_x_26508:
[----:B------:R-:W-:Y:S01]  /*4460*/  HFMA2.MMA R193, -RZ, RZ, 0, 9.5367431640625e-07 ;  /* 0x00000010ffc17435 */ /* 0x000fe200000001ff */
[----:B------:R-:W-:-:S05]  /*4470*/  MOV R190, R192 ;  /* 0x000000c000be7202 */ /* 0x000fca0000000f00 */
[----:B------:R-:W-:-:S05]  /*4480*/  FADD.FTZ R190, R187, R190 ;  /* 0x000000bebbbe7221 */ /* 0x000fca0000010000 */
[----:B------:R-:W-:-:S07]  /*4490*/  MOV R194, R190 ;  /* 0x000000be00c27202 */ /* 0x000fce0000000f00 */
[----:B------:R-:W-:Y:S05]  /*44a0*/  WARPSYNC.COLLECTIVE R191, `(.L_x_26509) ;  /* 0x00000000bf087348 */ /* 0x000fea0003c00000 */
[----:B------:R0:W1:Y:S02]  /*44b0*/  SHFL.BFLY P1, R192, R194, R193, R196 ;  /* 0x0c0000c1c2c07389 */ /* 0x00006400000200c4 */
[----:B01----:R-:W-:Y:S01]  /*44c0*/  ENDCOLLECTIVE ;  /* 0x000000000000791b */ /* 0x003fe20003800000 */
.L_x_26509:
[----:B------:R-:W-:Y:S01]  /*44d0*/  MOV R189, R192 ;  /* 0x000000c000bd7202 */ /* 0x000fe20000000f00 */
[----:B------:R-:W-:Y:S06]  /*44e0*/  BRA `(.L_x_26510) ;  /* 0xffffffe400dc7947 */ /* 0x000fec000383ffff */
.L_x_26511:
        /* <DEDUP_REMOVED lines=9> */
.L_x_37279:


//--------------------- .text._ZN10layer_norm13ln_fwd_kernelINS_13Kernel_traitsIf6__halffS2_fjLj5120ELj1ELj1ELj4ELj16ENS_18Kernel_traits_baseILj5120EfS2_fS2_fjLj128EEEEELb1ELb0ELb0ELb0EEEvNS_9FwdParamsE --------------------------
	.section	.text._ZN10layer_norm13ln_fwd_kernelINS_13Kernel_traitsIf6__halffS2_fjLj5120ELj1ELj1ELj4ELj16ENS_18Kernel_traits_baseILj5120EfS2_fS2_fjLj128EEEEELb1ELb0ELb0ELb0EEEvNS_9FwdParamsE,"ax",@progbits
	.align	128
        .global         _ZN10layer_norm13ln_fwd_kernelINS_13Kernel_traitsIf6__halffS2_fjLj5120ELj1ELj1ELj4ELj16ENS_18Kernel_traits_baseILj5120EfS2_fS2_fjLj128EEEEELb1ELb0ELb0ELb0EEEvNS_9FwdParamsE
        .type           _ZN10layer_norm13ln_fwd_kernelINS_13Kernel_traitsIf6__halffS2_fjLj5120ELj1ELj1ELj4ELj16ENS_18Kernel_traits_baseILj5120EfS2_fS2_fjLj128EEEEELb1ELb0ELb0ELb0EEEvNS_9FwdParamsE,@function
        .size           _ZN10layer_norm13ln_fwd_kernelINS_13Kernel_traitsIf6__halffS2_fjLj5120ELj1ELj1ELj4ELj16ENS_18Kernel_traits_baseILj5120EfS2_fS2_fjLj128EEEEELb1ELb0ELb0ELb0EEEvNS_9FwdParamsE,(.L_x_37280 - _ZN10layer_norm13ln_fwd_kernelINS_13Kernel_traitsIf6__halffS2_fjLj5120ELj1ELj1ELj4ELj16ENS_18Kernel_traits_baseILj5120EfS2_fS2_fjLj128EEEEELb1ELb0ELb0ELb0EEEvNS_9FwdParamsE)
        .other          _ZN10layer_norm13ln_fwd_kernelINS_13Kernel_traitsIf6__halffS2_fjLj5120ELj1ELj1ELj4ELj16ENS_18Kernel_traits_baseILj5120EfS2_fS2_fjLj128EEEEELb1ELb0ELb0ELb0EEEvNS_9FwdParamsE,@"STO_CUDA_ENTRY STV_DEFAULT"
_ZN10layer_norm13ln_fwd_kernelINS_13Kernel_traitsIf6__halffS2_fjLj5120ELj1ELj1ELj4ELj16ENS_18Kernel_traits_baseILj5120EfS2_fS2_fjLj128EEEEELb1ELb0ELb0ELb0EEEvNS_9FwdParamsE:
.text._ZN10layer_norm13ln_fwd_kernelINS_13Kernel_traitsIf6__halffS2_fjLj5120ELj1ELj1ELj4ELj16ENS_18Kernel_traits_baseILj5120EfS2_fS2_fjLj128EEEEELb1ELb0ELb0ELb0EEEvNS_9FwdParamsE:
        /* <DEDUP_REMOVED lines=117> */
.L_x_26513:
[----:B------:R-:W-:Y:S05]  /*0750*/  BSYNC B0 ;  /* 0x0000000000007941 */ /* 0x000fea0003800000 */
.L_x_26512:
        /* <DEDUP_REMOVED lines=18> */
.L_x_26515:
[----:B------:R-:W-:Y:S05]  /*0880*/  BSYNC B0 ;  /* 0x0000000000007941 */ /* 0x000fea0003800000 */
.L_x_26514:
        /* <DEDUP_REMOVED lines=18> */
.L_x_26517:
[----:B------:R-:W-:Y:S05]  /*09b0*/  BSYNC B0 ;  /* 0x0000000000007941 */ /* 0x000fea0003800000 */
.L_x_26516:
        /* <DEDUP_REMOVED lines=18> */
.L_x_26519:
[----:B------:R-:W-:Y:S05]  /*0ae0*/  BSYNC B0 ;  /* 0x0000000000007941 */ /* 0x000fea0003800000 */
.L_x_26518:
        /* <DEDUP_REMOVED lines=17> */
.L_x_26521:
[----:B------:R-:W-:Y:S05]  /*0c00*/  BSYNC B0 ;  /* 0x0000000000007941 */ /* 0x000fea0003800000 */
.L_x_26520:
        /* <DEDUP_REMOVED lines=42> */
.L_x_26823:
        /* <DEDUP_REMOVED lines=16> */
[----:B--2---:R-:W-:Y:S01]  /*0fb0*/  @P0 HADD2.F32 R136, -RZ, R150.H0_H0 ;  /* 0x20000096ff880230 */ /* 0x004fe20000004100 */
        /* <DEDUP_REMOVED lines=23> */
.L_x_26525:
[----:B------:R-:W-:-:S07]  /*1130*/  IMAD.MOV.U32 R151, RZ, RZ, R4 ;  /* 0x000000ffff977224 */ /* 0x000fce00078e0004 */
.L_x_26526:
[----:B------:R-:W-:Y:S05]  /*1140*/  BSYNC B1 ;  /* 0x0000000000017941 */ /* 0x000fea0003800000 */
.L_x_26524:
        /* <DEDUP_REMOVED lines=16> */
.L_x_26530:
[----:B------:R-:W-:Y:S05]  /*1250*/  BSYNC B2 ;  /* 0x0000000000027941 */ /* 0x000fea0003800000 */
.L_x_26529:
        /* <DEDUP_REMOVED lines=42> */
[----:B------:R-:W-:-:S07]  /*1500*/  IMAD.MOV.U32 R2, RZ, RZ, R98 ;  /* 0x000000ffff027224 */ /* 0x000fce00078e0062 */
.L_x_26528:
[----:B------:R-:W-:Y:S05]  /*1510*/  BSYNC B1 ;  /* 0x0000000000017941 */ /* 0x000fea0003800000 */
.L_x_26527:
[----:B------:R-:W1:Y:S01]  /*1520*/  LDC R150, c[0x0][0x294] ;  /* 0x0000a500ff967b82 */ /* 0x000e620000000800 */
[----:B------:R-:W-:Y:S01]  /*1530*/  I2FP.F32.U32 R98, R151 ;  /* 0x0000009700627245 */ /* 0x000fe20000201000 */
[----:B------:R-:W-:Y:S01]  /*1540*/  HFMA2.MMA R151, -RZ, RZ, 0.1171875, 0 ;  /* 0x2f800000ff977435 */ /* 0x000fe200000001ff */
[----:B-----5:R-:W-:Y:S01]  /*1550*/  HADD2.F32 R99, -RZ, R100.H0_H0 ;  /* 0x20000064ff637230 */ /* 0x020fe20000004100 */
[----:B------:R-:W-:Y:S01]  /*1560*/  ISETP.NE.U32.AND P0, PT, R96, RZ, PT ;  /* 0x000000ff6000720c */ /* 0x000fe20003f05070 */
[----:B------:R-:W-:Y:S01]  /*1570*/  BSSY B1, `(.L_x_26531) ;  /* 0x0000017000017945 */ /* 0x000fe20003800000 */
[----:B------:R-:W-:Y:S02]  /*1580*/  LOP3.LUT R147, R147, 0xfffffffb, RZ, 0xc0, !PT ;  /* 0xfffffffb93937812 */ /* 0x000fe400078ec0ff */
[----:B------:R-:W2:Y:S01]  /*1590*/  LDC R149, c[0x0][0x298] ;  /* 0x0000a600ff957b82 */ /* 0x000ea20000000800 */
[----:B------:R-:W-:Y:S01]  /*15a0*/  FMUL.FTZ R96, R99, R136 ;  /* 0x0000008863607220 */ /* 0x000fe20000410000 */
[----:B------:R-:W-:Y:S01]  /*15b0*/  ISETP.NE.AND.EX P0, PT, R97, RZ, PT, P0 ;  /* 0x000000ff6100720c */ /* 0x000fe20003f05300 */
[----:B------:R-:W-:-:S02]  /*15c0*/  VIADD R99, R138, 0x1 ;  /* 0x000000018a637836 */ /* 0x000fc40000000000 */
[----:B------:R-:W-:-:S05]  /*15d0*/  FFMA.FTZ R3, R98, R151, 1.1641532182693481445e-10 ;  /* 0x2f00000062037423 */ /* 0x000fca0000010097 */
        /* <DEDUP_REMOVED lines=15> */
.L_x_26532:
[----:B------:R-:W-:-:S07]  /*16d0*/  IMAD.MOV.U32 R97, RZ, RZ, R4 ;  /* 0x000000ffff617224 */ /* 0x000fce00078e0004 */
.L_x_26533:
[----:B------:R-:W-:Y:S05]  /*16e0*/  BSYNC B1 ;  /* 0x0000000000017941 */ /* 0x000fea0003800000 */
.L_x_26531:
        /* <DEDUP_REMOVED lines=16> */
.L_x_26537:
[----:B------:R-:W-:Y:S05]  /*17f0*/  BSYNC B2 ;  /* 0x0000000000027941 */ /* 0x000fea0003800000 */
.L_x_26536:
        /* <DEDUP_REMOVED lines=42> */
.L_x_26535:
[----:B------:R-:W-:Y:S05]  /*1aa0*/  BSYNC B1 ;  /* 0x0000000000017941 */ /* 0x000fea0003800000 */
.L_x_26534:
        /* <DEDUP_REMOVED lines=22> */
.L_x_26539:
[----:B------:R-:W-:-:S07]  /*1c10*/  MOV R100, R4 ;  /* 0x0000000400647202 */ /* 0x000fce0000000f00 */
.L_x_26540:
[----:B------:R-:W-:Y:S05]  /*1c20*/  BSYNC B1 ;  /* 0x0000000000017941 */ /* 0x000fea0003800000 */
.L_x_26538:
        /* <DEDUP_REMOVED lines=16> */
.L_x_26544:
[----:B------:R-:W-:Y:S05]  /*1d30*/  BSYNC B2 ;  /* 0x0000000000027941 */ /* 0x000fea0003800000 */
.L_x_26543:
        /* <DEDUP_REMOVED lines=42> */
.L_x_26542:
[----:B------:R-:W-:Y:S05]  /*1fe0*/  BSYNC B1 ;  /* 0x0000000000017941 */ /* 0x000fea0003800000 */
.L_x_26541:
        /* <DEDUP_REMOVED lines=20> */
.L_x_26546:
[----:B------:R-:W-:-:S07]  /*2130*/  IMAD.MOV.U32 R99, RZ, RZ, R4 ;  /* 0x000000ffff637224 */ /* 0x000fce00078e0004 */
.L_x_26547:
[----:B------:R-:W-:Y:S05]  /*2140*/  BSYNC B1 ;  /* 0x0000000000017941 */ /* 0x000fea0003800000 */
.L_x_26545:
        /* <DEDUP_REMOVED lines=16> */
.L_x_26551:
[----:B------:R-:W-:Y:S05]  /*2250*/  BSYNC B2 ;  /* 0x0000000000027941 */ /* 0x000fea0003800000 */
.L_x_26550:
        /* <DEDUP_REMOVED lines=42> */
.L_x_26549:
[----:B------:R-:W-:Y:S05]  /*2500*/  BSYNC B1 ;  /* 0x0000000000017941 */ /* 0x000fea0003800000 */
.L_x_26548:
        /* <DEDUP_REMOVED lines=20> */
.L_x_26553:
[----:B------:R-:W-:-:S07]  /*2650*/  IMAD.MOV.U32 R152, RZ, RZ, R4 ;  /* 0x000000ffff987224 */ /* 0x000fce00078e0004 */
.L_x_26554:
[----:B------:R-:W-:Y:S05]  /*2660*/  BSYNC B1 ;  /* 0x0000000000017941 */ /* 0x000fea0003800000 */
.L_x_26552:
        /* <DEDUP_REMOVED lines=16> */
.L_x_26558:
[----:B------:R-:W-:Y:S05]  /*2770*/  BSYNC B2 ;  /* 0x0000000000027941 */ /* 0x000fea0003800000 */
.L_x_26557:
        /* <DEDUP_REMOVED lines=42> */
.L_x_26556:
[----:B------:R-:W-:Y:S05]  /*2a20*/  BSYNC B1 ;  /* 0x0000000000017941 */ /* 0x000fea0003800000 */
.L_x_26555:
        /* <DEDUP_REMOVED lines=20> */
.L_x_26560:
[----:B------:R-:W-:-:S07]  /*2b70*/  MOV R101, R4 ;  /* 0x0000000400657202 */ /* 0x000fce0000000f00 */
.L_x_26561:
[----:B------:R-:W-:Y:S05]  /*2b80*/  BSYNC B1 ;  /* 0x0000000000017941 */ /* 0x000fea0003800000 */
.L_x_26559:
        /* <DEDUP_REMOVED lines=16> */
.L_x_26565:
[----:B------:R-:W-:Y:S05]  /*2c90*/  BSYNC B2 ;  /* 0x0000000000027941 */ /* 0x000fea0003800000 */
.L_x_26564:
        /* <DEDUP_REMOVED lines=42> */
.L_x_26563:
[----:B------:R-:W-:Y:S05]  /*2f40*/  BSYNC B1 ;  /* 0x0000000000017941 */ /* 0x000fea0003800000 */
.L_x_26562:
        /* <DEDUP_REMOVED lines=20> */
.L_x_26567:
[----:B------:R-:W-:-:S07]  /*3090*/  IMAD.MOV.U32 R102, RZ, RZ, R4 ;  /* 0x000000ffff667224 */ /* 0x000fce00078e0004 */
.L_x_26568:
[----:B------:R-:W-:Y:S05]  /*30a0*/  BSYNC B1 ;  /* 0x0000000000017941 */ /* 0x000fea0003800000 */
.L_x_26566:
        /* <DEDUP_REMOVED lines=16> */
.L_x_26572:
[----:B------:R-:W-:Y:S05]  /*31b0*/  BSYNC B2 ;  /* 0x0000000000027941 */ /* 0x000fea0003800000 */
.L_x_26571:
        /* <DEDUP_REMOVED lines=42> */
.L_x_26570:
[----:B------:R-:W-:Y:S05]  /*3460*/  BSYNC B1 ;  /* 0x0000000000017941 */ /* 0x000fea0003800000 */
.L_x_26569:
[----:B------:R-:W-:Y:S01]  /*3470*/  I2FP.F32.U32 R102, R102 ;  /* 0x0000006600667245 */ /* 0x000fe20000201000 */
[----:B------:R-:W-:Y:S01]  /*3480*/  HADD2.F32 R139, -RZ, R103.H0_H0 ;  /* 0x20000067ff8b7230 */ /* 0x000fe20000004100 */
[----:B------:R-:W-:Y:S01]  /*3490*/  ISETP.NE.AND P6, PT, R138, 0x1, PT ;  /* 0x000000018a00780c */ /* 0x000fe20003fc5270 */
[----:B------:R-:W-:Y:S02]  /*34a0*/  BSSY B1, `(.L_x_26573) ;  /* 0x0000012000017945 */ /* 0x000fe40003800000 */
        /* <DEDUP_REMOVED lines=16> */
.L_x_26574:
[----:B------:R-:W-:-:S07]  /*35b0*/  MOV R152, R4 ;  /* 0x0000000400987202 */ /* 0x000fce0000000f00 */
.L_x_26575:
[----:B------:R-:W-:Y:S05]  /*35c0*/  BSYNC B1 ;  /* 0x0000000000017941 */ /* 0x000fea0003800000 */
.L_x_26573:
        /* <DEDUP_REMOVED lines=18> */
.L_x_26579:
[----:B------:R-:W-:Y:S05]  /*36f0*/  BSYNC B2 ;  /* 0x0000000000027941 */ /* 0x000fea0003800000 */
.L_x_26578:
        /* <DEDUP_REMOVED lines=42> */
.L_x_26577:
[----:B------:R-:W-:Y:S05]  /*39a0*/  BSYNC B1 ;  /* 0x0000000000017941 */ /* 0x000fea0003800000 */
.L_x_26576:
        /* <DEDUP_REMOVED lines=34> */
.L_x_26523:
[----:B------:R-:W-:Y:S05]  /*3bd0*/  BSYNC B0 ;  /* 0x0000000000007941 */ /* 0x000fea0003800000 */
.L_x_26522:
        /* <DEDUP_REMOVED lines=25> */
.L_x_26583:
[----:B------:R-:W-:-:S07]  /*3d70*/  MOV R152, R4 ;  /* 0x0000000400987202 */ /* 0x000fce0000000f00 */
.L_x_26584:
[----:B------:R-:W-:Y:S05]  /*3d80*/  BSYNC B1 ;  /* 0x0000000000017941 */ /* 0x000fea0003800000 */
.L_x_26582:
        /* <DEDUP_REMOVED lines=16> */
.L_x_26588:
[----:B------:R-:W-:Y:S05]  /*3e90*/  BSYNC B2 ;  /* 0x0000000000027941 */ /* 0x000fea0003800000 */
.L_x_26587:
        /* <DEDUP_REMOVED lines=43> */
.L_x_26586:
[----:B------:R-:W-:Y:S05]  /*4150*/  BSYNC B1 ;  /* 0x0000000000017941 */ /* 0x000fea0003800000 */
.L_x_26585:
[----:B------:R-:W1:Y:S01]  /*4160*/  LDC R149, c[0x0][0x294] ;  /* 0x0000a500ff957b82 */ /* 0x000e620000000800 */
[----:B------:R-:W-:Y:S01]  /*4170*/  I2FP.F32.U32 R3, R152 ;  /* 0x0000009800037245 */ /* 0x000fe20000201000 */
[----:B------:R-:W-:Y:S01]  /*4180*/  HFMA2.MMA R152, -RZ, RZ, 0.1171875, 0 ;  /* 0x2f800000ff987435 */ /* 0x000fe200000001ff */
[----:B------:R-:W-:Y:S01]  /*4190*/  ISETP.NE.U32.AND P0, PT, R104, RZ, PT ;  /* 0x000000ff6800720c */ /* 0x000fe20003f05070 */
[----:B-----5:R-:W-:Y:S01]  /*41a0*/  HADD2.F32 R107, -RZ, R108.H0_H0 ;  /* 0x2000006cff6b7230 */ /* 0x020fe20000004100 */
[----:B------:R-:W-:Y:S01]  /*41b0*/  LOP3.LUT R147, R147, 0xfffffffb, RZ, 0xc0, !PT ;  /* 0xfffffffb93937812 */ /* 0x000fe200078ec0ff */
[----:B------:R-:W-:Y:S01]  /*41c0*/  BSSY B1, `(.L_x_26589) ;  /* 0x0000016000017945 */ /* 0x000fe20003800000 */
[----:B------:R-:W-:Y:S01]  /*41d0*/  ISETP.NE.AND.EX P0, PT, R105, RZ, PT, P0 ;  /* 0x000000ff6900720c */ /* 0x000fe20003f05300 */
[----:B------:R-:W2:Y:S01]  /*41e0*/  LDC R139, c[0x0][0x298] ;  /* 0x0000a600ff8b7b82 */ /* 0x000ea20000000800 */
[----:B------:R-:W-:Y:S01]  /*41f0*/  FMUL.FTZ R106, R107, R136 ;  /* 0x000000886b6a7220 */ /* 0x000fe20000410000 */
        /* <DEDUP_REMOVED lines=17> */
.L_x_26590:
[----:B------:R-:W-:-:S07]  /*4310*/  IMAD.MOV.U32 R105, RZ, RZ, R4 ;  /* 0x000000ffff697224 */ /* 0x000fce00078e0004 */
.L_x_26591:
[----:B------:R-:W-:Y:S05]  /*4320*/  BSYNC B1 ;  /* 0x0000000000017941 */ /* 0x000fea0003800000 */
.L_x_26589:
        /* <DEDUP_REMOVED lines=16> */
.L_x_26595:
[----:B------:R-:W-:Y:S05]  /*4430*/  BSYNC B2 ;  /* 0x0000000000027941 */ /* 0x000fea0003800000 */
.L_x_26594:
        /* <DEDUP_REMOVED lines=42> */
.L_x_26593:
[----:B------:R-:W-:Y:S05]  /*46e0*/  BSYNC B1 ;  /* 0x0000000000017941 */ /* 0x000fea0003800000 */
.L_x_26592:
        /* <DEDUP_REMOVED lines=22> */
.L_x_26597:
[----:B------:R-:W-:-:S07]  /*4850*/  MOV R108, R4 ;  /* 0x00000004006c7202 */ /* 0x000fce0000000f00 */
.L_x_26598:
[----:B------:R-:W-:Y:S05]  /*4860*/  BSYNC B1 ;  /* 0x0000000000017941 */ /* 0x000fea0003800000 */
.L_x_26596:
        /* <DEDUP_REMOVED lines=16> */
.L_x_26602:
[----:B------:R-:W-:Y:S05]  /*4970*/  BSYNC B2 ;  /* 0x0000000000027941 */ /* 0x000fea0003800000 */
.L_x_26601:
        /* <DEDUP_REMOVED lines=42> */
.L_x_26600:
[----:B------:R-:W-:Y:S05]  /*4c20*/  BSYNC B1 ;  /* 0x0000000000017941 */ /* 0x000fea0003800000 */
.L_x_26599:
        /* <DEDUP_REMOVED lines=20> */
.L_x_26604:
[----:B------:R-:W-:-:S07]  /*4d70*/  IMAD.MOV.U32 R107, RZ, RZ, R4 ;  /* 0x000000ffff6b7224 */ /* 0x000fce00078e0004 */
.L_x_26605:
[----:B------:R-:W-:Y:S05]  /*4d80*/  BSYNC B1 ;  /* 0x0000000000017941 */ /* 0x000fea0003800000 */
.L_x_26603:
        /* <DEDUP_REMOVED lines=16> */
.L_x_26609:
[----:B------:R-:W-:Y:S05]  /*4e90*/  BSYNC B2 ;  /* 0x0000000000027941 */ /* 0x000fea0003800000 */
.L_x_26608:
        /* <DEDUP_REMOVED lines=42> */
.L_x_26607:
[----:B------:R-:W-:Y:S05]  /*5140*/  BSYNC B1 ;  /* 0x0000000000017941 */ /* 0x000fea0003800000 */
.L_x_26606:
        /* <DEDUP_REMOVED lines=20> */
.L_x_26611:
[----:B------:R-:W-:-:S07]  /*5290*/  MOV R153, R4 ;  /* 0x0000000400997202 */ /* 0x000fce0000000f00 */
.L_x_26612:
[----:B------:R-:W-:Y:S05]  /*52a0*/  BSYNC B1 ;  /* 0x0000000000017941 */ /* 0x000fea0003800000 */
.L_x_26610:
        /* <DEDUP_REMOVED lines=16> */
.L_x_26616:
[----:B------:R-:W-:Y:S05]  /*53b0*/  BSYNC B2 ;  /* 0x0000000000027941 */ /* 0x000fea0003800000 */
.L_x_26615:
        /* <DEDUP_REMOVED lines=42> */
.L_x_26614:
[----:B------:R-:W-:Y:S05]  /*5660*/  BSYNC B1 ;  /* 0x0000000000017941 */ /* 0x000fea0003800000 */
.L_x_26613:
        /* <DEDUP_REMOVED lines=20> */
.L_x_26618:
[----:B------:R-:W-:-:S07]  /*57b0*/  IMAD.MOV.U32 R109, RZ, RZ, R4 ;  /* 0x000000ffff6d7224 */ /* 0x000fce00078e0004 */
.L_x_26619:
[----:B------:R-:W-:Y:S05]  /*57c0*/  BSYNC B1 ;  /* 0x0000000000017941 */ /* 0x000fea0003800000 */
.L_x_26617:
        /* <DEDUP_REMOVED lines=16> */
.L_x_26623:
[----:B------:R-:W-:Y:S05]  /*58d0*/  BSYNC B2 ;  /* 0x0000000000027941 */ /* 0x000fea0003800000 */
.L_x_26622:
        /* <DEDUP_REMOVED lines=41> */
[----:B------:R-:W-:-:S07]  /*5b70*/  LOP3.LUT R5, R3, UR34, R150, 0x96, !PT ;  /* 0x0000002203057c12 */ /* 0x000fce000f8e9696 */
.L_x_26621:
[----:B------:R-:W-:Y:S05]  /*5b80*/  BSYNC B1 ;  /* 0x0000000000017941 */ /* 0x000fea0003800000 */
.L_x_26620:
        /* <DEDUP_REMOVED lines=20> */
.L_x_26625:
[----:B------:R-:W-:-:S07]  /*5cd0*/  MOV R110, R4 ;  /* 0x00000004006e7202 */ /* 0x000fce0000000f00 */
.L_x_26626:
[----:B------:R-:W-:Y:S05]  /*5ce0*/  BSYNC B1 ;  /* 0x0000000000017941 */ /* 0x000fea0003800000 */
.L_x_26624:
        /* <DEDUP_REMOVED lines=16> */
.L_x_26630:
[----:B------:R-:W-:Y:S05]  /*5df0*/  BSYNC B2 ;  /* 0x0000000000027941 */ /* 0x000fea0003800000 */
.L_x_26629:
        /* <DEDUP_REMOVED lines=42> */
.L_x_26628:
[----:B------:R-:W-:Y:S05]  /*60a0*/  BSYNC B1 ;  /* 0x0000000000017941 */ /* 0x000fea0003800000 */
.L_x_26627:
        /* <DEDUP_REMOVED lines=20> */
.L_x_26632:
[----:B------:R-:W-:-:S07]  /*61f0*/  IMAD.MOV.U32 R153, RZ, RZ, R4 ;  /* 0x000000ffff997224 */ /* 0x000fce00078e0004 */
.L_x_26633:
[----:B------:R-:W-:Y:S05]  /*6200*/  BSYNC B1 ;  /* 0x0000000000017941 */ /* 0x000fea0003800000 */
.L_x_26631:
        /* <DEDUP_REMOVED lines=18> */
.L_x_26637:
[----:B------:R-:W-:Y:S05]  /*6330*/  BSYNC B2 ;  /* 0x0000000000027941 */ /* 0x000fea0003800000 */
.L_x_26636:
        /* <DEDUP_REMOVED lines=42> */
.L_x_26635:
[----:B------:R-:W-:Y:S05]  /*65e0*/  BSYNC B1 ;  /* 0x0000000000017941 */ /* 0x000fea0003800000 */
.L_x_26634:
        /* <DEDUP_REMOVED lines=34> */
.L_x_26581:
[----:B------:R-:W-:Y:S05]  /*6810*/  BSYNC B0 ;  /* 0x0000000000007941 */ /* 0x000fea0003800000 */
.L_x_26580:
        /* <DEDUP_REMOVED lines=25> */
.L_x_26641:
[----:B------:R-:W-:-:S07]  /*69b0*/  IMAD.MOV.U32 R152, RZ, RZ, R4 ;  /* 0x000000ffff987224 */ /* 0x000fce00078e0004 */
.L_x_26642:
[----:B------:R-:W-:Y:S05]  /*69c0*/  BSYNC B1 ;  /* 0x0000000000017941 */ /* 0x000fea0003800000 */
.L_x_26640:
        /* <DEDUP_REMOVED lines=16> */
.L_x_26646:
[----:B------:R-:W-:Y:S05]  /*6ad0*/  BSYNC B2 ;  /* 0x0000000000027941 */ /* 0x000fea0003800000 */
.L_x_26645:
        /* <DEDUP_REMOVED lines=43> */
.L_x_26644:
[----:B------:R-:W-:Y:S05]  /*6d90*/  BSYNC B1 ;  /* 0x0000000000017941 */ /* 0x000fea0003800000 */
.L_x_26643:
[----:B------:R-:W1:Y:S01]  /*6da0*/  LDC R149, c[0x0][0x294] ;  /* 0x0000a500ff957b82 */ /* 0x000e620000000800 */
[----:B------:R-:W-:Y:S01]  /*6db0*/  I2FP.F32.U32 R3, R152 ;  /* 0x0000009800037245 */ /* 0x000fe20000201000 */
[----:B------:R-:W-:Y:S01]  /*6dc0*/  IMAD.MOV.U32 R152, RZ, RZ, 0x2f800000 ;  /* 0x2f800000ff987424 */ /* 0x000fe200078e00ff */
[----:B------:R-:W-:Y:S01]  /*6dd0*/  ISETP.NE.U32.AND P0, PT, R112, RZ, PT ;  /* 0x000000ff7000720c */ /* 0x000fe20003f05070 */
[----:B-----5:R-:W-:Y:S01]  /*6de0*/  HADD2.F32 R115, -RZ, R116.H0_H0 ;  /* 0x20000074ff737230 */ /* 0x020fe20000004100 */
[----:B------:R-:W-:Y:S01]  /*6df0*/  LOP3.LUT R147, R147, 0xfffffffb, RZ, 0xc0, !PT ;  /* 0xfffffffb93937812 */ /* 0x000fe200078ec0ff */
[----:B------:R-:W-:Y:S01]  /*6e00*/  FFMA.FTZ R112, R3, R152, 1.1641532182693481445e-10 ;  /* 0x2f00000003707423 */ /* 0x000fe20000010098 */
[----:B------:R-:W-:Y:S01]  /*6e10*/  ISETP.NE.AND.EX P0, PT, R113, RZ, PT, P0 ;  /* 0x000000ff7100720c */ /* 0x000fe20003f05300 */
[----:B------:R-:W2:Y:S01]  /*6e20*/  LDC R139, c[0x0][0x298] ;  /* 0x0000a600ff8b7b82 */ /* 0x000ea20000000800 */
[----:B------:R-:W-:Y:S01]  /*6e30*/  FMUL.FTZ R114, R115, R136 ;  /* 0x0000008873727220 */ /* 0x000fe20000410000 */
[----:B------:R-:W-:Y:S01]  /*6e40*/  BSSY B1, `(.L_x_26647) ;  /* 0x0000012000017945 */ /* 0x000fe20003800000 */
        /* <DEDUP_REMOVED lines=16> */
.L_x_26648:
[----:B------:R-:W-:-:S07]  /*6f50*/  MOV R113, R4 ;  /* 0x0000000400717202 */ /* 0x000fce0000000f00 */
.L_x_26649:
[----:B------:R-:W-:Y:S05]  /*6f60*/  BSYNC B1 ;  /* 0x0000000000017941 */ /* 0x000fea0003800000 */
.L_x_26647:
        /* <DEDUP_REMOVED lines=16> */
.L_x_26653:
[----:B------:R-:W-:Y:S05]  /*7070*/  BSYNC B2 ;  /* 0x0000000000027941 */ /* 0x000fea0003800000 */
.L_x_26652:
        /* <DEDUP_REMOVED lines=42> */
.L_x_26651:
[----:B------:R-:W-:Y:S05]  /*7320*/  BSYNC B1 ;  /* 0x0000000000017941 */ /* 0x000fea0003800000 */
.L_x_26650:
        /* <DEDUP_REMOVED lines=22> */
.L_x_26655:
[----:B------:R-:W-:-:S07]  /*7490*/  IMAD.MOV.U32 R116, RZ, RZ, R4 ;  /* 0x000000ffff747224 */ /* 0x000fce00078e0004 */
.L_x_26656:
[----:B------:R-:W-:Y:S05]  /*74a0*/  BSYNC B1 ;  /* 0x0000000000017941 */ /* 0x000fea0003800000 */
.L_x_26654:
        /* <DEDUP_REMOVED lines=16> */
.L_x_26660:
[----:B------:R-:W-:Y:S05]  /*75b0*/  BSYNC B2 ;  /* 0x0000000000027941 */ /* 0x000fea0003800000 */
.L_x_26659:
        /* <DEDUP_REMOVED lines=42> */
.L_x_26658:
[----:B------:R-:W-:Y:S05]  /*7860*/  BSYNC B1 ;  /* 0x0000000000017941 */ /* 0x000fea0003800000 */
.L_x_26657:
        /* <DEDUP_REMOVED lines=20> */
.L_x_26662:
[----:B------:R-:W-:-:S07]  /*79b0*/  MOV R115, R4 ;  /* 0x0000000400737202 */ /* 0x000fce0000000f00 */
.L_x_26663:
[----:B------:R-:W-:Y:S05]  /*79c0*/  BSYNC B1 ;  /* 0x0000000000017941 */ /* 0x000fea0003800000 */
.L_x_26661:
        /* <DEDUP_REMOVED lines=16> */
.L_x_26667:
[----:B------:R-:W-:Y:S05]  /*7ad0*/  BSYNC B2 ;  /* 0x0000000000027941 */ /* 0x000fea0003800000 */
.L_x_26666:
        /* <DEDUP_REMOVED lines=42> */
.L_x_26665:
[----:B------:R-:W-:Y:S05]  /*7d80*/  BSYNC B1 ;  /* 0x0000000000017941 */ /* 0x000fea0003800000 */
.L_x_26664:
        /* <DEDUP_REMOVED lines=20> */
.L_x_26669:
[----:B------:R-:W-:-:S07]  /*7ed0*/  IMAD.MOV.U32 R153, RZ, RZ, R4 ;  /* 0x000000ffff997224 */ /* 0x000fce00078e0004 */
.L_x_26670:
[----:B------:R-:W-:Y:S05]  /*7ee0*/  BSYNC B1 ;  /* 0x0000000000017941 */ /* 0x000fea0003800000 */
.L_x_26668:
        /* <DEDUP_REMOVED lines=16> */
.L_x_26674:
[----:B------:R-:W-:Y:S05]  /*7ff0*/  BSYNC B2 ;  /* 0x0000000000027941 */ /* 0x000fea0003800000 */
.L_x_26673:
        /* <DEDUP_REMOVED lines=42> */
.L_x_26672:
[----:B------:R-:W-:Y:S05]  /*82a0*/  BSYNC B1 ;  /* 0x0000000000017941 */ /* 0x000fea0003800000 */
.L_x_26671:
        /* <DEDUP_REMOVED lines=20> */
.L_x_26676:
[----:B------:R-:W-:-:S07]  /*83f0*/  MOV R117, R4 ;  /* 0x0000000400757202 */ /* 0x000fce0000000f00 */
.L_x_26677:
[----:B------:R-:W-:Y:S05]  /*8400*/  BSYNC B1 ;  /* 0x0000000000017941 */ /* 0x000fea0003800000 */
.L_x_26675:
        /* <DEDUP_REMOVED lines=16> */
.L_x_26681:
[----:B------:R-:W-:Y:S05]  /*8510*/  BSYNC B2 ;  /* 0x0000000000027941 */ /* 0x000fea0003800000 */
.L_x_26680:
        /* <DEDUP_REMOVED lines=41> */
[----:B------:R-:W-:-:S07]  /*87b0*/  LOP3.LUT R5, R3, UR34, R150, 0x96, !PT ;  /* 0x0000002203057c12 */ /* 0x000fce000f8e9696 */
.L_x_26679:
[----:B------:R-:W-:Y:S05]  /*87c0*/  BSYNC B1 ;  /* 0x0000000000017941 */ /* 0x000fea0003800000 */
.L_x_26678:
        /* <DEDUP_REMOVED lines=20> */
.L_x_26683:
[----:B------:R-:W-:-:S07]  /*8910*/  IMAD.MOV.U32 R118, RZ, RZ, R4 ;  /* 0x000000ffff767224 */ /* 0x000fce00078e0004 */
.L_x_26684:
[----:B------:R-:W-:Y:S05]  /*8920*/  BSYNC B1 ;  /* 0x0000000000017941 */ /* 0x000fea0003800000 */
.L_x_26682:
        /* <DEDUP_REMOVED lines=16> */
.L_x_26688:
[----:B------:R-:W-:Y:S05]  /*8a30*/  BSYNC B2 ;  /* 0x0000000000027941 */ /* 0x000fea0003800000 */
.L_x_26687:
        /* <DEDUP_REMOVED lines=42> */
.L_x_26686:
[----:B------:R-:W-:Y:S05]  /*8ce0*/  BSYNC B1 ;  /* 0x0000000000017941 */ /* 0x000fea0003800000 */
.L_x_26685:
        /* <DEDUP_REMOVED lines=20> */
.L_x_26690:
[----:B------:R-:W-:-:S07]  /*8e30*/  MOV R153, R4 ;  /* 0x0000000400997202 */ /* 0x000fce0000000f00 */
.L_x_26691:
[----:B------:R-:W-:Y:S05]  /*8e40*/  BSYNC B1 ;  /* 0x0000000000017941 */ /* 0x000fea0003800000 */
.L_x_26689:
        /* <DEDUP_REMOVED lines=18> */
.L_x_26695:
[----:B------:R-:W-:Y:S05]  /*8f70*/  BSYNC B2 ;  /* 0x0000000000027941 */ /* 0x000fea0003800000 */
.L_x_26694:
        /* <DEDUP_REMOVED lines=42> */
.L_x_26693:
[----:B------:R-:W-:Y:S05]  /*9220*/  BSYNC B1 ;  /* 0x0000000000017941 */ /* 0x000fea0003800000 */
.L_x_26692:
        /* <DEDUP_REMOVED lines=32> */
[----:B------:R-:W-:-:S03]  /*9430*/  VIADD R138, R138, 0x80 ;  /* 0x000000808a8a7836 */ /* 0x000fc60000000000 */
[----:B------:R3:W-:Y:S04]  /*9440*/  STG.E.64 desc[UR4][R150.64], R152 ;  /* 0x0000009896007986 */ /* 0x0007e8000c101b04 */
.L_x_26639:
[----:B------:R-:W-:Y:S05]  /*9450*/  BSYNC B0 ;  /* 0x0000000000007941 */ /* 0x000fea0003800000 */
.L_x_26638:
        /* <DEDUP_REMOVED lines=25> */
.L_x_26699:
[----:B------:R-:W-:-:S07]  /*95f0*/  MOV R152, R4 ;  /* 0x0000000400987202 */ /* 0x000fce0000000f00 */
.L_x_26700:
[----:B------:R-:W-:Y:S05]  /*9600*/  BSYNC B1 ;  /* 0x0000000000017941 */ /* 0x000fea0003800000 */
.L_x_26698:
        /* <DEDUP_REMOVED lines=16> */
.L_x_26704:
[----:B------:R-:W-:Y:S05]  /*9710*/  BSYNC B2 ;  /* 0x0000000000027941 */ /* 0x000fea0003800000 */
.L_x_26703:
        /* <DEDUP_REMOVED lines=43> */
.L_x_26702:
[----:B------:R-:W-:Y:S05]  /*99d0*/  BSYNC B1 ;  /* 0x0000000000017941 */ /* 0x000fea0003800000 */
.L_x_26701:
[----:B------:R-:W0:Y:S01]  /*99e0*/  LDC R149, c[0x0][0x294] ;  /* 0x0000a500ff957b82 */ /* 0x000e220000000800 */
[----:B------:R-:W-:Y:S01]  /*99f0*/  I2FP.F32.U32 R3, R152 ;  /* 0x0000009800037245 */ /* 0x000fe20000201000 */
[----:B------:R-:W-:Y:S01]  /*9a00*/  HFMA2.MMA R152, -RZ, RZ, 0.1171875, 0 ;  /* 0x2f800000ff987435 */ /* 0x000fe200000001ff */
[----:B------:R-:W-:Y:S01]  /*9a10*/  ISETP.NE.U32.AND P0, PT, R120, RZ, PT ;  /* 0x000000ff7800720c */ /* 0x000fe20003f05070 */
[----:B-----5:R-:W-:Y:S01]  /*9a20*/  HADD2.F32 R123, -RZ, R124.H0_H0 ;  /* 0x2000007cff7b7230 */ /* 0x020fe20000004100 */
[----:B------:R-:W-:Y:S01]  /*9a30*/  LOP3.LUT R147, R147, 0xfffffffb, RZ, 0xc0, !PT ;  /* 0xfffffffb93937812 */ /* 0x000fe200078ec0ff */
[----:B------:R-:W-:Y:S01]  /*9a40*/  BSSY B1, `(.L_x_26705) ;  /* 0x0000016000017945 */ /* 0x000fe20003800000 */
[----:B------:R-:W-:Y:S01]  /*9a50*/  ISETP.NE.AND.EX P0, PT, R121, RZ, PT, P0 ;  /* 0x000000ff7900720c */ /* 0x000fe20003f05300 */
[----:B------:R-:W1:Y:S01]  /*9a60*/  LDC R139, c[0x0][0x298] ;  /* 0x0000a600ff8b7b82 */ /* 0x000e620000000800 */
[----:B------:R-:W-:Y:S01]  /*9a70*/  FMUL.FTZ R122, R123, R136 ;  /* 0x000000887b7a7220 */ /* 0x000fe20000410000 */
[----:B------:R-:W-:-:S02]  /*9a80*/  VIADD R123, R150, 0x1 ;  /* 0x00000001967b7836 */ /* 0x000fc40000000000 */
[----:B------:R-:W-:-:S05]  /*9a90*/  FFMA.FTZ R120, R3, R152, 1.1641532182693481445e-10 ;  /* 0x2f00000003787423 */ /* 0x000fca0000010098 */
        /* <DEDUP_REMOVED lines=15> */
.L_x_26706:
[----:B------:R-:W-:-:S07]  /*9b90*/  IMAD.MOV.U32 R121, RZ, RZ, R4 ;  /* 0x000000ffff797224 */ /* 0x000fce00078e0004 */
.L_x_26707:
[----:B------:R-:W-:Y:S05]  /*9ba0*/  BSYNC B1 ;  /* 0x0000000000017941 */ /* 0x000fea0003800000 */
.L_x_26705:
        /* <DEDUP_REMOVED lines=16> */
.L_x_26711:
[----:B------:R-:W-:Y:S05]  /*9cb0*/  BSYNC B2 ;  /* 0x0000000000027941 */ /* 0x000fea0003800000 */
.L_x_26710:
        /* <DEDUP_REMOVED lines=42> */
.L_x_26709:
[----:B------:R-:W-:Y:S05]  /*9f60*/  BSYNC B1 ;  /* 0x0000000000017941 */ /* 0x000fea0003800000 */
.L_x_26708:
        /* <DEDUP_REMOVED lines=22> */
.L_x_26713:
[----:B------:R-:W-:-:S07]  /*a0d0*/  MOV R124, R4 ;  /* 0x00000004007c7202 */ /* 0x000fce0000000f00 */
.L_x_26714:
[----:B------:R-:W-:Y:S05]  /*a0e0*/  BSYNC B1 ;  /* 0x0000000000017941 */ /* 0x000fea0003800000 */
.L_x_26712:
        /* <DEDUP_REMOVED lines=16> */
.L_x_26718:
[----:B------:R-:W-:Y:S05]  /*a1f0*/  BSYNC B2 ;  /* 0x0000000000027941 */ /* 0x000fea0003800000 */
.L_x_26717:
        /* <DEDUP_REMOVED lines=42> */
.L_x_26716:
[----:B------:R-:W-:Y:S05]  /*a4a0*/  BSYNC B1 ;  /* 0x0000000000017941 */ /* 0x000fea0003800000 */
.L_x_26715:
        /* <DEDUP_REMOVED lines=20> */
.L_x_26720:
[----:B------:R-:W-:-:S07]  /*a5f0*/  IMAD.MOV.U32 R123, RZ, RZ, R4 ;  /* 0x000000ffff7b7224 */ /* 0x000fce00078e0004 */
.L_x_26721:
[----:B------:R-:W-:Y:S05]  /*a600*/  BSYNC B1 ;  /* 0x0000000000017941 */ /* 0x000fea0003800000 */
.L_x_26719:
        /* <DEDUP_REMOVED lines=16> */
.L_x_26725:
[----:B------:R-:W-:Y:S05]  /*a710*/  BSYNC B2 ;  /* 0x0000000000027941 */ /* 0x000fea0003800000 */
.L_x_26724:
        /* <DEDUP_REMOVED lines=42> */
.L_x_26723:
[----:B------:R-:W-:Y:S05]  /*a9c0*/  BSYNC B1 ;  /* 0x0000000000017941 */ /* 0x000fea0003800000 */
.L_x_26722:
        /* <DEDUP_REMOVED lines=20> */
.L_x_26727:
[----:B------:R-:W-:-:S07]  /*ab10*/  MOV R153, R4 ;  /* 0x0000000400997202 */ /* 0x000fce0000000f00 */
.L_x_26728:
[----:B------:R-:W-:Y:S05]  /*ab20*/  BSYNC B1 ;  /* 0x0000000000017941 */ /* 0x000fea0003800000 */
.L_x_26726:
        /* <DEDUP_REMOVED lines=16> */
.L_x_26732:
[----:B------:R-:W-:Y:S05]  /*ac30*/  BSYNC B2 ;  /* 0x0000000000027941 */ /* 0x000fea0003800000 */
.L_x_26731:
        /* <DEDUP_REMOVED lines=42> */
.L_x_26730:
[----:B------:R-:W-:Y:S05]  /*aee0*/  BSYNC B1 ;  /* 0x0000000000017941 */ /* 0x000fea0003800000 */
.L_x_26729:
        /* <DEDUP_REMOVED lines=20> */
.L_x_26734:
[----:B------:R-:W-:-:S07]  /*b030*/  IMAD.MOV.U32 R125, RZ, RZ, R4 ;  /* 0x000000ffff7d7224 */ /* 0x000fce00078e0004 */
.L_x_26735:
[----:B------:R-:W-:Y:S05]  /*b040*/  BSYNC B1 ;  /* 0x0000000000017941 */ /* 0x000fea0003800000 */
.L_x_26733:
        /* <DEDUP_REMOVED lines=16> */
.L_x_26739:
[----:B------:R-:W-:Y:S05]  /*b150*/  BSYNC B2 ;  /* 0x0000000000027941 */ /* 0x000fea0003800000 */
.L_x_26738:
        /* <DEDUP_REMOVED lines=42> */
.L_x_26737:
[----:B------:R-:W-:Y:S05]  /*b400*/  BSYNC B1 ;  /* 0x0000000000017941 */ /* 0x000fea0003800000 */
.L_x_26736:
        /* <DEDUP_REMOVED lines=20> */
.L_x_26741:
[----:B------:R-:W-:-:S07]  /*b550*/  MOV R126, R4 ;  /* 0x00000004007e7202 */ /* 0x000fce0000000f00 */
.L_x_26742:
[----:B------:R-:W-:Y:S05]  /*b560*/  BSYNC B1 ;  /* 0x0000000000017941 */ /* 0x000fea0003800000 */
.L_x_26740:
        /* <DEDUP_REMOVED lines=16> */
.L_x_26746:
[----:B------:R-:W-:Y:S05]  /*b670*/  BSYNC B2 ;  /* 0x0000000000027941 */ /* 0x000fea0003800000 */
.L_x_26745:
        /* <DEDUP_REMOVED lines=42> */
.L_x_26744:
[----:B------:R-:W-:Y:S05]  /*b920*/  BSYNC B1 ;  /* 0x0000000000017941 */ /* 0x000fea0003800000 */
.L_x_26743:
        /* <DEDUP_REMOVED lines=20> */
.L_x_26748:
[----:B------:R-:W-:-:S07]  /*ba70*/  IMAD.MOV.U32 R153, RZ, RZ, R4 ;  /* 0x000000ffff997224 */ /* 0x000fce00078e0004 */
.L_x_26749:
[----:B------:R-:W-:Y:S05]  /*ba80*/  BSYNC B1 ;  /* 0x0000000000017941 */ /* 0x000fea0003800000 */
.L_x_26747:
        /* <DEDUP_REMOVED lines=18> */
.L_x_26753:
[----:B------:R-:W-:Y:S05]  /*bbb0*/  BSYNC B2 ;  /* 0x0000000000027941 */ /* 0x000fea0003800000 */
.L_x_26752:
        /* <DEDUP_REMOVED lines=42> */
.L_x_26751:
[----:B------:R-:W-:Y:S05]  /*be60*/  BSYNC B1 ;  /* 0x0000000000017941 */ /* 0x000fea0003800000 */
.L_x_26750:
        /* <DEDUP_REMOVED lines=34> */
.L_x_26697:
[----:B------:R-:W-:Y:S05]  /*c090*/  BSYNC B0 ;  /* 0x0000000000007941 */ /* 0x000fea0003800000 */
.L_x_26696:
        /* <DEDUP_REMOVED lines=25> */
.L_x_26757:
[----:B------:R-:W-:-:S07]  /*c230*/  IMAD.MOV.U32 R152, RZ, RZ, R4 ;  /* 0x000000ffff987224 */ /* 0x000fce00078e0004 */
.L_x_26758:
[----:B------:R-:W-:Y:S05]  /*c240*/  BSYNC B1 ;  /* 0x0000000000017941 */ /* 0x000fea0003800000 */
.L_x_26756:
        /* <DEDUP_REMOVED lines=16> */
.L_x_26762:
[----:B------:R-:W-:Y:S05]  /*c350*/  BSYNC B2 ;  /* 0x0000000000027941 */ /* 0x000fea0003800000 */
.L_x_26761:
        /* <DEDUP_REMOVED lines=43> */
.L_x_26760:
[----:B------:R-:W-:Y:S05]  /*c610*/  BSYNC B1 ;  /* 0x0000000000017941 */ /* 0x000fea0003800000 */
.L_x_26759:
        /* <DEDUP_REMOVED lines=27> */
.L_x_26764:
[----:B------:R-:W-:-:S07]  /*c7d0*/  MOV R129, R4 ;  /* 0x0000000400817202 */ /* 0x000fce0000000f00 */
.L_x_26765:
[----:B------:R-:W-:Y:S05]  /*c7e0*/  BSYNC B1 ;  /* 0x0000000000017941 */ /* 0x000fea0003800000 */
.L_x_26763:
        /* <DEDUP_REMOVED lines=16> */
.L_x_26769:
[----:B------:R-:W-:Y:S05]  /*c8f0*/  BSYNC B2 ;  /* 0x0000000000027941 */ /* 0x000fea0003800000 */
.L_x_26768:
        /* <DEDUP_REMOVED lines=42> */
.L_x_26767:
[----:B------:R-:W-:Y:S05]  /*cba0*/  BSYNC B1 ;  /* 0x0000000000017941 */ /* 0x000fea0003800000 */
.L_x_26766:
        /* <DEDUP_REMOVED lines=22> */
.L_x_26771:
[----:B------:R-:W-:-:S07]  /*cd10*/  IMAD.MOV.U32 R132, RZ, RZ, R4 ;  /* 0x000000ffff847224 */ /* 0x000fce00078e0004 */
.L_x_26772:
[----:B------:R-:W-:Y:S05]  /*cd20*/  BSYNC B1 ;  /* 0x0000000000017941 */ /* 0x000fea0003800000 */
.L_x_26770:
        /* <DEDUP_REMOVED lines=16> */
.L_x_26776:
[----:B------:R-:W-:Y:S05]  /*ce30*/  BSYNC B2 ;  /* 0x0000000000027941 */ /* 0x000fea0003800000 */
.L_x_26775:
        /* <DEDUP_REMOVED lines=42> */
.L_x_26774:
[----:B------:R-:W-:Y:S05]  /*d0e0*/  BSYNC B1 ;  /* 0x0000000000017941 */ /* 0x000fea0003800000 */
.L_x_26773:
        /* <DEDUP_REMOVED lines=20> */
.L_x_26778:
[----:B------:R-:W-:-:S07]  /*d230*/  MOV R131, R4 ;  /* 0x0000000400837202 */ /* 0x000fce0000000f00 */
.L_x_26779:
[----:B------:R-:W-:Y:S05]  /*d240*/  BSYNC B1 ;  /* 0x0000000000017941 */ /* 0x000fea0003800000 */
.L_x_26777:
        /* <DEDUP_REMOVED lines=16> */
.L_x_26783:
[----:B------:R-:W-:Y:S05]  /*d350*/  BSYNC B2 ;  /* 0x0000000000027941 */ /* 0x000fea0003800000 */
.L_x_26782:
        /* <DEDUP_REMOVED lines=42> */
.L_x_26781:
[----:B------:R-:W-:Y:S05]  /*d600*/  BSYNC B1 ;  /* 0x0000000000017941 */ /* 0x000fea0003800000 */
.L_x_26780:
        /* <DEDUP_REMOVED lines=20> */
.L_x_26785:
[----:B------:R-:W-:-:S07]  /*d750*/  IMAD.MOV.U32 R153, RZ, RZ, R4 ;  /* 0x000000ffff997224 */ /* 0x000fce00078e0004 */
.L_x_26786:
[----:B------:R-:W-:Y:S05]  /*d760*/  BSYNC B1 ;  /* 0x0000000000017941 */ /* 0x000fea0003800000 */
.L_x_26784:
        /* <DEDUP_REMOVED lines=16> */
.L_x_26790:
[----:B------:R-:W-:Y:S05]  /*d870*/  BSYNC B2 ;  /* 0x0000000000027941 */ /* 0x000fea0003800000 */
.L_x_26789:
        /* <DEDUP_REMOVED lines=42> */
.L_x_26788:
[----:B------:R-:W-:Y:S05]  /*db20*/  BSYNC B1 ;  /* 0x0000000000017941 */ /* 0x000fea0003800000 */
.L_x_26787:
        /* <DEDUP_REMOVED lines=20> */
.L_x_26792:
[----:B------:R-:W-:-:S07]  /*dc70*/  MOV R133, R4 ;  /* 0x0000000400857202 */ /* 0x000fce0000000f00 */
.L_x_26793:
[----:B------:R-:W-:Y:S05]  /*dc80*/  BSYNC B1 ;  /* 0x0000000000017941 */ /* 0x000fea0003800000 */
.L_x_26791:
        /* <DEDUP_REMOVED lines=16> */
.L_x_26797:
[----:B------:R-:W-:Y:S05]  /*dd90*/  BSYNC B2 ;  /* 0x0000000000027941 */ /* 0x000fea0003800000 */
.L_x_26796:
        /* <DEDUP_REMOVED lines=42> */
.L_x_26795:
[----:B------:R-:W-:Y:S05]  /*e040*/  BSYNC B1 ;  /* 0x0000000000017941 */ /* 0x000fea0003800000 */
.L_x_26794:
        /* <DEDUP_REMOVED lines=20> */
.L_x_26799:
[----:B------:R-:W-:-:S07]  /*e190*/  IMAD.MOV.U32 R134, RZ, RZ, R4 ;  /* 0x000000ffff867224 */ /* 0x000fce00078e0004 */
.L_x_26800:
[----:B------:R-:W-:Y:S05]  /*e1a0*/  BSYNC B1 ;  /* 0x0000000000017941 */ /* 0x000fea0003800000 */
.L_x_26798:
        /* <DEDUP_REMOVED lines=16> */
.L_x_26804:
[----:B------:R-:W-:Y:S05]  /*e2b0*/  BSYNC B2 ;  /* 0x0000000000027941 */ /* 0x000fea0003800000 */
.L_x_26803:
        /* <DEDUP_REMOVED lines=42> */
.L_x_26802:
[----:B------:R-:W-:Y:S05]  /*e560*/  BSYNC B1 ;  /* 0x0000000000017941 */ /* 0x000fea0003800000 */
.L_x_26801:
        /* <DEDUP_REMOVED lines=20> */
.L_x_26806:
[----:B------:R-:W-:-:S07]  /*e6b0*/  MOV R153, R4 ;  /* 0x0000000400997202 */ /* 0x000fce0000000f00 */
.L_x_26807:
[----:B------:R-:W-:Y:S05]  /*e6c0*/  BSYNC B1 ;  /* 0x0000000000017941 */ /* 0x000fea0003800000 */
.L_x_26805:
        /* <DEDUP_REMOVED lines=18> */
.L_x_26811:
[----:B------:R-:W-:Y:S05]  /*e7f0*/  BSYNC B2 ;  /* 0x0000000000027941 */ /* 0x000fea0003800000 */
.L_x_26810:
        /* <DEDUP_REMOVED lines=42> */
.L_x_26809:
[----:B------:R-:W-:Y:S05]  /*eaa0*/  BSYNC B1 ;  /* 0x0000000000017941 */ /* 0x000fea0003800000 */
.L_x_26808:
        /* <DEDUP_REMOVED lines=11> */
[----:B------:R-:W-:Y:S02]  /*eb60*/  SEL R149, RZ, 0x1000000, P2 ;  /* 0x01000000ff957807 */ /* 0x000fe40001000000 */
[----:B------:R-:W-:Y:S01]  /*eb70*/  SEL R150, RZ, 0x1, P5 ;  /* 0x00000001ff967807 */ /* 0x000fe20002800000 */
[----:B------:R-:W-:Y:S01]  /*eb80*/  IMAD.WIDE.U32 R152, R152, 0x10000, RZ ;  /* 0x0001000098987825 */ /* 0x000fe200078e00ff */
        /* <DEDUP_REMOVED lines=19> */
.L_x_26755:
[----:B------:R-:W-:Y:S05]  /*ecc0*/  BSYNC B0 ;  /* 0x0000000000007941 */ /* 0x000fea0003800000 */
.L_x_26754:
        /* <DEDUP_REMOVED lines=155> */
.L_x_26834:
        /* <DEDUP_REMOVED lines=107> */
.L_x_26814:
[----:B------:R-:W-:Y:S05]  /*fd30*/  BSYNC B0 ;  /* 0x0000000000007941 */ /* 0x000fea0003800000 */
.L_x_26813:
        /* <DEDUP_REMOVED lines=35> */
.L_x_26816:
[----:B------:R-:W-:Y:S05]  /*ff70*/  BSYNC B0 ;  /* 0x0000000000007941 */ /* 0x000fea0003800000 */
.L_x_26815:
        /* <DEDUP_REMOVED lines=35> */
.L_x_26818:
[----:B------:R-:W-:Y:S05]  /*101b0*/  BSYNC B0 ;  /* 0x0000000000007941 */ /* 0x000fea0003800000 */
.L_x_26817:
        /* <DEDUP_REMOVED lines=35> */
.L_x_26820:
[----:B------:R-:W-:Y:S05]  /*103f0*/  BSYNC B0 ;  /* 0x0000000000007941 */ /* 0x000fea0003800000 */
.L_x_26819:
        /* <DEDUP_REMOVED lines=28> */
[----:B------:R-:W-:-:S02]  /*105c0*/  FFMA.FTZ R149, R81, R154, R73 ;  /* 0x0000009a51957223 */ /* 0x000fc40000010049 */
[----:B------:R-:W-:Y:S02]  /*105d0*/  F2FP.F16.F32.PACK_AB R139, R156, R139 ;  /* 0x0000008b9c8b723e */ /* 0x000fe400000000ff */
[----:B------:R-:W-:Y:S01]  /*105e0*/  F2FP.F16.F32.PACK_AB R137, R152, R153 ;  /* 0x000000999889723e */ /* 0x000fe200000000ff */
[----:B0-----:R-:W-:Y:S01]  /*105f0*/  IMAD.WIDE.U32 R150, R148, 0x10, R150 ;  /* 0x0000001094967825 */ /* 0x001fe200078e0096 */
[----:B------:R-:W-:-:S05]  /*10600*/  F2FP.F16.F32.PACK_AB R136, R149, R136 ;  /* 0x000000889588723e */ /* 0x000fca00000000ff */
[----:B------:R0:W-:Y:S02]  /*10610*/  STG.E.128 desc[UR4][R150.64], R136 ;  /* 0x0000008896007986 */ /* 0x0001e4000c101d04 */
.L_x_26822:
[----:B------:R-:W-:Y:S05]  /*10620*/  BSYNC B0 ;  /* 0x0000000000007941 */ /* 0x000fea0003800000 */
.L_x_26821:
[----:B------:R-:W-:Y:S02]  /*10630*/  IADD3 R146, R146, UR16, RZ ;  /* 0x0000001092927c10 */ /* 0x000fe4000fffe0ff */
[----:B01234-:R-:W-:Y:S02]  /*10640*/  SEL R137, RZ, 0x1, P3 ;  /* 0x00000001ff897807 */ /* 0x01ffe40001800000 */
[----:B------:R-:W-:-:S13]  /*10650*/  ISETP.GE.AND P0, PT, R146, UR17, PT ;  /* 0x0000001192007c0c */ /* 0x000fda000bf06270 */
[----:B------:R-:W-:Y:S05]  /*10660*/  @!P0 BRA `(.L_x_26823) ;  /* 0xffffff0800108947 */ /* 0x000fea000383ffff */
[----:B------:R-:W-:Y:S05]  /*10670*/  EXIT ;  /* 0x000000000000794d */ /* 0x000fea0003800000 */
.L_x_26812:
[----:B------:R-:W-:Y:S01]  /*10680*/  IMAD.MOV.U32 R158, RZ, RZ, R139 ;  /* 0x000000ffff9e7224 */ /* 0x000fe200078e008b */
[----:B------:R-:W-:Y:S01]  /*10690*/  MOV R157, 0x1 ;  /* 0x00000001009d7802 */ /* 0x000fe20000000f00 */
[----:B------:R-:W-:Y:S01]  /*106a0*/  IMAD.MOV.U32 R160, RZ, RZ, 0x1f ;  /* 0x0000001fffa07424 */ /* 0x000fe200078e00ff */
[----:B------:R-:W-:-:S07]  /*106b0*/  MOV R155, 0xffffffff ;  /* 0xffffffff009b7802 */ /* 0x000fce0000000f00 */
[----:B-----5:R-:W-:Y:S05]  /*106c0*/  WARPSYNC.COLLECTIVE R155, `(.L_x_26824) ;  /* 0x000000009b087348 */ /* 0x020fea0003c00000 */
[----:B------:R0:W1:Y:S02]  /*106d0*/  SHFL.BFLY P6, R156, R158, R157, R160 ;  /* 0x0c00009d9e9c7389 */ /* 0x00006400000c00a0 */
[----:B01---5:R-:W-:Y:S01]  /*106e0*/  ENDCOLLECTIVE ;  /* 0x000000000000791b */ /* 0x023fe20003800000 */
.L_x_26824:
[----:B------:R-:W-:Y:S02]  /*106f0*/  IMAD.MOV.U32 R157, RZ, RZ, 0x2 ;  /* 0x00000002ff9d7424 */ /* 0x000fe400078e00ff */
[----:B------:R-:W-:-:S04]  /*10700*/  IMAD.MOV.U32 R136, RZ, RZ, R156 ;  /* 0x000000ffff887224 */ /* 0x000fc800078e009c */
[----:B------:R-:W-:-:S05]  /*10710*/  FADD.FTZ R137, R139, R136 ;  /* 0x000000888b897221 */ /* 0x000fca0000010000 */
[----:B------:R-:W-:-:S07]  /*10720*/  MOV R158, R137 ;  /* 0x00000089009e7202 */ /* 0x000fce0000000f00 */
[----:B------:R-:W-:Y:S05]  /*10730*/  WARPSYNC.COLLECTIVE R155, `(.L_x_26825) ;  /* 0x000000009b087348 */ /* 0x000fea0003c00000 */
[----:B------:R0:W1:Y:S02]  /*10740*/  SHFL.BFLY P6, R156, R158, R157, R160 ;  /* 0x0c00009d9e9c7389 */ /* 0x00006400000c00a0 */
[----:B01----:R-:W-:Y:S01]  /*10750*/  ENDCOLLECTIVE ;  /* 0x000000000000791b */ /* 0x003fe20003800000 */
.L_x_26825:
[----:B------:R-:W-:Y:S01]  /*10760*/  HFMA2.MMA R157, -RZ, RZ, 0, 2.384185791015625e-07 ;  /* 0x00000004ff9d7435 */ /* 0x000fe200000001ff */
[----:B------:R-:W-:-:S05]  /*10770*/  MOV R136, R156 ;  /* 0x0000009c00887202 */ /* 0x000fca0000000f00 */
[----:B------:R-:W-:-:S04]  /*10780*/  FADD.FTZ R151, R137, R136 ;  /* 0x0000008889977221 */ /* 0x000fc80000010000 */
[----:B------:R-:W-:-:S07]  /*10790*/  IMAD.MOV.U32 R158, RZ, RZ, R151 ;  /* 0x000000ffff9e7224 */ /* 0x000fce00078e0097 */
[----:B------:R-:W-:Y:S05]  /*107a0*/  WARPSYNC.COLLECTIVE R155, `(.L_x_26826) ;  /* 0x000000009b087348 */ /* 0x000fea0003c00000 */
[----:B------:R0:W1:Y:S02]  /*107b0*/  SHFL.BFLY P6, R156, R158, R157, R160 ;  /* 0x0c00009d9e9c7389 */ /* 0x00006400000c00a0 */
[----:B01----:R-:W-:Y:S01]  /*107c0*/  ENDCOLLECTIVE ;  /* 0x000000000000791b */ /* 0x003fe20003800000 */
.L_x_26826:
[----:B------:R-:W-:Y:S02]  /*107d0*/  IMAD.MOV.U32 R157, RZ, RZ, 0x8 ;  /* 0x00000008ff9d7424 */ /* 0x000fe400078e00ff */
[----:B------:R-:W-:-:S04]  /*107e0*/  IMAD.MOV.U32 R136, RZ, RZ, R156 ;  /* 0x000000ffff887224 */ /* 0x000fc800078e009c */
[----:B------:R-:W-:-:S05]  /*107f0*/  FADD.FTZ R152, R151, R136 ;  /* 0x0000008897987221 */ /* 0x000fca0000010000 */
[----:B------:R-:W-:-:S07]  /*10800*/  MOV R158, R152 ;  /* 0x00000098009e7202 */ /* 0x000fce0000000f00 */
[----:B------:R-:W-:Y:S05]  /*10810*/  WARPSYNC.COLLECTIVE R155, `(.L_x_26827) ;  /* 0x000000009b087348 */ /* 0x000fea0003c00000 */
[----:B------:R0:W1:Y:S02]  /*10820*/  SHFL.BFLY P6, R156, R158, R157, R160 ;  /* 0x0c00009d9e9c7389 */ /* 0x00006400000c00a0 */
[----:B01----:R-:W-:Y:S01]  /*10830*/  ENDCOLLECTIVE ;  /* 0x000000000000791b */ /* 0x003fe20003800000 */
.L_x_26827:
[----:B------:R-:W-:Y:S01]  /*10840*/  HFMA2.MMA R157, -RZ, RZ, 0, 9.5367431640625e-07 ;  /* 0x00000010ff9d7435 */ /* 0x000fe200000001ff */
[----:B------:R-:W-:-:S05]  /*10850*/  MOV R153, R156 ;  /* 0x0000009c00997202 */ /* 0x000fca0000000f00 */
[----:B------:R-:W-:-:S04]  /*10860*/  FADD.FTZ R153, R152, R153 ;  /* 0x0000009998997221 */ /* 0x000fc80000010000 */
[----:B------:R-:W-:-:S07]  /*10870*/  IMAD.MOV.U32 R158, RZ, RZ, R153 ;  /* 0x000000ffff9e7224 */ /* 0x000fce00078e0099 */
[----:B------:R-:W-:Y:S05]  /*10880*/  WARPSYNC.COLLECTIVE R155, `(.L_x_26828) ;  /* 0x000000009b087348 */ /* 0x000fea0003c00000 */
[----:B------:R0:W1:Y:S02]  /*10890*/  SHFL.BFLY P6, R156, R158, R157, R160 ;  /* 0x0c00009d9e9c7389 */ /* 0x00006400000c00a0 */
[----:B01----:R-:W-:Y:S01]  /*108a0*/  ENDCOLLECTIVE ;  /* 0x000000000000791b */ /* 0x003fe20003800000 */
.L_x_26828:
        /* <DEDUP_REMOVED lines=90> */
.L_x_26829:
[----:B------:R-:W-:Y:S01]  /*10e50*/  HFMA2.MMA R157, -RZ, RZ, 0, 1.1920928955078125e-07 ;  /* 0x00000002ff9d7435 */ /* 0x000fe200000001ff */
[----:B------:R-:W-:-:S05]  /*10e60*/  MOV R137, R156 ;  /* 0x0000009c00897202 */ /* 0x000fca0000000f00 */
[----:B------:R-:W-:-:S04]  /*10e70*/  FADD.FTZ R137, R136, R137 ;  /* 0x0000008988897221 */ /* 0x000fc80000010000 */
[----:B------:R-:W-:-:S07]  /*10e80*/  IMAD.MOV.U32 R158, RZ, RZ, R137 ;  /* 0x000000ffff9e7224 */ /* 0x000fce00078e0089 */
[----:B------:R-:W-:Y:S05]  /*10e90*/  WARPSYNC.COLLECTIVE R155, `(.L_x_26830) ;  /* 0x000000009b087348 */ /* 0x000fea0003c00000 */
[----:B------:R0:W1:Y:S02]  /*10ea0*/  SHFL.BFLY P6, R156, R158, R157, R160 ;  /* 0x0c00009d9e9c7389 */ /* 0x00006400000c00a0 */
[----:B01----:R-:W-:Y:S01]  /*10eb0*/  ENDCOLLECTIVE ;  /* 0x000000000000791b */ /* 0x003fe20003800000 */
.L_x_26830:
[----:B------:R-:W-:Y:S02]  /*10ec0*/  IMAD.MOV.U32 R157, RZ, RZ, 0x4 ;  /* 0x00000004ff9d7424 */ /* 0x000fe400078e00ff */
[----:B------:R-:W-:-:S04]  /*10ed0*/  IMAD.MOV.U32 R152, RZ, RZ, R156 ;  /* 0x000000ffff987224 */ /* 0x000fc800078e009c */
[----:B------:R-:W-:-:S05]  /*10ee0*/  FADD.FTZ R152, R137, R152 ;  /* 0x0000009889987221 */ /* 0x000fca0000010000 */
[----:B------:R-:W-:-:S07]  /*10ef0*/  MOV R158, R152 ;  /* 0x00000098009e7202 */ /* 0x000fce0000000f00 */
[----:B------:R-:W-:Y:S05]  /*10f00*/  WARPSYNC.COLLECTIVE R155, `(.L_x_26831) ;  /* 0x000000009b087348 */ /* 0x000fea0003c00000 */
[----:B------:R0:W1:Y:S02]  /*10f10*/  SHFL.BFLY P6, R156, R158, R157, R160 ;  /* 0x0c00009d9e9c7389 */ /* 0x00006400000c00a0 */
[----:B01----:R-:W-:Y:S01]  /*10f20*/  ENDCOLLECTIVE ;  /* 0x000000000000791b */ /* 0x003fe20003800000 */
.L_x_26831:
[----:B------:R-:W-:Y:S01]  /*10f30*/  HFMA2.MMA R157, -RZ, RZ, 0, 4.76837158203125e-07 ;  /* 0x00000008ff9d7435 */ /* 0x000fe200000001ff */
[----:B------:R-:W-:-:S05]  /*10f40*/  MOV R139, R156 ;  /* 0x0000009c008b7202 */ /* 0x000fca0000000f00 */
[----:B------:R-:W-:-:S04]  /*10f50*/  FADD.FTZ R139, R152, R139 ;  /* 0x0000008b988b7221 */ /* 0x000fc80000010000 */
[----:B------:R-:W-:-:S07]  /*10f60*/  IMAD.MOV.U32 R158, RZ, RZ, R139 ;  /* 0x000000ffff9e7224 */ /* 0x000fce00078e008b */
[----:B------:R-:W-:Y:S05]  /*10f70*/  WARPSYNC.COLLECTIVE R155, `(.L_x_26832) ;  /* 0x000000009b087348 */ /* 0x000fea0003c00000 */
[----:B------:R0:W1:Y:S02]  /*10f80*/  SHFL.BFLY P6, R156, R158, R157, R160 ;  /* 0x0c00009d9e9c7389 */ /* 0x00006400000c00a0 */
[----:B01----:R-:W-:Y:S01]  /*10f90*/  ENDCOLLECTIVE ;  /* 0x000000000000791b */ /* 0x003fe20003800000 */
.L_x_26832:
[----:B------:R-:W-:Y:S02]  /*10fa0*/  IMAD.MOV.U32 R157, RZ, RZ, 0x10 ;  /* 0x00000010ff9d7424 */ /* 0x000fe400078e00ff */
[----:B------:R-:W-:-:S04]  /*10fb0*/  IMAD.MOV.U32 R154, RZ, RZ, R156 ;  /* 0x000000ffff9a7224 */ /* 0x000fc800078e009c */
[----:B------:R-:W-:-:S05]  /*10fc0*/  FADD.FTZ R154, R139, R154 ;  /* 0x0000009a8b9a7221 */ /* 0x000fca0000010000 */
[----:B------:R-:W-:-:S07]  /*10fd0*/  MOV R158, R154 ;  /* 0x0000009a009e7202 */ /* 0x000fce0000000f00 */
[----:B------:R-:W-:Y:S05]  /*10fe0*/  WARPSYNC.COLLECTIVE R155, `(.L_x_26833) ;  /* 0x000000009b087348 */ /* 0x000fea0003c00000 */
[----:B------:R0:W1:Y:S02]  /*10ff0*/  SHFL.BFLY P6, R156, R158, R157, R160 ;  /* 0x0c00009d9e9c7389 */ /* 0x00006400000c00a0 */
[----:B01----:R-:W-:Y:S01]  /*11000*/  ENDCOLLECTIVE ;  /* 0x000000000000791b */ /* 0x003fe20003800000 */
.L_x_26833:
[----:B------:R-:W-:Y:S01]  /*11010*/  MOV R151, R156 ;  /* 0x0000009c00977202 */ /* 0x000fe20000000f00 */
[----:B------:R-:W-:Y:S06]  /*11020*/  BRA `(.L_x_26834) ;  /* 0xffffffe400947947 */ /* 0x000fec000383ffff */
.L_x_26835:
        /* <DEDUP_REMOVED lines=13> */
.L_x_37280:


//--------------------- .text._ZN10layer_norm13ln_fwd_kernelINS_13Kernel_traitsIf6__halffS2_fjLj5120ELj1ELj1ELj4ELj16ENS_18Kernel_traits_baseILj5120EfS2_fS2_fjLj128EEEEELb1ELb0ELb0ELb1EEEvNS_9FwdParamsE --------------------------
	.section	.text._ZN10layer_norm13ln_fwd_kernelINS_13Kernel_traitsIf6__halffS2_fjLj5120ELj1ELj1ELj4ELj16ENS_18Kernel_traits_baseILj5120EfS2_fS2_fjLj128EEEEELb1ELb0ELb0ELb1EEEvNS_9FwdParamsE,"ax",@progbits
	.align	128
        .global         _ZN10layer_norm13ln_fwd_kernelINS_13Kernel_traitsIf6__halffS2_fjLj5120ELj1ELj1ELj4ELj16ENS_18Kernel_traits_baseILj5120EfS2_fS2_fjLj128EEEEELb1ELb0ELb0ELb1EEEvNS_9FwdParamsE
        .type           _ZN10layer_norm13ln_fwd_kernelINS_13Kernel_traitsIf6__halffS2_fjLj5120ELj1ELj1ELj4ELj16ENS_18Kernel_traits_baseILj5120EfS2_fS2_fjLj128EEEEELb1ELb0ELb0ELb1EEEvNS_9FwdParamsE,@function
        .size           _ZN10layer_norm13ln_fwd_kernelINS_13Kernel_traitsIf6__halffS2_fjLj5120ELj1ELj1ELj4ELj16ENS_18Kernel_traits_baseILj5120EfS2_fS2_fjLj128EEEEELb1ELb0ELb0ELb1EEEvNS_9FwdParamsE,(.L_x_37281 - _ZN10layer_norm13ln_fwd_kernelINS_13Kernel_traitsIf6__halffS2_fjLj5120ELj1ELj1ELj4ELj16ENS_18Kernel_traits_baseILj5120EfS2_fS2_fjLj128EEEEELb1ELb0ELb0ELb1EEEvNS_9FwdParamsE)
        .other          _ZN10layer_norm13ln_fwd_kernelINS_13Kernel_traitsIf6__halffS2_fjLj5120ELj1ELj1ELj4ELj16ENS_18Kernel_traits_baseILj5120EfS2_fS2_fjLj128EEEEELb1ELb0ELb0ELb1EEEvNS_9FwdParamsE,@"STO_CUDA_ENTRY STV_DEFAULT"
_ZN10layer_norm13ln_fwd_kernelINS_13Kernel_traitsIf6__halffS2_fjLj5120ELj1ELj1ELj4ELj16ENS_18Kernel_traits_baseILj5120EfS2_fS2_fjLj128EEEEELb1ELb0ELb0ELb1EEEvNS_9FwdParamsE:
.text._ZN10layer_norm13ln_fwd_kernelINS_13Kernel_traitsIf6__halffS2_fjLj5120ELj1ELj1ELj4ELj16ENS_18Kernel_traits_baseILj5120EfS2_fS2_fjLj128EEEEELb1ELb0ELb0ELb1EEEvNS_9FwdParamsE:
        /* <DEDUP_REMOVED lines=155> */
.L_x_27117:
        /* <DEDUP_REMOVED lines=25> */
[----:B------:R-:W-:Y:S01]  /*0b40*/  MOV R145, 0x3f800000 ;  /* 0x3f80000000917802 */ /* 0x000fe20000000f00 */
[----:B------:R-:W-:-:S10]  /*0b50*/  VIADD R20, R148, 0x1 ;  /* 0x0000000194147836 */ /* 0x000fd40000000000 */
        /* <DEDUP_REMOVED lines=10> */
.L_x_26837:
[----:B------:R-:W-:-:S07]  /*0c00*/  IMAD.MOV.U32 R16, RZ, RZ, R6 ;  /* 0x000000ffff107224 */ /* 0x000fce00078e0006 */
.L_x_26838:
[----:B------:R-:W-:Y:S05]  /*0c10*/  BSYNC B0 ;  /* 0x0000000000007941 */ /* 0x000fea0003800000 */
.L_x_26836:
        /* <DEDUP_REMOVED lines=16> */
.L_x_26842:
[----:B------:R-:W-:Y:S05]  /*0d20*/  BSYNC B1 ;  /* 0x0000000000017941 */ /* 0x000fea0003800000 */
.L_x_26841:
        /* <DEDUP_REMOVED lines=44> */
.L_x_26840:
[----:B------:R-:W-:Y:S05]  /*0ff0*/  BSYNC B0 ;  /* 0x0000000000007941 */ /* 0x000fea0003800000 */
.L_x_26839:
[----:B------:R-:W0:Y:S01]  /*1000*/  LDC R143, c[0x0][0x294] ;  /* 0x0000a500ff8f7b82 */ /* 0x000e220000000800 */
[----:B------:R-:W-:Y:S01]  /*1010*/  HFMA2.MMA R142, -RZ, RZ, 0.1171875, 0 ;  /* 0x2f800000ff8e7435 */ /* 0x000fe200000001ff */
[----:B------:R-:W-:Y:S01]  /*1020*/  I2FP.F32.U32 R17, R16 ;  /* 0x0000001000117245 */ /* 0x000fe20000201000 */
[----:B-----5:R-:W-:Y:S01]  /*1030*/  HADD2.F32 R18, -RZ, R12.H0_H0 ;  /* 0x2000000cff127230 */ /* 0x020fe20000004100 */
[----:B------:R-:W-:Y:S01]  /*1040*/  ISETP.NE.U32.AND P0, PT, R24, RZ, PT ;  /* 0x000000ff1800720c */ /* 0x000fe20003f05070 */
[----:B------:R-:W-:Y:S01]  /*1050*/  BSSY B0, `(.L_x_26843) ;  /* 0x0000017000007945 */ /* 0x000fe20003800000 */
[----:B------:R-:W-:Y:S02]  /*1060*/  ISETP.NE.AND P2, PT, R20, 0x1, PT ;  /* 0x000000011400780c */ /* 0x000fe40003f45270 */
[----:B------:R-:W1:Y:S01]  /*1070*/  LDC R144, c[0x0][0x298] ;  /* 0x0000a600ff907b82 */ /* 0x000e620000000800 */
[----:B------:R-:W-:Y:S02]  /*1080*/  ISETP.NE.AND.EX P0, PT, R25, RZ, PT, P0 ;  /* 0x000000ff1900720c */ /* 0x000fe40003f05300 */
[----:B------:R-:W-:Y:S01]  /*1090*/  FFMA.FTZ R16, R17, R142, 1.1641532182693481445e-10 ;  /* 0x2f00000011107423 */ /* 0x000fe2000001008e */
[----:B------:R-:W-:Y:S01]  /*10a0*/  FMUL.FTZ R17, R18, R145 ;  /* 0x0000009112117220 */ /* 0x000fe20000410000 */
[----:B------:R-:W-:Y:S01]  /*10b0*/  LOP3.LUT R0, R0, 0xfffffff7, RZ, 0xc0, !PT ;  /* 0xfffffff700007812 */ /* 0x000fe200078ec0ff */
[----:B------:R-:W-:-:S02]  /*10c0*/  VIADD R18, R20, 0x1 ;  /* 0x0000000114127836 */ /* 0x000fc40000000000 */
        /* <DEDUP_REMOVED lines=14> */
.L_x_26844:
[----:B------:R-:W-:-:S07]  /*11b0*/  IMAD.MOV.U32 R16, RZ, RZ, R6 ;  /* 0x000000ffff107224 */ /* 0x000fce00078e0006 */
.L_x_26845:
[----:B------:R-:W-:Y:S05]  /*11c0*/  BSYNC B0 ;  /* 0x0000000000007941 */ /* 0x000fea0003800000 */
.L_x_26843:
        /* <DEDUP_REMOVED lines=16> */
.L_x_26849:
[----:B------:R-:W-:Y:S05]  /*12d0*/  BSYNC B1 ;  /* 0x0000000000017941 */ /* 0x000fea0003800000 */
.L_x_26848:
        /* <DEDUP_REMOVED lines=44> */
.L_x_26847:
[----:B------:R-:W-:Y:S05]  /*15a0*/  BSYNC B0 ;  /* 0x0000000000007941 */ /* 0x000fea0003800000 */
.L_x_26846:
[----:B------:R-:W-:Y:S01]  /*15b0*/  I2FP.F32.U32 R17, R16 ;  /* 0x0000001000117245 */ /* 0x000fe20000201000 */
[----:B------:R-:W-:Y:S01]  /*15c0*/  HADD2.F32 R16, -RZ, R12.H1_H1 ;  /* 0x3000000cff107230 */ /* 0x000fe20000004100 */
        /* <DEDUP_REMOVED lines=20> */
.L_x_26851:
[----:B------:R-:W-:-:S07]  /*1710*/  MOV R12, R6 ;  /* 0x00000006000c7202 */ /* 0x000fce0000000f00 */
.L_x_26852:
[----:B------:R-:W-:Y:S05]  /*1720*/  BSYNC B0 ;  /* 0x0000000000007941 */ /* 0x000fea0003800000 */
.L_x_26850:
        /* <DEDUP_REMOVED lines=16> */
.L_x_26856:
[----:B------:R-:W-:Y:S05]  /*1830*/  BSYNC B1 ;  /* 0x0000000000017941 */ /* 0x000fea0003800000 */
.L_x_26855:
        /* <DEDUP_REMOVED lines=44> */
.L_x_26854:
[----:B------:R-:W-:Y:S05]  /*1b00*/  BSYNC B0 ;  /* 0x0000000000007941 */ /* 0x000fea0003800000 */
.L_x_26853:
[----:B------:R-:W-:Y:S01]  /*1b10*/  I2FP.F32.U32 R17, R12 ;  /* 0x0000000c00117245 */ /* 0x000fe20000201000 */
[----:B------:R-:W-:Y:S01]  /*1b20*/  HADD2.F32 R16, -RZ, R13.H0_H0 ;  /* 0x2000000dff107230 */ /* 0x000fe20000004100 */
[----:B------:R-:W-:Y:S01]  /*1b30*/  ISETP.NE.AND P2, PT, R19, 0x1, PT ;  /* 0x000000011300780c */ /* 0x000fe20003f45270 */
[----:B------:R-:W-:Y:S01]  /*1b40*/  BSSY B0, `(.L_x_26857) ;  /* 0x0000014000007945 */ /* 0x000fe20003800000 */
[----:B------:R-:W-:Y:S01]  /*1b50*/  LOP3.LUT R0, R0, 0xfffffffd, RZ, 0xc0, !PT ;  /* 0xfffffffd00007812 */ /* 0x000fe200078ec0ff */
[----:B------:R-:W-:Y:S01]  /*1b60*/  FFMA.FTZ R12, R17, R142, 1.1641532182693481445e-10 ;  /* 0x2f000000110c7423 */ /* 0x000fe2000001008e */
[----:B------:R-:W-:Y:S01]  /*1b70*/  FMUL.FTZ R17, R16, R145 ;  /* 0x0000009110117220 */ /* 0x000fe20000410000 */
[----:B------:R-:W-:-:S03]  /*1b80*/  VIADD R18, R19, 0x1 ;  /* 0x0000000113127836 */ /* 0x000fc60000000000 */
        /* <DEDUP_REMOVED lines=14> */
.L_x_26858:
[----:B------:R-:W-:-:S07]  /*1c70*/  IMAD.MOV.U32 R12, RZ, RZ, R6 ;  /* 0x000000ffff0c7224 */ /* 0x000fce00078e0006 */
.L_x_26859:
[----:B------:R-:W-:Y:S05]  /*1c80*/  BSYNC B0 ;  /* 0x0000000000007941 */ /* 0x000fea0003800000 */
.L_x_26857:
        /* <DEDUP_REMOVED lines=16> */
.L_x_26863:
[----:B------:R-:W-:Y:S05]  /*1d90*/  BSYNC B1 ;  /* 0x0000000000017941 */ /* 0x000fea0003800000 */
.L_x_26862:
        /* <DEDUP_REMOVED lines=44> */
.L_x_26861:
[----:B------:R-:W-:Y:S05]  /*2060*/  BSYNC B0 ;  /* 0x0000000000007941 */ /* 0x000fea0003800000 */
.L_x_26860:
        /* <DEDUP_REMOVED lines=20> */
.L_x_26865:
[----:B------:R-:W-:-:S07]  /*21b0*/  MOV R12, R6 ;  /* 0x00000006000c7202 */ /* 0x000fce0000000f00 */
.L_x_26866:
[----:B------:R-:W-:Y:S05]  /*21c0*/  BSYNC B0 ;  /* 0x0000000000007941 */ /* 0x000fea0003800000 */
.L_x_26864:
        /* <DEDUP_REMOVED lines=16> */
.L_x_26870:
[----:B------:R-:W-:Y:S05]  /*22d0*/  BSYNC B1 ;  /* 0x0000000000017941 */ /* 0x000fea0003800000 */
.L_x_26869:
        /* <DEDUP_REMOVED lines=44> */
.L_x_26868:
[----:B------:R-:W-:Y:S05]  /*25a0*/  BSYNC B0 ;  /* 0x0000000000007941 */ /* 0x000fea0003800000 */
.L_x_26867:
[----:B------:R-:W-:Y:S01]  /*25b0*/  I2FP.F32.U32 R13, R12 ;  /* 0x0000000c000d7245 */ /* 0x000fe20000201000 */
[----:B------:R-:W-:Y:S01]  /*25c0*/  HADD2.F32 R16, -RZ, R14.H0_H0 ;  /* 0x2000000eff107230 */ /* 0x000fe20000004100 */
        /* <DEDUP_REMOVED lines=18> */
.L_x_26872:
[----:B------:R-:W-:-:S07]  /*26f0*/  IMAD.MOV.U32 R12, RZ, RZ, R6 ;  /* 0x000000ffff0c7224 */ /* 0x000fce00078e0006 */
.L_x_26873:
[----:B------:R-:W-:Y:S05]  /*2700*/  BSYNC B0 ;  /* 0x0000000000007941 */ /* 0x000fea0003800000 */
.L_x_26871:
        /* <DEDUP_REMOVED lines=16> */
.L_x_26877:
[----:B------:R-:W-:Y:S05]  /*2810*/  BSYNC B1 ;  /* 0x0000000000017941 */ /* 0x000fea0003800000 */
.L_x_26876:
        /* <DEDUP_REMOVED lines=44> */
.L_x_26875:
[----:B------:R-:W-:Y:S05]  /*2ae0*/  BSYNC B0 ;  /* 0x0000000000007941 */ /* 0x000fea0003800000 */
.L_x_26874:
        /* <DEDUP_REMOVED lines=20> */
.L_x_26879:
[----:B------:R-:W-:-:S07]  /*2c30*/  MOV R12, R6 ;  /* 0x00000006000c7202 */ /* 0x000fce0000000f00 */
.L_x_26880:
[----:B------:R-:W-:Y:S05]  /*2c40*/  BSYNC B0 ;  /* 0x0000000000007941 */ /* 0x000fea0003800000 */
.L_x_26878:
        /* <DEDUP_REMOVED lines=16> */
.L_x_26884:
[----:B------:R-:W-:Y:S05]  /*2d50*/  BSYNC B1 ;  /* 0x0000000000017941 */ /* 0x000fea0003800000 */
.L_x_26883:
        /* <DEDUP_REMOVED lines=44> */
.L_x_26882:
[----:B------:R-:W-:Y:S05]  /*3020*/  BSYNC B0 ;  /* 0x0000000000007941 */ /* 0x000fea0003800000 */
.L_x_26881:
        /* <DEDUP_REMOVED lines=20> */
.L_x_26886:
[----:B------:R-:W-:-:S07]  /*3170*/  IMAD.MOV.U32 R12, RZ, RZ, R6 ;  /* 0x000000ffff0c7224 */ /* 0x000fce00078e0006 */
.L_x_26887:
[----:B------:R-:W-:Y:S05]  /*3180*/  BSYNC B0 ;  /* 0x0000000000007941 */ /* 0x000fea0003800000 */
.L_x_26885:
        /* <DEDUP_REMOVED lines=18> */
.L_x_26891:
[----:B------:R-:W-:Y:S05]  /*32b0*/  BSYNC B1 ;  /* 0x0000000000017941 */ /* 0x000fea0003800000 */
.L_x_26890:
        /* <DEDUP_REMOVED lines=44> */
.L_x_26889:
[----:B------:R-:W-:Y:S05]  /*3580*/  BSYNC B0 ;  /* 0x0000000000007941 */ /* 0x000fea0003800000 */
.L_x_26888:
[----:B------:R-:W-:Y:S01]  /*3590*/  I2FP.F32.U32 R13, R12 ;  /* 0x0000000c000d7245 */ /* 0x000fe20000201000 */
[----:B------:R-:W0:Y:S01]  /*35a0*/  LDC.64 R146, c[0x0][0x238] ;  /* 0x00008e00ff927b82 */ /* 0x000e220000000a00 */
[----:B------:R-:W-:Y:S01]  /*35b0*/  SEL R20, RZ, 0x10000, P5 ;  /* 0x00010000ff147807 */ /* 0x000fe20002800000 */
[----:B------:R-:W-:Y:S01]  /*35c0*/  HADD2.F32 R16, -RZ, R15.H1_H1 ;  /* 0x3000000fff107230 */ /* 0x000fe20000004100 */
[----:B------:R-:W-:Y:S01]  /*35d0*/  SEL R25, RZ, 0x100, P4 ;  /* 0x00000100ff197807 */ /* 0x000fe20002000000 */
[----:B------:R-:W-:Y:S01]  /*35e0*/  FFMA.FTZ R14, R13, R142, 1.1641532182693481445e-10 ;  /* 0x2f0000000d0e7423 */ /* 0x000fe2000001008e */
[C---:B------:R-:W-:Y:S02]  /*35f0*/  LOP3.LUT P5, RZ, R0.reuse, 0x4, RZ, 0xc0, !PT ;  /* 0x0000000400ff7812 */ /* 0x040fe400078ac0ff */
[----:B------:R-:W-:Y:S01]  /*3600*/  LOP3.LUT P4, RZ, R0, 0x2, RZ, 0xc0, !PT ;  /* 0x0000000200ff7812 */ /* 0x000fe2000788c0ff */
[----:B------:R-:W1:Y:S01]  /*3610*/  @P1 LDC.64 R12, c[0x0][0x230] ;  /* 0x00008c00ff0c1b82 */ /* 0x000e620000000a00 */
[----:B------:R-:W-:Y:S01]  /*3620*/  SEL R18, RZ, 0x1, P2 ;  /* 0x00000001ff127807 */ /* 0x000fe20001000000 */
[----:B------:R-:W-:Y:S01]  /*3630*/  FMUL.FTZ R21, R16, R145 ;  /* 0x0000009110157220 */ /* 0x000fe20000410000 */
[----:B------:R-:W-:-:S02]  /*3640*/  FSETP.GTU.FTZ.AND P2, PT, R14, R143, PT ;  /* 0x0000008f0e00720b */ /* 0x000fc40003f5c000 */
[----:B------:R-:W-:Y:S01]  /*3650*/  SEL R14, RZ, 0x1, P4 ;  /* 0x00000001ff0e7807 */ /* 0x000fe20002000000 */
[----:B------:R-:W-:Y:S01]  /*3660*/  IMAD.WIDE.U32 R18, R18, 0x1000000, RZ ;  /* 0x0100000012127825 */ /* 0x000fe200078e00ff */
[----:B------:R-:W-:Y:S01]  /*3670*/  SEL R17, RZ, 0x1, P5 ;  /* 0x00000001ff117807 */ /* 0x000fe20002800000 */
[----:B------:R-:W2:Y:S01]  /*3680*/  LDC.64 R150, c[0x0][0x240] ;  /* 0x00009000ff967b82 */ /* 0x000ea20000000a00 */
[----:B------:R-:W-:Y:S01]  /*3690*/  SEL R22, RZ, 0x1000000, P2 ;  /* 0x01000000ff167807 */ /* 0x000fe20001000000 */
[----:B------:R-:W-:-:S04]  /*36a0*/  IMAD.WIDE.U32 R14, R14, 0x10000, RZ ;  /* 0x000100000e0e7825 */ /* 0x000fc800078e00ff */
[----:B------:R-:W-:Y:S01]  /*36b0*/  FMUL.FTZ R21, R21, R144 ;  /* 0x0000009015157220 */ /* 0x000fe20000410000 */
[----:B------:R-:W-:Y:S01]  /*36c0*/  LOP3.LUT P6, RZ, R0, 0x8, RZ, 0xc0, !PT ;  /* 0x0000000800ff7812 */ /* 0x000fe200078cc0ff */
[----:B------:R-:W-:Y:S01]  /*36d0*/  IMAD.WIDE.U32 R16, R17, 0x100, RZ ;  /* 0x0000010011107825 */ /* 0x000fe200078e00ff */
[----:B------:R-:W-:Y:S02]  /*36e0*/  LOP3.LUT R25, R25, R22, R20, 0xfe, !PT ;  /* 0x0000001619197212 */ /* 0x000fe400078efe14 */
[----:B------:R-:W-:Y:S02]  /*36f0*/  SEL R23, RZ, 0x1, P6 ;  /* 0x00000001ff177807 */ /* 0x000fe40003000000 */
[----:B------:R-:W-:Y:S02]  /*3700*/  LOP3.LUT R22, R16, R18, R14, 0xfe, !PT ;  /* 0x0000001210167212 */ /* 0x000fe400078efe0e */
[----:B------:R-:W-:Y:S02]  /*3710*/  SEL R18, RZ, 0x1, P3 ;  /* 0x00000001ff127807 */ /* 0x000fe40001800000 */
[----:B------:R-:W-:-:S02]  /*3720*/  FSEL R43, R21, RZ, !P2 ;  /* 0x000000ff152b7208 */ /* 0x000fc40005000000 */
[----:B------:R-:W-:Y:S01]  /*3730*/  LOP3.LUT R21, R19, R25, R18, 0xfe, !PT ;  /* 0x0000001913157212 */ /* 0x000fe200078efe12 */
[C---:B0-----:R-:W-:Y:S01]  /*3740*/  IMAD.WIDE.U32 R18, R2.reuse, 0x20, R146 ;  /* 0x0000002002127825 */ /* 0x041fe200078e0092 */
[----:B------:R-:W-:-:S03]  /*3750*/  IADD3 R149, R2, 0x80, RZ ;  /* 0x0000008002957810 */ /* 0x000fc60007ffe0ff */
[----:B------:R-:W-:Y:S01]  /*3760*/  @P0 FADD.FTZ R43, R51, R43 ;  /* 0x0000002b332b0221 */ /* 0x000fe20000010000 */
[----:B------:R-:W-:Y:S02]  /*3770*/  LOP3.LUT R22, R22, R23, RZ, 0xfc, !PT ;  /* 0x0000001716167212 */ /* 0x000fe400078efcff */
        /* <DEDUP_REMOVED lines=22> */
.L_x_26893:
[----:B------:R-:W-:-:S07]  /*38e0*/  IMAD.MOV.U32 R16, RZ, RZ, R6 ;  /* 0x000000ffff107224 */ /* 0x000fce00078e0006 */
.L_x_26894:
[----:B------:R-:W-:Y:S05]  /*38f0*/  BSYNC B0 ;  /* 0x0000000000007941 */ /* 0x000fea0003800000 */
.L_x_26892:
        /* <DEDUP_REMOVED lines=16> */
.L_x_26898:
[----:B------:R-:W-:Y:S05]  /*3a00*/  BSYNC B1 ;  /* 0x0000000000017941 */ /* 0x000fea0003800000 */
.L_x_26897:
        /* <DEDUP_REMOVED lines=44> */
.L_x_26896:
[----:B------:R-:W-:Y:S05]  /*3cd0*/  BSYNC B0 ;  /* 0x0000000000007941 */ /* 0x000fea0003800000 */
.L_x_26895:
[----:B------:R-:W-:Y:S01]  /*3ce0*/  I2FP.F32.U32 R17, R16 ;  /* 0x0000001000117245 */ /* 0x000fe20000201000 */
[----:B-----5:R-:W-:Y:S01]  /*3cf0*/  HADD2.F32 R18, -RZ, R12.H0_H0 ;  /* 0x2000000cff127230 */ /* 0x020fe20000004100 */
        /* <DEDUP_REMOVED lines=20> */
.L_x_26900:
[----:B------:R-:W-:-:S07]  /*3e40*/  MOV R16, R6 ;  /* 0x0000000600107202 */ /* 0x000fce0000000f00 */
.L_x_26901:
[----:B------:R-:W-:Y:S05]  /*3e50*/  BSYNC B0 ;  /* 0x0000000000007941 */ /* 0x000fea0003800000 */
.L_x_26899:
        /* <DEDUP_REMOVED lines=16> */
.L_x_26905:
[----:B------:R-:W-:Y:S05]  /*3f60*/  BSYNC B1 ;  /* 0x0000000000017941 */ /* 0x000fea0003800000 */
.L_x_26904:
        /* <DEDUP_REMOVED lines=44> */
.L_x_26903:
[----:B------:R-:W-:Y:S05]  /*4230*/  BSYNC B0 ;  /* 0x0000000000007941 */ /* 0x000fea0003800000 */
.L_x_26902:
[----:B------:R-:W-:Y:S01]  /*4240*/  I2FP.F32.U32 R17, R16 ;  /* 0x0000001000117245 */ /* 0x000fe20000201000 */
[----:B------:R-:W-:Y:S01]  /*4250*/  HADD2.F32 R16, -RZ, R12.H1_H1 ;  /* 0x3000000cff107230 */ /* 0x000fe20000004100 */
        /* <DEDUP_REMOVED lines=20> */
.L_x_26907:
[----:B------:R-:W-:-:S07]  /*43a0*/  IMAD.MOV.U32 R12, RZ, RZ, R6 ;  /* 0x000000ffff0c7224 */ /* 0x000fce00078e0006 */
.L_x_26908:
[----:B------:R-:W-:Y:S05]  /*43b0*/  BSYNC B0 ;  /* 0x0000000000007941 */ /* 0x000fea0003800000 */
.L_x_26906:
        /* <DEDUP_REMOVED lines=16> */
.L_x_26912:
[----:B------:R-:W-:Y:S05]  /*44c0*/  BSYNC B1 ;  /* 0x0000000000017941 */ /* 0x000fea0003800000 */
.L_x_26911:
        /* <DEDUP_REMOVED lines=44> */
.L_x_26910:
[----:B------:R-:W-:Y:S05]  /*4790*/  BSYNC B0 ;  /* 0x0000000000007941 */ /* 0x000fea0003800000 */
.L_x_26909:
[----:B------:R-:W-:Y:S01]  /*47a0*/  I2FP.F32.U32 R17, R12 ;  /* 0x0000000c00117245 */ /* 0x000fe20000201000 */
[----:B------:R-:W-:Y:S01]  /*47b0*/  HADD2.F32 R16, -RZ, R13.H0_H0 ;  /* 0x2000000dff107230 */ /* 0x000fe20000004100 */
        /* <DEDUP_REMOVED lines=20> */
.L_x_26914:
[----:B------:R-:W-:-:S07]  /*4900*/  MOV R12, R6 ;  /* 0x00000006000c7202 */ /* 0x000fce0000000f00 */
.L_x_26915:
[----:B------:R-:W-:Y:S05]  /*4910*/  BSYNC B0 ;  /* 0x0000000000007941 */ /* 0x000fea0003800000 */
.L_x_26913:
        /* <DEDUP_REMOVED lines=16> */
.L_x_26919:
[----:B------:R-:W-:Y:S05]  /*4a20*/  BSYNC B1 ;  /* 0x0000000000017941 */ /* 0x000fea0003800000 */
.L_x_26918:
        /* <DEDUP_REMOVED lines=44> */
.L_x_26917:
[----:B------:R-:W-:Y:S05]  /*4cf0*/  BSYNC B0 ;  /* 0x0000000000007941 */ /* 0x000fea0003800000 */
.L_x_26916:
        /* <DEDUP_REMOVED lines=20> */
.L_x_26921:
[----:B------:R-:W-:-:S07]  /*4e40*/  IMAD.MOV.U32 R12, RZ, RZ, R6 ;  /* 0x000000ffff0c7224 */ /* 0x000fce00078e0006 */
.L_x_26922:
[----:B------:R-:W-:Y:S05]  /*4e50*/  BSYNC B0 ;  /* 0x0000000000007941 */ /* 0x000fea0003800000 */
.L_x_26920:
        /* <DEDUP_REMOVED lines=16> */
.L_x_26926:
[----:B------:R-:W-:Y:S05]  /*4f60*/  BSYNC B1 ;  /* 0x0000000000017941 */ /* 0x000fea0003800000 */
.L_x_26925:
        /* <DEDUP_REMOVED lines=44> */
.L_x_26924:
[----:B------:R-:W-:Y:S05]  /*5230*/  BSYNC B0 ;  /* 0x0000000000007941 */ /* 0x000fea0003800000 */
.L_x_26923:
        /* <DEDUP_REMOVED lines=20> */
.L_x_26928:
[----:B------:R-:W-:-:S07]  /*5380*/  MOV R12, R6 ;  /* 0x00000006000c7202 */ /* 0x000fce0000000f00 */
.L_x_26929:
[----:B------:R-:W-:Y:S05]  /*5390*/  BSYNC B0 ;  /* 0x0000000000007941 */ /* 0x000fea0003800000 */
.L_x_26927:
        /* <DEDUP_REMOVED lines=16> */
.L_x_26933:
[----:B------:R-:W-:Y:S05]  /*54a0*/  BSYNC B1 ;  /* 0x0000000000017941 */ /* 0x000fea0003800000 */
.L_x_26932:
        /* <DEDUP_REMOVED lines=44> */
.L_x_26931:
[----:B------:R-:W-:Y:S05]  /*5770*/  BSYNC B0 ;  /* 0x0000000000007941 */ /* 0x000fea0003800000 */
.L_x_26930:
        /* <DEDUP_REMOVED lines=20> */
.L_x_26935:
[----:B------:R-:W-:-:S07]  /*58c0*/  IMAD.MOV.U32 R12, RZ, RZ, R6 ;  /* 0x000000ffff0c7224 */ /* 0x000fce00078e0006 */
.L_x_26936:
[----:B------:R-:W-:Y:S05]  /*58d0*/  BSYNC B0 ;  /* 0x0000000000007941 */ /* 0x000fea0003800000 */
.L_x_26934:
        /* <DEDUP_REMOVED lines=16> */
.L_x_26940:
[----:B------:R-:W-:Y:S05]  /*59e0*/  BSYNC B1 ;  /* 0x0000000000017941 */ /* 0x000fea0003800000 */
.L_x_26939:
        /* <DEDUP_REMOVED lines=44> */
.L_x_26938:
[----:B------:R-:W-:Y:S05]  /*5cb0*/  BSYNC B0 ;  /* 0x0000000000007941 */ /* 0x000fea0003800000 */
.L_x_26937:
        /* <DEDUP_REMOVED lines=20> */
.L_x_26942:
[----:B------:R-:W-:-:S07]  /*5e00*/  MOV R12, R6 ;  /* 0x00000006000c7202 */ /* 0x000fce0000000f00 */
.L_x_26943:
[----:B------:R-:W-:Y:S05]  /*5e10*/  BSYNC B0 ;  /* 0x0000000000007941 */ /* 0x000fea0003800000 */
.L_x_26941:
        /* <DEDUP_REMOVED lines=18> */
.L_x_26947:
[----:B------:R-:W-:Y:S05]  /*5f40*/  BSYNC B1 ;  /* 0x0000000000017941 */ /* 0x000fea0003800000 */
.L_x_26946:
        /* <DEDUP_REMOVED lines=44> */
.L_x_26945:
[----:B------:R-:W-:Y:S05]  /*6210*/  BSYNC B0 ;  /* 0x0000000000007941 */ /* 0x000fea0003800000 */
.L_x_26944:
        /* <DEDUP_REMOVED lines=51> */
.L_x_26949:
[----:B------:R-:W-:-:S07]  /*6550*/  MOV R16, R6 ;  /* 0x0000000600107202 */ /* 0x000fce0000000f00 */
.L_x_26950:
[----:B------:R-:W-:Y:S05]  /*6560*/  BSYNC B0 ;  /* 0x0000000000007941 */ /* 0x000fea0003800000 */
.L_x_26948:
        /* <DEDUP_REMOVED lines=16> */
.L_x_26954:
[----:B------:R-:W-:Y:S05]  /*6670*/  BSYNC B1 ;  /* 0x0000000000017941 */ /* 0x000fea0003800000 */
.L_x_26953:
        /* <DEDUP_REMOVED lines=42> */
[----:B------:R-:W-:Y:S01]  /*6920*/  LOP3.LUT R9, R21, UR33, R10, 0x96, !PT ;  /* 0x0000002115097c12 */ /* 0x000fe2000f8e960a */
[----:B------:R-:W-:-:S07]  /*6930*/  IMAD.MOV.U32 R10, RZ, RZ, R20 ;  /* 0x000000ffff0a7224 */ /* 0x000fce00078e0014 */
.L_x_26952:
[----:B------:R-:W-:Y:S05]  /*6940*/  BSYNC B0 ;  /* 0x0000000000007941 */ /* 0x000fea0003800000 */
.L_x_26951:
[----:B------:R-:W-:Y:S01]  /*6950*/  I2FP.F32.U32 R17, R16 ;  /* 0x0000001000117245 */ /* 0x000fe20000201000 */
[----:B-----5:R-:W-:Y:S01]  /*6960*/  HADD2.F32 R18, -RZ, R12.H0_H0 ;  /* 0x2000000cff127230 */ /* 0x020fe20000004100 */
        /* <DEDUP_REMOVED lines=20> */
.L_x_26956:
[----:B------:R-:W-:-:S07]  /*6ab0*/  IMAD.MOV.U32 R16, RZ, RZ, R6 ;  /* 0x000000ffff107224 */ /* 0x000fce00078e0006 */
.L_x_26957:
[----:B------:R-:W-:Y:S05]  /*6ac0*/  BSYNC B0 ;  /* 0x0000000000007941 */ /* 0x000fea0003800000 */
.L_x_26955:
        /* <DEDUP_REMOVED lines=16> */
.L_x_26961:
[----:B------:R-:W-:Y:S05]  /*6bd0*/  BSYNC B1 ;  /* 0x0000000000017941 */ /* 0x000fea0003800000 */
.L_x_26960:
        /* <DEDUP_REMOVED lines=44> */
.L_x_26959:
[----:B------:R-:W-:Y:S05]  /*6ea0*/  BSYNC B0 ;  /* 0x0000000000007941 */ /* 0x000fea0003800000 */
.L_x_26958:
        /* <DEDUP_REMOVED lines=22> */
.L_x_26963:
[----:B------:R-:W-:-:S07]  /*7010*/  MOV R12, R6 ;  /* 0x00000006000c7202 */ /* 0x000fce0000000f00 */
.L_x_26964:
[----:B------:R-:W-:Y:S05]  /*7020*/  BSYNC B0 ;  /* 0x0000000000007941 */ /* 0x000fea0003800000 */
.L_x_26962:
        /* <DEDUP_REMOVED lines=16> */
.L_x_26968:
[----:B------:R-:W-:Y:S05]  /*7130*/  BSYNC B1 ;  /* 0x0000000000017941 */ /* 0x000fea0003800000 */
.L_x_26967:
        /* <DEDUP_REMOVED lines=44> */
.L_x_26966:
[----:B------:R-:W-:Y:S05]  /*7400*/  BSYNC B0 ;  /* 0x0000000000007941 */ /* 0x000fea0003800000 */
.L_x_26965:
        /* <DEDUP_REMOVED lines=22> */
.L_x_26970:
[----:B------:R-:W-:-:S07]  /*7570*/  IMAD.MOV.U32 R12, RZ, RZ, R6 ;  /* 0x000000ffff0c7224 */ /* 0x000fce00078e0006 */
.L_x_26971:
[----:B------:R-:W-:Y:S05]  /*7580*/  BSYNC B0 ;  /* 0x0000000000007941 */ /* 0x000fea0003800000 */
.L_x_26969:
        /* <DEDUP_REMOVED lines=16> */
.L_x_26975:
[----:B------:R-:W-:Y:S05]  /*7690*/  BSYNC B1 ;  /* 0x0000000000017941 */ /* 0x000fea0003800000 */
.L_x_26974:
        /* <DEDUP_REMOVED lines=44> */
.L_x_26973:
[----:B------:R-:W-:Y:S05]  /*7960*/  BSYNC B0 ;  /* 0x0000000000007941 */ /* 0x000fea0003800000 */
.L_x_26972:
        /* <DEDUP_REMOVED lines=20> */
.L_x_26977:
[----:B------:R-:W-:-:S07]  /*7ab0*/  MOV R12, R6 ;  /* 0x00000006000c7202 */ /* 0x000fce0000000f00 */
.L_x_26978:
[----:B------:R-:W-:Y:S05]  /*7ac0*/  BSYNC B0 ;  /* 0x0000000000007941 */ /* 0x000fea0003800000 */
.L_x_26976:
        /* <DEDUP_REMOVED lines=16> */
.L_x_26982:
[----:B------:R-:W-:Y:S05]  /*7bd0*/  BSYNC B1 ;  /* 0x0000000000017941 */ /* 0x000fea0003800000 */
.L_x_26981:
        /* <DEDUP_REMOVED lines=44> */
.L_x_26980:
[----:B------:R-:W-:Y:S05]  /*7ea0*/  BSYNC B0 ;  /* 0x0000000000007941 */ /* 0x000fea0003800000 */
.L_x_26979:
        /* <DEDUP_REMOVED lines=20> */
.L_x_26984:
[----:B------:R-:W-:-:S07]  /*7ff0*/  IMAD.MOV.U32 R12, RZ, RZ, R6 ;  /* 0x000000ffff0c7224 */ /* 0x000fce00078e0006 */
.L_x_26985:
[----:B------:R-:W-:Y:S05]  /*8000*/  BSYNC B0 ;  /* 0x0000000000007941 */ /* 0x000fea0003800000 */
.L_x_26983:
        /* <DEDUP_REMOVED lines=16> */
.L_x_26989:
[----:B------:R-:W-:Y:S05]  /*8110*/  BSYNC B1 ;  /* 0x0000000000017941 */ /* 0x000fea0003800000 */
.L_x_26988:
        /* <DEDUP_REMOVED lines=44> */
.L_x_26987:
[----:B------:R-:W-:Y:S05]  /*83e0*/  BSYNC B0 ;  /* 0x0000000000007941 */ /* 0x000fea0003800000 */
.L_x_26986:
        /* <DEDUP_REMOVED lines=20> */
.L_x_26991:
[----:B------:R-:W-:-:S07]  /*8530*/  MOV R12, R6 ;  /* 0x00000006000c7202 */ /* 0x000fce0000000f00 */
.L_x_26992:
[----:B------:R-:W-:Y:S05]  /*8540*/  BSYNC B0 ;  /* 0x0000000000007941 */ /* 0x000fea0003800000 */
.L_x_26990:
        /* <DEDUP_REMOVED lines=16> */
.L_x_26996:
[----:B------:R-:W-:Y:S05]  /*8650*/  BSYNC B1 ;  /* 0x0000000000017941 */ /* 0x000fea0003800000 */
.L_x_26995:
        /* <DEDUP_REMOVED lines=42> */
[----:B------:R-:W-:Y:S01]  /*8900*/  HFMA2.MMA R17, -RZ, RZ, 0, 0 ;  /* 0x00000000ff117435 */ /* 0x000fe200000001ff */
[----:B------:R-:W-:-:S10]  /*8910*/  IMAD.MOV.U32 R10, RZ, RZ, R16 ;  /* 0x000000ffff0a7224 */ /* 0x000fd400078e0010 */
.L_x_26994:
[----:B------:R-:W-:Y:S05]  /*8920*/  BSYNC B0 ;  /* 0x0000000000007941 */ /* 0x000fea0003800000 */
.L_x_26993:
        /* <DEDUP_REMOVED lines=20> */
.L_x_26998:
[----:B------:R-:W-:-:S07]  /*8a70*/  IMAD.MOV.U32 R12, RZ, RZ, R6 ;  /* 0x000000ffff0c7224 */ /* 0x000fce00078e0006 */
.L_x_26999:
[----:B------:R-:W-:Y:S05]  /*8a80*/  BSYNC B0 ;  /* 0x0000000000007941 */ /* 0x000fea0003800000 */
.L_x_26997:
        /* <DEDUP_REMOVED lines=18> */
.L_x_27003:
[----:B------:R-:W-:Y:S05]  /*8bb0*/  BSYNC B1 ;  /* 0x0000000000017941 */ /* 0x000fea0003800000 */
.L_x_27002:
        /* <DEDUP_REMOVED lines=44> */
.L_x_27001:
[----:B------:R-:W-:Y:S05]  /*8e80*/  BSYNC B0 ;  /* 0x0000000000007941 */ /* 0x000fea0003800000 */
.L_x_27000:
[----:B------:R-:W-:Y:S01]  /*8e90*/  I2FP.F32.U32 R13, R12 ;  /* 0x0000000c000d7245 */ /* 0x000fe20000201000 */
[----:B------:R-:W-:Y:S01]  /*8ea0*/  HADD2.F32 R14, -RZ, R15.H1_H1 ;  /* 0x3000000fff0e7230 */ /* 0x000fe20000004100 */
        /* <DEDUP_REMOVED lines=49> */
.L_x_27005:
[----:B------:R-:W-:-:S07]  /*91c0*/  IMAD.MOV.U32 R22, RZ, RZ, R6 ;  /* 0x000000ffff167224 */ /* 0x000fce00078e0006 */
.L_x_27006:
[----:B------:R-:W-:Y:S05]  /*91d0*/  BSYNC B0 ;  /* 0x0000000000007941 */ /* 0x000fea0003800000 */
.L_x_27004:
        /* <DEDUP_REMOVED lines=16> */
.L_x_27010:
[----:B------:R-:W-:Y:S05]  /*92e0*/  BSYNC B1 ;  /* 0x0000000000017941 */ /* 0x000fea0003800000 */
.L_x_27009:
        /* <DEDUP_REMOVED lines=44> */
.L_x_27008:
[----:B------:R-:W-:Y:S05]  /*95b0*/  BSYNC B0 ;  /* 0x0000000000007941 */ /* 0x000fea0003800000 */
.L_x_27007:
        /* <DEDUP_REMOVED lines=22> */
.L_x_27012:
[----:B------:R-:W-:-:S07]  /*9720*/  MOV R21, R6 ;  /* 0x0000000600157202 */ /* 0x000fce0000000f00 */
.L_x_27013:
[----:B------:R-:W-:Y:S05]  /*9730*/  BSYNC B0 ;  /* 0x0000000000007941 */ /* 0x000fea0003800000 */
.L_x_27011:
        /* <DEDUP_REMOVED lines=16> */
.L_x_27017:
[----:B------:R-:W-:Y:S05]  /*9840*/  BSYNC B1 ;  /* 0x0000000000017941 */ /* 0x000fea0003800000 */
.L_x_27016:
        /* <DEDUP_REMOVED lines=44> */
.L_x_27015:
[----:B------:R-:W-:Y:S05]  /*9b10*/  BSYNC B0 ;  /* 0x0000000000007941 */ /* 0x000fea0003800000 */
.L_x_27014:
        /* <DEDUP_REMOVED lines=22> */
.L_x_27019:
[----:B------:R-:W-:-:S07]  /*9c80*/  IMAD.MOV.U32 R12, RZ, RZ, R6 ;  /* 0x000000ffff0c7224 */ /* 0x000fce00078e0006 */
.L_x_27020:
[----:B------:R-:W-:Y:S05]  /*9c90*/  BSYNC B0 ;  /* 0x0000000000007941 */ /* 0x000fea0003800000 */
.L_x_27018:
        /* <DEDUP_REMOVED lines=16> */
.L_x_27024:
[----:B------:R-:W-:Y:S05]  /*9da0*/  BSYNC B1 ;  /* 0x0000000000017941 */ /* 0x000fea0003800000 */
.L_x_27023:
        /* <DEDUP_REMOVED lines=44> */
.L_x_27022:
[----:B------:R-:W-:Y:S05]  /*a070*/  BSYNC B0 ;  /* 0x0000000000007941 */ /* 0x000fea0003800000 */
.L_x_27021:
        /* <DEDUP_REMOVED lines=22> */
.L_x_27026:
[----:B------:R-:W-:-:S07]  /*a1e0*/  MOV R12, R6 ;  /* 0x00000006000c7202 */ /* 0x000fce0000000f00 */
.L_x_27027:
[----:B------:R-:W-:Y:S05]  /*a1f0*/  BSYNC B0 ;  /* 0x0000000000007941 */ /* 0x000fea0003800000 */
.L_x_27025:
        /* <DEDUP_REMOVED lines=16> */
.L_x_27031:
[----:B------:R-:W-:Y:S05]  /*a300*/  BSYNC B1 ;  /* 0x0000000000017941 */ /* 0x000fea0003800000 */
.L_x_27030:
        /* <DEDUP_REMOVED lines=44> */
.L_x_27029:
[----:B------:R-:W-:Y:S05]  /*a5d0*/  BSYNC B0 ;  /* 0x0000000000007941 */ /* 0x000fea0003800000 */
.L_x_27028:
        /* <DEDUP_REMOVED lines=20> */
.L_x_27033:
[----:B------:R-:W-:-:S07]  /*a720*/  MOV R138, R6 ;  /* 0x00000006008a7202 */ /* 0x000fce0000000f00 */
.L_x_27034:
[----:B------:R-:W-:Y:S05]  /*a730*/  BSYNC B0 ;  /* 0x0000000000007941 */ /* 0x000fea0003800000 */
.L_x_27032:
        /* <DEDUP_REMOVED lines=16> */
.L_x_27038:
[----:B------:R-:W-:Y:S05]  /*a840*/  BSYNC B1 ;  /* 0x0000000000017941 */ /* 0x000fea0003800000 */
.L_x_27037:
        /* <DEDUP_REMOVED lines=42> */
[----:B------:R-:W-:Y:S02]  /*aaf0*/  LOP3.LUT R9, R13, UR33, R10, 0x96, !PT ;  /* 0x000000210d097c12 */ /* 0x000fe4000f8e960a */
[----:B------:R-:W-:-:S07]  /*ab00*/  MOV R10, R12 ;  /* 0x0000000c000a7202 */ /* 0x000fce0000000f00 */
.L_x_27036:
[----:B------:R-:W-:Y:S05]  /*ab10*/  BSYNC B0 ;  /* 0x0000000000007941 */ /* 0x000fea0003800000 */
.L_x_27035:
        /* <DEDUP_REMOVED lines=20> */
.L_x_27040:
[----:B------:R-:W-:-:S07]  /*ac60*/  MOV R17, R6 ;  /* 0x0000000600117202 */ /* 0x000fce0000000f00 */
.L_x_27041:
[----:B------:R-:W-:Y:S05]  /*ac70*/  BSYNC B0 ;  /* 0x0000000000007941 */ /* 0x000fea0003800000 */
.L_x_27039:
        /* <DEDUP_REMOVED lines=16> */
.L_x_27045:
[----:B------:R-:W-:Y:S05]  /*ad80*/  BSYNC B1 ;  /* 0x0000000000017941 */ /* 0x000fea0003800000 */
.L_x_27044:
        /* <DEDUP_REMOVED lines=44> */
.L_x_27043:
[----:B------:R-:W-:Y:S05]  /*b050*/  BSYNC B0 ;  /* 0x0000000000007941 */ /* 0x000fea0003800000 */
.L_x_27042:
        /* <DEDUP_REMOVED lines=20> */
.L_x_27047:
[----:B------:R-:W-:-:S07]  /*b1a0*/  MOV R14, R6 ;  /* 0x00000006000e7202 */ /* 0x000fce0000000f00 */
.L_x_27048:
[----:B------:R-:W-:Y:S05]  /*b1b0*/  BSYNC B0 ;  /* 0x0000000000007941 */ /* 0x000fea0003800000 */
.L_x_27046:
        /* <DEDUP_REMOVED lines=16> */
.L_x_27052:
[----:B------:R-:W-:Y:S05]  /*b2c0*/  BSYNC B1 ;  /* 0x0000000000017941 */ /* 0x000fea0003800000 */
.L_x_27051:
        /* <DEDUP_REMOVED lines=44> */
.L_x_27050:
[----:B------:R-:W-:Y:S05]  /*b590*/  BSYNC B0 ;  /* 0x0000000000007941 */ /* 0x000fea0003800000 */
.L_x_27049:
        /* <DEDUP_REMOVED lines=20> */
.L_x_27054:
[----:B------:R-:W-:-:S07]  /*b6e0*/  MOV R14, R6 ;  /* 0x00000006000e7202 */ /* 0x000fce0000000f00 */
.L_x_27055:
[----:B------:R-:W-:Y:S05]  /*b6f0*/  BSYNC B0 ;  /* 0x0000000000007941 */ /* 0x000fea0003800000 */
.L_x_27053:
        /* <DEDUP_REMOVED lines=18> */
.L_x_27059:
[----:B------:R-:W-:Y:S05]  /*b820*/  BSYNC B1 ;  /* 0x0000000000017941 */ /* 0x000fea0003800000 */
.L_x_27058:
        /* <DEDUP_REMOVED lines=44> */
.L_x_27057:
[----:B------:R-:W-:Y:S05]  /*baf0*/  BSYNC B0 ;  /* 0x0000000000007941 */ /* 0x000fea0003800000 */
.L_x_27056:
        /* <DEDUP_REMOVED lines=8> */
[----:B------:R-:W-:Y:S01]  /*bb80*/  SEL R13, RZ, 0x1, P3 ;  /* 0x00000001ff0d7807 */ /* 0x000fe20001800000 */
[----:B------:R0:W-:Y:S01]  /*bb90*/  STG.E.128 desc[UR4][R160.64], R20 ;  /* 0x00000014a0007986 */ /* 0x0001e2000c101d04 */
[----:B------:R-:W-:Y:S01]  /*bba0*/  FSETP.GTU.FTZ.AND P2, PT, R12, R143, PT ;  /* 0x0000008f0c00720b */ /* 0x000fe20003f5c000 */
[----:B------:R-:W-:Y:S01]  /*bbb0*/  IMAD.WIDE.U32 R136, R159, 0x10, R136 ;  /* 0x000000109f887825 */ /* 0x000fe200078e0088 */
[C---:B------:R-:W-:Y:S02]  /*bbc0*/  LOP3.LUT P5, RZ, R0.reuse, 0x4, RZ, 0xc0, !PT ;  /* 0x0000000400ff7812 */ /* 0x040fe400078ac0ff */
[----:B------:R-:W-:Y:S02]  /*bbd0*/  SEL R12, RZ, 0x1000000, P2 ;  /* 0x01000000ff0c7807 */ /* 0x000fe40001000000 */
[----:B------:R-:W-:-:S02]  /*bbe0*/  LOP3.LUT P4, RZ, R0, 0x2, RZ, 0xc0, !PT ;  /* 0x0000000200ff7812 */ /* 0x000fc4000788c0ff */
[----:B------:R-:W-:Y:S02]  /*bbf0*/  LOP3.LUT R12, R19, R12, R138, 0xfe, !PT ;  /* 0x0000000c130c7212 */ /* 0x000fe400078efe8a */
[----:B------:R-:W-:Y:S02]  /*bc00*/  SEL R138, RZ, 0x1, P4 ;  /* 0x00000001ff8a7807 */ /* 0x000fe40002000000 */
[----:B------:R-:W-:Y:S02]  /*bc10*/  LOP3.LUT R157, R157, R12, R13, 0xfe, !PT ;  /* 0x0000000c9d9d7212 */ /* 0x000fe400078efe0d */
[----:B------:R-:W-:Y:S01]  /*bc20*/  SEL R12, RZ, 0x1, P5 ;  /* 0x00000001ff0c7807 */ /* 0x000fe20002800000 */
[----:B------:R-:W-:Y:S01]  /*bc30*/  IMAD.WIDE.U32 R138, R138, 0x10000, RZ ;  /* 0x000100008a8a7825 */ /* 0x000fe200078e00ff */
[----:B------:R-:W-:-:S03]  /*bc40*/  LOP3.LUT P6, RZ, R0, 0x8, RZ, 0xc0, !PT ;  /* 0x0000000800ff7812 */ /* 0x000fc600078cc0ff */
[----:B------:R-:W-:-:S03]  /*bc50*/  IMAD.WIDE.U32 R12, R12, 0x100, RZ ;  /* 0x000001000c0c7825 */ /* 0x000fc600078e00ff */
[----:B------:R-:W-:Y:S01]  /*bc60*/  LOP3.LUT R156, R12, R156, R138, 0xfe, !PT ;  /* 0x0000009c0c9c7212 */ /* 0x000fe200078efe8a */
[----:B------:R-:W-:Y:S01]  /*bc70*/  HADD2.F32 R12, -RZ, R15.H1_H1 ;  /* 0x3000000fff0c7230 */ /* 0x000fe20000004100 */
[----:B------:R-:W-:Y:S02]  /*bc80*/  LOP3.LUT R157, R13, R157, R139, 0xfe, !PT ;  /* 0x0000009d0d9d7212 */ /* 0x000fe400078efe8b */
[----:B------:R-:W-:Y:S02]  /*bc90*/  SEL R15, RZ, 0x1, P6 ;  /* 0x00000001ff0f7807 */ /* 0x000fe40003000000 */
[----:B------:R-:W-:Y:S02]  /*bca0*/  FMUL.FTZ R13, R12, R145 ;  /* 0x000000910c0d7220 */ /* 0x000fe40000410000 */
[----:B------:R-:W-:Y:S01]  /*bcb0*/  LOP3.LUT R156, R156, R15, RZ, 0xfc, !PT ;  /* 0x0000000f9c9c7212 */ /* 0x000fe200078efcff */
[----:B------:R-:W-:-:S04]  /*bcc0*/  IMAD.WIDE.U32 R14, R155, 0x8, R150 ;  /* 0x000000089b0e7825 */ /* 0x000fc800078e0096 */
        /* <DEDUP_REMOVED lines=22> */
.L_x_27061:
[----:B------:R-:W-:-:S07]  /*be30*/  MOV R152, R6 ;  /* 0x0000000600987202 */ /* 0x000fce0000000f00 */
.L_x_27062:
[----:B------:R-:W-:Y:S05]  /*be40*/  BSYNC B0 ;  /* 0x0000000000007941 */ /* 0x000fea0003800000 */
.L_x_27060:
        /* <DEDUP_REMOVED lines=16> */
.L_x_27066:
[----:B------:R-:W-:Y:S05]  /*bf50*/  BSYNC B1 ;  /* 0x0000000000017941 */ /* 0x000fea0003800000 */
.L_x_27065:
        /* <DEDUP_REMOVED lines=44> */
.L_x_27064:
[----:B------:R-:W-:Y:S05]  /*c220*/  BSYNC B0 ;  /* 0x0000000000007941 */ /* 0x000fea0003800000 */
.L_x_27063:
        /* <DEDUP_REMOVED lines=22> */
.L_x_27068:
[----:B------:R-:W-:-:S07]  /*c390*/  MOV R13, R6 ;  /* 0x00000006000d7202 */ /* 0x000fce0000000f00 */
.L_x_27069:
[----:B------:R-:W-:Y:S05]  /*c3a0*/  BSYNC B0 ;  /* 0x0000000000007941 */ /* 0x000fea0003800000 */
.L_x_27067:
        /* <DEDUP_REMOVED lines=16> */
.L_x_27073:
[----:B------:R-:W-:Y:S05]  /*c4b0*/  BSYNC B1 ;  /* 0x0000000000017941 */ /* 0x000fea0003800000 */
.L_x_27072:
        /* <DEDUP_REMOVED lines=44> */
.L_x_27071:
[----:B------:R-:W-:Y:S05]  /*c780*/  BSYNC B0 ;  /* 0x0000000000007941 */ /* 0x000fea0003800000 */
.L_x_27070:
        /* <DEDUP_REMOVED lines=22> */
.L_x_27075:
[----:B------:R-:W-:-:S07]  /*c8f0*/  MOV R136, R6 ;  /* 0x0000000600887202 */ /* 0x000fce0000000f00 */
.L_x_27076:
[----:B------:R-:W-:Y:S05]  /*c900*/  BSYNC B0 ;  /* 0x0000000000007941 */ /* 0x000fea0003800000 */
.L_x_27074:
        /* <DEDUP_REMOVED lines=16> */
.L_x_27080:
[----:B------:R-:W-:Y:S05]  /*ca10*/  BSYNC B1 ;  /* 0x0000000000017941 */ /* 0x000fea0003800000 */
.L_x_27079:
        /* <DEDUP_REMOVED lines=44> */
.L_x_27078:
[----:B------:R-:W-:Y:S05]  /*cce0*/  BSYNC B0 ;  /* 0x0000000000007941 */ /* 0x000fea0003800000 */
.L_x_27077:
        /* <DEDUP_REMOVED lines=20> */
.L_x_27082:
[----:B------:R-:W-:-:S07]  /*ce30*/  MOV R15, R6 ;  /* 0x00000006000f7202 */ /* 0x000fce0000000f00 */
.L_x_27083:
[----:B------:R-:W-:Y:S05]  /*ce40*/  BSYNC B0 ;  /* 0x0000000000007941 */ /* 0x000fea0003800000 */
.L_x_27081:
        /* <DEDUP_REMOVED lines=16> */
.L_x_27087:
[----:B------:R-:W-:Y:S05]  /*cf50*/  BSYNC B1 ;  /* 0x0000000000017941 */ /* 0x000fea0003800000 */
.L_x_27086:
        /* <DEDUP_REMOVED lines=44> */
.L_x_27085:
[----:B------:R-:W-:Y:S05]  /*d220*/  BSYNC B0 ;  /* 0x0000000000007941 */ /* 0x000fea0003800000 */
.L_x_27084:
        /* <DEDUP_REMOVED lines=20> */
.L_x_27089:
[----:B------:R-:W-:-:S07]  /*d370*/  MOV R148, R6 ;  /* 0x0000000600947202 */ /* 0x000fce0000000f00 */
.L_x_27090:
[----:B------:R-:W-:Y:S05]  /*d380*/  BSYNC B0 ;  /* 0x0000000000007941 */ /* 0x000fea0003800000 */
.L_x_27088:
        /* <DEDUP_REMOVED lines=16> */
.L_x_27094:
[----:B------:R-:W-:Y:S05]  /*d490*/  BSYNC B1 ;  /* 0x0000000000017941 */ /* 0x000fea0003800000 */
.L_x_27093:
        /* <DEDUP_REMOVED lines=44> */
.L_x_27092:
[----:B------:R-:W-:Y:S05]  /*d760*/  BSYNC B0 ;  /* 0x0000000000007941 */ /* 0x000fea0003800000 */
.L_x_27091:
        /* <DEDUP_REMOVED lines=20> */
.L_x_27096:
[----:B------:R-:W-:-:S07]  /*d8b0*/  MOV R137, R6 ;  /* 0x0000000600897202 */ /* 0x000fce0000000f00 */
.L_x_27097:
[----:B------:R-:W-:Y:S05]  /*d8c0*/  BSYNC B0 ;  /* 0x0000000000007941 */ /* 0x000fea0003800000 */
.L_x_27095:
        /* <DEDUP_REMOVED lines=16> */
.L_x_27101:
[----:B------:R-:W-:Y:S05]  /*d9d0*/  BSYNC B1 ;  /* 0x0000000000017941 */ /* 0x000fea0003800000 */
.L_x_27100:
        /* <DEDUP_REMOVED lines=44> */
.L_x_27099:
[----:B------:R-:W-:Y:S05]  /*dca0*/  BSYNC B0 ;  /* 0x0000000000007941 */ /* 0x000fea0003800000 */
.L_x_27098:
        /* <DEDUP_REMOVED lines=20> */
.L_x_27103:
[----:B------:R-:W-:-:S07]  /*ddf0*/  MOV R138, R6 ;  /* 0x00000006008a7202 */ /* 0x000fce0000000f00 */
.L_x_27104:
[----:B------:R-:W-:Y:S05]  /*de00*/  BSYNC B0 ;  /* 0x0000000000007941 */ /* 0x000fea0003800000 */
.L_x_27102:
        /* <DEDUP_REMOVED lines=16> */
.L_x_27108:
[----:B------:R-:W-:Y:S05]  /*df10*/  BSYNC B1 ;  /* 0x0000000000017941 */ /* 0x000fea0003800000 */
.L_x_27107:
        /* <DEDUP_REMOVED lines=44> */
.L_x_27106:
[----:B------:R-:W-:Y:S05]  /*e1e0*/  BSYNC B0 ;  /* 0x0000000000007941 */ /* 0x000fea0003800000 */
.L_x_27105:
        /* <DEDUP_REMOVED lines=20> */
.L_x_27110:
[----:B------:R-:W-:-:S07]  /*e330*/  MOV R152, R6 ;  /* 0x0000000600987202 */ /* 0x000fce0000000f00 */
.L_x_27111:
[----:B------:R-:W-:Y:S05]  /*e340*/  BSYNC B0 ;  /* 0x0000000000007941 */ /* 0x000fea0003800000 */
.L_x_27109:
        /* <DEDUP_REMOVED lines=18> */
.L_x_27115:
[----:B------:R-:W-:Y:S05]  /*e470*/  BSYNC B1 ;  /* 0x0000000000017941 */ /* 0x000fea0003800000 */
.L_x_27114:
        /* <DEDUP_REMOVED lines=44> */
.L_x_27113:
[----:B------:R-:W-:Y:S05]  /*e740*/  BSYNC B0 ;  /* 0x0000000000007941 */ /* 0x000fea0003800000 */
.L_x_27112:
        /* <DEDUP_REMOVED lines=23> */
[----:B------:R-:W-:Y:S01]  /*e8c0*/  HADD2.F32 R142, -RZ, R139.H1_H1 ;  /* 0x3000008bff8e7230 */ /* 0x000fe20000004100 */
[----:B------:R-:W-:-:S04]  /*e8d0*/  LOP3.LUT R143, R143, R161, R157, 0xfe, !PT ;  /* 0x000000a18f8f7212 */ /* 0x000fc800078efe9d */
        /* <DEDUP_REMOVED lines=153> */
.L_x_27128:
        /* <DEDUP_REMOVED lines=119> */
[----:B------:R-:W-:Y:S01]  /*f9e0*/  F2FP.F16.F32.PACK_AB R15, R36, R21 ;  /* 0x00000015240f723e */ /* 0x000fe200000000ff */
[--C-:B------:R-:W-:Y:S01]  /*f9f0*/  FADD.FTZ R22, R22, -R3.reuse ;  /* 0x8000000316167221 */ /* 0x100fe20000010000 */
[----:B------:R-:W-:Y:S01]  /*fa00*/  F2FP.F16.F32.PACK_AB R13, R20, R13 ;  /* 0x0000000d140d723e */ /* 0x000fe200000000ff */
        /* <DEDUP_REMOVED lines=12> */
[----:B------:R-:W-:Y:S01]  /*fad0*/  F2FP.F16.F32.PACK_AB R12, R19, R12 ;  /* 0x0000000c130c723e */ /* 0x000fe200000000ff */
[----:B--2---:R-:W-:-:S04]  /*fae0*/  @!P1 IMAD.WIDE R16, R140, 0x4, R16 ;  /* 0x000000048c109825 */ /* 0x004fc800078e0210 */
[C---:B------:R-:W-:Y:S01]  /*faf0*/  FMUL.FTZ R24, R147.reuse, R25 ;  /* 0x0000001993187220 */ /* 0x040fe20000410000 */
[----:B------:R-:W-:Y:S01]  /*fb00*/  F2FP.F16.F32.PACK_AB R14, R144, R143 ;  /* 0x0000008f900e723e */ /* 0x000fe200000000ff */
        /* <DEDUP_REMOVED lines=19> */
[----:B------:R-:W-:-:S03]  /*fc40*/  F2FP.F16.F32.PACK_AB R22, R3, R22 ;  /* 0x000000160316723e */ /* 0x000fc600000000ff */
        /* <DEDUP_REMOVED lines=12> */
[----:B------:R-:W-:Y:S01]  /*fd10*/  F2FP.F16.F32.PACK_AB R20, R3, R20 ;  /* 0x000000140314723e */ /* 0x000fe200000000ff */
[----:B------:R-:W-:Y:S01]  /*fd20*/  FFMA.FTZ R3, R77, R32, R117 ;  /* 0x000000204d037223 */ /* 0x000fe20000010075 */
[----:B--2---:R-:W-:Y:S01]  /*fd30*/  FFMA.FTZ R14, R72, R43, R112 ;  /* 0x0000002b480e7223 */ /* 0x004fe20000010070 */
        /* <DEDUP_REMOVED lines=57> */
.L_x_27116:
[----:B------:R-:W-:Y:S01]  /*100d0*/  HFMA2.MMA R161, -RZ, RZ, 0, 1.847743988037109375e-06 ;  /* 0x0000001fffa17435 */ /* 0x000fe200000001ff */
[----:B------:R-:W-:Y:S01]  /*100e0*/  MOV R157, R146 ;  /* 0x00000092009d7202 */ /* 0x000fe20000000f00 */
[----:B------:R-:W-:Y:S01]  /*100f0*/  IMAD.MOV.U32 R156, RZ, RZ, 0x1 ;  /* 0x00000001ff9c7424 */ /* 0x000fe200078e00ff */
[----:B------:R-:W-:-:S08]  /*10100*/  MOV R154, 0xffffffff ;  /* 0xffffffff009a7802 */ /* 0x000fd00000000f00 */
[----:B------:R-:W-:Y:S05]  /*10110*/  WARPSYNC.COLLECTIVE R154, `(.L_x_27118) ;  /* 0x000000009a087348 */ /* 0x000fea0003c00000 */
[----:B------:R0:W1:Y:S02]  /*10120*/  SHFL.BFLY P2, R152, R157, R156, R161 ;  /* 0x0c00009c9d987389 */ /* 0x00006400000400a1 */
[----:B01----:R-:W-:Y:S01]  /*10130*/  ENDCOLLECTIVE ;  /* 0x000000000000791b */ /* 0x003fe20003800000 */
.L_x_27118:
[----:B------:R-:W-:Y:S01]  /*10140*/  HFMA2.MMA R156, -RZ, RZ, 0, 1.1920928955078125e-07 ;  /* 0x00000002ff9c7435 */ /* 0x000fe200000001ff */
[----:B------:R-:W-:-:S04]  /*10150*/  IMAD.MOV.U32 R3, RZ, RZ, R152 ;  /* 0x000000ffff037224 */ /* 0x000fc800078e0098 */
[----:B------:R-:W-:-:S05]  /*10160*/  FADD.FTZ R143, R146, R3 ;  /* 0x00000003928f7221 */ /* 0x000fca0000010000 */
[----:B------:R-:W-:-:S07]  /*10170*/  MOV R157, R143 ;  /* 0x0000008f009d7202 */ /* 0x000fce0000000f00 */
[----:B------:R-:W-:Y:S05]  /*10180*/  WARPSYNC.COLLECTIVE R154, `(.L_x_27119) ;  /* 0x000000009a087348 */ /* 0x000fea0003c00000 */
[----:B------:R0:W1:Y:S02]  /*10190*/  SHFL.BFLY P2, R152, R157, R156, R161 ;  /* 0x0c00009c9d987389 */ /* 0x00006400000400a1 */
[----:B01----:R-:W-:Y:S01]  /*101a0*/  ENDCOLLECTIVE ;  /* 0x000000000000791b */ /* 0x003fe20003800000 */
.L_x_27119:
[----:B------:R-:W-:Y:S01]  /*101b0*/  HFMA2.MMA R156, -RZ, RZ, 0, 2.384185791015625e-07 ;  /* 0x00000004ff9c7435 */ /* 0x000fe200000001ff */
[----:B------:R-:W-:-:S04]  /*101c0*/  IMAD.MOV.U32 R142, RZ, RZ, R152 ;  /* 0x000000ffff8e7224 */ /* 0x000fc800078e0098 */
[----:B------:R-:W-:-:S05]  /*101d0*/  FADD.FTZ R147, R143, R142 ;  /* 0x0000008e8f937221 */ /* 0x000fca0000010000 */
[----:B------:R-:W-:-:S07]  /*101e0*/  MOV R157, R147 ;  /* 0x00000093009d7202 */ /* 0x000fce0000000f00 */
[----:B------:R-:W-:Y:S05]  /*101f0*/  WARPSYNC.COLLECTIVE R154, `(.L_x_27120) ;  /* 0x000000009a087348 */ /* 0x000fea0003c00000 */
[----:B------:R0:W1:Y:S02]  /*10200*/  SHFL.BFLY P2, R152, R157, R156, R161 ;  /* 0x0c00009c9d987389 */ /* 0x00006400000400a1 */
[----:B01----:R-:W-:Y:S01]  /*10210*/  ENDCOLLECTIVE ;  /* 0x000000000000791b */ /* 0x003fe20003800000 */
.L_x_27120:
[----:B------:R-:W-:Y:S01]  /*10220*/  HFMA2.MMA R156, -RZ, RZ, 0, 4.76837158203125e-07 ;  /* 0x00000008ff9c7435 */ /* 0x000fe200000001ff */
[----:B------:R-:W-:-:S04]  /*10230*/  IMAD.MOV.U32 R142, RZ, RZ, R152 ;  /* 0x000000ffff8e7224 */ /* 0x000fc800078e0098 */
[----:B------:R-:W-:-:S05]  /*10240*/  FADD.FTZ R150, R147, R142 ;  /* 0x0000008e93967221 */ /* 0x000fca0000010000 */
[----:B------:R-:W-:-:S07]  /*10250*/  MOV R157, R150 ;  /* 0x00000096009d7202 */ /* 0x000fce0000000f00 */
[----:B------:R-:W-:Y:S05]  /*10260*/  WARPSYNC.COLLECTIVE R154, `(.L_x_27121) ;  /* 0x000000009a087348 */ /* 0x000fea0003c00000 */
[----:B------:R0:W1:Y:S02]  /*10270*/  SHFL.BFLY P2, R152, R157, R156, R161 ;  /* 0x0c00009c9d987389 */ /* 0x00006400000400a1 */
[----:B01----:R-:W-:Y:S01]  /*10280*/  ENDCOLLECTIVE ;  /* 0x000000000000791b */ /* 0x003fe20003800000 */
.L_x_27121:
[----:B------:R-:W-:Y:S01]  /*10290*/  HFMA2.MMA R156, -RZ, RZ, 0, 9.5367431640625e-07 ;  /* 0x00000010ff9c7435 */ /* 0x000fe200000001ff */
[----:B------:R-:W-:-:S04]  /*102a0*/  IMAD.MOV.U32 R3, RZ, RZ, R152 ;  /* 0x000000ffff037224 */ /* 0x000fc800078e0098 */
[----:B------:R-:W-:-:S05]  /*102b0*/  FADD.FTZ R151, R150, R3 ;  /* 0x0000000396977221 */ /* 0x000fca0000010000 */
[----:B------:R-:W-:-:S07]  /*102c0*/  MOV R157, R151 ;  /* 0x00000097009d7202 */ /* 0x000fce0000000f00 */
[----:B------:R-:W-:Y:S05]  /*102d0*/  WARPSYNC.COLLECTIVE R154, `(.L_x_27122) ;  /* 0x000000009a087348 */ /* 0x000fea0003c00000 */
[----:B------:R0:W1:Y:S02]  /*102e0*/  SHFL.BFLY P2, R152, R157, R156, R161 ;  /* 0x0c00009c9d987389 */ /* 0x00006400000400a1 */
[----:B01----:R-:W-:Y:S01]  /*102f0*/  ENDCOLLECTIVE ;  /* 0x000000000000791b */ /* 0x003fe20003800000 */
.L_x_27122:
        /* <DEDUP_REMOVED lines=88> */
.L_x_27123:
[----:B------:R-:W-:Y:S01]  /*10880*/  HFMA2.MMA R156, -RZ, RZ, 0, 1.1920928955078125e-07 ;  /* 0x00000002ff9c7435 */ /* 0x000fe200000001ff */
[----:B------:R-:W-:-:S04]  /*10890*/  IMAD.MOV.U32 R146, RZ, RZ, R152 ;  /* 0x000000ffff927224 */ /* 0x000fc800078e0098 */
[----:B------:R-:W-:-:S05]  /*108a0*/  FADD.FTZ R146, R3, R146 ;  /* 0x0000009203927221 */ /* 0x000fca0000010000 */
[----:B------:R-:W-:-:S07]  /*108b0*/  MOV R157, R146 ;  /* 0x00000092009d7202 */ /* 0x000fce0000000f00 */
[----:B------:R-:W-:Y:S05]  /*108c0*/  WARPSYNC.COLLECTIVE R154, `(.L_x_27124) ;  /* 0x000000009a087348 */ /* 0x000fea0003c00000 */
[----:B------:R0:W1:Y:S02]  /*108d0*/  SHFL.BFLY P2, R152, R157, R156, R161 ;  /* 0x0c00009c9d987389 */ /* 0x00006400000400a1 */
[----:B01----:R-:W-:Y:S01]  /*108e0*/  ENDCOLLECTIVE ;  /* 0x000000000000791b */ /* 0x003fe20003800000 */
.L_x_27124:
[----:B------:R-:W-:Y:S01]  /*108f0*/  HFMA2.MMA R156, -RZ, RZ, 0, 2.384185791015625e-07 ;  /* 0x00000004ff9c7435 */ /* 0x000fe200000001ff */
[----:B------:R-:W-:-:S04]  /*10900*/  IMAD.MOV.U32 R143, RZ, RZ, R152 ;  /* 0x000000ffff8f7224 */ /* 0x000fc800078e0098 */
[----:B------:R-:W-:-:S05]  /*10910*/  FADD.FTZ R143, R146, R143 ;  /* 0x0000008f928f7221 */ /* 0x000fca0000010000 */
[----:B------:R-:W-:-:S07]  /*10920*/  MOV R157, R143 ;  /* 0x0000008f009d7202 */ /* 0x000fce0000000f00 */
[----:B------:R-:W-:Y:S05]  /*10930*/  WARPSYNC.COLLECTIVE R154, `(.L_x_27125) ;  /* 0x000000009a087348 */ /* 0x000fea0003c00000 */
[----:B------:R0:W1:Y:S02]  /*10940*/  SHFL.BFLY P2, R152, R157, R156, R161 ;  /* 0x0c00009c9d987389 */ /* 0x00006400000400a1 */
[----:B01----:R-:W-:Y:S01]  /*10950*/  ENDCOLLECTIVE ;  /* 0x000000000000791b */ /* 0x003fe20003800000 */
.L_x_27125:
[----:B------:R-:W-:Y:S01]  /*10960*/  HFMA2.MMA R156, -RZ, RZ, 0, 4.76837158203125e-07 ;  /* 0x00000008ff9c7435 */ /* 0x000fe200000001ff */
[----:B------:R-:W-:-:S04]  /*10970*/  IMAD.MOV.U32 R150, RZ, RZ, R152 ;  /* 0x000000ffff967224 */ /* 0x000fc800078e0098 */
[----:B------:R-:W-:-:S05]  /*10980*/  FADD.FTZ R150, R143, R150 ;  /* 0x000000968f967221 */ /* 0x000fca0000010000 */
[----:B------:R-:W-:-:S07]  /*10990*/  MOV R157, R150 ;  /* 0x00000096009d7202 */ /* 0x000fce0000000f00 */
[----:B------:R-:W-:Y:S05]  /*109a0*/  WARPSYNC.COLLECTIVE R154, `(.L_x_27126) ;  /* 0x000000009a087348 */ /* 0x000fea0003c00000 */
[----:B------:R0:W1:Y:S02]  /*109b0*/  SHFL.BFLY P2, R152, R157, R156, R161 ;  /* 0x0c00009c9d987389 */ /* 0x00006400000400a1 */
[----:B01----:R-:W-:Y:S01]  /*109c0*/  ENDCOLLECTIVE ;  /* 0x000000000000791b */ /* 0x003fe20003800000 */
.L_x_27126:
[----:B------:R-:W-:Y:S01]  /*109d0*/  HFMA2.MMA R156, -RZ, RZ, 0, 9.5367431640625e-07 ;  /* 0x00000010ff9c7435 */ /* 0x000fe200000001ff */
[----:B------:R-:W-:-:S04]  /*109e0*/  IMAD.MOV.U32 R147, RZ, RZ, R152 ;  /* 0x000000ffff937224 */ /* 0x000fc800078e0098 */
[----:B------:R-:W-:-:S05]  /*109f0*/  FADD.FTZ R147, R150, R147 ;  /* 0x0000009396937221 */ /* 0x000fca0000010000 */
[----:B------:R-:W-:-:S07]  /*10a00*/  MOV R157, R147 ;  /* 0x00000093009d7202 */ /* 0x000fce0000000f00 */
[----:B------:R-:W-:Y:S05]  /*10a10*/  WARPSYNC.COLLECTIVE R154, `(.L_x_27127) ;  /* 0x000000009a087348 */ /* 0x000fea0003c00000 */
[----:B------:R0:W1:Y:S02]  /*10a20*/  SHFL.BFLY P2, R152, R157, R156, R161 ;  /* 0x0c00009c9d987389 */ /* 0x00006400000400a1 */
[----:B01----:R-:W-:Y:S01]  /*10a30*/  ENDCOLLECTIVE ;  /* 0x000000000000791b */ /* 0x003fe20003800000 */
.L_x_27127:
[----:B------:R-:W-:Y:S05]  /*10a40*/  BRA `(.L_x_27128) ;  /* 0xffffffe800087947 */ /* 0x000fea000383ffff */
.L_x_27129:
        /* <DEDUP_REMOVED lines=11> */
.L_x_37281:


//--------------------- .text._ZN10layer_norm13ln_fwd_kernelINS_13Kernel_traitsIf6__halffS2_fjLj5120ELj1ELj1ELj4ELj16ENS_18Kernel_traits_baseILj5120EfS2_fS2_fjLj128EEEEELb1ELb0ELb1ELb0EEEvNS_9FwdParamsE --------------------------
	.section	.text._ZN10layer_norm13ln_fwd_kernelINS_13Kernel_traitsIf6__halffS2_fjLj5120ELj1ELj1ELj4ELj16ENS_18Kernel_traits_baseILj5120EfS2_fS2_fjLj128EEEEELb1ELb0ELb1ELb0EEEvNS_9FwdParamsE,"ax",@progbits
	.align	128
        .global         _ZN10layer_norm13ln_fwd_kernelINS_13Kernel_traitsIf6__halffS2_fjLj5120ELj1ELj1ELj4ELj16ENS_18Kernel_traits_baseILj5120EfS2_fS2_fjLj128EEEEELb1ELb0ELb1ELb0EEEvNS_9FwdParamsE
        .type           _ZN10layer_norm13ln_fwd_kernelINS_13Kernel_traitsIf6__halffS2_fjLj5120ELj1ELj1ELj4ELj16ENS_18Kernel_traits_baseILj5120EfS2_fS2_fjLj128EEEEELb1ELb0ELb1ELb0EEEvNS_9FwdParamsE,@function
        .size           _ZN10layer_norm13ln_fwd_kernelINS_13Kernel_traitsIf6__halffS2_fjLj5120ELj1ELj1ELj4ELj16ENS_18Kernel_traits_baseILj5120EfS2_fS2_fjLj128EEEEELb1ELb0ELb1ELb0EEEvNS_9FwdParamsE,(.L_x_37282 - _ZN10layer_norm13ln_fwd_kernelINS_13Kernel_traitsIf6__halffS2_fjLj5120ELj1ELj1ELj4ELj16ENS_18Kernel_traits_baseILj5120EfS2_fS2_fjLj128EEEEELb1ELb0ELb1ELb0EEEvNS_9FwdParamsE)
        .other          _ZN10layer_norm13ln_fwd_kernelINS_13Kernel_traitsIf6__halffS2_fjLj5120ELj1ELj1ELj4ELj16ENS_18Kernel_traits_baseILj5120EfS2_fS2_fjLj128EEEEELb1ELb0ELb1ELb0EEEvNS_9FwdParamsE,@"STO_CUDA_ENTRY STV_DEFAULT"
_ZN10layer_norm13ln_fwd_kernelINS_13Kernel_traitsIf6__halffS2_fjLj5120ELj1ELj1ELj4ELj16ENS_18Kernel_traits_baseILj5120EfS2_fS2_fjLj128EEEEELb1ELb0ELb1ELb0EEEvNS_9FwdParamsE:
.text._ZN10layer_norm13ln_fwd_kernelINS_13Kernel_traitsIf6__halffS2_fjLj5120ELj1ELj1ELj4ELj16ENS_18Kernel_traits_baseILj5120EfS2_fS2_fjLj128EEEEELb1ELb0ELb1ELb0EEEvNS_9FwdParamsE:
        /* <DEDUP_REMOVED lines=112> */
.L_x_27131:
[----:B------:R-:W-:Y:S05]  /*0700*/  BSYNC B0 ;  /* 0x0000000000007941 */ /* 0x000fea0003800000 */
.L_x_27130:
        /* <DEDUP_REMOVED lines=18> */
.L_x_27133:
[----:B------:R-:W-:Y:S05]  /*0830*/  BSYNC B0 ;  /* 0x0000000000007941 */ /* 0x000fea0003800000 */
.L_x_27132:
        /* <DEDUP_REMOVED lines=18> */
.L_x_27135:
[----:B------:R-:W-:Y:S05]  /*0960*/  BSYNC B0 ;  /* 0x0000000000007941 */ /* 0x000fea0003800000 */
.L_x_27134:
        /* <DEDUP_REMOVED lines=18> */
.L_x_27137:
[----:B------:R-:W-:Y:S05]  /*0a90*/  BSYNC B0 ;  /* 0x0000000000007941 */ /* 0x000fea0003800000 */
.L_x_27136:
        /* <DEDUP_REMOVED lines=17> */
.L_x_27139:
[----:B------:R-:W-:Y:S05]  /*0bb0*/  BSYNC B0 ;  /* 0x0000000000007941 */ /* 0x000fea0003800000 */
.L_x_27138:
        /* <DEDUP_REMOVED lines=38> */
.L_x_27529:
        /* <DEDUP_REMOVED lines=51> */
.L_x_27145:
[----:B------:R-:W-:-:S07]  /*1150*/  MOV R166, R156 ;  /* 0x0000009c00a67202 */ /* 0x000fce0000000f00 */
.L_x_27146:
[----:B------:R-:W-:Y:S05]  /*1160*/  BSYNC B2 ;  /* 0x0000000000027941 */ /* 0x000fea0003800000 */
.L_x_27144:
        /* <DEDUP_REMOVED lines=16> */
.L_x_27150:
[----:B------:R-:W-:Y:S05]  /*1270*/  BSYNC B3 ;  /* 0x0000000000037941 */ /* 0x000fea0003800000 */
.L_x_27149:
        /* <DEDUP_REMOVED lines=42> */
.L_x_27148:
[----:B------:R-:W-:Y:S05]  /*1520*/  BSYNC B2 ;  /* 0x0000000000027941 */ /* 0x000fea0003800000 */
.L_x_27147:
        /* <DEDUP_REMOVED lines=10> */
.L_x_27143:
[----:B------:R-:W-:Y:S05]  /*15d0*/  BSYNC B1 ;  /* 0x0000000000017941 */ /* 0x000fea0003800000 */
.L_x_27142:
        /* <DEDUP_REMOVED lines=18> */
.L_x_27154:
[----:B------:R-:W-:-:S07]  /*1700*/  MOV R97, R156 ;  /* 0x0000009c00617202 */ /* 0x000fce0000000f00 */
.L_x_27155:
[----:B------:R-:W-:Y:S05]  /*1710*/  BSYNC B2 ;  /* 0x0000000000027941 */ /* 0x000fea0003800000 */
.L_x_27153:
        /* <DEDUP_REMOVED lines=16> */
.L_x_27159:
[----:B------:R-:W-:Y:S05]  /*1820*/  BSYNC B3 ;  /* 0x0000000000037941 */ /* 0x000fea0003800000 */
.L_x_27158:
        /* <DEDUP_REMOVED lines=43> */
.L_x_27157:
[----:B------:R-:W-:Y:S05]  /*1ae0*/  BSYNC B2 ;  /* 0x0000000000027941 */ /* 0x000fea0003800000 */
.L_x_27156:
        /* <DEDUP_REMOVED lines=10> */
.L_x_27152:
[----:B------:R-:W-:Y:S05]  /*1b90*/  BSYNC B1 ;  /* 0x0000000000017941 */ /* 0x000fea0003800000 */
.L_x_27151:
        /* <DEDUP_REMOVED lines=18> */
.L_x_27163:
[----:B------:R-:W-:-:S07]  /*1cc0*/  IMAD.MOV.U32 R149, RZ, RZ, R156 ;  /* 0x000000ffff957224 */ /* 0x000fce00078e009c */
.L_x_27164:
[----:B------:R-:W-:Y:S05]  /*1cd0*/  BSYNC B2 ;  /* 0x0000000000027941 */ /* 0x000fea0003800000 */
.L_x_27162:
        /* <DEDUP_REMOVED lines=16> */
.L_x_27168:
[----:B------:R-:W-:Y:S05]  /*1de0*/  BSYNC B3 ;  /* 0x0000000000037941 */ /* 0x000fea0003800000 */
.L_x_27167:
        /* <DEDUP_REMOVED lines=43> */
.L_x_27166:
[----:B------:R-:W-:Y:S05]  /*20a0*/  BSYNC B2 ;  /* 0x0000000000027941 */ /* 0x000fea0003800000 */
.L_x_27165:
        /* <DEDUP_REMOVED lines=10> */
.L_x_27161:
[----:B------:R-:W-:Y:S05]  /*2150*/  BSYNC B1 ;  /* 0x0000000000017941 */ /* 0x000fea0003800000 */
.L_x_27160:
        /* <DEDUP_REMOVED lines=18> */
.L_x_27172:
[----:B------:R-:W-:-:S07]  /*2280*/  IMAD.MOV.U32 R99, RZ, RZ, R156 ;  /* 0x000000ffff637224 */ /* 0x000fce00078e009c */
.L_x_27173:
[----:B------:R-:W-:Y:S05]  /*2290*/  BSYNC B2 ;  /* 0x0000000000027941 */ /* 0x000fea0003800000 */
.L_x_27171:
        /* <DEDUP_REMOVED lines=16> */
.L_x_27177:
[----:B------:R-:W-:Y:S05]  /*23a0*/  BSYNC B3 ;  /* 0x0000000000037941 */ /* 0x000fea0003800000 */
.L_x_27176:
        /* <DEDUP_REMOVED lines=44> */
.L_x_27175:
[----:B------:R-:W-:Y:S05]  /*2670*/  BSYNC B2 ;  /* 0x0000000000027941 */ /* 0x000fea0003800000 */
.L_x_27174:
        /* <DEDUP_REMOVED lines=10> */
.L_x_27170:
[----:B------:R-:W-:Y:S05]  /*2720*/  BSYNC B1 ;  /* 0x0000000000017941 */ /* 0x000fea0003800000 */
.L_x_27169:
        /* <DEDUP_REMOVED lines=18> */
.L_x_27181:
[----:B------:R-:W-:-:S07]  /*2850*/  IMAD.MOV.U32 R151, RZ, RZ, R156 ;  /* 0x000000ffff977224 */ /* 0x000fce00078e009c */
.L_x_27182:
[----:B------:R-:W-:Y:S05]  /*2860*/  BSYNC B2 ;  /* 0x0000000000027941 */ /* 0x000fea0003800000 */
.L_x_27180:
        /* <DEDUP_REMOVED lines=16> */
.L_x_27186:
[----:B------:R-:W-:Y:S05]  /*2970*/  BSYNC B3 ;  /* 0x0000000000037941 */ /* 0x000fea0003800000 */
.L_x_27185:
        /* <DEDUP_REMOVED lines=44> */
.L_x_27184:
[----:B------:R-:W-:Y:S05]  /*2c40*/  BSYNC B2 ;  /* 0x0000000000027941 */ /* 0x000fea0003800000 */
.L_x_27183:
        /* <DEDUP_REMOVED lines=10> */
.L_x_27179:
[----:B------:R-:W-:Y:S05]  /*2cf0*/  BSYNC B1 ;  /* 0x0000000000017941 */ /* 0x000fea0003800000 */
.L_x_27178:
        /* <DEDUP_REMOVED lines=18> */
.L_x_27190:
[----:B------:R-:W-:-:S07]  /*2e20*/  MOV R101, R156 ;  /* 0x0000009c00657202 */ /* 0x000fce0000000f00 */
.L_x_27191:
[----:B------:R-:W-:Y:S05]  /*2e30*/  BSYNC B2 ;  /* 0x0000000000027941 */ /* 0x000fea0003800000 */
.L_x_27189:
        /* <DEDUP_REMOVED lines=16> */
.L_x_27195:
[----:B------:R-:W-:Y:S05]  /*2f40*/  BSYNC B3 ;  /* 0x0000000000037941 */ /* 0x000fea0003800000 */
.L_x_27194:
        /* <DEDUP_REMOVED lines=44> */
.L_x_27193:
[----:B------:R-:W-:Y:S05]  /*3210*/  BSYNC B2 ;  /* 0x0000000000027941 */ /* 0x000fea0003800000 */
.L_x_27192:
        /* <DEDUP_REMOVED lines=10> */
.L_x_27188:
[----:B------:R-:W-:Y:S05]  /*32c0*/  BSYNC B1 ;  /* 0x0000000000017941 */ /* 0x000fea0003800000 */
.L_x_27187:
        /* <DEDUP_REMOVED lines=18> */
.L_x_27199:
[----:B------:R-:W-:-:S07]  /*33f0*/  IMAD.MOV.U32 R153, RZ, RZ, R156 ;  /* 0x000000ffff997224 */ /* 0x000fce00078e009c */
.L_x_27200:
[----:B------:R-:W-:Y:S05]  /*3400*/  BSYNC B2 ;  /* 0x0000000000027941 */ /* 0x000fea0003800000 */
.L_x_27198:
        /* <DEDUP_REMOVED lines=16> */
.L_x_27204:
[----:B------:R-:W-:Y:S05]  /*3510*/  BSYNC B3 ;  /* 0x0000000000037941 */ /* 0x000fea0003800000 */
.L_x_27203:
        /* <DEDUP_REMOVED lines=44> */
.L_x_27202:
[----:B------:R-:W-:Y:S05]  /*37e0*/  BSYNC B2 ;  /* 0x0000000000027941 */ /* 0x000fea0003800000 */
.L_x_27201:
        /* <DEDUP_REMOVED lines=10> */
.L_x_27197:
[----:B------:R-:W-:Y:S05]  /*3890*/  BSYNC B1 ;  /* 0x0000000000017941 */ /* 0x000fea0003800000 */
.L_x_27196:
        /* <DEDUP_REMOVED lines=18> */
.L_x_27208:
[----:B------:R-:W-:-:S07]  /*39c0*/  IMAD.MOV.U32 R103, RZ, RZ, R156 ;  /* 0x000000ffff677224 */ /* 0x000fce00078e009c */
.L_x_27209:
[----:B------:R-:W-:Y:S05]  /*39d0*/  BSYNC B2 ;  /* 0x0000000000027941 */ /* 0x000fea0003800000 */
.L_x_27207:
        /* <DEDUP_REMOVED lines=16> */
.L_x_27213:
[----:B------:R-:W-:Y:S05]  /*3ae0*/  BSYNC B3 ;  /* 0x0000000000037941 */ /* 0x000fea0003800000 */
.L_x_27212:
        /* <DEDUP_REMOVED lines=44> */
.L_x_27211:
[----:B------:R-:W-:Y:S05]  /*3db0*/  BSYNC B2 ;  /* 0x0000000000027941 */ /* 0x000fea0003800000 */
.L_x_27210:
        /* <DEDUP_REMOVED lines=10> */
.L_x_27206:
[----:B------:R-:W-:Y:S05]  /*3e60*/  BSYNC B1 ;  /* 0x0000000000017941 */ /* 0x000fea0003800000 */
.L_x_27205:
        /* <DEDUP_REMOVED lines=20> */
[----:B------:R-:W-:Y:S02]  /*3fb0*/  LOP3.LUT R165, R167, R163, R165, 0xfe, !PT ;  /* 0x000000a3a7a57212 */ /* 0x000fe400078efea5 */
[----:B------:R-:W-:Y:S02]  /*3fc0*/  LOP3.LUT R166, R168, R164, R166, 0xfe, !PT ;  /* 0x000000a4a8a67212 */ /* 0x000fe400078efea6 */
[----:B------:R-:W-:Y:S01]  /*3fd0*/  LOP3.LUT R167, R165, R169, RZ, 0xfc, !PT ;  /* 0x000000a9a5a77212 */ /* 0x000fe200078efcff */
[----:B-1----:R-:W-:Y:S01]  /*3fe0*/  IMAD.WIDE.U32 R164, R158, 0x8, R174 ;  /* 0x000000089ea47825 */ /* 0x002fe200078e00ae */
[----:B------:R-:W-:-:S05]  /*3ff0*/  LOP3.LUT R166, R166, 0xff, R157, 0xf8, !PT ;  /* 0x000000ffa6a67812 */ /* 0x000fca00078ef89d */
[----:B------:R2:W-:Y:S02]  /*4000*/  STG.E.64 desc[UR6][R164.64], R166 ;  /* 0x000000a6a4007986 */ /* 0x0005e4000c101b06 */
.L_x_27215:
[----:B------:R-:W-:Y:S05]  /*4010*/  BSYNC B1 ;  /* 0x0000000000017941 */ /* 0x000fea0003800000 */
.L_x_27214:
[----:B------:R-:W-:Y:S01]  /*4020*/  VIADD R159, R159, 0x80 ;  /* 0x000000809f9f7836 */ /* 0x000fe20000000000 */
[----:B------:R-:W-:-:S07]  /*4030*/  IADD3 R158, R158, 0x80, RZ ;  /* 0x000000809e9e7810 */ /* 0x000fce0007ffe0ff */
.L_x_27141:
[----:B------:R-:W-:Y:S05]  /*4040*/  BSYNC B0 ;  /* 0x0000000000007941 */ /* 0x000fea0003800000 */
.L_x_27140:
        /* <DEDUP_REMOVED lines=32> */
.L_x_27221:
[----:B------:R-:W-:-:S07]  /*4250*/  MOV R166, R156 ;  /* 0x0000009c00a67202 */ /* 0x000fce0000000f00 */
.L_x_27222:
[----:B------:R-:W-:Y:S05]  /*4260*/  BSYNC B2 ;  /* 0x0000000000027941 */ /* 0x000fea0003800000 */
.L_x_27220:
        /* <DEDUP_REMOVED lines=16> */
.L_x_27226:
[----:B------:R-:W-:Y:S05]  /*4370*/  BSYNC B3 ;  /* 0x0000000000037941 */ /* 0x000fea0003800000 */
.L_x_27225:
        /* <DEDUP_REMOVED lines=42> */
.L_x_27224:
[----:B------:R-:W-:Y:S05]  /*4620*/  BSYNC B2 ;  /* 0x0000000000027941 */ /* 0x000fea0003800000 */
.L_x_27223:
        /* <DEDUP_REMOVED lines=10> */
.L_x_27219:
[----:B------:R-:W-:Y:S05]  /*46d0*/  BSYNC B1 ;  /* 0x0000000000017941 */ /* 0x000fea0003800000 */
.L_x_27218:
        /* <DEDUP_REMOVED lines=18> */
.L_x_27230:
[----:B------:R-:W-:-:S07]  /*4800*/  MOV R105, R156 ;  /* 0x0000009c00697202 */ /* 0x000fce0000000f00 */
.L_x_27231:
[----:B------:R-:W-:Y:S05]  /*4810*/  BSYNC B2 ;  /* 0x0000000000027941 */ /* 0x000fea0003800000 */
.L_x_27229:
        /* <DEDUP_REMOVED lines=16> */
.L_x_27235:
[----:B------:R-:W-:Y:S05]  /*4920*/  BSYNC B3 ;  /* 0x0000000000037941 */ /* 0x000fea0003800000 */
.L_x_27234:
        /* <DEDUP_REMOVED lines=43> */
.L_x_27233:
[----:B------:R-:W-:Y:S05]  /*4be0*/  BSYNC B2 ;  /* 0x0000000000027941 */ /* 0x000fea0003800000 */
.L_x_27232:
        /* <DEDUP_REMOVED lines=10> */
.L_x_27228:
[----:B------:R-:W-:Y:S05]  /*4c90*/  BSYNC B1 ;  /* 0x0000000000017941 */ /* 0x000fea0003800000 */
.L_x_27227:
        /* <DEDUP_REMOVED lines=18> */
.L_x_27239:
[----:B------:R-:W-:-:S07]  /*4dc0*/  IMAD.MOV.U32 R149, RZ, RZ, R156 ;  /* 0x000000ffff957224 */ /* 0x000fce00078e009c */
.L_x_27240:
[----:B------:R-:W-:Y:S05]  /*4dd0*/  BSYNC B2 ;  /* 0x0000000000027941 */ /* 0x000fea0003800000 */
.L_x_27238:
        /* <DEDUP_REMOVED lines=16> */
.L_x_27244:
[----:B------:R-:W-:Y:S05]  /*4ee0*/  BSYNC B3 ;  /* 0x0000000000037941 */ /* 0x000fea0003800000 */
.L_x_27243:
        /* <DEDUP_REMOVED lines=43> */
.L_x_27242:
[----:B------:R-:W-:Y:S05]  /*51a0*/  BSYNC B2 ;  /* 0x0000000000027941 */ /* 0x000fea0003800000 */
.L_x_27241:
        /* <DEDUP_REMOVED lines=10> */
.L_x_27237:
[----:B------:R-:W-:Y:S05]  /*5250*/  BSYNC B1 ;  /* 0x0000000000017941 */ /* 0x000fea0003800000 */
.L_x_27236:
        /* <DEDUP_REMOVED lines=18> */
.L_x_27248:
[----:B------:R-:W-:-:S07]  /*5380*/  IMAD.MOV.U32 R107, RZ, RZ, R156 ;  /* 0x000000ffff6b7224 */ /* 0x000fce00078e009c */
.L_x_27249:
[----:B------:R-:W-:Y:S05]  /*5390*/  BSYNC B2 ;  /* 0x0000000000027941 */ /* 0x000fea0003800000 */
.L_x_27247:
        /* <DEDUP_REMOVED lines=16> */
.L_x_27253:
[----:B------:R-:W-:Y:S05]  /*54a0*/  BSYNC B3 ;  /* 0x0000000000037941 */ /* 0x000fea0003800000 */
.L_x_27252:
        /* <DEDUP_REMOVED lines=44> */
.L_x_27251:
[----:B------:R-:W-:Y:S05]  /*5770*/  BSYNC B2 ;  /* 0x0000000000027941 */ /* 0x000fea0003800000 */
.L_x_27250:
        /* <DEDUP_REMOVED lines=10> */
.L_x_27246:
[----:B------:R-:W-:Y:S05]  /*5820*/  BSYNC B1 ;  /* 0x0000000000017941 */ /* 0x000fea0003800000 */
.L_x_27245:
        /* <DEDUP_REMOVED lines=18> */
.L_x_27257:
[----:B------:R-:W-:-:S07]  /*5950*/  IMAD.MOV.U32 R151, RZ, RZ, R156 ;  /* 0x000000ffff977224 */ /* 0x000fce00078e009c */
.L_x_27258:
[----:B------:R-:W-:Y:S05]  /*5960*/  BSYNC B2 ;  /* 0x0000000000027941 */ /* 0x000fea0003800000 */
.L_x_27256:
        /* <DEDUP_REMOVED lines=16> */
.L_x_27262:
[----:B------:R-:W-:Y:S05]  /*5a70*/  BSYNC B3 ;  /* 0x0000000000037941 */ /* 0x000fea0003800000 */
.L_x_27261:
        /* <DEDUP_REMOVED lines=44> */
.L_x_27260:
[----:B------:R-:W-:Y:S05]  /*5d40*/  BSYNC B2 ;  /* 0x0000000000027941 */ /* 0x000fea0003800000 */
.L_x_27259:
        /* <DEDUP_REMOVED lines=10> */
.L_x_27255:
[----:B------:R-:W-:Y:S05]  /*5df0*/  BSYNC B1 ;  /* 0x0000000000017941 */ /* 0x000fea0003800000 */
.L_x_27254:
        /* <DEDUP_REMOVED lines=18> */
.L_x_27266:
[----:B------:R-:W-:-:S07]  /*5f20*/  MOV R109, R156 ;  /* 0x0000009c006d7202 */ /* 0x000fce0000000f00 */
.L_x_27267:
[----:B------:R-:W-:Y:S05]  /*5f30*/  BSYNC B2 ;  /* 0x0000000000027941 */ /* 0x000fea0003800000 */
.L_x_27265:
        /* <DEDUP_REMOVED lines=16> */
.L_x_27271:
[----:B------:R-:W-:Y:S05]  /*6040*/  BSYNC B3 ;  /* 0x0000000000037941 */ /* 0x000fea0003800000 */
.L_x_27270:
        /* <DEDUP_REMOVED lines=44> */
.L_x_27269:
[----:B------:R-:W-:Y:S05]  /*6310*/  BSYNC B2 ;  /* 0x0000000000027941 */ /* 0x000fea0003800000 */
.L_x_27268:
        /* <DEDUP_REMOVED lines=10> */
.L_x_27264:
[----:B------:R-:W-:Y:S05]  /*63c0*/  BSYNC B1 ;  /* 0x0000000000017941 */ /* 0x000fea0003800000 */
.L_x_27263:
        /* <DEDUP_REMOVED lines=18> */
.L_x_27275:
[----:B------:R-:W-:-:S07]  /*64f0*/  IMAD.MOV.U32 R153, RZ, RZ, R156 ;  /* 0x000000ffff997224 */ /* 0x000fce00078e009c */
.L_x_27276:
[----:B------:R-:W-:Y:S05]  /*6500*/  BSYNC B2 ;  /* 0x0000000000027941 */ /* 0x000fea0003800000 */
.L_x_27274:
        /* <DEDUP_REMOVED lines=16> */
.L_x_27280:
[----:B------:R-:W-:Y:S05]  /*6610*/  BSYNC B3 ;  /* 0x0000000000037941 */ /* 0x000fea0003800000 */
.L_x_27279:
        /* <DEDUP_REMOVED lines=44> */
.L_x_27278:
[----:B------:R-:W-:Y:S05]  /*68e0*/  BSYNC B2 ;  /* 0x0000000000027941 */ /* 0x000fea0003800000 */
.L_x_27277:
        /* <DEDUP_REMOVED lines=10> */
.L_x_27273:
[----:B------:R-:W-:Y:S05]  /*6990*/  BSYNC B1 ;  /* 0x0000000000017941 */ /* 0x000fea0003800000 */
.L_x_27272:
        /* <DEDUP_REMOVED lines=18> */
.L_x_27284:
[----:B------:R-:W-:-:S07]  /*6ac0*/  IMAD.MOV.U32 R111, RZ, RZ, R156 ;  /* 0x000000ffff6f7224 */ /* 0x000fce00078e009c */
.L_x_27285:
[----:B------:R-:W-:Y:S05]  /*6ad0*/  BSYNC B2 ;  /* 0x0000000000027941 */ /* 0x000fea0003800000 */
.L_x_27283:
        /* <DEDUP_REMOVED lines=16> */
.L_x_27289:
[----:B------:R-:W-:Y:S05]  /*6be0*/  BSYNC B3 ;  /* 0x0000000000037941 */ /* 0x000fea0003800000 */
.L_x_27288:
        /* <DEDUP_REMOVED lines=44> */
.L_x_27287:
[----:B------:R-:W-:Y:S05]  /*6eb0*/  BSYNC B2 ;  /* 0x0000000000027941 */ /* 0x000fea0003800000 */
.L_x_27286:
        /* <DEDUP_REMOVED lines=10> */
.L_x_27282:
[----:B------:R-:W-:Y:S05]  /*6f60*/  BSYNC B1 ;  /* 0x0000000000017941 */ /* 0x000fea0003800000 */
.L_x_27281:
        /* <DEDUP_REMOVED lines=26> */
.L_x_27291:
[----:B------:R-:W-:Y:S05]  /*7110*/  BSYNC B1 ;  /* 0x0000000000017941 */ /* 0x000fea0003800000 */
.L_x_27290:
[----:B------:R-:W-:Y:S01]  /*7120*/  VIADD R159, R159, 0x80 ;  /* 0x000000809f9f7836 */ /* 0x000fe20000000000 */
[----:B------:R-:W-:-:S07]  /*7130*/  IADD3 R158, R158, 0x80, RZ ;  /* 0x000000809e9e7810 */ /* 0x000fce0007ffe0ff */
.L_x_27217:
[----:B------:R-:W-:Y:S05]  /*7140*/  BSYNC B0 ;  /* 0x0000000000007941 */ /* 0x000fea0003800000 */
.L_x_27216:
        /* <DEDUP_REMOVED lines=32> */
.L_x_27297:
[----:B------:R-:W-:-:S07]  /*7350*/  MOV R166, R156 ;  /* 0x0000009c00a67202 */ /* 0x000fce0000000f00 */
.L_x_27298:
[----:B------:R-:W-:Y:S05]  /*7360*/  BSYNC B2 ;  /* 0x0000000000027941 */ /* 0x000fea0003800000 */
.L_x_27296:
        /* <DEDUP_REMOVED lines=16> */
.L_x_27302:
[----:B------:R-:W-:Y:S05]  /*7470*/  BSYNC B3 ;  /* 0x0000000000037941 */ /* 0x000fea0003800000 */
.L_x_27301:
        /* <DEDUP_REMOVED lines=42> */
.L_x_27300:
[----:B------:R-:W-:Y:S05]  /*7720*/  BSYNC B2 ;  /* 0x0000000000027941 */ /* 0x000fea0003800000 */
.L_x_27299:
        /* <DEDUP_REMOVED lines=10> */
.L_x_27295:
[----:B------:R-:W-:Y:S05]  /*77d0*/  BSYNC B1 ;  /* 0x0000000000017941 */ /* 0x000fea0003800000 */
.L_x_27294:
        /* <DEDUP_REMOVED lines=18> */
.L_x_27306:
[----:B------:R-:W-:-:S07]  /*7900*/  IMAD.MOV.U32 R113, RZ, RZ, R156 ;  /* 0x000000ffff717224 */ /* 0x000fce00078e009c */
.L_x_27307:
[----:B------:R-:W-:Y:S05]  /*7910*/  BSYNC B2 ;  /* 0x0000000000027941 */ /* 0x000fea0003800000 */
.L_x_27305:
        /* <DEDUP_REMOVED lines=16> */
.L_x_27311:
[----:B------:R-:W-:Y:S05]  /*7a20*/  BSYNC B3 ;  /* 0x0000000000037941 */ /* 0x000fea0003800000 */
.L_x_27310:
        /* <DEDUP_REMOVED lines=43> */
.L_x_27309:
[----:B------:R-:W-:Y:S05]  /*7ce0*/  BSYNC B2 ;  /* 0x0000000000027941 */ /* 0x000fea0003800000 */
.L_x_27308:
        /* <DEDUP_REMOVED lines=10> */
.L_x_27304:
[----:B------:R-:W-:Y:S05]  /*7d90*/  BSYNC B1 ;  /* 0x0000000000017941 */ /* 0x000fea0003800000 */
.L_x_27303:
        /* <DEDUP_REMOVED lines=18> */
.L_x_27315:
[----:B------:R-:W-:-:S07]  /*7ec0*/  IMAD.MOV.U32 R149, RZ, RZ, R156 ;  /* 0x000000ffff957224 */ /* 0x000fce00078e009c */
.L_x_27316:
[----:B------:R-:W-:Y:S05]  /*7ed0*/  BSYNC B2 ;  /* 0x0000000000027941 */ /* 0x000fea0003800000 */
.L_x_27314:
        /* <DEDUP_REMOVED lines=16> */
.L_x_27320:
[----:B------:R-:W-:Y:S05]  /*7fe0*/  BSYNC B3 ;  /* 0x0000000000037941 */ /* 0x000fea0003800000 */
.L_x_27319:
        /* <DEDUP_REMOVED lines=43> */
.L_x_27318:
[----:B------:R-:W-:Y:S05]  /*82a0*/  BSYNC B2 ;  /* 0x0000000000027941 */ /* 0x000fea0003800000 */
.L_x_27317:
        /* <DEDUP_REMOVED lines=10> */
.L_x_27313:
[----:B------:R-:W-:Y:S05]  /*8350*/  BSYNC B1 ;  /* 0x0000000000017941 */ /* 0x000fea0003800000 */
.L_x_27312:
        /* <DEDUP_REMOVED lines=18> */
.L_x_27324:
[----:B------:R-:W-:-:S07]  /*8480*/  IMAD.MOV.U32 R115, RZ, RZ, R156 ;  /* 0x000000ffff737224 */ /* 0x000fce00078e009c */
.L_x_27325:
[----:B------:R-:W-:Y:S05]  /*8490*/  BSYNC B2 ;  /* 0x0000000000027941 */ /* 0x000fea0003800000 */
.L_x_27323:
        /* <DEDUP_REMOVED lines=16> */
.L_x_27329:
[----:B------:R-:W-:Y:S05]  /*85a0*/  BSYNC B3 ;  /* 0x0000000000037941 */ /* 0x000fea0003800000 */
.L_x_27328:
        /* <DEDUP_REMOVED lines=44> */
.L_x_27327:
[----:B------:R-:W-:Y:S05]  /*8870*/  BSYNC B2 ;  /* 0x0000000000027941 */ /* 0x000fea0003800000 */
.L_x_27326:
        /* <DEDUP_REMOVED lines=10> */
.L_x_27322:
[----:B------:R-:W-:Y:S05]  /*8920*/  BSYNC B1 ;  /* 0x0000000000017941 */ /* 0x000fea0003800000 */
.L_x_27321:
        /* <DEDUP_REMOVED lines=18> */
.L_x_27333:
[----:B------:R-:W-:-:S07]  /*8a50*/  MOV R151, R156 ;  /* 0x0000009c00977202 */ /* 0x000fce0000000f00 */
.L_x_27334:
[----:B------:R-:W-:Y:S05]  /*8a60*/  BSYNC B2 ;  /* 0x0000000000027941 */ /* 0x000fea0003800000 */
.L_x_27332:
        /* <DEDUP_REMOVED lines=16> */
.L_x_27338:
[----:B------:R-:W-:Y:S05]  /*8b70*/  BSYNC B3 ;  /* 0x0000000000037941 */ /* 0x000fea0003800000 */
.L_x_27337:
        /* <DEDUP_REMOVED lines=44> */
.L_x_27336:
[----:B------:R-:W-:Y:S05]  /*8e40*/  BSYNC B2 ;  /* 0x0000000000027941 */ /* 0x000fea0003800000 */
.L_x_27335:
        /* <DEDUP_REMOVED lines=10> */
.L_x_27331:
[----:B------:R-:W-:Y:S05]  /*8ef0*/  BSYNC B1 ;  /* 0x0000000000017941 */ /* 0x000fea0003800000 */
.L_x_27330:
        /* <DEDUP_REMOVED lines=18> */
.L_x_27342:
[----:B------:R-:W-:-:S07]  /*9020*/  IMAD.MOV.U32 R117, RZ, RZ, R156 ;  /* 0x000000ffff757224 */ /* 0x000fce00078e009c */
.L_x_27343:
[----:B------:R-:W-:Y:S05]  /*9030*/  BSYNC B2 ;  /* 0x0000000000027941 */ /* 0x000fea0003800000 */
.L_x_27341:
        /* <DEDUP_REMOVED lines=16> */
.L_x_27347:
[----:B------:R-:W-:Y:S05]  /*9140*/  BSYNC B3 ;  /* 0x0000000000037941 */ /* 0x000fea0003800000 */
.L_x_27346:
        /* <DEDUP_REMOVED lines=44> */
.L_x_27345:
[----:B------:R-:W-:Y:S05]  /*9410*/  BSYNC B2 ;  /* 0x0000000000027941 */ /* 0x000fea0003800000 */
.L_x_27344:
        /* <DEDUP_REMOVED lines=10> */
.L_x_27340:
[----:B------:R-:W-:Y:S05]  /*94c0*/  BSYNC B1 ;  /* 0x0000000000017941 */ /* 0x000fea0003800000 */
.L_x_27339:
        /* <DEDUP_REMOVED lines=18> */
.L_x_27351:
[----:B------:R-:W-:-:S07]  /*95f0*/  MOV R153, R156 ;  /* 0x0000009c00997202 */ /* 0x000fce0000000f00 */
.L_x_27352:
[----:B------:R-:W-:Y:S05]  /*9600*/  BSYNC B2 ;  /* 0x0000000000027941 */ /* 0x000fea0003800000 */
.L_x_27350:
        /* <DEDUP_REMOVED lines=16> */
.L_x_27356:
[----:B------:R-:W-:Y:S05]  /*9710*/  BSYNC B3 ;  /* 0x0000000000037941 */ /* 0x000fea0003800000 */
.L_x_27355:
        /* <DEDUP_REMOVED lines=41> */
[----:B------:R-:W-:Y:S02]  /*99b0*/  LOP3.LUT R155, R161, UR31, R166, 0x96, !PT ;  /* 0x0000001fa19b7c12 */ /* 0x000fe4000f8e96a6 */
[----:B------:R-:W-:Y:S01]  /*99c0*/  LOP3.LUT R160, R119, UR32, R162, 0x96, !PT ;  /* 0x0000002077a07c12 */ /* 0x000fe2000f8e96a2 */
[----:B------:R-:W-:-:S07]  /*99d0*/  IMAD.MOV.U32 R162, RZ, RZ, R118 ;  /* 0x000000ffffa27224 */ /* 0x000fce00078e0076 */
.L_x_27354:
[----:B------:R-:W-:Y:S05]  /*99e0*/  BSYNC B2 ;  /* 0x0000000000027941 */ /* 0x000fea0003800000 */
.L_x_27353:
        /* <DEDUP_REMOVED lines=10> */
.L_x_27349:
[----:B------:R-:W-:Y:S05]  /*9a90*/  BSYNC B1 ;  /* 0x0000000000017941 */ /* 0x000fea0003800000 */
.L_x_27348:
        /* <DEDUP_REMOVED lines=18> */
.L_x_27360:
[----:B------:R-:W-:-:S07]  /*9bc0*/  IMAD.MOV.U32 R119, RZ, RZ, R156 ;  /* 0x000000ffff777224 */ /* 0x000fce00078e009c */
.L_x_27361:
[----:B------:R-:W-:Y:S05]  /*9bd0*/  BSYNC B2 ;  /* 0x0000000000027941 */ /* 0x000fea0003800000 */
.L_x_27359:
        /* <DEDUP_REMOVED lines=16> */
.L_x_27365:
[----:B------:R-:W-:Y:S05]  /*9ce0*/  BSYNC B3 ;  /* 0x0000000000037941 */ /* 0x000fea0003800000 */
.L_x_27364:
        /* <DEDUP_REMOVED lines=44> */
.L_x_27363:
[----:B------:R-:W-:Y:S05]  /*9fb0*/  BSYNC B2 ;  /* 0x0000000000027941 */ /* 0x000fea0003800000 */
.L_x_27362:
        /* <DEDUP_REMOVED lines=10> */
.L_x_27358:
[----:B------:R-:W-:Y:S05]  /*a060*/  BSYNC B1 ;  /* 0x0000000000017941 */ /* 0x000fea0003800000 */
.L_x_27357:
        /* <DEDUP_REMOVED lines=26> */
.L_x_27367:
[----:B------:R-:W-:Y:S05]  /*a210*/  BSYNC B1 ;  /* 0x0000000000017941 */ /* 0x000fea0003800000 */
.L_x_27366:
[----:B------:R-:W-:Y:S01]  /*a220*/  IADD3 R159, R159, 0x80, RZ ;  /* 0x000000809f9f7810 */ /* 0x000fe20007ffe0ff */
[----:B------:R-:W-:-:S07]  /*a230*/  VIADD R158, R158, 0x80 ;  /* 0x000000809e9e7836 */ /* 0x000fce0000000000 */
.L_x_27293:
[----:B------:R-:W-:Y:S05]  /*a240*/  BSYNC B0 ;  /* 0x0000000000007941 */ /* 0x000fea0003800000 */
.L_x_27292:
        /* <DEDUP_REMOVED lines=32> */
.L_x_27373:
[----:B------:R-:W-:-:S07]  /*a450*/  IMAD.MOV.U32 R166, RZ, RZ, R156 ;  /* 0x000000ffffa67224 */ /* 0x000fce00078e009c */
.L_x_27374:
[----:B------:R-:W-:Y:S05]  /*a460*/  BSYNC B2 ;  /* 0x0000000000027941 */ /* 0x000fea0003800000 */
.L_x_27372:
        /* <DEDUP_REMOVED lines=16> */
.L_x_27378:
[----:B------:R-:W-:Y:S05]  /*a570*/  BSYNC B3 ;  /* 0x0000000000037941 */ /* 0x000fea0003800000 */
.L_x_27377:
        /* <DEDUP_REMOVED lines=42> */
.L_x_27376:
[----:B------:R-:W-:Y:S05]  /*a820*/  BSYNC B2 ;  /* 0x0000000000027941 */ /* 0x000fea0003800000 */
.L_x_27375:
        /* <DEDUP_REMOVED lines=10> */
.L_x_27371:
[----:B------:R-:W-:Y:S05]  /*a8d0*/  BSYNC B1 ;  /* 0x0000000000017941 */ /* 0x000fea0003800000 */
.L_x_27370:
        /* <DEDUP_REMOVED lines=18> */
.L_x_27382:
[----:B------:R-:W-:-:S07]  /*aa00*/  MOV R121, R156 ;  /* 0x0000009c00797202 */ /* 0x000fce0000000f00 */
.L_x_27383:
[----:B------:R-:W-:Y:S05]  /*aa10*/  BSYNC B2 ;  /* 0x0000000000027941 */ /* 0x000fea0003800000 */
.L_x_27381:
        /* <DEDUP_REMOVED lines=16> */
.L_x_27387:
[----:B------:R-:W-:Y:S05]  /*ab20*/  BSYNC B3 ;  /* 0x0000000000037941 */ /* 0x000fea0003800000 */
.L_x_27386:
        /* <DEDUP_REMOVED lines=43> */
.L_x_27385:
[----:B------:R-:W-:Y:S05]  /*ade0*/  BSYNC B2 ;  /* 0x0000000000027941 */ /* 0x000fea0003800000 */
.L_x_27384:
        /* <DEDUP_REMOVED lines=10> */
.L_x_27380:
[----:B------:R-:W-:Y:S05]  /*ae90*/  BSYNC B1 ;  /* 0x0000000000017941 */ /* 0x000fea0003800000 */
.L_x_27379:
        /* <DEDUP_REMOVED lines=18> */
.L_x_27391:
[----:B------:R-:W-:-:S07]  /*afc0*/  MOV R149, R156 ;  /* 0x0000009c00957202 */ /* 0x000fce0000000f00 */
.L_x_27392:
[----:B------:R-:W-:Y:S05]  /*afd0*/  BSYNC B2 ;  /* 0x0000000000027941 */ /* 0x000fea0003800000 */
.L_x_27390:
        /* <DEDUP_REMOVED lines=16> */
.L_x_27396:
[----:B------:R-:W-:Y:S05]  /*b0e0*/  BSYNC B3 ;  /* 0x0000000000037941 */ /* 0x000fea0003800000 */
.L_x_27395:
        /* <DEDUP_REMOVED lines=43> */
.L_x_27394:
[----:B------:R-:W-:Y:S05]  /*b3a0*/  BSYNC B2 ;  /* 0x0000000000027941 */ /* 0x000fea0003800000 */
.L_x_27393:
        /* <DEDUP_REMOVED lines=10> */
.L_x_27389:
[----:B------:R-:W-:Y:S05]  /*b450*/  BSYNC B1 ;  /* 0x0000000000017941 */ /* 0x000fea0003800000 */
.L_x_27388:
        /* <DEDUP_REMOVED lines=18> */
.L_x_27400:
[----:B------:R-:W-:-:S07]  /*b580*/  MOV R123, R156 ;  /* 0x0000009c007b7202 */ /* 0x000fce0000000f00 */
.L_x_27401:
[----:B------:R-:W-:Y:S05]  /*b590*/  BSYNC B2 ;  /* 0x0000000000027941 */ /* 0x000fea0003800000 */
.L_x_27399:
        /* <DEDUP_REMOVED lines=16> */
.L_x_27405:
[----:B------:R-:W-:Y:S05]  /*b6a0*/  BSYNC B3 ;  /* 0x0000000000037941 */ /* 0x000fea0003800000 */
.L_x_27404:
        /* <DEDUP_REMOVED lines=44> */
.L_x_27403:
[----:B------:R-:W-:Y:S05]  /*b970*/  BSYNC B2 ;  /* 0x0000000000027941 */ /* 0x000fea0003800000 */
.L_x_27402:
        /* <DEDUP_REMOVED lines=10> */
.L_x_27398:
[----:B------:R-:W-:Y:S05]  /*ba20*/  BSYNC B1 ;  /* 0x0000000000017941 */ /* 0x000fea0003800000 */
.L_x_27397:
        /* <DEDUP_REMOVED lines=18> */
.L_x_27409:
[----:B------:R-:W-:-:S07]  /*bb50*/  IMAD.MOV.U32 R151, RZ, RZ, R156 ;  /* 0x000000ffff977224 */ /* 0x000fce00078e009c */
.L_x_27410:
[----:B------:R-:W-:Y:S05]  /*bb60*/  BSYNC B2 ;  /* 0x0000000000027941 */ /* 0x000fea0003800000 */
.L_x_27408:
        /* <DEDUP_REMOVED lines=16> */
.L_x_27414:
[----:B------:R-:W-:Y:S05]  /*bc70*/  BSYNC B3 ;  /* 0x0000000000037941 */ /* 0x000fea0003800000 */
.L_x_27413:
        /* <DEDUP_REMOVED lines=44> */
.L_x_27412:
[----:B------:R-:W-:Y:S05]  /*bf40*/  BSYNC B2 ;  /* 0x0000000000027941 */ /* 0x000fea0003800000 */
.L_x_27411:
        /* <DEDUP_REMOVED lines=10> */
.L_x_27407:
[----:B------:R-:W-:Y:S05]  /*bff0*/  BSYNC B1 ;  /* 0x0000000000017941 */ /* 0x000fea0003800000 */
.L_x_27406:
        /* <DEDUP_REMOVED lines=18> */
.L_x_27418:
[----:B------:R-:W-:-:S07]  /*c120*/  MOV R125, R156 ;  /* 0x0000009c007d7202 */ /* 0x000fce0000000f00 */
.L_x_27419:
[----:B------:R-:W-:Y:S05]  /*c130*/  BSYNC B2 ;  /* 0x0000000000027941 */ /* 0x000fea0003800000 */
.L_x_27417:
        /* <DEDUP_REMOVED lines=16> */
.L_x_27423:
[----:B------:R-:W-:Y:S05]  /*c240*/  BSYNC B3 ;  /* 0x0000000000037941 */ /* 0x000fea0003800000 */
.L_x_27422:
        /* <DEDUP_REMOVED lines=44> */
.L_x_27421:
[----:B------:R-:W-:Y:S05]  /*c510*/  BSYNC B2 ;  /* 0x0000000000027941 */ /* 0x000fea0003800000 */
.L_x_27420:
        /* <DEDUP_REMOVED lines=10> */
.L_x_27416:
[----:B------:R-:W-:Y:S05]  /*c5c0*/  BSYNC B1 ;  /* 0x0000000000017941 */ /* 0x000fea0003800000 */
.L_x_27415:
        /* <DEDUP_REMOVED lines=18> */
.L_x_27427:
[----:B------:R-:W-:-:S07]  /*c6f0*/  IMAD.MOV.U32 R153, RZ, RZ, R156 ;  /* 0x000000ffff997224 */ /* 0x000fce00078e009c */
.L_x_27428:
[----:B------:R-:W-:Y:S05]  /*c700*/  BSYNC B2 ;  /* 0x0000000000027941 */ /* 0x000fea0003800000 */
.L_x_27426:
        /* <DEDUP_REMOVED lines=16> */
.L_x_27432:
[----:B------:R-:W-:Y:S05]  /*c810*/  BSYNC B3 ;  /* 0x0000000000037941 */ /* 0x000fea0003800000 */
.L_x_27431:
        /* <DEDUP_REMOVED lines=44> */
.L_x_27430:
[----:B------:R-:W-:Y:S05]  /*cae0*/  BSYNC B2 ;  /* 0x0000000000027941 */ /* 0x000fea0003800000 */
.L_x_27429:
        /* <DEDUP_REMOVED lines=10> */
.L_x_27425:
[----:B------:R-:W-:Y:S05]  /*cb90*/  BSYNC B1 ;  /* 0x0000000000017941 */ /* 0x000fea0003800000 */
.L_x_27424:
        /* <DEDUP_REMOVED lines=18> */
.L_x_27436:
[----:B------:R-:W-:-:S07]  /*ccc0*/  MOV R127, R156 ;  /* 0x0000009c007f7202 */ /* 0x000fce0000000f00 */
.L_x_27437:
[----:B------:R-:W-:Y:S05]  /*ccd0*/  BSYNC B2 ;  /* 0x0000000000027941 */ /* 0x000fea0003800000 */
.L_x_27435:
        /* <DEDUP_REMOVED lines=16> */
.L_x_27441:
[----:B------:R-:W-:Y:S05]  /*cde0*/  BSYNC B3 ;  /* 0x0000000000037941 */ /* 0x000fea0003800000 */
.L_x_27440:
        /* <DEDUP_REMOVED lines=44> */
.L_x_27439:
[----:B------:R-:W-:Y:S05]  /*d0b0*/  BSYNC B2 ;  /* 0x0000000000027941 */ /* 0x000fea0003800000 */
.L_x_27438:
        /* <DEDUP_REMOVED lines=10> */
.L_x_27434:
[----:B------:R-:W-:Y:S05]  /*d160*/  BSYNC B1 ;  /* 0x0000000000017941 */ /* 0x000fea0003800000 */
.L_x_27433:
        /* <DEDUP_REMOVED lines=26> */
.L_x_27443:
[----:B------:R-:W-:Y:S05]  /*d310*/  BSYNC B1 ;  /* 0x0000000000017941 */ /* 0x000fea0003800000 */
.L_x_27442:
[----:B------:R-:W-:Y:S01]  /*d320*/  VIADD R159, R159, 0x80 ;  /* 0x000000809f9f7836 */ /* 0x000fe20000000000 */
[----:B------:R-:W-:-:S07]  /*d330*/  IADD3 R158, R158, 0x80, RZ ;  /* 0x000000809e9e7810 */ /* 0x000fce0007ffe0ff */
.L_x_27369:
[----:B------:R-:W-:Y:S05]  /*d340*/  BSYNC B0 ;  /* 0x0000000000007941 */ /* 0x000fea0003800000 */
.L_x_27368:
        /* <DEDUP_REMOVED lines=32> */
.L_x_27449:
[----:B------:R-:W-:-:S07]  /*d550*/  MOV R143, R156 ;  /* 0x0000009c008f7202 */ /* 0x000fce0000000f00 */
.L_x_27450:
[----:B------:R-:W-:Y:S05]  /*d560*/  BSYNC B2 ;  /* 0x0000000000027941 */ /* 0x000fea0003800000 */
.L_x_27448:
        /* <DEDUP_REMOVED lines=16> */
.L_x_27454:
[----:B------:R-:W-:Y:S05]  /*d670*/  BSYNC B3 ;  /* 0x0000000000037941 */ /* 0x000fea0003800000 */
.L_x_27453:
        /* <DEDUP_REMOVED lines=42> */
.L_x_27452:
[----:B------:R-:W-:Y:S05]  /*d920*/  BSYNC B2 ;  /* 0x0000000000027941 */ /* 0x000fea0003800000 */
.L_x_27451:
        /* <DEDUP_REMOVED lines=10> */
.L_x_27447:
[----:B------:R-:W-:Y:S05]  /*d9d0*/  BSYNC B1 ;  /* 0x0000000000017941 */ /* 0x000fea0003800000 */
.L_x_27446:
        /* <DEDUP_REMOVED lines=18> */
.L_x_27458:
[----:B------:R-:W-:-:S07]  /*db00*/  IMAD.MOV.U32 R129, RZ, RZ, R156 ;  /* 0x000000ffff817224 */ /* 0x000fce00078e009c */
.L_x_27459:
[----:B------:R-:W-:Y:S05]  /*db10*/  BSYNC B2 ;  /* 0x0000000000027941 */ /* 0x000fea0003800000 */
.L_x_27457:
        /* <DEDUP_REMOVED lines=16> */
.L_x_27463:
[----:B------:R-:W-:Y:S05]  /*dc20*/  BSYNC B3 ;  /* 0x0000000000037941 */ /* 0x000fea0003800000 */
.L_x_27462:
        /* <DEDUP_REMOVED lines=43> */
.L_x_27461:
[----:B------:R-:W-:Y:S05]  /*dee0*/  BSYNC B2 ;  /* 0x0000000000027941 */ /* 0x000fea0003800000 */
.L_x_27460:
        /* <DEDUP_REMOVED lines=10> */
.L_x_27456:
[----:B------:R-:W-:Y:S05]  /*df90*/  BSYNC B1 ;  /* 0x0000000000017941 */ /* 0x000fea0003800000 */
.L_x_27455:
        /* <DEDUP_REMOVED lines=18> */
.L_x_27467:
[----:B------:R-:W-:-:S07]  /*e0c0*/  IMAD.MOV.U32 R143, RZ, RZ, R156 ;  /* 0x000000ffff8f7224 */ /* 0x000fce00078e009c */
.L_x_27468:
[----:B------:R-:W-:Y:S05]  /*e0d0*/  BSYNC B2 ;  /* 0x0000000000027941 */ /* 0x000fea0003800000 */
.L_x_27466:
        /* <DEDUP_REMOVED lines=16> */
.L_x_27472:
[----:B------:R-:W-:Y:S05]  /*e1e0*/  BSYNC B3 ;  /* 0x0000000000037941 */ /* 0x000fea0003800000 */
.L_x_27471:
        /* <DEDUP_REMOVED lines=43> */
.L_x_27470:
[----:B------:R-:W-:Y:S05]  /*e4a0*/  BSYNC B2 ;  /* 0x0000000000027941 */ /* 0x000fea0003800000 */
.L_x_27469:
        /* <DEDUP_REMOVED lines=10> */
.L_x_27465:
[----:B------:R-:W-:Y:S05]  /*e550*/  BSYNC B1 ;  /* 0x0000000000017941 */ /* 0x000fea0003800000 */
.L_x_27464:
        /* <DEDUP_REMOVED lines=18> */
.L_x_27476:
[----:B------:R-:W-:-:S07]  /*e680*/  IMAD.MOV.U32 R131, RZ, RZ, R156 ;  /* 0x000000ffff837224 */ /* 0x000fce00078e009c */
.L_x_27477:
[----:B------:R-:W-:Y:S05]  /*e690*/  BSYNC B2 ;  /* 0x0000000000027941 */ /* 0x000fea0003800000 */
.L_x_27475:
        /* <DEDUP_REMOVED lines=16> */
.L_x_27481:
[----:B------:R-:W-:Y:S05]  /*e7a0*/  BSYNC B3 ;  /* 0x0000000000037941 */ /* 0x000fea0003800000 */
.L_x_27480:
        /* <DEDUP_REMOVED lines=44> */
.L_x_27479:
[----:B------:R-:W-:Y:S05]  /*ea70*/  BSYNC B2 ;  /* 0x0000000000027941 */ /* 0x000fea0003800000 */
.L_x_27478:
        /* <DEDUP_REMOVED lines=10> */
.L_x_27474:
[----:B------:R-:W-:Y:S05]  /*eb20*/  BSYNC B1 ;  /* 0x0000000000017941 */ /* 0x000fea0003800000 */
.L_x_27473:
        /* <DEDUP_REMOVED lines=18> */
.L_x_27485:
[----:B------:R-:W-:-:S07]  /*ec50*/  MOV R143, R156 ;  /* 0x0000009c008f7202 */ /* 0x000fce0000000f00 */
.L_x_27486:
[----:B------:R-:W-:Y:S05]  /*ec60*/  BSYNC B2 ;  /* 0x0000000000027941 */ /* 0x000fea0003800000 */
.L_x_27484:
        /* <DEDUP_REMOVED lines=16> */
.L_x_27490:
[----:B------:R-:W-:Y:S05]  /*ed70*/  BSYNC B3 ;  /* 0x0000000000037941 */ /* 0x000fea0003800000 */
.L_x_27489:
        /* <DEDUP_REMOVED lines=44> */
.L_x_27488:
[----:B------:R-:W-:Y:S05]  /*f040*/  BSYNC B2 ;  /* 0x0000000000027941 */ /* 0x000fea0003800000 */
.L_x_27487:
        /* <DEDUP_REMOVED lines=10> */
.L_x_27483:
[----:B------:R-:W-:Y:S05]  /*f0f0*/  BSYNC B1 ;  /* 0x0000000000017941 */ /* 0x000fea0003800000 */
.L_x_27482:
        /* <DEDUP_REMOVED lines=18> */
.L_x_27494:
[----:B------:R-:W-:-:S07]  /*f220*/  IMAD.MOV.U32 R133, RZ, RZ, R156 ;  /* 0x000000ffff857224 */ /* 0x000fce00078e009c */
.L_x_27495:
[----:B------:R-:W-:Y:S05]  /*f230*/  BSYNC B2 ;  /* 0x0000000000027941 */ /* 0x000fea0003800000 */
.L_x_27493:
        /* <DEDUP_REMOVED lines=16> */
.L_x_27499:
[----:B------:R-:W-:Y:S05]  /*f340*/  BSYNC B3 ;  /* 0x0000000000037941 */ /* 0x000fea0003800000 */
.L_x_27498:
        /* <DEDUP_REMOVED lines=44> */
.L_x_27497:
[----:B------:R-:W-:Y:S05]  /*f610*/  BSYNC B2 ;  /* 0x0000000000027941 */ /* 0x000fea0003800000 */
.L_x_27496:
        /* <DEDUP_REMOVED lines=10> */
.L_x_27492:
[----:B------:R-:W-:Y:S05]  /*f6c0*/  BSYNC B1 ;  /* 0x0000000000017941 */ /* 0x000fea0003800000 */
.L_x_27491:
        /* <DEDUP_REMOVED lines=18> */
.L_x_27503:
[----:B------:R-:W-:-:S07]  /*f7f0*/  MOV R153, R156 ;  /* 0x0000009c00997202 */ /* 0x000fce0000000f00 */
.L_x_27504:
[----:B------:R-:W-:Y:S05]  /*f800*/  BSYNC B2 ;  /* 0x0000000000027941 */ /* 0x000fea0003800000 */
.L_x_27502:
        /* <DEDUP_REMOVED lines=16> */
.L_x_27508:
[----:B------:R-:W-:Y:S05]  /*f910*/  BSYNC B3 ;  /* 0x0000000000037941 */ /* 0x000fea0003800000 */
.L_x_27507:
        /* <DEDUP_REMOVED lines=44> */
.L_x_27506:
[----:B------:R-:W-:Y:S05]  /*fbe0*/  BSYNC B2 ;  /* 0x0000000000027941 */ /* 0x000fea0003800000 */
.L_x_27505:
        /* <DEDUP_REMOVED lines=10> */
.L_x_27501:
[----:B------:R-:W-:Y:S05]  /*fc90*/  BSYNC B1 ;  /* 0x0000000000017941 */ /* 0x000fea0003800000 */
.L_x_27500:
        /* <DEDUP_REMOVED lines=18> */
.L_x_27512:
[----:B------:R-:W-:-:S07]  /*fdc0*/  IMAD.MOV.U32 R135, RZ, RZ, R156 ;  /* 0x000000ffff877224 */ /* 0x000fce00078e009c */
.L_x_27513:
[----:B------:R-:W-:Y:S05]  /*fdd0*/  BSYNC B2 ;  /* 0x0000000000027941 */ /* 0x000fea0003800000 */
.L_x_27511:
        /* <DEDUP_REMOVED lines=16> */
.L_x_27517:
[----:B------:R-:W-:Y:S05]  /*fee0*/  BSYNC B3 ;  /* 0x0000000000037941 */ /* 0x000fea0003800000 */
.L_x_27516:
        /* <DEDUP_REMOVED lines=44> */
.L_x_27515:
[----:B------:R-:W-:Y:S05]  /*101b0*/  BSYNC B2 ;  /* 0x0000000000027941 */ /* 0x000fea0003800000 */
.L_x_27514:
        /* <DEDUP_REMOVED lines=10> */
.L_x_27510:
[----:B------:R-:W-:Y:S05]  /*10260*/  BSYNC B1 ;  /* 0x0000000000017941 */ /* 0x000fea0003800000 */
.L_x_27509:
        /* <DEDUP_REMOVED lines=25> */
.L_x_27445:
[----:B------:R-:W-:Y:S05]  /*10400*/  BSYNC B0 ;  /* 0x0000000000007941 */ /* 0x000fea0003800000 */
.L_x_27444:
        /* <DEDUP_REMOVED lines=154> */
.L_x_27540:
        /* <DEDUP_REMOVED lines=118> */
.L_x_27522:
[----:B------:R-:W-:Y:S05]  /*11510*/  BSYNC B1 ;  /* 0x0000000000017941 */ /* 0x000fea0003800000 */
.L_x_27521:
        /* <DEDUP_REMOVED lines=35> */
.L_x_27524:
[----:B------:R-:W-:Y:S05]  /*11750*/  BSYNC B1 ;  /* 0x0000000000017941 */ /* 0x000fea0003800000 */
.L_x_27523:
        /* <DEDUP_REMOVED lines=35> */
.L_x_27526:
[----:B------:R-:W-:Y:S05]  /*11990*/  BSYNC B1 ;  /* 0x0000000000017941 */ /* 0x000fea0003800000 */
.L_x_27525:
        /* <DEDUP_REMOVED lines=35> */
.L_x_27528:
[----:B------:R-:W-:Y:S05]  /*11bd0*/  BSYNC B1 ;  /* 0x0000000000017941 */ /* 0x000fea0003800000 */
.L_x_27527:
        /* <DEDUP_REMOVED lines=33> */
.L_x_27520:
[----:B------:R-:W-:Y:S05]  /*11df0*/  BSYNC B0 ;  /* 0x0000000000007941 */ /* 0x000fea0003800000 */
.L_x_27519:
[----:B------:R-:W-:Y:S02]  /*11e00*/  IADD3 R144, R144, UR14, RZ ;  /* 0x0000000e90907c10 */ /* 0x000fe4000fffe0ff */
[----:B------:R-:W-:Y:S02]  /*11e10*/  SEL R0, RZ, 0x1, P4 ;  /* 0x00000001ff007807 */ /* 0x000fe40002000000 */
[----:B------:R-:W-:-:S13]  /*11e20*/  ISETP.GE.AND P1, PT, R144, UR15, PT ;  /* 0x0000000f90007c0c */ /* 0x000fda000bf26270 */
[----:B------:R-:W-:Y:S05]  /*11e30*/  @!P1 BRA `(.L_x_27529) ;  /* 0xfffffeec00f89947 */ /* 0x000fea000383ffff */
[----:B------:R-:W-:Y:S05]  /*11e40*/  EXIT ;  /* 0x000000000000794d */ /* 0x000fea0003800000 */
.L_x_27518:
[----:B------:R-:W-:Y:S01]  /*11e50*/  HFMA2.MMA R174, -RZ, RZ, 0, 5.9604644775390625e-08 ;  /* 0x00000001ffae7435 */ /* 0x000fe200000001ff */
[----:B------:R-:W-:Y:S01]  /*11e60*/  IMAD.MOV.U32 R175, RZ, RZ, R163 ;  /* 0x000000ffffaf7224 */ /* 0x000fe200078e00a3 */
[----:B------:R-:W-:Y:S01]  /*11e70*/  MOV R168, 0xffffffff ;  /* 0xffffffff00a87802 */ /* 0x000fe20000000f00 */
[----:B------:R-:W-:-:S08]  /*11e80*/  IMAD.MOV.U32 R177, RZ, RZ, 0x1f ;  /* 0x0000001fffb17424 */ /* 0x000fd000078e00ff */
[----:B0----5:R-:W-:Y:S05]  /*11e90*/  WARPSYNC.COLLECTIVE R168, `(.L_x_27530) ;  /* 0x00000000a8087348 */ /* 0x021fea0003c00000 */
[----:B------:R1:W2:Y:S02]  /*11ea0*/  SHFL.BFLY P6, R169, R175, R174, R177 ;  /* 0x0c0000aeafa97389 */ /* 0x0002a400000c00b1 */
[----:B012--5:R-:W-:Y:S01]  /*11eb0*/  ENDCOLLECTIVE ;  /* 0x000000000000791b */ /* 0x027fe20003800000 */
.L_x_27530:
[----:B------:R-:W-:Y:S02]  /*11ec0*/  IMAD.MOV.U32 R174, RZ, RZ, 0x2 ;  /* 0x00000002ffae7424 */ /* 0x000fe400078e00ff */
[----:B------:R-:W-:-:S04]  /*11ed0*/  IMAD.MOV.U32 R0, RZ, RZ, R169 ;  /* 0x000000ffff007224 */ /* 0x000fc800078e00a9 */
[----:B------:R-:W-:-:S05]  /*11ee0*/  FADD.FTZ R164, R163, R0 ;  /* 0x00000000a3a47221 */ /* 0x000fca0000010000 */
[----:B------:R-:W-:-:S07]  /*11ef0*/  MOV R175, R164 ;  /* 0x000000a400af7202 */ /* 0x000fce0000000f00 */
[----:B------:R-:W-:Y:S05]  /*11f00*/  WARPSYNC.COLLECTIVE R168, `(.L_x_27531) ;  /* 0x00000000a8087348 */ /* 0x000fea0003c00000 */
[----:B------:R0:W1:Y:S02]  /*11f10*/  SHFL.BFLY P6, R169, R175, R174, R177 ;  /* 0x0c0000aeafa97389 */ /* 0x00006400000c00b1 */
[----:B01----:R-:W-:Y:S01]  /*11f20*/  ENDCOLLECTIVE ;  /* 0x000000000000791b */ /* 0x003fe20003800000 */
.L_x_27531:
[----:B------:R-:W-:Y:S01]  /*11f30*/  HFMA2.MMA R174, -RZ, RZ, 0, 2.384185791015625e-07 ;  /* 0x00000004ffae7435 */ /* 0x000fe200000001ff */
[----:B------:R-:W-:-:S05]  /*11f40*/  MOV R165, R169 ;  /* 0x000000a900a57202 */ /* 0x000fca0000000f00 */
[----:B------:R-:W-:-:S04]  /*11f50*/  FADD.FTZ R165, R164, R165 ;  /* 0x000000a5a4a57221 */ /* 0x000fc80000010000 */
[----:B------:R-:W-:-:S07]  /*11f60*/  IMAD.MOV.U32 R175, RZ, RZ, R165 ;  /* 0x000000ffffaf7224 */ /* 0x000fce00078e00a5 */
[----:B------:R-:W-:Y:S05]  /*11f70*/  WARPSYNC.COLLECTIVE R168, `(.L_x_27532) ;  /* 0x00000000a8087348 */ /* 0x000fea0003c00000 */
[----:B------:R0:W1:Y:S02]  /*11f80*/  SHFL.BFLY P6, R169, R175, R174, R177 ;  /* 0x0c0000aeafa97389 */ /* 0x00006400000c00b1 */
[----:B01----:R-:W-:Y:S01]  /*11f90*/  ENDCOLLECTIVE ;  /* 0x000000000000791b */ /* 0x003fe20003800000 */
.L_x_27532:
[----:B------:R-:W-:Y:S02]  /*11fa0*/  IMAD.MOV.U32 R174, RZ, RZ, 0x8 ;  /* 0x00000008ffae7424 */ /* 0x000fe400078e00ff */
[----:B------:R-:W-:-:S04]  /*11fb0*/  IMAD.MOV.U32 R0, RZ, RZ, R169 ;  /* 0x000000ffff007224 */ /* 0x000fc800078e00a9 */
[----:B------:R-:W-:-:S05]  /*11fc0*/  FADD.FTZ R166, R165, R0 ;  /* 0x00000000a5a67221 */ /* 0x000fca0000010000 */
[----:B------:R-:W-:-:S07]  /*11fd0*/  MOV R175, R166 ;  /* 0x000000a600af7202 */ /* 0x000fce0000000f00 */
[----:B------:R-:W-:Y:S05]  /*11fe0*/  WARPSYNC.COLLECTIVE R168, `(.L_x_27533) ;  /* 0x00000000a8087348 */ /* 0x000fea0003c00000 */
[----:B------:R0:W1:Y:S02]  /*11ff0*/  SHFL.BFLY P6, R169, R175, R174, R177 ;  /* 0x0c0000aeafa97389 */ /* 0x00006400000c00b1 */
[----:B01----:R-:W-:Y:S01]  /*12000*/  ENDCOLLECTIVE ;  /* 0x000000000000791b */ /* 0x003fe20003800000 */
.L_x_27533:
[----:B------:R-:W-:Y:S01]  /*12010*/  HFMA2.MMA R174, -RZ, RZ, 0, 9.5367431640625e-07 ;  /* 0x00000010ffae7435 */ /* 0x000fe200000001ff */
[----:B------:R-:W-:-:S05]  /*12020*/  MOV R167, R169 ;  /* 0x000000a900a77202 */ /* 0x000fca0000000f00 */
[----:B------:R-:W-:-:S04]  /*12030*/  FADD.FTZ R167, R166, R167 ;  /* 0x000000a7a6a77221 */ /* 0x000fc80000010000 */
[----:B------:R-:W-:-:S07]  /*12040*/  IMAD.MOV.U32 R175, RZ, RZ, R167 ;  /* 0x000000ffffaf7224 */ /* 0x000fce00078e00a7 */
[----:B------:R-:W-:Y:S05]  /*12050*/  WARPSYNC.COLLECTIVE R168, `(.L_x_27534) ;  /* 0x00000000a8087348 */ /* 0x000fea0003c00000 */
[----:B------:R0:W1:Y:S02]  /*12060*/  SHFL.BFLY P6, R169, R175, R174, R177 ;  /* 0x0c0000aeafa97389 */ /* 0x00006400000c00b1 */
[----:B01----:R-:W-:Y:S01]  /*12070*/  ENDCOLLECTIVE ;  /* 0x000000000000791b */ /* 0x003fe20003800000 */
.L_x_27534:
        /* <DEDUP_REMOVED lines=89> */
.L_x_27535:
[----:B------:R-:W-:Y:S01]  /*12610*/  HFMA2.MMA R174, -RZ, RZ, 0, 1.1920928955078125e-07 ;  /* 0x00000002ffae7435 */ /* 0x000fe200000001ff */
[----:B------:R-:W-:-:S05]  /*12620*/  MOV R163, R169 ;  /* 0x000000a900a37202 */ /* 0x000fca0000000f00 */
[----:B------:R-:W-:-:S04]  /*12630*/  FADD.FTZ R163, R0, R163 ;  /* 0x000000a300a37221 */ /* 0x000fc80000010000 */
[----:B------:R-:W-:-:S07]  /*12640*/  IMAD.MOV.U32 R175, RZ, RZ, R163 ;  /* 0x000000ffffaf7224 */ /* 0x000fce00078e00a3 */
[----:B------:R-:W-:Y:S05]  /*12650*/  WARPSYNC.COLLECTIVE R168, `(.L_x_27536) ;  /* 0x00000000a8087348 */ /* 0x000fea0003c00000 */
[----:B------:R0:W1:Y:S02]  /*12660*/  SHFL.BFLY P6, R169, R175, R174, R177 ;  /* 0x0c0000aeafa97389 */ /* 0x00006400000c00b1 */
[----:B01----:R-:W-:Y:S01]  /*12670*/  ENDCOLLECTIVE ;  /* 0x000000000000791b */ /* 0x003fe20003800000 */
.L_x_27536:
[----:B------:R-:W-:Y:S02]  /*12680*/  IMAD.MOV.U32 R174, RZ, RZ, 0x4 ;  /* 0x00000004ffae7424 */ /* 0x000fe400078e00ff */
[----:B------:R-:W-:-:S04]  /*12690*/  IMAD.MOV.U32 R164, RZ, RZ, R169 ;  /* 0x000000ffffa47224 */ /* 0x000fc800078e00a9 */
[----:B------:R-:W-:-:S05]  /*126a0*/  FADD.FTZ R164, R163, R164 ;  /* 0x000000a4a3a47221 */ /* 0x000fca0000010000 */
[----:B------:R-:W-:-:S07]  /*126b0*/  MOV R175, R164 ;  /* 0x000000a400af7202 */ /* 0x000fce0000000f00 */
[----:B------:R-:W-:Y:S05]  /*126c0*/  WARPSYNC.COLLECTIVE R168, `(.L_x_27537) ;  /* 0x00000000a8087348 */ /* 0x000fea0003c00000 */
[----:B------:R0:W1:Y:S02]  /*126d0*/  SHFL.BFLY P6, R169, R175, R174, R177 ;  /* 0x0c0000aeafa97389 */ /* 0x00006400000c00b1 */
[----:B01----:R-:W-:Y:S01]  /*126e0*/  ENDCOLLECTIVE ;  /* 0x000000000000791b */ /* 0x003fe20003800000 */
.L_x_27537:
[----:B------:R-:W-:Y:S01]  /*126f0*/  HFMA2.MMA R174, -RZ, RZ, 0, 4.76837158203125e-07 ;  /* 0x00000008ffae7435 */ /* 0x000fe200000001ff */
[----:B------:R-:W-:-:S05]  /*12700*/  MOV R165, R169 ;  /* 0x000000a900a57202 */ /* 0x000fca0000000f00 */
[----:B------:R-:W-:-:S04]  /*12710*/  FADD.FTZ R165, R164, R165 ;  /* 0x000000a5a4a57221 */ /* 0x000fc80000010000 */
[----:B------:R-:W-:-:S07]  /*12720*/  IMAD.MOV.U32 R175, RZ, RZ, R165 ;  /* 0x000000ffffaf7224 */ /* 0x000fce00078e00a5 */
[----:B------:R-:W-:Y:S05]  /*12730*/  WARPSYNC.COLLECTIVE R168, `(.L_x_27538) ;  /* 0x00000000a8087348 */ /* 0x000fea0003c00000 */
[----:B------:R0:W1:Y:S02]  /*12740*/  SHFL.BFLY P6, R169, R175, R174, R177 ;  /* 0x0c0000aeafa97389 */ /* 0x00006400000c00b1 */
[----:B01----:R-:W-:Y:S01]  /*12750*/  ENDCOLLECTIVE ;  /* 0x000000000000791b */ /* 0x003fe20003800000 */
.L_x_27538:
[----:B------:R-:W-:Y:S02]  /*12760*/  IMAD.MOV.U32 R174, RZ, RZ, 0x10 ;  /* 0x00000010ffae7424 */ /* 0x000fe400078e00ff */
[----:B------:R-:W-:-:S04]  /*12770*/  IMAD.MOV.U32 R166, RZ, RZ, R169 ;  /* 0x000000ffffa67224 */ /* 0x000fc800078e00a9 */
[----:B------:R-:W-:-:S05]  /*12780*/  FADD.FTZ R166, R165, R166 ;  /* 0x000000a6a5a67221 */ /* 0x000fca0000010000 */
[----:B------:R-:W-:-:S07]  /*12790*/  MOV R175, R166 ;  /* 0x000000a600af7202 */ /* 0x000fce0000000f00 */
[----:B------:R-:W-:Y:S05]  /*127a0*/  WARPSYNC.COLLECTIVE R168, `(.L_x_27539) ;  /* 0x00000000a8087348 */ /* 0x000fea0003c00000 */
[----:B------:R0:W1:Y:S02]  /*127b0*/  SHFL.BFLY P6, R169, R175, R174, R177 ;  /* 0x0c0000aeafa97389 */ /* 0x00006400000c00b1 */
[----:B01----:R-:W-:Y:S01]  /*127c0*/  ENDCOLLECTIVE ;  /* 0x000000000000791b */ /* 0x003fe20003800000 */
.L_x_27539:
[----:B------:R-:W-:Y:S01]  /*127d0*/  MOV R167, R169 ;  /* 0x000000a900a77202 */ /* 0x000fe20000000f00 */
[----:B------:R-:W-:Y:S06]  /*127e0*/  BRA `(.L_x_27540) ;  /* 0xffffffe400707947 */ /* 0x000fec000383ffff */
.L_x_27541:
        /* <DEDUP_REMOVED lines=9> */
.L_x_37282:


//--------------------- .text._ZN10layer_norm13ln_fwd_kernelINS_13Kernel_traitsIf6__halffS2_fjLj5120ELj1ELj1ELj4ELj16ENS_18Kernel_traits_baseILj5120EfS2_fS2_fjLj128EEEEELb1ELb0ELb1ELb1EEEvNS_9FwdParamsE --------------------------
	.section	.text._ZN10layer_norm13ln_fwd_kernelINS_13Kernel_traitsIf6__halffS2_fjLj5120ELj1ELj1ELj4ELj16ENS_18Kernel_traits_baseILj5120EfS2_fS2_fjLj128EEEEELb1ELb0ELb1ELb1EEEvNS_9FwdParamsE,"ax",@progbits
	.align	128
        .global         _ZN10layer_norm13ln_fwd_kernelINS_13Kernel_traitsIf6__halffS2_fjLj5120ELj1ELj1ELj4ELj16ENS_18Kernel_traits_baseILj5120EfS2_fS2_fjLj128EEEEELb1ELb0ELb1ELb1EEEvNS_9FwdParamsE
        .type           _ZN10layer_norm13ln_fwd_kernelINS_13Kernel_traitsIf6__halffS2_fjLj5120ELj1ELj1ELj4ELj16ENS_18Kernel_traits_baseILj5120EfS2_fS2_fjLj128EEEEELb1ELb0ELb1ELb1EEEvNS_9FwdParamsE,@function
        .size           _ZN10layer_norm13ln_fwd_kernelINS_13Kernel_traitsIf6__halffS2_fjLj5120ELj1ELj1ELj4ELj16ENS_18Kernel_traits_baseILj5120EfS2_fS2_fjLj128EEEEELb1ELb0ELb1ELb1EEEvNS_9FwdParamsE,(.L_x_37283 - _ZN10layer_norm13ln_fwd_kernelINS_13Kernel_traitsIf6__halffS2_fjLj5120ELj1ELj1ELj4ELj16ENS_18Kernel_traits_baseILj5120EfS2_fS2_fjLj128EEEEELb1ELb0ELb1ELb1EEEvNS_9FwdParamsE)
        .other          _ZN10layer_norm13ln_fwd_kernelINS_13Kernel_traitsIf6__halffS2_fjLj5120ELj1ELj1ELj4ELj16ENS_18Kernel_traits_baseILj5120EfS2_fS2_fjLj128EEEEELb1ELb0ELb1ELb1EEEvNS_9FwdParamsE,@"STO_CUDA_ENTRY STV_DEFAULT"
_ZN10layer_norm13ln_fwd_kernelINS_13Kernel_traitsIf6__halffS2_fjLj5120ELj1ELj1ELj4ELj16ENS_18Kernel_traits_baseILj5120EfS2_fS2_fjLj128EEEEELb1ELb0ELb1ELb1EEEvNS_9FwdParamsE:
.text._ZN10layer_norm13ln_fwd_kernelINS_13Kernel_traitsIf6__halffS2_fjLj5120ELj1ELj1ELj4ELj16ENS_18Kernel_traits_baseILj5120EfS2_fS2_fjLj128EEEEELb1ELb0ELb1ELb1EEEvNS_9FwdParamsE:
        /* <DEDUP_REMOVED lines=150> */
.L_x_27915:
        /* <DEDUP_REMOVED lines=49> */
.L_x_27545:
[----:B------:R-:W-:-:S07]  /*0c70*/  IMAD.MOV.U32 R6, RZ, RZ, R150 ;  /* 0x000000ffff067224 */ /* 0x000fce00078e0096 */
.L_x_27546:
[----:B------:R-:W-:Y:S05]  /*0c80*/  BSYNC B1 ;  /* 0x0000000000017941 */ /* 0x000fea0003800000 */
.L_x_27544:
        /* <DEDUP_REMOVED lines=16> */
.L_x_27550:
[----:B------:R-:W-:Y:S05]  /*0d90*/  BSYNC B2 ;  /* 0x0000000000027941 */ /* 0x000fea0003800000 */
.L_x_27549:
        /* <DEDUP_REMOVED lines=44> */
.L_x_27548:
[----:B------:R-:W-:Y:S05]  /*1060*/  BSYNC B1 ;  /* 0x0000000000017941 */ /* 0x000fea0003800000 */
.L_x_27547:
        /* <DEDUP_REMOVED lines=10> */
.L_x_27543:
[----:B------:R-:W-:Y:S05]  /*1110*/  BSYNC B0 ;  /* 0x0000000000007941 */ /* 0x000fea0003800000 */
.L_x_27542:
        /* <DEDUP_REMOVED lines=18> */
.L_x_27554:
[----:B------:R-:W-:-:S07]  /*1240*/  MOV R7, R150 ;  /* 0x0000009600077202 */ /* 0x000fce0000000f00 */
.L_x_27555:
[----:B------:R-:W-:Y:S05]  /*1250*/  BSYNC B1 ;  /* 0x0000000000017941 */ /* 0x000fea0003800000 */
.L_x_27553:
        /* <DEDUP_REMOVED lines=16> */
.L_x_27559:
[----:B------:R-:W-:Y:S05]  /*1360*/  BSYNC B2 ;  /* 0x0000000000027941 */ /* 0x000fea0003800000 */
.L_x_27558:
        /* <DEDUP_REMOVED lines=44> */
.L_x_27557:
[----:B------:R-:W-:Y:S05]  /*1630*/  BSYNC B1 ;  /* 0x0000000000017941 */ /* 0x000fea0003800000 */
.L_x_27556:
        /* <DEDUP_REMOVED lines=10> */
.L_x_27552:
[----:B------:R-:W-:Y:S05]  /*16e0*/  BSYNC B0 ;  /* 0x0000000000007941 */ /* 0x000fea0003800000 */
.L_x_27551:
        /* <DEDUP_REMOVED lines=18> */
.L_x_27563:
[----:B------:R-:W-:-:S07]  /*1810*/  IMAD.MOV.U32 R102, RZ, RZ, R150 ;  /* 0x000000ffff667224 */ /* 0x000fce00078e0096 */
.L_x_27564:
[----:B------:R-:W-:Y:S05]  /*1820*/  BSYNC B1 ;  /* 0x0000000000017941 */ /* 0x000fea0003800000 */
.L_x_27562:
        /* <DEDUP_REMOVED lines=16> */
.L_x_27568:
[----:B------:R-:W-:Y:S05]  /*1930*/  BSYNC B2 ;  /* 0x0000000000027941 */ /* 0x000fea0003800000 */
.L_x_27567:
        /* <DEDUP_REMOVED lines=44> */
.L_x_27566:
[----:B------:R-:W-:Y:S05]  /*1c00*/  BSYNC B1 ;  /* 0x0000000000017941 */ /* 0x000fea0003800000 */
.L_x_27565:
        /* <DEDUP_REMOVED lines=10> */
.L_x_27561:
[----:B------:R-:W-:Y:S05]  /*1cb0*/  BSYNC B0 ;  /* 0x0000000000007941 */ /* 0x000fea0003800000 */
.L_x_27560:
        /* <DEDUP_REMOVED lines=18> */
.L_x_27572:
[----:B------:R-:W-:-:S07]  /*1de0*/  IMAD.MOV.U32 R103, RZ, RZ, R150 ;  /* 0x000000ffff677224 */ /* 0x000fce00078e0096 */
.L_x_27573:
[----:B------:R-:W-:Y:S05]  /*1df0*/  BSYNC B1 ;  /* 0x0000000000017941 */ /* 0x000fea0003800000 */
.L_x_27571:
        /* <DEDUP_REMOVED lines=16> */
.L_x_27577:
[----:B------:R-:W-:Y:S05]  /*1f00*/  BSYNC B2 ;  /* 0x0000000000027941 */ /* 0x000fea0003800000 */
.L_x_27576:
        /* <DEDUP_REMOVED lines=44> */
.L_x_27575:
[----:B------:R-:W-:Y:S05]  /*21d0*/  BSYNC B1 ;  /* 0x0000000000017941 */ /* 0x000fea0003800000 */
.L_x_27574:
        /* <DEDUP_REMOVED lines=10> */
.L_x_27570:
[----:B------:R-:W-:Y:S05]  /*2280*/  BSYNC B0 ;  /* 0x0000000000007941 */ /* 0x000fea0003800000 */
.L_x_27569:
        /* <DEDUP_REMOVED lines=18> */
.L_x_27581:
[----:B------:R-:W-:-:S07]  /*23b0*/  MOV R104, R150 ;  /* 0x0000009600687202 */ /* 0x000fce0000000f00 */
.L_x_27582:
[----:B------:R-:W-:Y:S05]  /*23c0*/  BSYNC B1 ;  /* 0x0000000000017941 */ /* 0x000fea0003800000 */
.L_x_27580:
        /* <DEDUP_REMOVED lines=16> */
.L_x_27586:
[----:B------:R-:W-:Y:S05]  /*24d0*/  BSYNC B2 ;  /* 0x0000000000027941 */ /* 0x000fea0003800000 */
.L_x_27585:
        /* <DEDUP_REMOVED lines=44> */
.L_x_27584:
[----:B------:R-:W-:Y:S05]  /*27a0*/  BSYNC B1 ;  /* 0x0000000000017941 */ /* 0x000fea0003800000 */
.L_x_27583:
        /* <DEDUP_REMOVED lines=10> */
.L_x_27579:
[----:B------:R-:W-:Y:S05]  /*2850*/  BSYNC B0 ;  /* 0x0000000000007941 */ /* 0x000fea0003800000 */
.L_x_27578:
        /* <DEDUP_REMOVED lines=18> */
.L_x_27590:
[----:B------:R-:W-:-:S07]  /*2980*/  IMAD.MOV.U32 R105, RZ, RZ, R150 ;  /* 0x000000ffff697224 */ /* 0x000fce00078e0096 */
.L_x_27591:
[----:B------:R-:W-:Y:S05]  /*2990*/  BSYNC B1 ;  /* 0x0000000000017941 */ /* 0x000fea0003800000 */
.L_x_27589:
        /* <DEDUP_REMOVED lines=16> */
.L_x_27595:
[----:B------:R-:W-:Y:S05]  /*2aa0*/  BSYNC B2 ;  /* 0x0000000000027941 */ /* 0x000fea0003800000 */
.L_x_27594:
        /* <DEDUP_REMOVED lines=44> */
.L_x_27593:
[----:B------:R-:W-:Y:S05]  /*2d70*/  BSYNC B1 ;  /* 0x0000000000017941 */ /* 0x000fea0003800000 */
.L_x_27592:
        /* <DEDUP_REMOVED lines=10> */
.L_x_27588:
[----:B------:R-:W-:Y:S05]  /*2e20*/  BSYNC B0 ;  /* 0x0000000000007941 */ /* 0x000fea0003800000 */
.L_x_27587:
        /* <DEDUP_REMOVED lines=18> */
.L_x_27599:
[----:B------:R-:W-:-:S07]  /*2f50*/  MOV R106, R150 ;  /* 0x00000096006a7202 */ /* 0x000fce0000000f00 */
.L_x_27600:
[----:B------:R-:W-:Y:S05]  /*2f60*/  BSYNC B1 ;  /* 0x0000000000017941 */ /* 0x000fea0003800000 */
.L_x_27598:
        /* <DEDUP_REMOVED lines=16> */
.L_x_27604:
[----:B------:R-:W-:Y:S05]  /*3070*/  BSYNC B2 ;  /* 0x0000000000027941 */ /* 0x000fea0003800000 */
.L_x_27603:
        /* <DEDUP_REMOVED lines=44> */
.L_x_27602:
[----:B------:R-:W-:Y:S05]  /*3340*/  BSYNC B1 ;  /* 0x0000000000017941 */ /* 0x000fea0003800000 */
.L_x_27601:
        /* <DEDUP_REMOVED lines=10> */
.L_x_27597:
[----:B------:R-:W-:Y:S05]  /*33f0*/  BSYNC B0 ;  /* 0x0000000000007941 */ /* 0x000fea0003800000 */
.L_x_27596:
        /* <DEDUP_REMOVED lines=18> */
.L_x_27608:
[----:B------:R-:W-:-:S07]  /*3520*/  IMAD.MOV.U32 R107, RZ, RZ, R150 ;  /* 0x000000ffff6b7224 */ /* 0x000fce00078e0096 */
.L_x_27609:
[----:B------:R-:W-:Y:S05]  /*3530*/  BSYNC B1 ;  /* 0x0000000000017941 */ /* 0x000fea0003800000 */
.L_x_27607:
        /* <DEDUP_REMOVED lines=16> */
.L_x_27613:
[----:B------:R-:W-:Y:S05]  /*3640*/  BSYNC B2 ;  /* 0x0000000000027941 */ /* 0x000fea0003800000 */
.L_x_27612:
        /* <DEDUP_REMOVED lines=44> */
.L_x_27611:
[----:B------:R-:W-:Y:S05]  /*3910*/  BSYNC B1 ;  /* 0x0000000000017941 */ /* 0x000fea0003800000 */
.L_x_27610:
        /* <DEDUP_REMOVED lines=10> */
.L_x_27606:
[----:B------:R-:W-:Y:S05]  /*39c0*/  BSYNC B0 ;  /* 0x0000000000007941 */ /* 0x000fea0003800000 */
.L_x_27605:
        /* <DEDUP_REMOVED lines=31> */
.L_x_27615:
[----:B------:R-:W-:Y:S05]  /*3bc0*/  BSYNC B0 ;  /* 0x0000000000007941 */ /* 0x000fea0003800000 */
.L_x_27614:
        /* <DEDUP_REMOVED lines=22> */
.L_x_27619:
[----:B------:R-:W-:-:S07]  /*3d30*/  IMAD.MOV.U32 R6, RZ, RZ, R150 ;  /* 0x000000ffff067224 */ /* 0x000fce00078e0096 */
.L_x_27620:
[----:B------:R-:W-:Y:S05]  /*3d40*/  BSYNC B1 ;  /* 0x0000000000017941 */ /* 0x000fea0003800000 */
.L_x_27618:
        /* <DEDUP_REMOVED lines=16> */
.L_x_27624:
[----:B------:R-:W-:Y:S05]  /*3e50*/  BSYNC B2 ;  /* 0x0000000000027941 */ /* 0x000fea0003800000 */
.L_x_27623:
        /* <DEDUP_REMOVED lines=44> */
.L_x_27622:
[----:B------:R-:W-:Y:S05]  /*4120*/  BSYNC B1 ;  /* 0x0000000000017941 */ /* 0x000fea0003800000 */
.L_x_27621:
        /* <DEDUP_REMOVED lines=10> */
.L_x_27617:
[----:B------:R-:W-:Y:S05]  /*41d0*/  BSYNC B0 ;  /* 0x0000000000007941 */ /* 0x000fea0003800000 */
.L_x_27616:
        /* <DEDUP_REMOVED lines=18> */
.L_x_27628:
[----:B------:R-:W-:-:S07]  /*4300*/  MOV R7, R150 ;  /* 0x0000009600077202 */ /* 0x000fce0000000f00 */
.L_x_27629:
[----:B------:R-:W-:Y:S05]  /*4310*/  BSYNC B1 ;  /* 0x0000000000017941 */ /* 0x000fea0003800000 */
.L_x_27627:
        /* <DEDUP_REMOVED lines=16> */
.L_x_27633:
[----:B------:R-:W-:Y:S05]  /*4420*/  BSYNC B2 ;  /* 0x0000000000027941 */ /* 0x000fea0003800000 */
.L_x_27632:
        /* <DEDUP_REMOVED lines=44> */
.L_x_27631:
[----:B------:R-:W-:Y:S05]  /*46f0*/  BSYNC B1 ;  /* 0x0000000000017941 */ /* 0x000fea0003800000 */
.L_x_27630:
        /* <DEDUP_REMOVED lines=10> */
.L_x_27626:
[----:B------:R-:W-:Y:S05]  /*47a0*/  BSYNC B0 ;  /* 0x0000000000007941 */ /* 0x000fea0003800000 */
.L_x_27625:
        /* <DEDUP_REMOVED lines=18> */
.L_x_27637:
[----:B------:R-:W-:-:S07]  /*48d0*/  IMAD.MOV.U32 R110, RZ, RZ, R150 ;  /* 0x000000ffff6e7224 */ /* 0x000fce00078e0096 */
.L_x_27638:
[----:B------:R-:W-:Y:S05]  /*48e0*/  BSYNC B1 ;  /* 0x0000000000017941 */ /* 0x000fea0003800000 */
.L_x_27636:
        /* <DEDUP_REMOVED lines=16> */
.L_x_27642:
[----:B------:R-:W-:Y:S05]  /*49f0*/  BSYNC B2 ;  /* 0x0000000000027941 */ /* 0x000fea0003800000 */
.L_x_27641:
        /* <DEDUP_REMOVED lines=44> */
.L_x_27640:
[----:B------:R-:W-:Y:S05]  /*4cc0*/  BSYNC B1 ;  /* 0x0000000000017941 */ /* 0x000fea0003800000 */
.L_x_27639:
        /* <DEDUP_REMOVED lines=10> */
.L_x_27635:
[----:B------:R-:W-:Y:S05]  /*4d70*/  BSYNC B0 ;  /* 0x0000000000007941 */ /* 0x000fea0003800000 */
.L_x_27634:
        /* <DEDUP_REMOVED lines=18> */
.L_x_27646:
[----:B------:R-:W-:-:S07]  /*4ea0*/  MOV R111, R150 ;  /* 0x00000096006f7202 */ /* 0x000fce0000000f00 */
.L_x_27647:
[----:B------:R-:W-:Y:S05]  /*4eb0*/  BSYNC B1 ;  /* 0x0000000000017941 */ /* 0x000fea0003800000 */
.L_x_27645:
        /* <DEDUP_REMOVED lines=16> */
.L_x_27651:
[----:B------:R-:W-:Y:S05]  /*4fc0*/  BSYNC B2 ;  /* 0x0000000000027941 */ /* 0x000fea0003800000 */
.L_x_27650:
        /* <DEDUP_REMOVED lines=44> */
.L_x_27649:
[----:B------:R-:W-:Y:S05]  /*5290*/  BSYNC B1 ;  /* 0x0000000000017941 */ /* 0x000fea0003800000 */
.L_x_27648:
        /* <DEDUP_REMOVED lines=10> */
.L_x_27644:
[----:B------:R-:W-:Y:S05]  /*5340*/  BSYNC B0 ;  /* 0x0000000000007941 */ /* 0x000fea0003800000 */
.L_x_27643:
        /* <DEDUP_REMOVED lines=18> */
.L_x_27655:
[----:B------:R-:W-:-:S07]  /*5470*/  IMAD.MOV.U32 R121, RZ, RZ, R150 ;  /* 0x000000ffff797224 */ /* 0x000fce00078e0096 */
.L_x_27656:
[----:B------:R-:W-:Y:S05]  /*5480*/  BSYNC B1 ;  /* 0x0000000000017941 */ /* 0x000fea0003800000 */
.L_x_27654:
        /* <DEDUP_REMOVED lines=16> */
.L_x_27660:
[----:B------:R-:W-:Y:S05]  /*5590*/  BSYNC B2 ;  /* 0x0000000000027941 */ /* 0x000fea0003800000 */
.L_x_27659:
        /* <DEDUP_REMOVED lines=44> */
.L_x_27658:
[----:B------:R-:W-:Y:S05]  /*5860*/  BSYNC B1 ;  /* 0x0000000000017941 */ /* 0x000fea0003800000 */
.L_x_27657:
        /* <DEDUP_REMOVED lines=10> */
.L_x_27653:
[----:B------:R-:W-:Y:S05]  /*5910*/  BSYNC B0 ;  /* 0x0000000000007941 */ /* 0x000fea0003800000 */
.L_x_27652:
        /* <DEDUP_REMOVED lines=18> */
.L_x_27664:
[----:B------:R-:W-:-:S07]  /*5a40*/  MOV R113, R150 ;  /* 0x0000009600717202 */ /* 0x000fce0000000f00 */
.L_x_27665:
[----:B------:R-:W-:Y:S05]  /*5a50*/  BSYNC B1 ;  /* 0x0000000000017941 */ /* 0x000fea0003800000 */
.L_x_27663:
        /* <DEDUP_REMOVED lines=16> */
.L_x_27669:
[----:B------:R-:W-:Y:S05]  /*5b60*/  BSYNC B2 ;  /* 0x0000000000027941 */ /* 0x000fea0003800000 */
.L_x_27668:
        /* <DEDUP_REMOVED lines=44> */
.L_x_27667:
[----:B------:R-:W-:Y:S05]  /*5e30*/  BSYNC B1 ;  /* 0x0000000000017941 */ /* 0x000fea0003800000 */
.L_x_27666:
        /* <DEDUP_REMOVED lines=10> */
.L_x_27662:
[----:B------:R-:W-:Y:S05]  /*5ee0*/  BSYNC B0 ;  /* 0x0000000000007941 */ /* 0x000fea0003800000 */
.L_x_27661:
        /* <DEDUP_REMOVED lines=18> */
.L_x_27673:
[----:B------:R-:W-:-:S07]  /*6010*/  IMAD.MOV.U32 R121, RZ, RZ, R150 ;  /* 0x000000ffff797224 */ /* 0x000fce00078e0096 */
.L_x_27674:
[----:B------:R-:W-:Y:S05]  /*6020*/  BSYNC B1 ;  /* 0x0000000000017941 */ /* 0x000fea0003800000 */
.L_x_27672:
        /* <DEDUP_REMOVED lines=16> */
.L_x_27678:
[----:B------:R-:W-:Y:S05]  /*6130*/  BSYNC B2 ;  /* 0x0000000000027941 */ /* 0x000fea0003800000 */
.L_x_27677:
        /* <DEDUP_REMOVED lines=44> */
.L_x_27676:
[----:B------:R-:W-:Y:S05]  /*6400*/  BSYNC B1 ;  /* 0x0000000000017941 */ /* 0x000fea0003800000 */
.L_x_27675:
        /* <DEDUP_REMOVED lines=10> */
.L_x_27671:
[----:B------:R-:W-:Y:S05]  /*64b0*/  BSYNC B0 ;  /* 0x0000000000007941 */ /* 0x000fea0003800000 */
.L_x_27670:
        /* <DEDUP_REMOVED lines=18> */
.L_x_27682:
[----:B------:R-:W-:-:S07]  /*65e0*/  MOV R115, R150 ;  /* 0x0000009600737202 */ /* 0x000fce0000000f00 */
.L_x_27683:
[----:B------:R-:W-:Y:S05]  /*65f0*/  BSYNC B1 ;  /* 0x0000000000017941 */ /* 0x000fea0003800000 */
.L_x_27681:
        /* <DEDUP_REMOVED lines=16> */
.L_x_27687:
[----:B------:R-:W-:Y:S05]  /*6700*/  BSYNC B2 ;  /* 0x0000000000027941 */ /* 0x000fea0003800000 */
.L_x_27686:
        /* <DEDUP_REMOVED lines=44> */
.L_x_27685:
[----:B------:R-:W-:Y:S05]  /*69d0*/  BSYNC B1 ;  /* 0x0000000000017941 */ /* 0x000fea0003800000 */
.L_x_27684:
        /* <DEDUP_REMOVED lines=10> */
.L_x_27680:
[----:B------:R-:W-:Y:S05]  /*6a80*/  BSYNC B0 ;  /* 0x0000000000007941 */ /* 0x000fea0003800000 */
.L_x_27679:
        /* <DEDUP_REMOVED lines=30> */
.L_x_27689:
[----:B------:R-:W-:Y:S05]  /*6c70*/  BSYNC B0 ;  /* 0x0000000000007941 */ /* 0x000fea0003800000 */
.L_x_27688:
        /* <DEDUP_REMOVED lines=22> */
.L_x_27693:
[----:B------:R-:W-:-:S07]  /*6de0*/  MOV R6, R150 ;  /* 0x0000009600067202 */ /* 0x000fce0000000f00 */
.L_x_27694:
[----:B------:R-:W-:Y:S05]  /*6df0*/  BSYNC B1 ;  /* 0x0000000000017941 */ /* 0x000fea0003800000 */
.L_x_27692:
        /* <DEDUP_REMOVED lines=16> */
.L_x_27698:
[----:B------:R-:W-:Y:S05]  /*6f00*/  BSYNC B2 ;  /* 0x0000000000027941 */ /* 0x000fea0003800000 */
.L_x_27697:
        /* <DEDUP_REMOVED lines=44> */
.L_x_27696:
[----:B------:R-:W-:Y:S05]  /*71d0*/  BSYNC B1 ;  /* 0x0000000000017941 */ /* 0x000fea0003800000 */
.L_x_27695:
        /* <DEDUP_REMOVED lines=10> */
.L_x_27691:
[----:B------:R-:W-:Y:S05]  /*7280*/  BSYNC B0 ;  /* 0x0000000000007941 */ /* 0x000fea0003800000 */
.L_x_27690:
        /* <DEDUP_REMOVED lines=18> */
.L_x_27702:
[----:B------:R-:W-:-:S07]  /*73b0*/  IMAD.MOV.U32 R7, RZ, RZ, R150 ;  /* 0x000000ffff077224 */ /* 0x000fce00078e0096 */
.L_x_27703:
[----:B------:R-:W-:Y:S05]  /*73c0*/  BSYNC B1 ;  /* 0x0000000000017941 */ /* 0x000fea0003800000 */
.L_x_27701:
        /* <DEDUP_REMOVED lines=16> */
.L_x_27707:
[----:B------:R-:W-:Y:S05]  /*74d0*/  BSYNC B2 ;  /* 0x0000000000027941 */ /* 0x000fea0003800000 */
.L_x_27706:
        /* <DEDUP_REMOVED lines=44> */
.L_x_27705:
[----:B------:R-:W-:Y:S05]  /*77a0*/  BSYNC B1 ;  /* 0x0000000000017941 */ /* 0x000fea0003800000 */
.L_x_27704:
        /* <DEDUP_REMOVED lines=10> */
.L_x_27700:
[----:B------:R-:W-:Y:S05]  /*7850*/  BSYNC B0 ;  /* 0x0000000000007941 */ /* 0x000fea0003800000 */
.L_x_27699:
        /* <DEDUP_REMOVED lines=18> */
.L_x_27711:
[----:B------:R-:W-:-:S07]  /*7980*/  MOV R126, R150 ;  /* 0x00000096007e7202 */ /* 0x000fce0000000f00 */
.L_x_27712:
[----:B------:R-:W-:Y:S05]  /*7990*/  BSYNC B1 ;  /* 0x0000000000017941 */ /* 0x000fea0003800000 */
.L_x_27710:
        /* <DEDUP_REMOVED lines=16> */
.L_x_27716:
[----:B------:R-:W-:Y:S05]  /*7aa0*/  BSYNC B2 ;  /* 0x0000000000027941 */ /* 0x000fea0003800000 */
.L_x_27715:
        /* <DEDUP_REMOVED lines=44> */
.L_x_27714:
[----:B------:R-:W-:Y:S05]  /*7d70*/  BSYNC B1 ;  /* 0x0000000000017941 */ /* 0x000fea0003800000 */
.L_x_27713:
        /* <DEDUP_REMOVED lines=10> */
.L_x_27709:
[----:B------:R-:W-:Y:S05]  /*7e20*/  BSYNC B0 ;  /* 0x0000000000007941 */ /* 0x000fea0003800000 */
.L_x_27708:
        /* <DEDUP_REMOVED lines=18> */
.L_x_27720:
[----:B------:R-:W-:-:S07]  /*7f50*/  IMAD.MOV.U32 R119, RZ, RZ, R150 ;  /* 0x000000ffff777224 */ /* 0x000fce00078e0096 */
.L_x_27721:
[----:B------:R-:W-:Y:S05]  /*7f60*/  BSYNC B1 ;  /* 0x0000000000017941 */ /* 0x000fea0003800000 */
.L_x_27719:
        /* <DEDUP_REMOVED lines=16> */
.L_x_27725:
[----:B------:R-:W-:Y:S05]  /*8070*/  BSYNC B2 ;  /* 0x0000000000027941 */ /* 0x000fea0003800000 */
.L_x_27724:
        /* <DEDUP_REMOVED lines=44> */
.L_x_27723:
[----:B------:R-:W-:Y:S05]  /*8340*/  BSYNC B1 ;  /* 0x0000000000017941 */ /* 0x000fea0003800000 */
.L_x_27722:
        /* <DEDUP_REMOVED lines=10> */
.L_x_27718:
[----:B------:R-:W-:Y:S05]  /*83f0*/  BSYNC B0 ;  /* 0x0000000000007941 */ /* 0x000fea0003800000 */
.L_x_27717:
        /* <DEDUP_REMOVED lines=18> */
.L_x_27729:
[----:B------:R-:W-:-:S07]  /*8520*/  MOV R129, R150 ;  /* 0x0000009600817202 */ /* 0x000fce0000000f00 */
.L_x_27730:
[----:B------:R-:W-:Y:S05]  /*8530*/  BSYNC B1 ;  /* 0x0000000000017941 */ /* 0x000fea0003800000 */
.L_x_27728:
        /* <DEDUP_REMOVED lines=16> */
.L_x_27734:
[----:B------:R-:W-:Y:S05]  /*8640*/  BSYNC B2 ;  /* 0x0000000000027941 */ /* 0x000fea0003800000 */
.L_x_27733:
        /* <DEDUP_REMOVED lines=44> */
.L_x_27732:
[----:B------:R-:W-:Y:S05]  /*8910*/  BSYNC B1 ;  /* 0x0000000000017941 */ /* 0x000fea0003800000 */
.L_x_27731:
        /* <DEDUP_REMOVED lines=10> */
.L_x_27727:
[----:B------:R-:W-:Y:S05]  /*89c0*/  BSYNC B0 ;  /* 0x0000000000007941 */ /* 0x000fea0003800000 */
.L_x_27726:
        /* <DEDUP_REMOVED lines=18> */
.L_x_27738:
[----:B------:R-:W-:-:S07]  /*8af0*/  IMAD.MOV.U32 R121, RZ, RZ, R150 ;  /* 0x000000ffff797224 */ /* 0x000fce00078e0096 */
.L_x_27739:
[----:B------:R-:W-:Y:S05]  /*8b00*/  BSYNC B1 ;  /* 0x0000000000017941 */ /* 0x000fea0003800000 */
.L_x_27737:
        /* <DEDUP_REMOVED lines=16> */
.L_x_27743:
[----:B------:R-:W-:Y:S05]  /*8c10*/  BSYNC B2 ;  /* 0x0000000000027941 */ /* 0x000fea0003800000 */
.L_x_27742:
        /* <DEDUP_REMOVED lines=44> */
.L_x_27741:
[----:B------:R-:W-:Y:S05]  /*8ee0*/  BSYNC B1 ;  /* 0x0000000000017941 */ /* 0x000fea0003800000 */
.L_x_27740:
        /* <DEDUP_REMOVED lines=10> */
.L_x_27736:
[----:B------:R-:W-:Y:S05]  /*8f90*/  BSYNC B0 ;  /* 0x0000000000007941 */ /* 0x000fea0003800000 */
.L_x_27735:
        /* <DEDUP_REMOVED lines=18> */
.L_x_27747:
[----:B------:R-:W-:-:S07]  /*90c0*/  MOV R129, R150 ;  /* 0x0000009600817202 */ /* 0x000fce0000000f00 */
.L_x_27748:
[----:B------:R-:W-:Y:S05]  /*90d0*/  BSYNC B1 ;  /* 0x0000000000017941 */ /* 0x000fea0003800000 */
.L_x_27746:
        /* <DEDUP_REMOVED lines=16> */
.L_x_27752:
[----:B------:R-:W-:Y:S05]  /*91e0*/  BSYNC B2 ;  /* 0x0000000000027941 */ /* 0x000fea0003800000 */
.L_x_27751:
        /* <DEDUP_REMOVED lines=44> */
.L_x_27750:
[----:B------:R-:W-:Y:S05]  /*94b0*/  BSYNC B1 ;  /* 0x0000000000017941 */ /* 0x000fea0003800000 */
.L_x_27749:
        /* <DEDUP_REMOVED lines=10> */
.L_x_27745:
[----:B------:R-:W-:Y:S05]  /*9560*/  BSYNC B0 ;  /* 0x0000000000007941 */ /* 0x000fea0003800000 */
.L_x_27744:
        /* <DEDUP_REMOVED lines=18> */
.L_x_27756:
[----:B------:R-:W-:-:S07]  /*9690*/  IMAD.MOV.U32 R123, RZ, RZ, R150 ;  /* 0x000000ffff7b7224 */ /* 0x000fce00078e0096 */
.L_x_27757:
[----:B------:R-:W-:Y:S05]  /*96a0*/  BSYNC B1 ;  /* 0x0000000000017941 */ /* 0x000fea0003800000 */
.L_x_27755:
        /* <DEDUP_REMOVED lines=16> */
.L_x_27761:
[----:B------:R-:W-:Y:S05]  /*97b0*/  BSYNC B2 ;  /* 0x0000000000027941 */ /* 0x000fea0003800000 */
.L_x_27760:
        /* <DEDUP_REMOVED lines=44> */
.L_x_27759:
[----:B------:R-:W-:Y:S05]  /*9a80*/  BSYNC B1 ;  /* 0x0000000000017941 */ /* 0x000fea0003800000 */
.L_x_27758:
        /* <DEDUP_REMOVED lines=10> */
.L_x_27754:
[----:B------:R-:W-:Y:S05]  /*9b30*/  BSYNC B0 ;  /* 0x0000000000007941 */ /* 0x000fea0003800000 */
.L_x_27753:
        /* <DEDUP_REMOVED lines=27> */
.L_x_27763:
[----:B------:R-:W-:Y:S05]  /*9cf0*/  BSYNC B0 ;  /* 0x0000000000007941 */ /* 0x000fea0003800000 */
.L_x_27762:
        /* <DEDUP_REMOVED lines=25> */
.L_x_27767:
[----:B------:R-:W-:-:S07]  /*9e90*/  IMAD.MOV.U32 R6, RZ, RZ, R150 ;  /* 0x000000ffff067224 */ /* 0x000fce00078e0096 */
.L_x_27768:
[----:B------:R-:W-:Y:S05]  /*9ea0*/  BSYNC B1 ;  /* 0x0000000000017941 */ /* 0x000fea0003800000 */
.L_x_27766:
        /* <DEDUP_REMOVED lines=16> */
.L_x_27772:
[----:B------:R-:W-:Y:S05]  /*9fb0*/  BSYNC B2 ;  /* 0x0000000000027941 */ /* 0x000fea0003800000 */
.L_x_27771:
        /* <DEDUP_REMOVED lines=44> */
.L_x_27770:
[----:B------:R-:W-:Y:S05]  /*a280*/  BSYNC B1 ;  /* 0x0000000000017941 */ /* 0x000fea0003800000 */
.L_x_27769:
        /* <DEDUP_REMOVED lines=10> */
.L_x_27765:
[----:B------:R-:W-:Y:S05]  /*a330*/  BSYNC B0 ;  /* 0x0000000000007941 */ /* 0x000fea0003800000 */
.L_x_27764:
        /* <DEDUP_REMOVED lines=18> */
.L_x_27776:
[----:B------:R-:W-:-:S07]  /*a460*/  MOV R7, R150 ;  /* 0x0000009600077202 */ /* 0x000fce0000000f00 */
.L_x_27777:
[----:B------:R-:W-:Y:S05]  /*a470*/  BSYNC B1 ;  /* 0x0000000000017941 */ /* 0x000fea0003800000 */
.L_x_27775:
        /* <DEDUP_REMOVED lines=16> */
.L_x_27781:
[----:B------:R-:W-:Y:S05]  /*a580*/  BSYNC B2 ;  /* 0x0000000000027941 */ /* 0x000fea0003800000 */
.L_x_27780:
        /* <DEDUP_REMOVED lines=44> */
.L_x_27779:
[----:B------:R-:W-:Y:S05]  /*a850*/  BSYNC B1 ;  /* 0x0000000000017941 */ /* 0x000fea0003800000 */
.L_x_27778:
        /* <DEDUP_REMOVED lines=10> */
.L_x_27774:
[----:B------:R-:W-:Y:S05]  /*a900*/  BSYNC B0 ;  /* 0x0000000000007941 */ /* 0x000fea0003800000 */
.L_x_27773:
        /* <DEDUP_REMOVED lines=18> */
.L_x_27785:
[----:B------:R-:W-:-:S07]  /*aa30*/  IMAD.MOV.U32 R132, RZ, RZ, R150 ;  /* 0x000000ffff847224 */ /* 0x000fce00078e0096 */
.L_x_27786:
[----:B------:R-:W-:Y:S05]  /*aa40*/  BSYNC B1 ;  /* 0x0000000000017941 */ /* 0x000fea0003800000 */
.L_x_27784:
        /* <DEDUP_REMOVED lines=16> */
.L_x_27790:
[----:B------:R-:W-:Y:S05]  /*ab50*/  BSYNC B2 ;  /* 0x0000000000027941 */ /* 0x000fea0003800000 */
.L_x_27789:
        /* <DEDUP_REMOVED lines=44> */
.L_x_27788:
[----:B------:R-:W-:Y:S05]  /*ae20*/  BSYNC B1 ;  /* 0x0000000000017941 */ /* 0x000fea0003800000 */
.L_x_27787:
        /* <DEDUP_REMOVED lines=8> */
[----:B------:R-:W-:-:S05]  /*aeb0*/  FSEL R126, R127, RZ, !P1 ;  /* 0x000000ff7f7e7208 */ /* 0x000fca0004800000 */
[----:B------:R-:W-:-:S07]  /*aec0*/  @P0 FADD.FTZ R126, R98, R126 ;  /* 0x0000007e627e0221 */ /* 0x000fce0000010000 */
.L_x_27783:
[----:B------:R-:W-:Y:S05]  /*aed0*/  BSYNC B0 ;  /* 0x0000000000007941 */ /* 0x000fea0003800000 */
.L_x_27782:
        /* <DEDUP_REMOVED lines=18> */
.L_x_27794:
[----:B------:R-:W-:-:S07]  /*b000*/  MOV R127, R150 ;  /* 0x00000096007f7202 */ /* 0x000fce0000000f00 */
.L_x_27795:
[----:B------:R-:W-:Y:S05]  /*b010*/  BSYNC B1 ;  /* 0x0000000000017941 */ /* 0x000fea0003800000 */
.L_x_27793:
        /* <DEDUP_REMOVED lines=16> */
.L_x_27799:
[----:B------:R-:W-:Y:S05]  /*b120*/  BSYNC B2 ;  /* 0x0000000000027941 */ /* 0x000fea0003800000 */
.L_x_27798:
        /* <DEDUP_REMOVED lines=44> */
.L_x_27797:
[----:B------:R-:W-:Y:S05]  /*b3f0*/  BSYNC B1 ;  /* 0x0000000000017941 */ /* 0x000fea0003800000 */
.L_x_27796:
[----:B------:R-:W-:Y:S01]  /*b400*/  I2FP.F32.U32 R127, R127 ;  /* 0x0000007f007f7245 */ /* 0x000fe20000201000 */
[----:B------:R-:W-:-:S04]  /*b410*/  IMAD.MOV.U32 R128, RZ, RZ, 0x2f800000 ;  /* 0x2f800000ff807424 */ /* 0x000fc800078e00ff */
[----:B------:R-:W-:Y:S01]  /*b420*/  FFMA.FTZ R127, R127, R128, 1.1641532182693481445e-10 ;  /* 0x2f0000007f7f7423 */ /* 0x000fe20000010080 */
[----:B-----5:R-:W-:-:S04]  /*b430*/  HADD2.F32 R128, -RZ, R93.H1_H1 ;  /* 0x3000005dff807230 */ /* 0x020fc80000004100 */
[----:B------:R-:W-:Y:S01]  /*b440*/  FSETP.GTU.FTZ.AND P1, PT, R127, UR9, PT ;  /* 0x000000097f007c0b */ /* 0x000fe2000bf3c000 */
[----:B------:R-:W-:-:S03]  /*b450*/  FMUL.FTZ R128, R128, UR11 ;  /* 0x0000000b80807c20 */ /* 0x000fc60008410000 */
[----:B------:R-:W-:Y:S01]  /*b460*/  SEL R141, RZ, 0x1, P1 ;  /* 0x00000001ff8d7807 */ /* 0x000fe20000800000 */
[----:B------:R-:W-:-:S05]  /*b470*/  FMUL.FTZ R128, R128, UR10 ;  /* 0x0000000a80807c20 */ /* 0x000fca0008410000 */
[----:B------:R-:W-:-:S05]  /*b480*/  FSEL R127, R128, RZ, !P1 ;  /* 0x000000ff807f7208 */ /* 0x000fca0004800000 */
[----:B------:R-:W-:-:S07]  /*b490*/  @P0 FADD.FTZ R127, R99, R127 ;  /* 0x0000007f637f0221 */ /* 0x000fce0000010000 */
.L_x_27792:
[----:B------:R-:W-:Y:S05]  /*b4a0*/  BSYNC B0 ;  /* 0x0000000000007941 */ /* 0x000fea0003800000 */
.L_x_27791:
        /* <DEDUP_REMOVED lines=18> */
.L_x_27803:
[----:B------:R-:W-:-:S07]  /*b5d0*/  IMAD.MOV.U32 R134, RZ, RZ, R150 ;  /* 0x000000ffff867224 */ /* 0x000fce00078e0096 */
.L_x_27804:
[----:B------:R-:W-:Y:S05]  /*b5e0*/  BSYNC B1 ;  /* 0x0000000000017941 */ /* 0x000fea0003800000 */
.L_x_27802:
        /* <DEDUP_REMOVED lines=16> */
.L_x_27808:
[----:B------:R-:W-:Y:S05]  /*b6f0*/  BSYNC B2 ;  /* 0x0000000000027941 */ /* 0x000fea0003800000 */
.L_x_27807:
        /* <DEDUP_REMOVED lines=44> */
.L_x_27806:
[----:B------:R-:W-:Y:S05]  /*b9c0*/  BSYNC B1 ;  /* 0x0000000000017941 */ /* 0x000fea0003800000 */
.L_x_27805:
[----:B------:R-:W-:Y:S01]  /*b9d0*/  HFMA2.MMA R129, -RZ, RZ, 0.1171875, 0 ;  /* 0x2f800000ff817435 */ /* 0x000fe200000001ff */
[----:B------:R-:W-:-:S09]  /*b9e0*/  I2FP.F32.U32 R128, R134 ;  /* 0x0000008600807245 */ /* 0x000fd20000201000 */
[----:B------:R-:W-:Y:S01]  /*b9f0*/  FFMA.FTZ R128, R128, R129, 1.1641532182693481445e-10 ;  /* 0x2f00000080807423 */ /* 0x000fe20000010081 */
[----:B------:R-:W-:-:S04]  /*ba00*/  HADD2.F32 R129, -RZ, R94.H0_H0 ;  /* 0x2000005eff817230 */ /* 0x000fc80000004100 */
[----:B------:R-:W-:Y:S01]  /*ba10*/  FSETP.GTU.FTZ.AND P1, PT, R128, UR9, PT ;  /* 0x0000000980007c0b */ /* 0x000fe2000bf3c000 */
[----:B------:R-:W-:-:S03]  /*ba20*/  FMUL.FTZ R129, R129, UR11 ;  /* 0x0000000b81817c20 */ /* 0x000fc60008410000 */
[----:B------:R-:W-:Y:S01]  /*ba30*/  SEL R142, RZ, 0x1, P1 ;  /* 0x00000001ff8e7807 */ /* 0x000fe20000800000 */
[----:B------:R-:W-:-:S05]  /*ba40*/  FMUL.FTZ R129, R129, UR10 ;  /* 0x0000000a81817c20 */ /* 0x000fca0008410000 */
[----:B------:R-:W-:-:S05]  /*ba50*/  FSEL R128, R129, RZ, !P1 ;  /* 0x000000ff81807208 */ /* 0x000fca0004800000 */
[----:B------:R-:W-:-:S07]  /*ba60*/  @P0 FADD.FTZ R128, R88, R128 ;  /* 0x0000008058800221 */ /* 0x000fce0000010000 */
.L_x_27801:
[----:B------:R-:W-:Y:S05]  /*ba70*/  BSYNC B0 ;  /* 0x0000000000007941 */ /* 0x000fea0003800000 */
.L_x_27800:
        /* <DEDUP_REMOVED lines=18> */
.L_x_27812:
[----:B------:R-:W-:-:S07]  /*bba0*/  MOV R129, R150 ;  /* 0x0000009600817202 */ /* 0x000fce0000000f00 */
.L_x_27813:
[----:B------:R-:W-:Y:S05]  /*bbb0*/  BSYNC B1 ;  /* 0x0000000000017941 */ /* 0x000fea0003800000 */
.L_x_27811:
        /* <DEDUP_REMOVED lines=16> */
.L_x_27817:
[----:B------:R-:W-:Y:S05]  /*bcc0*/  BSYNC B2 ;  /* 0x0000000000027941 */ /* 0x000fea0003800000 */
.L_x_27816:
        /* <DEDUP_REMOVED lines=44> */
.L_x_27815:
[----:B------:R-:W-:Y:S05]  /*bf90*/  BSYNC B1 ;  /* 0x0000000000017941 */ /* 0x000fea0003800000 */
.L_x_27814:
[----:B------:R-:W-:Y:S01]  /*bfa0*/  I2FP.F32.U32 R129, R129 ;  /* 0x0000008100817245 */ /* 0x000fe20000201000 */
[----:B------:R-:W-:-:S04]  /*bfb0*/  IMAD.MOV.U32 R130, RZ, RZ, 0x2f800000 ;  /* 0x2f800000ff827424 */ /* 0x000fc800078e00ff */
[----:B------:R-:W-:Y:S01]  /*bfc0*/  FFMA.FTZ R129, R129, R130, 1.1641532182693481445e-10 ;  /* 0x2f00000081817423 */ /* 0x000fe20000010082 */
[----:B------:R-:W-:-:S04]  /*bfd0*/  HADD2.F32 R130, -RZ, R94.H1_H1 ;  /* 0x3000005eff827230 */ /* 0x000fc80000004100 */
[----:B------:R-:W-:Y:S01]  /*bfe0*/  FSETP.GTU.FTZ.AND P1, PT, R129, UR9, PT ;  /* 0x0000000981007c0b */ /* 0x000fe2000bf3c000 */
[----:B------:R-:W-:-:S03]  /*bff0*/  FMUL.FTZ R130, R130, UR11 ;  /* 0x0000000b82827c20 */ /* 0x000fc60008410000 */
[----:B------:R-:W-:Y:S01]  /*c000*/  SEL R143, RZ, 0x1, P1 ;  /* 0x00000001ff8f7807 */ /* 0x000fe20000800000 */
[----:B------:R-:W-:-:S05]  /*c010*/  FMUL.FTZ R130, R130, UR10 ;  /* 0x0000000a82827c20 */ /* 0x000fca0008410000 */
[----:B------:R-:W-:-:S05]  /*c020*/  FSEL R129, R130, RZ, !P1 ;  /* 0x000000ff82817208 */ /* 0x000fca0004800000 */
[----:B------:R-:W-:-:S07]  /*c030*/  @P0 FADD.FTZ R129, R89, R129 ;  /* 0x0000008159810221 */ /* 0x000fce0000010000 */
.L_x_27810:
[----:B------:R-:W-:Y:S05]  /*c040*/  BSYNC B0 ;  /* 0x0000000000007941 */ /* 0x000fea0003800000 */
.L_x_27809:
        /* <DEDUP_REMOVED lines=18> */
.L_x_27821:
[----:B------:R-:W-:-:S07]  /*c170*/  IMAD.MOV.U32 R136, RZ, RZ, R150 ;  /* 0x000000ffff887224 */ /* 0x000fce00078e0096 */
.L_x_27822:
[----:B------:R-:W-:Y:S05]  /*c180*/  BSYNC B1 ;  /* 0x0000000000017941 */ /* 0x000fea0003800000 */
.L_x_27820:
        /* <DEDUP_REMOVED lines=16> */
.L_x_27826:
[----:B------:R-:W-:Y:S05]  /*c290*/  BSYNC B2 ;  /* 0x0000000000027941 */ /* 0x000fea0003800000 */
.L_x_27825:
        /* <DEDUP_REMOVED lines=44> */
.L_x_27824:
[----:B------:R-:W-:Y:S05]  /*c560*/  BSYNC B1 ;  /* 0x0000000000017941 */ /* 0x000fea0003800000 */
.L_x_27823:
        /* <DEDUP_REMOVED lines=10> */
.L_x_27819:
[----:B------:R-:W-:Y:S05]  /*c610*/  BSYNC B0 ;  /* 0x0000000000007941 */ /* 0x000fea0003800000 */
.L_x_27818:
        /* <DEDUP_REMOVED lines=18> */
.L_x_27830:
[----:B------:R-:W-:-:S07]  /*c740*/  MOV R131, R150 ;  /* 0x0000009600837202 */ /* 0x000fce0000000f00 */
.L_x_27831:
[----:B------:R-:W-:Y:S05]  /*c750*/  BSYNC B1 ;  /* 0x0000000000017941 */ /* 0x000fea0003800000 */
.L_x_27829:
        /* <DEDUP_REMOVED lines=16> */
.L_x_27835:
[----:B------:R-:W-:Y:S05]  /*c860*/  BSYNC B2 ;  /* 0x0000000000027941 */ /* 0x000fea0003800000 */
.L_x_27834:
        /* <DEDUP_REMOVED lines=44> */
.L_x_27833:
[----:B------:R-:W-:Y:S05]  /*cb30*/  BSYNC B1 ;  /* 0x0000000000017941 */ /* 0x000fea0003800000 */
.L_x_27832:
        /* <DEDUP_REMOVED lines=10> */
.L_x_27828:
[----:B------:R-:W-:Y:S05]  /*cbe0*/  BSYNC B0 ;  /* 0x0000000000007941 */ /* 0x000fea0003800000 */
.L_x_27827:
        /* <DEDUP_REMOVED lines=25> */
.L_x_27837:
[----:B------:R-:W-:Y:S05]  /*cd80*/  BSYNC B0 ;  /* 0x0000000000007941 */ /* 0x000fea0003800000 */
.L_x_27836:
        /* <DEDUP_REMOVED lines=27> */
.L_x_27841:
[----:B------:R-:W-:-:S07]  /*cf40*/  MOV R6, R150 ;  /* 0x0000009600067202 */ /* 0x000fce0000000f00 */
.L_x_27842:
[----:B------:R-:W-:Y:S05]  /*cf50*/  BSYNC B1 ;  /* 0x0000000000017941 */ /* 0x000fea0003800000 */
.L_x_27840:
        /* <DEDUP_REMOVED lines=16> */
.L_x_27846:
[----:B------:R-:W-:Y:S05]  /*d060*/  BSYNC B2 ;  /* 0x0000000000027941 */ /* 0x000fea0003800000 */
.L_x_27845:
        /* <DEDUP_REMOVED lines=44> */
.L_x_27844:
[----:B------:R-:W-:Y:S05]  /*d330*/  BSYNC B1 ;  /* 0x0000000000017941 */ /* 0x000fea0003800000 */
.L_x_27843:
        /* <DEDUP_REMOVED lines=10> */
.L_x_27839:
[----:B------:R-:W-:Y:S05]  /*d3e0*/  BSYNC B0 ;  /* 0x0000000000007941 */ /* 0x000fea0003800000 */
.L_x_27838:
        /* <DEDUP_REMOVED lines=18> */
.L_x_27850:
[----:B------:R-:W-:-:S07]  /*d510*/  IMAD.MOV.U32 R7, RZ, RZ, R150 ;  /* 0x000000ffff077224 */ /* 0x000fce00078e0096 */
.L_x_27851:
[----:B------:R-:W-:Y:S05]  /*d520*/  BSYNC B1 ;  /* 0x0000000000017941 */ /* 0x000fea0003800000 */
.L_x_27849:
        /* <DEDUP_REMOVED lines=16> */
.L_x_27855:
[----:B------:R-:W-:Y:S05]  /*d630*/  BSYNC B2 ;  /* 0x0000000000027941 */ /* 0x000fea0003800000 */
.L_x_27854:
        /* <DEDUP_REMOVED lines=44> */
.L_x_27853:
[----:B------:R-:W-:Y:S05]  /*d900*/  BSYNC B1 ;  /* 0x0000000000017941 */ /* 0x000fea0003800000 */
.L_x_27852:
        /* <DEDUP_REMOVED lines=10> */
.L_x_27848:
[----:B------:R-:W-:Y:S05]  /*d9b0*/  BSYNC B0 ;  /* 0x0000000000007941 */ /* 0x000fea0003800000 */
.L_x_27847:
        /* <DEDUP_REMOVED lines=18> */
.L_x_27859:
[----:B------:R-:W-:-:S07]  /*dae0*/  MOV R140, R150 ;  /* 0x00000096008c7202 */ /* 0x000fce0000000f00 */
.L_x_27860:
[----:B------:R-:W-:Y:S05]  /*daf0*/  BSYNC B1 ;  /* 0x0000000000017941 */ /* 0x000fea0003800000 */
.L_x_27858:
        /* <DEDUP_REMOVED lines=16> */
.L_x_27864:
[----:B------:R-:W-:Y:S05]  /*dc00*/  BSYNC B2 ;  /* 0x0000000000027941 */ /* 0x000fea0003800000 */
.L_x_27863:
        /* <DEDUP_REMOVED lines=44> */
.L_x_27862:
[----:B------:R-:W-:Y:S05]  /*ded0*/  BSYNC B1 ;  /* 0x0000000000017941 */ /* 0x000fea0003800000 */
.L_x_27861:
[----:B------:R-:W-:Y:S01]  /*dee0*/  I2FP.F32.U32 R134, R140 ;  /* 0x0000008c00867245 */ /* 0x000fe20000201000 */
[----:B------:R-:W-:-:S04]  /*def0*/  IMAD.MOV.U32 R135, RZ, RZ, 0x2f800000 ;  /* 0x2f800000ff877424 */ /* 0x000fc800078e00ff */
        /* <DEDUP_REMOVED lines=8> */
.L_x_27857:
[----:B------:R-:W-:Y:S05]  /*df80*/  BSYNC B0 ;  /* 0x0000000000007941 */ /* 0x000fea0003800000 */
.L_x_27856:
        /* <DEDUP_REMOVED lines=18> */
.L_x_27868:
[----:B------:R-:W-:-:S07]  /*e0b0*/  IMAD.MOV.U32 R135, RZ, RZ, R150 ;  /* 0x000000ffff877224 */ /* 0x000fce00078e0096 */
.L_x_27869:
[----:B------:R-:W-:Y:S05]  /*e0c0*/  BSYNC B1 ;  /* 0x0000000000017941 */ /* 0x000fea0003800000 */
.L_x_27867:
        /* <DEDUP_REMOVED lines=16> */
.L_x_27873:
[----:B------:R-:W-:Y:S05]  /*e1d0*/  BSYNC B2 ;  /* 0x0000000000027941 */ /* 0x000fea0003800000 */
.L_x_27872:
        /* <DEDUP_REMOVED lines=44> */
.L_x_27871:
[----:B------:R-:W-:Y:S05]  /*e4a0*/  BSYNC B1 ;  /* 0x0000000000017941 */ /* 0x000fea0003800000 */
.L_x_27870:
[----:B------:R-:W-:Y:S01]  /*e4b0*/  HFMA2.MMA R136, -RZ, RZ, 0.1171875, 0 ;  /* 0x2f800000ff887435 */ /* 0x000fe200000001ff */
[----:B------:R-:W-:-:S09]  /*e4c0*/  I2FP.F32.U32 R135, R135 ;  /* 0x0000008700877245 */ /* 0x000fd20000201000 */
        /* <DEDUP_REMOVED lines=8> */
.L_x_27866:
[----:B------:R-:W-:Y:S05]  /*e550*/  BSYNC B0 ;  /* 0x0000000000007941 */ /* 0x000fea0003800000 */
.L_x_27865:
        /* <DEDUP_REMOVED lines=18> */
.L_x_27877:
[----:B------:R-:W-:-:S07]  /*e680*/  MOV R142, R150 ;  /* 0x00000096008e7202 */ /* 0x000fce0000000f00 */
.L_x_27878:
[----:B------:R-:W-:Y:S05]  /*e690*/  BSYNC B1 ;  /* 0x0000000000017941 */ /* 0x000fea0003800000 */
.L_x_27876:
        /* <DEDUP_REMOVED lines=16> */
.L_x_27882:
[----:B------:R-:W-:Y:S05]  /*e7a0*/  BSYNC B2 ;  /* 0x0000000000027941 */ /* 0x000fea0003800000 */
.L_x_27881:
        /* <DEDUP_REMOVED lines=44> */
.L_x_27880:
[----:B------:R-:W-:Y:S05]  /*ea70*/  BSYNC B1 ;  /* 0x0000000000017941 */ /* 0x000fea0003800000 */
.L_x_27879:
[----:B------:R-:W-:Y:S01]  /*ea80*/  I2FP.F32.U32 R136, R142 ;  /* 0x0000008e00887245 */ /* 0x000fe20000201000 */
[----:B------:R-:W-:-:S04]  /*ea90*/  IMAD.MOV.U32 R137, RZ, RZ, 0x2f800000 ;  /* 0x2f800000ff897424 */ /* 0x000fc800078e00ff */
        /* <DEDUP_REMOVED lines=8> */
.L_x_27875:
[----:B------:R-:W-:Y:S05]  /*eb20*/  BSYNC B0 ;  /* 0x0000000000007941 */ /* 0x000fea0003800000 */
.L_x_27874:
        /* <DEDUP_REMOVED lines=18> */
.L_x_27886:
[----:B------:R-:W-:-:S07]  /*ec50*/  IMAD.MOV.U32 R137, RZ, RZ, R150 ;  /* 0x000000ffff897224 */ /* 0x000fce00078e0096 */
.L_x_27887:
[----:B------:R-:W-:Y:S05]  /*ec60*/  BSYNC B1 ;  /* 0x0000000000017941 */ /* 0x000fea0003800000 */
.L_x_27885:
        /* <DEDUP_REMOVED lines=16> */
.L_x_27891:
[----:B------:R-:W-:Y:S05]  /*ed70*/  BSYNC B2 ;  /* 0x0000000000027941 */ /* 0x000fea0003800000 */
.L_x_27890:
        /* <DEDUP_REMOVED lines=41> */
[----:B------:R-:W-:Y:S01]  /*f010*/  LOP3.LUT R2, R139, UR30, R146, 0x96, !PT ;  /* 0x0000001e8b027c12 */ /* 0x000fe2000f8e9692 */
[----:B------:R-:W-:Y:S01]  /*f020*/  IMAD.MOV.U32 R139, RZ, RZ, RZ ;  /* 0x000000ffff8b7224 */ /* 0x000fe200078e00ff */
[----:B------:R-:W-:-:S07]  /*f030*/  MOV R150, R138 ;  /* 0x0000008a00967202 */ /* 0x000fce0000000f00 */
.L_x_27889:
[----:B------:R-:W-:Y:S05]  /*f040*/  BSYNC B1 ;  /* 0x0000000000017941 */ /* 0x000fea0003800000 */
.L_x_27888:
[----:B------:R-:W-:Y:S01]  /*f050*/  HFMA2.MMA R138, -RZ, RZ, 0.1171875, 0 ;  /* 0x2f800000ff8a7435 */ /* 0x000fe200000001ff */
[----:B------:R-:W-:-:S09]  /*f060*/  I2FP.F32.U32 R137, R137 ;  /* 0x0000008900897245 */ /* 0x000fd20000201000 */
        /* <DEDUP_REMOVED lines=8> */
.L_x_27884:
[----:B------:R-:W-:Y:S05]  /*f0f0*/  BSYNC B0 ;  /* 0x0000000000007941 */ /* 0x000fea0003800000 */
.L_x_27883:
        /* <DEDUP_REMOVED lines=18> */
.L_x_27895:
[----:B------:R-:W-:-:S07]  /*f220*/  MOV R144, R150 ;  /* 0x0000009600907202 */ /* 0x000fce0000000f00 */
.L_x_27896:
[----:B------:R-:W-:Y:S05]  /*f230*/  BSYNC B1 ;  /* 0x0000000000017941 */ /* 0x000fea0003800000 */
.L_x_27894:
        /* <DEDUP_REMOVED lines=16> */
.L_x_27900:
[----:B------:R-:W-:Y:S05]  /*f340*/  BSYNC B2 ;  /* 0x0000000000027941 */ /* 0x000fea0003800000 */
.L_x_27899:
        /* <DEDUP_REMOVED lines=44> */
.L_x_27898:
[----:B------:R-:W-:Y:S05]  /*f610*/  BSYNC B1 ;  /* 0x0000000000017941 */ /* 0x000fea0003800000 */
.L_x_27897:
[----:B------:R-:W-:Y:S01]  /*f620*/  I2FP.F32.U32 R138, R144 ;  /* 0x00000090008a7245 */ /* 0x000fe20000201000 */
[----:B------:R-:W-:-:S04]  /*f630*/  IMAD.MOV.U32 R139, RZ, RZ, 0x2f800000 ;  /* 0x2f800000ff8b7424 */ /* 0x000fc800078e00ff */
[----:B------:R-:W-:-:S05]  /*f640*/  FFMA.FTZ R138, R138, R139, 1.1641532182693481445e-10 ;  /* 0x2f0000008a8a7423 */ /* 0x000fca000001008b */
[----:B------:R-:W-:Y:S01]  /*f650*/  FSETP.GTU.FTZ.AND P1, PT, R138, UR9, PT ;  /* 0x000000098a007c0b */ /* 0x000fe2000bf3c000 */
[----:B------:R-:W-:-:S03]  /*f660*/  HADD2.F32 R138, -RZ, R95.H0_H0 ;  /* 0x2000005fff8a7230 */ /* 0x000fc60000004100 */
[----:B------:R-:W-:Y:S02]  /*f670*/  SEL R144, RZ, 0x1, P1 ;  /* 0x00000001ff907807 */ /* 0x000fe40000800000 */
[----:B------:R-:W-:-:S04]  /*f680*/  FMUL.FTZ R138, R138, UR11 ;  /* 0x0000000b8a8a7c20 */ /* 0x000fc80008410000 */
[----:B------:R-:W-:-:S05]  /*f690*/  FMUL.FTZ R138, R138, UR10 ;  /* 0x0000000a8a8a7c20 */ /* 0x000fca0008410000 */
[----:B------:R-:W-:-:S05]  /*f6a0*/  FSEL R138, R138, RZ, !P1 ;  /* 0x000000ff8a8a7208 */ /* 0x000fca0004800000 */
[----:B------:R-:W-:-:S07]  /*f6b0*/  @P0 FADD.FTZ R138, R90, R138 ;  /* 0x0000008a5a8a0221 */ /* 0x000fce0000010000 */
.L_x_27893:
[----:B------:R-:W-:Y:S05]  /*f6c0*/  BSYNC B0 ;  /* 0x0000000000007941 */ /* 0x000fea0003800000 */
.L_x_27892:
        /* <DEDUP_REMOVED lines=18> */
.L_x_27904:
[----:B------:R-:W-:-:S07]  /*f7f0*/  IMAD.MOV.U32 R139, RZ, RZ, R150 ;  /* 0x000000ffff8b7224 */ /* 0x000fce00078e0096 */
.L_x_27905:
[----:B------:R-:W-:Y:S05]  /*f800*/  BSYNC B1 ;  /* 0x0000000000017941 */ /* 0x000fea0003800000 */
.L_x_27903:
        /* <DEDUP_REMOVED lines=16> */
.L_x_27909:
[----:B------:R-:W-:Y:S05]  /*f910*/  BSYNC B2 ;  /* 0x0000000000027941 */ /* 0x000fea0003800000 */
.L_x_27908:
        /* <DEDUP_REMOVED lines=44> */
.L_x_27907:
[----:B------:R-:W-:Y:S05]  /*fbe0*/  BSYNC B1 ;  /* 0x0000000000017941 */ /* 0x000fea0003800000 */
.L_x_27906:
        /* <DEDUP_REMOVED lines=10> */
.L_x_27902:
[----:B------:R-:W-:Y:S05]  /*fc90*/  BSYNC B0 ;  /* 0x0000000000007941 */ /* 0x000fea0003800000 */
.L_x_27901:
        /* <DEDUP_REMOVED lines=63> */
.L_x_27911:
[----:B------:R-:W-:Y:S05]  /*10090*/  BSYNC B0 ;  /* 0x0000000000007941 */ /* 0x000fea0003800000 */
.L_x_27910:
        /* <DEDUP_REMOVED lines=109> */
.L_x_27926:
        /* <DEDUP_REMOVED lines=130> */
[----:B------:R-:W-:Y:S01]  /*10f90*/  F2FP.F16.F32.PACK_AB R103, R104, R103 ;  /* 0x000000676867723e */ /* 0x000fe200000000ff */
        /* <DEDUP_REMOVED lines=9> */
[----:B------:R-:W-:Y:S01]  /*11030*/  F2FP.F16.F32.PACK_AB R102, R105, R102 ;  /* 0x000000666966723e */ /* 0x000fe200000000ff */
        /* <DEDUP_REMOVED lines=9> */
[----:B------:R-:W-:Y:S01]  /*110d0*/  F2FP.F16.F32.PACK_AB R107, R104, R107 ;  /* 0x0000006b686b723e */ /* 0x000fe200000000ff */
        /* <DEDUP_REMOVED lines=22> */
[----:B------:R-:W-:Y:S01]  /*11240*/  F2FP.F16.F32.PACK_AB R100, R105, R100 ;  /* 0x000000646964723e */ /* 0x000fe200000000ff */
[----:B------:R-:W-:Y:S01]  /*11250*/  FFMA.FTZ R105, R58, R110, R18 ;  /* 0x0000006e3a697223 */ /* 0x000fe20000010012 */
[C---:B------:R-:W-:Y:S01]  /*11260*/  FMUL.FTZ R117, R155.reuse, R117 ;  /* 0x000000759b757220 */ /* 0x040fe20000410000 */
[C---:B------:R-:W-:Y:S01]  /*11270*/  FMUL.FTZ R130, R155.reuse, R130 ;  /* 0x000000829b827220 */ /* 0x040fe20000410000 */
[----:B------:R-:W-:Y:S01]  /*11280*/  FMUL.FTZ R131, R155, R131 ;  /* 0x000000839b837220 */ /* 0x000fe20000410000 */
        /* <DEDUP_REMOVED lines=55> */
[----:B------:R-:W-:-:S03]  /*11600*/  F2FP.F16.F32.PACK_AB R116, R133, R116 ;  /* 0x000000748574723e */ /* 0x000fc600000000ff */
[----:B------:R0:W-:Y:S04]  /*11610*/  STG.E.128 desc[UR6][R158.64], R112 ;  /* 0x000000709e007986 */ /* 0x0001e8000c101d06 */
[----:B------:R0:W-:Y:S02]  /*11620*/  STG.E.128 desc[UR6][R156.64], R116 ;  /* 0x000000749c007986 */ /* 0x0001e4000c101d06 */
.L_x_27914:
[----:B------:R-:W-:Y:S05]  /*11630*/  BSYNC B0 ;  /* 0x0000000000007941 */ /* 0x000fea0003800000 */
.L_x_27913:
[----:B------:R-:W-:Y:S02]  /*11640*/  IADD3 R154, R154, UR12, RZ ;  /* 0x0000000c9a9a7c10 */ /* 0x000fe4000fffe0ff */
[----:B0-----:R-:W-:Y:S02]  /*11650*/  SEL R159, RZ, 0x1, P0 ;  /* 0x00000001ff9f7807 */ /* 0x001fe40000000000 */
[----:B------:R-:W-:-:S13]  /*11660*/  ISETP.GE.AND P1, PT, R154, UR13, PT ;  /* 0x0000000d9a007c0c */ /* 0x000fda000bf26270 */
[----:B------:R-:W-:Y:S05]  /*11670*/  @!P1 BRA `(.L_x_27915) ;  /* 0xfffffef000b89947 */ /* 0x000fea000383ffff */
[----:B------:R-:W-:Y:S05]  /*11680*/  EXIT ;  /* 0x000000000000794d */ /* 0x000fea0003800000 */
.L_x_27912:
[----:B------:R-:W-:Y:S01]  /*11690*/  HFMA2.MMA R161, -RZ, RZ, 0, 1.847743988037109375e-06 ;  /* 0x0000001fffa17435 */ /* 0x000fe200000001ff */
[----:B------:R-:W-:Y:S02]  /*116a0*/  IMAD.MOV.U32 R162, RZ, RZ, 0x1 ;  /* 0x00000001ffa27424 */ /* 0x000fe400078e00ff */
[----:B------:R-:W-:-:S08]  /*116b0*/  IMAD.MOV.U32 R160, RZ, RZ, -0x1 ;  /* 0xffffffffffa07424 */ /* 0x000fd000078e00ff */
[----:B------:R-:W-:Y:S05]  /*116c0*/  WARPSYNC.COLLECTIVE R160, `(.L_x_27916) ;  /* 0x00000000a0087348 */ /* 0x000fea0003c00000 */
[----:B------:R0:W1:Y:S02]  /*116d0*/  SHFL.BFLY P3, R149, R163, R162, R161 ;  /* 0x0c0000a2a3957389 */ /* 0x00006400000600a1 */
[----:B01----:R-:W-:Y:S01]  /*116e0*/  ENDCOLLECTIVE ;  /* 0x000000000000791b */ /* 0x003fe20003800000 */
.L_x_27916:
[----:B------:R-:W-:Y:S02]  /*116f0*/  IMAD.MOV.U32 R162, RZ, RZ, 0x2 ;  /* 0x00000002ffa27424 */ /* 0x000fe400078e00ff */
[----:B------:R-:W-:-:S05]  /*11700*/  FADD.FTZ R164, R163, R149 ;  /* 0x00000095a3a47221 */ /* 0x000fca0000010000 */
[----:B------:R-:W-:-:S07]  /*11710*/  MOV R163, R164 ;  /* 0x000000a400a37202 */ /* 0x000fce0000000f00 */
[----:B------:R-:W-:Y:S05]  /*11720*/  WARPSYNC.COLLECTIVE R160, `(.L_x_27917) ;  /* 0x00000000a0087348 */ /* 0x000fea0003c00000 */
[----:B------:R0:W1:Y:S02]  /*11730*/  SHFL.BFLY P3, R149, R163, R162, R161 ;  /* 0x0c0000a2a3957389 */ /* 0x00006400000600a1 */
[----:B01----:R-:W-:Y:S01]  /*11740*/  ENDCOLLECTIVE ;  /* 0x000000000000791b */ /* 0x003fe20003800000 */
.L_x_27917:
[----:B------:R-:W-:Y:S02]  /*11750*/  IMAD.MOV.U32 R162, RZ, RZ, 0x4 ;  /* 0x00000004ffa27424 */ /* 0x000fe400078e00ff */
[----:B------:R-:W-:-:S05]  /*11760*/  FADD.FTZ R165, R164, R149 ;  /* 0x00000095a4a57221 */ /* 0x000fca0000010000 */
[----:B------:R-:W-:-:S07]  /*11770*/  MOV R163, R165 ;  /* 0x000000a500a37202 */ /* 0x000fce0000000f00 */
[----:B------:R-:W-:Y:S05]  /*11780*/  WARPSYNC.COLLECTIVE R160, `(.L_x_27918) ;  /* 0x00000000a0087348 */ /* 0x000fea0003c00000 */
[----:B------:R0:W1:Y:S02]  /*11790*/  SHFL.BFLY P3, R149, R163, R162, R161 ;  /* 0x0c0000a2a3957389 */ /* 0x00006400000600a1 */
[----:B01----:R-:W-:Y:S01]  /*117a0*/  ENDCOLLECTIVE ;  /* 0x000000000000791b */ /* 0x003fe20003800000 */
.L_x_27918:
[----:B------:R-:W-:Y:S02]  /*117b0*/  IMAD.MOV.U32 R162, RZ, RZ, 0x8 ;  /* 0x00000008ffa27424 */ /* 0x000fe400078e00ff */
[----:B------:R-:W-:-:S05]  /*117c0*/  FADD.FTZ R165, R165, R149 ;  /* 0x00000095a5a57221 */ /* 0x000fca0000010000 */
[----:B------:R-:W-:-:S07]  /*117d0*/  MOV R163, R165 ;  /* 0x000000a500a37202 */ /* 0x000fce0000000f00 */
[----:B------:R-:W-:Y:S05]  /*117e0*/  WARPSYNC.COLLECTIVE R160, `(.L_x_27919) ;  /* 0x00000000a0087348 */ /* 0x000fea0003c00000 */
[----:B------:R0:W1:Y:S02]  /*117f0*/  SHFL.BFLY P3, R149, R163, R162, R161 ;  /* 0x0c0000a2a3957389 */ /* 0x00006400000600a1 */
[----:B01----:R-:W-:Y:S01]  /*11800*/  ENDCOLLECTIVE ;  /* 0x000000000000791b */ /* 0x003fe20003800000 */
.L_x_27919:
[----:B------:R-:W-:Y:S02]  /*11810*/  IMAD.MOV.U32 R162, RZ, RZ, 0x10 ;  /* 0x00000010ffa27424 */ /* 0x000fe400078e00ff */
[----:B------:R-:W-:-:S05]  /*11820*/  FADD.FTZ R148, R165, R149 ;  /* 0x00000095a5947221 */ /* 0x000fca0000010000 */
[----:B------:R-:W-:-:S07]  /*11830*/  MOV R163, R148 ;  /* 0x0000009400a37202 */ /* 0x000fce0000000f00 */
[----:B------:R-:W-:Y:S05]  /*11840*/  WARPSYNC.COLLECTIVE R160, `(.L_x_27920) ;  /* 0x00000000a0087348 */ /* 0x000fea0003c00000 */
[----:B------:R0:W1:Y:S02]  /*11850*/  SHFL.BFLY P3, R149, R163, R162, R161 ;  /* 0x0c0000a2a3957389 */ /* 0x00006400000600a1 */
[----:B01----:R-:W-:Y:S01]  /*11860*/  ENDCOLLECTIVE ;  /* 0x000000000000791b */ /* 0x003fe20003800000 */
.L_x_27920:
        /* <DEDUP_REMOVED lines=87> */
.L_x_27921:
[----:B------:R-:W-:Y:S02]  /*11de0*/  IMAD.MOV.U32 R162, RZ, RZ, 0x2 ;  /* 0x00000002ffa27424 */ /* 0x000fe400078e00ff */
[----:B------:R-:W-:-:S05]  /*11df0*/  FADD.FTZ R164, R163, R149 ;  /* 0x00000095a3a47221 */ /* 0x000fca0000010000 */
[----:B------:R-:W-:-:S07]  /*11e00*/  MOV R163, R164 ;  /* 0x000000a400a37202 */ /* 0x000fce0000000f00 */
[----:B------:R-:W-:Y:S05]  /*11e10*/  WARPSYNC.COLLECTIVE R160, `(.L_x_27922) ;  /* 0x00000000a0087348 */ /* 0x000fea0003c00000 */
[----:B------:R0:W1:Y:S02]  /*11e20*/  SHFL.BFLY P3, R149, R163, R162, R161 ;  /* 0x0c0000a2a3957389 */ /* 0x00006400000600a1 */
[----:B01----:R-:W-:Y:S01]  /*11e30*/  ENDCOLLECTIVE ;  /* 0x000000000000791b */ /* 0x003fe20003800000 */
.L_x_27922:
[----:B------:R-:W-:Y:S02]  /*11e40*/  IMAD.MOV.U32 R162, RZ, RZ, 0x4 ;  /* 0x00000004ffa27424 */ /* 0x000fe400078e00ff */
[----:B------:R-:W-:-:S05]  /*11e50*/  FADD.FTZ R165, R164, R149 ;  /* 0x00000095a4a57221 */ /* 0x000fca0000010000 */
[----:B------:R-:W-:-:S07]  /*11e60*/  MOV R163, R165 ;  /* 0x000000a500a37202 */ /* 0x000fce0000000f00 */
[----:B------:R-:W-:Y:S05]  /*11e70*/  WARPSYNC.COLLECTIVE R160, `(.L_x_27923) ;  /* 0x00000000a0087348 */ /* 0x000fea0003c00000 */
[----:B------:R0:W1:Y:S02]  /*11e80*/  SHFL.BFLY P3, R149, R163, R162, R161 ;  /* 0x0c0000a2a3957389 */ /* 0x00006400000600a1 */
[----:B01----:R-:W-:Y:S01]  /*11e90*/  ENDCOLLECTIVE ;  /* 0x000000000000791b */ /* 0x003fe20003800000 */
.L_x_27923:
[----:B------:R-:W-:Y:S02]  /*11ea0*/  IMAD.MOV.U32 R162, RZ, RZ, 0x8 ;  /* 0x00000008ffa27424 */ /* 0x000fe400078e00ff */
[----:B------:R-:W-:-:S05]  /*11eb0*/  FADD.FTZ R165, R165, R149 ;  /* 0x00000095a5a57221 */ /* 0x000fca0000010000 */
[----:B------:R-:W-:-:S07]  /*11ec0*/  MOV R163, R165 ;  /* 0x000000a500a37202 */ /* 0x000fce0000000f00 */
[----:B------:R-:W-:Y:S05]  /*11ed0*/  WARPSYNC.COLLECTIVE R160, `(.L_x_27924) ;  /* 0x00000000a0087348 */ /* 0x000fea0003c00000 */
[----:B------:R0:W1:Y:S02]  /*11ee0*/  SHFL.BFLY P3, R149, R163, R162, R161 ;  /* 0x0c0000a2a3957389 */ /* 0x00006400000600a1 */
[----:B01----:R-:W-:Y:S01]  /*11ef0*/  ENDCOLLECTIVE ;  /* 0x000000000000791b */ /* 0x003fe20003800000 */
.L_x_27924:
[----:B------:R-:W-:Y:S01]  /*11f00*/  HFMA2.MMA R162, -RZ, RZ, 0, 9.5367431640625e-07 ;  /* 0x00000010ffa27435 */ /* 0x000fe200000001ff */
[----:B------:R-:W-:-:S10]  /*11f10*/  FADD.FTZ R163, R165, R149 ;  /* 0x00000095a5a37221 */ /* 0x000fd40000010000 */
[----:B------:R-:W-:Y:S05]  /*11f20*/  WARPSYNC.COLLECTIVE R160, `(.L_x_27925) ;  /* 0x00000000a0087348 */ /* 0x000fea0003c00000 */
[----:B------:R0:W1:Y:S02]  /*11f30*/  SHFL.BFLY P3, R149, R163, R162, R161 ;  /* 0x0c0000a2a3957389 */ /* 0x00006400000600a1 */
[----:B01----:R-:W-:Y:S01]  /*11f40*/  ENDCOLLECTIVE ;  /* 0x000000000000791b */ /* 0x003fe20003800000 */
.L_x_27925:
[----:B------:R-:W-:Y:S05]  /*11f50*/  BRA `(.L_x_27926) ;  /* 0xffffffe800047947 */ /* 0x000fea000383ffff */
.L_x_27927:
        /* <DEDUP_REMOVED lines=10> */
.L_x_37283:


//--------------------- .text._ZN10layer_norm13ln_fwd_kernelINS_13Kernel_traitsIf6__halffS2_fjLj5120ELj1ELj1ELj4ELj16ENS_18Kernel_traits_baseILj5120EfS2_fS2_fjLj128EEEEELb1ELb1ELb0ELb0EEEvNS_9FwdParamsE --------------------------
	.section	.text._ZN10layer_norm13ln_fwd_kernelINS_13Kernel_traitsIf6__halffS2_fjLj5120ELj1ELj1ELj4ELj16ENS_18Kernel_traits_baseILj5120EfS2_fS2_fjLj128EEEEELb1ELb1ELb0ELb0EEEvNS_9FwdParamsE,"ax",@progbits
	.align	128
        .global         _ZN10layer_norm13ln_fwd_kernelINS_13Kernel_traitsIf6__halffS2_fjLj5120ELj1ELj1ELj4ELj16ENS_18Kernel_traits_baseILj5120EfS2_fS2_fjLj128EEEEELb1ELb1ELb0ELb0EEEvNS_9FwdParamsE
        .type           _ZN10layer_norm13ln_fwd_kernelINS_13Kernel_traitsIf6__halffS2_fjLj5120ELj1ELj1ELj4ELj16ENS_18Kernel_traits_baseILj5120EfS2_fS2_fjLj128EEEEELb1ELb1ELb0ELb0EEEvNS_9FwdParamsE,@function
        .size           _ZN10layer_norm13ln_fwd_kernelINS_13Kernel_traitsIf6__halffS2_fjLj5120ELj1ELj1ELj4ELj16ENS_18Kernel_traits_baseILj5120EfS2_fS2_fjLj128EEEEELb1ELb1ELb0ELb0EEEvNS_9FwdParamsE,(.L_x_37284 - _ZN10layer_norm13ln_fwd_kernelINS_13Kernel_traitsIf6__halffS2_fjLj5120ELj1ELj1ELj4ELj16ENS_18Kernel_traits_baseILj5120EfS2_fS2_fjLj128EEEEELb1ELb1ELb0ELb0EEEvNS_9FwdParamsE)
        .other          _ZN10layer_norm13ln_fwd_kernelINS_13Kernel_traitsIf6__halffS2_fjLj5120ELj1ELj1ELj4ELj16ENS_18Kernel_traits_baseILj5120EfS2_fS2_fjLj128EEEEELb1ELb1ELb0ELb0EEEvNS_9FwdParamsE,@"STO_CUDA_ENTRY STV_DEFAULT"
_ZN10layer_norm13ln_fwd_kernelINS_13Kernel_traitsIf6__halffS2_fjLj5120ELj1ELj1ELj4ELj16ENS_18Kernel_traits_baseILj5120EfS2_fS2_fjLj128EEEEELb1ELb1ELb0ELb0EEEvNS_9FwdParamsE:
.text._ZN10layer_norm13ln_fwd_kernelINS_13Kernel_traitsIf6__halffS2_fjLj5120ELj1ELj1ELj4ELj16ENS_18Kernel_traits_baseILj5120EfS2_fS2_fjLj128EEEEELb1ELb1ELb0ELb0EEEvNS_9FwdParamsE:
        /* <DEDUP_REMOVED lines=13> */
[----:B------:R-:W0:Y:S01]  /*00d0*/  LDC R7, c[0x0][RZ] ;  /* 0x00000000ff077b82 */ /* 0x000e220000000800 */
[----:B-1----:R-:W-:-:S07]  /*00e0*/  @P0 IMAD.MOV.U32 R5, RZ, RZ, R141 ;  /* 0x000000ffff050224 */ /* 0x002fce00078e008d */
[----:B------:R-:W1:Y:S01]  /*00f0*/  LDC R19, c[0x0][0x218] ;  /* 0x00008600ff137b82 */ /* 0x000e620000000800 */
[----:B------:R4:W3:Y:S07]  /*0100*/  @P0 LDG.E.64 R2, desc[UR4][R4.64] ;  /* 0x0000000404020981 */ /* 0x0008ee000c1e1b00 */
[----:B------:R-:W0:Y:S01]  /*0110*/  S2UR UR6, SR_CTAID.X ;  /* 0x00000000000679c3 */ /* 0x000e220000002500 */
[----:B--2---:R-:W-:Y:S02]  /*0120*/  LOP3.LUT R125, R0, 0x7f, RZ, 0xc0, !PT ;  /* 0x0000007f007d7812 */ /* 0x004fe400078ec0ff */
[----:B------:R-:W-:Y:S01]  /*0130*/  LOP3.LUT R202, R202, 0xfffffff7, RZ, 0xc0, !PT ;  /* 0xfffffff7caca7812 */ /* 0x000fe200078ec0ff */
[----:B------:R-:W-:Y:S01]  /*0140*/  BSSY B0, `(.L_x_27928) ;  /* 0x0000050000007945 */ /* 0x000fe20003800000 */
[----:B----4-:R-:W-:Y:S01]  /*0150*/  VIADD R5, R195, 0xbb67ae85 ;  /* 0xbb67ae85c3057836 */ /* 0x010fe20000000000 */
[----:B---3--:R-:W-:Y:S01]  /*0160*/  @P0 IADD3 R140, P1, R2, R9, RZ ;  /* 0x00000009028c0210 */ /* 0x008fe20007f3e0ff */
[----:B0-----:R-:W-:-:S03]  /*0170*/  IMAD R2, R7, UR6, R0 ;  /* 0x0000000607027c24 */ /* 0x001fc6000f8e0200 */
[----:B------:R-:W-:Y:S01]  /*0180*/  @P0 IADD3.X R141, RZ, R3, RZ, P1, !PT ;  /* 0x00000003ff8d0210 */ /* 0x000fe20000ffe4ff */
[----:B------:R-:W-:-:S03]  /*0190*/  IMAD.WIDE.U32 R8, R2, -0x326172a9, RZ ;  /* 0xcd9e8d5702087825 */ /* 0x000fc600078e00ff */
[--C-:B------:R-:W-:Y:S02]  /*01a0*/  SHF.R.U64 R3, R140, 0x2, R141.reuse ;  /* 0x000000028c037819 */ /* 0x100fe4000000128d */
[----:B------:R-:W-:-:S03]  /*01b0*/  SHF.R.U32.HI R4, RZ, 0x2, R141 ;  /* 0x00000002ff047819 */ /* 0x000fc6000001168d */
[----:B------:R-:W-:Y:S01]  /*01c0*/  IMAD.WIDE.U32 R6, R3, -0x2daee0ad, RZ ;  /* 0xd2511f5303067825 */ /* 0x000fe200078e00ff */
[----:B------:R-:W-:-:S04]  /*01d0*/  LOP3.LUT R10, R9, R4, R194, 0x96, !PT ;  /* 0x00000004090a7212 */ /* 0x000fc800078e96c2 */
[----:B------:R-:W-:Y:S01]  /*01e0*/  LOP3.LUT R12, R7, R195, RZ, 0x3c, !PT ;  /* 0x000000c3070c7212 */ /* 0x000fe200078e3cff */
[----:B------:R-:W-:-:S04]  /*01f0*/  IMAD.WIDE.U32 R10, R10, -0x2daee0ad, RZ ;  /* 0xd2511f530a0a7825 */ /* 0x000fc800078e00ff */
[----:B------:R-:W-:Y:S01]  /*0200*/  IMAD.WIDE.U32 R12, R12, -0x326172a9, RZ ;  /* 0xcd9e8d570c0c7825 */ /* 0x000fe200078e00ff */
[----:B------:R-:W-:Y:S02]  /*0210*/  LOP3.LUT R14, R11, R6, R5, 0x96, !PT ;  /* 0x000000060b0e7212 */ /* 0x000fe400078e9605 */
[C---:B------:R-:W-:Y:S01]  /*0220*/  IADD3 R6, R194.reuse, -0x61c88647, RZ ;  /* 0x9e3779b9c2067810 */ /* 0x040fe20007ffe0ff */
[----:B------:R-:W-:Y:S02]  /*0230*/  VIADD R7, R194, 0x3c6ef372 ;  /* 0x3c6ef372c2077836 */ /* 0x000fe40000000000 */
[----:B------:R-:W-:Y:S01]  /*0240*/  IMAD.WIDE.U32 R14, R14, -0x326172a9, RZ ;  /* 0xcd9e8d570e0e7825 */ /* 0x000fe200078e00ff */
[----:B------:R-:W-:Y:S02]  /*0250*/  LOP3.LUT R13, R13, R6, R8, 0x96, !PT ;  /* 0x000000060d0d7212 */ /* 0x000fe400078e9608 */
[----:B------:R-:W-:Y:S02]  /*0260*/  IADD3 R8, R195, 0x76cf5d0a, RZ ;  /* 0x76cf5d0ac3087810 */ /* 0x000fe40007ffe0ff */
[----:B------:R-:W-:Y:S01]  /*0270*/  LOP3.LUT R16, R15, R12, R7, 0x96, !PT ;  /* 0x0000000c0f107212 */ /* 0x000fe200078e9607 */
[----:B------:R-:W-:-:S05]  /*0280*/  IMAD.WIDE.U32 R12, R13, -0x2daee0ad, RZ ;  /* 0xd2511f530d0c7825 */ /* 0x000fca00078e00ff */
[----:B------:R-:W-:Y:S02]  /*0290*/  LOP3.LUT R18, R13, R10, R8, 0x96, !PT ;  /* 0x0000000a0d127212 */ /* 0x000fe400078e9608 */
[----:B-1----:R-:W-:Y:S01]  /*02a0*/  SHF.R.S32.HI R10, RZ, 0x1f, R19 ;  /* 0x0000001fff0a7819 */ /* 0x002fe20000011413 */
[----:B------:R-:W-:Y:S01]  /*02b0*/  IMAD.WIDE.U32 R16, R16, -0x2daee0ad, RZ ;  /* 0xd2511f5310107825 */ /* 0x000fe200078e00ff */
[----:B------:R-:W-:-:S03]  /*02c0*/  LOP3.LUT R13, R125, 0x7f, RZ, 0x3c, !PT ;  /* 0x0000007f7d0d7812 */ /* 0x000fc600078e3cff */
[----:B------:R-:W-:Y:S01]  /*02d0*/  VIADD R9, R195, 0x32370b8f ;  /* 0x32370b8fc3097836 */ /* 0x000fe20000000000 */
[----:B------:R-:W-:-:S04]  /*02e0*/  LEA.HI R152, R10, R19, RZ, 0x3 ;  /* 0x000000130a987211 */ /* 0x000fc800078f18ff */
[----:B------:R-:W-:Y:S02]  /*02f0*/  LOP3.LUT R146, R17, R12, R9, 0x96, !PT ;  /* 0x0000000c11927212 */ /* 0x000fe400078e9609 */
[----:B------:R-:W-:-:S04]  /*0300*/  LEA.HI.SX32 R12, R152, R13, 0x1d ;  /* 0x0000000d980c7211 */ /* 0x000fc800078feaff */
[C---:B------:R-:W-:Y:S02]  /*0310*/  LOP3.LUT P6, RZ, R12.reuse, 0xffffff80, RZ, 0xc0, !PT ;  /* 0xffffff800cff7812 */ /* 0x040fe400078cc0ff */
[C---:B------:R-:W-:Y:S02]  /*0320*/  ISETP.GE.U32.AND P5, PT, R12.reuse, 0x100, PT ;  /* 0x000001000c00780c */ /* 0x040fe40003fa6070 */
[----:B------:R-:W-:-:S09]  /*0330*/  ISETP.GE.U32.AND P4, PT, R12, 0x180, PT ;  /* 0x000001800c00780c */ /* 0x000fd20003f86070 */
[----:B------:R-:W-:-:S04]  /*0340*/  @P6 LOP3.LUT R202, R202, 0x8, RZ, 0xfc, !PT ;  /* 0x00000008caca6812 */ /* 0x000fc800078efcff */
[----:B------:R-:W-:-:S04]  /*0350*/  LOP3.LUT R202, R202, 0xfffffeff, RZ, 0xc0, !PT ;  /* 0xfffffeffcaca7812 */ /* 0x000fc800078ec0ff */
[----:B------:R-:W-:Y:S01]  /*0360*/  @P5 LOP3.LUT R202, R202, 0x100, RZ, 0xfc, !PT ;  /* 0x00000100caca5812 */ /* 0x000fe200078efcff */
[----:B------:R-:W-:Y:S01]  /*0370*/  IMAD.WIDE.U32 R18, R18, -0x326172a9, RZ ;  /* 0xcd9e8d5712127825 */ /* 0x000fe200078e00ff */
[----:B------:R-:W-:Y:S02]  /*0380*/  ISETP.GE.U32.AND P3, PT, R12, 0x200, PT ;  /* 0x000002000c00780c */ /* 0x000fe40003f66070 */
[----:B------:R-:W-:Y:S02]  /*0390*/  LOP3.LUT R202, R202, 0xffffff7f, RZ, 0xc0, !PT ;  /* 0xffffff7fcaca7812 */ /* 0x000fe400078ec0ff */
[----:B------:R-:W-:Y:S01]  /*03a0*/  IADD3 R10, R194, -0x255992d5, RZ ;  /* 0xdaa66d2bc20a7810 */ /* 0x000fe20007ffe0ff */
[----:B------:R-:W-:Y:S01]  /*03b0*/  IMAD.WIDE.U32 R146, R146, -0x326172a9, RZ ;  /* 0xcd9e8d5792927825 */ /* 0x000fe200078e00ff */
[----:B------:R-:W-:Y:S02]  /*03c0*/  @P4 LOP3.LUT R202, R202, 0x80, RZ, 0xfc, !PT ;  /* 0x00000080caca4812 */ /* 0x000fe400078efcff */
[----:B------:R-:W-:Y:S01]  /*03d0*/  LOP3.LUT R19, R19, R14, R10, 0x96, !PT ;  /* 0x0000000e13137212 */ /* 0x000fe200078e960a */
[----:B------:R-:W-:Y:S01]  /*03e0*/  VIADD R11, R194, 0x78dde6e4 ;  /* 0x78dde6e4c20b7836 */ /* 0x000fe20000000000 */
[----:B------:R-:W-:-:S02]  /*03f0*/  ISETP.GE.U32.AND P2, PT, R12, 0x280, PT ;  /* 0x000002800c00780c */ /* 0x000fc40003f46070 */
        /* <DEDUP_REMOVED lines=9> */
[----:B------:R-:W-:Y:S01]  /*0490*/  LEA.HI R16, R0, UR6, RZ, 0x19 ;  /* 0x0000000600107c11 */ /* 0x000fe2000f8fc8ff */
[----:B------:R-:W-:Y:S01]  /*04a0*/  IMAD.WIDE.U32 R150, R150, -0x326172a9, RZ ;  /* 0xcd9e8d5796967825 */ /* 0x000fe200078e00ff */
[----:B------:R-:W-:Y:S02]  /*04b0*/  LOP3.LUT R141, R149, R18, R14, 0x96, !PT ;  /* 0x00000012958d7212 */ /* 0x000fe400078e960e */
[----:B------:R-:W-:Y:S02]  /*04c0*/  IADD3 R15, R194, 0x1715609d, RZ ;  /* 0x1715609dc20f7810 */ /* 0x000fe40007ffe0ff */
        /* <DEDUP_REMOVED lines=23> */
.L_x_27929:
[----:B------:R-:W-:Y:S05]  /*0640*/  BSYNC B0 ;  /* 0x0000000000007941 */ /* 0x000fea0003800000 */
.L_x_27928:
        /* <DEDUP_REMOVED lines=23> */
.L_x_27931:
[----:B------:R-:W-:Y:S05]  /*07c0*/  BSYNC B0 ;  /* 0x0000000000007941 */ /* 0x000fea0003800000 */
.L_x_27930:
        /* <DEDUP_REMOVED lines=23> */
.L_x_27933:
[----:B------:R-:W-:Y:S05]  /*0940*/  BSYNC B0 ;  /* 0x0000000000007941 */ /* 0x000fea0003800000 */
.L_x_27932:
        /* <DEDUP_REMOVED lines=23> */
.L_x_27935:
[----:B------:R-:W-:Y:S05]  /*0ac0*/  BSYNC B0 ;  /* 0x0000000000007941 */ /* 0x000fea0003800000 */
.L_x_27934:
        /* <DEDUP_REMOVED lines=22> */
.L_x_27937:
[----:B------:R-:W-:Y:S05]  /*0c30*/  BSYNC B0 ;  /* 0x0000000000007941 */ /* 0x000fea0003800000 */
.L_x_27936:
[----:B------:R-:W-:Y:S01]  /*0c40*/  ULDC UR6, c[0x0][0x214] ;  /* 0x0000850000067ab9 */ /* 0x000fe20000000800 */
[----:B----4-:R-:W-:Y:S01]  /*0c50*/  LOP3.LUT R142, R151, R146, R15, 0x96, !PT ;  /* 0x00000092978e7212 */ /* 0x010fe200078e960f */
[----:B0123--:R-:W-:Y:S01]  /*0c60*/  VIADD R18, R194, 0xb54cda56 ;  /* 0xb54cda56c2127836 */ /* 0x00ffe20000000000 */
        /* <DEDUP_REMOVED lines=11> */
[----:B------:R-:W-:Y:S01]  /*0d20*/  ULDC.64 UR6, c[0x0][0x270] ;  /* 0x00009c0000067ab9 */ /* 0x000fe20000000a00 */
[----:B------:R-:W-:Y:S01]  /*0d30*/  LOP3.LUT R150, R0, 0x60, RZ, 0xc0, !PT ;  /* 0x0000006000967812 */ /* 0x000fe200078ec0ff */
[----:B------:R-:W-:Y:S01]  /*0d40*/  IMAD.WIDE.U32 R148, R148, -0x326172a9, RZ ;  /* 0xcd9e8d5794947825 */ /* 0x000fe200078e00ff */
[----:B------:R-:W-:Y:S01]  /*0d50*/  LOP3.LUT R141, R152, 0x7f, RZ, 0xc0, !PT ;  /* 0x0000007f988d7812 */ /* 0x000fe200078ec0ff */
[----:B------:R-:W-:Y:S01]  /*0d60*/  HFMA2.MMA R188, -RZ, RZ, 0, 5.9604644775390625e-08 ;  /* 0x00000001ffbc7435 */ /* 0x000fe200000001ff */
[----:B------:R-:W-:Y:S01]  /*0d70*/  SHF.R.U32.HI R152, RZ, 0x2, R152 ;  /* 0x00000002ff987819 */ /* 0x000fe20000011698 */
[----:B------:R-:W-:Y:S01]  /*0d80*/  VIADD R193, R195, 0xdb3d7428 ;  /* 0xdb3d7428c3c17836 */ /* 0x000fe20000000000 */
[----:B------:R-:W-:Y:S01]  /*0d90*/  VIADDMNMX R150, R141, -R150, RZ, !PT ;  /* 0x800000968d967246 */ /* 0x000fe200078001ff */
[----:B------:R-:W-:Y:S01]  /*0da0*/  VIADD R197, R194, 0x8ff34781 ;  /* 0x8ff34781c2c57836 */ /* 0x000fe20000000000 */
[----:B------:R-:W-:Y:S01]  /*0db0*/  ISETP.NE.U32.AND P0, PT, RZ, UR6, PT ;  /* 0x00000006ff007c0c */ /* 0x000fe2000bf05070 */
[----:B------:R-:W-:Y:S01]  /*0dc0*/  ULDC.U8 UR6, c[0x0][0x2a0] ;  /* 0x0000a80000067ab9 */ /* 0x000fe20000000000 */
[----:B------:R-:W-:Y:S01]  /*0dd0*/  LOP3.LUT R145, R152, 0x3fffffe0, RZ, 0xc0, !PT ;  /* 0x3fffffe098917812 */ /* 0x000fe200078ec0ff */
[----:B------:R-:W-:Y:S01]  /*0de0*/  IMAD.MOV.U32 R205, RZ, RZ, RZ ;  /* 0x000000ffffcd7224 */ /* 0x000fe200078e00ff */
[----:B------:R-:W-:Y:S01]  /*0df0*/  VIMNMX R150, R150, 0x20, PT ;  /* 0x0000002096967848 */ /* 0x000fe20003fe0100 */
[----:B------:R-:W-:Y:S01]  /*0e00*/  ULDC UR11, c[0x0][0x218] ;  /* 0x00008600000b7ab9 */ /* 0x000fe20000000800 */
[----:B------:R-:W-:Y:S01]  /*0e10*/  ISETP.NE.AND.EX P0, PT, RZ, UR7, PT, P0 ;  /* 0x00000007ff007c0c */ /* 0x000fe2000bf05300 */
[----:B------:R-:W-:Y:S01]  /*0e20*/  ULDC UR10, c[0x0][0x290] ;  /* 0x0000a400000a7ab9 */ /* 0x000fe20000000800 */
[----:B------:R-:W-:Y:S01]  /*0e30*/  SHF.L.U32 R143, R0, 0x5, RZ ;  /* 0x00000005008f7819 */ /* 0x000fe200000006ff */
[----:B------:R-:W-:Y:S01]  /*0e40*/  IMAD.IADD R150, R150, 0x1, R145 ;  /* 0x0000000196967824 */ /* 0x000fe200078e0291 */
[----:B------:R-:W-:Y:S01]  /*0e50*/  LOP3.LUT R142, R147, R142, R19, 0x96, !PT ;  /* 0x0000008e938e7212 */ /* 0x000fe200078e9613 */
[----:B------:R-:W-:Y:S01]  /*0e60*/  ULDC.64 UR8, c[0x0][0x240] ;  /* 0x0000900000087ab9 */ /* 0x000fe20000000a00 */
[----:B------:R-:W-:Y:S01]  /*0e70*/  LOP3.LUT R154, R143, 0x3e0, RZ, 0xc0, !PT ;  /* 0x000003e08f9a7812 */ /* 0x000fe200078ec0ff */
[----:B------:R-:W-:Y:S01]  /*0e80*/  IMAD.SHL.U32 R150, R150, 0x8, RZ ;  /* 0x0000000896967824 */ /* 0x000fe200078e00ff */
[----:B------:R-:W-:Y:S01]  /*0e90*/  LOP3.LUT R144, R149, R144, R192, 0x96, !PT ;  /* 0x0000009095907212 */ /* 0x000fe200078e96c0 */
[----:B------:R-:W-:Y:S01]  /*0ea0*/  IMAD.HI.U32 R143, R142, -0x326172a9, RZ ;  /* 0xcd9e8d578e8f7827 */ /* 0x000fe200078e00ff */
[----:B------:R-:W-:Y:S01]  /*0eb0*/  LOP3.LUT R202, R202, 0xffffffef, RZ, 0xc0, !PT ;  /* 0xffffffefcaca7812 */ /* 0x000fe200078ec0ff */
[----:B------:R-:W-:Y:S01]  /*0ec0*/  ULDC.64 UR12, c[0x0][0x210] ;  /* 0x00008400000c7ab9 */ /* 0x000fe20000000a00 */
[----:B------:R-:W-:Y:S01]  /*0ed0*/  VIADDMNMX R154, R141, -R154, RZ, !PT ;  /* 0x8000009a8d9a7246 */ /* 0x000fe200078001ff */
[----:B------:R-:W-:Y:S01]  /*0ee0*/  IMAD.HI.U32 R141, R144, -0x2daee0ad, RZ ;  /* 0xd2511f53908d7827 */ /* 0x000fe200078e00ff */
[----:B------:R-:W-:-:S02]  /*0ef0*/  I2FP.F32.U32 R150, R150 ;  /* 0x0000009600967245 */ /* 0x000fc40000201000 */
[----:B------:R-:W-:Y:S01]  /*0f00*/  IADD3 R196, R194, -0xe443238, RZ ;  /* 0xf1bbcdc8c2c47810 */ /* 0x000fe20007ffe0ff */
[----:B------:R-:W-:Y:S01]  /*0f10*/  IMAD R142, R142, -0x326172a9, RZ ;  /* 0xcd9e8d578e8e7824 */ /* 0x000fe200078e02ff */
[----:B------:R-:W-:Y:S01]  /*0f20*/  @P0 LOP3.LUT R202, R202, 0x10, RZ, 0xfc, !PT ;  /* 0x00000010caca0812 */ /* 0x000fe200078efcff */
[----:B------:R0:W1:Y:S01]  /*0f30*/  MUFU.RCP R203, R150 ;  /* 0x0000009600cb7308 */ /* 0x0000620000001000 */
[----:B------:R-:W-:Y:S01]  /*0f40*/  ISETP.NE.AND P0, PT, RZ, UR6, PT ;  /* 0x00000006ff007c0c */ /* 0x000fe2000bf05270 */
[----:B------:R-:W-:Y:S01]  /*0f50*/  ULDC.64 UR6, c[0x0][0x238] ;  /* 0x00008e0000067ab9 */ /* 0x000fe20000000a00 */
[----:B------:R-:W-:Y:S02]  /*0f60*/  LOP3.LUT R143, R143, R148, R196, 0x96, !PT ;  /* 0x000000948f8f7212 */ /* 0x000fe400078e96c4 */
[----:B------:R-:W-:Y:S01]  /*0f70*/  LOP3.LUT R146, R141, R146, R193, 0x96, !PT ;  /* 0x000000928d927212 */ /* 0x000fe200078e96c1 */
[----:B------:R-:W-:Y:S01]  /*0f80*/  IMAD R141, R144, -0x2daee0ad, RZ ;  /* 0xd2511f53908d7824 */ /* 0x000fe200078e02ff */
[----:B------:R-:W-:Y:S01]  /*0f90*/  VIMNMX R154, R154, 0x20, PT ;  /* 0x000000209a9a7848 */ /* 0x000fe20003fe0100 */
[----:B------:R-:W-:Y:S01]  /*0fa0*/  IMAD.HI.U32 R199, R143, -0x2daee0ad, RZ ;  /* 0xd2511f538fc77827 */ /* 0x000fe200078e00ff */
[----:B------:R-:W-:-:S02]  /*0fb0*/  IADD3 R198, R195, -0x695add53, RZ ;  /* 0x96a522adc3c67810 */ /* 0x000fc40007ffe0ff */
[----:B------:R-:W-:Y:S01]  /*0fc0*/  IADD3 R154, R145, R154, RZ ;  /* 0x0000009a919a7210 */ /* 0x000fe20007ffe0ff */
[----:B------:R-:W-:Y:S01]  /*0fd0*/  IMAD.HI.U32 R200, R146, -0x326172a9, RZ ;  /* 0xcd9e8d5792c87827 */ /* 0x000fe200078e00ff */
[----:B------:R-:W-:Y:S02]  /*0fe0*/  LOP3.LUT R202, R202, 0xfffffdff, RZ, 0xc0, !PT ;  /* 0xfffffdffcaca7812 */ /* 0x000fe400078ec0ff */
[----:B------:R-:W-:Y:S01]  /*0ff0*/  LOP3.LUT R199, R199, R141, R198, 0x96, !PT ;  /* 0x0000008dc7c77212 */ /* 0x000fe200078e96c6 */
[----:B------:R-:W-:Y:S01]  /*1000*/  IMAD R204, R143, -0x2daee0ad, RZ ;  /* 0xd2511f538fcc7824 */ /* 0x000fe200078e02ff */
[----:B------:R-:W-:Y:S01]  /*1010*/  LOP3.LUT R200, R200, R142, R197, 0x96, !PT ;  /* 0x0000008ec8c87212 */ /* 0x000fe200078e96c5 */
[----:B------:R-:W-:Y:S01]  /*1020*/  IMAD R206, R146, -0x326172a9, RZ ;  /* 0xcd9e8d5792ce7824 */ /* 0x000fe200078e02ff */
[----:B------:R-:W-:Y:S02]  /*1030*/  LOP3.LUT R201, R140, 0x3, RZ, 0xc0, !PT ;  /* 0x000000038cc97812 */ /* 0x000fe400078ec0ff */
[----:B------:R-:W-:-:S02]  /*1040*/  @P0 LOP3.LUT R202, R202, 0x200, RZ, 0xfc, !PT ;  /* 0x00000200caca0812 */ /* 0x000fc400078efcff */
[----:B01----:R-:W-:-:S07]  /*1050*/  SHF.L.U32 R207, R154, 0x3, RZ ;  /* 0x000000039acf7819 */ /* 0x003fce00000006ff */
.L_x_28239:
        /* <DEDUP_REMOVED lines=37> */
.L_x_27941:
[----:B------:R-:W-:-:S07]  /*12b0*/  IMAD.MOV.U32 R150, RZ, RZ, R206 ;  /* 0x000000ffff967224 */ /* 0x000fce00078e00ce */
.L_x_27942:
[----:B------:R-:W-:Y:S05]  /*12c0*/  BSYNC B1 ;  /* 0x0000000000017941 */ /* 0x000fea0003800000 */
.L_x_27940:
        /* <DEDUP_REMOVED lines=16> */
.L_x_27946:
[----:B------:R-:W-:Y:S05]  /*13d0*/  BSYNC B2 ;  /* 0x0000000000027941 */ /* 0x000fea0003800000 */
.L_x_27945:
        /* <DEDUP_REMOVED lines=44> */
.L_x_27944:
[----:B------:R-:W-:Y:S05]  /*16a0*/  BSYNC B1 ;  /* 0x0000000000017941 */ /* 0x000fea0003800000 */
.L_x_27943:
        /* <DEDUP_REMOVED lines=10> */
[----:B------:R-:W-:-:S05]  /*1750*/  FFMA.FTZ R151, R150, R217, 1.1641532182693481445e-10 ;  /* 0x2f00000096977423 */ /* 0x000fca00000100d9 */
[----:B0-----:R-:W-:Y:S01]  /*1760*/  FSETP.GTU.FTZ.AND P1, PT, R151, R216, PT ;  /* 0x000000d89700720b */ /* 0x001fe20003f3c000 */
[----:B------:R-:W-:Y:S02]  /*1770*/  VIADD R151, R190, 0x1 ;  /* 0x00000001be977836 */ /* 0x000fe40000000000 */
[----:B-1----:R-:W-:-:S10]  /*1780*/  FMUL.FTZ R210, R210, R209 ;  /* 0x000000d1d2d27220 */ /* 0x002fd40000410000 */
        /* <DEDUP_REMOVED lines=14> */
.L_x_27948:
[----:B------:R-:W-:-:S07]  /*1870*/  IMAD.MOV.U32 R149, RZ, RZ, R206 ;  /* 0x000000ffff957224 */ /* 0x000fce00078e00ce */
.L_x_27949:
[----:B------:R-:W-:Y:S05]  /*1880*/  BSYNC B1 ;  /* 0x0000000000017941 */ /* 0x000fea0003800000 */
.L_x_27947:
        /* <DEDUP_REMOVED lines=16> */
.L_x_27953:
[----:B------:R-:W-:Y:S05]  /*1990*/  BSYNC B2 ;  /* 0x0000000000027941 */ /* 0x000fea0003800000 */
.L_x_27952:
        /* <DEDUP_REMOVED lines=44> */
.L_x_27951:
[----:B------:R-:W-:Y:S05]  /*1c60*/  BSYNC B1 ;  /* 0x0000000000017941 */ /* 0x000fea0003800000 */
.L_x_27950:
        /* <DEDUP_REMOVED lines=23> */
.L_x_27955:
[----:B------:R-:W-:-:S07]  /*1de0*/  MOV R152, R206 ;  /* 0x000000ce00987202 */ /* 0x000fce0000000f00 */
.L_x_27956:
[----:B------:R-:W-:Y:S05]  /*1df0*/  BSYNC B1 ;  /* 0x0000000000017941 */ /* 0x000fea0003800000 */
.L_x_27954:
        /* <DEDUP_REMOVED lines=16> */
.L_x_27960:
[----:B------:R-:W-:Y:S05]  /*1f00*/  BSYNC B2 ;  /* 0x0000000000027941 */ /* 0x000fea0003800000 */
.L_x_27959:
        /* <DEDUP_REMOVED lines=44> */
.L_x_27958:
[----:B------:R-:W-:Y:S05]  /*21d0*/  BSYNC B1 ;  /* 0x0000000000017941 */ /* 0x000fea0003800000 */
.L_x_27957:
        /* <DEDUP_REMOVED lines=21> */
.L_x_27962:
[----:B------:R-:W-:-:S07]  /*2330*/  IMAD.MOV.U32 R151, RZ, RZ, R206 ;  /* 0x000000ffff977224 */ /* 0x000fce00078e00ce */
.L_x_27963:
[----:B------:R-:W-:Y:S05]  /*2340*/  BSYNC B1 ;  /* 0x0000000000017941 */ /* 0x000fea0003800000 */
.L_x_27961:
        /* <DEDUP_REMOVED lines=16> */
.L_x_27967:
[----:B------:R-:W-:Y:S05]  /*2450*/  BSYNC B2 ;  /* 0x0000000000027941 */ /* 0x000fea0003800000 */
.L_x_27966:
        /* <DEDUP_REMOVED lines=44> */
.L_x_27965:
[----:B------:R-:W-:Y:S05]  /*2720*/  BSYNC B1 ;  /* 0x0000000000017941 */ /* 0x000fea0003800000 */
.L_x_27964:
        /* <DEDUP_REMOVED lines=21> */
.L_x_27969:
[----:B------:R-:W-:-:S07]  /*2880*/  MOV R212, R206 ;  /* 0x000000ce00d47202 */ /* 0x000fce0000000f00 */
.L_x_27970:
[----:B------:R-:W-:Y:S05]  /*2890*/  BSYNC B1 ;  /* 0x0000000000017941 */ /* 0x000fea0003800000 */
.L_x_27968:
        /* <DEDUP_REMOVED lines=16> */
.L_x_27974:
[----:B------:R-:W-:Y:S05]  /*29a0*/  BSYNC B2 ;  /* 0x0000000000027941 */ /* 0x000fea0003800000 */
.L_x_27973:
        /* <DEDUP_REMOVED lines=44> */
.L_x_27972:
[----:B------:R-:W-:Y:S05]  /*2c70*/  BSYNC B1 ;  /* 0x0000000000017941 */ /* 0x000fea0003800000 */
.L_x_27971:
        /* <DEDUP_REMOVED lines=21> */
.L_x_27976:
[----:B------:R-:W-:-:S07]  /*2dd0*/  IMAD.MOV.U32 R153, RZ, RZ, R206 ;  /* 0x000000ffff997224 */ /* 0x000fce00078e00ce */
.L_x_27977:
[----:B------:R-:W-:Y:S05]  /*2de0*/  BSYNC B1 ;  /* 0x0000000000017941 */ /* 0x000fea0003800000 */
.L_x_27975:
        /* <DEDUP_REMOVED lines=16> */
.L_x_27981:
[----:B------:R-:W-:Y:S05]  /*2ef0*/  BSYNC B2 ;  /* 0x0000000000027941 */ /* 0x000fea0003800000 */
.L_x_27980:
        /* <DEDUP_REMOVED lines=44> */
.L_x_27979:
[----:B------:R-:W-:Y:S05]  /*31c0*/  BSYNC B1 ;  /* 0x0000000000017941 */ /* 0x000fea0003800000 */
.L_x_27978:
        /* <DEDUP_REMOVED lines=21> */
.L_x_27983:
[----:B------:R-:W-:-:S07]  /*3320*/  MOV R154, R206 ;  /* 0x000000ce009a7202 */ /* 0x000fce0000000f00 */
.L_x_27984:
[----:B------:R-:W-:Y:S05]  /*3330*/  BSYNC B1 ;  /* 0x0000000000017941 */ /* 0x000fea0003800000 */
.L_x_27982:
        /* <DEDUP_REMOVED lines=16> */
.L_x_27988:
[----:B------:R-:W-:Y:S05]  /*3440*/  BSYNC B2 ;  /* 0x0000000000027941 */ /* 0x000fea0003800000 */
.L_x_27987:
        /* <DEDUP_REMOVED lines=44> */
.L_x_27986:
[----:B------:R-:W-:Y:S05]  /*3710*/  BSYNC B1 ;  /* 0x0000000000017941 */ /* 0x000fea0003800000 */
.L_x_27985:
        /* <DEDUP_REMOVED lines=21> */
.L_x_27990:
[----:B------:R-:W-:-:S07]  /*3870*/  IMAD.MOV.U32 R218, RZ, RZ, R206 ;  /* 0x000000ffffda7224 */ /* 0x000fce00078e00ce */
.L_x_27991:
[----:B------:R-:W-:Y:S05]  /*3880*/  BSYNC B1 ;  /* 0x0000000000017941 */ /* 0x000fea0003800000 */
.L_x_27989:
        /* <DEDUP_REMOVED lines=18> */
.L_x_27995:
[----:B------:R-:W-:Y:S05]  /*39b0*/  BSYNC B2 ;  /* 0x0000000000027941 */ /* 0x000fea0003800000 */
.L_x_27994:
        /* <DEDUP_REMOVED lines=44> */
.L_x_27993:
[----:B------:R-:W-:Y:S05]  /*3c80*/  BSYNC B1 ;  /* 0x0000000000017941 */ /* 0x000fea0003800000 */
.L_x_27992:
        /* <DEDUP_REMOVED lines=10> */
[----:B------:R-:W-:Y:S01]  /*3d30*/  LEA.HI.X R211, R208, UR9, RZ, 0x3, P1 ;  /* 0x00000009d0d37c11 */ /* 0x000fe200088f1cff */
[----:B------:R0:W-:Y:S01]  /*3d40*/  STG.E.128 desc[UR4][R212.64], R148 ;  /* 0x00000094d4007986 */ /* 0x0001e2000c101d04 */
        /* <DEDUP_REMOVED lines=23> */
.L_x_27939:
[----:B------:R-:W-:Y:S05]  /*3ec0*/  BSYNC B0 ;  /* 0x0000000000007941 */ /* 0x000fea0003800000 */
.L_x_27938:
        /* <DEDUP_REMOVED lines=25> */
.L_x_27999:
[----:B------:R-:W-:-:S07]  /*4060*/  IMAD.MOV.U32 R190, RZ, RZ, R206 ;  /* 0x000000ffffbe7224 */ /* 0x000fce00078e00ce */
.L_x_28000:
[----:B------:R-:W-:Y:S05]  /*4070*/  BSYNC B1 ;  /* 0x0000000000017941 */ /* 0x000fea0003800000 */
.L_x_27998:
        /* <DEDUP_REMOVED lines=16> */
.L_x_28004:
[----:B------:R-:W-:Y:S05]  /*4180*/  BSYNC B2 ;  /* 0x0000000000027941 */ /* 0x000fea0003800000 */
.L_x_28003:
        /* <DEDUP_REMOVED lines=44> */
.L_x_28002:
[----:B------:R-:W-:Y:S05]  /*4450*/  BSYNC B1 ;  /* 0x0000000000017941 */ /* 0x000fea0003800000 */
.L_x_28001:
[----:B------:R-:W0:Y:S01]  /*4460*/  LDC R215, c[0x0][0x294] ;  /* 0x0000a500ffd77b82 */ /* 0x000e220000000800 */
[----:B------:R-:W-:Y:S01]  /*4470*/  HFMA2.MMA R216, -RZ, RZ, 0.1171875, 0 ;  /* 0x2f800000ffd87435 */ /* 0x000fe200000001ff */
[----:B------:R-:W-:Y:S01]  /*4480*/  I2FP.F32.U32 R159, R190 ;  /* 0x000000be009f7245 */ /* 0x000fe20000201000 */
[----:B-----5:R-:W-:Y:S01]  /*4490*/  HADD2.F32 R190, -RZ, R160.H0_H0 ;  /* 0x200000a0ffbe7230 */ /* 0x020fe20000004100 */
[----:B------:R-:W-:Y:S01]  /*44a0*/  LOP3.LUT R202, R202, 0xfffffffb, RZ, 0xc0, !PT ;  /* 0xfffffffbcaca7812 */ /* 0x000fe200078ec0ff */
[----:B------:R-:W-:Y:S01]  /*44b0*/  BSSY B1, `(.L_x_28005) ;  /* 0x0000018000017945 */ /* 0x000fe20003800000 */
[----:B------:R-:W-:Y:S02]  /*44c0*/  ISETP.NE.U32.AND P0, PT, R156, RZ, PT ;  /* 0x000000ff9c00720c */ /* 0x000fe40003f05070 */
[----:B------:R-:W1:Y:S02]  /*44d0*/  LDC R214, c[0x0][0x298] ;  /* 0x0000a600ffd67b82 */ /* 0x000e640000000800 */
[----:B------:R-:W-:Y:S01]  /*44e0*/  ISETP.NE.AND.EX P0, PT, R157, RZ, PT, P0 ;  /* 0x000000ff9d00720c */ /* 0x000fe20003f05300 */
[----:B------:R-:W-:Y:S01]  /*44f0*/  FFMA.FTZ R158, R159, R216, 1.1641532182693481445e-10 ;  /* 0x2f0000009f9e7423 */ /* 0x000fe200000100d8 */
[----:B------:R-:W-:-:S04]  /*4500*/  FMUL.FTZ R159, R190, R189 ;  /* 0x000000bdbe9f7220 */ /* 0x000fc80000410000 */
        /* <DEDUP_REMOVED lines=17> */
.L_x_28006:
[----:B------:R-:W-:-:S07]  /*4620*/  IMAD.MOV.U32 R157, RZ, RZ, R206 ;  /* 0x000000ffff9d7224 */ /* 0x000fce00078e00ce */
.L_x_28007:
[----:B------:R-:W-:Y:S05]  /*4630*/  BSYNC B1 ;  /* 0x0000000000017941 */ /* 0x000fea0003800000 */
.L_x_28005:
        /* <DEDUP_REMOVED lines=16> */
.L_x_28011:
[----:B------:R-:W-:Y:S05]  /*4740*/  BSYNC B2 ;  /* 0x0000000000027941 */ /* 0x000fea0003800000 */
.L_x_28010:
        /* <DEDUP_REMOVED lines=44> */
.L_x_28009:
[----:B------:R-:W-:Y:S05]  /*4a10*/  BSYNC B1 ;  /* 0x0000000000017941 */ /* 0x000fea0003800000 */
.L_x_28008:
        /* <DEDUP_REMOVED lines=23> */
.L_x_28013:
[----:B------:R-:W-:-:S07]  /*4b90*/  MOV R160, R206 ;  /* 0x000000ce00a07202 */ /* 0x000fce0000000f00 */
.L_x_28014:
[----:B------:R-:W-:Y:S05]  /*4ba0*/  BSYNC B1 ;  /* 0x0000000000017941 */ /* 0x000fea0003800000 */
.L_x_28012:
        /* <DEDUP_REMOVED lines=16> */
.L_x_28018:
[----:B------:R-:W-:Y:S05]  /*4cb0*/  BSYNC B2 ;  /* 0x0000000000027941 */ /* 0x000fea0003800000 */
.L_x_28017:
        /* <DEDUP_REMOVED lines=44> */
.L_x_28016:
[----:B------:R-:W-:Y:S05]  /*4f80*/  BSYNC B1 ;  /* 0x0000000000017941 */ /* 0x000fea0003800000 */
.L_x_28015:
        /* <DEDUP_REMOVED lines=21> */
.L_x_28020:
[----:B------:R-:W-:-:S07]  /*50e0*/  IMAD.MOV.U32 R159, RZ, RZ, R206 ;  /* 0x000000ffff9f7224 */ /* 0x000fce00078e00ce */
.L_x_28021:
[----:B------:R-:W-:Y:S05]  /*50f0*/  BSYNC B1 ;  /* 0x0000000000017941 */ /* 0x000fea0003800000 */
.L_x_28019:
        /* <DEDUP_REMOVED lines=16> */
.L_x_28025:
[----:B------:R-:W-:Y:S05]  /*5200*/  BSYNC B2 ;  /* 0x0000000000027941 */ /* 0x000fea0003800000 */
.L_x_28024:
        /* <DEDUP_REMOVED lines=44> */
.L_x_28023:
[----:B------:R-:W-:Y:S05]  /*54d0*/  BSYNC B1 ;  /* 0x0000000000017941 */ /* 0x000fea0003800000 */
.L_x_28022:
        /* <DEDUP_REMOVED lines=21> */
.L_x_28027:
[----:B------:R-:W-:-:S07]  /*5630*/  MOV R217, R206 ;  /* 0x000000ce00d97202 */ /* 0x000fce0000000f00 */
.L_x_28028:
[----:B------:R-:W-:Y:S05]  /*5640*/  BSYNC B1 ;  /* 0x0000000000017941 */ /* 0x000fea0003800000 */
.L_x_28026:
        /* <DEDUP_REMOVED lines=16> */
.L_x_28032:
[----:B------:R-:W-:Y:S05]  /*5750*/  BSYNC B2 ;  /* 0x0000000000027941 */ /* 0x000fea0003800000 */
.L_x_28031:
        /* <DEDUP_REMOVED lines=44> */
.L_x_28030:
[----:B------:R-:W-:Y:S05]  /*5a20*/  BSYNC B1 ;  /* 0x0000000000017941 */ /* 0x000fea0003800000 */
.L_x_28029:
        /* <DEDUP_REMOVED lines=21> */
.L_x_28034:
[----:B------:R-:W-:-:S07]  /*5b80*/  IMAD.MOV.U32 R161, RZ, RZ, R206 ;  /* 0x000000ffffa17224 */ /* 0x000fce00078e00ce */
.L_x_28035:
[----:B------:R-:W-:Y:S05]  /*5b90*/  BSYNC B1 ;  /* 0x0000000000017941 */ /* 0x000fea0003800000 */
.L_x_28033:
        /* <DEDUP_REMOVED lines=16> */
.L_x_28039:
[----:B------:R-:W-:Y:S05]  /*5ca0*/  BSYNC B2 ;  /* 0x0000000000027941 */ /* 0x000fea0003800000 */
.L_x_28038:
        /* <DEDUP_REMOVED lines=44> */
.L_x_28037:
[----:B------:R-:W-:Y:S05]  /*5f70*/  BSYNC B1 ;  /* 0x0000000000017941 */ /* 0x000fea0003800000 */
.L_x_28036:
        /* <DEDUP_REMOVED lines=21> */
.L_x_28041:
[----:B------:R-:W-:-:S07]  /*60d0*/  MOV R162, R206 ;  /* 0x000000ce00a27202 */ /* 0x000fce0000000f00 */
.L_x_28042:
[----:B------:R-:W-:Y:S05]  /*60e0*/  BSYNC B1 ;  /* 0x0000000000017941 */ /* 0x000fea0003800000 */
.L_x_28040:
        /* <DEDUP_REMOVED lines=16> */
.L_x_28046:
[----:B------:R-:W-:Y:S05]  /*61f0*/  BSYNC B2 ;  /* 0x0000000000027941 */ /* 0x000fea0003800000 */
.L_x_28045:
        /* <DEDUP_REMOVED lines=44> */
.L_x_28044:
[----:B------:R-:W-:Y:S05]  /*64c0*/  BSYNC B1 ;  /* 0x0000000000017941 */ /* 0x000fea0003800000 */
.L_x_28043:
        /* <DEDUP_REMOVED lines=21> */
.L_x_28048:
[----:B------:R-:W-:-:S07]  /*6620*/  IMAD.MOV.U32 R217, RZ, RZ, R206 ;  /* 0x000000ffffd97224 */ /* 0x000fce00078e00ce */
.L_x_28049:
[----:B------:R-:W-:Y:S05]  /*6630*/  BSYNC B1 ;  /* 0x0000000000017941 */ /* 0x000fea0003800000 */
.L_x_28047:
        /* <DEDUP_REMOVED lines=18> */
.L_x_28053:
[----:B------:R-:W-:Y:S05]  /*6760*/  BSYNC B2 ;  /* 0x0000000000027941 */ /* 0x000fea0003800000 */
.L_x_28052:
        /* <DEDUP_REMOVED lines=44> */
.L_x_28051:
[----:B------:R-:W-:Y:S05]  /*6a30*/  BSYNC B1 ;  /* 0x0000000000017941 */ /* 0x000fea0003800000 */
.L_x_28050:
        /* <DEDUP_REMOVED lines=26> */
[----:B------:R-:W-:Y:S01]  /*6be0*/  IMAD.WIDE.U32 R214, R220, 0x100, RZ ;  /* 0x00000100dcd67825 */ /* 0x000fe200078e00ff */
[----:B------:R-:W-:Y:S01]  /*6bf0*/  SEL R221, RZ, 0x1, P6 ;  /* 0x00000001ffdd7807 */ /* 0x000fe20003000000 */
[----:B------:R1:W-:Y:S01]  /*6c00*/  STG.E.128 desc[UR4][R210.64+0x10], R160 ;  /* 0x000010a0d2007986 */ /* 0x0003e2000c101d04 */
[----:B------:R-:W-:Y:S02]  /*6c10*/  LOP3.LUT R217, R217, R218, R223, 0xfe, !PT ;  /* 0x000000dad9d97212 */ /* 0x000fe400078efedf */
[----:B------:R-:W-:-:S02]  /*6c20*/  LOP3.LUT R212, R214, R216, R212, 0xfe, !PT ;  /* 0x000000d8d6d47212 */ /* 0x000fc400078efed4 */
[----:B------:R-:W-:Y:S02]  /*6c30*/  LOP3.LUT R213, R215, R217, R213, 0xfe, !PT ;  /* 0x000000d9d7d57212 */ /* 0x000fe400078efed5 */
[----:B------:R-:W-:Y:S02]  /*6c40*/  LOP3.LUT R212, R212, R221, RZ, 0xfc, !PT ;  /* 0x000000ddd4d47212 */ /* 0x000fe400078efcff */
[----:B------:R-:W-:-:S03]  /*6c50*/  IADD3 R209, R209, 0x80, RZ ;  /* 0x00000080d1d17810 */ /* 0x000fc60007ffe0ff */
[----:B------:R1:W-:Y:S04]  /*6c60*/  STG.E.64 desc[UR4][R190.64], R212 ;  /* 0x000000d4be007986 */ /* 0x0003e8000c101b04 */
.L_x_27997:
[----:B------:R-:W-:Y:S05]  /*6c70*/  BSYNC B0 ;  /* 0x0000000000007941 */ /* 0x000fea0003800000 */
.L_x_27996:
        /* <DEDUP_REMOVED lines=25> */
.L_x_28057:
[----:B------:R-:W-:-:S07]  /*6e10*/  IMAD.MOV.U32 R190, RZ, RZ, R206 ;  /* 0x000000ffffbe7224 */ /* 0x000fce00078e00ce */
.L_x_28058:
[----:B------:R-:W-:Y:S05]  /*6e20*/  BSYNC B1 ;  /* 0x0000000000017941 */ /* 0x000fea0003800000 */
.L_x_28056:
        /* <DEDUP_REMOVED lines=16> */
.L_x_28062:
[----:B------:R-:W-:Y:S05]  /*6f30*/  BSYNC B2 ;  /* 0x0000000000027941 */ /* 0x000fea0003800000 */
.L_x_28061:
        /* <DEDUP_REMOVED lines=44> */
.L_x_28060:
[----:B------:R-:W-:Y:S05]  /*7200*/  BSYNC B1 ;  /* 0x0000000000017941 */ /* 0x000fea0003800000 */
.L_x_28059:
        /* <DEDUP_REMOVED lines=28> */
.L_x_28064:
[----:B------:R-:W-:-:S07]  /*73d0*/  IMAD.MOV.U32 R165, RZ, RZ, R206 ;  /* 0x000000ffffa57224 */ /* 0x000fce00078e00ce */
.L_x_28065:
[----:B------:R-:W-:Y:S05]  /*73e0*/  BSYNC B1 ;  /* 0x0000000000017941 */ /* 0x000fea0003800000 */
.L_x_28063:
        /* <DEDUP_REMOVED lines=16> */
.L_x_28069:
[----:B------:R-:W-:Y:S05]  /*74f0*/  BSYNC B2 ;  /* 0x0000000000027941 */ /* 0x000fea0003800000 */
.L_x_28068:
        /* <DEDUP_REMOVED lines=44> */
.L_x_28067:
[----:B------:R-:W-:Y:S05]  /*77c0*/  BSYNC B1 ;  /* 0x0000000000017941 */ /* 0x000fea0003800000 */
.L_x_28066:
        /* <DEDUP_REMOVED lines=23> */
.L_x_28071:
[----:B------:R-:W-:-:S07]  /*7940*/  MOV R168, R206 ;  /* 0x000000ce00a87202 */ /* 0x000fce0000000f00 */
.L_x_28072:
[----:B------:R-:W-:Y:S05]  /*7950*/  BSYNC B1 ;  /* 0x0000000000017941 */ /* 0x000fea0003800000 */
.L_x_28070:
        /* <DEDUP_REMOVED lines=16> */
.L_x_28076:
[----:B------:R-:W-:Y:S05]  /*7a60*/  BSYNC B2 ;  /* 0x0000000000027941 */ /* 0x000fea0003800000 */
.L_x_28075:
        /* <DEDUP_REMOVED lines=44> */
.L_x_28074:
[----:B------:R-:W-:Y:S05]  /*7d30*/  BSYNC B1 ;  /* 0x0000000000017941 */ /* 0x000fea0003800000 */
.L_x_28073:
        /* <DEDUP_REMOVED lines=21> */
.L_x_28078:
[----:B------:R-:W-:-:S07]  /*7e90*/  IMAD.MOV.U32 R167, RZ, RZ, R206 ;  /* 0x000000ffffa77224 */ /* 0x000fce00078e00ce */
.L_x_28079:
[----:B------:R-:W-:Y:S05]  /*7ea0*/  BSYNC B1 ;  /* 0x0000000000017941 */ /* 0x000fea0003800000 */
.L_x_28077:
        /* <DEDUP_REMOVED lines=16> */
.L_x_28083:
[----:B------:R-:W-:Y:S05]  /*7fb0*/  BSYNC B2 ;  /* 0x0000000000027941 */ /* 0x000fea0003800000 */
.L_x_28082:
        /* <DEDUP_REMOVED lines=44> */
.L_x_28081:
[----:B------:R-:W-:Y:S05]  /*8280*/  BSYNC B1 ;  /* 0x0000000000017941 */ /* 0x000fea0003800000 */
.L_x_28080:
        /* <DEDUP_REMOVED lines=21> */
.L_x_28085:
[----:B------:R-:W-:-:S07]  /*83e0*/  MOV R217, R206 ;  /* 0x000000ce00d97202 */ /* 0x000fce0000000f00 */
.L_x_28086:
[----:B------:R-:W-:Y:S05]  /*83f0*/  BSYNC B1 ;  /* 0x0000000000017941 */ /* 0x000fea0003800000 */
.L_x_28084:
        /* <DEDUP_REMOVED lines=16> */
.L_x_28090:
[----:B------:R-:W-:Y:S05]  /*8500*/  BSYNC B2 ;  /* 0x0000000000027941 */ /* 0x000fea0003800000 */
.L_x_28089:
        /* <DEDUP_REMOVED lines=44> */
.L_x_28088:
[----:B------:R-:W-:Y:S05]  /*87d0*/  BSYNC B1 ;  /* 0x0000000000017941 */ /* 0x000fea0003800000 */
.L_x_28087:
        /* <DEDUP_REMOVED lines=21> */
.L_x_28092:
[----:B------:R-:W-:-:S07]  /*8930*/  IMAD.MOV.U32 R169, RZ, RZ, R206 ;  /* 0x000000ffffa97224 */ /* 0x000fce00078e00ce */
.L_x_28093:
[----:B------:R-:W-:Y:S05]  /*8940*/  BSYNC B1 ;  /* 0x0000000000017941 */ /* 0x000fea0003800000 */
.L_x_28091:
        /* <DEDUP_REMOVED lines=16> */
.L_x_28097:
[----:B------:R-:W-:Y:S05]  /*8a50*/  BSYNC B2 ;  /* 0x0000000000027941 */ /* 0x000fea0003800000 */
.L_x_28096:
        /* <DEDUP_REMOVED lines=44> */
.L_x_28095:
[----:B------:R-:W-:Y:S05]  /*8d20*/  BSYNC B1 ;  /* 0x0000000000017941 */ /* 0x000fea0003800000 */
.L_x_28094:
        /* <DEDUP_REMOVED lines=21> */
.L_x_28099:
[----:B------:R-:W-:-:S07]  /*8e80*/  MOV R170, R206 ;  /* 0x000000ce00aa7202 */ /* 0x000fce0000000f00 */
.L_x_28100:
[----:B------:R-:W-:Y:S05]  /*8e90*/  BSYNC B1 ;  /* 0x0000000000017941 */ /* 0x000fea0003800000 */
.L_x_28098:
        /* <DEDUP_REMOVED lines=16> */
.L_x_28104:
[----:B------:R-:W-:Y:S05]  /*8fa0*/  BSYNC B2 ;  /* 0x0000000000027941 */ /* 0x000fea0003800000 */
.L_x_28103:
        /* <DEDUP_REMOVED lines=44> */
.L_x_28102:
[----:B------:R-:W-:Y:S05]  /*9270*/  BSYNC B1 ;  /* 0x0000000000017941 */ /* 0x000fea0003800000 */
.L_x_28101:
        /* <DEDUP_REMOVED lines=21> */
.L_x_28106:
[----:B------:R-:W-:-:S07]  /*93d0*/  IMAD.MOV.U32 R217, RZ, RZ, R206 ;  /* 0x000000ffffd97224 */ /* 0x000fce00078e00ce */
.L_x_28107:
[----:B------:R-:W-:Y:S05]  /*93e0*/  BSYNC B1 ;  /* 0x0000000000017941 */ /* 0x000fea0003800000 */
.L_x_28105:
        /* <DEDUP_REMOVED lines=18> */
.L_x_28111:
[----:B------:R-:W-:Y:S05]  /*9510*/  BSYNC B2 ;  /* 0x0000000000027941 */ /* 0x000fea0003800000 */
.L_x_28110:
        /* <DEDUP_REMOVED lines=44> */
.L_x_28109:
[----:B------:R-:W-:Y:S05]  /*97e0*/  BSYNC B1 ;  /* 0x0000000000017941 */ /* 0x000fea0003800000 */
.L_x_28108:
        /* <DEDUP_REMOVED lines=32> */
[----:B------:R-:W-:Y:S02]  /*99f0*/  LOP3.LUT R213, R217, R213, R215, 0xfe, !PT ;  /* 0x000000d5d9d57212 */ /* 0x000fe400078efed7 */
[----:B------:R-:W-:-:S03]  /*9a00*/  IADD3 R209, R209, 0x80, RZ ;  /* 0x00000080d1d17810 */ /* 0x000fc60007ffe0ff */
[----:B------:R2:W-:Y:S04]  /*9a10*/  STG.E.64 desc[UR4][R190.64], R212 ;  /* 0x000000d4be007986 */ /* 0x0005e8000c101b04 */
.L_x_28055:
[----:B------:R-:W-:Y:S05]  /*9a20*/  BSYNC B0 ;  /* 0x0000000000007941 */ /* 0x000fea0003800000 */
.L_x_28054:
        /* <DEDUP_REMOVED lines=25> */
.L_x_28115:
[----:B------:R-:W-:-:S07]  /*9bc0*/  IMAD.MOV.U32 R190, RZ, RZ, R206 ;  /* 0x000000ffffbe7224 */ /* 0x000fce00078e00ce */
.L_x_28116:
[----:B------:R-:W-:Y:S05]  /*9bd0*/  BSYNC B1 ;  /* 0x0000000000017941 */ /* 0x000fea0003800000 */
.L_x_28114:
        /* <DEDUP_REMOVED lines=16> */
.L_x_28120:
[----:B------:R-:W-:Y:S05]  /*9ce0*/  BSYNC B2 ;  /* 0x0000000000027941 */ /* 0x000fea0003800000 */
.L_x_28119:
        /* <DEDUP_REMOVED lines=44> */
.L_x_28118:
[----:B------:R-:W-:Y:S05]  /*9fb0*/  BSYNC B1 ;  /* 0x0000000000017941 */ /* 0x000fea0003800000 */
.L_x_28117:
        /* <DEDUP_REMOVED lines=28> */
.L_x_28122:
[----:B------:R-:W-:-:S07]  /*a180*/  IMAD.MOV.U32 R173, RZ, RZ, R206 ;  /* 0x000000ffffad7224 */ /* 0x000fce00078e00ce */
.L_x_28123:
[----:B------:R-:W-:Y:S05]  /*a190*/  BSYNC B1 ;  /* 0x0000000000017941 */ /* 0x000fea0003800000 */
.L_x_28121:
        /* <DEDUP_REMOVED lines=16> */
.L_x_28127:
[----:B------:R-:W-:Y:S05]  /*a2a0*/  BSYNC B2 ;  /* 0x0000000000027941 */ /* 0x000fea0003800000 */
.L_x_28126:
        /* <DEDUP_REMOVED lines=44> */
.L_x_28125:
[----:B------:R-:W-:Y:S05]  /*a570*/  BSYNC B1 ;  /* 0x0000000000017941 */ /* 0x000fea0003800000 */
.L_x_28124:
        /* <DEDUP_REMOVED lines=23> */
.L_x_28129:
[----:B------:R-:W-:-:S07]  /*a6f0*/  MOV R176, R206 ;  /* 0x000000ce00b07202 */ /* 0x000fce0000000f00 */
.L_x_28130:
[----:B------:R-:W-:Y:S05]  /*a700*/  BSYNC B1 ;  /* 0x0000000000017941 */ /* 0x000fea0003800000 */
.L_x_28128:
        /* <DEDUP_REMOVED lines=16> */
.L_x_28134:
[----:B------:R-:W-:Y:S05]  /*a810*/  BSYNC B2 ;  /* 0x0000000000027941 */ /* 0x000fea0003800000 */
.L_x_28133:
        /* <DEDUP_REMOVED lines=44> */
.L_x_28132:
[----:B------:R-:W-:Y:S05]  /*aae0*/  BSYNC B1 ;  /* 0x0000000000017941 */ /* 0x000fea0003800000 */
.L_x_28131:
        /* <DEDUP_REMOVED lines=21> */
.L_x_28136:
[----:B------:R-:W-:-:S07]  /*ac40*/  IMAD.MOV.U32 R175, RZ, RZ, R206 ;  /* 0x000000ffffaf7224 */ /* 0x000fce00078e00ce */
.L_x_28137:
[----:B------:R-:W-:Y:S05]  /*ac50*/  BSYNC B1 ;  /* 0x0000000000017941 */ /* 0x000fea0003800000 */
.L_x_28135:
        /* <DEDUP_REMOVED lines=16> */
.L_x_28141:
[----:B------:R-:W-:Y:S05]  /*ad60*/  BSYNC B2 ;  /* 0x0000000000027941 */ /* 0x000fea0003800000 */
.L_x_28140:
        /* <DEDUP_REMOVED lines=44> */
.L_x_28139:
[----:B------:R-:W-:Y:S05]  /*b030*/  BSYNC B1 ;  /* 0x0000000000017941 */ /* 0x000fea0003800000 */
.L_x_28138:
        /* <DEDUP_REMOVED lines=21> */
.L_x_28143:
[----:B------:R-:W-:-:S07]  /*b190*/  MOV R217, R206 ;  /* 0x000000ce00d97202 */ /* 0x000fce0000000f00 */
.L_x_28144:
[----:B------:R-:W-:Y:S05]  /*b1a0*/  BSYNC B1 ;  /* 0x0000000000017941 */ /* 0x000fea0003800000 */
.L_x_28142:
        /* <DEDUP_REMOVED lines=16> */
.L_x_28148:
[----:B------:R-:W-:Y:S05]  /*b2b0*/  BSYNC B2 ;  /* 0x0000000000027941 */ /* 0x000fea0003800000 */
.L_x_28147:
        /* <DEDUP_REMOVED lines=44> */
.L_x_28146:
[----:B------:R-:W-:Y:S05]  /*b580*/  BSYNC B1 ;  /* 0x0000000000017941 */ /* 0x000fea0003800000 */
.L_x_28145:
        /* <DEDUP_REMOVED lines=21> */
.L_x_28150:
[----:B------:R-:W-:-:S07]  /*b6e0*/  IMAD.MOV.U32 R177, RZ, RZ, R206 ;  /* 0x000000ffffb17224 */ /* 0x000fce00078e00ce */
.L_x_28151:
[----:B------:R-:W-:Y:S05]  /*b6f0*/  BSYNC B1 ;  /* 0x0000000000017941 */ /* 0x000fea0003800000 */
.L_x_28149:
        /* <DEDUP_REMOVED lines=16> */
.L_x_28155:
[----:B------:R-:W-:Y:S05]  /*b800*/  BSYNC B2 ;  /* 0x0000000000027941 */ /* 0x000fea0003800000 */
.L_x_28154:
        /* <DEDUP_REMOVED lines=44> */
.L_x_28153:
[----:B------:R-:W-:Y:S05]  /*bad0*/  BSYNC B1 ;  /* 0x0000000000017941 */ /* 0x000fea0003800000 */
.L_x_28152:
        /* <DEDUP_REMOVED lines=21> */
.L_x_28157:
[----:B------:R-:W-:-:S07]  /*bc30*/  MOV R178, R206 ;  /* 0x000000ce00b27202 */ /* 0x000fce0000000f00 */
.L_x_28158:
[----:B------:R-:W-:Y:S05]  /*bc40*/  BSYNC B1 ;  /* 0x0000000000017941 */ /* 0x000fea0003800000 */
.L_x_28156:
        /* <DEDUP_REMOVED lines=16> */
.L_x_28162:
[----:B------:R-:W-:Y:S05]  /*bd50*/  BSYNC B2 ;  /* 0x0000000000027941 */ /* 0x000fea0003800000 */
.L_x_28161:
        /* <DEDUP_REMOVED lines=44> */
.L_x_28160:
[----:B------:R-:W-:Y:S05]  /*c020*/  BSYNC B1 ;  /* 0x0000000000017941 */ /* 0x000fea0003800000 */
.L_x_28159:
        /* <DEDUP_REMOVED lines=21> */
.L_x_28164:
[----:B------:R-:W-:-:S07]  /*c180*/  IMAD.MOV.U32 R217, RZ, RZ, R206 ;  /* 0x000000ffffd97224 */ /* 0x000fce00078e00ce */
.L_x_28165:
[----:B------:R-:W-:Y:S05]  /*c190*/  BSYNC B1 ;  /* 0x0000000000017941 */ /* 0x000fea0003800000 */
.L_x_28163:
        /* <DEDUP_REMOVED lines=18> */
.L_x_28169:
[----:B------:R-:W-:Y:S05]  /*c2c0*/  BSYNC B2 ;  /* 0x0000000000027941 */ /* 0x000fea0003800000 */
.L_x_28168:
        /* <DEDUP_REMOVED lines=44> */
.L_x_28167:
[----:B------:R-:W-:Y:S05]  /*c590*/  BSYNC B1 ;  /* 0x0000000000017941 */ /* 0x000fea0003800000 */
.L_x_28166:
        /* <DEDUP_REMOVED lines=35> */
.L_x_28113:
[----:B------:R-:W-:Y:S05]  /*c7d0*/  BSYNC B0 ;  /* 0x0000000000007941 */ /* 0x000fea0003800000 */
.L_x_28112:
        /* <DEDUP_REMOVED lines=25> */
.L_x_28173:
[----:B------:R-:W-:-:S07]  /*c970*/  IMAD.MOV.U32 R190, RZ, RZ, R206 ;  /* 0x000000ffffbe7224 */ /* 0x000fce00078e00ce */
.L_x_28174:
[----:B------:R-:W-:Y:S05]  /*c980*/  BSYNC B1 ;  /* 0x0000000000017941 */ /* 0x000fea0003800000 */
.L_x_28172:
        /* <DEDUP_REMOVED lines=16> */
.L_x_28178:
[----:B------:R-:W-:Y:S05]  /*ca90*/  BSYNC B2 ;  /* 0x0000000000027941 */ /* 0x000fea0003800000 */
.L_x_28177:
        /* <DEDUP_REMOVED lines=44> */
.L_x_28176:
[----:B------:R-:W-:Y:S05]  /*cd60*/  BSYNC B1 ;  /* 0x0000000000017941 */ /* 0x000fea0003800000 */
.L_x_28175:
        /* <DEDUP_REMOVED lines=28> */
.L_x_28180:
[----:B------:R-:W-:-:S07]  /*cf30*/  IMAD.MOV.U32 R181, RZ, RZ, R206 ;  /* 0x000000ffffb57224 */ /* 0x000fce00078e00ce */
.L_x_28181:
[----:B------:R-:W-:Y:S05]  /*cf40*/  BSYNC B1 ;  /* 0x0000000000017941 */ /* 0x000fea0003800000 */
.L_x_28179:
        /* <DEDUP_REMOVED lines=16> */
.L_x_28185:
[----:B------:R-:W-:Y:S05]  /*d050*/  BSYNC B2 ;  /* 0x0000000000027941 */ /* 0x000fea0003800000 */
.L_x_28184:
        /* <DEDUP_REMOVED lines=44> */
.L_x_28183:
[----:B------:R-:W-:Y:S05]  /*d320*/  BSYNC B1 ;  /* 0x0000000000017941 */ /* 0x000fea0003800000 */
.L_x_28182:
        /* <DEDUP_REMOVED lines=23> */
.L_x_28187:
[----:B------:R-:W-:-:S07]  /*d4a0*/  MOV R184, R206 ;  /* 0x000000ce00b87202 */ /* 0x000fce0000000f00 */
.L_x_28188:
[----:B------:R-:W-:Y:S05]  /*d4b0*/  BSYNC B1 ;  /* 0x0000000000017941 */ /* 0x000fea0003800000 */
.L_x_28186:
        /* <DEDUP_REMOVED lines=16> */
.L_x_28192:
[----:B------:R-:W-:Y:S05]  /*d5c0*/  BSYNC B2 ;  /* 0x0000000000027941 */ /* 0x000fea0003800000 */
.L_x_28191:
        /* <DEDUP_REMOVED lines=44> */
.L_x_28190:
[----:B------:R-:W-:Y:S05]  /*d890*/  BSYNC B1 ;  /* 0x0000000000017941 */ /* 0x000fea0003800000 */
.L_x_28189:
        /* <DEDUP_REMOVED lines=21> */
.L_x_28194:
[----:B------:R-:W-:-:S07]  /*d9f0*/  IMAD.MOV.U32 R183, RZ, RZ, R206 ;  /* 0x000000ffffb77224 */ /* 0x000fce00078e00ce */
.L_x_28195:
[----:B------:R-:W-:Y:S05]  /*da00*/  BSYNC B1 ;  /* 0x0000000000017941 */ /* 0x000fea0003800000 */
.L_x_28193:
        /* <DEDUP_REMOVED lines=16> */
.L_x_28199:
[----:B------:R-:W-:Y:S05]  /*db10*/  BSYNC B2 ;  /* 0x0000000000027941 */ /* 0x000fea0003800000 */
.L_x_28198:
        /* <DEDUP_REMOVED lines=44> */
.L_x_28197:
[----:B------:R-:W-:Y:S05]  /*dde0*/  BSYNC B1 ;  /* 0x0000000000017941 */ /* 0x000fea0003800000 */
.L_x_28196:
        /* <DEDUP_REMOVED lines=21> */
.L_x_28201:
[----:B------:R-:W-:-:S07]  /*df40*/  MOV R217, R206 ;  /* 0x000000ce00d97202 */ /* 0x000fce0000000f00 */
.L_x_28202:
[----:B------:R-:W-:Y:S05]  /*df50*/  BSYNC B1 ;  /* 0x0000000000017941 */ /* 0x000fea0003800000 */
.L_x_28200:
        /* <DEDUP_REMOVED lines=16> */
.L_x_28206:
[----:B------:R-:W-:Y:S05]  /*e060*/  BSYNC B2 ;  /* 0x0000000000027941 */ /* 0x000fea0003800000 */
.L_x_28205:
        /* <DEDUP_REMOVED lines=44> */
.L_x_28204:
[----:B------:R-:W-:Y:S05]  /*e330*/  BSYNC B1 ;  /* 0x0000000000017941 */ /* 0x000fea0003800000 */
.L_x_28203:
        /* <DEDUP_REMOVED lines=21> */
.L_x_28208:
[----:B------:R-:W-:-:S07]  /*e490*/  IMAD.MOV.U32 R185, RZ, RZ, R206 ;  /* 0x000000ffffb97224 */ /* 0x000fce00078e00ce */
.L_x_28209:
[----:B------:R-:W-:Y:S05]  /*e4a0*/  BSYNC B1 ;  /* 0x0000000000017941 */ /* 0x000fea0003800000 */
.L_x_28207:
        /* <DEDUP_REMOVED lines=16> */
.L_x_28213:
[----:B------:R-:W-:Y:S05]  /*e5b0*/  BSYNC B2 ;  /* 0x0000000000027941 */ /* 0x000fea0003800000 */
.L_x_28212:
        /* <DEDUP_REMOVED lines=44> */
.L_x_28211:
[----:B------:R-:W-:Y:S05]  /*e880*/  BSYNC B1 ;  /* 0x0000000000017941 */ /* 0x000fea0003800000 */
.L_x_28210:
        /* <DEDUP_REMOVED lines=21> */
.L_x_28215:
[----:B------:R-:W-:-:S07]  /*e9e0*/  MOV R186, R206 ;  /* 0x000000ce00ba7202 */ /* 0x000fce0000000f00 */
.L_x_28216:
[----:B------:R-:W-:Y:S05]  /*e9f0*/  BSYNC B1 ;  /* 0x0000000000017941 */ /* 0x000fea0003800000 */
.L_x_28214:
        /* <DEDUP_REMOVED lines=16> */
.L_x_28220:
[----:B------:R-:W-:Y:S05]  /*eb00*/  BSYNC B2 ;  /* 0x0000000000027941 */ /* 0x000fea0003800000 */
.L_x_28219:
        /* <DEDUP_REMOVED lines=44> */
.L_x_28218:
[----:B------:R-:W-:Y:S05]  /*edd0*/  BSYNC B1 ;  /* 0x0000000000017941 */ /* 0x000fea0003800000 */
.L_x_28217:
        /* <DEDUP_REMOVED lines=21> */
.L_x_28222:
[----:B------:R-:W-:-:S07]  /*ef30*/  IMAD.MOV.U32 R217, RZ, RZ, R206 ;  /* 0x000000ffffd97224 */ /* 0x000fce00078e00ce */
.L_x_28223:
[----:B------:R-:W-:Y:S05]  /*ef40*/  BSYNC B1 ;  /* 0x0000000000017941 */ /* 0x000fea0003800000 */
.L_x_28221:
        /* <DEDUP_REMOVED lines=18> */
.L_x_28227:
[----:B------:R-:W-:Y:S05]  /*f070*/  BSYNC B2 ;  /* 0x0000000000027941 */ /* 0x000fea0003800000 */
.L_x_28226:
        /* <DEDUP_REMOVED lines=44> */
.L_x_28225:
[----:B------:R-:W-:Y:S05]  /*f340*/  BSYNC B1 ;  /* 0x0000000000017941 */ /* 0x000fea0003800000 */
.L_x_28224:
[----:B------:R-:W-:Y:S01]  /*f350*/  SEL R218, RZ, 0x1, P1 ;  /* 0x00000001ffda7807 */ /* 0x000fe20000800000 */
[----:B------:R-:W-:Y:S01]  /*f360*/  HADD2.F32 R212, -RZ, R187.H1_H1 ;  /* 0x300000bbffd47230 */ /* 0x000fe20000004100 */
[C---:B------:R-:W-:Y:S02]  /*f370*/  LEA R190, P1, R209.reuse, UR6, 0x5 ;  /* 0x00000006d1be7c11 */ /* 0x040fe4000f8228ff */
[----:B------:R-:W-:Y:S02]  /*f380*/  SEL R225, RZ, 0x10000, P5 ;  /* 0x00010000ffe17807 */ /* 0x000fe40002800000 */
[C---:B------:R-:W-:Y:S01]  /*f390*/  LEA.HI.X R191, R209.reuse, UR7, RZ, 0x5, P1 ;  /* 0x00000007d1bf7c11 */ /* 0x040fe200088f2cff */
[----:B------:R-:W-:Y:S01]  /*f3a0*/  FMUL.FTZ R189, R212, R189 ;  /* 0x000000bdd4bd7220 */ /* 0x000fe20000410000 */
[----:B------:R-:W-:Y:S02]  /*f3b0*/  LEA R210, P1, R209, UR8, 0x3 ;  /* 0x00000008d1d27c11 */ /* 0x000fe4000f8218ff */
[----:B------:R-:W-:Y:S01]  /*f3c0*/  LOP3.LUT P5, RZ, R202, 0x2, RZ, 0xc0, !PT ;  /* 0x00000002caff7812 */ /* 0x000fe200078ac0ff */
[----:B------:R-:W-:Y:S01]  /*f3d0*/  FMUL.FTZ R189, R189, R214 ;  /* 0x000000d6bdbd7220 */ /* 0x000fe20000410000 */
[----:B------:R-:W-:Y:S01]  /*f3e0*/  LEA.HI.X R211, R209, UR9, RZ, 0x3, P1 ;  /* 0x00000009d1d37c11 */ /* 0x000fe200088f1cff */
[----:B------:R4:W-:Y:S01]  /*f3f0*/  STG.E.128 desc[UR4][R190.64], R180 ;  /* 0x000000b4be007986 */ /* 0x0009e2000c101d04 */
[----:B------:R-:W-:-:S02]  /*f400*/  I2FP.F32.U32 R209, R217 ;  /* 0x000000d900d17245 */ /* 0x000fc40000201000 */
[----:B------:R-:W-:Y:S02]  /*f410*/  SEL R213, RZ, 0x1, P2 ;  /* 0x00000001ffd57807 */ /* 0x000fe40001000000 */
[----:B------:R-:W-:Y:S01]  /*f420*/  SEL R219, RZ, 0x1, P5 ;  /* 0x00000001ffdb7807 */ /* 0x000fe20002800000 */
[----:B------:R-:W-:Y:S01]  /*f430*/  FFMA.FTZ R216, R209, R216, 1.1641532182693481445e-10 ;  /* 0x2f000000d1d87423 */ /* 0x000fe200000100d8 */
[----:B------:R-:W-:Y:S02]  /*f440*/  SEL R220, RZ, 0x100, P4 ;  /* 0x00000100ffdc7807 */ /* 0x000fe40002000000 */
[----:B------:R-:W-:Y:S02]  /*f450*/  LOP3.LUT P6, RZ, R202, 0x4, RZ, 0xc0, !PT ;  /* 0x00000004caff7812 */ /* 0x000fe400078cc0ff */
[----:B------:R-:W-:Y:S01]  /*f460*/  FSETP.GTU.FTZ.AND P1, PT, R216, R215, PT ;  /* 0x000000d7d800720b */ /* 0x000fe20003f3c000 */
[----:B------:R-:W-:Y:S01]  /*f470*/  IMAD.WIDE.U32 R214, R218, 0x10000, RZ ;  /* 0x00010000dad67825 */ /* 0x000fe200078e00ff */
[----:B------:R-:W-:-:S02]  /*f480*/  SEL R223, RZ, 0x1, P3 ;  /* 0x00000001ffdf7807 */ /* 0x000fc40001800000 */
[----:B------:R-:W-:Y:S01]  /*f490*/  FSEL R212, R189, RZ, !P1 ;  /* 0x000000ffbdd47208 */ /* 0x000fe20004800000 */
[----:B------:R-:W-:Y:S01]  /*f4a0*/  IMAD.WIDE.U32 R216, R219, 0x100, RZ ;  /* 0x00000100dbd87825 */ /* 0x000fe200078e00ff */
[----:B------:R-:W-:Y:S02]  /*f4b0*/  SEL R189, RZ, 0x1000000, P1 ;  /* 0x01000000ffbd7807 */ /* 0x000fe40000800000 */
[----:B------:R-:W-:Y:S01]  /*f4c0*/  SEL R221, RZ, 0x1, P6 ;  /* 0x00000001ffdd7807 */ /* 0x000fe20003000000 */
[----:B------:R-:W-:Y:S01]  /*f4d0*/  FMUL.FTZ R187, R139, R212 ;  /* 0x000000d48bbb7220 */ /* 0x000fe20000410000 */
[----:B------:R-:W-:Y:S01]  /*f4e0*/  IMAD.WIDE.U32 R212, R213, 0x1000000, RZ ;  /* 0x01000000d5d47825 */ /* 0x000fe200078e00ff */
[----:B------:R-:W-:-:S03]  /*f4f0*/  LOP3.LUT R189, R220, R189, R225, 0xfe, !PT ;  /* 0x000000bddcbd7212 */ /* 0x000fc600078efee1 */
[----:B------:R-:W-:Y:S01]  /*f500*/  @P0 FADD.FTZ R187, R147, R187 ;  /* 0x000000bb93bb0221 */ /* 0x000fe20000010000 */
[----:B------:R-:W-:Y:S02]  /*f510*/  LOP3.LUT R212, R216, R212, R214, 0xfe, !PT ;  /* 0x000000d4d8d47212 */ /* 0x000fe400078efed6 */
[----:B------:R-:W-:Y:S02]  /*f520*/  LOP3.LUT R213, R213, R189, R223, 0xfe, !PT ;  /* 0x000000bdd5d57212 */ /* 0x000fe400078efedf */
[----:B------:R4:W-:Y:S01]  /*f530*/  STG.E.128 desc[UR4][R190.64+0x10], R184 ;  /* 0x000010b8be007986 */ /* 0x0009e2000c101d04 */
[----:B------:R-:W-:Y:S02]  /*f540*/  LOP3.LUT R212, R212, R221, RZ, 0xfc, !PT ;  /* 0x000000ddd4d47212 */ /* 0x000fe400078efcff */
[----:B------:R-:W-:-:S05]  /*f550*/  LOP3.LUT R213, R217, R213, R215, 0xfe, !PT ;  /* 0x000000d5d9d57212 */ /* 0x000fca00078efed7 */
[----:B------:R4:W-:Y:S02]  /*f560*/  STG.E.64 desc[UR4][R210.64], R212 ;  /* 0x000000d4d2007986 */ /* 0x0009e4000c101b04 */
.L_x_28171:
[----:B------:R-:W-:Y:S05]  /*f570*/  BSYNC B0 ;  /* 0x0000000000007941 */ /* 0x000fea0003800000 */
.L_x_28170:
        /* <DEDUP_REMOVED lines=155> */
.L_x_28250:
[----:B------:R-:W2:Y:S01]  /*ff30*/  @!P5 S2R R211, SR_CgaCtaId ;  /* 0x0000000000d3d919 */ /* 0x000ea20000008800 */
[----:B------:R-:W-:Y:S01]  /*ff40*/  @!P5 MOV R188, 0x400 ;  /* 0x0000040000bcd802 */ /* 0x000fe20000000f00 */
[----:B------:R-:W-:Y:S05]  /*ff50*/  WARPSYNC.ALL ;  /* 0x0000000000007948 */ /* 0x000fea0003800000 */
[----:B------:R-:W-:Y:S01]  /*ff60*/  LOP3.LUT R209, R191, 0x3, RZ, 0xc0, !PT ;  /* 0x00000003bfd17812 */ /* 0x000fe200078ec0ff */
[----:B-1----:R-:W-:Y:S01]  /*ff70*/  FADD.FTZ R191, R212, R213 ;  /* 0x000000d5d4bf7221 */ /* 0x002fe20000010000 */
[----:B------:R-:W-:-:S04]  /*ff80*/  LOP3.LUT R210, R0, 0x1f, RZ, 0xc0, !PT ;  /* 0x0000001f00d27812 */ /* 0x000fc800078ec0ff */
[----:B------:R-:W-:Y:S02]  /*ff90*/  ISETP.GT.U32.AND P0, PT, R210, 0x3, PT ;  /* 0x00000003d200780c */ /* 0x000fe40003f04070 */
[----:B--2---:R-:W-:Y:S01]  /*ffa0*/  @!P5 LEA R211, R211, R188, 0x18 ;  /* 0x000000bcd3d3d211 */ /* 0x004fe200078ec0ff */
[----:B------:R-:W-:-:S05]  /*ffb0*/  @!P5 IMAD.IADD R188, R189, 0x1, R209 ;  /* 0x00000001bdbcd824 */ /* 0x000fca00078e02d1 */
[----:B------:R-:W-:-:S05]  /*ffc0*/  @!P5 LEA R188, R188, R211, 0x3 ;  /* 0x000000d3bcbcd211 */ /* 0x000fca00078e18ff */
[----:B------:R1:W-:Y:S02]  /*ffd0*/  @!P5 STS.64 [R188], R190 ;  /* 0x000000bebc00d388 */ /* 0x0003e40000000a00 */
[----:B-1----:R-:W1:Y:S01]  /*ffe0*/  @!P0 S2R R191, SR_CgaCtaId ;  /* 0x0000000000bf8919 */ /* 0x002e620000008800 */
[----:B------:R-:W-:Y:S01]  /*fff0*/  @!P0 MOV R188, 0x400 ;  /* 0x0000040000bc8802 */ /* 0x000fe20000000f00 */
[----:B------:R-:W-:Y:S01]  /*10000*/  @!P0 IMAD.IADD R210, R189, 0x1, R210 ;  /* 0x00000001bdd28824 */ /* 0x000fe200078e02d2 */
[----:B------:R-:W-:Y:S01]  /*10010*/  BAR.SYNC.DEFER_BLOCKING 0x0 ;  /* 0x0000000000007b1d */ /* 0x000fe20000010000 */
[----:B------:R-:W-:Y:S01]  /*10020*/  IMAD.MOV.U32 R190, RZ, RZ, RZ ;  /* 0x000000ffffbe7224 */ /* 0x000fe200078e00ff */
[----:B------:R-:W-:Y:S02]  /*10030*/  @!P0 MOV R190, R207 ;  /* 0x000000cf00be8202 */ /* 0x000fe40000000f00 */
[C---:B------:R-:W-:Y:S02]  /*10040*/  LOP3.LUT P2, RZ, R202.reuse, 0x200, RZ, 0xc0, !PT ;  /* 0x00000200caff7812 */ /* 0x040fe4000784c0ff */
[----:B------:R-:W-:Y:S01]  /*10050*/  LOP3.LUT P1, RZ, R202, 0x8, RZ, 0xc0, !PT ;  /* 0x00000008caff7812 */ /* 0x000fe2000782c0ff */
[----:B------:R-:W-:Y:S01]  /*10060*/  BSSY B0, `(.L_x_28229) ;  /* 0x0000057000007945 */ /* 0x000fe20003800000 */
[----:B-1----:R-:W-:-:S02]  /*10070*/  @!P0 LEA R191, R191, R188, 0x18 ;  /* 0x000000bcbfbf8211 */ /* 0x002fc400078ec0ff */
[----:B------:R-:W-:Y:S02]  /*10080*/  CS2R R188, SRZ ;  /* 0x0000000000bc7805 */ /* 0x000fe4000001ff00 */
[----:B------:R-:W-:Y:S02]  /*10090*/  @!P0 LEA R210, R210, R191, 0x3 ;  /* 0x000000bfd2d28211 */ /* 0x000fe400078e18ff */
[----:B------:R-:W0:Y:S04]  /*100a0*/  SHFL.DOWN PT, R191, R190, 0x2, 0x1f ;  /* 0x08401f00bebf7f89 */ /* 0x000e2800000e0000 */
[----:B------:R-:W1:Y:S01]  /*100b0*/  @!P0 LDS.64 R188, [R210] ;  /* 0x00000000d2bc8984 */ /* 0x000e620000000a00 */
[----:B------:R-:W-:Y:S01]  /*100c0*/  LOP3.LUT P0, RZ, R209, 0x1f, R0, 0xf8, !PT ;  /* 0x0000001fd1ff7812 */ /* 0x000fe2000780f800 */
[----:B0-----:R-:W-:Y:S01]  /*100d0*/  IMAD.IADD R212, R191, 0x1, R190 ;  /* 0x00000001bfd47824 */ /* 0x001fe200078e02be */
[----:B------:R-:W-:-:S02]  /*100e0*/  I2FP.F32.S32 R215, R191 ;  /* 0x000000bf00d77245 */ /* 0x000fc40000201400 */
[----:B------:R-:W-:Y:S02]  /*100f0*/  I2FP.F32.S32 R191, R190 ;  /* 0x000000be00bf7245 */ /* 0x000fe40000201400 */
[----:B------:R-:W-:Y:S01]  /*10100*/  I2FP.F32.S32 R213, R212 ;  /* 0x000000d400d57245 */ /* 0x000fe20000201400 */
[----:B------:R-:W-:Y:S03]  /*10110*/  SHFL.DOWN PT, R219, R212, 0x1, 0x1f ;  /* 0x08201f00d4db7f89 */ /* 0x000fe600000e0000 */
[----:B------:R-:W0:Y:S01]  /*10120*/  MUFU.RCP R214, R213 ;  /* 0x000000d500d67308 */ /* 0x000e220000001000 */
[----:B-1----:R-:W1:Y:S04]  /*10130*/  SHFL.DOWN PT, R211, R188, 0x2, 0x1f ;  /* 0x08401f00bcd37f89 */ /* 0x002e6800000e0000 */
[----:B------:R-:W2:Y:S01]  /*10140*/  SHFL.DOWN PT, R210, R189, 0x2, 0x1f ;  /* 0x08401f00bdd27f89 */ /* 0x000ea200000e0000 */
[----:B-1----:R-:W-:-:S04]  /*10150*/  FMUL.FTZ R216, R211, R215 ;  /* 0x000000d7d3d87220 */ /* 0x002fc80000410000 */
[----:B------:R-:W-:Y:S01]  /*10160*/  FFMA.FTZ R217, R191, R188, R216 ;  /* 0x000000bcbfd97223 */ /* 0x000fe200000100d8 */
[----:B------:R-:W-:Y:S01]  /*10170*/  FADD.FTZ R188, -R211, R188 ;  /* 0x000000bcd3bc7221 */ /* 0x000fe20000010100 */
[----:B------:R-:W-:Y:S02]  /*10180*/  IADD3 R211, R212, R219, RZ ;  /* 0x000000dbd4d37210 */ /* 0x000fe40007ffe0ff */
[----:B0-----:R-:W-:Y:S01]  /*10190*/  FMUL.FTZ R190, R214, R217 ;  /* 0x000000d9d6be7220 */ /* 0x001fe20000410000 */
[----:B------:R-:W-:Y:S01]  /*101a0*/  FMUL.FTZ R188, R188, R188 ;  /* 0x000000bcbcbc7220 */ /* 0x000fe20000410000 */
[----:B------:R-:W-:-:S03]  /*101b0*/  I2FP.F32.S32 R211, R211 ;  /* 0x000000d300d37245 */ /* 0x000fc60000201400 */
        /* <DEDUP_REMOVED lines=65> */
.L_x_28230:
[----:B------:R-:W-:Y:S05]  /*105d0*/  BSYNC B0 ;  /* 0x0000000000007941 */ /* 0x000fea0003800000 */
.L_x_28229:
        /* <DEDUP_REMOVED lines=35> */
.L_x_28232:
[----:B------:R-:W-:Y:S05]  /*10810*/  BSYNC B0 ;  /* 0x0000000000007941 */ /* 0x000fea0003800000 */
.L_x_28231:
        /* <DEDUP_REMOVED lines=35> */
.L_x_28234:
[----:B------:R-:W-:Y:S05]  /*10a50*/  BSYNC B0 ;  /* 0x0000000000007941 */ /* 0x000fea0003800000 */
.L_x_28233:
        /* <DEDUP_REMOVED lines=35> */
.L_x_28236:
[----:B------:R-:W-:Y:S05]  /*10c90*/  BSYNC B0 ;  /* 0x0000000000007941 */ /* 0x000fea0003800000 */
.L_x_28235:
        /* <DEDUP_REMOVED lines=34> */
.L_x_28238:
[----:B------:R-:W-:Y:S05]  /*10ec0*/  BSYNC B0 ;  /* 0x0000000000007941 */ /* 0x000fea0003800000 */
.L_x_28237:
[----:B------:R-:W-:Y:S01]  /*10ed0*/  VIADD R16, R16, UR12 ;  /* 0x0000000c10107c36 */ /* 0x000fe20008000000 */
[----:B01234-:R-:W-:-:S04]  /*10ee0*/  SEL R188, RZ, 0x1, P3 ;  /* 0x00000001ffbc7807 */ /* 0x01ffc80001800000 */
[----:B------:R-:W-:-:S13]  /*10ef0*/  ISETP.GE.AND P0, PT, R16, UR13, PT ;  /* 0x0000000d10007c0c */ /* 0x000fda000bf06270 */
[----:B------:R-:W-:Y:S05]  /*10f00*/  @!P0 BRA `(.L_x_28239) ;  /* 0xffffff0000548947 */ /* 0x000fea000383ffff */
[----:B------:R-:W-:Y:S05]  /*10f10*/  EXIT ;  /* 0x000000000000794d */ /* 0x000fea0003800000 */
.L_x_28228:
[----:B------:R-:W-:Y:S01]  /*10f20*/  HFMA2.MMA R219, -RZ, RZ, 0, 1.847743988037109375e-06 ;  /* 0x0000001fffdb7435 */ /* 0x000fe200000001ff */
[----:B------:R-:W-:Y:S01]  /*10f30*/  MOV R217, R209 ;  /* 0x000000d100d97202 */ /* 0x000fe20000000f00 */
[----:B------:R-:W-:Y:S02]  /*10f40*/  IMAD.MOV.U32 R216, RZ, RZ, 0x1 ;  /* 0x00000001ffd87424 */ /* 0x000fe400078e00ff */
[----:B------:R-:W-:-:S07]  /*10f50*/  IMAD.MOV.U32 R214, RZ, RZ, -0x1 ;  /* 0xffffffffffd67424 */ /* 0x000fce00078e00ff */
[----:B-----5:R-:W-:Y:S05]  /*10f60*/  WARPSYNC.COLLECTIVE R214, `(.L_x_28240) ;  /* 0x00000000d6087348 */ /* 0x020fea0003c00000 */
[----:B------:R0:W1:Y:S02]  /*10f70*/  SHFL.BFLY P6, R215, R217, R216, R219 ;  /* 0x0c0000d8d9d77389 */ /* 0x00006400000c00db */
[----:B01---5:R-:W-:Y:S01]  /*10f80*/  ENDCOLLECTIVE ;  /* 0x000000000000791b */ /* 0x023fe20003800000 */
.L_x_28240:
[----:B------:R-:W-:Y:S01]  /*10f90*/  HFMA2.MMA R216, -RZ, RZ, 0, 1.1920928955078125e-07 ;  /* 0x00000002ffd87435 */ /* 0x000fe200000001ff */
[----:B------:R-:W-:-:S05]  /*10fa0*/  MOV R188, R215 ;  /* 0x000000d700bc7202 */ /* 0x000fca0000000f00 */
[----:B------:R-:W-:-:S04]  /*10fb0*/  FADD.FTZ R210, R209, R188 ;  /* 0x000000bcd1d27221 */ /* 0x000fc80000010000 */
[----:B------:R-:W-:-:S07]  /*10fc0*/  IMAD.MOV.U32 R217, RZ, RZ, R210 ;  /* 0x000000ffffd97224 */ /* 0x000fce00078e00d2 */
[----:B------:R-:W-:Y:S05]  /*10fd0*/  WARPSYNC.COLLECTIVE R214, `(.L_x_28241) ;  /* 0x00000000d6087348 */ /* 0x000fea0003c00000 */
[----:B------:R0:W1:Y:S02]  /*10fe0*/  SHFL.BFLY P6, R215, R217, R216, R219 ;  /* 0x0c0000d8d9d77389 */ /* 0x00006400000c00db */
[----:B01----:R-:W-:Y:S01]  /*10ff0*/  ENDCOLLECTIVE ;  /* 0x000000000000791b */ /* 0x003fe20003800000 */
.L_x_28241:
[----:B------:R-:W-:Y:S02]  /*11000*/  IMAD.MOV.U32 R216, RZ, RZ, 0x4 ;  /* 0x00000004ffd87424 */ /* 0x000fe400078e00ff */
[----:B------:R-:W-:-:S04]  /*11010*/  IMAD.MOV.U32 R211, RZ, RZ, R215 ;  /* 0x000000ffffd37224 */ /* 0x000fc800078e00d7 */
[----:B------:R-:W-:-:S05]  /*11020*/  FADD.FTZ R211, R210, R211 ;  /* 0x000000d3d2d37221 */ /* 0x000fca0000010000 */
[----:B------:R-:W-:-:S07]  /*11030*/  MOV R217, R211 ;  /* 0x000000d300d97202 */ /* 0x000fce0000000f00 */
[----:B------:R-:W-:Y:S05]  /*11040*/  WARPSYNC.COLLECTIVE R214, `(.L_x_28242) ;  /* 0x00000000d6087348 */ /* 0x000fea0003c00000 */
[----:B------:R0:W1:Y:S02]  /*11050*/  SHFL.BFLY P6, R215, R217, R216, R219 ;  /* 0x0c0000d8d9d77389 */ /* 0x00006400000c00db */
[----:B01----:R-:W-:Y:S01]  /*11060*/  ENDCOLLECTIVE ;  /* 0x000000000000791b */ /* 0x003fe20003800000 */
.L_x_28242:
[----:B------:R-:W-:Y:S01]  /*11070*/  HFMA2.MMA R216, -RZ, RZ, 0, 4.76837158203125e-07 ;  /* 0x00000008ffd87435 */ /* 0x000fe200000001ff */
[----:B------:R-:W-:-:S05]  /*11080*/  MOV R188, R215 ;  /* 0x000000d700bc7202 */ /* 0x000fca0000000f00 */
[----:B------:R-:W-:-:S04]  /*11090*/  FADD.FTZ R212, R211, R188 ;  /* 0x000000bcd3d47221 */ /* 0x000fc80000010000 */
[----:B------:R-:W-:-:S07]  /*110a0*/  IMAD.MOV.U32 R217, RZ, RZ, R212 ;  /* 0x000000ffffd97224 */ /* 0x000fce00078e00d4 */
[----:B------:R-:W-:Y:S05]  /*110b0*/  WARPSYNC.COLLECTIVE R214, `(.L_x_28243) ;  /* 0x00000000d6087348 */ /* 0x000fea0003c00000 */
[----:B------:R0:W1:Y:S02]  /*110c0*/  SHFL.BFLY P6, R215, R217, R216, R219 ;  /* 0x0c0000d8d9d77389 */ /* 0x00006400000c00db */
[----:B01----:R-:W-:Y:S01]  /*110d0*/  ENDCOLLECTIVE ;  /* 0x000000000000791b */ /* 0x003fe20003800000 */
.L_x_28243:
[----:B------:R-:W-:Y:S02]  /*110e0*/  IMAD.MOV.U32 R216, RZ, RZ, 0x10 ;  /* 0x00000010ffd87424 */ /* 0x000fe400078e00ff */
[----:B------:R-:W-:-:S04]  /*110f0*/  IMAD.MOV.U32 R213, RZ, RZ, R215 ;  /* 0x000000ffffd57224 */ /* 0x000fc800078e00d7 */
[----:B------:R-:W-:-:S05]  /*11100*/  FADD.FTZ R213, R212, R213 ;  /* 0x000000d5d4d57221 */ /* 0x000fca0000010000 */
[----:B------:R-:W-:-:S07]  /*11110*/  MOV R217, R213 ;  /* 0x000000d500d97202 */ /* 0x000fce0000000f00 */
[----:B------:R-:W-:Y:S05]  /*11120*/  WARPSYNC.COLLECTIVE R214, `(.L_x_28244) ;  /* 0x00000000d6087348 */ /* 0x000fea0003c00000 */
[----:B------:R0:W1:Y:S02]  /*11130*/  SHFL.BFLY P6, R215, R217, R216, R219 ;  /* 0x0c0000d8d9d77389 */ /* 0x00006400000c00db */
[----:B01----:R-:W-:Y:S01]  /*11140*/  ENDCOLLECTIVE ;  /* 0x000000000000791b */ /* 0x003fe20003800000 */
.L_x_28244:
        /* <DEDUP_REMOVED lines=90> */
.L_x_28245:
[----:B------:R-:W-:Y:S02]  /*116f0*/  IMAD.MOV.U32 R216, RZ, RZ, 0x2 ;  /* 0x00000002ffd87424 */ /* 0x000fe400078e00ff */
[----:B------:R-:W-:-:S04]  /*11700*/  IMAD.MOV.U32 R209, RZ, RZ, R215 ;  /* 0x000000ffffd17224 */ /* 0x000fc800078e00d7 */
[----:B------:R-:W-:-:S05]  /*11710*/  FADD.FTZ R209, R188, R209 ;  /* 0x000000d1bcd17221 */ /* 0x000fca0000010000 */
[----:B------:R-:W-:-:S07]  /*11720*/  MOV R217, R209 ;  /* 0x000000d100d97202 */ /* 0x000fce0000000f00 */
[----:B------:R-:W-:Y:S05]  /*11730*/  WARPSYNC.COLLECTIVE R214, `(.L_x_28246) ;  /* 0x00000000d6087348 */ /* 0x000fea0003c00000 */
[----:B------:R0:W1:Y:S02]  /*11740*/  SHFL.BFLY P6, R215, R217, R216, R219 ;  /* 0x0c0000d8d9d77389 */ /* 0x00006400000c00db */
[----:B01----:R-:W-:Y:S01]  /*11750*/  ENDCOLLECTIVE ;  /* 0x000000000000791b */ /* 0x003fe20003800000 */
.L_x_28246:
[----:B------:R-:W-:Y:S01]  /*11760*/  HFMA2.MMA R216, -RZ, RZ, 0, 2.384185791015625e-07 ;  /* 0x00000004ffd87435 */ /* 0x000fe200000001ff */
[----:B------:R-:W-:-:S05]  /*11770*/  MOV R210, R215 ;  /* 0x000000d700d27202 */ /* 0x000fca0000000f00 */
[----:B------:R-:W-:-:S04]  /*11780*/  FADD.FTZ R210, R209, R210 ;  /* 0x000000d2d1d27221 */ /* 0x000fc80000010000 */
[----:B------:R-:W-:-:S07]  /*11790*/  IMAD.MOV.U32 R217, RZ, RZ, R210 ;  /* 0x000000ffffd97224 */ /* 0x000fce00078e00d2 */
[----:B------:R-:W-:Y:S05]  /*117a0*/  WARPSYNC.COLLECTIVE R214, `(.L_x_28247) ;  /* 0x00000000d6087348 */ /* 0x000fea0003c00000 */
[----:B------:R0:W1:Y:S02]  /*117b0*/  SHFL.BFLY P6, R215, R217, R216, R219 ;  /* 0x0c0000d8d9d77389 */ /* 0x00006400000c00db */
[----:B01----:R-:W-:Y:S01]  /*117c0*/  ENDCOLLECTIVE ;  /* 0x000000000000791b */ /* 0x003fe20003800000 */
.L_x_28247:
[----:B------:R-:W-:Y:S01]  /*117d0*/  HFMA2.MMA R216, -RZ, RZ, 0, 4.76837158203125e-07 ;  /* 0x00000008ffd87435 */ /* 0x000fe200000001ff */
[----:B------:R-:W-:-:S05]  /*117e0*/  MOV R211, R215 ;  /* 0x000000d700d37202 */ /* 0x000fca0000000f00 */
[----:B------:R-:W-:-:S04]  /*117f0*/  FADD.FTZ R211, R210, R211 ;  /* 0x000000d3d2d37221 */ /* 0x000fc80000010000 */
[----:B------:R-:W-:-:S07]  /*11800*/  IMAD.MOV.U32 R217, RZ, RZ, R211 ;  /* 0x000000ffffd97224 */ /* 0x000fce00078e00d3 */
[----:B------:R-:W-:Y:S05]  /*11810*/  WARPSYNC.COLLECTIVE R214, `(.L_x_28248) ;  /* 0x00000000d6087348 */ /* 0x000fea0003c00000 */
[----:B------:R0:W1:Y:S02]  /*11820*/  SHFL.BFLY P6, R215, R217, R216, R219 ;  /* 0x0c0000d8d9d77389 */ /* 0x00006400000c00db */
[----:B01----:R-:W-:Y:S01]  /*11830*/  ENDCOLLECTIVE ;  /* 0x000000000000791b */ /* 0x003fe20003800000 */
.L_x_28248:
[----:B------:R-:W-:Y:S01]  /*11840*/  HFMA2.MMA R216, -RZ, RZ, 0, 9.5367431640625e-07 ;  /* 0x00000010ffd87435 */ /* 0x000fe200000001ff */
[----:B------:R-:W-:-:S05]  /*11850*/  MOV R212, R215 ;  /* 0x000000d700d47202 */ /* 0x000fca0000000f00 */
[----:B------:R-:W-:-:S04]  /*11860*/  FADD.FTZ R212, R211, R212 ;  /* 0x000000d4d3d47221 */ /* 0x000fc80000010000 */
[----:B------:R-:W-:-:S07]  /*11870*/  IMAD.MOV.U32 R217, RZ, RZ, R212 ;  /* 0x000000ffffd97224 */ /* 0x000fce00078e00d4 */
[----:B------:R-:W-:Y:S05]  /*11880*/  WARPSYNC.COLLECTIVE R214, `(.L_x_28249) ;  /* 0x00000000d6087348 */ /* 0x000fea0003c00000 */
[----:B------:R0:W1:Y:S02]  /*11890*/  SHFL.BFLY P6, R215, R217, R216, R219 ;  /* 0x0c0000d8d9d77389 */ /* 0x00006400000c00db */
[----:B01----:R-:W-:Y:S01]  /*118a0*/  ENDCOLLECTIVE ;  /* 0x000000000000791b */ /* 0x003fe20003800000 */
.L_x_28249:
[----:B------:R-:W-:Y:S01]  /*118b0*/  MOV R213, R215 ;  /* 0x000000d700d57202 */ /* 0x000fe20000000f00 */
[----:B------:R-:W-:Y:S06]  /*118c0*/  BRA `(.L_x_28250) ;  /* 0xffffffe400987947 */ /* 0x000fec000383ffff */
.L_x_28251:
        /* <DEDUP_REMOVED lines=11> */
.L_x_37284:


//--------------------- .text._ZN10layer_norm13ln_fwd_kernelINS_13Kernel_traitsIf6__halffS2_fjLj5120ELj1ELj1ELj4ELj16ENS_18Kernel_traits_baseILj5120EfS2_fS2_fjLj128EEEEELb1ELb1ELb0ELb1EEEvNS_9FwdParamsE --------------------------
	.section	.text._ZN10layer_norm13ln_fwd_kernelINS_13Kernel_traitsIf6__halffS2_fjLj5120ELj1ELj1ELj4ELj16ENS_18Kernel_traits_baseILj5120EfS2_fS2_fjLj128EEEEELb1ELb1ELb0ELb1EEEvNS_9FwdParamsE,"ax",@progbits
	.align	128
        .global         _ZN10layer_norm13ln_fwd_kernelINS_13Kernel_traitsIf6__halffS2_fjLj5120ELj1ELj1ELj4ELj16ENS_18Kernel_traits_baseILj5120EfS2_fS2_fjLj128EEEEELb1ELb1ELb0ELb1EEEvNS_9FwdParamsE
        .type           _ZN10layer_norm13ln_fwd_kernelINS_13Kernel_traitsIf6__halffS2_fjLj5120ELj1ELj1ELj4ELj16ENS_18Kernel_traits_baseILj5120EfS2_fS2_fjLj128EEEEELb1ELb1ELb0ELb1EEEvNS_9FwdParamsE,@function
        .size           _ZN10layer_norm13ln_fwd_kernelINS_13Kernel_traitsIf6__halffS2_fjLj5120ELj1ELj1ELj4ELj16ENS_18Kernel_traits_baseILj5120EfS2_fS2_fjLj128EEEEELb1ELb1ELb0ELb1EEEvNS_9FwdParamsE,(.L_x_37285 - _ZN10layer_norm13ln_fwd_kernelINS_13Kernel_traitsIf6__halffS2_fjLj5120ELj1ELj1ELj4ELj16ENS_18Kernel_traits_baseILj5120EfS2_fS2_fjLj128EEEEELb1ELb1ELb0ELb1EEEvNS_9FwdParamsE)
        .other          _ZN10layer_norm13ln_fwd_kernelINS_13Kernel_traitsIf6__halffS2_fjLj5120ELj1ELj1ELj4ELj16ENS_18Kernel_traits_baseILj5120EfS2_fS2_fjLj128EEEEELb1ELb1ELb0ELb1EEEvNS_9FwdParamsE,@"STO_CUDA_ENTRY STV_DEFAULT"
_ZN10layer_norm13ln_fwd_kernelINS_13Kernel_traitsIf6__halffS2_fjLj5120ELj1ELj1ELj4ELj16ENS_18Kernel_traits_baseILj5120EfS2_fS2_fjLj128EEEEELb1ELb1ELb0ELb1EEEvNS_9FwdParamsE:
.text._ZN10layer_norm13ln_fwd_kernelINS_13Kernel_traitsIf6__halffS2_fjLj5120ELj1ELj1ELj4ELj16ENS_18Kernel_traits_baseILj5120EfS2_fS2_fjLj128EEEEELb1ELb1ELb0ELb1EEEvNS_9FwdParamsE:
        /* <DEDUP_REMOVED lines=170> */
.L_x_28533:
        /* <DEDUP_REMOVED lines=20> */
[----:B------:R-:W-:Y:S01]  /*0be0*/  MOV R211, 0x3f800000 ;  /* 0x3f80000000d37802 */ /* 0x000fe20000000f00 */
[----:B------:R-:W-:Y:S02]  /*0bf0*/  VIADD R32, R214, 0x1 ;  /* 0x00000001d6207836 */ /* 0x000fe40000000000 */
[----:B--2---:R-:W-:-:S08]  /*0c00*/  @P2 HADD2.F32 R211, -RZ, R28.H0_H0 ;  /* 0x2000001cffd32230 */ /* 0x004fd00000004100 */
        /* <DEDUP_REMOVED lines=9> */
.L_x_28253:
[----:B------:R-:W-:-:S07]  /*0ca0*/  IMAD.MOV.U32 R36, RZ, RZ, R2 ;  /* 0x000000ffff247224 */ /* 0x000fce00078e0002 */
.L_x_28254:
[----:B------:R-:W-:Y:S05]  /*0cb0*/  BSYNC B0 ;  /* 0x0000000000007941 */ /* 0x000fea0003800000 */
.L_x_28252:
        /* <DEDUP_REMOVED lines=16> */
.L_x_28258:
[----:B------:R-:W-:Y:S05]  /*0dc0*/  BSYNC B1 ;  /* 0x0000000000017941 */ /* 0x000fea0003800000 */
.L_x_28257:
        /* <DEDUP_REMOVED lines=43> */
.L_x_28256:
[----:B------:R-:W-:Y:S05]  /*1080*/  BSYNC B0 ;  /* 0x0000000000007941 */ /* 0x000fea0003800000 */
.L_x_28255:
        /* <DEDUP_REMOVED lines=28> */
.L_x_28260:
[----:B------:R-:W-:-:S07]  /*1250*/  MOV R34, R2 ;  /* 0x0000000200227202 */ /* 0x000fce0000000f00 */
.L_x_28261:
[----:B------:R-:W-:Y:S05]  /*1260*/  BSYNC B0 ;  /* 0x0000000000007941 */ /* 0x000fea0003800000 */
.L_x_28259:
        /* <DEDUP_REMOVED lines=16> */
.L_x_28265:
[----:B------:R-:W-:Y:S05]  /*1370*/  BSYNC B1 ;  /* 0x0000000000017941 */ /* 0x000fea0003800000 */
.L_x_28264:
        /* <DEDUP_REMOVED lines=43> */
.L_x_28263:
[----:B------:R-:W-:Y:S05]  /*1630*/  BSYNC B0 ;  /* 0x0000000000007941 */ /* 0x000fea0003800000 */
.L_x_28262:
        /* <DEDUP_REMOVED lines=23> */
.L_x_28267:
[----:B------:R-:W-:-:S07]  /*17b0*/  MOV R24, R2 ;  /* 0x0000000200187202 */ /* 0x000fce0000000f00 */
.L_x_28268:
[----:B------:R-:W-:Y:S05]  /*17c0*/  BSYNC B0 ;  /* 0x0000000000007941 */ /* 0x000fea0003800000 */
.L_x_28266:
        /* <DEDUP_REMOVED lines=16> */
.L_x_28272:
[----:B------:R-:W-:Y:S05]  /*18d0*/  BSYNC B1 ;  /* 0x0000000000017941 */ /* 0x000fea0003800000 */
.L_x_28271:
        /* <DEDUP_REMOVED lines=43> */
.L_x_28270:
[----:B------:R-:W-:Y:S05]  /*1b90*/  BSYNC B0 ;  /* 0x0000000000007941 */ /* 0x000fea0003800000 */
.L_x_28269:
        /* <DEDUP_REMOVED lines=23> */
.L_x_28274:
[----:B------:R-:W-:-:S07]  /*1d10*/  MOV R24, R2 ;  /* 0x0000000200187202 */ /* 0x000fce0000000f00 */
.L_x_28275:
[----:B------:R-:W-:Y:S05]  /*1d20*/  BSYNC B0 ;  /* 0x0000000000007941 */ /* 0x000fea0003800000 */
.L_x_28273:
        /* <DEDUP_REMOVED lines=16> */
.L_x_28279:
[----:B------:R-:W-:Y:S05]  /*1e30*/  BSYNC B1 ;  /* 0x0000000000017941 */ /* 0x000fea0003800000 */
.L_x_28278:
        /* <DEDUP_REMOVED lines=43> */
.L_x_28277:
[----:B------:R-:W-:Y:S05]  /*20f0*/  BSYNC B0 ;  /* 0x0000000000007941 */ /* 0x000fea0003800000 */
.L_x_28276:
        /* <DEDUP_REMOVED lines=21> */
.L_x_28281:
[----:B------:R-:W-:-:S07]  /*2250*/  MOV R32, R2 ;  /* 0x0000000200207202 */ /* 0x000fce0000000f00 */
.L_x_28282:
[----:B------:R-:W-:Y:S05]  /*2260*/  BSYNC B0 ;  /* 0x0000000000007941 */ /* 0x000fea0003800000 */
.L_x_28280:
        /* <DEDUP_REMOVED lines=16> */
.L_x_28286:
[----:B------:R-:W-:Y:S05]  /*2370*/  BSYNC B1 ;  /* 0x0000000000017941 */ /* 0x000fea0003800000 */
.L_x_28285:
        /* <DEDUP_REMOVED lines=43> */
.L_x_28284:
[----:B------:R-:W-:Y:S05]  /*2630*/  BSYNC B0 ;  /* 0x0000000000007941 */ /* 0x000fea0003800000 */
.L_x_28283:
        /* <DEDUP_REMOVED lines=21> */
.L_x_28288:
[----:B------:R-:W-:-:S07]  /*2790*/  MOV R32, R2 ;  /* 0x0000000200207202 */ /* 0x000fce0000000f00 */
.L_x_28289:
[----:B------:R-:W-:Y:S05]  /*27a0*/  BSYNC B0 ;  /* 0x0000000000007941 */ /* 0x000fea0003800000 */
.L_x_28287:
        /* <DEDUP_REMOVED lines=16> */
.L_x_28293:
[----:B------:R-:W-:Y:S05]  /*28b0*/  BSYNC B1 ;  /* 0x0000000000017941 */ /* 0x000fea0003800000 */
.L_x_28292:
        /* <DEDUP_REMOVED lines=43> */
.L_x_28291:
[----:B------:R-:W-:Y:S05]  /*2b70*/  BSYNC B0 ;  /* 0x0000000000007941 */ /* 0x000fea0003800000 */
.L_x_28290:
        /* <DEDUP_REMOVED lines=21> */
.L_x_28295:
[----:B------:R-:W-:-:S07]  /*2cd0*/  MOV R26, R2 ;  /* 0x00000002001a7202 */ /* 0x000fce0000000f00 */
.L_x_28296:
[----:B------:R-:W-:Y:S05]  /*2ce0*/  BSYNC B0 ;  /* 0x0000000000007941 */ /* 0x000fea0003800000 */
.L_x_28294:
        /* <DEDUP_REMOVED lines=16> */
.L_x_28300:
[----:B------:R-:W-:Y:S05]  /*2df0*/  BSYNC B1 ;  /* 0x0000000000017941 */ /* 0x000fea0003800000 */
.L_x_28299:
        /* <DEDUP_REMOVED lines=43> */
.L_x_28298:
[----:B------:R-:W-:Y:S05]  /*30b0*/  BSYNC B0 ;  /* 0x0000000000007941 */ /* 0x000fea0003800000 */
.L_x_28297:
        /* <DEDUP_REMOVED lines=21> */
.L_x_28302:
[----:B------:R-:W-:-:S07]  /*3210*/  MOV R26, R2 ;  /* 0x00000002001a7202 */ /* 0x000fce0000000f00 */
.L_x_28303:
[----:B------:R-:W-:Y:S05]  /*3220*/  BSYNC B0 ;  /* 0x0000000000007941 */ /* 0x000fea0003800000 */
.L_x_28301:
        /* <DEDUP_REMOVED lines=18> */
.L_x_28307:
[----:B------:R-:W-:Y:S05]  /*3350*/  BSYNC B1 ;  /* 0x0000000000017941 */ /* 0x000fea0003800000 */
.L_x_28306:
        /* <DEDUP_REMOVED lines=43> */
.L_x_28305:
[----:B------:R-:W-:Y:S05]  /*3610*/  BSYNC B0 ;  /* 0x0000000000007941 */ /* 0x000fea0003800000 */
.L_x_28304:
        /* <DEDUP_REMOVED lines=17> */
[----:B------:R-:W-:Y:S02]  /*3730*/  LOP3.LUT P6, RZ, R0, 0x8, RZ, 0xc0, !PT ;  /* 0x0000000800ff7812 */ /* 0x000fe400078cc0ff */
[----:B------:R-:W-:Y:S01]  /*3740*/  SEL R36, RZ, 0x1000000, P2 ;  /* 0x01000000ff247807 */ /* 0x000fe20001000000 */
[----:B------:R-:W-:Y:S01]  /*3750*/  IMAD.WIDE.U32 R28, R29, 0x1000000, RZ ;  /* 0x010000001d1c7825 */ /* 0x000fe200078e00ff */
[----:B------:R-:W-:Y:S02]  /*3760*/  SEL R35, RZ, 0x1, P6 ;  /* 0x00000001ff237807 */ /* 0x000fe40003000000 */
[----:B------:R-:W-:Y:S01]  /*3770*/  IADD3 R207, R200, 0x80, RZ ;  /* 0x00000080c8cf7810 */ /* 0x000fe20007ffe0ff */
[----:B------:R-:W-:-:S03]  /*3780*/  IMAD.WIDE.U32 R30, R31, 0x100, RZ ;  /* 0x000001001f1e7825 */ /* 0x000fc600078e00ff */
[----:B------:R-:W-:Y:S02]  /*3790*/  LOP3.LUT R34, R30, R28, R26, 0xfe, !PT ;  /* 0x0000001c1e227212 */ /* 0x000fe400078efe1a */
[----:B------:R-:W-:Y:S02]  /*37a0*/  FSEL R26, R33, RZ, !P2 ;  /* 0x000000ff211a7208 */ /* 0x000fe40005000000 */
[----:B------:R-:W-:Y:S02]  /*37b0*/  LOP3.LUT R28, R32, R36, R37, 0xfe, !PT ;  /* 0x00000024201c7212 */ /* 0x000fe400078efe25 */
[----:B------:R-:W-:Y:S01]  /*37c0*/  SEL R33, RZ, 0x1, P3 ;  /* 0x00000001ff217807 */ /* 0x000fe20001800000 */
[----:B------:R-:W-:Y:S01]  /*37d0*/  FMUL.FTZ R55, R103, R26 ;  /* 0x0000001a67377220 */ /* 0x000fe20000410000 */
[----:B------:R-:W-:Y:S02]  /*37e0*/  LOP3.LUT R34, R34, R35, RZ, 0xfc, !PT ;  /* 0x0000002322227212 */ /* 0x000fe400078efcff */
[----:B------:R-:W-:Y:S01]  /*37f0*/  LOP3.LUT R33, R29, R28, R33, 0xfe, !PT ;  /* 0x0000001c1d217212 */ /* 0x000fe200078efe21 */
[----:B0-----:R-:W-:-:S04]  /*3800*/  IMAD.WIDE.U32 R28, R200, 0x20, R202 ;  /* 0x00000020c81c7825 */ /* 0x001fc800078e00ca */
[----:B------:R-:W-:Y:S01]  /*3810*/  @P0 FADD.FTZ R55, R63, R55 ;  /* 0x000000373f370221 */ /* 0x000fe20000010000 */
        /* <DEDUP_REMOVED lines=22> */
.L_x_28309:
[----:B------:R-:W-:-:S07]  /*3980*/  IMAD.MOV.U32 R34, RZ, RZ, R2 ;  /* 0x000000ffff227224 */ /* 0x000fce00078e0002 */
.L_x_28310:
[----:B------:R-:W-:Y:S05]  /*3990*/  BSYNC B0 ;  /* 0x0000000000007941 */ /* 0x000fea0003800000 */
.L_x_28308:
        /* <DEDUP_REMOVED lines=16> */
.L_x_28314:
[----:B------:R-:W-:Y:S05]  /*3aa0*/  BSYNC B1 ;  /* 0x0000000000017941 */ /* 0x000fea0003800000 */
.L_x_28313:
        /* <DEDUP_REMOVED lines=43> */
.L_x_28312:
[----:B------:R-:W-:Y:S05]  /*3d60*/  BSYNC B0 ;  /* 0x0000000000007941 */ /* 0x000fea0003800000 */
.L_x_28311:
[----:B------:R-:W-:Y:S01]  /*3d70*/  I2FP.F32.U32 R29, R34 ;  /* 0x00000022001d7245 */ /* 0x000fe20000201000 */
[----:B-----5:R-:W-:Y:S01]  /*3d80*/  HADD2.F32 R30, -RZ, R24.H0_H0 ;  /* 0x20000018ff1e7230 */ /* 0x020fe20000004100 */
[----:B------:R-:W-:Y:S01]  /*3d90*/  LOP3.LUT R0, R0, 0xfffffff7, RZ, 0xc0, !PT ;  /* 0xfffffff700007812 */ /* 0x000fe200078ec0ff */
[----:B------:R-:W-:Y:S02]  /*3da0*/  BSSY B0, `(.L_x_28315) ;  /* 0x0000015000007945 */ /* 0x000fe40003800000 */
        /* <DEDUP_REMOVED lines=19> */
.L_x_28316:
[----:B------:R-:W-:-:S07]  /*3ee0*/  IMAD.MOV.U32 R34, RZ, RZ, R2 ;  /* 0x000000ffff227224 */ /* 0x000fce00078e0002 */
.L_x_28317:
[----:B------:R-:W-:Y:S05]  /*3ef0*/  BSYNC B0 ;  /* 0x0000000000007941 */ /* 0x000fea0003800000 */
.L_x_28315:
        /* <DEDUP_REMOVED lines=16> */
.L_x_28321:
[----:B------:R-:W-:Y:S05]  /*4000*/  BSYNC B1 ;  /* 0x0000000000017941 */ /* 0x000fea0003800000 */
.L_x_28320:
        /* <DEDUP_REMOVED lines=43> */
.L_x_28319:
[----:B------:R-:W-:Y:S05]  /*42c0*/  BSYNC B0 ;  /* 0x0000000000007941 */ /* 0x000fea0003800000 */
.L_x_28318:
        /* <DEDUP_REMOVED lines=23> */
.L_x_28323:
[----:B------:R-:W-:-:S07]  /*4440*/  IMAD.MOV.U32 R24, RZ, RZ, R2 ;  /* 0x000000ffff187224 */ /* 0x000fce00078e0002 */
.L_x_28324:
[----:B------:R-:W-:Y:S05]  /*4450*/  BSYNC B0 ;  /* 0x0000000000007941 */ /* 0x000fea0003800000 */
.L_x_28322:
        /* <DEDUP_REMOVED lines=16> */
.L_x_28328:
[----:B------:R-:W-:Y:S05]  /*4560*/  BSYNC B1 ;  /* 0x0000000000017941 */ /* 0x000fea0003800000 */
.L_x_28327:
        /* <DEDUP_REMOVED lines=43> */
.L_x_28326:
[----:B------:R-:W-:Y:S05]  /*4820*/  BSYNC B0 ;  /* 0x0000000000007941 */ /* 0x000fea0003800000 */
.L_x_28325:
        /* <DEDUP_REMOVED lines=23> */
.L_x_28330:
[----:B------:R-:W-:-:S07]  /*49a0*/  IMAD.MOV.U32 R24, RZ, RZ, R2 ;  /* 0x000000ffff187224 */ /* 0x000fce00078e0002 */
.L_x_28331:
[----:B------:R-:W-:Y:S05]  /*49b0*/  BSYNC B0 ;  /* 0x0000000000007941 */ /* 0x000fea0003800000 */
.L_x_28329:
        /* <DEDUP_REMOVED lines=16> */
.L_x_28335:
[----:B------:R-:W-:Y:S05]  /*4ac0*/  BSYNC B1 ;  /* 0x0000000000017941 */ /* 0x000fea0003800000 */
.L_x_28334:
        /* <DEDUP_REMOVED lines=43> */
.L_x_28333:
[----:B------:R-:W-:Y:S05]  /*4d80*/  BSYNC B0 ;  /* 0x0000000000007941 */ /* 0x000fea0003800000 */
.L_x_28332:
        /* <DEDUP_REMOVED lines=21> */
.L_x_28337:
[----:B------:R-:W-:-:S07]  /*4ee0*/  IMAD.MOV.U32 R32, RZ, RZ, R2 ;  /* 0x000000ffff207224 */ /* 0x000fce00078e0002 */
.L_x_28338:
[----:B------:R-:W-:Y:S05]  /*4ef0*/  BSYNC B0 ;  /* 0x0000000000007941 */ /* 0x000fea0003800000 */
.L_x_28336:
        /* <DEDUP_REMOVED lines=16> */
.L_x_28342:
[----:B------:R-:W-:Y:S05]  /*5000*/  BSYNC B1 ;  /* 0x0000000000017941 */ /* 0x000fea0003800000 */
.L_x_28341:
        /* <DEDUP_REMOVED lines=43> */
.L_x_28340:
[----:B------:R-:W-:Y:S05]  /*52c0*/  BSYNC B0 ;  /* 0x0000000000007941 */ /* 0x000fea0003800000 */
.L_x_28339:
        /* <DEDUP_REMOVED lines=21> */
.L_x_28344:
[----:B------:R-:W-:-:S07]  /*5420*/  IMAD.MOV.U32 R32, RZ, RZ, R2 ;  /* 0x000000ffff207224 */ /* 0x000fce00078e0002 */
.L_x_28345:
[----:B------:R-:W-:Y:S05]  /*5430*/  BSYNC B0 ;  /* 0x0000000000007941 */ /* 0x000fea0003800000 */
.L_x_28343:
        /* <DEDUP_REMOVED lines=16> */
.L_x_28349:
[----:B------:R-:W-:Y:S05]  /*5540*/  BSYNC B1 ;  /* 0x0000000000017941 */ /* 0x000fea0003800000 */
.L_x_28348:
        /* <DEDUP_REMOVED lines=43> */
.L_x_28347:
[----:B------:R-:W-:Y:S05]  /*5800*/  BSYNC B0 ;  /* 0x0000000000007941 */ /* 0x000fea0003800000 */
.L_x_28346:
        /* <DEDUP_REMOVED lines=21> */
.L_x_28351:
[----:B------:R-:W-:-:S07]  /*5960*/  IMAD.MOV.U32 R26, RZ, RZ, R2 ;  /* 0x000000ffff1a7224 */ /* 0x000fce00078e0002 */
.L_x_28352:
[----:B------:R-:W-:Y:S05]  /*5970*/  BSYNC B0 ;  /* 0x0000000000007941 */ /* 0x000fea0003800000 */
.L_x_28350:
        /* <DEDUP_REMOVED lines=16> */
.L_x_28356:
[----:B------:R-:W-:Y:S05]  /*5a80*/  BSYNC B1 ;  /* 0x0000000000017941 */ /* 0x000fea0003800000 */
.L_x_28355:
        /* <DEDUP_REMOVED lines=43> */
.L_x_28354:
[----:B------:R-:W-:Y:S05]  /*5d40*/  BSYNC B0 ;  /* 0x0000000000007941 */ /* 0x000fea0003800000 */
.L_x_28353:
        /* <DEDUP_REMOVED lines=21> */
.L_x_28358:
[----:B------:R-:W-:-:S07]  /*5ea0*/  IMAD.MOV.U32 R24, RZ, RZ, R2 ;  /* 0x000000ffff187224 */ /* 0x000fce00078e0002 */
.L_x_28359:
[----:B------:R-:W-:Y:S05]  /*5eb0*/  BSYNC B0 ;  /* 0x0000000000007941 */ /* 0x000fea0003800000 */
.L_x_28357:
        /* <DEDUP_REMOVED lines=18> */
.L_x_28363:
[----:B------:R-:W-:Y:S05]  /*5fe0*/  BSYNC B1 ;  /* 0x0000000000017941 */ /* 0x000fea0003800000 */
.L_x_28362:
        /* <DEDUP_REMOVED lines=43> */
.L_x_28361:
[----:B------:R-:W-:Y:S05]  /*62a0*/  BSYNC B0 ;  /* 0x0000000000007941 */ /* 0x000fea0003800000 */
.L_x_28360:
[----:B------:R-:W-:Y:S01]  /*62b0*/  I2FP.F32.U32 R25, R24 ;  /* 0x0000001800197245 */ /* 0x000fe20000201000 */
[----:B------:R-:W-:Y:S01]  /*62c0*/  HADD2.F32 R28, -RZ, R27.H1_H1 ;  /* 0x3000001bff1c7230 */ /* 0x000fe20000004100 */
[----:B------:R-:W-:Y:S01]  /*62d0*/  SEL R36, RZ, 0x100, P4 ;  /* 0x00000100ff247807 */ /* 0x000fe20002000000 */
[----:B------:R-:W-:Y:S01]  /*62e0*/  VIADD R219, R200, 0x100 ;  /* 0x00000100c8db7836 */ /* 0x000fe20000000000 */
        /* <DEDUP_REMOVED lines=9> */
[----:B------:R-:W-:Y:S02]  /*6380*/  SEL R32, RZ, 0x1, P5 ;  /* 0x00000001ff207807 */ /* 0x000fe40002800000 */
[----:B------:R-:W-:Y:S01]  /*6390*/  FSETP.GTU.FTZ.AND P2, PT, R26, R209, PT ;  /* 0x000000d11a00720b */ /* 0x000fe20003f5c000 */
[----:B------:R-:W-:Y:S01]  /*63a0*/  IMAD.WIDE.U32 R26, R29, 0x10000, RZ ;  /* 0x000100001d1a7825 */ /* 0x000fe200078e00ff */
[----:B------:R-:W-:-:S03]  /*63b0*/  LOP3.LUT P6, RZ, R0, 0x8, RZ, 0xc0, !PT ;  /* 0x0000000800ff7812 */ /* 0x000fc600078cc0ff */
[----:B------:R-:W-:Y:S01]  /*63c0*/  IMAD.WIDE.U32 R30, R30, 0x1000000, RZ ;  /* 0x010000001e1e7825 */ /* 0x000fe200078e00ff */
[----:B------:R-:W-:-:S03]  /*63d0*/  SEL R35, RZ, 0x1, P6 ;  /* 0x00000001ff237807 */ /* 0x000fc60003000000 */
[----:B------:R-:W-:Y:S01]  /*63e0*/  IMAD.WIDE.U32 R28, R32, 0x100, RZ ;  /* 0x00000100201c7825 */ /* 0x000fe200078e00ff */
[----:B------:R-:W-:Y:S02]  /*63f0*/  SEL R32, RZ, 0x1000000, P2 ;  /* 0x01000000ff207807 */ /* 0x000fe40001000000 */
[----:B------:R-:W-:Y:S02]  /*6400*/  LOP3.LUT R34, R28, R30, R26, 0xfe, !PT ;  /* 0x0000001e1c227212 */ /* 0x000fe400078efe1a */
[----:B------:R-:W-:Y:S02]  /*6410*/  FSEL R26, R33, RZ, !P2 ;  /* 0x000000ff211a7208 */ /* 0x000fe40005000000 */
[----:B------:R-:W-:Y:S02]  /*6420*/  LOP3.LUT R30, R36, R32, R37, 0xfe, !PT ;  /* 0x00000020241e7212 */ /* 0x000fe400078efe25 */
[----:B------:R-:W-:Y:S01]  /*6430*/  SEL R33, RZ, 0x1, P3 ;  /* 0x00000001ff217807 */ /* 0x000fe20001800000 */
[----:B------:R-:W-:Y:S01]  /*6440*/  FMUL.FTZ R47, R95, R26 ;  /* 0x0000001a5f2f7220 */ /* 0x000fe20000410000 */
[----:B------:R-:W-:-:S02]  /*6450*/  LOP3.LUT R34, R34, R35, RZ, 0xfc, !PT ;  /* 0x0000002322227212 */ /* 0x000fc400078efcff */
[----:B------:R-:W-:Y:S01]  /*6460*/  LOP3.LUT R33, R31, R30, R33, 0xfe, !PT ;  /* 0x0000001e1f217212 */ /* 0x000fe200078efe21 */
[----:B------:R-:W-:-:S04]  /*6470*/  IMAD.WIDE.U32 R30, R207, 0x20, R202 ;  /* 0x00000020cf1e7825 */ /* 0x000fc800078e00ca */
[----:B------:R-:W-:Y:S01]  /*6480*/  @P0 FADD.FTZ R47, R63, R47 ;  /* 0x0000002f3f2f0221 */ /* 0x000fe20000010000 */
        /* <DEDUP_REMOVED lines=22> */
.L_x_28365:
[----:B------:R-:W-:-:S07]  /*65f0*/  MOV R28, R2 ;  /* 0x00000002001c7202 */ /* 0x000fce0000000f00 */
.L_x_28366:
[----:B------:R-:W-:Y:S05]  /*6600*/  BSYNC B0 ;  /* 0x0000000000007941 */ /* 0x000fea0003800000 */
.L_x_28364:
        /* <DEDUP_REMOVED lines=16> */
.L_x_28370:
[----:B------:R-:W-:Y:S05]  /*6710*/  BSYNC B1 ;  /* 0x0000000000017941 */ /* 0x000fea0003800000 */
.L_x_28369:
        /* <DEDUP_REMOVED lines=43> */
.L_x_28368:
[----:B------:R-:W-:Y:S05]  /*69d0*/  BSYNC B0 ;  /* 0x0000000000007941 */ /* 0x000fea0003800000 */
.L_x_28367:
[----:B------:R-:W-:Y:S01]  /*69e0*/  I2FP.F32.U32 R29, R28 ;  /* 0x0000001c001d7245 */ /* 0x000fe20000201000 */
[----:B-----5:R-:W-:Y:S01]  /*69f0*/  HADD2.F32 R30, -RZ, R24.H0_H0 ;  /* 0x20000018ff1e7230 */ /* 0x020fe20000004100 */
        /* <DEDUP_REMOVED lines=21> */
.L_x_28372:
[----:B------:R-:W-:-:S07]  /*6b50*/  MOV R28, R2 ;  /* 0x00000002001c7202 */ /* 0x000fce0000000f00 */
.L_x_28373:
[----:B------:R-:W-:Y:S05]  /*6b60*/  BSYNC B0 ;  /* 0x0000000000007941 */ /* 0x000fea0003800000 */
.L_x_28371:
        /* <DEDUP_REMOVED lines=16> */
.L_x_28377:
[----:B------:R-:W-:Y:S05]  /*6c70*/  BSYNC B1 ;  /* 0x0000000000017941 */ /* 0x000fea0003800000 */
.L_x_28376:
        /* <DEDUP_REMOVED lines=43> */
.L_x_28375:
[----:B------:R-:W-:Y:S05]  /*6f30*/  BSYNC B0 ;  /* 0x0000000000007941 */ /* 0x000fea0003800000 */
.L_x_28374:
        /* <DEDUP_REMOVED lines=23> */
.L_x_28379:
[----:B------:R-:W-:-:S07]  /*70b0*/  MOV R24, R2 ;  /* 0x0000000200187202 */ /* 0x000fce0000000f00 */
.L_x_28380:
[----:B------:R-:W-:Y:S05]  /*70c0*/  BSYNC B0 ;  /* 0x0000000000007941 */ /* 0x000fea0003800000 */
.L_x_28378:
        /* <DEDUP_REMOVED lines=16> */
.L_x_28384:
[----:B------:R-:W-:Y:S05]  /*71d0*/  BSYNC B1 ;  /* 0x0000000000017941 */ /* 0x000fea0003800000 */
.L_x_28383:
        /* <DEDUP_REMOVED lines=43> */
.L_x_28382:
[----:B------:R-:W-:Y:S05]  /*7490*/  BSYNC B0 ;  /* 0x0000000000007941 */ /* 0x000fea0003800000 */
.L_x_28381:
        /* <DEDUP_REMOVED lines=23> */
.L_x_28386:
[----:B------:R-:W-:-:S07]  /*7610*/  IMAD.MOV.U32 R24, RZ, RZ, R2 ;  /* 0x000000ffff187224 */ /* 0x000fce00078e0002 */
.L_x_28387:
[----:B------:R-:W-:Y:S05]  /*7620*/  BSYNC B0 ;  /* 0x0000000000007941 */ /* 0x000fea0003800000 */
.L_x_28385:
        /* <DEDUP_REMOVED lines=16> */
.L_x_28391:
[----:B------:R-:W-:Y:S05]  /*7730*/  BSYNC B1 ;  /* 0x0000000000017941 */ /* 0x000fea0003800000 */
.L_x_28390:
        /* <DEDUP_REMOVED lines=43> */
.L_x_28389:
[----:B------:R-:W-:Y:S05]  /*79f0*/  BSYNC B0 ;  /* 0x0000000000007941 */ /* 0x000fea0003800000 */
.L_x_28388:
        /* <DEDUP_REMOVED lines=21> */
.L_x_28393:
[----:B------:R-:W-:-:S07]  /*7b50*/  MOV R24, R2 ;  /* 0x0000000200187202 */ /* 0x000fce0000000f00 */
.L_x_28394:
[----:B------:R-:W-:Y:S05]  /*7b60*/  BSYNC B0 ;  /* 0x0000000000007941 */ /* 0x000fea0003800000 */
.L_x_28392:
        /* <DEDUP_REMOVED lines=16> */
.L_x_28398:
[----:B------:R-:W-:Y:S05]  /*7c70*/  BSYNC B1 ;  /* 0x0000000000017941 */ /* 0x000fea0003800000 */
.L_x_28397:
        /* <DEDUP_REMOVED lines=43> */
.L_x_28396:
[----:B------:R-:W-:Y:S05]  /*7f30*/  BSYNC B0 ;  /* 0x0000000000007941 */ /* 0x000fea0003800000 */
.L_x_28395:
        /* <DEDUP_REMOVED lines=21> */
.L_x_28400:
[----:B------:R-:W-:-:S07]  /*8090*/  MOV R24, R2 ;  /* 0x0000000200187202 */ /* 0x000fce0000000f00 */
.L_x_28401:
[----:B------:R-:W-:Y:S05]  /*80a0*/  BSYNC B0 ;  /* 0x0000000000007941 */ /* 0x000fea0003800000 */
.L_x_28399:
        /* <DEDUP_REMOVED lines=16> */
.L_x_28405:
[----:B------:R-:W-:Y:S05]  /*81b0*/  BSYNC B1 ;  /* 0x0000000000017941 */ /* 0x000fea0003800000 */
.L_x_28404:
        /* <DEDUP_REMOVED lines=43> */
.L_x_28403:
[----:B------:R-:W-:Y:S05]  /*8470*/  BSYNC B0 ;  /* 0x0000000000007941 */ /* 0x000fea0003800000 */
.L_x_28402:
        /* <DEDUP_REMOVED lines=21> */
.L_x_28407:
[----:B------:R-:W-:-:S07]  /*85d0*/  IMAD.MOV.U32 R24, RZ, RZ, R2 ;  /* 0x000000ffff187224 */ /* 0x000fce00078e0002 */
.L_x_28408:
[----:B------:R-:W-:Y:S05]  /*85e0*/  BSYNC B0 ;  /* 0x0000000000007941 */ /* 0x000fea0003800000 */
.L_x_28406:
        /* <DEDUP_REMOVED lines=16> */
.L_x_28412:
[----:B------:R-:W-:Y:S05]  /*86f0*/  BSYNC B1 ;  /* 0x0000000000017941 */ /* 0x000fea0003800000 */
.L_x_28411:
        /* <DEDUP_REMOVED lines=43> */
.L_x_28410:
[----:B------:R-:W-:Y:S05]  /*89b0*/  BSYNC B0 ;  /* 0x0000000000007941 */ /* 0x000fea0003800000 */
.L_x_28409:
        /* <DEDUP_REMOVED lines=21> */
.L_x_28414:
[----:B------:R-:W-:-:S07]  /*8b10*/  MOV R24, R2 ;  /* 0x0000000200187202 */ /* 0x000fce0000000f00 */
.L_x_28415:
[----:B------:R-:W-:Y:S05]  /*8b20*/  BSYNC B0 ;  /* 0x0000000000007941 */ /* 0x000fea0003800000 */
.L_x_28413:
        /* <DEDUP_REMOVED lines=18> */
.L_x_28419:
[----:B------:R-:W-:Y:S05]  /*8c50*/  BSYNC B1 ;  /* 0x0000000000017941 */ /* 0x000fea0003800000 */
.L_x_28418:
        /* <DEDUP_REMOVED lines=44> */
.L_x_28417:
[----:B------:R-:W-:Y:S05]  /*8f20*/  BSYNC B0 ;  /* 0x0000000000007941 */ /* 0x000fea0003800000 */
.L_x_28416:
[----:B------:R-:W-:Y:S01]  /*8f30*/  I2FP.F32.U32 R25, R24 ;  /* 0x0000001800197245 */ /* 0x000fe20000201000 */
[----:B------:R-:W-:Y:S01]  /*8f40*/  HADD2.F32 R28, -RZ, R27.H1_H1 ;  /* 0x3000001bff1c7230 */ /* 0x000fe20000004100 */
        /* <DEDUP_REMOVED lines=13> */
[----:B------:R-:W-:Y:S02]  /*9020*/  LOP3.LUT P6, RZ, R0, 0x8, RZ, 0xc0, !PT ;  /* 0x0000000800ff7812 */ /* 0x000fe400078cc0ff */
[----:B------:R-:W-:Y:S01]  /*9030*/  IADD3 R221, R200, 0x180, RZ ;  /* 0x00000180c8dd7810 */ /* 0x000fe20007ffe0ff */
        /* <DEDUP_REMOVED lines=9> */
[----:B------:R-:W-:Y:S01]  /*90d0*/  LOP3.LUT R28, R28, R35, RZ, 0xfc, !PT ;  /* 0x000000231c1c7212 */ /* 0x000fe200078efcff */
[----:B0-----:R-:W-:Y:S01]  /*90e0*/  @P1 IMAD.WIDE.U32 R34, R221, 0x20, R24 ;  /* 0x00000020dd221825 */ /* 0x001fe200078e0018 */
[----:B------:R-:W-:-:S03]  /*90f0*/  LOP3.LUT R33, R31, R30, R33, 0xfe, !PT ;  /* 0x0000001e1f217212 */ /* 0x000fc600078efe21 */
[----:B------:R-:W-:Y:S01]  /*9100*/  @P0 FADD.FTZ R39, R63, R39 ;  /* 0x000000273f270221 */ /* 0x000fe20000010000 */
[----:B------:R-:W-:Y:S01]  /*9110*/  IMAD.WIDE.U32 R30, R219, 0x20, R202 ;  /* 0x00000020db1e7825 */ /* 0x000fe200078e00ca */
[----:B------:R-:W-:-:S03]  /*9120*/  LOP3.LUT R29, R29, R33, R27, 0xfe, !PT ;  /* 0x000000211d1d7212 */ /* 0x000fc600078efe1b */
[----:B------:R-:W-:Y:S01]  /*9130*/  IMAD.WIDE.U32 R32, R219, 0x8, R204 ;  /* 0x00000008db207825 */ /* 0x000fe200078e00cc */
        /* <DEDUP_REMOVED lines=19> */
.L_x_28421:
[----:B------:R-:W-:-:S07]  /*9270*/  IMAD.MOV.U32 R30, RZ, RZ, R2 ;  /* 0x000000ffff1e7224 */ /* 0x000fce00078e0002 */
.L_x_28422:
[----:B------:R-:W-:Y:S05]  /*9280*/  BSYNC B0 ;  /* 0x0000000000007941 */ /* 0x000fea0003800000 */
.L_x_28420:
        /* <DEDUP_REMOVED lines=16> */
.L_x_28426:
[----:B------:R-:W-:Y:S05]  /*9390*/  BSYNC B1 ;  /* 0x0000000000017941 */ /* 0x000fea0003800000 */
.L_x_28425:
        /* <DEDUP_REMOVED lines=43> */
.L_x_28424:
[----:B------:R-:W-:Y:S05]  /*9650*/  BSYNC B0 ;  /* 0x0000000000007941 */ /* 0x000fea0003800000 */
.L_x_28423:
        /* <DEDUP_REMOVED lines=23> */
.L_x_28428:
[----:B------:R-:W-:-:S07]  /*97d0*/  MOV R33, R2 ;  /* 0x0000000200217202 */ /* 0x000fce0000000f00 */
.L_x_28429:
[----:B------:R-:W-:Y:S05]  /*97e0*/  BSYNC B0 ;  /* 0x0000000000007941 */ /* 0x000fea0003800000 */
.L_x_28427:
        /* <DEDUP_REMOVED lines=16> */
.L_x_28433:
[----:B------:R-:W-:Y:S05]  /*98f0*/  BSYNC B1 ;  /* 0x0000000000017941 */ /* 0x000fea0003800000 */
.L_x_28432:
        /* <DEDUP_REMOVED lines=44> */
.L_x_28431:
[----:B------:R-:W-:Y:S05]  /*9bc0*/  BSYNC B0 ;  /* 0x0000000000007941 */ /* 0x000fea0003800000 */
.L_x_28430:
        /* <DEDUP_REMOVED lines=23> */
.L_x_28435:
[----:B------:R-:W-:-:S07]  /*9d40*/  MOV R24, R2 ;  /* 0x0000000200187202 */ /* 0x000fce0000000f00 */
.L_x_28436:
[----:B------:R-:W-:Y:S05]  /*9d50*/  BSYNC B0 ;  /* 0x0000000000007941 */ /* 0x000fea0003800000 */
.L_x_28434:
        /* <DEDUP_REMOVED lines=16> */
.L_x_28440:
[----:B------:R-:W-:Y:S05]  /*9e60*/  BSYNC B1 ;  /* 0x0000000000017941 */ /* 0x000fea0003800000 */
.L_x_28439:
        /* <DEDUP_REMOVED lines=44> */
.L_x_28438:
[----:B------:R-:W-:Y:S05]  /*a130*/  BSYNC B0 ;  /* 0x0000000000007941 */ /* 0x000fea0003800000 */
.L_x_28437:
        /* <DEDUP_REMOVED lines=23> */
.L_x_28442:
[----:B------:R-:W-:-:S07]  /*a2b0*/  MOV R24, R2 ;  /* 0x0000000200187202 */ /* 0x000fce0000000f00 */
.L_x_28443:
[----:B------:R-:W-:Y:S05]  /*a2c0*/  BSYNC B0 ;  /* 0x0000000000007941 */ /* 0x000fea0003800000 */
.L_x_28441:
        /* <DEDUP_REMOVED lines=16> */
.L_x_28447:
[----:B------:R-:W-:Y:S05]  /*a3d0*/  BSYNC B1 ;  /* 0x0000000000017941 */ /* 0x000fea0003800000 */
.L_x_28446:
        /* <DEDUP_REMOVED lines=44> */
.L_x_28445:
[----:B------:R-:W-:Y:S05]  /*a6a0*/  BSYNC B0 ;  /* 0x0000000000007941 */ /* 0x000fea0003800000 */
.L_x_28444:
        /* <DEDUP_REMOVED lines=21> */
.L_x_28449:
[----:B------:R-:W-:-:S07]  /*a800*/  MOV R190, R2 ;  /* 0x0000000200be7202 */ /* 0x000fce0000000f00 */
.L_x_28450:
[----:B------:R-:W-:Y:S05]  /*a810*/  BSYNC B0 ;  /* 0x0000000000007941 */ /* 0x000fea0003800000 */
.L_x_28448:
        /* <DEDUP_REMOVED lines=16> */
.L_x_28454:
[----:B------:R-:W-:Y:S05]  /*a920*/  BSYNC B1 ;  /* 0x0000000000017941 */ /* 0x000fea0003800000 */
.L_x_28453:
        /* <DEDUP_REMOVED lines=44> */
.L_x_28452:
[----:B------:R-:W-:Y:S05]  /*abf0*/  BSYNC B0 ;  /* 0x0000000000007941 */ /* 0x000fea0003800000 */
.L_x_28451:
        /* <DEDUP_REMOVED lines=21> */
.L_x_28456:
[----:B------:R-:W-:-:S07]  /*ad50*/  MOV R29, R2 ;  /* 0x00000002001d7202 */ /* 0x000fce0000000f00 */
.L_x_28457:
[----:B------:R-:W-:Y:S05]  /*ad60*/  BSYNC B0 ;  /* 0x0000000000007941 */ /* 0x000fea0003800000 */
.L_x_28455:
        /* <DEDUP_REMOVED lines=16> */
.L_x_28461:
[----:B------:R-:W-:Y:S05]  /*ae70*/  BSYNC B1 ;  /* 0x0000000000017941 */ /* 0x000fea0003800000 */
.L_x_28460:
        /* <DEDUP_REMOVED lines=44> */
.L_x_28459:
[----:B------:R-:W-:Y:S05]  /*b140*/  BSYNC B0 ;  /* 0x0000000000007941 */ /* 0x000fea0003800000 */
.L_x_28458:
        /* <DEDUP_REMOVED lines=21> */
.L_x_28463:
[----:B------:R-:W-:-:S07]  /*b2a0*/  MOV R26, R2 ;  /* 0x00000002001a7202 */ /* 0x000fce0000000f00 */
.L_x_28464:
[----:B------:R-:W-:Y:S05]  /*b2b0*/  BSYNC B0 ;  /* 0x0000000000007941 */ /* 0x000fea0003800000 */
.L_x_28462:
        /* <DEDUP_REMOVED lines=16> */
.L_x_28468:
[----:B------:R-:W-:Y:S05]  /*b3c0*/  BSYNC B1 ;  /* 0x0000000000017941 */ /* 0x000fea0003800000 */
.L_x_28467:
        /* <DEDUP_REMOVED lines=44> */
.L_x_28466:
[----:B------:R-:W-:Y:S05]  /*b690*/  BSYNC B0 ;  /* 0x0000000000007941 */ /* 0x000fea0003800000 */
.L_x_28465:
        /* <DEDUP_REMOVED lines=21> */
.L_x_28470:
[----:B------:R-:W-:-:S07]  /*b7f0*/  MOV R26, R2 ;  /* 0x00000002001a7202 */ /* 0x000fce0000000f00 */
.L_x_28471:
[----:B------:R-:W-:Y:S05]  /*b800*/  BSYNC B0 ;  /* 0x0000000000007941 */ /* 0x000fea0003800000 */
.L_x_28469:
        /* <DEDUP_REMOVED lines=18> */
.L_x_28475:
[----:B------:R-:W-:Y:S05]  /*b930*/  BSYNC B1 ;  /* 0x0000000000017941 */ /* 0x000fea0003800000 */
.L_x_28474:
        /* <DEDUP_REMOVED lines=44> */
.L_x_28473:
[----:B------:R-:W-:Y:S05]  /*bc00*/  BSYNC B0 ;  /* 0x0000000000007941 */ /* 0x000fea0003800000 */
.L_x_28472:
[----:B------:R-:W-:Y:S01]  /*bc10*/  I2FP.F32.U32 R25, R26 ;  /* 0x0000001a00197245 */ /* 0x000fe20000201000 */
[----:B------:R-:W-:Y:S01]  /*bc20*/  HADD2.F32 R190, -RZ, R27.H1_H1 ;  /* 0x3000001bffbe7230 */ /* 0x000fe20000004100 */
[----:B------:R-:W-:Y:S01]  /*bc30*/  SEL R214, RZ, 0x10000, P5 ;  /* 0x00010000ffd67807 */ /* 0x000fe20002800000 */
[----:B------:R-:W0:Y:S01]  /*bc40*/  @P1 LDC.64 R26, c[0x0][0x230] ;  /* 0x00008c00ff1a1b82 */ /* 0x000e220000000a00 */
[----:B------:R-:W-:Y:S01]  /*bc50*/  SEL R215, RZ, 0x100, P4 ;  /* 0x00000100ffd77807 */ /* 0x000fe20002000000 */
[----:B------:R-:W-:Y:S01]  /*bc60*/  FFMA.FTZ R24, R25, R208, 1.1641532182693481445e-10 ;  /* 0x2f00000019187423 */ /* 0x000fe200000100d0 */
[----:B------:R-:W-:Y:S01]  /*bc70*/  LOP3.LUT P5, RZ, R0, 0x4, RZ, 0xc0, !PT ;  /* 0x0000000400ff7812 */ /* 0x000fe200078ac0ff */
[----:B------:R-:W-:Y:S01]  /*bc80*/  FMUL.FTZ R31, R190, R211 ;  /* 0x000000d3be1f7220 */ /* 0x000fe20000410000 */
[----:B------:R-:W-:Y:S02]  /*bc90*/  LOP3.LUT P4, RZ, R0, 0x2, RZ, 0xc0, !PT ;  /* 0x0000000200ff7812 */ /* 0x000fe4000788c0ff */
[----:B------:R-:W-:Y:S01]  /*bca0*/  SEL R212, RZ, 0x1, P2 ;  /* 0x00000001ffd47807 */ /* 0x000fe20001000000 */
[----:B------:R-:W-:Y:S01]  /*bcb0*/  FMUL.FTZ R31, R31, R210 ;  /* 0x000000d21f1f7220 */ /* 0x000fe20000410000 */
[----:B------:R-:W-:-:S02]  /*bcc0*/  SEL R191, RZ, 0x1, P4 ;  /* 0x00000001ffbf7807 */ /* 0x000fc40002000000 */
[----:B------:R-:W-:Y:S01]  /*bcd0*/  SEL R25, RZ, 0x1, P5 ;  /* 0x00000001ff197807 */ /* 0x000fe20002800000 */
[----:B------:R-:W-:Y:S01]  /*bce0*/  IMAD.WIDE.U32 R212, R212, 0x1000000, RZ ;  /* 0x01000000d4d47825 */ /* 0x000fe200078e00ff */
[----:B------:R-:W-:Y:S02]  /*bcf0*/  FSETP.GTU.FTZ.AND P2, PT, R24, R209, PT ;  /* 0x000000d11800720b */ /* 0x000fe40003f5c000 */
[----:B------:R-:W-:Y:S01]  /*bd00*/  LOP3.LUT P6, RZ, R0, 0x8, RZ, 0xc0, !PT ;  /* 0x0000000800ff7812 */ /* 0x000fe200078cc0ff */
[----:B------:R-:W-:Y:S01]  /*bd10*/  IMAD.WIDE.U32 R190, R191, 0x10000, RZ ;  /* 0x00010000bfbe7825 */ /* 0x000fe200078e00ff */
[----:B------:R-:W-:Y:S02]  /*bd20*/  SEL R216, RZ, 0x1000000, P2 ;  /* 0x01000000ffd87807 */ /* 0x000fe40001000000 */
[----:B------:R-:W-:Y:S01]  /*bd30*/  SEL R201, RZ, 0x1, P6 ;  /* 0x00000001ffc97807 */ /* 0x000fe20003000000 */
[----:B------:R-:W-:Y:S01]  /*bd40*/  IMAD.WIDE.U32 R24, R25, 0x100, RZ ;  /* 0x0000010019187825 */ /* 0x000fe200078e00ff */
[----:B------:R-:W-:-:S02]  /*bd50*/  LOP3.LUT R215, R215, R216, R214, 0xfe, !PT ;  /* 0x000000d8d7d77212 */ /* 0x000fc400078efed6 */
[----:B------:R-:W-:Y:S02]  /*bd60*/  LOP3.LUT R24, R24, R212, R190, 0xfe, !PT ;  /* 0x000000d418187212 */ /* 0x000fe400078efebe */
[----:B------:R-:W-:Y:S02]  /*bd70*/  FSEL R190, R31, RZ, !P2 ;  /* 0x000000ff1fbe7208 */ /* 0x000fe40005000000 */
[----:B------:R-:W-:Y:S02]  /*bd80*/  SEL R212, RZ, 0x1, P3 ;  /* 0x00000001ffd47807 */ /* 0x000fe40001800000 */
        /* <DEDUP_REMOVED lines=28> */
.L_x_28477:
[----:B------:R-:W-:-:S07]  /*bf50*/  IMAD.MOV.U32 R216, RZ, RZ, R2 ;  /* 0x000000ffffd87224 */ /* 0x000fce00078e0002 */
.L_x_28478:
[----:B------:R-:W-:Y:S05]  /*bf60*/  BSYNC B0 ;  /* 0x0000000000007941 */ /* 0x000fea0003800000 */
.L_x_28476:
        /* <DEDUP_REMOVED lines=16> */
.L_x_28482:
[----:B------:R-:W-:Y:S05]  /*c070*/  BSYNC B1 ;  /* 0x0000000000017941 */ /* 0x000fea0003800000 */
.L_x_28481:
        /* <DEDUP_REMOVED lines=44> */
.L_x_28480:
[----:B------:R-:W-:Y:S05]  /*c340*/  BSYNC B0 ;  /* 0x0000000000007941 */ /* 0x000fea0003800000 */
.L_x_28479:
        /* <DEDUP_REMOVED lines=23> */
.L_x_28484:
[----:B------:R-:W-:-:S07]  /*c4c0*/  IMAD.MOV.U32 R25, RZ, RZ, R2 ;  /* 0x000000ffff197224 */ /* 0x000fce00078e0002 */
.L_x_28485:
[----:B------:R-:W-:Y:S05]  /*c4d0*/  BSYNC B0 ;  /* 0x0000000000007941 */ /* 0x000fea0003800000 */
.L_x_28483:
        /* <DEDUP_REMOVED lines=16> */
.L_x_28489:
[----:B------:R-:W-:Y:S05]  /*c5e0*/  BSYNC B1 ;  /* 0x0000000000017941 */ /* 0x000fea0003800000 */
.L_x_28488:
        /* <DEDUP_REMOVED lines=43> */
.L_x_28487:
[----:B------:R-:W-:Y:S05]  /*c8a0*/  BSYNC B0 ;  /* 0x0000000000007941 */ /* 0x000fea0003800000 */
.L_x_28486:
        /* <DEDUP_REMOVED lines=23> */
.L_x_28491:
[----:B------:R-:W-:-:S07]  /*ca20*/  MOV R188, R2 ;  /* 0x0000000200bc7202 */ /* 0x000fce0000000f00 */
.L_x_28492:
[----:B------:R-:W-:Y:S05]  /*ca30*/  BSYNC B0 ;  /* 0x0000000000007941 */ /* 0x000fea0003800000 */
.L_x_28490:
        /* <DEDUP_REMOVED lines=16> */
.L_x_28496:
[----:B------:R-:W-:Y:S05]  /*cb40*/  BSYNC B1 ;  /* 0x0000000000017941 */ /* 0x000fea0003800000 */
.L_x_28495:
        /* <DEDUP_REMOVED lines=43> */
.L_x_28494:
[----:B------:R-:W-:Y:S05]  /*ce00*/  BSYNC B0 ;  /* 0x0000000000007941 */ /* 0x000fea0003800000 */
.L_x_28493:
        /* <DEDUP_REMOVED lines=21> */
.L_x_28498:
[----:B------:R-:W-:-:S07]  /*cf60*/  MOV R27, R2 ;  /* 0x00000002001b7202 */ /* 0x000fce0000000f00 */
.L_x_28499:
[----:B------:R-:W-:Y:S05]  /*cf70*/  BSYNC B0 ;  /* 0x0000000000007941 */ /* 0x000fea0003800000 */
.L_x_28497:
        /* <DEDUP_REMOVED lines=16> */
.L_x_28503:
[----:B------:R-:W-:Y:S05]  /*d080*/  BSYNC B1 ;  /* 0x0000000000017941 */ /* 0x000fea0003800000 */
.L_x_28502:
        /* <DEDUP_REMOVED lines=43> */
.L_x_28501:
[----:B------:R-:W-:Y:S05]  /*d340*/  BSYNC B0 ;  /* 0x0000000000007941 */ /* 0x000fea0003800000 */
.L_x_28500:
        /* <DEDUP_REMOVED lines=21> */
.L_x_28505:
[----:B------:R-:W-:-:S07]  /*d4a0*/  IMAD.MOV.U32 R216, RZ, RZ, R2 ;  /* 0x000000ffffd87224 */ /* 0x000fce00078e0002 */
.L_x_28506:
[----:B------:R-:W-:Y:S05]  /*d4b0*/  BSYNC B0 ;  /* 0x0000000000007941 */ /* 0x000fea0003800000 */
.L_x_28504:
        /* <DEDUP_REMOVED lines=16> */
.L_x_28510:
[----:B------:R-:W-:Y:S05]  /*d5c0*/  BSYNC B1 ;  /* 0x0000000000017941 */ /* 0x000fea0003800000 */
.L_x_28509:
        /* <DEDUP_REMOVED lines=43> */
.L_x_28508:
[----:B------:R-:W-:Y:S05]  /*d880*/  BSYNC B0 ;  /* 0x0000000000007941 */ /* 0x000fea0003800000 */
.L_x_28507:
        /* <DEDUP_REMOVED lines=21> */
.L_x_28512:
[----:B------:R-:W-:-:S07]  /*d9e0*/  MOV R189, R2 ;  /* 0x0000000200bd7202 */ /* 0x000fce0000000f00 */
.L_x_28513:
[----:B------:R-:W-:Y:S05]  /*d9f0*/  BSYNC B0 ;  /* 0x0000000000007941 */ /* 0x000fea0003800000 */
.L_x_28511:
        /* <DEDUP_REMOVED lines=16> */
.L_x_28517:
[----:B------:R-:W-:Y:S05]  /*db00*/  BSYNC B1 ;  /* 0x0000000000017941 */ /* 0x000fea0003800000 */
.L_x_28516:
        /* <DEDUP_REMOVED lines=43> */
.L_x_28515:
[----:B------:R-:W-:Y:S05]  /*ddc0*/  BSYNC B0 ;  /* 0x0000000000007941 */ /* 0x000fea0003800000 */
.L_x_28514:
        /* <DEDUP_REMOVED lines=21> */
.L_x_28519:
[----:B------:R-:W-:-:S07]  /*df20*/  MOV R190, R2 ;  /* 0x0000000200be7202 */ /* 0x000fce0000000f00 */
.L_x_28520:
[----:B------:R-:W-:Y:S05]  /*df30*/  BSYNC B0 ;  /* 0x0000000000007941 */ /* 0x000fea0003800000 */
.L_x_28518:
        /* <DEDUP_REMOVED lines=16> */
.L_x_28524:
[----:B------:R-:W-:Y:S05]  /*e040*/  BSYNC B1 ;  /* 0x0000000000017941 */ /* 0x000fea0003800000 */
.L_x_28523:
        /* <DEDUP_REMOVED lines=43> */
.L_x_28522:
[----:B------:R-:W-:Y:S05]  /*e300*/  BSYNC B0 ;  /* 0x0000000000007941 */ /* 0x000fea0003800000 */
.L_x_28521:
        /* <DEDUP_REMOVED lines=21> */
.L_x_28526:
[----:B------:R-:W-:-:S07]  /*e460*/  IMAD.MOV.U32 R218, RZ, RZ, R2 ;  /* 0x000000ffffda7224 */ /* 0x000fce00078e0002 */
.L_x_28527:
[----:B------:R-:W-:Y:S05]  /*e470*/  BSYNC B0 ;  /* 0x0000000000007941 */ /* 0x000fea0003800000 */
.L_x_28525:
        /* <DEDUP_REMOVED lines=18> */
.L_x_28531:
[----:B------:R-:W-:Y:S05]  /*e5a0*/  BSYNC B1 ;  /* 0x0000000000017941 */ /* 0x000fea0003800000 */
.L_x_28530:
        /* <DEDUP_REMOVED lines=43> */
.L_x_28529:
[----:B------:R-:W-:Y:S05]  /*e860*/  BSYNC B0 ;  /* 0x0000000000007941 */ /* 0x000fea0003800000 */
.L_x_28528:
[----:B------:R-:W-:Y:S01]  /*e870*/  FADD.FTZ R216, RZ, R56 ;  /* 0x00000038ffd87221 */ /* 0x000fe20000010000 */
[----:B------:R-:W-:Y:S01]  /*e880*/  SEL R215, RZ, 0x10000, P5 ;  /* 0x00010000ffd77807 */ /* 0x000fe20002800000 */
[----:B------:R-:W-:Y:S01]  /*e890*/  IMAD.WIDE.U32 R202, R201, 0x20, R202 ;  /* 0x00000020c9ca7825 */ /* 0x000fe200078e00ca */
[----:B------:R-:W-:-:S03]  /*e8a0*/  LOP3.LUT P5, RZ, R0, 0x2, RZ, 0xc0, !PT ;  /* 0x0000000200ff7812 */ /* 0x000fc600078ac0ff */
[----:B------:R-:W-:Y:S01]  /*e8b0*/  FADD.FTZ R217, R57, R216 ;  /* 0x000000d839d97221 */ /* 0x000fe20000010000 */
[----:B------:R-:W-:Y:S01]  /*e8c0*/  SEL R213, RZ, 0x1, P2 ;  /* 0x00000001ffd57807 */ /* 0x000fe20001000000 */
[----:B------:R-:W-:Y:S01]  /*e8d0*/  IMAD.WIDE.U32 R204, R201, 0x8, R204 ;  /* 0x00000008c9cc7825 */ /* 0x000fe200078e00cc */
[----:B------:R-:W-:-:S03]  /*e8e0*/  SEL R212, RZ, 0x1, P1 ;  /* 0x00000001ffd47807 */ /* 0x000fc60000800000 */
[----:B------:R-:W-:Y:S01]  /*e8f0*/  FADD.FTZ R216, R58, R217 ;  /* 0x000000d93ad87221 */ /* 0x000fe20000010000 */
[----:B------:R-:W-:Y:S01]  /*e900*/  SEL R220, RZ, 0x100, P4 ;  /* 0x00000100ffdc7807 */ /* 0x000fe20002000000 */
[----:B------:R0:W-:Y:S01]  /*e910*/  STG.E.128 desc[UR4][R202.64], R24 ;  /* 0x00000018ca007986 */ /* 0x0001e2000c101d04 */
[----:B------:R-:W-:Y:S01]  /*e920*/  LOP3.LUT P6, RZ, R0, 0x4, RZ, 0xc0, !PT ;  /* 0x0000000400ff7812 */ /* 0x000fe200078cc0ff */
        /* <DEDUP_REMOVED lines=24> */
[----:B------:R-:W-:Y:S01]  /*eab0*/  FADD.FTZ R223, R33, R216 ;  /* 0x000000d821df7221 */ /* 0x000fe20000010000 */
[----:B------:R-:W-:Y:S02]  /*eac0*/  HADD2.F32 R216, -RZ, R191.H1_H1 ;  /* 0x300000bfffd87230 */ /* 0x000fe40000004100 */
[----:B------:R-:W-:Y:S01]  /*ead0*/  FFMA.FTZ R208, R217, R208, 1.1641532182693481445e-10 ;  /* 0x2f000000d9d07423 */ /* 0x000fe200000100d0 */
[----:B------:R-:W-:Y:S01]  /*eae0*/  SEL R217, RZ, 0x1, P5 ;  /* 0x00000001ffd97807 */ /* 0x000fe20002800000 */
[----:B------:R-:W-:Y:S01]  /*eaf0*/  FADD.FTZ R218, R34, R223 ;  /* 0x000000df22da7221 */ /* 0x000fe20000010000 */
[----:B------:R-:W-:Y:S02]  /*eb00*/  FMUL.FTZ R211, R216, R211 ;  /* 0x000000d3d8d37220 */ /* 0x000fe40000410000 */
[----:B------:R-:W-:Y:S01]  /*eb10*/  FSETP.GTU.FTZ.AND P1, PT, R208, R209, PT ;  /* 0x000000d1d000720b */ /* 0x000fe20003f3c000 */
[----:B------:R-:W-:Y:S01]  /*eb20*/  FADD.FTZ R223, R35, R218 ;  /* 0x000000da23df7221 */ /* 0x000fe20000010000 */
[----:B------:R-:W-:-:S04]  /*eb30*/  IMAD.WIDE.U32 R208, R213, 0x1000000, RZ ;  /* 0x01000000d5d07825 */ /* 0x000fc800078e00ff */
[----:B------:R-:W-:Y:S01]  /*eb40*/  FMUL.FTZ R191, R211, R210 ;  /* 0x000000d2d3bf7220 */ /* 0x000fe20000410000 */
[----:B------:R-:W1:Y:S01]  /*eb50*/  S2R R216, SR_TID.X ;  /* 0x0000000000d87919 */ /* 0x000e620000002100 */
[----:B------:R-:W-:Y:S01]  /*eb60*/  FADD.FTZ R218, R28, R223 ;  /* 0x000000df1cda7221 */ /* 0x000fe20000010000 */
[----:B------:R-:W-:Y:S01]  /*eb70*/  IMAD.WIDE.U32 R210, R212, 0x10000, RZ ;  /* 0x00010000d4d27825 */ /* 0x000fe200078e00ff */
[----:B------:R-:W-:Y:S02]  /*eb80*/  SEL R222, RZ, 0x1000000, P1 ;  /* 0x01000000ffde7807 */ /* 0x000fe40000800000 */
[----:B------:R-:W-:Y:S01]  /*eb90*/  SEL R223, RZ, 0x1, P6 ;  /* 0x00000001ffdf7807 */ /* 0x000fe20003000000 */
[----:B------:R-:W-:-:S04]  /*eba0*/  IMAD.WIDE.U32 R212, R217, 0x100, RZ ;  /* 0x00000100d9d47825 */ /* 0x000fc800078e00ff */
[----:B------:R-:W-:-:S04]  /*ebb0*/  FADD.FTZ R217, R29, R218 ;  /* 0x000000da1dd97221 */ /* 0x000fc80000010000 */
[----:B------:R-:W-:Y:S01]  /*ebc0*/  FADD.FTZ R218, R30, R217 ;  /* 0x000000d91eda7221 */ /* 0x000fe20000010000 */
[----:B------:R-:W-:Y:S02]  /*ebd0*/  LOP3.LUT R208, R212, R208, R210, 0xfe, !PT ;  /* 0x000000d0d4d07212 */ /* 0x000fe400078efed2 */
[----:B------:R-:W-:Y:S02]  /*ebe0*/  FSEL R210, R191, RZ, !P1 ;  /* 0x000000ffbfd27208 */ /* 0x000fe40004800000 */
[----:B------:R-:W-:Y:S01]  /*ebf0*/  LOP3.LUT R212, R220, R222, R215, 0xfe, !PT ;  /* 0x000000dedcd47212 */ /* 0x000fe200078efed7 */
[----:B------:R-:W-:Y:S01]  /*ec00*/  FADD.FTZ R215, R31, R218 ;  /* 0x000000da1fd77221 */ /* 0x000fe20000010000 */
[----:B------:R-:W-:Y:S01]  /*ec10*/  SEL R217, RZ, 0x1, P3 ;  /* 0x00000001ffd97807 */ /* 0x000fe20001800000 */
[----:B------:R-:W-:Y:S01]  /*ec20*/  FMUL.FTZ R191, R71, R210 ;  /* 0x000000d247bf7220 */ /* 0x000fe20000410000 */
[----:B------:R-:W-:Y:S01]  /*ec30*/  LOP3.LUT R208, R208, R223, RZ, 0xfc, !PT ;  /* 0x000000dfd0d07212 */ /* 0x000fe200078efcff */
[----:B------:R-:W-:Y:S01]  /*ec40*/  FADD.FTZ R210, R24, R215 ;  /* 0x000000d718d27221 */ /* 0x000fe20000010000 */
[----:B------:R-:W-:Y:S01]  /*ec50*/  LOP3.LUT R209, R209, R212, R217, 0xfe, !PT ;  /* 0x000000d4d1d17212 */ /* 0x000fe200078efed9 */
[----:B------:R-:W-:Y:S01]  /*ec60*/  @P0 FADD.FTZ R191, R63, R191 ;  /* 0x000000bf3fbf0221 */ /* 0x000fe20000010000 */
[----:B------:R-:W-:Y:S01]  /*ec70*/  LOP3.LUT P0, RZ, R206, 0xff, RZ, 0xc0, !PT ;  /* 0x000000ffceff7812 */ /* 0x000fe2000780c0ff */
[----:B------:R-:W-:Y:S01]  /*ec80*/  FADD.FTZ R215, R25, R210 ;  /* 0x000000d219d77221 */ /* 0x000fe20000010000 */
[----:B------:R-:W-:-:S02]  /*ec90*/  LOP3.LUT R209, R213, R209, R211, 0xfe, !PT ;  /* 0x000000d1d5d17212 */ /* 0x000fc400078efed3 */
[----:B------:R0:W-:Y:S01]  /*eca0*/  STG.E.128 desc[UR4][R202.64+0x10], R188 ;  /* 0x000010bcca007986 */ /* 0x0001e2000c101d04 */
[----:B------:R-:W-:-:S03]  /*ecb0*/  FADD.FTZ R210, R26, R215 ;  /* 0x000000d71ad27221 */ /* 0x000fc60000010000 */
[----:B------:R0:W-:Y:S01]  /*ecc0*/  STG.E.64 desc[UR4][R204.64], R208 ;  /* 0x000000d0cc007986 */ /* 0x0001e2000c101b04 */
[----:B------:R-:W-:Y:S01]  /*ecd0*/  FADD.FTZ R211, R27, R210 ;  /* 0x000000d21bd37221 */ /* 0x000fe20000010000 */
[----:B-1----:R-:W-:Y:S02]  /*ece0*/  SHF.R.U32.HI R210, RZ, 0x5, R216 ;  /* 0x00000005ffd27819 */ /* 0x002fe400000116d8 */
[----:B------:R-:W-:Y:S01]  /*ecf0*/  LOP3.LUT P1, RZ, R216, 0x1f, RZ, 0xc0, !PT ;  /* 0x0000001fd8ff7812 */ /* 0x000fe2000782c0ff */
        /* <DEDUP_REMOVED lines=107> */
.L_x_28544:
        /* <DEDUP_REMOVED lines=113> */
[----:B------:R-:W-:Y:S01]  /*fac0*/  F2FP.F16.F32.PACK_AB R29, R28, R29 ;  /* 0x0000001d1c1d723e */ /* 0x000fe200000000ff */
[C---:B------:R-:W-:Y:S01]  /*fad0*/  FMUL.FTZ R32, R37.reuse, R205 ;  /* 0x000000cd25207220 */ /* 0x040fe20000410000 */
[----:B------:R-:W-:Y:S01]  /*fae0*/  F2FP.F16.F32.PACK_AB R28, R26, R27 ;  /* 0x0000001b1a1c723e */ /* 0x000fe200000000ff */
        /* <DEDUP_REMOVED lines=9> */
[----:B------:R-:W-:Y:S01]  /*fb80*/  F2FP.F16.F32.PACK_AB R30, R33, R30 ;  /* 0x0000001e211e723e */ /* 0x000fe200000000ff */
[--C-:B------:R-:W-:Y:S01]  /*fb90*/  FADD.FTZ R188, R188, -R202.reuse ;  /* 0x800000cabcbc7221 */ /* 0x100fe20000010000 */
[--C-:B------:R-:W-:Y:S01]  /*fba0*/  FADD.FTZ R236, R189, -R202.reuse ;  /* 0x800000cabdec7221 */ /* 0x100fe20000010000 */
[--C-:B------:R-:W-:Y:S01]  /*fbb0*/  FADD.FTZ R190, R190, -R202.reuse ;  /* 0x800000cabebe7221 */ /* 0x100fe20000010000 */
[----:B------:R1:W-:Y:S01]  /*fbc0*/  @!P1 STG.E desc[UR4][R44.64], R203 ;  /* 0x000000cb2c009986 */ /* 0x0003e2000c101904 */
[----:B------:R-:W-:Y:S01]  /*fbd0*/  F2FP.F16.F32.PACK_AB R31, R206, R31 ;  /* 0x0000001fce1f723e */ /* 0x000fe200000000ff */
        /* <DEDUP_REMOVED lines=52> */
[----:B------:R-:W-:Y:S01]  /*ff20*/  F2FP.F16.F32.PACK_AB R27, R59, R36 ;  /* 0x000000243b1b723e */ /* 0x000fe200000000ff */
[----:B--2---:R-:W-:Y:S01]  /*ff30*/  FFMA.FTZ R30, R124, R191, R164 ;  /* 0x000000bf7c1e7223 */ /* 0x004fe200000100a4 */
        /* <DEDUP_REMOVED lines=44> */
.L_x_28532:
[----:B------:R-:W-:Y:S01]  /*10200*/  HFMA2.MMA R220, -RZ, RZ, 0, 1.847743988037109375e-06 ;  /* 0x0000001fffdc7435 */ /* 0x000fe200000001ff */
[----:B------:R-:W-:Y:S01]  /*10210*/  MOV R218, R212 ;  /* 0x000000d400da7202 */ /* 0x000fe20000000f00 */
[----:B------:R-:W-:Y:S01]  /*10220*/  IMAD.MOV.U32 R215, RZ, RZ, 0x1 ;  /* 0x00000001ffd77424 */ /* 0x000fe200078e00ff */
[----:B------:R-:W-:-:S08]  /*10230*/  MOV R213, 0xffffffff ;  /* 0xffffffff00d57802 */ /* 0x000fd00000000f00 */
[----:B------:R-:W-:Y:S05]  /*10240*/  WARPSYNC.COLLECTIVE R213, `(.L_x_28534) ;  /* 0x00000000d5087348 */ /* 0x000fea0003c00000 */
[----:B------:R0:W1:Y:S02]  /*10250*/  SHFL.BFLY P2, R211, R218, R215, R220 ;  /* 0x0c0000d7dad37389 */ /* 0x00006400000400dc */
[----:B01----:R-:W-:Y:S01]  /*10260*/  ENDCOLLECTIVE ;  /* 0x000000000000791b */ /* 0x003fe20003800000 */
.L_x_28534:
[----:B------:R-:W-:Y:S01]  /*10270*/  HFMA2.MMA R215, -RZ, RZ, 0, 1.1920928955078125e-07 ;  /* 0x00000002ffd77435 */ /* 0x000fe200000001ff */
[----:B------:R-:W-:-:S04]  /*10280*/  IMAD.MOV.U32 R203, RZ, RZ, R211 ;  /* 0x000000ffffcb7224 */ /* 0x000fc800078e00d3 */
[----:B------:R-:W-:-:S05]  /*10290*/  FADD.FTZ R203, R212, R203 ;  /* 0x000000cbd4cb7221 */ /* 0x000fca0000010000 */
[----:B------:R-:W-:-:S07]  /*102a0*/  MOV R218, R203 ;  /* 0x000000cb00da7202 */ /* 0x000fce0000000f00 */
[----:B------:R-:W-:Y:S05]  /*102b0*/  WARPSYNC.COLLECTIVE R213, `(.L_x_28535) ;  /* 0x00000000d5087348 */ /* 0x000fea0003c00000 */
[----:B------:R0:W1:Y:S02]  /*102c0*/  SHFL.BFLY P2, R211, R218, R215, R220 ;  /* 0x0c0000d7dad37389 */ /* 0x00006400000400dc */
[----:B01----:R-:W-:Y:S01]  /*102d0*/  ENDCOLLECTIVE ;  /* 0x000000000000791b */ /* 0x003fe20003800000 */
.L_x_28535:
[----:B------:R-:W-:Y:S01]  /*102e0*/  HFMA2.MMA R215, -RZ, RZ, 0, 2.384185791015625e-07 ;  /* 0x00000004ffd77435 */ /* 0x000fe200000001ff */
[----:B------:R-:W-:-:S04]  /*102f0*/  IMAD.MOV.U32 R202, RZ, RZ, R211 ;  /* 0x000000ffffca7224 */ /* 0x000fc800078e00d3 */
[----:B------:R-:W-:-:S05]  /*10300*/  FADD.FTZ R205, R203, R202 ;  /* 0x000000cacbcd7221 */ /* 0x000fca0000010000 */
[----:B------:R-:W-:-:S07]  /*10310*/  MOV R218, R205 ;  /* 0x000000cd00da7202 */ /* 0x000fce0000000f00 */
[----:B------:R-:W-:Y:S05]  /*10320*/  WARPSYNC.COLLECTIVE R213, `(.L_x_28536) ;  /* 0x00000000d5087348 */ /* 0x000fea0003c00000 */
[----:B------:R0:W1:Y:S02]  /*10330*/  SHFL.BFLY P2, R211, R218, R215, R220 ;  /* 0x0c0000d7dad37389 */ /* 0x00006400000400dc */
[----:B01----:R-:W-:Y:S01]  /*10340*/  ENDCOLLECTIVE ;  /* 0x000000000000791b */ /* 0x003fe20003800000 */
.L_x_28536:
[----:B------:R-:W-:Y:S01]  /*10350*/  HFMA2.MMA R215, -RZ, RZ, 0, 4.76837158203125e-07 ;  /* 0x00000008ffd77435 */ /* 0x000fe200000001ff */
[----:B------:R-:W-:-:S04]  /*10360*/  IMAD.MOV.U32 R202, RZ, RZ, R211 ;  /* 0x000000ffffca7224 */ /* 0x000fc800078e00d3 */
[----:B------:R-:W-:-:S05]  /*10370*/  FADD.FTZ R208, R205, R202 ;  /* 0x000000cacdd07221 */ /* 0x000fca0000010000 */
[----:B------:R-:W-:-:S07]  /*10380*/  MOV R218, R208 ;  /* 0x000000d000da7202 */ /* 0x000fce0000000f00 */
[----:B------:R-:W-:Y:S05]  /*10390*/  WARPSYNC.COLLECTIVE R213, `(.L_x_28537) ;  /* 0x00000000d5087348 */ /* 0x000fea0003c00000 */
[----:B------:R0:W1:Y:S02]  /*103a0*/  SHFL.BFLY P2, R211, R218, R215, R220 ;  /* 0x0c0000d7dad37389 */ /* 0x00006400000400dc */
[----:B01----:R-:W-:Y:S01]  /*103b0*/  ENDCOLLECTIVE ;  /* 0x000000000000791b */ /* 0x003fe20003800000 */
.L_x_28537:
[----:B------:R-:W-:Y:S01]  /*103c0*/  HFMA2.MMA R215, -RZ, RZ, 0, 9.5367431640625e-07 ;  /* 0x00000010ffd77435 */ /* 0x000fe200000001ff */
[----:B------:R-:W-:-:S04]  /*103d0*/  IMAD.MOV.U32 R209, RZ, RZ, R211 ;  /* 0x000000ffffd17224 */ /* 0x000fc800078e00d3 */
[----:B------:R-:W-:-:S05]  /*103e0*/  FADD.FTZ R209, R208, R209 ;  /* 0x000000d1d0d17221 */ /* 0x000fca0000010000 */
[----:B------:R-:W-:-:S07]  /*103f0*/  MOV R218, R209 ;  /* 0x000000d100da7202 */ /* 0x000fce0000000f00 */
[----:B------:R-:W-:Y:S05]  /*10400*/  WARPSYNC.COLLECTIVE R213, `(.L_x_28538) ;  /* 0x00000000d5087348 */ /* 0x000fea0003c00000 */
[----:B------:R0:W1:Y:S02]  /*10410*/  SHFL.BFLY P2, R211, R218, R215, R220 ;  /* 0x0c0000d7dad37389 */ /* 0x00006400000400dc */
[----:B01----:R-:W-:Y:S01]  /*10420*/  ENDCOLLECTIVE ;  /* 0x000000000000791b */ /* 0x003fe20003800000 */
.L_x_28538:
        /* <DEDUP_REMOVED lines=88> */
.L_x_28539:
[----:B------:R-:W-:Y:S01]  /*109b0*/  HFMA2.MMA R215, -RZ, RZ, 0, 1.1920928955078125e-07 ;  /* 0x00000002ffd77435 */ /* 0x000fe200000001ff */
[----:B------:R-:W-:-:S04]  /*109c0*/  IMAD.MOV.U32 R203, RZ, RZ, R211 ;  /* 0x000000ffffcb7224 */ /* 0x000fc800078e00d3 */
[----:B------:R-:W-:-:S05]  /*109d0*/  FADD.FTZ R203, R202, R203 ;  /* 0x000000cbcacb7221 */ /* 0x000fca0000010000 */
[----:B------:R-:W-:-:S07]  /*109e0*/  MOV R218, R203 ;  /* 0x000000cb00da7202 */ /* 0x000fce0000000f00 */
[----:B------:R-:W-:Y:S05]  /*109f0*/  WARPSYNC.COLLECTIVE R213, `(.L_x_28540) ;  /* 0x00000000d5087348 */ /* 0x000fea0003c00000 */
[----:B------:R0:W1:Y:S02]  /*10a00*/  SHFL.BFLY P2, R211, R218, R215, R220 ;  /* 0x0c0000d7dad37389 */ /* 0x00006400000400dc */
[----:B01----:R-:W-:Y:S01]  /*10a10*/  ENDCOLLECTIVE ;  /* 0x000000000000791b */ /* 0x003fe20003800000 */
.L_x_28540:
[----:B------:R-:W-:Y:S01]  /*10a20*/  HFMA2.MMA R215, -RZ, RZ, 0, 2.384185791015625e-07 ;  /* 0x00000004ffd77435 */ /* 0x000fe200000001ff */
[----:B------:R-:W-:-:S04]  /*10a30*/  IMAD.MOV.U32 R208, RZ, RZ, R211 ;  /* 0x000000ffffd07224 */ /* 0x000fc800078e00d3 */
[----:B------:R-:W-:-:S05]  /*10a40*/  FADD.FTZ R208, R203, R208 ;  /* 0x000000d0cbd07221 */ /* 0x000fca0000010000 */
[----:B------:R-:W-:-:S07]  /*10a50*/  MOV R218, R208 ;  /* 0x000000d000da7202 */ /* 0x000fce0000000f00 */
[----:B------:R-:W-:Y:S05]  /*10a60*/  WARPSYNC.COLLECTIVE R213, `(.L_x_28541) ;  /* 0x00000000d5087348 */ /* 0x000fea0003c00000 */
[----:B------:R0:W1:Y:S02]  /*10a70*/  SHFL.BFLY P2, R211, R218, R215, R220 ;  /* 0x0c0000d7dad37389 */ /* 0x00006400000400dc */
[----:B01----:R-:W-:Y:S01]  /*10a80*/  ENDCOLLECTIVE ;  /* 0x000000000000791b */ /* 0x003fe20003800000 */
.L_x_28541:
[----:B------:R-:W-:Y:S01]  /*10a90*/  HFMA2.MMA R215, -RZ, RZ, 0, 4.76837158203125e-07 ;  /* 0x00000008ffd77435 */ /* 0x000fe200000001ff */
[----:B------:R-:W-:-:S04]  /*10aa0*/  IMAD.MOV.U32 R205, RZ, RZ, R211 ;  /* 0x000000ffffcd7224 */ /* 0x000fc800078e00d3 */
[----:B------:R-:W-:-:S05]  /*10ab0*/  FADD.FTZ R205, R208, R205 ;  /* 0x000000cdd0cd7221 */ /* 0x000fca0000010000 */
[----:B------:R-:W-:-:S07]  /*10ac0*/  MOV R218, R205 ;  /* 0x000000cd00da7202 */ /* 0x000fce0000000f00 */
[----:B------:R-:W-:Y:S05]  /*10ad0*/  WARPSYNC.COLLECTIVE R213, `(.L_x_28542) ;  /* 0x00000000d5087348 */ /* 0x000fea0003c00000 */
[----:B------:R0:W1:Y:S02]  /*10ae0*/  SHFL.BFLY P2, R211, R218, R215, R220 ;  /* 0x0c0000d7dad37389 */ /* 0x00006400000400dc */
[----:B01----:R-:W-:Y:S01]  /*10af0*/  ENDCOLLECTIVE ;  /* 0x000000000000791b */ /* 0x003fe20003800000 */
.L_x_28542:
[----:B------:R-:W-:Y:S01]  /*10b00*/  HFMA2.MMA R215, -RZ, RZ, 0, 9.5367431640625e-07 ;  /* 0x00000010ffd77435 */ /* 0x000fe200000001ff */
[----:B------:R-:W-:-:S04]  /*10b10*/  IMAD.MOV.U32 R212, RZ, RZ, R211 ;  /* 0x000000ffffd47224 */ /* 0x000fc800078e00d3 */
[----:B------:R-:W-:-:S05]  /*10b20*/  FADD.FTZ R212, R205, R212 ;  /* 0x000000d4cdd47221 */ /* 0x000fca0000010000 */
[----:B------:R-:W-:-:S07]  /*10b30*/  MOV R218, R212 ;  /* 0x000000d400da7202 */ /* 0x000fce0000000f00 */
[----:B------:R-:W-:Y:S05]  /*10b40*/  WARPSYNC.COLLECTIVE R213, `(.L_x_28543) ;  /* 0x00000000d5087348 */ /* 0x000fea0003c00000 */
[----:B------:R0:W1:Y:S02]  /*10b50*/  SHFL.BFLY P2, R211, R218, R215, R220 ;  /* 0x0c0000d7dad37389 */ /* 0x00006400000400dc */
[----:B01----:R-:W-:Y:S01]  /*10b60*/  ENDCOLLECTIVE ;  /* 0x000000000000791b */ /* 0x003fe20003800000 */
.L_x_28543:
[----:B------:R-:W-:Y:S05]  /*10b70*/  BRA `(.L_x_28544) ;  /* 0xffffffe8000c7947 */ /* 0x000fea000383ffff */
.L_x_28545:
        /* <DEDUP_REMOVED lines=16> */
.L_x_37285:


//--------------------- .text._ZN10layer_norm13ln_fwd_kernelINS_13Kernel_traitsIf6__halffS2_fjLj5120ELj1ELj1ELj4ELj16ENS_18Kernel_traits_baseILj5120EfS2_fS2_fjLj128EEEEELb1ELb1ELb1ELb0EEEvNS_9FwdParamsE --------------------------
	.section	.text._ZN10layer_norm13ln_fwd_kernelINS_13Kernel_traitsIf6__halffS2_fjLj5120ELj1ELj1ELj4ELj16ENS_18Kernel_traits_baseILj5120EfS2_fS2_fjLj128EEEEELb1ELb1ELb1ELb0EEEvNS_9FwdParamsE,"ax",@progbits
	.align	128
        .global         _ZN10layer_norm13ln_fwd_kernelINS_13Kernel_traitsIf6__halffS2_fjLj5120ELj1ELj1ELj4ELj16ENS_18Kernel_traits_baseILj5120EfS2_fS2_fjLj128EEEEELb1ELb1ELb1ELb0EEEvNS_9FwdParamsE
        .type           _ZN10layer_norm13ln_fwd_kernelINS_13Kernel_traitsIf6__halffS2_fjLj5120ELj1ELj1ELj4ELj16ENS_18Kernel_traits_baseILj5120EfS2_fS2_fjLj128EEEEELb1ELb1ELb1ELb0EEEvNS_9FwdParamsE,@function
        .size           _ZN10layer_norm13ln_fwd_kernelINS_13Kernel_traitsIf6__halffS2_fjLj5120ELj1ELj1ELj4ELj16ENS_18Kernel_traits_baseILj5120EfS2_fS2_fjLj128EEEEELb1ELb1ELb1ELb0EEEvNS_9FwdParamsE,(.L_x_37286 - _ZN10layer_norm13ln_fwd_kernelINS_13Kernel_traitsIf6__halffS2_fjLj5120ELj1ELj1ELj4ELj16ENS_18Kernel_traits_baseILj5120EfS2_fS2_fjLj128EEEEELb1ELb1ELb1ELb0EEEvNS_9FwdParamsE)
        .other          _ZN10layer_norm13ln_fwd_kernelINS_13Kernel_traitsIf6__halffS2_fjLj5120ELj1ELj1ELj4ELj16ENS_18Kernel_traits_baseILj5120EfS2_fS2_fjLj128EEEEELb1ELb1ELb1ELb0EEEvNS_9FwdParamsE,@"STO_CUDA_ENTRY STV_DEFAULT"
_ZN10layer_norm13ln_fwd_kernelINS_13Kernel_traitsIf6__halffS2_fjLj5120ELj1ELj1ELj4ELj16ENS_18Kernel_traits_baseILj5120EfS2_fS2_fjLj128EEEEELb1ELb1ELb1ELb0EEEvNS_9FwdParamsE:
.text._ZN10layer_norm13ln_fwd_kernelINS_13Kernel_traitsIf6__halffS2_fjLj5120ELj1ELj1ELj4ELj16ENS_18Kernel_traits_baseILj5120EfS2_fS2_fjLj128EEEEELb1ELb1ELb1ELb0EEEvNS_9FwdParamsE:
        /* <DEDUP_REMOVED lines=117> */
.L_x_28547:
[----:B------:R-:W-:Y:S05]  /*0750*/  BSYNC B0 ;  /* 0x0000000000007941 */ /* 0x000fea0003800000 */
.L_x_28546:
        /* <DEDUP_REMOVED lines=23> */
.L_x_28549:
[----:B------:R-:W-:Y:S05]  /*08d0*/  BSYNC B0 ;  /* 0x0000000000007941 */ /* 0x000fea0003800000 */
.L_x_28548:
        /* <DEDUP_REMOVED lines=23> */
.L_x_28551:
[----:B------:R-:W-:Y:S05]  /*0a50*/  BSYNC B0 ;  /* 0x0000000000007941 */ /* 0x000fea0003800000 */
.L_x_28550:
        /* <DEDUP_REMOVED lines=23> */
.L_x_28553:
[----:B------:R-:W-:Y:S05]  /*0bd0*/  BSYNC B0 ;  /* 0x0000000000007941 */ /* 0x000fea0003800000 */
.L_x_28552:
        /* <DEDUP_REMOVED lines=22> */
.L_x_28555:
[----:B------:R-:W-:Y:S05]  /*0d40*/  BSYNC B0 ;  /* 0x0000000000007941 */ /* 0x000fea0003800000 */
.L_x_28554:
        /* <DEDUP_REMOVED lines=38> */
.L_x_28945:
        /* <DEDUP_REMOVED lines=51> */
.L_x_28561:
[----:B------:R-:W-:-:S07]  /*12e0*/  MOV R136, R190 ;  /* 0x000000be00887202 */ /* 0x000fce0000000f00 */
.L_x_28562:
[----:B------:R-:W-:Y:S05]  /*12f0*/  BSYNC B2 ;  /* 0x0000000000027941 */ /* 0x000fea0003800000 */
.L_x_28560:
        /* <DEDUP_REMOVED lines=16> */
.L_x_28566:
[----:B------:R-:W-:Y:S05]  /*1400*/  BSYNC B3 ;  /* 0x0000000000037941 */ /* 0x000fea0003800000 */
.L_x_28565:
        /* <DEDUP_REMOVED lines=44> */
.L_x_28564:
[----:B------:R-:W-:Y:S05]  /*16d0*/  BSYNC B2 ;  /* 0x0000000000027941 */ /* 0x000fea0003800000 */
.L_x_28563:
        /* <DEDUP_REMOVED lines=11> */
.L_x_28559:
[----:B------:R-:W-:Y:S05]  /*1790*/  BSYNC B1 ;  /* 0x0000000000017941 */ /* 0x000fea0003800000 */
.L_x_28558:
        /* <DEDUP_REMOVED lines=18> */
.L_x_28570:
[----:B------:R-:W-:-:S07]  /*18c0*/  IMAD.MOV.U32 R137, RZ, RZ, R190 ;  /* 0x000000ffff897224 */ /* 0x000fce00078e00be */
.L_x_28571:
[----:B------:R-:W-:Y:S05]  /*18d0*/  BSYNC B2 ;  /* 0x0000000000027941 */ /* 0x000fea0003800000 */
.L_x_28569:
        /* <DEDUP_REMOVED lines=16> */
.L_x_28575:
[----:B------:R-:W-:Y:S05]  /*19e0*/  BSYNC B3 ;  /* 0x0000000000037941 */ /* 0x000fea0003800000 */
.L_x_28574:
        /* <DEDUP_REMOVED lines=43> */
.L_x_28573:
[----:B------:R-:W-:Y:S05]  /*1ca0*/  BSYNC B2 ;  /* 0x0000000000027941 */ /* 0x000fea0003800000 */
.L_x_28572:
        /* <DEDUP_REMOVED lines=11> */
.L_x_28568:
[----:B------:R-:W-:Y:S05]  /*1d60*/  BSYNC B1 ;  /* 0x0000000000017941 */ /* 0x000fea0003800000 */
.L_x_28567:
        /* <DEDUP_REMOVED lines=18> */
.L_x_28579:
[----:B------:R-:W-:-:S07]  /*1e90*/  MOV R138, R190 ;  /* 0x000000be008a7202 */ /* 0x000fce0000000f00 */
.L_x_28580:
[----:B------:R-:W-:Y:S05]  /*1ea0*/  BSYNC B2 ;  /* 0x0000000000027941 */ /* 0x000fea0003800000 */
.L_x_28578:
        /* <DEDUP_REMOVED lines=16> */
.L_x_28584:
[----:B------:R-:W-:Y:S05]  /*1fb0*/  BSYNC B3 ;  /* 0x0000000000037941 */ /* 0x000fea0003800000 */
.L_x_28583:
        /* <DEDUP_REMOVED lines=44> */
.L_x_28582:
[----:B------:R-:W-:Y:S05]  /*2280*/  BSYNC B2 ;  /* 0x0000000000027941 */ /* 0x000fea0003800000 */
.L_x_28581:
        /* <DEDUP_REMOVED lines=11> */
.L_x_28577:
[----:B------:R-:W-:Y:S05]  /*2340*/  BSYNC B1 ;  /* 0x0000000000017941 */ /* 0x000fea0003800000 */
.L_x_28576:
        /* <DEDUP_REMOVED lines=18> */
.L_x_28588:
[----:B------:R-:W-:-:S07]  /*2470*/  IMAD.MOV.U32 R139, RZ, RZ, R190 ;  /* 0x000000ffff8b7224 */ /* 0x000fce00078e00be */
.L_x_28589:
[----:B------:R-:W-:Y:S05]  /*2480*/  BSYNC B2 ;  /* 0x0000000000027941 */ /* 0x000fea0003800000 */
.L_x_28587:
        /* <DEDUP_REMOVED lines=16> */
.L_x_28593:
[----:B------:R-:W-:Y:S05]  /*2590*/  BSYNC B3 ;  /* 0x0000000000037941 */ /* 0x000fea0003800000 */
.L_x_28592:
        /* <DEDUP_REMOVED lines=44> */
.L_x_28591:
[----:B------:R-:W-:Y:S05]  /*2860*/  BSYNC B2 ;  /* 0x0000000000027941 */ /* 0x000fea0003800000 */
.L_x_28590:
        /* <DEDUP_REMOVED lines=11> */
.L_x_28586:
[----:B------:R-:W-:Y:S05]  /*2920*/  BSYNC B1 ;  /* 0x0000000000017941 */ /* 0x000fea0003800000 */
.L_x_28585:
        /* <DEDUP_REMOVED lines=18> */
.L_x_28597:
[----:B------:R-:W-:-:S07]  /*2a50*/  IMAD.MOV.U32 R140, RZ, RZ, R190 ;  /* 0x000000ffff8c7224 */ /* 0x000fce00078e00be */
.L_x_28598:
[----:B------:R-:W-:Y:S05]  /*2a60*/  BSYNC B2 ;  /* 0x0000000000027941 */ /* 0x000fea0003800000 */
.L_x_28596:
        /* <DEDUP_REMOVED lines=16> */
.L_x_28602:
[----:B------:R-:W-:Y:S05]  /*2b70*/  BSYNC B3 ;  /* 0x0000000000037941 */ /* 0x000fea0003800000 */
.L_x_28601:
        /* <DEDUP_REMOVED lines=44> */
.L_x_28600:
[----:B------:R-:W-:Y:S05]  /*2e40*/  BSYNC B2 ;  /* 0x0000000000027941 */ /* 0x000fea0003800000 */
.L_x_28599:
        /* <DEDUP_REMOVED lines=11> */
.L_x_28595:
[----:B------:R-:W-:Y:S05]  /*2f00*/  BSYNC B1 ;  /* 0x0000000000017941 */ /* 0x000fea0003800000 */
.L_x_28594:
        /* <DEDUP_REMOVED lines=18> */
.L_x_28606:
[----:B------:R-:W-:-:S07]  /*3030*/  MOV R141, R190 ;  /* 0x000000be008d7202 */ /* 0x000fce0000000f00 */
.L_x_28607:
[----:B------:R-:W-:Y:S05]  /*3040*/  BSYNC B2 ;  /* 0x0000000000027941 */ /* 0x000fea0003800000 */
.L_x_28605:
        /* <DEDUP_REMOVED lines=16> */
.L_x_28611:
[----:B------:R-:W-:Y:S05]  /*3150*/  BSYNC B3 ;  /* 0x0000000000037941 */ /* 0x000fea0003800000 */
.L_x_28610:
        /* <DEDUP_REMOVED lines=44> */
.L_x_28609:
[----:B------:R-:W-:Y:S05]  /*3420*/  BSYNC B2 ;  /* 0x0000000000027941 */ /* 0x000fea0003800000 */
.L_x_28608:
        /* <DEDUP_REMOVED lines=11> */
.L_x_28604:
[----:B------:R-:W-:Y:S05]  /*34e0*/  BSYNC B1 ;  /* 0x0000000000017941 */ /* 0x000fea0003800000 */
.L_x_28603:
        /* <DEDUP_REMOVED lines=18> */
.L_x_28615:
[----:B------:R-:W-:-:S07]  /*3610*/  IMAD.MOV.U32 R142, RZ, RZ, R190 ;  /* 0x000000ffff8e7224 */ /* 0x000fce00078e00be */
.L_x_28616:
[----:B------:R-:W-:Y:S05]  /*3620*/  BSYNC B2 ;  /* 0x0000000000027941 */ /* 0x000fea0003800000 */
.L_x_28614:
        /* <DEDUP_REMOVED lines=16> */
.L_x_28620:
[----:B------:R-:W-:Y:S05]  /*3730*/  BSYNC B3 ;  /* 0x0000000000037941 */ /* 0x000fea0003800000 */
.L_x_28619:
        /* <DEDUP_REMOVED lines=44> */
.L_x_28618:
[----:B------:R-:W-:Y:S05]  /*3a00*/  BSYNC B2 ;  /* 0x0000000000027941 */ /* 0x000fea0003800000 */
.L_x_28617:
        /* <DEDUP_REMOVED lines=11> */
.L_x_28613:
[----:B------:R-:W-:Y:S05]  /*3ac0*/  BSYNC B1 ;  /* 0x0000000000017941 */ /* 0x000fea0003800000 */
.L_x_28612:
        /* <DEDUP_REMOVED lines=18> */
.L_x_28624:
[----:B------:R-:W-:-:S07]  /*3bf0*/  IMAD.MOV.U32 R143, RZ, RZ, R190 ;  /* 0x000000ffff8f7224 */ /* 0x000fce00078e00be */
.L_x_28625:
[----:B------:R-:W-:Y:S05]  /*3c00*/  BSYNC B2 ;  /* 0x0000000000027941 */ /* 0x000fea0003800000 */
.L_x_28623:
        /* <DEDUP_REMOVED lines=16> */
.L_x_28629:
[----:B------:R-:W-:Y:S05]  /*3d10*/  BSYNC B3 ;  /* 0x0000000000037941 */ /* 0x000fea0003800000 */
.L_x_28628:
        /* <DEDUP_REMOVED lines=44> */
.L_x_28627:
[----:B------:R-:W-:Y:S05]  /*3fe0*/  BSYNC B2 ;  /* 0x0000000000027941 */ /* 0x000fea0003800000 */
.L_x_28626:
        /* <DEDUP_REMOVED lines=11> */
.L_x_28622:
[----:B------:R-:W-:Y:S05]  /*40a0*/  BSYNC B1 ;  /* 0x0000000000017941 */ /* 0x000fea0003800000 */
.L_x_28621:
        /* <DEDUP_REMOVED lines=26> */
.L_x_28631:
[----:B------:R-:W-:Y:S05]  /*4250*/  BSYNC B1 ;  /* 0x0000000000017941 */ /* 0x000fea0003800000 */
.L_x_28630:
[----:B------:R-:W-:Y:S01]  /*4260*/  VIADD R202, R202, 0x80 ;  /* 0x00000080caca7836 */ /* 0x000fe20000000000 */
[----:B------:R-:W-:-:S07]  /*4270*/  IADD3 R201, R201, 0x80, RZ ;  /* 0x00000080c9c97810 */ /* 0x000fce0007ffe0ff */
.L_x_28557:
[----:B------:R-:W-:Y:S05]  /*4280*/  BSYNC B0 ;  /* 0x0000000000007941 */ /* 0x000fea0003800000 */
.L_x_28556:
        /* <DEDUP_REMOVED lines=32> */
.L_x_28637:
[----:B------:R-:W-:-:S07]  /*4490*/  MOV R144, R190 ;  /* 0x000000be00907202 */ /* 0x000fce0000000f00 */
.L_x_28638:
[----:B------:R-:W-:Y:S05]  /*44a0*/  BSYNC B2 ;  /* 0x0000000000027941 */ /* 0x000fea0003800000 */
.L_x_28636:
        /* <DEDUP_REMOVED lines=16> */
.L_x_28642:
[----:B------:R-:W-:Y:S05]  /*45b0*/  BSYNC B3 ;  /* 0x0000000000037941 */ /* 0x000fea0003800000 */
.L_x_28641:
        /* <DEDUP_REMOVED lines=44> */
.L_x_28640:
[----:B------:R-:W-:Y:S05]  /*4880*/  BSYNC B2 ;  /* 0x0000000000027941 */ /* 0x000fea0003800000 */
.L_x_28639:
        /* <DEDUP_REMOVED lines=11> */
.L_x_28635:
[----:B------:R-:W-:Y:S05]  /*4940*/  BSYNC B1 ;  /* 0x0000000000017941 */ /* 0x000fea0003800000 */
.L_x_28634:
        /* <DEDUP_REMOVED lines=18> */
.L_x_28646:
[----:B------:R-:W-:-:S07]  /*4a70*/  IMAD.MOV.U32 R145, RZ, RZ, R190 ;  /* 0x000000ffff917224 */ /* 0x000fce00078e00be */
.L_x_28647:
[----:B------:R-:W-:Y:S05]  /*4a80*/  BSYNC B2 ;  /* 0x0000000000027941 */ /* 0x000fea0003800000 */
.L_x_28645:
        /* <DEDUP_REMOVED lines=16> */
.L_x_28651:
[----:B------:R-:W-:Y:S05]  /*4b90*/  BSYNC B3 ;  /* 0x0000000000037941 */ /* 0x000fea0003800000 */
.L_x_28650:
        /* <DEDUP_REMOVED lines=43> */
.L_x_28649:
[----:B------:R-:W-:Y:S05]  /*4e50*/  BSYNC B2 ;  /* 0x0000000000027941 */ /* 0x000fea0003800000 */
.L_x_28648:
        /* <DEDUP_REMOVED lines=11> */
.L_x_28644:
[----:B------:R-:W-:Y:S05]  /*4f10*/  BSYNC B1 ;  /* 0x0000000000017941 */ /* 0x000fea0003800000 */
.L_x_28643:
        /* <DEDUP_REMOVED lines=18> */
.L_x_28655:
[----:B------:R-:W-:-:S07]  /*5040*/  MOV R146, R190 ;  /* 0x000000be00927202 */ /* 0x000fce0000000f00 */
.L_x_28656:
[----:B------:R-:W-:Y:S05]  /*5050*/  BSYNC B2 ;  /* 0x0000000000027941 */ /* 0x000fea0003800000 */
.L_x_28654:
        /* <DEDUP_REMOVED lines=16> */
.L_x_28660:
[----:B------:R-:W-:Y:S05]  /*5160*/  BSYNC B3 ;  /* 0x0000000000037941 */ /* 0x000fea0003800000 */
.L_x_28659:
        /* <DEDUP_REMOVED lines=44> */
.L_x_28658:
[----:B------:R-:W-:Y:S05]  /*5430*/  BSYNC B2 ;  /* 0x0000000000027941 */ /* 0x000fea0003800000 */
.L_x_28657:
        /* <DEDUP_REMOVED lines=11> */
.L_x_28653:
[----:B------:R-:W-:Y:S05]  /*54f0*/  BSYNC B1 ;  /* 0x0000000000017941 */ /* 0x000fea0003800000 */
.L_x_28652:
        /* <DEDUP_REMOVED lines=18> */
.L_x_28664:
[----:B------:R-:W-:-:S07]  /*5620*/  IMAD.MOV.U32 R147, RZ, RZ, R190 ;  /* 0x000000ffff937224 */ /* 0x000fce00078e00be */
.L_x_28665:
[----:B------:R-:W-:Y:S05]  /*5630*/  BSYNC B2 ;  /* 0x0000000000027941 */ /* 0x000fea0003800000 */
.L_x_28663:
        /* <DEDUP_REMOVED lines=16> */
.L_x_28669:
[----:B------:R-:W-:Y:S05]  /*5740*/  BSYNC B3 ;  /* 0x0000000000037941 */ /* 0x000fea0003800000 */
.L_x_28668:
        /* <DEDUP_REMOVED lines=44> */
.L_x_28667:
[----:B------:R-:W-:Y:S05]  /*5a10*/  BSYNC B2 ;  /* 0x0000000000027941 */ /* 0x000fea0003800000 */
.L_x_28666:
        /* <DEDUP_REMOVED lines=11> */
.L_x_28662:
[----:B------:R-:W-:Y:S05]  /*5ad0*/  BSYNC B1 ;  /* 0x0000000000017941 */ /* 0x000fea0003800000 */
.L_x_28661:
        /* <DEDUP_REMOVED lines=18> */
.L_x_28673:
[----:B------:R-:W-:-:S07]  /*5c00*/  MOV R148, R190 ;  /* 0x000000be00947202 */ /* 0x000fce0000000f00 */
.L_x_28674:
[----:B------:R-:W-:Y:S05]  /*5c10*/  BSYNC B2 ;  /* 0x0000000000027941 */ /* 0x000fea0003800000 */
.L_x_28672:
        /* <DEDUP_REMOVED lines=16> */
.L_x_28678:
[----:B------:R-:W-:Y:S05]  /*5d20*/  BSYNC B3 ;  /* 0x0000000000037941 */ /* 0x000fea0003800000 */
.L_x_28677:
        /* <DEDUP_REMOVED lines=44> */
.L_x_28676:
[----:B------:R-:W-:Y:S05]  /*5ff0*/  BSYNC B2 ;  /* 0x0000000000027941 */ /* 0x000fea0003800000 */
.L_x_28675:
        /* <DEDUP_REMOVED lines=11> */
.L_x_28671:
[----:B------:R-:W-:Y:S05]  /*60b0*/  BSYNC B1 ;  /* 0x0000000000017941 */ /* 0x000fea0003800000 */
.L_x_28670:
        /* <DEDUP_REMOVED lines=18> */
.L_x_28682:
[----:B------:R-:W-:-:S07]  /*61e0*/  IMAD.MOV.U32 R149, RZ, RZ, R190 ;  /* 0x000000ffff957224 */ /* 0x000fce00078e00be */
.L_x_28683:
[----:B------:R-:W-:Y:S05]  /*61f0*/  BSYNC B2 ;  /* 0x0000000000027941 */ /* 0x000fea0003800000 */
.L_x_28681:
        /* <DEDUP_REMOVED lines=16> */
.L_x_28687:
[----:B------:R-:W-:Y:S05]  /*6300*/  BSYNC B3 ;  /* 0x0000000000037941 */ /* 0x000fea0003800000 */
.L_x_28686:
        /* <DEDUP_REMOVED lines=44> */
.L_x_28685:
[----:B------:R-:W-:Y:S05]  /*65d0*/  BSYNC B2 ;  /* 0x0000000000027941 */ /* 0x000fea0003800000 */
.L_x_28684:
        /* <DEDUP_REMOVED lines=11> */
.L_x_28680:
[----:B------:R-:W-:Y:S05]  /*6690*/  BSYNC B1 ;  /* 0x0000000000017941 */ /* 0x000fea0003800000 */
.L_x_28679:
        /* <DEDUP_REMOVED lines=18> */
.L_x_28691:
[----:B------:R-:W-:-:S07]  /*67c0*/  MOV R150, R190 ;  /* 0x000000be00967202 */ /* 0x000fce0000000f00 */
.L_x_28692:
[----:B------:R-:W-:Y:S05]  /*67d0*/  BSYNC B2 ;  /* 0x0000000000027941 */ /* 0x000fea0003800000 */
.L_x_28690:
        /* <DEDUP_REMOVED lines=16> */
.L_x_28696:
[----:B------:R-:W-:Y:S05]  /*68e0*/  BSYNC B3 ;  /* 0x0000000000037941 */ /* 0x000fea0003800000 */
.L_x_28695:
        /* <DEDUP_REMOVED lines=44> */
.L_x_28694:
[----:B------:R-:W-:Y:S05]  /*6bb0*/  BSYNC B2 ;  /* 0x0000000000027941 */ /* 0x000fea0003800000 */
.L_x_28693:
        /* <DEDUP_REMOVED lines=11> */
.L_x_28689:
[----:B------:R-:W-:Y:S05]  /*6c70*/  BSYNC B1 ;  /* 0x0000000000017941 */ /* 0x000fea0003800000 */
.L_x_28688:
        /* <DEDUP_REMOVED lines=18> */
.L_x_28700:
[----:B------:R-:W-:-:S07]  /*6da0*/  IMAD.MOV.U32 R151, RZ, RZ, R190 ;  /* 0x000000ffff977224 */ /* 0x000fce00078e00be */
.L_x_28701:
[----:B------:R-:W-:Y:S05]  /*6db0*/  BSYNC B2 ;  /* 0x0000000000027941 */ /* 0x000fea0003800000 */
.L_x_28699:
        /* <DEDUP_REMOVED lines=16> */
.L_x_28705:
[----:B------:R-:W-:Y:S05]  /*6ec0*/  BSYNC B3 ;  /* 0x0000000000037941 */ /* 0x000fea0003800000 */
.L_x_28704:
        /* <DEDUP_REMOVED lines=44> */
.L_x_28703:
[----:B------:R-:W-:Y:S05]  /*7190*/  BSYNC B2 ;  /* 0x0000000000027941 */ /* 0x000fea0003800000 */
.L_x_28702:
        /* <DEDUP_REMOVED lines=11> */
.L_x_28698:
[----:B------:R-:W-:Y:S05]  /*7250*/  BSYNC B1 ;  /* 0x0000000000017941 */ /* 0x000fea0003800000 */
.L_x_28697:
        /* <DEDUP_REMOVED lines=26> */
.L_x_28707:
[----:B------:R-:W-:Y:S05]  /*7400*/  BSYNC B1 ;  /* 0x0000000000017941 */ /* 0x000fea0003800000 */
.L_x_28706:
[----:B------:R-:W-:Y:S01]  /*7410*/  IADD3 R202, R202, 0x80, RZ ;  /* 0x00000080caca7810 */ /* 0x000fe20007ffe0ff */
[----:B------:R-:W-:-:S07]  /*7420*/  VIADD R201, R201, 0x80 ;  /* 0x00000080c9c97836 */ /* 0x000fce0000000000 */
.L_x_28633:
[----:B------:R-:W-:Y:S05]  /*7430*/  BSYNC B0 ;  /* 0x0000000000007941 */ /* 0x000fea0003800000 */
.L_x_28632:
        /* <DEDUP_REMOVED lines=32> */
.L_x_28713:
[----:B------:R-:W-:-:S07]  /*7640*/  IMAD.MOV.U32 R152, RZ, RZ, R190 ;  /* 0x000000ffff987224 */ /* 0x000fce00078e00be */
.L_x_28714:
[----:B------:R-:W-:Y:S05]  /*7650*/  BSYNC B2 ;  /* 0x0000000000027941 */ /* 0x000fea0003800000 */
.L_x_28712:
        /* <DEDUP_REMOVED lines=16> */
.L_x_28718:
[----:B------:R-:W-:Y:S05]  /*7760*/  BSYNC B3 ;  /* 0x0000000000037941 */ /* 0x000fea0003800000 */
.L_x_28717:
        /* <DEDUP_REMOVED lines=44> */
.L_x_28716:
[----:B------:R-:W-:Y:S05]  /*7a30*/  BSYNC B2 ;  /* 0x0000000000027941 */ /* 0x000fea0003800000 */
.L_x_28715:
        /* <DEDUP_REMOVED lines=11> */
.L_x_28711:
[----:B------:R-:W-:Y:S05]  /*7af0*/  BSYNC B1 ;  /* 0x0000000000017941 */ /* 0x000fea0003800000 */
.L_x_28710:
        /* <DEDUP_REMOVED lines=18> */
.L_x_28722:
[----:B------:R-:W-:-:S07]  /*7c20*/  MOV R153, R190 ;  /* 0x000000be00997202 */ /* 0x000fce0000000f00 */
.L_x_28723:
[----:B------:R-:W-:Y:S05]  /*7c30*/  BSYNC B2 ;  /* 0x0000000000027941 */ /* 0x000fea0003800000 */
.L_x_28721:
        /* <DEDUP_REMOVED lines=16> */
.L_x_28727:
[----:B------:R-:W-:Y:S05]  /*7d40*/  BSYNC B3 ;  /* 0x0000000000037941 */ /* 0x000fea0003800000 */
.L_x_28726:
        /* <DEDUP_REMOVED lines=43> */
.L_x_28725:
[----:B------:R-:W-:Y:S05]  /*8000*/  BSYNC B2 ;  /* 0x0000000000027941 */ /* 0x000fea0003800000 */
.L_x_28724:
        /* <DEDUP_REMOVED lines=11> */
.L_x_28720:
[----:B------:R-:W-:Y:S05]  /*80c0*/  BSYNC B1 ;  /* 0x0000000000017941 */ /* 0x000fea0003800000 */
.L_x_28719:
        /* <DEDUP_REMOVED lines=18> */
.L_x_28731:
[----:B------:R-:W-:-:S07]  /*81f0*/  MOV R154, R190 ;  /* 0x000000be009a7202 */ /* 0x000fce0000000f00 */
.L_x_28732:
[----:B------:R-:W-:Y:S05]  /*8200*/  BSYNC B2 ;  /* 0x0000000000027941 */ /* 0x000fea0003800000 */
.L_x_28730:
        /* <DEDUP_REMOVED lines=16> */
.L_x_28736:
[----:B------:R-:W-:Y:S05]  /*8310*/  BSYNC B3 ;  /* 0x0000000000037941 */ /* 0x000fea0003800000 */
.L_x_28735:
        /* <DEDUP_REMOVED lines=44> */
.L_x_28734:
[----:B------:R-:W-:Y:S05]  /*85e0*/  BSYNC B2 ;  /* 0x0000000000027941 */ /* 0x000fea0003800000 */
.L_x_28733:
        /* <DEDUP_REMOVED lines=11> */
.L_x_28729:
[----:B------:R-:W-:Y:S05]  /*86a0*/  BSYNC B1 ;  /* 0x0000000000017941 */ /* 0x000fea0003800000 */
.L_x_28728:
        /* <DEDUP_REMOVED lines=18> */
.L_x_28740:
[----:B------:R-:W-:-:S07]  /*87d0*/  IMAD.MOV.U32 R155, RZ, RZ, R190 ;  /* 0x000000ffff9b7224 */ /* 0x000fce00078e00be */
.L_x_28741:
[----:B------:R-:W-:Y:S05]  /*87e0*/  BSYNC B2 ;  /* 0x0000000000027941 */ /* 0x000fea0003800000 */
.L_x_28739:
        /* <DEDUP_REMOVED lines=16> */
.L_x_28745:
[----:B------:R-:W-:Y:S05]  /*88f0*/  BSYNC B3 ;  /* 0x0000000000037941 */ /* 0x000fea0003800000 */
.L_x_28744:
        /* <DEDUP_REMOVED lines=44> */
.L_x_28743:
[----:B------:R-:W-:Y:S05]  /*8bc0*/  BSYNC B2 ;  /* 0x0000000000027941 */ /* 0x000fea0003800000 */
.L_x_28742:
        /* <DEDUP_REMOVED lines=11> */
.L_x_28738:
[----:B------:R-:W-:Y:S05]  /*8c80*/  BSYNC B1 ;  /* 0x0000000000017941 */ /* 0x000fea0003800000 */
.L_x_28737:
        /* <DEDUP_REMOVED lines=18> */
.L_x_28749:
[----:B------:R-:W-:-:S07]  /*8db0*/  MOV R156, R190 ;  /* 0x000000be009c7202 */ /* 0x000fce0000000f00 */
.L_x_28750:
[----:B------:R-:W-:Y:S05]  /*8dc0*/  BSYNC B2 ;  /* 0x0000000000027941 */ /* 0x000fea0003800000 */
.L_x_28748:
        /* <DEDUP_REMOVED lines=16> */
.L_x_28754:
[----:B------:R-:W-:Y:S05]  /*8ed0*/  BSYNC B3 ;  /* 0x0000000000037941 */ /* 0x000fea0003800000 */
.L_x_28753:
        /* <DEDUP_REMOVED lines=44> */
.L_x_28752:
[----:B------:R-:W-:Y:S05]  /*91a0*/  BSYNC B2 ;  /* 0x0000000000027941 */ /* 0x000fea0003800000 */
.L_x_28751:
        /* <DEDUP_REMOVED lines=11> */
.L_x_28747:
[----:B------:R-:W-:Y:S05]  /*9260*/  BSYNC B1 ;  /* 0x0000000000017941 */ /* 0x000fea0003800000 */
.L_x_28746:
        /* <DEDUP_REMOVED lines=18> */
.L_x_28758:
[----:B------:R-:W-:-:S07]  /*9390*/  IMAD.MOV.U32 R157, RZ, RZ, R190 ;  /* 0x000000ffff9d7224 */ /* 0x000fce00078e00be */
.L_x_28759:
[----:B------:R-:W-:Y:S05]  /*93a0*/  BSYNC B2 ;  /* 0x0000000000027941 */ /* 0x000fea0003800000 */
.L_x_28757:
        /* <DEDUP_REMOVED lines=16> */
.L_x_28763:
[----:B------:R-:W-:Y:S05]  /*94b0*/  BSYNC B3 ;  /* 0x0000000000037941 */ /* 0x000fea0003800000 */
.L_x_28762:
        /* <DEDUP_REMOVED lines=44> */
.L_x_28761:
[----:B------:R-:W-:Y:S05]  /*9780*/  BSYNC B2 ;  /* 0x0000000000027941 */ /* 0x000fea0003800000 */
.L_x_28760:
        /* <DEDUP_REMOVED lines=11> */
.L_x_28756:
[----:B------:R-:W-:Y:S05]  /*9840*/  BSYNC B1 ;  /* 0x0000000000017941 */ /* 0x000fea0003800000 */
.L_x_28755:
        /* <DEDUP_REMOVED lines=18> */
.L_x_28767:
[----:B------:R-:W-:-:S07]  /*9970*/  MOV R158, R190 ;  /* 0x000000be009e7202 */ /* 0x000fce0000000f00 */
.L_x_28768:
[----:B------:R-:W-:Y:S05]  /*9980*/  BSYNC B2 ;  /* 0x0000000000027941 */ /* 0x000fea0003800000 */
.L_x_28766:
        /* <DEDUP_REMOVED lines=16> */
.L_x_28772:
[----:B------:R-:W-:Y:S05]  /*9a90*/  BSYNC B3 ;  /* 0x0000000000037941 */ /* 0x000fea0003800000 */
.L_x_28771:
        /* <DEDUP_REMOVED lines=44> */
.L_x_28770:
[----:B------:R-:W-:Y:S05]  /*9d60*/  BSYNC B2 ;  /* 0x0000000000027941 */ /* 0x000fea0003800000 */
.L_x_28769:
        /* <DEDUP_REMOVED lines=11> */
.L_x_28765:
[----:B------:R-:W-:Y:S05]  /*9e20*/  BSYNC B1 ;  /* 0x0000000000017941 */ /* 0x000fea0003800000 */
.L_x_28764:
        /* <DEDUP_REMOVED lines=18> */
.L_x_28776:
[----:B------:R-:W-:-:S07]  /*9f50*/  IMAD.MOV.U32 R159, RZ, RZ, R190 ;  /* 0x000000ffff9f7224 */ /* 0x000fce00078e00be */
.L_x_28777:
[----:B------:R-:W-:Y:S05]  /*9f60*/  BSYNC B2 ;  /* 0x0000000000027941 */ /* 0x000fea0003800000 */
.L_x_28775:
        /* <DEDUP_REMOVED lines=16> */
.L_x_28781:
[----:B------:R-:W-:Y:S05]  /*a070*/  BSYNC B3 ;  /* 0x0000000000037941 */ /* 0x000fea0003800000 */
.L_x_28780:
        /* <DEDUP_REMOVED lines=44> */
.L_x_28779:
[----:B------:R-:W-:Y:S05]  /*a340*/  BSYNC B2 ;  /* 0x0000000000027941 */ /* 0x000fea0003800000 */
.L_x_28778:
        /* <DEDUP_REMOVED lines=11> */
.L_x_28774:
[----:B------:R-:W-:Y:S05]  /*a400*/  BSYNC B1 ;  /* 0x0000000000017941 */ /* 0x000fea0003800000 */
.L_x_28773:
        /* <DEDUP_REMOVED lines=26> */
.L_x_28783:
[----:B------:R-:W-:Y:S05]  /*a5b0*/  BSYNC B1 ;  /* 0x0000000000017941 */ /* 0x000fea0003800000 */
.L_x_28782:
[----:B------:R-:W-:Y:S01]  /*a5c0*/  IADD3 R202, R202, 0x80, RZ ;  /* 0x00000080caca7810 */ /* 0x000fe20007ffe0ff */
[----:B------:R-:W-:-:S07]  /*a5d0*/  VIADD R201, R201, 0x80 ;  /* 0x00000080c9c97836 */ /* 0x000fce0000000000 */
.L_x_28709:
[----:B------:R-:W-:Y:S05]  /*a5e0*/  BSYNC B0 ;  /* 0x0000000000007941 */ /* 0x000fea0003800000 */
.L_x_28708:
        /* <DEDUP_REMOVED lines=32> */
.L_x_28789:
[----:B------:R-:W-:-:S07]  /*a7f0*/  IMAD.MOV.U32 R160, RZ, RZ, R190 ;  /* 0x000000ffffa07224 */ /* 0x000fce00078e00be */
.L_x_28790:
[----:B------:R-:W-:Y:S05]  /*a800*/  BSYNC B2 ;  /* 0x0000000000027941 */ /* 0x000fea0003800000 */
.L_x_28788:
        /* <DEDUP_REMOVED lines=16> */
.L_x_28794:
[----:B------:R-:W-:Y:S05]  /*a910*/  BSYNC B3 ;  /* 0x0000000000037941 */ /* 0x000fea0003800000 */
.L_x_28793:
        /* <DEDUP_REMOVED lines=44> */
.L_x_28792:
[----:B------:R-:W-:Y:S05]  /*abe0*/  BSYNC B2 ;  /* 0x0000000000027941 */ /* 0x000fea0003800000 */
.L_x_28791:
        /* <DEDUP_REMOVED lines=11> */
.L_x_28787:
[----:B------:R-:W-:Y:S05]  /*aca0*/  BSYNC B1 ;  /* 0x0000000000017941 */ /* 0x000fea0003800000 */
.L_x_28786:
        /* <DEDUP_REMOVED lines=18> */
.L_x_28798:
[----:B------:R-:W-:-:S07]  /*add0*/  MOV R161, R190 ;  /* 0x000000be00a17202 */ /* 0x000fce0000000f00 */
.L_x_28799:
[----:B------:R-:W-:Y:S05]  /*ade0*/  BSYNC B2 ;  /* 0x0000000000027941 */ /* 0x000fea0003800000 */
.L_x_28797:
        /* <DEDUP_REMOVED lines=16> */
.L_x_28803:
[----:B------:R-:W-:Y:S05]  /*aef0*/  BSYNC B3 ;  /* 0x0000000000037941 */ /* 0x000fea0003800000 */
.L_x_28802:
        /* <DEDUP_REMOVED lines=43> */
.L_x_28801:
[----:B------:R-:W-:Y:S05]  /*b1b0*/  BSYNC B2 ;  /* 0x0000000000027941 */ /* 0x000fea0003800000 */
.L_x_28800:
        /* <DEDUP_REMOVED lines=11> */
.L_x_28796:
[----:B------:R-:W-:Y:S05]  /*b270*/  BSYNC B1 ;  /* 0x0000000000017941 */ /* 0x000fea0003800000 */
.L_x_28795:
        /* <DEDUP_REMOVED lines=18> */
.L_x_28807:
[----:B------:R-:W-:-:S07]  /*b3a0*/  MOV R162, R190 ;  /* 0x000000be00a27202 */ /* 0x000fce0000000f00 */
.L_x_28808:
[----:B------:R-:W-:Y:S05]  /*b3b0*/  BSYNC B2 ;  /* 0x0000000000027941 */ /* 0x000fea0003800000 */
.L_x_28806:
        /* <DEDUP_REMOVED lines=16> */
.L_x_28812:
[----:B------:R-:W-:Y:S05]  /*b4c0*/  BSYNC B3 ;  /* 0x0000000000037941 */ /* 0x000fea0003800000 */
.L_x_28811:
        /* <DEDUP_REMOVED lines=44> */
.L_x_28810:
[----:B------:R-:W-:Y:S05]  /*b790*/  BSYNC B2 ;  /* 0x0000000000027941 */ /* 0x000fea0003800000 */
.L_x_28809:
        /* <DEDUP_REMOVED lines=11> */
.L_x_28805:
[----:B------:R-:W-:Y:S05]  /*b850*/  BSYNC B1 ;  /* 0x0000000000017941 */ /* 0x000fea0003800000 */
.L_x_28804:
        /* <DEDUP_REMOVED lines=18> */
.L_x_28816:
[----:B------:R-:W-:-:S07]  /*b980*/  IMAD.MOV.U32 R163, RZ, RZ, R190 ;  /* 0x000000ffffa37224 */ /* 0x000fce00078e00be */
.L_x_28817:
[----:B------:R-:W-:Y:S05]  /*b990*/  BSYNC B2 ;  /* 0x0000000000027941 */ /* 0x000fea0003800000 */
.L_x_28815:
        /* <DEDUP_REMOVED lines=16> */
.L_x_28821:
[----:B------:R-:W-:Y:S05]  /*baa0*/  BSYNC B3 ;  /* 0x0000000000037941 */ /* 0x000fea0003800000 */
.L_x_28820:
        /* <DEDUP_REMOVED lines=44> */
.L_x_28819:
[----:B------:R-:W-:Y:S05]  /*bd70*/  BSYNC B2 ;  /* 0x0000000000027941 */ /* 0x000fea0003800000 */
.L_x_28818:
        /* <DEDUP_REMOVED lines=11> */
.L_x_28814:
[----:B------:R-:W-:Y:S05]  /*be30*/  BSYNC B1 ;  /* 0x0000000000017941 */ /* 0x000fea0003800000 */
.L_x_28813:
        /* <DEDUP_REMOVED lines=18> */
.L_x_28825:
[----:B------:R-:W-:-:S07]  /*bf60*/  MOV R164, R190 ;  /* 0x000000be00a47202 */ /* 0x000fce0000000f00 */
.L_x_28826:
[----:B------:R-:W-:Y:S05]  /*bf70*/  BSYNC B2 ;  /* 0x0000000000027941 */ /* 0x000fea0003800000 */
.L_x_28824:
        /* <DEDUP_REMOVED lines=16> */
.L_x_28830:
[----:B------:R-:W-:Y:S05]  /*c080*/  BSYNC B3 ;  /* 0x0000000000037941 */ /* 0x000fea0003800000 */
.L_x_28829:
        /* <DEDUP_REMOVED lines=44> */
.L_x_28828:
[----:B------:R-:W-:Y:S05]  /*c350*/  BSYNC B2 ;  /* 0x0000000000027941 */ /* 0x000fea0003800000 */
.L_x_28827:
        /* <DEDUP_REMOVED lines=11> */
.L_x_28823:
[----:B------:R-:W-:Y:S05]  /*c410*/  BSYNC B1 ;  /* 0x0000000000017941 */ /* 0x000fea0003800000 */
.L_x_28822:
        /* <DEDUP_REMOVED lines=18> */
.L_x_28834:
[----:B------:R-:W-:-:S07]  /*c540*/  IMAD.MOV.U32 R165, RZ, RZ, R190 ;  /* 0x000000ffffa57224 */ /* 0x000fce00078e00be */
.L_x_28835:
[----:B------:R-:W-:Y:S05]  /*c550*/  BSYNC B2 ;  /* 0x0000000000027941 */ /* 0x000fea0003800000 */
.L_x_28833:
        /* <DEDUP_REMOVED lines=16> */
.L_x_28839:
[----:B------:R-:W-:Y:S05]  /*c660*/  BSYNC B3 ;  /* 0x0000000000037941 */ /* 0x000fea0003800000 */
.L_x_28838:
        /* <DEDUP_REMOVED lines=44> */
.L_x_28837:
[----:B------:R-:W-:Y:S05]  /*c930*/  BSYNC B2 ;  /* 0x0000000000027941 */ /* 0x000fea0003800000 */
.L_x_28836:
        /* <DEDUP_REMOVED lines=11> */
.L_x_28832:
[----:B------:R-:W-:Y:S05]  /*c9f0*/  BSYNC B1 ;  /* 0x0000000000017941 */ /* 0x000fea0003800000 */
.L_x_28831:
        /* <DEDUP_REMOVED lines=18> */
.L_x_28843:
[----:B------:R-:W-:-:S07]  /*cb20*/  MOV R166, R190 ;  /* 0x000000be00a67202 */ /* 0x000fce0000000f00 */
.L_x_28844:
[----:B------:R-:W-:Y:S05]  /*cb30*/  BSYNC B2 ;  /* 0x0000000000027941 */ /* 0x000fea0003800000 */
.L_x_28842:
        /* <DEDUP_REMOVED lines=16> */
.L_x_28848:
[----:B------:R-:W-:Y:S05]  /*cc40*/  BSYNC B3 ;  /* 0x0000000000037941 */ /* 0x000fea0003800000 */
.L_x_28847:
        /* <DEDUP_REMOVED lines=44> */
.L_x_28846:
[----:B------:R-:W-:Y:S05]  /*cf10*/  BSYNC B2 ;  /* 0x0000000000027941 */ /* 0x000fea0003800000 */
.L_x_28845:
        /* <DEDUP_REMOVED lines=11> */
.L_x_28841:
[----:B------:R-:W-:Y:S05]  /*cfd0*/  BSYNC B1 ;  /* 0x0000000000017941 */ /* 0x000fea0003800000 */
.L_x_28840:
        /* <DEDUP_REMOVED lines=18> */
.L_x_28852:
[----:B------:R-:W-:-:S07]  /*d100*/  IMAD.MOV.U32 R167, RZ, RZ, R190 ;  /* 0x000000ffffa77224 */ /* 0x000fce00078e00be */
.L_x_28853:
[----:B------:R-:W-:Y:S05]  /*d110*/  BSYNC B2 ;  /* 0x0000000000027941 */ /* 0x000fea0003800000 */
.L_x_28851:
        /* <DEDUP_REMOVED lines=16> */
.L_x_28857:
[----:B------:R-:W-:Y:S05]  /*d220*/  BSYNC B3 ;  /* 0x0000000000037941 */ /* 0x000fea0003800000 */
.L_x_28856:
        /* <DEDUP_REMOVED lines=44> */
.L_x_28855:
[----:B------:R-:W-:Y:S05]  /*d4f0*/  BSYNC B2 ;  /* 0x0000000000027941 */ /* 0x000fea0003800000 */
.L_x_28854:
        /* <DEDUP_REMOVED lines=11> */
.L_x_28850:
[----:B------:R-:W-:Y:S05]  /*d5b0*/  BSYNC B1 ;  /* 0x0000000000017941 */ /* 0x000fea0003800000 */
.L_x_28849:
        /* <DEDUP_REMOVED lines=26> */
.L_x_28859:
[----:B------:R-:W-:Y:S05]  /*d760*/  BSYNC B1 ;  /* 0x0000000000017941 */ /* 0x000fea0003800000 */
.L_x_28858:
[----:B------:R-:W-:Y:S01]  /*d770*/  IADD3 R202, R202, 0x80, RZ ;  /* 0x00000080caca7810 */ /* 0x000fe20007ffe0ff */
[----:B------:R-:W-:-:S07]  /*d780*/  VIADD R201, R201, 0x80 ;  /* 0x00000080c9c97836 */ /* 0x000fce0000000000 */
.L_x_28785:
[----:B------:R-:W-:Y:S05]  /*d790*/  BSYNC B0 ;  /* 0x0000000000007941 */ /* 0x000fea0003800000 */
.L_x_28784:
        /* <DEDUP_REMOVED lines=32> */
.L_x_28865:
[----:B------:R-:W-:-:S07]  /*d9a0*/  IMAD.MOV.U32 R168, RZ, RZ, R190 ;  /* 0x000000ffffa87224 */ /* 0x000fce00078e00be */
.L_x_28866:
[----:B------:R-:W-:Y:S05]  /*d9b0*/  BSYNC B2 ;  /* 0x0000000000027941 */ /* 0x000fea0003800000 */
.L_x_28864:
        /* <DEDUP_REMOVED lines=16> */
.L_x_28870:
[----:B------:R-:W-:Y:S05]  /*dac0*/  BSYNC B3 ;  /* 0x0000000000037941 */ /* 0x000fea0003800000 */
.L_x_28869:
        /* <DEDUP_REMOVED lines=44> */
.L_x_28868:
[----:B------:R-:W-:Y:S05]  /*dd90*/  BSYNC B2 ;  /* 0x0000000000027941 */ /* 0x000fea0003800000 */
.L_x_28867:
        /* <DEDUP_REMOVED lines=11> */
.L_x_28863:
[----:B------:R-:W-:Y:S05]  /*de50*/  BSYNC B1 ;  /* 0x0000000000017941 */ /* 0x000fea0003800000 */
.L_x_28862:
        /* <DEDUP_REMOVED lines=18> */
.L_x_28874:
[----:B------:R-:W-:-:S07]  /*df80*/  MOV R169, R190 ;  /* 0x000000be00a97202 */ /* 0x000fce0000000f00 */
.L_x_28875:
[----:B------:R-:W-:Y:S05]  /*df90*/  BSYNC B2 ;  /* 0x0000000000027941 */ /* 0x000fea0003800000 */
.L_x_28873:
        /* <DEDUP_REMOVED lines=16> */
.L_x_28879:
[----:B------:R-:W-:Y:S05]  /*e0a0*/  BSYNC B3 ;  /* 0x0000000000037941 */ /* 0x000fea0003800000 */
.L_x_28878:
        /* <DEDUP_REMOVED lines=43> */
.L_x_28877:
[----:B------:R-:W-:Y:S05]  /*e360*/  BSYNC B2 ;  /* 0x0000000000027941 */ /* 0x000fea0003800000 */
.L_x_28876:
        /* <DEDUP_REMOVED lines=11> */
.L_x_28872:
[----:B------:R-:W-:Y:S05]  /*e420*/  BSYNC B1 ;  /* 0x0000000000017941 */ /* 0x000fea0003800000 */
.L_x_28871:
        /* <DEDUP_REMOVED lines=18> */
.L_x_28883:
[----:B------:R-:W-:-:S07]  /*e550*/  MOV R170, R190 ;  /* 0x000000be00aa7202 */ /* 0x000fce0000000f00 */
.L_x_28884:
[----:B------:R-:W-:Y:S05]  /*e560*/  BSYNC B2 ;  /* 0x0000000000027941 */ /* 0x000fea0003800000 */
.L_x_28882:
        /* <DEDUP_REMOVED lines=16> */
.L_x_28888:
[----:B------:R-:W-:Y:S05]  /*e670*/  BSYNC B3 ;  /* 0x0000000000037941 */ /* 0x000fea0003800000 */
.L_x_28887:
        /* <DEDUP_REMOVED lines=44> */
.L_x_28886:
[----:B------:R-:W-:Y:S05]  /*e940*/  BSYNC B2 ;  /* 0x0000000000027941 */ /* 0x000fea0003800000 */
.L_x_28885:
        /* <DEDUP_REMOVED lines=11> */
.L_x_28881:
[----:B------:R-:W-:Y:S05]  /*ea00*/  BSYNC B1 ;  /* 0x0000000000017941 */ /* 0x000fea0003800000 */
.L_x_28880:
        /* <DEDUP_REMOVED lines=18> */
.L_x_28892:
[----:B------:R-:W-:-:S07]  /*eb30*/  IMAD.MOV.U32 R171, RZ, RZ, R190 ;  /* 0x000000ffffab7224 */ /* 0x000fce00078e00be */
.L_x_28893:
[----:B------:R-:W-:Y:S05]  /*eb40*/  BSYNC B2 ;  /* 0x0000000000027941 */ /* 0x000fea0003800000 */
.L_x_28891:
        /* <DEDUP_REMOVED lines=16> */
.L_x_28897:
[----:B------:R-:W-:Y:S05]  /*ec50*/  BSYNC B3 ;  /* 0x0000000000037941 */ /* 0x000fea0003800000 */
.L_x_28896:
        /* <DEDUP_REMOVED lines=44> */
.L_x_28895:
[----:B------:R-:W-:Y:S05]  /*ef20*/  BSYNC B2 ;  /* 0x0000000000027941 */ /* 0x000fea0003800000 */
.L_x_28894:
        /* <DEDUP_REMOVED lines=11> */
.L_x_28890:
[----:B------:R-:W-:Y:S05]  /*efe0*/  BSYNC B1 ;  /* 0x0000000000017941 */ /* 0x000fea0003800000 */
.L_x_28889:
        /* <DEDUP_REMOVED lines=18> */
.L_x_28901:
[----:B------:R-:W-:-:S07]  /*f110*/  MOV R172, R190 ;  /* 0x000000be00ac7202 */ /* 0x000fce0000000f00 */
.L_x_28902:
[----:B------:R-:W-:Y:S05]  /*f120*/  BSYNC B2 ;  /* 0x0000000000027941 */ /* 0x000fea0003800000 */
.L_x_28900:
        /* <DEDUP_REMOVED lines=16> */
.L_x_28906:
[----:B------:R-:W-:Y:S05]  /*f230*/  BSYNC B3 ;  /* 0x0000000000037941 */ /* 0x000fea0003800000 */
.L_x_28905:
        /* <DEDUP_REMOVED lines=44> */
.L_x_28904:
[----:B------:R-:W-:Y:S05]  /*f500*/  BSYNC B2 ;  /* 0x0000000000027941 */ /* 0x000fea0003800000 */
.L_x_28903:
        /* <DEDUP_REMOVED lines=11> */
.L_x_28899:
[----:B------:R-:W-:Y:S05]  /*f5c0*/  BSYNC B1 ;  /* 0x0000000000017941 */ /* 0x000fea0003800000 */
.L_x_28898:
        /* <DEDUP_REMOVED lines=18> */
.L_x_28910:
[----:B------:R-:W-:-:S07]  /*f6f0*/  IMAD.MOV.U32 R173, RZ, RZ, R190 ;  /* 0x000000ffffad7224 */ /* 0x000fce00078e00be */
.L_x_28911:
[----:B------:R-:W-:Y:S05]  /*f700*/  BSYNC B2 ;  /* 0x0000000000027941 */ /* 0x000fea0003800000 */
.L_x_28909:
        /* <DEDUP_REMOVED lines=16> */
.L_x_28915:
[----:B------:R-:W-:Y:S05]  /*f810*/  BSYNC B3 ;  /* 0x0000000000037941 */ /* 0x000fea0003800000 */
.L_x_28914:
        /* <DEDUP_REMOVED lines=44> */
.L_x_28913:
[----:B------:R-:W-:Y:S05]  /*fae0*/  BSYNC B2 ;  /* 0x0000000000027941 */ /* 0x000fea0003800000 */
.L_x_28912:
        /* <DEDUP_REMOVED lines=11> */
.L_x_28908:
[----:B------:R-:W-:Y:S05]  /*fba0*/  BSYNC B1 ;  /* 0x0000000000017941 */ /* 0x000fea0003800000 */
.L_x_28907:
        /* <DEDUP_REMOVED lines=18> */
.L_x_28919:
[----:B------:R-:W-:-:S07]  /*fcd0*/  MOV R174, R190 ;  /* 0x000000be00ae7202 */ /* 0x000fce0000000f00 */
.L_x_28920:
[----:B------:R-:W-:Y:S05]  /*fce0*/  BSYNC B2 ;  /* 0x0000000000027941 */ /* 0x000fea0003800000 */
.L_x_28918:
        /* <DEDUP_REMOVED lines=16> */
.L_x_28924:
[----:B------:R-:W-:Y:S05]  /*fdf0*/  BSYNC B3 ;  /* 0x0000000000037941 */ /* 0x000fea0003800000 */
.L_x_28923:
        /* <DEDUP_REMOVED lines=44> */
.L_x_28922:
[----:B------:R-:W-:Y:S05]  /*100c0*/  BSYNC B2 ;  /* 0x0000000000027941 */ /* 0x000fea0003800000 */
.L_x_28921:
        /* <DEDUP_REMOVED lines=11> */
.L_x_28917:
[----:B------:R-:W-:Y:S05]  /*10180*/  BSYNC B1 ;  /* 0x0000000000017941 */ /* 0x000fea0003800000 */
.L_x_28916:
        /* <DEDUP_REMOVED lines=18> */
.L_x_28928:
[----:B------:R-:W-:-:S07]  /*102b0*/  IMAD.MOV.U32 R175, RZ, RZ, R190 ;  /* 0x000000ffffaf7224 */ /* 0x000fce00078e00be */
.L_x_28929:
[----:B------:R-:W-:Y:S05]  /*102c0*/  BSYNC B2 ;  /* 0x0000000000027941 */ /* 0x000fea0003800000 */
.L_x_28927:
        /* <DEDUP_REMOVED lines=16> */
.L_x_28933:
[----:B------:R-:W-:Y:S05]  /*103d0*/  BSYNC B3 ;  /* 0x0000000000037941 */ /* 0x000fea0003800000 */
.L_x_28932:
        /* <DEDUP_REMOVED lines=44> */
.L_x_28931:
[----:B------:R-:W-:Y:S05]  /*106a0*/  BSYNC B2 ;  /* 0x0000000000027941 */ /* 0x000fea0003800000 */
.L_x_28930:
        /* <DEDUP_REMOVED lines=11> */
.L_x_28926:
[----:B------:R-:W-:Y:S05]  /*10760*/  BSYNC B1 ;  /* 0x0000000000017941 */ /* 0x000fea0003800000 */
.L_x_28925:
        /* <DEDUP_REMOVED lines=25> */
.L_x_28861:
[----:B------:R-:W-:Y:S05]  /*10900*/  BSYNC B0 ;  /* 0x0000000000007941 */ /* 0x000fea0003800000 */
.L_x_28860:
        /* <DEDUP_REMOVED lines=154> */
.L_x_28956:
        /* <DEDUP_REMOVED lines=118> */
.L_x_28938:
[----:B------:R-:W-:Y:S05]  /*11a10*/  BSYNC B1 ;  /* 0x0000000000017941 */ /* 0x000fea0003800000 */
.L_x_28937:
        /* <DEDUP_REMOVED lines=35> */
.L_x_28940:
[----:B------:R-:W-:Y:S05]  /*11c50*/  BSYNC B1 ;  /* 0x0000000000017941 */ /* 0x000fea0003800000 */
.L_x_28939:
        /* <DEDUP_REMOVED lines=35> */
.L_x_28942:
[----:B------:R-:W-:Y:S05]  /*11e90*/  BSYNC B1 ;  /* 0x0000000000017941 */ /* 0x000fea0003800000 */
.L_x_28941:
        /* <DEDUP_REMOVED lines=35> */
.L_x_28944:
[----:B------:R-:W-:Y:S05]  /*120d0*/  BSYNC B1 ;  /* 0x0000000000017941 */ /* 0x000fea0003800000 */
.L_x_28943:
        /* <DEDUP_REMOVED lines=33> */
.L_x_28936:
[----:B------:R-:W-:Y:S05]  /*122f0*/  BSYNC B0 ;  /* 0x0000000000007941 */ /* 0x000fea0003800000 */
.L_x_28935:
[----:B------:R-:W-:Y:S02]  /*12300*/  IADD3 R184, R184, UR14, RZ ;  /* 0x0000000eb8b87c10 */ /* 0x000fe4000fffe0ff */
[----:B------:R-:W-:Y:S02]  /*12310*/  SEL R0, RZ, 0x1, P4 ;  /* 0x00000001ff007807 */ /* 0x000fe40002000000 */
[----:B------:R-:W-:-:S13]  /*12320*/  ISETP.GE.AND P1, PT, R184, UR15, PT ;  /* 0x0000000fb8007c0c */ /* 0x000fda000bf26270 */
[----:B------:R-:W-:Y:S05]  /*12330*/  @!P1 BRA `(.L_x_28945) ;  /* 0xfffffeec001c9947 */ /* 0x000fea000383ffff */
[----:B------:R-:W-:Y:S05]  /*12340*/  EXIT ;  /* 0x000000000000794d */ /* 0x000fea0003800000 */
.L_x_28934:
[----:B------:R-:W-:Y:S01]  /*12350*/  HFMA2.MMA R214, -RZ, RZ, 0, 5.9604644775390625e-08 ;  /* 0x00000001ffd67435 */ /* 0x000fe200000001ff */
[----:B------:R-:W-:Y:S01]  /*12360*/  IMAD.MOV.U32 R215, RZ, RZ, R203 ;  /* 0x000000ffffd77224 */ /* 0x000fe200078e00cb */
[----:B------:R-:W-:Y:S01]  /*12370*/  MOV R212, 0xffffffff ;  /* 0xffffffff00d47802 */ /* 0x000fe20000000f00 */
[----:B------:R-:W-:-:S08]  /*12380*/  IMAD.MOV.U32 R217, RZ, RZ, 0x1f ;  /* 0x0000001fffd97424 */ /* 0x000fd000078e00ff */
[----:B0----5:R-:W-:Y:S05]  /*12390*/  WARPSYNC.COLLECTIVE R212, `(.L_x_28946) ;  /* 0x00000000d4087348 */ /* 0x021fea0003c00000 */
[----:B------:R1:W2:Y:S02]  /*123a0*/  SHFL.BFLY P6, R213, R215, R214, R217 ;  /* 0x0c0000d6d7d57389 */ /* 0x0002a400000c00d9 */
[----:B012--5:R-:W-:Y:S01]  /*123b0*/  ENDCOLLECTIVE ;  /* 0x000000000000791b */ /* 0x027fe20003800000 */
.L_x_28946:
[----:B------:R-:W-:Y:S02]  /*123c0*/  IMAD.MOV.U32 R214, RZ, RZ, 0x2 ;  /* 0x00000002ffd67424 */ /* 0x000fe400078e00ff */
[----:B------:R-:W-:-:S04]  /*123d0*/  IMAD.MOV.U32 R0, RZ, RZ, R213 ;  /* 0x000000ffff007224 */ /* 0x000fc800078e00d5 */
[----:B------:R-:W-:-:S05]  /*123e0*/  FADD.FTZ R204, R203, R0 ;  /* 0x00000000cbcc7221 */ /* 0x000fca0000010000 */
[----:B------:R-:W-:-:S07]  /*123f0*/  MOV R215, R204 ;  /* 0x000000cc00d77202 */ /* 0x000fce0000000f00 */
[----:B------:R-:W-:Y:S05]  /*12400*/  WARPSYNC.COLLECTIVE R212, `(.L_x_28947) ;  /* 0x00000000d4087348 */ /* 0x000fea0003c00000 */
[----:B------:R0:W1:Y:S02]  /*12410*/  SHFL.BFLY P6, R213, R215, R214, R217 ;  /* 0x0c0000d6d7d57389 */ /* 0x00006400000c00d9 */
[----:B01----:R-:W-:Y:S01]  /*12420*/  ENDCOLLECTIVE ;  /* 0x000000000000791b */ /* 0x003fe20003800000 */
.L_x_28947:
[----:B------:R-:W-:Y:S01]  /*12430*/  HFMA2.MMA R214, -RZ, RZ, 0, 2.384185791015625e-07 ;  /* 0x00000004ffd67435 */ /* 0x000fe200000001ff */
[----:B------:R-:W-:-:S05]  /*12440*/  MOV R205, R213 ;  /* 0x000000d500cd7202 */ /* 0x000fca0000000f00 */
[----:B------:R-:W-:-:S04]  /*12450*/  FADD.FTZ R205, R204, R205 ;  /* 0x000000cdcccd7221 */ /* 0x000fc80000010000 */
[----:B------:R-:W-:-:S07]  /*12460*/  IMAD.MOV.U32 R215, RZ, RZ, R205 ;  /* 0x000000ffffd77224 */ /* 0x000fce00078e00cd */
[----:B------:R-:W-:Y:S05]  /*12470*/  WARPSYNC.COLLECTIVE R212, `(.L_x_28948) ;  /* 0x00000000d4087348 */ /* 0x000fea0003c00000 */
[----:B------:R0:W1:Y:S02]  /*12480*/  SHFL.BFLY P6, R213, R215, R214, R217 ;  /* 0x0c0000d6d7d57389 */ /* 0x00006400000c00d9 */
[----:B01----:R-:W-:Y:S01]  /*12490*/  ENDCOLLECTIVE ;  /* 0x000000000000791b */ /* 0x003fe20003800000 */
.L_x_28948:
[----:B------:R-:W-:Y:S02]  /*124a0*/  IMAD.MOV.U32 R214, RZ, RZ, 0x8 ;  /* 0x00000008ffd67424 */ /* 0x000fe400078e00ff */
[----:B------:R-:W-:-:S04]  /*124b0*/  IMAD.MOV.U32 R0, RZ, RZ, R213 ;  /* 0x000000ffff007224 */ /* 0x000fc800078e00d5 */
[----:B------:R-:W-:-:S05]  /*124c0*/  FADD.FTZ R206, R205, R0 ;  /* 0x00000000cdce7221 */ /* 0x000fca0000010000 */
[----:B------:R-:W-:-:S07]  /*124d0*/  MOV R215, R206 ;  /* 0x000000ce00d77202 */ /* 0x000fce0000000f00 */
[----:B------:R-:W-:Y:S05]  /*124e0*/  WARPSYNC.COLLECTIVE R212, `(.L_x_28949) ;  /* 0x00000000d4087348 */ /* 0x000fea0003c00000 */
[----:B------:R0:W1:Y:S02]  /*124f0*/  SHFL.BFLY P6, R213, R215, R214, R217 ;  /* 0x0c0000d6d7d57389 */ /* 0x00006400000c00d9 */
[----:B01----:R-:W-:Y:S01]  /*12500*/  ENDCOLLECTIVE ;  /* 0x000000000000791b */ /* 0x003fe20003800000 */
.L_x_28949:
[----:B------:R-:W-:Y:S01]  /*12510*/  HFMA2.MMA R214, -RZ, RZ, 0, 9.5367431640625e-07 ;  /* 0x00000010ffd67435 */ /* 0x000fe200000001ff */
[----:B------:R-:W-:-:S05]  /*12520*/  MOV R207, R213 ;  /* 0x000000d500cf7202 */ /* 0x000fca0000000f00 */
[----:B------:R-:W-:-:S04]  /*12530*/  FADD.FTZ R207, R206, R207 ;  /* 0x000000cfcecf7221 */ /* 0x000fc80000010000 */
[----:B------:R-:W-:-:S07]  /*12540*/  IMAD.MOV.U32 R215, RZ, RZ, R207 ;  /* 0x000000ffffd77224 */ /* 0x000fce00078e00cf */
[----:B------:R-:W-:Y:S05]  /*12550*/  WARPSYNC.COLLECTIVE R212, `(.L_x_28950) ;  /* 0x00000000d4087348 */ /* 0x000fea0003c00000 */
[----:B------:R0:W1:Y:S02]  /*12560*/  SHFL.BFLY P6, R213, R215, R214, R217 ;  /* 0x0c0000d6d7d57389 */ /* 0x00006400000c00d9 */
[----:B01----:R-:W-:Y:S01]  /*12570*/  ENDCOLLECTIVE ;  /* 0x000000000000791b */ /* 0x003fe20003800000 */
.L_x_28950:
        /* <DEDUP_REMOVED lines=89> */
.L_x_28951:
[----:B------:R-:W-:Y:S01]  /*12b10*/  HFMA2.MMA R214, -RZ, RZ, 0, 1.1920928955078125e-07 ;  /* 0x00000002ffd67435 */ /* 0x000fe200000001ff */
[----:B------:R-:W-:-:S05]  /*12b20*/  MOV R203, R213 ;  /* 0x000000d500cb7202 */ /* 0x000fca0000000f00 */
[----:B------:R-:W-:-:S04]  /*12b30*/  FADD.FTZ R203, R0, R203 ;  /* 0x000000cb00cb7221 */ /* 0x000fc80000010000 */
[----:B------:R-:W-:-:S07]  /*12b40*/  IMAD.MOV.U32 R215, RZ, RZ, R203 ;  /* 0x000000ffffd77224 */ /* 0x000fce00078e00cb */
[----:B------:R-:W-:Y:S05]  /*12b50*/  WARPSYNC.COLLECTIVE R212, `(.L_x_28952) ;  /* 0x00000000d4087348 */ /* 0x000fea0003c00000 */
[----:B------:R0:W1:Y:S02]  /*12b60*/  SHFL.BFLY P6, R213, R215, R214, R217 ;  /* 0x0c0000d6d7d57389 */ /* 0x00006400000c00d9 */
[----:B01----:R-:W-:Y:S01]  /*12b70*/  ENDCOLLECTIVE ;  /* 0x000000000000791b */ /* 0x003fe20003800000 */
.L_x_28952:
[----:B------:R-:W-:Y:S02]  /*12b80*/  IMAD.MOV.U32 R214, RZ, RZ, 0x4 ;  /* 0x00000004ffd67424 */ /* 0x000fe400078e00ff */
[----:B------:R-:W-:-:S04]  /*12b90*/  IMAD.MOV.U32 R204, RZ, RZ, R213 ;  /* 0x000000ffffcc7224 */ /* 0x000fc800078e00d5 */
[----:B------:R-:W-:-:S05]  /*12ba0*/  FADD.FTZ R204, R203, R204 ;  /* 0x000000cccbcc7221 */ /* 0x000fca0000010000 */
[----:B------:R-:W-:-:S07]  /*12bb0*/  MOV R215, R204 ;  /* 0x000000cc00d77202 */ /* 0x000fce0000000f00 */
[----:B------:R-:W-:Y:S05]  /*12bc0*/  WARPSYNC.COLLECTIVE R212, `(.L_x_28953) ;  /* 0x00000000d4087348 */ /* 0x000fea0003c00000 */
[----:B------:R0:W1:Y:S02]  /*12bd0*/  SHFL.BFLY P6, R213, R215, R214, R217 ;  /* 0x0c0000d6d7d57389 */ /* 0x00006400000c00d9 */
[----:B01----:R-:W-:Y:S01]  /*12be0*/  ENDCOLLECTIVE ;  /* 0x000000000000791b */ /* 0x003fe20003800000 */
.L_x_28953:
[----:B------:R-:W-:Y:S01]  /*12bf0*/  HFMA2.MMA R214, -RZ, RZ, 0, 4.76837158203125e-07 ;  /* 0x00000008ffd67435 */ /* 0x000fe200000001ff */
[----:B------:R-:W-:-:S05]  /*12c00*/  MOV R205, R213 ;  /* 0x000000d500cd7202 */ /* 0x000fca0000000f00 */
[----:B------:R-:W-:-:S04]  /*12c10*/  FADD.FTZ R205, R204, R205 ;  /* 0x000000cdcccd7221 */ /* 0x000fc80000010000 */
[----:B------:R-:W-:-:S07]  /*12c20*/  IMAD.MOV.U32 R215, RZ, RZ, R205 ;  /* 0x000000ffffd77224 */ /* 0x000fce00078e00cd */
[----:B------:R-:W-:Y:S05]  /*12c30*/  WARPSYNC.COLLECTIVE R212, `(.L_x_28954) ;  /* 0x00000000d4087348 */ /* 0x000fea0003c00000 */
[----:B------:R0:W1:Y:S02]  /*12c40*/  SHFL.BFLY P6, R213, R215, R214, R217 ;  /* 0x0c0000d6d7d57389 */ /* 0x00006400000c00d9 */
[----:B01----:R-:W-:Y:S01]  /*12c50*/  ENDCOLLECTIVE ;  /* 0x000000000000791b */ /* 0x003fe20003800000 */
.L_x_28954:
[----:B------:R-:W-:Y:S02]  /*12c60*/  IMAD.MOV.U32 R214, RZ, RZ, 0x10 ;  /* 0x00000010ffd67424 */ /* 0x000fe400078e00ff */
[----:B------:R-:W-:-:S04]  /*12c70*/  IMAD.MOV.U32 R206, RZ, RZ, R213 ;  /* 0x000000ffffce7224 */ /* 0x000fc800078e00d5 */
[----:B------:R-:W-:-:S05]  /*12c80*/  FADD.FTZ R206, R205, R206 ;  /* 0x000000cecdce7221 */ /* 0x000fca0000010000 */
[----:B------:R-:W-:-:S07]  /*12c90*/  MOV R215, R206 ;  /* 0x000000ce00d77202 */ /* 0x000fce0000000f00 */
[----:B------:R-:W-:Y:S05]  /*12ca0*/  WARPSYNC.COLLECTIVE R212, `(.L_x_28955) ;  /* 0x00000000d4087348 */ /* 0x000fea0003c00000 */
[----:B------:R0:W1:Y:S02]  /*12cb0*/  SHFL.BFLY P6, R213, R215, R214, R217 ;  /* 0x0c0000d6d7d57389 */ /* 0x00006400000c00d9 */
[----:B01----:R-:W-:Y:S01]  /*12cc0*/  ENDCOLLECTIVE ;  /* 0x000000000000791b */ /* 0x003fe20003800000 */
.L_x_28955:
[----:B------:R-:W-:Y:S01]  /*12cd0*/  MOV R207, R213 ;  /* 0x000000d500cf7202 */ /* 0x000fe20000000f00 */
[----:B------:R-:W-:Y:S06]  /*12ce0*/  BRA `(.L_x_28956) ;  /* 0xffffffe400707947 */ /* 0x000fec000383ffff */
.L_x_28957:
        /* <DEDUP_REMOVED lines=9> */
.L_x_37286:


//--------------------- .text._ZN10layer_norm13ln_fwd_kernelINS_13Kernel_traitsIf6__halffS2_fjLj5120ELj1ELj1ELj4ELj16ENS_18Kernel_traits_baseILj5120EfS2_fS2_fjLj128EEEEELb1ELb1ELb1ELb1EEEvNS_9FwdParamsE --------------------------
	.section	.text._ZN10layer_norm13ln_fwd_kernelINS_13Kernel_traitsIf6__halffS2_fjLj5120ELj1ELj1ELj4ELj16ENS_18Kernel_traits_baseILj5120EfS2_fS2_fjLj128EEEEELb1ELb1ELb1ELb1EEEvNS_9FwdParamsE,"ax",@progbits
	.align	128
        .global         _ZN10layer_norm13ln_fwd_kernelINS_13Kernel_traitsIf6__halffS2_fjLj5120ELj1ELj1ELj4ELj16ENS_18Kernel_traits_baseILj5120EfS2_fS2_fjLj128EEEEELb1ELb1ELb1ELb1EEEvNS_9FwdParamsE
        .type           _ZN10layer_norm13ln_fwd_kernelINS_13Kernel_traitsIf6__halffS2_fjLj5120ELj1ELj1ELj4ELj16ENS_18Kernel_traits_baseILj5120EfS2_fS2_fjLj128EEEEELb1ELb1ELb1ELb1EEEvNS_9FwdParamsE,@function
        .size           _ZN10layer_norm13ln_fwd_kernelINS_13Kernel_traitsIf6__halffS2_fjLj5120ELj1ELj1ELj4ELj16ENS_18Kernel_traits_baseILj5120EfS2_fS2_fjLj128EEEEELb1ELb1ELb1ELb1EEEvNS_9FwdParamsE,(.L_x_37287 - _ZN10layer_norm13ln_fwd_kernelINS_13Kernel_traitsIf6__halffS2_fjLj5120ELj1ELj1ELj4ELj16ENS_18Kernel_traits_baseILj5120EfS2_fS2_fjLj128EEEEELb1ELb1ELb1ELb1EEEvNS_9FwdParamsE)
        .other          _ZN10layer_norm13ln_fwd_kernelINS_13Kernel_traitsIf6__halffS2_fjLj5120ELj1ELj1ELj4ELj16ENS_18Kernel_traits_baseILj5120EfS2_fS2_fjLj128EEEEELb1ELb1ELb1ELb1EEEvNS_9FwdParamsE,@"STO_CUDA_ENTRY STV_DEFAULT"
_ZN10layer_norm13ln_fwd_kernelINS_13Kernel_traitsIf6__halffS2_fjLj5120ELj1ELj1ELj4ELj16ENS_18Kernel_traits_baseILj5120EfS2_fS2_fjLj128EEEEELb1ELb1ELb1ELb1EEEvNS_9FwdParamsE:
.text._ZN10layer_norm13ln_fwd_kernelINS_13Kernel_traitsIf6__halffS2_fjLj5120ELj1ELj1ELj4ELj16ENS_18Kernel_traits_baseILj5120EfS2_fS2_fjLj128EEEEELb1ELb1ELb1ELb1EEEvNS_9FwdParamsE:
        /* <DEDUP_REMOVED lines=33> */
[----:B0-----:R-:W-:Y:S01]  /*0210*/  SHF.L.U32 R6, R12, 0x5, RZ ;  /* 0x000000050c067819 */ /* 0x001fe200000006ff */
[----:B------:R-:W5:Y:S01]  /*0220*/  @P1 LDG.E.64 R202, desc[UR4][R202.64] ;  /* 0x00000004caca1981 */ /* 0x000f62000c1e1b00 */
[----:B------:R-:W-:Y:S02]  /*0230*/  ULDC.64 UR10, c[0x0][0x278] ;  /* 0x00009e00000a7ab9 */ /* 0x000fe40000000a00 */
[----:B------:R-:W-:-:S03]  /*0240*/  LOP3.LUT R8, R6, 0xfe0, RZ, 0xc0, !PT ;  /* 0x00000fe006087812 */ /* 0x000fc600078ec0ff */
[----:B------:R-:W0:Y:S01]  /*0250*/  LDC R198, c[0x0][0x2ec] ;  /* 0x0000bb00ffc67b82 */ /* 0x000e220000000800 */
[C---:B------:R-:W-:Y:S02]  /*0260*/  IADD3 R6, P2, R8.reuse, UR8, RZ ;  /* 0x0000000808067c10 */ /* 0x040fe4000ff5e0ff */
[----:B------:R-:W-:-:S05]  /*0270*/  IADD3 R8, P3, R8, UR6, RZ ;  /* 0x0000000608087c10 */ /* 0x000fca000ff7e0ff */
[----:B------:R-:W-:Y:S01]  /*0280*/  IMAD.X R9, RZ, RZ, UR7, P3 ;  /* 0x00000007ff097e24 */ /* 0x000fe200098e06ff */
[----:B------:R-:W2:Y:S01]  /*0290*/  S2UR UR6, SR_CTAID.X ;  /* 0x00000000000679c3 */ /* 0x000ea20000002500 */
[----:B------:R-:W-:-:S03]  /*02a0*/  ULDC UR7, c[0x0][0x214] ;  /* 0x0000850000077ab9 */ /* 0x000fc60000000800 */
[----:B------:R-:W5:Y:S01]  /*02b0*/  @P0 LDG.E.128 R136, desc[UR4][R8.64] ;  /* 0x0000000408880981 */ /* 0x000f62000c1e1d00 */
[----:B-1----:R-:W-:-:S03]  /*02c0*/  @P1 MOV R2, R219 ;  /* 0x000000db00021202 */ /* 0x002fc60000000f00 */
        /* <DEDUP_REMOVED lines=12> */
[----:B--2---:R-:W-:-:S02]  /*0390*/  LEA.HI R2, R12, UR6, RZ, 0x19 ;  /* 0x000000060c027c11 */ /* 0x004fc4000f8fc8ff */
[----:B------:R-:W-:Y:S02]  /*03a0*/  IADD3.X R7, RZ, UR9, RZ, P2, !PT ;  /* 0x00000009ff077c10 */ /* 0x000fe400097fe4ff */
[----:B------:R-:W-:Y:S02]  /*03b0*/  ISETP.GE.AND P2, PT, R2, UR7, PT ;  /* 0x0000000702007c0c */ /* 0x000fe4000bf46270 */
[----:B------:R-:W-:-:S04]  /*03c0*/  LOP3.LUT R0, R12, 0x7f, RZ, 0xc0, !PT ;  /* 0x0000007f0c007812 */ /* 0x000fc800078ec0ff */
[----:B------:R-:W-:-:S05]  /*03d0*/  LEA R10, P4, R0, UR10, 0x5 ;  /* 0x0000000a000a7c11 */ /* 0x000fca000f8828ff */
[----:B------:R-:W-:Y:S02]  /*03e0*/  IMAD.X R11, RZ, RZ, UR11, P4 ;  /* 0x0000000bff0b7e24 */ /* 0x000fe4000a0e06ff */
[----:B0-----:R-:W-:Y:S01]  /*03f0*/  IMAD R196, R3, UR6, R12 ;  /* 0x0000000603c47c24 */ /* 0x001fe2000f8e020c */
        /* <DEDUP_REMOVED lines=10> */
[----:B0----5:R-:W-:-:S02]  /*04a0*/  @P1 IADD3 R219, P0, R4, R3, RZ ;  /* 0x0000000304db1210 */ /* 0x021fc40007f1e0ff */
[----:B------:R-:W5:Y:S02]  /*04b0*/  LDG.E.128 R68, desc[UR4][R6.64+0x3010] ;  /* 0x0030100406447981 */ /* 0x000f64000c1e1d00 */
[----:B------:R-:W-:Y:S02]  /*04c0*/  @P1 IADD3.X R198, RZ, R5, RZ, P0, !PT ;  /* 0x00000005ffc61210 */ /* 0x000fe400007fe4ff */
        /* <DEDUP_REMOVED lines=25> */
[----:B------:R-:W-:Y:S01]  /*0660*/  HFMA2.MMA R199, -RZ, RZ, 0, 0 ;  /* 0x00000000ffc77435 */ /* 0x000fe200000001ff */
[----:B------:R-:W-:Y:S01]  /*0670*/  ULDC.U8 UR6, c[0x0][0x2a0] ;  /* 0x0000a80000067ab9 */ /* 0x000fe20000000000 */
[----:B------:R-:W-:Y:S01]  /*0680*/  LOP3.LUT R219, R219, 0x3, RZ, 0xc0, !PT ;  /* 0x00000003dbdb7812 */ /* 0x000fe200078ec0ff */
[----:B0-----:R-:W-:Y:S01]  /*0690*/  IMAD.WIDE.U32 R10, R4, -0x326172a9, RZ ;  /* 0xcd9e8d57040a7825 */ /* 0x001fe200078e00ff */
[C---:B------:R-:W-:Y:S01]  /*06a0*/  IADD3 R4, R202.reuse, -0x61c88647, RZ ;  /* 0x9e3779b9ca047810 */ /* 0x040fe20007ffe0ff */
[----:B------:R-:W-:Y:S01]  /*06b0*/  ULDC UR7, c[0x0][0x290] ;  /* 0x0000a40000077ab9 */ /* 0x000fe20000000800 */
[----:B------:R-:W-:Y:S01]  /*06c0*/  ISETP.NE.AND P2, PT, RZ, UR6, PT ;  /* 0x00000006ff007c0c */ /* 0x000fe2000bf45270 */
[C---:B------:R-:W-:Y:S01]  /*06d0*/  VIADD R9, R202.reuse, 0x78dde6e4 ;  /* 0x78dde6e4ca097836 */ /* 0x040fe20000000000 */
[----:B------:R-:W-:Y:S01]  /*06e0*/  LOP3.LUT R14, R11, R4, R8, 0x96, !PT ;  /* 0x000000040b0e7212 */ /* 0x000fe200078e9608 */
[----:B------:R-:W-:Y:S01]  /*06f0*/  VIADD R11, R203, 0xa9066899 ;  /* 0xa9066899cb0b7836 */ /* 0x000fe20000000000 */
[----:B------:R-:W-:Y:S01]  /*0700*/  LOP3.LUT R13, R17, R10, R5, 0x96, !PT ;  /* 0x0000000a110d7212 */ /* 0x000fe200078e9605 */
[----:B------:R-:W-:Y:S01]  /*0710*/  IMAD.MOV.U32 R224, RZ, RZ, 0x1 ;  /* 0x00000001ffe07424 */ /* 0x000fe200078e00ff */
[----:B------:R-:W-:Y:S01]  /*0720*/  IADD3 R8, R202, -0x255992d5, RZ ;  /* 0xdaa66d2bca087810 */ /* 0x000fe20007ffe0ff */
[----:B------:R-:W-:Y:S01]  /*0730*/  IMAD.WIDE.U32 R14, R14, -0x2daee0ad, RZ ;  /* 0xd2511f530e0e7825 */ /* 0x000fe200078e00ff */
[----:B------:R-:W-:Y:S01]  /*0740*/  IADD3 R10, R203, -0x126145ec, RZ ;  /* 0xed9eba14cb0a7810 */ /* 0x000fe20007ffe0ff */
[----:B------:R-:W-:Y:S01]  /*0750*/  ULDC UR6, c[0x0][0x294] ;  /* 0x0000a50000067ab9 */ /* 0x000fe20000000800 */
[----:B------:R-:W-:Y:S01]  /*0760*/  ULDC.64 UR8, c[0x0][0x298] ;  /* 0x0000a60000087ab9 */ /* 0x000fe20000000a00 */
[----:B------:R-:W-:Y:S01]  /*0770*/  ULDC.64 UR10, c[0x0][0x210] ;  /* 0x00008400000a7ab9 */ /* 0x000fe20000000a00 */
        /* <DEDUP_REMOVED lines=15> */
[C---:B------:R-:W-:Y:S01]  /*0870*/  IADD3 R14, R203.reuse, 0x646e171e, RZ ;  /* 0x646e171ecb0e7810 */ /* 0x040fe20007ffe0ff */
[----:B------:R-:W-:Y:S01]  /*0880*/  VIADD R15, R203, 0x1fd5c5a3 ;  /* 0x1fd5c5a3cb0f7836 */ /* 0x000fe20000000000 */
[----:B------:R-:W-:Y:S01]  /*0890*/  LOP3.LUT R142, R141, R16, R12, 0x96, !PT ;  /* 0x000000108d8e7212 */ /* 0x000fe200078e960c */
[----:B------:R-:W-:Y:S01]  /*08a0*/  IMAD.WIDE.U32 R144, R144, -0x326172a9, RZ ;  /* 0xcd9e8d5790907825 */ /* 0x000fe200078e00ff */
[----:B------:R-:W-:-:S03]  /*08b0*/  IADD3 R16, R202, 0x5384540f, RZ ;  /* 0x5384540fca107810 */ /* 0x000fc60007ffe0ff */
[----:B------:R-:W-:Y:S01]  /*08c0*/  IMAD.WIDE.U32 R142, R142, -0x2daee0ad, RZ ;  /* 0xd2511f538e8e7825 */ /* 0x000fe200078e00ff */
[----:B------:R-:W-:-:S04]  /*08d0*/  LOP3.LUT R140, R145, R140, R13, 0x96, !PT ;  /* 0x0000008c918c7212 */ /* 0x000fc800078e960d */
[----:B------:R-:W-:Y:S01]  /*08e0*/  LOP3.LUT R146, R143, R18, R14, 0x96, !PT ;  /* 0x000000128f927212 */ /* 0x000fe200078e960e */
[----:B------:R-:W-:Y:S01]  /*08f0*/  IMAD.WIDE.U32 R140, R140, -0x2daee0ad, RZ ;  /* 0xd2511f538c8c7825 */ /* 0x000fe200078e00ff */
[----:B------:R-:W-:-:S03]  /*0900*/  IADD3 R18, R203, -0x24c28bd8, RZ ;  /* 0xdb3d7428cb127810 */ /* 0x000fc60007ffe0ff */
        /* <DEDUP_REMOVED lines=15> */
.L_x_29331:
        /* <DEDUP_REMOVED lines=10> */
[----:B---3--:R-:W-:-:S04]  /*0aa0*/  SHF.R.S32.HI R153, RZ, 0x1f, R160 ;  /* 0x0000001fff997819 */ /* 0x008fc800000114a0 */
[----:B------:R-:W-:-:S03]  /*0ab0*/  LEA.HI R153, R153, R160, RZ, 0x3 ;  /* 0x000000a099997211 */ /* 0x000fc600078f18ff */
[----:B------:R-:W1:Y:S01]  /*0ac0*/  @P0 LDC.64 R158, c[0x0][0x230] ;  /* 0x00008c00ff9e0b82 */ /* 0x000e620000000a00 */
[----:B0-----:R-:W-:Y:S01]  /*0ad0*/  IMAD.WIDE R154, R2, 0x4, R154 ;  /* 0x00000004029a7825 */ /* 0x001fe200078e029a */
[----:B------:R-:W-:-:S04]  /*0ae0*/  LEA.HI.SX32 R225, R153, R0, 0x1d ;  /* 0x0000000099e17211 */ /* 0x000fc800078feaff */
[----:B-----5:R0:W5:Y:S01]  /*0af0*/  LDG.E R220, desc[UR4][R154.64] ;  /* 0x000000049adc7981 */ /* 0x020162000c1e1900 */
[----:B-1----:R-:W-:-:S05]  /*0b00*/  @P0 IMAD.WIDE.U32 R158, R225, 0x20, R158 ;  /* 0x00000020e19e0825 */ /* 0x002fca00078e009e */
[----:B------:R-:W2:Y:S04]  /*0b10*/  @P0 LDG.E.128 R140, desc[UR4][R158.64] ;  /* 0x000000049e8c0981 */ /* 0x000ea8000c1e1d00 */
[----:B------:R0:W5:Y:S01]  /*0b20*/  @P0 LDG.E.128 R148, desc[UR4][R158.64+0x10] ;  /* 0x000010049e940981 */ /* 0x000162000c1e1d00 */
[----:B----4-:R-:W-:-:S13]  /*0b30*/  ISETP.GE.AND P3, PT, R152, 0x1, PT ;  /* 0x000000019800780c */ /* 0x010fda0003f66270 */
        /* <DEDUP_REMOVED lines=28> */
.L_x_28961:
[----:B------:R-:W-:-:S07]  /*0d00*/  MOV R161, R200 ;  /* 0x000000c800a17202 */ /* 0x000fce0000000f00 */
.L_x_28962:
[----:B------:R-:W-:Y:S05]  /*0d10*/  BSYNC B1 ;  /* 0x0000000000017941 */ /* 0x000fea0003800000 */
.L_x_28960:
        /* <DEDUP_REMOVED lines=16> */
.L_x_28966:
[----:B------:R-:W-:Y:S05]  /*0e20*/  BSYNC B2 ;  /* 0x0000000000027941 */ /* 0x000fea0003800000 */
.L_x_28965:
        /* <DEDUP_REMOVED lines=43> */
.L_x_28964:
[----:B------:R-:W-:Y:S05]  /*10e0*/  BSYNC B1 ;  /* 0x0000000000017941 */ /* 0x000fea0003800000 */
.L_x_28963:
        /* <DEDUP_REMOVED lines=11> */
.L_x_28959:
[----:B------:R-:W-:Y:S05]  /*11a0*/  BSYNC B0 ;  /* 0x0000000000007941 */ /* 0x000fea0003800000 */
.L_x_28958:
        /* <DEDUP_REMOVED lines=18> */
.L_x_28970:
[----:B------:R-:W-:-:S07]  /*12d0*/  MOV R153, R200 ;  /* 0x000000c800997202 */ /* 0x000fce0000000f00 */
.L_x_28971:
[----:B------:R-:W-:Y:S05]  /*12e0*/  BSYNC B1 ;  /* 0x0000000000017941 */ /* 0x000fea0003800000 */
.L_x_28969:
        /* <DEDUP_REMOVED lines=16> */
.L_x_28975:
[----:B------:R-:W-:Y:S05]  /*13f0*/  BSYNC B2 ;  /* 0x0000000000027941 */ /* 0x000fea0003800000 */
.L_x_28974:
        /* <DEDUP_REMOVED lines=44> */
.L_x_28973:
[----:B------:R-:W-:Y:S05]  /*16c0*/  BSYNC B1 ;  /* 0x0000000000017941 */ /* 0x000fea0003800000 */
.L_x_28972:
        /* <DEDUP_REMOVED lines=11> */
.L_x_28968:
[----:B------:R-:W-:Y:S05]  /*1780*/  BSYNC B0 ;  /* 0x0000000000007941 */ /* 0x000fea0003800000 */
.L_x_28967:
        /* <DEDUP_REMOVED lines=18> */
.L_x_28979:
[----:B------:R-:W-:-:S07]  /*18b0*/  IMAD.MOV.U32 R162, RZ, RZ, R200 ;  /* 0x000000ffffa27224 */ /* 0x000fce00078e00c8 */
.L_x_28980:
[----:B------:R-:W-:Y:S05]  /*18c0*/  BSYNC B1 ;  /* 0x0000000000017941 */ /* 0x000fea0003800000 */
.L_x_28978:
        /* <DEDUP_REMOVED lines=16> */
.L_x_28984:
[----:B------:R-:W-:Y:S05]  /*19d0*/  BSYNC B2 ;  /* 0x0000000000027941 */ /* 0x000fea0003800000 */
.L_x_28983:
        /* <DEDUP_REMOVED lines=44> */
.L_x_28982:
[----:B------:R-:W-:Y:S05]  /*1ca0*/  BSYNC B1 ;  /* 0x0000000000017941 */ /* 0x000fea0003800000 */
.L_x_28981:
        /* <DEDUP_REMOVED lines=11> */
.L_x_28977:
[----:B------:R-:W-:Y:S05]  /*1d60*/  BSYNC B0 ;  /* 0x0000000000007941 */ /* 0x000fea0003800000 */
.L_x_28976:
        /* <DEDUP_REMOVED lines=18> */
.L_x_28988:
[----:B------:R-:W-:-:S07]  /*1e90*/  MOV R155, R200 ;  /* 0x000000c8009b7202 */ /* 0x000fce0000000f00 */
.L_x_28989:
[----:B------:R-:W-:Y:S05]  /*1ea0*/  BSYNC B1 ;  /* 0x0000000000017941 */ /* 0x000fea0003800000 */
.L_x_28987:
        /* <DEDUP_REMOVED lines=16> */
.L_x_28993:
[----:B------:R-:W-:Y:S05]  /*1fb0*/  BSYNC B2 ;  /* 0x0000000000027941 */ /* 0x000fea0003800000 */
.L_x_28992:
        /* <DEDUP_REMOVED lines=44> */
.L_x_28991:
[----:B------:R-:W-:Y:S05]  /*2280*/  BSYNC B1 ;  /* 0x0000000000017941 */ /* 0x000fea0003800000 */
.L_x_28990:
        /* <DEDUP_REMOVED lines=11> */
.L_x_28986:
[----:B------:R-:W-:Y:S05]  /*2340*/  BSYNC B0 ;  /* 0x0000000000007941 */ /* 0x000fea0003800000 */
.L_x_28985:
        /* <DEDUP_REMOVED lines=18> */
.L_x_28997:
[----:B------:R-:W-:-:S07]  /*2470*/  IMAD.MOV.U32 R164, RZ, RZ, R200 ;  /* 0x000000ffffa47224 */ /* 0x000fce00078e00c8 */
.L_x_28998:
[----:B------:R-:W-:Y:S05]  /*2480*/  BSYNC B1 ;  /* 0x0000000000017941 */ /* 0x000fea0003800000 */
.L_x_28996:
        /* <DEDUP_REMOVED lines=16> */
.L_x_29002:
[----:B------:R-:W-:Y:S05]  /*2590*/  BSYNC B2 ;  /* 0x0000000000027941 */ /* 0x000fea0003800000 */
.L_x_29001:
        /* <DEDUP_REMOVED lines=44> */
.L_x_29000:
[----:B------:R-:W-:Y:S05]  /*2860*/  BSYNC B1 ;  /* 0x0000000000017941 */ /* 0x000fea0003800000 */
.L_x_28999:
        /* <DEDUP_REMOVED lines=11> */
.L_x_28995:
[----:B------:R-:W-:Y:S05]  /*2920*/  BSYNC B0 ;  /* 0x0000000000007941 */ /* 0x000fea0003800000 */
.L_x_28994:
        /* <DEDUP_REMOVED lines=18> */
.L_x_29006:
[----:B------:R-:W-:-:S07]  /*2a50*/  MOV R157, R200 ;  /* 0x000000c8009d7202 */ /* 0x000fce0000000f00 */
.L_x_29007:
[----:B------:R-:W-:Y:S05]  /*2a60*/  BSYNC B1 ;  /* 0x0000000000017941 */ /* 0x000fea0003800000 */
.L_x_29005:
        /* <DEDUP_REMOVED lines=16> */
.L_x_29011:
[----:B------:R-:W-:Y:S05]  /*2b70*/  BSYNC B2 ;  /* 0x0000000000027941 */ /* 0x000fea0003800000 */
.L_x_29010:
        /* <DEDUP_REMOVED lines=44> */
.L_x_29009:
[----:B------:R-:W-:Y:S05]  /*2e40*/  BSYNC B1 ;  /* 0x0000000000017941 */ /* 0x000fea0003800000 */
.L_x_29008:
        /* <DEDUP_REMOVED lines=11> */
.L_x_29004:
[----:B------:R-:W-:Y:S05]  /*2f00*/  BSYNC B0 ;  /* 0x0000000000007941 */ /* 0x000fea0003800000 */
.L_x_29003:
        /* <DEDUP_REMOVED lines=18> */
.L_x_29015:
[----:B------:R-:W-:-:S07]  /*3030*/  IMAD.MOV.U32 R166, RZ, RZ, R200 ;  /* 0x000000ffffa67224 */ /* 0x000fce00078e00c8 */
.L_x_29016:
[----:B------:R-:W-:Y:S05]  /*3040*/  BSYNC B1 ;  /* 0x0000000000017941 */ /* 0x000fea0003800000 */
.L_x_29014:
        /* <DEDUP_REMOVED lines=16> */
.L_x_29020:
[----:B------:R-:W-:Y:S05]  /*3150*/  BSYNC B2 ;  /* 0x0000000000027941 */ /* 0x000fea0003800000 */
.L_x_29019:
        /* <DEDUP_REMOVED lines=44> */
.L_x_29018:
[----:B------:R-:W-:Y:S05]  /*3420*/  BSYNC B1 ;  /* 0x0000000000017941 */ /* 0x000fea0003800000 */
.L_x_29017:
        /* <DEDUP_REMOVED lines=11> */
.L_x_29013:
[----:B------:R-:W-:Y:S05]  /*34e0*/  BSYNC B0 ;  /* 0x0000000000007941 */ /* 0x000fea0003800000 */
.L_x_29012:
        /* <DEDUP_REMOVED lines=18> */
.L_x_29024:
[----:B------:R-:W-:-:S07]  /*3610*/  MOV R159, R200 ;  /* 0x000000c8009f7202 */ /* 0x000fce0000000f00 */
.L_x_29025:
[----:B------:R-:W-:Y:S05]  /*3620*/  BSYNC B1 ;  /* 0x0000000000017941 */ /* 0x000fea0003800000 */
.L_x_29023:
        /* <DEDUP_REMOVED lines=16> */
.L_x_29029:
[----:B------:R-:W-:Y:S05]  /*3730*/  BSYNC B2 ;  /* 0x0000000000027941 */ /* 0x000fea0003800000 */
.L_x_29028:
        /* <DEDUP_REMOVED lines=44> */
.L_x_29027:
[----:B------:R-:W-:Y:S05]  /*3a00*/  BSYNC B1 ;  /* 0x0000000000017941 */ /* 0x000fea0003800000 */
.L_x_29026:
        /* <DEDUP_REMOVED lines=11> */
.L_x_29022:
[----:B------:R-:W-:Y:S05]  /*3ac0*/  BSYNC B0 ;  /* 0x0000000000007941 */ /* 0x000fea0003800000 */
.L_x_29021:
        /* <DEDUP_REMOVED lines=31> */
.L_x_29031:
[----:B------:R-:W-:Y:S05]  /*3cc0*/  BSYNC B0 ;  /* 0x0000000000007941 */ /* 0x000fea0003800000 */
.L_x_29030:
        /* <DEDUP_REMOVED lines=22> */
.L_x_29035:
[----:B------:R-:W-:-:S07]  /*3e30*/  MOV R168, R200 ;  /* 0x000000c800a87202 */ /* 0x000fce0000000f00 */
.L_x_29036:
[----:B------:R-:W-:Y:S05]  /*3e40*/  BSYNC B1 ;  /* 0x0000000000017941 */ /* 0x000fea0003800000 */
.L_x_29034:
        /* <DEDUP_REMOVED lines=16> */
.L_x_29040:
[----:B------:R-:W-:Y:S05]  /*3f50*/  BSYNC B2 ;  /* 0x0000000000027941 */ /* 0x000fea0003800000 */
.L_x_29039:
        /* <DEDUP_REMOVED lines=43> */
.L_x_29038:
[----:B------:R-:W-:Y:S05]  /*4210*/  BSYNC B1 ;  /* 0x0000000000017941 */ /* 0x000fea0003800000 */
.L_x_29037:
        /* <DEDUP_REMOVED lines=11> */
.L_x_29033:
[----:B------:R-:W-:Y:S05]  /*42d0*/  BSYNC B0 ;  /* 0x0000000000007941 */ /* 0x000fea0003800000 */
.L_x_29032:
        /* <DEDUP_REMOVED lines=18> */
.L_x_29044:
[----:B------:R-:W-:-:S07]  /*4400*/  MOV R161, R200 ;  /* 0x000000c800a17202 */ /* 0x000fce0000000f00 */
.L_x_29045:
[----:B------:R-:W-:Y:S05]  /*4410*/  BSYNC B1 ;  /* 0x0000000000017941 */ /* 0x000fea0003800000 */
.L_x_29043:
        /* <DEDUP_REMOVED lines=16> */
.L_x_29049:
[----:B------:R-:W-:Y:S05]  /*4520*/  BSYNC B2 ;  /* 0x0000000000027941 */ /* 0x000fea0003800000 */
.L_x_29048:
        /* <DEDUP_REMOVED lines=44> */
.L_x_29047:
[----:B------:R-:W-:Y:S05]  /*47f0*/  BSYNC B1 ;  /* 0x0000000000017941 */ /* 0x000fea0003800000 */
.L_x_29046:
        /* <DEDUP_REMOVED lines=11> */
.L_x_29042:
[----:B------:R-:W-:Y:S05]  /*48b0*/  BSYNC B0 ;  /* 0x0000000000007941 */ /* 0x000fea0003800000 */
.L_x_29041:
        /* <DEDUP_REMOVED lines=18> */
.L_x_29053:
[----:B------:R-:W-:-:S07]  /*49e0*/  IMAD.MOV.U32 R162, RZ, RZ, R200 ;  /* 0x000000ffffa27224 */ /* 0x000fce00078e00c8 */
.L_x_29054:
[----:B------:R-:W-:Y:S05]  /*49f0*/  BSYNC B1 ;  /* 0x0000000000017941 */ /* 0x000fea0003800000 */
.L_x_29052:
        /* <DEDUP_REMOVED lines=16> */
.L_x_29058:
[----:B------:R-:W-:Y:S05]  /*4b00*/  BSYNC B2 ;  /* 0x0000000000027941 */ /* 0x000fea0003800000 */
.L_x_29057:
        /* <DEDUP_REMOVED lines=44> */
.L_x_29056:
[----:B------:R-:W-:Y:S05]  /*4dd0*/  BSYNC B1 ;  /* 0x0000000000017941 */ /* 0x000fea0003800000 */
.L_x_29055:
        /* <DEDUP_REMOVED lines=11> */
.L_x_29051:
[----:B------:R-:W-:Y:S05]  /*4e90*/  BSYNC B0 ;  /* 0x0000000000007941 */ /* 0x000fea0003800000 */
.L_x_29050:
        /* <DEDUP_REMOVED lines=18> */
.L_x_29062:
[----:B------:R-:W-:-:S07]  /*4fc0*/  MOV R163, R200 ;  /* 0x000000c800a37202 */ /* 0x000fce0000000f00 */
.L_x_29063:
[----:B------:R-:W-:Y:S05]  /*4fd0*/  BSYNC B1 ;  /* 0x0000000000017941 */ /* 0x000fea0003800000 */
.L_x_29061:
        /* <DEDUP_REMOVED lines=16> */
.L_x_29067:
[----:B------:R-:W-:Y:S05]  /*50e0*/  BSYNC B2 ;  /* 0x0000000000027941 */ /* 0x000fea0003800000 */
.L_x_29066:
        /* <DEDUP_REMOVED lines=44> */
.L_x_29065:
[----:B------:R-:W-:Y:S05]  /*53b0*/  BSYNC B1 ;  /* 0x0000000000017941 */ /* 0x000fea0003800000 */
.L_x_29064:
        /* <DEDUP_REMOVED lines=11> */
.L_x_29060:
[----:B------:R-:W-:Y:S05]  /*5470*/  BSYNC B0 ;  /* 0x0000000000007941 */ /* 0x000fea0003800000 */
.L_x_29059:
        /* <DEDUP_REMOVED lines=18> */
.L_x_29071:
[----:B------:R-:W-:-:S07]  /*55a0*/  IMAD.MOV.U32 R164, RZ, RZ, R200 ;  /* 0x000000ffffa47224 */ /* 0x000fce00078e00c8 */
.L_x_29072:
[----:B------:R-:W-:Y:S05]  /*55b0*/  BSYNC B1 ;  /* 0x0000000000017941 */ /* 0x000fea0003800000 */
.L_x_29070:
        /* <DEDUP_REMOVED lines=16> */
.L_x_29076:
[----:B------:R-:W-:Y:S05]  /*56c0*/  BSYNC B2 ;  /* 0x0000000000027941 */ /* 0x000fea0003800000 */
.L_x_29075:
        /* <DEDUP_REMOVED lines=44> */
.L_x_29074:
[----:B------:R-:W-:Y:S05]  /*5990*/  BSYNC B1 ;  /* 0x0000000000017941 */ /* 0x000fea0003800000 */
.L_x_29073:
        /* <DEDUP_REMOVED lines=11> */
.L_x_29069:
[----:B------:R-:W-:Y:S05]  /*5a50*/  BSYNC B0 ;  /* 0x0000000000007941 */ /* 0x000fea0003800000 */
.L_x_29068:
        /* <DEDUP_REMOVED lines=18> */
.L_x_29080:
[----:B------:R-:W-:-:S07]  /*5b80*/  MOV R165, R200 ;  /* 0x000000c800a57202 */ /* 0x000fce0000000f00 */
.L_x_29081:
[----:B------:R-:W-:Y:S05]  /*5b90*/  BSYNC B1 ;  /* 0x0000000000017941 */ /* 0x000fea0003800000 */
.L_x_29079:
        /* <DEDUP_REMOVED lines=16> */
.L_x_29085:
[----:B------:R-:W-:Y:S05]  /*5ca0*/  BSYNC B2 ;  /* 0x0000000000027941 */ /* 0x000fea0003800000 */
.L_x_29084:
        /* <DEDUP_REMOVED lines=44> */
.L_x_29083:
[----:B------:R-:W-:Y:S05]  /*5f70*/  BSYNC B1 ;  /* 0x0000000000017941 */ /* 0x000fea0003800000 */
.L_x_29082:
        /* <DEDUP_REMOVED lines=11> */
.L_x_29078:
[----:B------:R-:W-:Y:S05]  /*6030*/  BSYNC B0 ;  /* 0x0000000000007941 */ /* 0x000fea0003800000 */
.L_x_29077:
        /* <DEDUP_REMOVED lines=18> */
.L_x_29089:
[----:B------:R-:W-:-:S07]  /*6160*/  IMAD.MOV.U32 R170, RZ, RZ, R200 ;  /* 0x000000ffffaa7224 */ /* 0x000fce00078e00c8 */
.L_x_29090:
[----:B------:R-:W-:Y:S05]  /*6170*/  BSYNC B1 ;  /* 0x0000000000017941 */ /* 0x000fea0003800000 */
.L_x_29088:
        /* <DEDUP_REMOVED lines=16> */
.L_x_29094:
[----:B------:R-:W-:Y:S05]  /*6280*/  BSYNC B2 ;  /* 0x0000000000027941 */ /* 0x000fea0003800000 */
.L_x_29093:
        /* <DEDUP_REMOVED lines=44> */
.L_x_29092:
[----:B------:R-:W-:Y:S05]  /*6550*/  BSYNC B1 ;  /* 0x0000000000017941 */ /* 0x000fea0003800000 */
.L_x_29091:
        /* <DEDUP_REMOVED lines=11> */
.L_x_29087:
[----:B------:R-:W-:Y:S05]  /*6610*/  BSYNC B0 ;  /* 0x0000000000007941 */ /* 0x000fea0003800000 */
.L_x_29086:
        /* <DEDUP_REMOVED lines=18> */
.L_x_29098:
[----:B------:R-:W-:-:S07]  /*6740*/  MOV R167, R200 ;  /* 0x000000c800a77202 */ /* 0x000fce0000000f00 */
.L_x_29099:
[----:B------:R-:W-:Y:S05]  /*6750*/  BSYNC B1 ;  /* 0x0000000000017941 */ /* 0x000fea0003800000 */
.L_x_29097:
        /* <DEDUP_REMOVED lines=16> */
.L_x_29103:
[----:B------:R-:W-:Y:S05]  /*6860*/  BSYNC B2 ;  /* 0x0000000000027941 */ /* 0x000fea0003800000 */
.L_x_29102:
        /* <DEDUP_REMOVED lines=44> */
.L_x_29101:
[----:B------:R-:W-:Y:S05]  /*6b30*/  BSYNC B1 ;  /* 0x0000000000017941 */ /* 0x000fea0003800000 */
.L_x_29100:
        /* <DEDUP_REMOVED lines=11> */
.L_x_29096:
[----:B------:R-:W-:Y:S05]  /*6bf0*/  BSYNC B0 ;  /* 0x0000000000007941 */ /* 0x000fea0003800000 */
.L_x_29095:
        /* <DEDUP_REMOVED lines=30> */
.L_x_29105:
[----:B------:R-:W-:Y:S05]  /*6de0*/  BSYNC B0 ;  /* 0x0000000000007941 */ /* 0x000fea0003800000 */
.L_x_29104:
        /* <DEDUP_REMOVED lines=22> */
.L_x_29109:
[----:B------:R-:W-:-:S07]  /*6f50*/  MOV R172, R200 ;  /* 0x000000c800ac7202 */ /* 0x000fce0000000f00 */
.L_x_29110:
[----:B------:R-:W-:Y:S05]  /*6f60*/  BSYNC B1 ;  /* 0x0000000000017941 */ /* 0x000fea0003800000 */
.L_x_29108:
        /* <DEDUP_REMOVED lines=16> */
.L_x_29114:
[----:B------:R-:W-:Y:S05]  /*7070*/  BSYNC B2 ;  /* 0x0000000000027941 */ /* 0x000fea0003800000 */
.L_x_29113:
        /* <DEDUP_REMOVED lines=43> */
.L_x_29112:
[----:B------:R-:W-:Y:S05]  /*7330*/  BSYNC B1 ;  /* 0x0000000000017941 */ /* 0x000fea0003800000 */
.L_x_29111:
        /* <DEDUP_REMOVED lines=11> */
.L_x_29107:
[----:B------:R-:W-:Y:S05]  /*73f0*/  BSYNC B0 ;  /* 0x0000000000007941 */ /* 0x000fea0003800000 */
.L_x_29106:
        /* <DEDUP_REMOVED lines=18> */
.L_x_29118:
[----:B------:R-:W-:-:S07]  /*7520*/  MOV R169, R200 ;  /* 0x000000c800a97202 */ /* 0x000fce0000000f00 */
.L_x_29119:
[----:B------:R-:W-:Y:S05]  /*7530*/  BSYNC B1 ;  /* 0x0000000000017941 */ /* 0x000fea0003800000 */
.L_x_29117:
        /* <DEDUP_REMOVED lines=16> */
.L_x_29123:
[----:B------:R-:W-:Y:S05]  /*7640*/  BSYNC B2 ;  /* 0x0000000000027941 */ /* 0x000fea0003800000 */
.L_x_29122:
        /* <DEDUP_REMOVED lines=44> */
.L_x_29121:
[----:B------:R-:W-:Y:S05]  /*7910*/  BSYNC B1 ;  /* 0x0000000000017941 */ /* 0x000fea0003800000 */
.L_x_29120:
        /* <DEDUP_REMOVED lines=11> */
.L_x_29116:
[----:B------:R-:W-:Y:S05]  /*79d0*/  BSYNC B0 ;  /* 0x0000000000007941 */ /* 0x000fea0003800000 */
.L_x_29115:
        /* <DEDUP_REMOVED lines=18> */
.L_x_29127:
[----:B------:R-:W-:-:S07]  /*7b00*/  IMAD.MOV.U32 R178, RZ, RZ, R200 ;  /* 0x000000ffffb27224 */ /* 0x000fce00078e00c8 */
.L_x_29128:
[----:B------:R-:W-:Y:S05]  /*7b10*/  BSYNC B1 ;  /* 0x0000000000017941 */ /* 0x000fea0003800000 */
.L_x_29126:
        /* <DEDUP_REMOVED lines=16> */
.L_x_29132:
[----:B------:R-:W-:Y:S05]  /*7c20*/  BSYNC B2 ;  /* 0x0000000000027941 */ /* 0x000fea0003800000 */
.L_x_29131:
        /* <DEDUP_REMOVED lines=44> */
.L_x_29130:
[----:B------:R-:W-:Y:S05]  /*7ef0*/  BSYNC B1 ;  /* 0x0000000000017941 */ /* 0x000fea0003800000 */
.L_x_29129:
        /* <DEDUP_REMOVED lines=11> */
.L_x_29125:
[----:B------:R-:W-:Y:S05]  /*7fb0*/  BSYNC B0 ;  /* 0x0000000000007941 */ /* 0x000fea0003800000 */
.L_x_29124:
        /* <DEDUP_REMOVED lines=18> */
.L_x_29136:
[----:B------:R-:W-:-:S07]  /*80e0*/  MOV R171, R200 ;  /* 0x000000c800ab7202 */ /* 0x000fce0000000f00 */
.L_x_29137:
[----:B------:R-:W-:Y:S05]  /*80f0*/  BSYNC B1 ;  /* 0x0000000000017941 */ /* 0x000fea0003800000 */
.L_x_29135:
        /* <DEDUP_REMOVED lines=16> */
.L_x_29141:
[----:B------:R-:W-:Y:S05]  /*8200*/  BSYNC B2 ;  /* 0x0000000000027941 */ /* 0x000fea0003800000 */
.L_x_29140:
        /* <DEDUP_REMOVED lines=44> */
.L_x_29139:
[----:B------:R-:W-:Y:S05]  /*84d0*/  BSYNC B1 ;  /* 0x0000000000017941 */ /* 0x000fea0003800000 */
.L_x_29138:
        /* <DEDUP_REMOVED lines=11> */
.L_x_29134:
[----:B------:R-:W-:Y:S05]  /*8590*/  BSYNC B0 ;  /* 0x0000000000007941 */ /* 0x000fea0003800000 */
.L_x_29133:
        /* <DEDUP_REMOVED lines=18> */
.L_x_29145:
[----:B------:R-:W-:-:S07]  /*86c0*/  IMAD.MOV.U32 R180, RZ, RZ, R200 ;  /* 0x000000ffffb47224 */ /* 0x000fce00078e00c8 */
.L_x_29146:
[----:B------:R-:W-:Y:S05]  /*86d0*/  BSYNC B1 ;  /* 0x0000000000017941 */ /* 0x000fea0003800000 */
.L_x_29144:
        /* <DEDUP_REMOVED lines=16> */
.L_x_29150:
[----:B------:R-:W-:Y:S05]  /*87e0*/  BSYNC B2 ;  /* 0x0000000000027941 */ /* 0x000fea0003800000 */
.L_x_29149:
        /* <DEDUP_REMOVED lines=44> */
.L_x_29148:
[----:B------:R-:W-:Y:S05]  /*8ab0*/  BSYNC B1 ;  /* 0x0000000000017941 */ /* 0x000fea0003800000 */
.L_x_29147:
        /* <DEDUP_REMOVED lines=11> */
.L_x_29143:
[----:B------:R-:W-:Y:S05]  /*8b70*/  BSYNC B0 ;  /* 0x0000000000007941 */ /* 0x000fea0003800000 */
.L_x_29142:
        /* <DEDUP_REMOVED lines=18> */
.L_x_29154:
[----:B------:R-:W-:-:S07]  /*8ca0*/  MOV R173, R200 ;  /* 0x000000c800ad7202 */ /* 0x000fce0000000f00 */
.L_x_29155:
[----:B------:R-:W-:Y:S05]  /*8cb0*/  BSYNC B1 ;  /* 0x0000000000017941 */ /* 0x000fea0003800000 */
.L_x_29153:
        /* <DEDUP_REMOVED lines=16> */
.L_x_29159:
[----:B------:R-:W-:Y:S05]  /*8dc0*/  BSYNC B2 ;  /* 0x0000000000027941 */ /* 0x000fea0003800000 */
.L_x_29158:
        /* <DEDUP_REMOVED lines=44> */
.L_x_29157:
[----:B------:R-:W-:Y:S05]  /*9090*/  BSYNC B1 ;  /* 0x0000000000017941 */ /* 0x000fea0003800000 */
.L_x_29156:
        /* <DEDUP_REMOVED lines=11> */
.L_x_29152:
[----:B------:R-:W-:Y:S05]  /*9150*/  BSYNC B0 ;  /* 0x0000000000007941 */ /* 0x000fea0003800000 */
.L_x_29151:
        /* <DEDUP_REMOVED lines=18> */
.L_x_29163:
[----:B------:R-:W-:-:S07]  /*9280*/  IMAD.MOV.U32 R184, RZ, RZ, R200 ;  /* 0x000000ffffb87224 */ /* 0x000fce00078e00c8 */
.L_x_29164:
[----:B------:R-:W-:Y:S05]  /*9290*/  BSYNC B1 ;  /* 0x0000000000017941 */ /* 0x000fea0003800000 */
.L_x_29162:
        /* <DEDUP_REMOVED lines=16> */
.L_x_29168:
[----:B------:R-:W-:Y:S05]  /*93a0*/  BSYNC B2 ;  /* 0x0000000000027941 */ /* 0x000fea0003800000 */
.L_x_29167:
        /* <DEDUP_REMOVED lines=44> */
.L_x_29166:
[----:B------:R-:W-:Y:S05]  /*9670*/  BSYNC B1 ;  /* 0x0000000000017941 */ /* 0x000fea0003800000 */
.L_x_29165:
        /* <DEDUP_REMOVED lines=11> */
.L_x_29161:
[----:B------:R-:W-:Y:S05]  /*9730*/  BSYNC B0 ;  /* 0x0000000000007941 */ /* 0x000fea0003800000 */
.L_x_29160:
        /* <DEDUP_REMOVED lines=18> */
.L_x_29172:
[----:B------:R-:W-:-:S07]  /*9860*/  MOV R175, R200 ;  /* 0x000000c800af7202 */ /* 0x000fce0000000f00 */
.L_x_29173:
[----:B------:R-:W-:Y:S05]  /*9870*/  BSYNC B1 ;  /* 0x0000000000017941 */ /* 0x000fea0003800000 */
.L_x_29171:
        /* <DEDUP_REMOVED lines=16> */
.L_x_29177:
[----:B------:R-:W-:Y:S05]  /*9980*/  BSYNC B2 ;  /* 0x0000000000027941 */ /* 0x000fea0003800000 */
.L_x_29176:
        /* <DEDUP_REMOVED lines=44> */
.L_x_29175:
[----:B------:R-:W-:Y:S05]  /*9c50*/  BSYNC B1 ;  /* 0x0000000000017941 */ /* 0x000fea0003800000 */
.L_x_29174:
        /* <DEDUP_REMOVED lines=11> */
.L_x_29170:
[----:B------:R-:W-:Y:S05]  /*9d10*/  BSYNC B0 ;  /* 0x0000000000007941 */ /* 0x000fea0003800000 */
.L_x_29169:
        /* <DEDUP_REMOVED lines=30> */
.L_x_29179:
[----:B------:R-:W-:Y:S05]  /*9f00*/  BSYNC B0 ;  /* 0x0000000000007941 */ /* 0x000fea0003800000 */
.L_x_29178:
        /* <DEDUP_REMOVED lines=22> */
.L_x_29183:
[----:B------:R-:W-:-:S07]  /*a070*/  MOV R186, R200 ;  /* 0x000000c800ba7202 */ /* 0x000fce0000000f00 */
.L_x_29184:
[----:B------:R-:W-:Y:S05]  /*a080*/  BSYNC B1 ;  /* 0x0000000000017941 */ /* 0x000fea0003800000 */
.L_x_29182:
        /* <DEDUP_REMOVED lines=16> */
.L_x_29188:
[----:B------:R-:W-:Y:S05]  /*a190*/  BSYNC B2 ;  /* 0x0000000000027941 */ /* 0x000fea0003800000 */
.L_x_29187:
        /* <DEDUP_REMOVED lines=43> */
.L_x_29186:
[----:B------:R-:W-:Y:S05]  /*a450*/  BSYNC B1 ;  /* 0x0000000000017941 */ /* 0x000fea0003800000 */
.L_x_29185:
        /* <DEDUP_REMOVED lines=11> */
.L_x_29181:
[----:B------:R-:W-:Y:S05]  /*a510*/  BSYNC B0 ;  /* 0x0000000000007941 */ /* 0x000fea0003800000 */
.L_x_29180:
        /* <DEDUP_REMOVED lines=18> */
.L_x_29192:
[----:B------:R-:W-:-:S07]  /*a640*/  MOV R177, R200 ;  /* 0x000000c800b17202 */ /* 0x000fce0000000f00 */
.L_x_29193:
[----:B------:R-:W-:Y:S05]  /*a650*/  BSYNC B1 ;  /* 0x0000000000017941 */ /* 0x000fea0003800000 */
.L_x_29191:
        /* <DEDUP_REMOVED lines=16> */
.L_x_29197:
[----:B------:R-:W-:Y:S05]  /*a760*/  BSYNC B2 ;  /* 0x0000000000027941 */ /* 0x000fea0003800000 */
.L_x_29196:
        /* <DEDUP_REMOVED lines=44> */
.L_x_29195:
[----:B------:R-:W-:Y:S05]  /*aa30*/  BSYNC B1 ;  /* 0x0000000000017941 */ /* 0x000fea0003800000 */
.L_x_29194:
        /* <DEDUP_REMOVED lines=11> */
.L_x_29190:
[----:B------:R-:W-:Y:S05]  /*aaf0*/  BSYNC B0 ;  /* 0x0000000000007941 */ /* 0x000fea0003800000 */
.L_x_29189:
        /* <DEDUP_REMOVED lines=18> */
.L_x_29201:
[----:B------:R-:W-:-:S07]  /*ac20*/  IMAD.MOV.U32 R186, RZ, RZ, R200 ;  /* 0x000000ffffba7224 */ /* 0x000fce00078e00c8 */
.L_x_29202:
[----:B------:R-:W-:Y:S05]  /*ac30*/  BSYNC B1 ;  /* 0x0000000000017941 */ /* 0x000fea0003800000 */
.L_x_29200:
        /* <DEDUP_REMOVED lines=16> */
.L_x_29206:
[----:B------:R-:W-:Y:S05]  /*ad40*/  BSYNC B2 ;  /* 0x0000000000027941 */ /* 0x000fea0003800000 */
.L_x_29205:
        /* <DEDUP_REMOVED lines=44> */
.L_x_29204:
[----:B------:R-:W-:Y:S05]  /*b010*/  BSYNC B1 ;  /* 0x0000000000017941 */ /* 0x000fea0003800000 */
.L_x_29203:
        /* <DEDUP_REMOVED lines=11> */
.L_x_29199:
[----:B------:R-:W-:Y:S05]  /*b0d0*/  BSYNC B0 ;  /* 0x0000000000007941 */ /* 0x000fea0003800000 */
.L_x_29198:
        /* <DEDUP_REMOVED lines=18> */
.L_x_29210:
[----:B------:R-:W-:-:S07]  /*b200*/  MOV R179, R200 ;  /* 0x000000c800b37202 */ /* 0x000fce0000000f00 */
.L_x_29211:
[----:B------:R-:W-:Y:S05]  /*b210*/  BSYNC B1 ;  /* 0x0000000000017941 */ /* 0x000fea0003800000 */
.L_x_29209:
        /* <DEDUP_REMOVED lines=16> */
.L_x_29215:
[----:B------:R-:W-:Y:S05]  /*b320*/  BSYNC B2 ;  /* 0x0000000000027941 */ /* 0x000fea0003800000 */
.L_x_29214:
        /* <DEDUP_REMOVED lines=44> */
.L_x_29213:
[----:B------:R-:W-:Y:S05]  /*b5f0*/  BSYNC B1 ;  /* 0x0000000000017941 */ /* 0x000fea0003800000 */
.L_x_29212:
        /* <DEDUP_REMOVED lines=11> */
.L_x_29208:
[----:B------:R-:W-:Y:S05]  /*b6b0*/  BSYNC B0 ;  /* 0x0000000000007941 */ /* 0x000fea0003800000 */
.L_x_29207:
        /* <DEDUP_REMOVED lines=18> */
.L_x_29219:
[----:B------:R-:W-:-:S07]  /*b7e0*/  IMAD.MOV.U32 R188, RZ, RZ, R200 ;  /* 0x000000ffffbc7224 */ /* 0x000fce00078e00c8 */
.L_x_29220:
[----:B------:R-:W-:Y:S05]  /*b7f0*/  BSYNC B1 ;  /* 0x0000000000017941 */ /* 0x000fea0003800000 */
.L_x_29218:
        /* <DEDUP_REMOVED lines=16> */
.L_x_29224:
[----:B------:R-:W-:Y:S05]  /*b900*/  BSYNC B2 ;  /* 0x0000000000027941 */ /* 0x000fea0003800000 */
.L_x_29223:
        /* <DEDUP_REMOVED lines=44> */
.L_x_29222:
[----:B------:R-:W-:Y:S05]  /*bbd0*/  BSYNC B1 ;  /* 0x0000000000017941 */ /* 0x000fea0003800000 */
.L_x_29221:
        /* <DEDUP_REMOVED lines=11> */
.L_x_29217:
[----:B------:R-:W-:Y:S05]  /*bc90*/  BSYNC B0 ;  /* 0x0000000000007941 */ /* 0x000fea0003800000 */
.L_x_29216:
        /* <DEDUP_REMOVED lines=18> */
.L_x_29228:
[----:B------:R-:W-:-:S07]  /*bdc0*/  MOV R181, R200 ;  /* 0x000000c800b57202 */ /* 0x000fce0000000f00 */
.L_x_29229:
[----:B------:R-:W-:Y:S05]  /*bdd0*/  BSYNC B1 ;  /* 0x0000000000017941 */ /* 0x000fea0003800000 */
.L_x_29227:
        /* <DEDUP_REMOVED lines=16> */
.L_x_29233:
[----:B------:R-:W-:Y:S05]  /*bee0*/  BSYNC B2 ;  /* 0x0000000000027941 */ /* 0x000fea0003800000 */
.L_x_29232:
        /* <DEDUP_REMOVED lines=44> */
.L_x_29231:
[----:B------:R-:W-:Y:S05]  /*c1b0*/  BSYNC B1 ;  /* 0x0000000000017941 */ /* 0x000fea0003800000 */
.L_x_29230:
        /* <DEDUP_REMOVED lines=11> */
.L_x_29226:
[----:B------:R-:W-:Y:S05]  /*c270*/  BSYNC B0 ;  /* 0x0000000000007941 */ /* 0x000fea0003800000 */
.L_x_29225:
        /* <DEDUP_REMOVED lines=18> */
.L_x_29237:
[----:B------:R-:W-:-:S07]  /*c3a0*/  IMAD.MOV.U32 R190, RZ, RZ, R200 ;  /* 0x000000ffffbe7224 */ /* 0x000fce00078e00c8 */
.L_x_29238:
[----:B------:R-:W-:Y:S05]  /*c3b0*/  BSYNC B1 ;  /* 0x0000000000017941 */ /* 0x000fea0003800000 */
.L_x_29236:
        /* <DEDUP_REMOVED lines=16> */
.L_x_29242:
[----:B------:R-:W-:Y:S05]  /*c4c0*/  BSYNC B2 ;  /* 0x0000000000027941 */ /* 0x000fea0003800000 */
.L_x_29241:
        /* <DEDUP_REMOVED lines=44> */
.L_x_29240:
[----:B------:R-:W-:Y:S05]  /*c790*/  BSYNC B1 ;  /* 0x0000000000017941 */ /* 0x000fea0003800000 */
.L_x_29239:
        /* <DEDUP_REMOVED lines=11> */
.L_x_29235:
[----:B------:R-:W-:Y:S05]  /*c850*/  BSYNC B0 ;  /* 0x0000000000007941 */ /* 0x000fea0003800000 */
.L_x_29234:
        /* <DEDUP_REMOVED lines=18> */
.L_x_29246:
[----:B------:R-:W-:-:S07]  /*c980*/  MOV R183, R200 ;  /* 0x000000c800b77202 */ /* 0x000fce0000000f00 */
.L_x_29247:
[----:B------:R-:W-:Y:S05]  /*c990*/  BSYNC B1 ;  /* 0x0000000000017941 */ /* 0x000fea0003800000 */
.L_x_29245:
        /* <DEDUP_REMOVED lines=16> */
.L_x_29251:
[----:B------:R-:W-:Y:S05]  /*caa0*/  BSYNC B2 ;  /* 0x0000000000027941 */ /* 0x000fea0003800000 */
.L_x_29250:
        /* <DEDUP_REMOVED lines=44> */
.L_x_29249:
[----:B------:R-:W-:Y:S05]  /*cd70*/  BSYNC B1 ;  /* 0x0000000000017941 */ /* 0x000fea0003800000 */
.L_x_29248:
        /* <DEDUP_REMOVED lines=11> */
.L_x_29244:
[----:B------:R-:W-:Y:S05]  /*ce30*/  BSYNC B0 ;  /* 0x0000000000007941 */ /* 0x000fea0003800000 */
.L_x_29243:
        /* <DEDUP_REMOVED lines=30> */
.L_x_29253:
[----:B------:R-:W-:Y:S05]  /*d020*/  BSYNC B0 ;  /* 0x0000000000007941 */ /* 0x000fea0003800000 */
.L_x_29252:
        /* <DEDUP_REMOVED lines=22> */
.L_x_29257:
[----:B------:R-:W-:-:S07]  /*d190*/  MOV R214, R200 ;  /* 0x000000c800d67202 */ /* 0x000fce0000000f00 */
.L_x_29258:
[----:B------:R-:W-:Y:S05]  /*d1a0*/  BSYNC B1 ;  /* 0x0000000000017941 */ /* 0x000fea0003800000 */
.L_x_29256:
        /* <DEDUP_REMOVED lines=16> */
.L_x_29262:
[----:B------:R-:W-:Y:S05]  /*d2b0*/  BSYNC B2 ;  /* 0x0000000000027941 */ /* 0x000fea0003800000 */
.L_x_29261:
        /* <DEDUP_REMOVED lines=43> */
.L_x_29260:
[----:B------:R-:W-:Y:S05]  /*d570*/  BSYNC B1 ;  /* 0x0000000000017941 */ /* 0x000fea0003800000 */
.L_x_29259:
        /* <DEDUP_REMOVED lines=11> */
.L_x_29255:
[----:B------:R-:W-:Y:S05]  /*d630*/  BSYNC B0 ;  /* 0x0000000000007941 */ /* 0x000fea0003800000 */
.L_x_29254:
        /* <DEDUP_REMOVED lines=18> */
.L_x_29266:
[----:B------:R-:W-:-:S07]  /*d760*/  MOV R185, R200 ;  /* 0x000000c800b97202 */ /* 0x000fce0000000f00 */
.L_x_29267:
[----:B------:R-:W-:Y:S05]  /*d770*/  BSYNC B1 ;  /* 0x0000000000017941 */ /* 0x000fea0003800000 */
.L_x_29265:
        /* <DEDUP_REMOVED lines=16> */
.L_x_29271:
[----:B------:R-:W-:Y:S05]  /*d880*/  BSYNC B2 ;  /* 0x0000000000027941 */ /* 0x000fea0003800000 */
.L_x_29270:
        /* <DEDUP_REMOVED lines=44> */
.L_x_29269:
[----:B------:R-:W-:Y:S05]  /*db50*/  BSYNC B1 ;  /* 0x0000000000017941 */ /* 0x000fea0003800000 */
.L_x_29268:
        /* <DEDUP_REMOVED lines=11> */
.L_x_29264:
[----:B------:R-:W-:Y:S05]  /*dc10*/  BSYNC B0 ;  /* 0x0000000000007941 */ /* 0x000fea0003800000 */
.L_x_29263:
        /* <DEDUP_REMOVED lines=18> */
.L_x_29275:
[----:B------:R-:W-:-:S07]  /*dd40*/  IMAD.MOV.U32 R205, RZ, RZ, R200 ;  /* 0x000000ffffcd7224 */ /* 0x000fce00078e00c8 */
.L_x_29276:
[----:B------:R-:W-:Y:S05]  /*dd50*/  BSYNC B1 ;  /* 0x0000000000017941 */ /* 0x000fea0003800000 */
.L_x_29274:
        /* <DEDUP_REMOVED lines=16> */
.L_x_29280:
[----:B------:R-:W-:Y:S05]  /*de60*/  BSYNC B2 ;  /* 0x0000000000027941 */ /* 0x000fea0003800000 */
.L_x_29279:
        /* <DEDUP_REMOVED lines=44> */
.L_x_29278:
[----:B------:R-:W-:Y:S05]  /*e130*/  BSYNC B1 ;  /* 0x0000000000017941 */ /* 0x000fea0003800000 */
.L_x_29277:
        /* <DEDUP_REMOVED lines=11> */
.L_x_29273:
[----:B------:R-:W-:Y:S05]  /*e1f0*/  BSYNC B0 ;  /* 0x0000000000007941 */ /* 0x000fea0003800000 */
.L_x_29272:
        /* <DEDUP_REMOVED lines=18> */
.L_x_29284:
[----:B------:R-:W-:-:S07]  /*e320*/  MOV R187, R200 ;  /* 0x000000c800bb7202 */ /* 0x000fce0000000f00 */
.L_x_29285:
[----:B------:R-:W-:Y:S05]  /*e330*/  BSYNC B1 ;  /* 0x0000000000017941 */ /* 0x000fea0003800000 */
.L_x_29283:
        /* <DEDUP_REMOVED lines=16> */
.L_x_29289:
[----:B------:R-:W-:Y:S05]  /*e440*/  BSYNC B2 ;  /* 0x0000000000027941 */ /* 0x000fea0003800000 */
.L_x_29288:
        /* <DEDUP_REMOVED lines=44> */
.L_x_29287:
[----:B------:R-:W-:Y:S05]  /*e710*/  BSYNC B1 ;  /* 0x0000000000017941 */ /* 0x000fea0003800000 */
.L_x_29286:
        /* <DEDUP_REMOVED lines=11> */
.L_x_29282:
[----:B------:R-:W-:Y:S05]  /*e7d0*/  BSYNC B0 ;  /* 0x0000000000007941 */ /* 0x000fea0003800000 */
.L_x_29281:
        /* <DEDUP_REMOVED lines=18> */
.L_x_29293:
[----:B------:R-:W-:-:S07]  /*e900*/  IMAD.MOV.U32 R207, RZ, RZ, R200 ;  /* 0x000000ffffcf7224 */ /* 0x000fce00078e00c8 */
.L_x_29294:
[----:B------:R-:W-:Y:S05]  /*e910*/  BSYNC B1 ;  /* 0x0000000000017941 */ /* 0x000fea0003800000 */
.L_x_29292:
        /* <DEDUP_REMOVED lines=16> */
.L_x_29298:
[----:B------:R-:W-:Y:S05]  /*ea20*/  BSYNC B2 ;  /* 0x0000000000027941 */ /* 0x000fea0003800000 */
.L_x_29297:
        /* <DEDUP_REMOVED lines=44> */
.L_x_29296:
[----:B------:R-:W-:Y:S05]  /*ecf0*/  BSYNC B1 ;  /* 0x0000000000017941 */ /* 0x000fea0003800000 */
.L_x_29295:
        /* <DEDUP_REMOVED lines=11> */
.L_x_29291:
[----:B------:R-:W-:Y:S05]  /*edb0*/  BSYNC B0 ;  /* 0x0000000000007941 */ /* 0x000fea0003800000 */
.L_x_29290:
        /* <DEDUP_REMOVED lines=18> */
.L_x_29302:
[----:B------:R-:W-:-:S07]  /*eee0*/  MOV R189, R200 ;  /* 0x000000c800bd7202 */ /* 0x000fce0000000f00 */
.L_x_29303:
[----:B------:R-:W-:Y:S05]  /*eef0*/  BSYNC B1 ;  /* 0x0000000000017941 */ /* 0x000fea0003800000 */
.L_x_29301:
        /* <DEDUP_REMOVED lines=16> */
.L_x_29307:
[----:B------:R-:W-:Y:S05]  /*f000*/  BSYNC B2 ;  /* 0x0000000000027941 */ /* 0x000fea0003800000 */
.L_x_29306:
        /* <DEDUP_REMOVED lines=44> */
.L_x_29305:
[----:B------:R-:W-:Y:S05]  /*f2d0*/  BSYNC B1 ;  /* 0x0000000000017941 */ /* 0x000fea0003800000 */
.L_x_29304:
        /* <DEDUP_REMOVED lines=11> */
.L_x_29300:
[----:B------:R-:W-:Y:S05]  /*f390*/  BSYNC B0 ;  /* 0x0000000000007941 */ /* 0x000fea0003800000 */
.L_x_29299:
        /* <DEDUP_REMOVED lines=18> */
.L_x_29311:
[----:B------:R-:W-:-:S07]  /*f4c0*/  IMAD.MOV.U32 R209, RZ, RZ, R200 ;  /* 0x000000ffffd17224 */ /* 0x000fce00078e00c8 */
.L_x_29312:
[----:B------:R-:W-:Y:S05]  /*f4d0*/  BSYNC B1 ;  /* 0x0000000000017941 */ /* 0x000fea0003800000 */
.L_x_29310:
        /* <DEDUP_REMOVED lines=16> */
.L_x_29316:
[----:B------:R-:W-:Y:S05]  /*f5e0*/  BSYNC B2 ;  /* 0x0000000000027941 */ /* 0x000fea0003800000 */
.L_x_29315:
        /* <DEDUP_REMOVED lines=44> */
.L_x_29314:
[----:B------:R-:W-:Y:S05]  /*f8b0*/  BSYNC B1 ;  /* 0x0000000000017941 */ /* 0x000fea0003800000 */
.L_x_29313:
        /* <DEDUP_REMOVED lines=11> */
.L_x_29309:
[----:B------:R-:W-:Y:S05]  /*f970*/  BSYNC B0 ;  /* 0x0000000000007941 */ /* 0x000fea0003800000 */
.L_x_29308:
        /* <DEDUP_REMOVED lines=18> */
.L_x_29320:
[----:B------:R-:W-:-:S07]  /*faa0*/  MOV R191, R200 ;  /* 0x000000c800bf7202 */ /* 0x000fce0000000f00 */
.L_x_29321:
[----:B------:R-:W-:Y:S05]  /*fab0*/  BSYNC B1 ;  /* 0x0000000000017941 */ /* 0x000fea0003800000 */
.L_x_29319:
        /* <DEDUP_REMOVED lines=16> */
.L_x_29325:
[----:B------:R-:W-:Y:S05]  /*fbc0*/  BSYNC B2 ;  /* 0x0000000000027941 */ /* 0x000fea0003800000 */
.L_x_29324:
        /* <DEDUP_REMOVED lines=44> */
.L_x_29323:
[----:B------:R-:W-:Y:S05]  /*fe90*/  BSYNC B1 ;  /* 0x0000000000017941 */ /* 0x000fea0003800000 */
.L_x_29322:
        /* <DEDUP_REMOVED lines=11> */
.L_x_29318:
[----:B------:R-:W-:Y:S05]  /*ff50*/  BSYNC B0 ;  /* 0x0000000000007941 */ /* 0x000fea0003800000 */
.L_x_29317:
        /* <DEDUP_REMOVED lines=69> */
.L_x_29327:
[----:B------:R-:W-:Y:S05]  /*103b0*/  BSYNC B0 ;  /* 0x0000000000007941 */ /* 0x000fea0003800000 */
.L_x_29326:
        /* <DEDUP_REMOVED lines=104> */
.L_x_29342:
        /* <DEDUP_REMOVED lines=32> */
[----:B0-----:R-:W-:Y:S01]  /*10c40*/  IMAD.IADD R216, R216, 0x1, R227 ;  /* 0x00000001d8d87824 */ /* 0x001fe200078e02e3 */
[----:B------:R-:W-:Y:S01]  /*10c50*/  I2FP.F32.S32 R227, R227 ;  /* 0x000000e300e37245 */ /* 0x000fe20000201400 */
        /* <DEDUP_REMOVED lines=133> */
[----:B------:R-:W-:Y:S01]  /*114b0*/  F2FP.F16.F32.PACK_AB R157, R160, R157 ;  /* 0x0000009da09d723e */ /* 0x000fe200000000ff */
[----:B------:R-:W-:Y:S01]  /*114c0*/  FMUL.FTZ R226, R215, R226 ;  /* 0x000000e2d7e27220 */ /* 0x000fe20000410000 */
[----:B------:R-:W-:Y:S01]  /*114d0*/  F2FP.F16.F32.PACK_AB R162, R165, R162 ;  /* 0x000000a2a5a2723e */ /* 0x000fe200000000ff */
[----:B------:R-:W-:Y:S01]  /*114e0*/  FFMA.FTZ R159, R92, R159, R132 ;  /* 0x0000009f5c9f7223 */ /* 0x000fe20000010084 */
[----:B------:R-:W-:Y:S01]  /*114f0*/  FFMA.FTZ R214, R93, R214, R133 ;  /* 0x000000d65dd67223 */ /* 0x000fe20000010085 */
[----:B------:R-:W-:Y:S01]  /*11500*/  F2FP.F16.F32.PACK_AB R156, R161, R156 ;  /* 0x0000009ca19c723e */ /* 0x000fe200000000ff */
        /* <DEDUP_REMOVED lines=62> */
.L_x_29330:
[----:B------:R-:W-:Y:S05]  /*118f0*/  BSYNC B0 ;  /* 0x0000000000007941 */ /* 0x000fea0003800000 */
.L_x_29329:
[----:B------:R-:W-:Y:S01]  /*11900*/  VIADD R2, R2, UR10 ;  /* 0x0000000a02027c36 */ /* 0x000fe20008000000 */
[----:B------:R-:W-:-:S04]  /*11910*/  SEL R224, RZ, 0x1, P0 ;  /* 0x00000001ffe07807 */ /* 0x000fc80000000000 */
[----:B------:R-:W-:-:S13]  /*11920*/  ISETP.GE.AND P1, PT, R2, UR11, PT ;  /* 0x0000000b02007c0c */ /* 0x000fda000bf26270 */
[----:B------:R-:W-:Y:S05]  /*11930*/  @!P1 BRA `(.L_x_29331) ;  /* 0xfffffef000309947 */ /* 0x000fea000383ffff */
[----:B------:R-:W-:Y:S05]  /*11940*/  EXIT ;  /* 0x000000000000794d */ /* 0x000fea0003800000 */
.L_x_29328:
[----:B------:R-:W-:Y:S01]  /*11950*/  MOV R223, 0x1 ;  /* 0x0000000100df7802 */ /* 0x000fe20000000f00 */
[----:B------:R-:W-:Y:S01]  /*11960*/  IMAD.MOV.U32 R230, RZ, RZ, 0x1f ;  /* 0x0000001fffe67424 */ /* 0x000fe200078e00ff */
[----:B------:R-:W-:-:S07]  /*11970*/  MOV R217, 0xffffffff ;  /* 0xffffffff00d97802 */ /* 0x000fce0000000f00 */
[----:B0-----:R-:W-:Y:S05]  /*11980*/  WARPSYNC.COLLECTIVE R217, `(.L_x_29332) ;  /* 0x00000000d9087348 */ /* 0x001fea0003c00000 */
[----:B------:R1:W2:Y:S02]  /*11990*/  SHFL.BFLY P3, R216, R228, R223, R230 ;  /* 0x0c0000dfe4d87389 */ /* 0x0002a400000600e6 */
[----:B012---:R-:W-:Y:S01]  /*119a0*/  ENDCOLLECTIVE ;  /* 0x000000000000791b */ /* 0x007fe20003800000 */
.L_x_29332:
[----:B------:R-:W-:Y:S01]  /*119b0*/  HFMA2.MMA R223, -RZ, RZ, 0, 1.1920928955078125e-07 ;  /* 0x00000002ffdf7435 */ /* 0x000fe200000001ff */
[----:B------:R-:W-:-:S04]  /*119c0*/  IMAD.MOV.U32 R211, RZ, RZ, R216 ;  /* 0x000000ffffd37224 */ /* 0x000fc800078e00d8 */
[----:B------:R-:W-:-:S05]  /*119d0*/  FADD.FTZ R212, R228, R211 ;  /* 0x000000d3e4d47221 */ /* 0x000fca0000010000 */
[----:B------:R-:W-:-:S07]  /*119e0*/  MOV R228, R212 ;  /* 0x000000d400e47202 */ /* 0x000fce0000000f00 */
[----:B------:R-:W-:Y:S05]  /*119f0*/  WARPSYNC.COLLECTIVE R217, `(.L_x_29333) ;  /* 0x00000000d9087348 */ /* 0x000fea0003c00000 */
[----:B------:R0:W1:Y:S02]  /*11a00*/  SHFL.BFLY P3, R216, R228, R223, R230 ;  /* 0x0c0000dfe4d87389 */ /* 0x00006400000600e6 */
[----:B01----:R-:W-:Y:S01]  /*11a10*/  ENDCOLLECTIVE ;  /* 0x000000000000791b */ /* 0x003fe20003800000 */
.L_x_29333:
[----:B------:R-:W-:Y:S01]  /*11a20*/  HFMA2.MMA R223, -RZ, RZ, 0, 2.384185791015625e-07 ;  /* 0x00000004ffdf7435 */ /* 0x000fe200000001ff */
[----:B------:R-:W-:-:S04]  /*11a30*/  IMAD.MOV.U32 R211, RZ, RZ, R216 ;  /* 0x000000ffffd37224 */ /* 0x000fc800078e00d8 */
[----:B------:R-:W-:-:S05]  /*11a40*/  FADD.FTZ R213, R212, R211 ;  /* 0x000000d3d4d57221 */ /* 0x000fca0000010000 */
[----:B------:R-:W-:-:S07]  /*11a50*/  MOV R228, R213 ;  /* 0x000000d500e47202 */ /* 0x000fce0000000f00 */
[----:B------:R-:W-:Y:S05]  /*11a60*/  WARPSYNC.COLLECTIVE R217, `(.L_x_29334) ;  /* 0x00000000d9087348 */ /* 0x000fea0003c00000 */
[----:B------:R0:W1:Y:S02]  /*11a70*/  SHFL.BFLY P3, R216, R228, R223, R230 ;  /* 0x0c0000dfe4d87389 */ /* 0x00006400000600e6 */
[----:B01----:R-:W-:Y:S01]  /*11a80*/  ENDCOLLECTIVE ;  /* 0x000000000000791b */ /* 0x003fe20003800000 */
.L_x_29334:
[----:B------:R-:W-:Y:S01]  /*11a90*/  HFMA2.MMA R223, -RZ, RZ, 0, 4.76837158203125e-07 ;  /* 0x00000008ffdf7435 */ /* 0x000fe200000001ff */
[----:B------:R-:W-:-:S04]  /*11aa0*/  IMAD.MOV.U32 R210, RZ, RZ, R216 ;  /* 0x000000ffffd27224 */ /* 0x000fc800078e00d8 */
[----:B------:R-:W-:-:S05]  /*11ab0*/  FADD.FTZ R214, R213, R210 ;  /* 0x000000d2d5d67221 */ /* 0x000fca0000010000 */
[----:B------:R-:W-:-:S07]  /*11ac0*/  MOV R228, R214 ;  /* 0x000000d600e47202 */ /* 0x000fce0000000f00 */
[----:B------:R-:W-:Y:S05]  /*11ad0*/  WARPSYNC.COLLECTIVE R217, `(.L_x_29335) ;  /* 0x00000000d9087348 */ /* 0x000fea0003c00000 */
[----:B------:R0:W1:Y:S02]  /*11ae0*/  SHFL.BFLY P3, R216, R228, R223, R230 ;  /* 0x0c0000dfe4d87389 */ /* 0x00006400000600e6 */
[----:B01----:R-:W-:Y:S01]  /*11af0*/  ENDCOLLECTIVE ;  /* 0x000000000000791b */ /* 0x003fe20003800000 */
.L_x_29335:
[----:B------:R-:W-:Y:S01]  /*11b00*/  HFMA2.MMA R223, -RZ, RZ, 0, 9.5367431640625e-07 ;  /* 0x00000010ffdf7435 */ /* 0x000fe200000001ff */
[----:B------:R-:W-:-:S04]  /*11b10*/  IMAD.MOV.U32 R211, RZ, RZ, R216 ;  /* 0x000000ffffd37224 */ /* 0x000fc800078e00d8 */
[----:B------:R-:W-:-:S05]  /*11b20*/  FADD.FTZ R215, R214, R211 ;  /* 0x000000d3d6d77221 */ /* 0x000fca0000010000 */
[----:B------:R-:W-:-:S07]  /*11b30*/  MOV R228, R215 ;  /* 0x000000d700e47202 */ /* 0x000fce0000000f00 */
[----:B------:R-:W-:Y:S05]  /*11b40*/  WARPSYNC.COLLECTIVE R217, `(.L_x_29336) ;  /* 0x00000000d9087348 */ /* 0x000fea0003c00000 */
[----:B------:R0:W1:Y:S02]  /*11b50*/  SHFL.BFLY P3, R216, R228, R223, R230 ;  /* 0x0c0000dfe4d87389 */ /* 0x00006400000600e6 */
[----:B01----:R-:W-:Y:S01]  /*11b60*/  ENDCOLLECTIVE ;  /* 0x000000000000791b */ /* 0x003fe20003800000 */
.L_x_29336:
        /* <DEDUP_REMOVED lines=88> */
.L_x_29337:
[----:B------:R-:W-:Y:S01]  /*120f0*/  HFMA2.MMA R223, -RZ, RZ, 0, 1.1920928955078125e-07 ;  /* 0x00000002ffdf7435 */ /* 0x000fe200000001ff */
[----:B------:R-:W-:-:S04]  /*12100*/  IMAD.MOV.U32 R212, RZ, RZ, R216 ;  /* 0x000000ffffd47224 */ /* 0x000fc800078e00d8 */
[----:B------:R-:W-:-:S05]  /*12110*/  FADD.FTZ R212, R211, R212 ;  /* 0x000000d4d3d47221 */ /* 0x000fca0000010000 */
[----:B------:R-:W-:-:S07]  /*12120*/  MOV R228, R212 ;  /* 0x000000d400e47202 */ /* 0x000fce0000000f00 */
[----:B------:R-:W-:Y:S05]  /*12130*/  WARPSYNC.COLLECTIVE R217, `(.L_x_29338) ;  /* 0x00000000d9087348 */ /* 0x000fea0003c00000 */
[----:B------:R0:W1:Y:S02]  /*12140*/  SHFL.BFLY P3, R216, R228, R223, R230 ;  /* 0x0c0000dfe4d87389 */ /* 0x00006400000600e6 */
[----:B01----:R-:W-:Y:S01]  /*12150*/  ENDCOLLECTIVE ;  /* 0x000000000000791b */ /* 0x003fe20003800000 */
.L_x_29338:
[----:B------:R-:W-:Y:S01]  /*12160*/  HFMA2.MMA R223, -RZ, RZ, 0, 2.384185791015625e-07 ;  /* 0x00000004ffdf7435 */ /* 0x000fe200000001ff */
[----:B------:R-:W-:-:S04]  /*12170*/  IMAD.MOV.U32 R213, RZ, RZ, R216 ;  /* 0x000000ffffd57224 */ /* 0x000fc800078e00d8 */
[----:B------:R-:W-:-:S05]  /*12180*/  FADD.FTZ R213, R212, R213 ;  /* 0x000000d5d4d57221 */ /* 0x000fca0000010000 */
[----:B------:R-:W-:-:S07]  /*12190*/  MOV R228, R213 ;  /* 0x000000d500e47202 */ /* 0x000fce0000000f00 */
[----:B------:R-:W-:Y:S05]  /*121a0*/  WARPSYNC.COLLECTIVE R217, `(.L_x_29339) ;  /* 0x00000000d9087348 */ /* 0x000fea0003c00000 */
[----:B------:R0:W1:Y:S02]  /*121b0*/  SHFL.BFLY P3, R216, R228, R223, R230 ;  /* 0x0c0000dfe4d87389 */ /* 0x00006400000600e6 */
[----:B01----:R-:W-:Y:S01]  /*121c0*/  ENDCOLLECTIVE ;  /* 0x000000000000791b */ /* 0x003fe20003800000 */
.L_x_29339:
[----:B------:R-:W-:Y:S01]  /*121d0*/  HFMA2.MMA R223, -RZ, RZ, 0, 4.76837158203125e-07 ;  /* 0x00000008ffdf7435 */ /* 0x000fe200000001ff */
[----:B------:R-:W-:-:S04]  /*121e0*/  IMAD.MOV.U32 R214, RZ, RZ, R216 ;  /* 0x000000ffffd67224 */ /* 0x000fc800078e00d8 */
[----:B------:R-:W-:-:S05]  /*121f0*/  FADD.FTZ R214, R213, R214 ;  /* 0x000000d6d5d67221 */ /* 0x000fca0000010000 */
[----:B------:R-:W-:-:S07]  /*12200*/  MOV R228, R214 ;  /* 0x000000d600e47202 */ /* 0x000fce0000000f00 */
[----:B------:R-:W-:Y:S05]  /*12210*/  WARPSYNC.COLLECTIVE R217, `(.L_x_29340) ;  /* 0x00000000d9087348 */ /* 0x000fea0003c00000 */
[----:B------:R0:W1:Y:S02]  /*12220*/  SHFL.BFLY P3, R216, R228, R223, R230 ;  /* 0x0c0000dfe4d87389 */ /* 0x00006400000600e6 */
[----:B01----:R-:W-:Y:S01]  /*12230*/  ENDCOLLECTIVE ;  /* 0x000000000000791b */ /* 0x003fe20003800000 */
.L_x_29340:
[----:B------:R-:W-:Y:S01]  /*12240*/  HFMA2.MMA R223, -RZ, RZ, 0, 9.5367431640625e-07 ;  /* 0x00000010ffdf7435 */ /* 0x000fe200000001ff */
[----:B------:R-:W-:-:S04]  /*12250*/  IMAD.MOV.U32 R215, RZ, RZ, R216 ;  /* 0x000000ffffd77224 */ /* 0x000fc800078e00d8 */
[----:B------:R-:W-:-:S05]  /*12260*/  FADD.FTZ R215, R214, R215 ;  /* 0x000000d7d6d77221 */ /* 0x000fca0000010000 */
[----:B------:R-:W-:-:S07]  /*12270*/  MOV R228, R215 ;  /* 0x000000d700e47202 */ /* 0x000fce0000000f00 */
[----:B------:R-:W-:Y:S05]  /*12280*/  WARPSYNC.COLLECTIVE R217, `(.L_x_29341) ;  /* 0x00000000d9087348 */ /* 0x000fea0003c00000 */
[----:B------:R0:W1:Y:S02]  /*12290*/  SHFL.BFLY P3, R216, R228, R223, R230 ;  /* 0x0c0000dfe4d87389 */ /* 0x00006400000600e6 */
[----:B01----:R-:W-:Y:S01]  /*122a0*/  ENDCOLLECTIVE ;  /* 0x000000000000791b */ /* 0x003fe20003800000 */
.L_x_29341:
[----:B------:R-:W-:Y:S05]  /*122b0*/  BRA `(.L_x_29342) ;  /* 0xffffffe400e07947 */ /* 0x000fea000383ffff */
.L_x_29343:
        /* <DEDUP_REMOVED lines=12> */
.L_x_37287:


//--------------------- .text._ZN10layer_norm13ln_fwd_kernelINS_13Kernel_traitsI6__halfffffjLj5120ELj1ELj1ELj4ELj16ENS_18Kernel_traits_baseILj5120ES2_ffffjLj128EEEEELb0ELb0ELb0ELb0EEEvNS_9FwdParamsE --------------------------
	.section	.text._ZN10layer_norm13ln_fwd_kernelINS_13Kernel_traitsI6__halfffffjLj5120ELj1ELj1ELj4ELj16ENS_18Kernel_traits_baseILj5120ES2_ffffjLj128EEEEELb0ELb0ELb0ELb0EEEvNS_9FwdParamsE,"ax",@progbits
	.align	128
        .global         _ZN10layer_norm13ln_fwd_kernelINS_13Kernel_traitsI6__halfffffjLj5120ELj1ELj1ELj4ELj16ENS_18Kernel_traits_baseILj5120ES2_ffffjLj128EEEEELb0ELb0ELb0ELb0EEEvNS_9FwdParamsE
        .type           _ZN10layer_norm13ln_fwd_kernelINS_13Kernel_traitsI6__halfffffjLj5120ELj1ELj1ELj4ELj16ENS_18Kernel_traits_baseILj5120ES2_ffffjLj128EEEEELb0ELb0ELb0ELb0EEEvNS_9FwdParamsE,@function
        .size           _ZN10layer_norm13ln_fwd_kernelINS_13Kernel_traitsI6__halfffffjLj5120ELj1ELj1ELj4ELj16ENS_18Kernel_traits_baseILj5120ES2_ffffjLj128EEEEELb0ELb0ELb0ELb0EEEvNS_9FwdParamsE,(.L_x_37288 - _ZN10layer_norm13ln_fwd_kernelINS_13Kernel_traitsI6__halfffffjLj5120ELj1ELj1ELj4ELj16ENS_18Kernel_traits_baseILj5120ES2_ffffjLj128EEEEELb0ELb0ELb0ELb0EEEvNS_9FwdParamsE)
        .other          _ZN10layer_norm13ln_fwd_kernelINS_13Kernel_traitsI6__halfffffjLj5120ELj1ELj1ELj4ELj16ENS_18Kernel_traits_baseILj5120ES2_ffffjLj128EEEEELb0ELb0ELb0ELb0EEEvNS_9FwdParamsE,@"STO_CUDA_ENTRY STV_DEFAULT"
_ZN10layer_norm13ln_fwd_kernelINS_13Kernel_traitsI6__halfffffjLj5120ELj1ELj1ELj4ELj16ENS_18Kernel_traits_baseILj5120ES2_ffffjLj128EEEEELb0ELb0ELb0ELb0EEEvNS_9FwdParamsE:
.text._ZN10layer_norm13ln_fwd_kernelINS_13Kernel_traitsI6__halfffffjLj5120ELj1ELj1ELj4ELj16ENS_18Kernel_traits_baseILj5120ES2_ffffjLj128EEEEELb0ELb0ELb0ELb0EEEvNS_9FwdParamsE:
        /* <DEDUP_REMOVED lines=27> */
[----:B------:R0:W5:Y:S04]  /*01b0*/  @P0 LDG.E.64 R2, desc[UR4][R6.64] ;  /* 0x0000000406020981 */ /* 0x000168000c1e1b00 */
[----:B------:R0:W5:Y:S01]  /*01c0*/  LDG.E.64 R26, desc[UR4][R4.64] ;  /* 0x00000004041a7981 */ /* 0x000162000c1e1b00 */
[----:B------:R-:W-:Y:S02]  /*01d0*/  LOP3.LUT R45, R45, 0x80, RZ, 0xfc, !PT ;  /* 0x000000802d2d7812 */ /* 0x000fe400078efcff */
[----:B0-----:R-:W-:-:S07]  /*01e0*/  @!P0 CS2R R2, SRZ ;  /* 0x0000000000028805 */ /* 0x001fce000001ff00 */
.L_x_29345:
[----:B------:R-:W-:Y:S05]  /*01f0*/  BSYNC B0 ;  /* 0x0000000000007941 */ /* 0x000fea0003800000 */
.L_x_29344:
        /* <DEDUP_REMOVED lines=11> */
[----:B------:R-:W-:Y:S02]  /*02b0*/  IADD3 R45, R45, 0x80, RZ ;  /* 0x000000802d2d7810 */ /* 0x000fe40007ffe0ff */
[----:B0-----:R-:W-:-:S07]  /*02c0*/  @!P0 CS2R R4, SRZ ;  /* 0x0000000000048805 */ /* 0x001fce000001ff00 */
.L_x_29347:
[----:B------:R-:W-:Y:S05]  /*02d0*/  BSYNC B0 ;  /* 0x0000000000007941 */ /* 0x000fea0003800000 */
.L_x_29346:
        /* <DEDUP_REMOVED lines=13> */
.L_x_29349:
[----:B------:R-:W-:Y:S05]  /*03b0*/  BSYNC B0 ;  /* 0x0000000000007941 */ /* 0x000fea0003800000 */
.L_x_29348:
        /* <DEDUP_REMOVED lines=13> */
.L_x_29351:
[----:B------:R-:W-:Y:S05]  /*0490*/  BSYNC B0 ;  /* 0x0000000000007941 */ /* 0x000fea0003800000 */
.L_x_29350:
        /* <DEDUP_REMOVED lines=13> */
.L_x_29353:
[----:B------:R-:W-:Y:S05]  /*0570*/  BSYNC B0 ;  /* 0x0000000000007941 */ /* 0x000fea0003800000 */
.L_x_29352:
[----:B------:R-:W-:Y:S01]  /*0580*/  ISETP.GE.U32.AND P0, PT, R97, 0x300, PT ;  /* 0x000003006100780c */ /* 0x000fe20003f06070 */
[----:B------:R-:W-:Y:S03]  /*0590*/  BSSY B0, `(.L_x_29354) ;  /* 0x000000e000007945 */ /* 0x000fe60003800000 */
[----:B------:R-:W-:-:S09]  /*05a0*/  P2R R12, PR, RZ, 0x1 ;  /* 0x00000001ff0c7803 */ /* 0x000fd20000000000 */
        /* <DEDUP_REMOVED lines=12> */
.L_x_29355:
[----:B------:R-:W-:Y:S05]  /*0670*/  BSYNC B0 ;  /* 0x0000000000007941 */ /* 0x000fea0003800000 */
.L_x_29354:
        /* <DEDUP_REMOVED lines=15> */
.L_x_29357:
[----:B------:R-:W-:Y:S05]  /*0770*/  BSYNC B0 ;  /* 0x0000000000007941 */ /* 0x000fea0003800000 */
.L_x_29356:
        /* <DEDUP_REMOVED lines=15> */
.L_x_29359:
[----:B------:R-:W-:Y:S05]  /*0870*/  BSYNC B0 ;  /* 0x0000000000007941 */ /* 0x000fea0003800000 */
.L_x_29358:
        /* <DEDUP_REMOVED lines=15> */
.L_x_29361:
[----:B------:R-:W-:Y:S05]  /*0970*/  BSYNC B0 ;  /* 0x0000000000007941 */ /* 0x000fea0003800000 */
.L_x_29360:
        /* <DEDUP_REMOVED lines=12> */
[----:B------:R-:W5:Y:S01]  /*0a40*/  LDG.E.64 R22, desc[UR4][R22.64] ;  /* 0x0000000416167981 */ /* 0x000f62000c1e1b00 */
[----:B0-----:R-:W-:-:S07]  /*0a50*/  @!P0 CS2R R18, SRZ ;  /* 0x0000000000128805 */ /* 0x001fce000001ff00 */
.L_x_29363:
[----:B------:R-:W-:Y:S05]  /*0a60*/  BSYNC B0 ;  /* 0x0000000000007941 */ /* 0x000fea0003800000 */
.L_x_29362:
[----:B------:R-:W0:Y:S01]  /*0a70*/  S2UR UR6, SR_CTAID.X ;  /* 0x00000000000679c3 */ /* 0x000e220000002500 */
[----:B------:R-:W-:Y:S01]  /*0a80*/  ULDC UR7, c[0x0][0x214] ;  /* 0x0000850000077ab9 */ /* 0x000fe20000000800 */
[----:B------:R-:W-:-:S06]  /*0a90*/  ULDC.64 UR8, c[0x0][0x230] ;  /* 0x00008c0000087ab9 */ /* 0x000fcc0000000a00 */
[----:B------:R-:W1:Y:S01]  /*0aa0*/  LDC.64 R74, c[0x0][0x270] ;  /* 0x00009c00ff4a7b82 */ /* 0x000e620000000a00 */
[----:B0-----:R-:W-:-:S04]  /*0ab0*/  LEA.HI R96, R93, UR6, RZ, 0x19 ;  /* 0x000000065d607c11 */ /* 0x001fc8000f8fc8ff */
[----:B------:R-:W-:Y:S02]  /*0ac0*/  ISETP.GE.AND P0, PT, R96, UR7, PT ;  /* 0x0000000760007c0c */ /* 0x000fe4000bf06270 */
[----:B-1----:R-:W-:-:S04]  /*0ad0*/  LOP3.LUT P1, RZ, R74, UR8, RZ, 0xfc, !PT ;  /* 0x000000084aff7c12 */ /* 0x002fc8000f82fcff */
[----:B------:R-:W-:-:S07]  /*0ae0*/  LOP3.LUT P1, RZ, R75, UR9, RZ, 0xfc, P1 ;  /* 0x000000094bff7c12 */ /* 0x000fce000882fcff */
[----:B------:R-:W-:Y:S06]  /*0af0*/  @P0 EXIT ;  /* 0x000000000000094d */ /* 0x000fec0003800000 */
[----:B------:R-:W-:Y:S01]  /*0b00*/  SHF.R.S32.HI R0, RZ, 0x2, R0 ;  /* 0x00000002ff007819 */ /* 0x000fe20000011400 */
[----:B-----5:R-:W-:Y:S01]  /*0b10*/  HADD2.F32 R91, -RZ, R2.H0_H0 ;  /* 0x20000002ff5b7230 */ /* 0x020fe20000004100 */
[----:B------:R-:W-:Y:S01]  /*0b20*/  LOP3.LUT R25, R93, 0x60, RZ, 0xc0, !PT ;  /* 0x000000605d197812 */ /* 0x000fe200078ec0ff */
[----:B------:R-:W-:Y:S01]  /*0b30*/  ULDC.U8 UR6, c[0x0][0x2a0] ;  /* 0x0000a80000067ab9 */ /* 0x000fe20000000000 */
[----:B------:R-:W-:Y:S01]  /*0b40*/  LOP3.LUT R24, R0, 0x7f, RZ, 0xc0, !PT ;  /* 0x0000007f00187812 */ /* 0x000fe200078ec0ff */
[----:B------:R-:W-:Y:S01]  /*0b50*/  HFMA2.MMA R140, -RZ, RZ, 0, 5.9604644775390625e-08 ;  /* 0x00000001ff8c7435 */ /* 0x000fe200000001ff */
[----:B------:R-:W-:Y:S01]  /*0b60*/  SHF.R.U32.HI R0, RZ, 0x2, R0 ;  /* 0x00000002ff007819 */ /* 0x000fe20000011600 */
[----:B------:R-:W-:Y:S01]  /*0b70*/  ULDC UR10, c[0x0][0x218] ;  /* 0x00008600000a7ab9 */ /* 0x000fe20000000800 */
[----:B------:R-:W-:Y:S01]  /*0b80*/  VIADDMNMX R25, R24, -R25, RZ, !PT ;  /* 0x8000001918197246 */ /* 0x000fe200078001ff */
[----:B------:R-:W-:Y:S01]  /*0b90*/  ULDC UR7, c[0x0][0x290] ;  /* 0x0000a40000077ab9 */ /* 0x000fe20000000800 */
[----:B------:R-:W-:Y:S01]  /*0ba0*/  LOP3.LUT R0, R0, 0x3fffffe0, RZ, 0xc0, !PT ;  /* 0x3fffffe000007812 */ /* 0x000fe200078ec0ff */
[----:B------:R-:W-:Y:S01]  /*0bb0*/  ULDC.64 UR12, c[0x0][0x230] ;  /* 0x00008c00000c7ab9 */ /* 0x000fe20000000a00 */
[----:B------:R-:W-:Y:S01]  /*0bc0*/  VIMNMX R25, R25, 0x20, PT ;  /* 0x0000002019197848 */ /* 0x000fe20003fe0100 */
[----:B------:R-:W-:Y:S01]  /*0bd0*/  ULDC.64 UR8, c[0x0][0x210] ;  /* 0x0000840000087ab9 */ /* 0x000fe20000000a00 */
[----:B------:R-:W-:-:S02]  /*0be0*/  MOV R92, R26 ;  /* 0x0000001a005c7202 */ /* 0x000fc40000000f00 */
[----:B------:R-:W-:Y:S02]  /*0bf0*/  SHF.R.U64 R90, R26, 0x10, R27 ;  /* 0x000000101a5a7819 */ /* 0x000fe4000000121b */
[----:B------:R-:W-:Y:S01]  /*0c00*/  SHF.L.U32 R26, R93, 0x5, RZ ;  /* 0x000000055d1a7819 */ /* 0x000fe200000006ff */
[----:B------:R-:W-:Y:S01]  /*0c10*/  HADD2.F32 R92, -RZ, R92.H0_H0 ;  /* 0x2000005cff5c7230 */ /* 0x000fe20000004100 */
[----:B------:R-:W-:Y:S01]  /*0c20*/  MOV R58, R40 ;  /* 0x00000028003a7202 */ /* 0x000fe20000000f00 */
[----:B------:R-:W-:Y:S01]  /*0c30*/  HADD2.F32 R90, -RZ, R90.H0_H0 ;  /* 0x2000005aff5a7230 */ /* 0x000fe20000004100 */
[----:B------:R-:W-:Y:S02]  /*0c40*/  SHF.R.U64 R59, R40, 0x10, R41 ;  /* 0x00000010283b7819 */ /* 0x000fe40000001229 */
[----:B------:R-:W-:Y:S01]  /*0c50*/  IADD3 R40, R25, R0, RZ ;  /* 0x0000000019287210 */ /* 0x000fe20007ffe0ff */
[----:B------:R-:W-:Y:S01]  /*0c60*/  HADD2.F32 R58, -RZ, R58.H0_H0 ;  /* 0x2000003aff3a7230 */ /* 0x000fe20000004100 */
[----:B------:R-:W-:Y:S01]  /*0c70*/  MOV R44, R27 ;  /* 0x0000001b002c7202 */ /* 0x000fe20000000f00 */
[----:B------:R-:W-:Y:S01]  /*0c80*/  HADD2.F32 R59, -RZ, R59.H0_H0 ;  /* 0x2000003bff3b7230 */ /* 0x000fe20000004100 */
[----:B------:R-:W-:-:S02]  /*0c90*/  SHF.R.U32.HI R99, RZ, 0x10, R27 ;  /* 0x00000010ff637819 */ /* 0x000fc4000001161b */
[----:B------:R-:W-:Y:S02]  /*0ca0*/  LOP3.LUT R27, R26, 0x3e0, RZ, 0xc0, !PT ;  /* 0x000003e01a1b7812 */ /* 0x000fe400078ec0ff */
[----:B------:R-:W-:Y:S02]  /*0cb0*/  SHF.L.U32 R40, R40, 0x2, RZ ;  /* 0x0000000228287819 */ /* 0x000fe400000006ff */
[----:B------:R-:W-:Y:S02]  /*0cc0*/  SHF.R.U32.HI R95, RZ, 0x10, R29 ;  /* 0x00000010ff5f7819 */ /* 0x000fe4000001161d */
[----:B------:R-:W-:Y:S02]  /*0cd0*/  VIADDMNMX R27, R24, -R27, RZ, !PT ;  /* 0x8000001b181b7246 */ /* 0x000fe400078001ff */
[----:B------:R-:W-:Y:S01]  /*0ce0*/  I2FP.F32.U32 R40, R40 ;  /* 0x0000002800287245 */ /* 0x000fe20000201000 */
[----:B------:R-:W-:Y:S01]  /*0cf0*/  HADD2.F32 R25, -RZ, R95.H0_H0 ;  /* 0x2000005fff197230 */ /* 0x000fe20000004100 */
[----:B------:R-:W-:-:S02]  /*0d00*/  VIMNMX R27, R27, 0x20, PT ;  /* 0x000000201b1b7848 */ /* 0x000fc40003fe0100 */
[----:B------:R-:W-:Y:S01]  /*0d10*/  ISETP.NE.U32.AND P0, PT, R74, RZ, PT ;  /* 0x000000ff4a00720c */ /* 0x000fe20003f05070 */
[----:B------:R0:W1:Y:S01]  /*0d20*/  MUFU.RCP R95, R40 ;  /* 0x00000028005f7308 */ /* 0x0000620000001000 */
[--C-:B------:R-:W-:Y:S02]  /*0d30*/  SHF.R.U64 R63, R42, 0x10, R43.reuse ;  /* 0x000000102a3f7819 */ /* 0x100fe4000000122b */
[----:B------:R-:W-:Y:S02]  /*0d40*/  MOV R64, R43 ;  /* 0x0000002b00407202 */ /* 0x000fe40000000f00 */
[----:B------:R-:W-:Y:S01]  /*0d50*/  SHF.R.U32.HI R65, RZ, 0x10, R43 ;  /* 0x00000010ff417819 */ /* 0x000fe2000001162b */
[----:B------:R-:W-:Y:S01]  /*0d60*/  HADD2.F32 R63, -RZ, R63.H0_H0 ;  /* 0x2000003fff3f7230 */ /* 0x000fe20000004100 */
[----:B------:R-:W-:Y:S01]  /*0d70*/  IADD3 R94, R0, R27, RZ ;  /* 0x0000001b005e7210 */ /* 0x000fe20007ffe0ff */
[----:B------:R-:W-:Y:S01]  /*0d80*/  HADD2.F32 R0, -RZ, R3.H0_H0 ;  /* 0x20000003ff007230 */ /* 0x000fe20000004100 */
[----:B------:R-:W-:Y:S01]  /*0d90*/  MOV R45, R28 ;  /* 0x0000001c002d7202 */ /* 0x000fe20000000f00 */
[----:B------:R-:W-:Y:S01]  /*0da0*/  HADD2.F32 R64, -RZ, R64.H0_H0 ;  /* 0x20000040ff407230 */ /* 0x000fe20000004100 */
[----:B------:R-:W-:Y:S01]  /*0db0*/  SHF.R.U64 R98, R28, 0x10, R29 ;  /* 0x000000101c627819 */ /* 0x000fe2000000121d */
[----:B------:R-:W-:Y:S01]  /*0dc0*/  HADD2.F32 R65, -RZ, R65.H0_H0 ;  /* 0x20000041ff417230 */ /* 0x000fe20000004100 */
[----:B------:R-:W-:-:S02]  /*0dd0*/  MOV R60, R41 ;  /* 0x00000029003c7202 */ /* 0x000fc40000000f00 */
[----:B------:R-:W-:Y:S02]  /*0de0*/  SHF.R.U32.HI R61, RZ, 0x10, R41 ;  /* 0x00000010ff3d7819 */ /* 0x000fe40000011629 */
[----:B------:R-:W-:Y:S01]  /*0df0*/  MOV R62, R42 ;  /* 0x0000002a003e7202 */ /* 0x000fe20000000f00 */
[----:B------:R-:W-:Y:S01]  /*0e00*/  HADD2.F32 R60, -RZ, R60.H0_H0 ;  /* 0x2000003cff3c7230 */ /* 0x000fe20000004100 */
[--C-:B------:R-:W-:Y:S01]  /*0e10*/  SHF.R.U64 R100, R2, 0x10, R3.reuse ;  /* 0x0000001002647819 */ /* 0x100fe20000001203 */
[----:B------:R-:W-:Y:S01]  /*0e20*/  HADD2.F32 R2, -RZ, R4.H0_H0 ;  /* 0x20000004ff027230 */ /* 0x000fe20000004100 */
[----:B------:R-:W-:Y:S01]  /*0e30*/  SHF.R.U32.HI R43, RZ, 0x10, R3 ;  /* 0x00000010ff2b7819 */ /* 0x000fe20000011603 */
[----:B------:R-:W-:Y:S01]  /*0e40*/  HADD2.F32 R3, -RZ, R5.H0_H0 ;  /* 0x20000005ff037230 */ /* 0x000fe20000004100 */
[----:B------:R-:W-:Y:S01]  /*0e50*/  MOV R46, R29 ;  /* 0x0000001d002e7202 */ /* 0x000fe20000000f00 */
[----:B------:R-:W-:Y:S01]  /*0e60*/  HADD2.F32 R61, -RZ, R61.H0_H0 ;  /* 0x2000003dff3d7230 */ /* 0x000fe20000004100 */
[----:B------:R-:W-:Y:S01]  /*0e70*/  MOV R28, R30 ;  /* 0x0000001e001c7202 */ /* 0x000fe20000000f00 */
[----:B------:R-:W-:Y:S01]  /*0e80*/  HADD2.F32 R62, -RZ, R62.H0_H0 ;  /* 0x2000003eff3e7230 */ /* 0x000fe20000004100 */
[----:B------:R-:W-:Y:S01]  /*0e90*/  ISETP.NE.AND.EX P0, PT, R75, RZ, PT, P0 ;  /* 0x000000ff4b00720c */ /* 0x000fe20003f05300 */
[----:B------:R-:W-:Y:S01]  /*0ea0*/  HADD2.F32 R24, -RZ, R46.H0_H0 ;  /* 0x2000002eff187230 */ /* 0x000fe20000004100 */
[--C-:B------:R-:W-:Y:S01]  /*0eb0*/  SHF.R.U64 R42, R4, 0x10, R5.reuse ;  /* 0x00000010042a7819 */ /* 0x100fe20000001205 */
[----:B------:R-:W-:Y:S01]  /*0ec0*/  HADD2.F32 R4, -RZ, R6.H0_H0 ;  /* 0x20000006ff047230 */ /* 0x000fe20000004100 */
[----:B------:R-:W-:Y:S01]  /*0ed0*/  SHF.R.U32.HI R41, RZ, 0x10, R5 ;  /* 0x00000010ff297819 */ /* 0x000fe20000011605 */
[----:B------:R-:W-:Y:S01]  /*0ee0*/  HADD2.F32 R5, -RZ, R7.H0_H0 ;  /* 0x20000007ff057230 */ /* 0x000fe20000004100 */
[----:B------:R-:W-:Y:S01]  /*0ef0*/  SHF.R.U64 R73, R30, 0x10, R31 ;  /* 0x000000101e497819 */ /* 0x000fe2000000121f */
[----:B------:R-:W-:Y:S01]  /*0f00*/  HADD2.F32 R26, -RZ, R28.H0_H0 ;  /* 0x2000001cff1a7230 */ /* 0x000fe20000004100 */
[----:B------:R-:W-:-:S02]  /*0f10*/  MOV R29, R31 ;  /* 0x0000001f001d7202 */ /* 0x000fc40000000f00 */
[----:B------:R-:W-:Y:S01]  /*0f20*/  SHF.R.U32.HI R72, RZ, 0x10, R31 ;  /* 0x00000010ff487819 */ /* 0x000fe2000001161f */
[----:B------:R-:W-:Y:S01]  /*0f30*/  HADD2.F32 R27, -RZ, R73.H0_H0 ;  /* 0x20000049ff1b7230 */ /* 0x000fe20000004100 */
[--C-:B------:R-:W-:Y:S01]  /*0f40*/  SHF.R.U64 R74, R6, 0x10, R7.reuse ;  /* 0x00000010064a7819 */ /* 0x100fe20000001207 */
[----:B------:R-:W-:Y:S01]  /*0f50*/  HADD2.F32 R6, -RZ, R8.H0_H0 ;  /* 0x20000008ff067230 */ /* 0x000fe20000004100 */
[----:B------:R-:W-:Y:S01]  /*0f60*/  SHF.R.U32.HI R75, RZ, 0x10, R7 ;  /* 0x00000010ff4b7819 */ /* 0x000fe20000011607 */
[----:B------:R-:W-:Y:S01]  /*0f70*/  HADD2.F32 R7, -RZ, R9.H0_H0 ;  /* 0x20000009ff077230 */ /* 0x000fe20000004100 */
[----:B------:R-:W-:Y:S01]  /*0f80*/  SHF.R.U64 R31, R32, 0x10, R33 ;  /* 0x00000010201f7819 */ /* 0x000fe20000001221 */
[----:B------:R-:W-:Y:S01]  /*0f90*/  HADD2.F32 R28, -RZ, R29.H0_H0 ;  /* 0x2000001dff1c7230 */ /* 0x000fe20000004100 */
[----:B------:R-:W-:Y:S01]  /*0fa0*/  MOV R47, R33 ;  /* 0x00000021002f7202 */ /* 0x000fe20000000f00 */
[----:B------:R-:W-:Y:S01]  /*0fb0*/  HADD2.F32 R29, -RZ, R72.H0_H0 ;  /* 0x20000048ff1d7230 */ /* 0x000fe20000004100 */
[--C-:B------:R-:W-:Y:S01]  /*0fc0*/  SHF.R.U64 R71, R34, 0x10, R35.reuse ;  /* 0x0000001022477819 */ /* 0x100fe20000001223 */
[----:B------:R-:W-:Y:S01]  /*0fd0*/  HADD2.F32 R31, -RZ, R31.H0_H0 ;  /* 0x2000001fff1f7230 */ /* 0x000fe20000004100 */
[----:B------:R-:W-:Y:S01]  /*0fe0*/  SHF.R.U32.HI R70, RZ, 0x10, R35 ;  /* 0x00000010ff467819 */ /* 0x000fe20000011623 */
[----:B------:R-:W-:Y:S01]  /*0ff0*/  HADD2.F32 R72, -RZ, R42.H0_H0 ;  /* 0x2000002aff487230 */ /* 0x000fe20000004100 */
[--C-:B------:R-:W-:Y:S01]  /*1000*/  SHF.R.U64 R76, R8, 0x10, R9.reuse ;  /* 0x00000010084c7819 */ /* 0x100fe20000001209 */
[----:B------:R-:W-:Y:S01]  /*1010*/  HADD2.F32 R8, -RZ, R10.H0_H0 ;  /* 0x2000000aff087230 */ /* 0x000fe20000004100 */
[----:B------:R-:W-:Y:S01]  /*1020*/  SHF.R.U32.HI R77, RZ, 0x10, R9 ;  /* 0x00000010ff4d7819 */ /* 0x000fe20000011609 */
[----:B------:R-:W-:Y:S01]  /*1030*/  HADD2.F32 R9, -RZ, R11.H0_H0 ;  /* 0x2000000bff097230 */ /* 0x000fe20000004100 */
[----:B------:R-:W-:Y:S01]  /*1040*/  MOV R30, R32 ;  /* 0x00000020001e7202 */ /* 0x000fe20000000f00 */
[----:B------:R-:W-:Y:S01]  /*1050*/  HADD2.F32 R32, -RZ, R47.H0_H0 ;  /* 0x2000002fff207230 */ /* 0x000fe20000004100 */
[----:B------:R-:W-:Y:S01]  /*1060*/  SHF.R.U32.HI R33, RZ, 0x10, R33 ;  /* 0x00000010ff217819 */ /* 0x000fe20000011621 */
[----:B------:R-:W-:Y:S01]  /*1070*/  HADD2.F32 R73, -RZ, R41.H0_H0 ;  /* 0x20000029ff497230 */ /* 0x000fe20000004100 */
[----:B------:R-:W-:Y:S01]  /*1080*/  MOV R48, R34 ;  /* 0x0000002200307202 */ /* 0x000fe20000000f00 */
[----:B------:R-:W-:Y:S01]  /*1090*/  HADD2.F32 R30, -RZ, R30.H0_H0 ;  /* 0x2000001eff1e7230 */ /* 0x000fe20000004100 */
[----:B------:R-:W-:Y:S01]  /*10a0*/  MOV R49, R35 ;  /* 0x0000002300317202 */ /* 0x000fe20000000f00 */
[----:B------:R-:W-:Y:S01]  /*10b0*/  HADD2.F32 R35, -RZ, R71.H0_H0 ;  /* 0x20000047ff237230 */ /* 0x000fe20000004100 */
[----:B------:R-:W-:Y:S01]  /*10c0*/  MOV R50, R36 ;  /* 0x0000002400327202 */ /* 0x000fe20000000f00 */
[----:B------:R-:W-:Y:S01]  /*10d0*/  HADD2.F32 R33, -RZ, R33.H0_H0 ;  /* 0x20000021ff217230 */ /* 0x000fe20000004100 */
[--C-:B------:R-:W-:Y:S01]  /*10e0*/  SHF.R.U64 R51, R36, 0x10, R37.reuse ;  /* 0x0000001024337819 */ /* 0x100fe20000001225 */
[----:B------:R-:W-:Y:S01]  /*10f0*/  HADD2.F32 R34, -RZ, R48.H0_H0 ;  /* 0x20000030ff227230 */ /* 0x000fe20000004100 */
[----:B------:R-:W-:Y:S01]  /*1100*/  MOV R52, R37 ;  /* 0x0000002500347202 */ /* 0x000fe20000000f00 */
[----:B------:R-:W-:Y:S01]  /*1110*/  HADD2.F32 R36, -RZ, R49.H0_H0 ;  /* 0x20000031ff247230 */ /* 0x000fe20000004100 */
[----:B------:R-:W-:Y:S01]  /*1120*/  SHF.R.U32.HI R53, RZ, 0x10, R37 ;  /* 0x00000010ff357819 */ /* 0x000fe20000011625 */
        /* <DEDUP_REMOVED lines=41> */
[----:B------:R-:W-:Y:S01]  /*13c0*/  ISETP.NE.AND P3, PT, RZ, UR6, PT ;  /* 0x00000006ff007c0c */ /* 0x000fe2000bf65270 */
[----:B------:R-:W-:Y:S01]  /*13d0*/  HADD2.F32 R56, -RZ, R56.H0_H0 ;  /* 0x20000038ff387230 */ /* 0x000fe20000004100 */
[----:B------:R-:W-:Y:S01]  /*13e0*/  SHF.L.U32 R94, R94, 0x2, RZ ;  /* 0x000000025e5e7819 */ /* 0x000fe200000006ff */
[----:B------:R-:W-:Y:S01]  /*13f0*/  HADD2.F32 R57, -RZ, R57.H0_H0 ;  /* 0x20000039ff397230 */ /* 0x000fe20000004100 */
[----:B------:R-:W-:Y:S01]  /*1400*/  P2R R98, PR, RZ, 0x8 ;  /* 0x00000008ff627803 */ /* 0x000fe20000000000 */
        /* <DEDUP_REMOVED lines=21> */
[----:B01----:R-:W-:-:S07]  /*1560*/  HADD2.F32 R89, -RZ, R89.H0_H0 ;  /* 0x20000059ff597230 */ /* 0x003fce0000004100 */
.L_x_29525:
[----:B01234-:R-:W0:Y:S01]  /*1570*/  @P0 LDC.64 R48, c[0x0][0x270] ;  /* 0x00009c00ff300b82 */ /* 0x01fe220000000a00 */
[----:B------:R-:W-:Y:S01]  /*1580*/  MOV R141, 0x3f800000 ;  /* 0x3f800000008d7802 */ /* 0x000fe20000000f00 */
[----:B0-----:R-:W-:-:S05]  /*1590*/  @P0 IMAD.WIDE R48, R96, 0x4, R48 ;  /* 0x0000000460300825 */ /* 0x001fca00078e0230 */
[----:B------:R0:W5:Y:S01]  /*15a0*/  @P0 LDG.E R141, desc[UR4][R48.64] ;  /* 0x00000004308d0981 */ /* 0x000162000c1e1900 */
[----:B------:R-:W-:Y:S01]  /*15b0*/  IMAD R50, R96, UR10, RZ ;  /* 0x0000000a60327c24 */ /* 0x000fe2000f8e02ff */
[----:B------:R-:W-:Y:S01]  /*15c0*/  LOP3.LUT R142, R93, 0x7f, RZ, 0xc0, !PT ;  /* 0x0000007f5d8e7812 */ /* 0x000fe200078ec0ff */
[----:B------:R-:W-:Y:S03]  /*15d0*/  BSSY B0, `(.L_x_29364) ;  /* 0x000002d000007945 */ /* 0x000fe60003800000 */
[----:B------:R-:W-:-:S04]  /*15e0*/  SHF.R.S32.HI R51, RZ, 0x1f, R50 ;  /* 0x0000001fff337819 */ /* 0x000fc80000011432 */
[----:B------:R-:W-:-:S04]  /*15f0*/  LEA.HI R51, R51, R50, RZ, 0x2 ;  /* 0x0000003233337211 */ /* 0x000fc800078f10ff */
[----:B------:R-:W-:-:S04]  /*1600*/  LEA.HI.SX32 R139, R51, R142, 0x1e ;  /* 0x0000008e338b7211 */ /* 0x000fc800078ff2ff */
[----:B------:R-:W-:Y:S01]  /*1610*/  MOV R142, R139 ;  /* 0x0000008b008e7202 */ /* 0x000fe20000000f00 */
[----:B0-----:R-:W-:Y:S06]  /*1620*/  @!P2 BRA `(.L_x_29365) ;  /* 0x00000000009ca947 */ /* 0x001fec0003800000 */
        /* <DEDUP_REMOVED lines=10> */
[----:B--2--5:R-:W-:-:S12]  /*16d0*/  FMUL.FTZ R99, R48, R141 ;  /* 0x0000008d30637220 */ /* 0x024fd80000410000 */
[----:B------:R-:W-:Y:S05]  /*16e0*/  @P3 BRA `(.L_x_29366) ;  /* 0x0000000000083947 */ /* 0x000fea0003800000 */
[----:B------:R-:W-:Y:S05]  /*16f0*/  @P1 BRA `(.L_x_29367) ;  /* 0x0000000000081947 */ /* 0x000fea0003800000 */
[----:B------:R-:W-:Y:S05]  /*1700*/  BRA `(.L_x_29368) ;  /* 0x0000000000087947 */ /* 0x000fea0003800000 */
.L_x_29366:
[----:B------:R-:W-:-:S07]  /*1710*/  FADD.FTZ R99, R40, R99 ;  /* 0x0000006328637221 */ /* 0x000fce0000010000 */
.L_x_29367:
[----:B------:R-:W-:-:S07]  /*1720*/  MOV R44, R99 ;  /* 0x00000063002c7202 */ /* 0x000fce0000000f00 */
.L_x_29368:
[----:B------:R-:W-:Y:S01]  /*1730*/  FMUL.FTZ R109, R49, R141 ;  /* 0x0000008d316d7220 */ /* 0x000fe20000410000 */
[----:B------:R-:W-:Y:S06]  /*1740*/  @P3 BRA `(.L_x_29369) ;  /* 0x0000000000083947 */ /* 0x000fec0003800000 */
[----:B------:R-:W-:Y:S05]  /*1750*/  @P1 BRA `(.L_x_29370) ;  /* 0x0000000000081947 */ /* 0x000fea0003800000 */
[----:B------:R-:W-:Y:S05]  /*1760*/  BRA `(.L_x_29371) ;  /* 0x0000000000087947 */ /* 0x000fea0003800000 */
.L_x_29369:
[----:B------:R-:W-:-:S07]  /*1770*/  FADD.FTZ R109, R41, R109 ;  /* 0x0000006d296d7221 */ /* 0x000fce0000010000 */
.L_x_29370:
[----:B------:R-:W-:-:S07]  /*1780*/  MOV R45, R109 ;  /* 0x0000006d002d7202 */ /* 0x000fce0000000f00 */
.L_x_29371:
[----:B------:R-:W-:Y:S01]  /*1790*/  FMUL.FTZ R119, R50, R141 ;  /* 0x0000008d32777220 */ /* 0x000fe20000410000 */
[----:B------:R-:W-:Y:S06]  /*17a0*/  @P3 BRA `(.L_x_29372) ;  /* 0x0000000000083947 */ /* 0x000fec0003800000 */
[----:B------:R-:W-:Y:S05]  /*17b0*/  @P1 BRA `(.L_x_29373) ;  /* 0x0000000000081947 */ /* 0x000fea0003800000 */
[----:B------:R-:W-:Y:S05]  /*17c0*/  BRA `(.L_x_29374) ;  /* 0x0000000000087947 */ /* 0x000fea0003800000 */
.L_x_29372:
[----:B------:R-:W-:-:S07]  /*17d0*/  FADD.FTZ R119, R42, R119 ;  /* 0x000000772a777221 */ /* 0x000fce0000010000 */
.L_x_29373:
[----:B------:R-:W-:-:S07]  /*17e0*/  MOV R46, R119 ;  /* 0x00000077002e7202 */ /* 0x000fce0000000f00 */
.L_x_29374:
[----:B------:R-:W-:Y:S01]  /*17f0*/  FMUL.FTZ R129, R51, R141 ;  /* 0x0000008d33817220 */ /* 0x000fe20000410000 */
[----:B------:R-:W-:Y:S06]  /*1800*/  @P3 BRA `(.L_x_29375) ;  /* 0x0000000000083947 */ /* 0x000fec0003800000 */
[----:B------:R-:W-:Y:S05]  /*1810*/  @P1 BRA `(.L_x_29376) ;  /* 0x0000000000081947 */ /* 0x000fea0003800000 */
[----:B------:R-:W-:Y:S05]  /*1820*/  BRA `(.L_x_29377) ;  /* 0x0000000000087947 */ /* 0x000fea0003800000 */
.L_x_29375:
[----:B------:R-:W-:-:S07]  /*1830*/  FADD.FTZ R129, R43, R129 ;  /* 0x000000812b817221 */ /* 0x000fce0000010000 */
.L_x_29376:
[----:B------:R-:W-:-:S07]  /*1840*/  MOV R47, R129 ;  /* 0x00000081002f7202 */ /* 0x000fce0000000f00 */
.L_x_29377:
[----:B------:R-:W0:Y:S01]  /*1850*/  @P1 LDC.64 R48, c[0x0][0x238] ;  /* 0x00008e00ff301b82 */ /* 0x000e220000000a00 */
[C---:B------:R-:W-:Y:S02]  /*1860*/  IADD3 R142, R139.reuse, 0x80, RZ ;  /* 0x000000808b8e7810 */ /* 0x040fe40007ffe0ff */
[----:B0-----:R-:W-:-:S04]  /*1870*/  @P1 LEA R48, P3, R139, R48, 0x4 ;  /* 0x000000308b301211 */ /* 0x001fc800078620ff */
[----:B------:R-:W-:-:S05]  /*1880*/  @P1 LEA.HI.X R49, R139, R49, RZ, 0x4, P3 ;  /* 0x000000318b311211 */ /* 0x000fca00018f24ff */
[----:B------:R0:W-:Y:S04]  /*1890*/  @P1 STG.E.128 desc[UR4][R48.64], R44 ;  /* 0x0000002c30001986 */ /* 0x0001e8000c101d04 */
.L_x_29365:
[----:B------:R-:W-:Y:S05]  /*18a0*/  BSYNC B0 ;  /* 0x0000000000007941 */ /* 0x000fea0003800000 */
.L_x_29364:
[----:B------:R-:W-:Y:S01]  /*18b0*/  ISETP.GE.U32.AND P3, PT, R97, 0x100, PT ;  /* 0x000001006100780c */ /* 0x000fe20003f66070 */
[----:B------:R-:W-:-:S12]  /*18c0*/  BSSY B0, `(.L_x_29378) ;  /* 0x0000029000007945 */ /* 0x000fd80003800000 */
[----:B------:R-:W-:Y:S05]  /*18d0*/  @!P3 BRA `(.L_x_29379) ;  /* 0x00000000009cb947 */ /* 0x000fea0003800000 */
[----:B------:R-:W-:-:S04]  /*18e0*/  ISETP.NE.U32.AND P3, PT, RZ, UR12, PT ;  /* 0x0000000cff007c0c */ /* 0x000fc8000bf65070 */
[----:B------:R-:W-:-:S13]  /*18f0*/  ISETP.NE.AND.EX P3, PT, RZ, UR13, PT, P3 ;  /* 0x0000000dff007c0c */ /* 0x000fda000bf65330 */
[----:B0-----:R-:W-:-:S04]  /*1900*/  @P3 LEA R48, P4, R142, UR12, 0x4 ;  /* 0x0000000c8e303c11 */ /* 0x001fc8000f8820ff */
        /* <DEDUP_REMOVED lines=11> */
.L_x_29380:
[----:B------:R-:W-:-:S07]  /*19c0*/  FADD.FTZ R100, R40, R100 ;  /* 0x0000006428647221 */ /* 0x000fce0000010000 */
.L_x_29381:
[----:B------:R-:W-:-:S07]  /*19d0*/  MOV R44, R100 ;  /* 0x00000064002c7202 */ /* 0x000fce0000000f00 */
.L_x_29382:
[----:B------:R-:W-:Y:S01]  /*19e0*/  FMUL.FTZ R110, R49, R141 ;  /* 0x0000008d316e7220 */ /* 0x000fe20000410000 */
[----:B------:R-:W-:Y:S06]  /*19f0*/  @P3 BRA `(.L_x_29383) ;  /* 0x0000000000083947 */ /* 0x000fec0003800000 */
[----:B------:R-:W-:Y:S05]  /*1a00*/  @P1 BRA `(.L_x_29384) ;  /* 0x0000000000081947 */ /* 0x000fea0003800000 */
[----:B------:R-:W-:Y:S05]  /*1a10*/  BRA `(.L_x_29385) ;  /* 0x0000000000087947 */ /* 0x000fea0003800000 */
.L_x_29383:
[----:B------:R-:W-:-:S07]  /*1a20*/  FADD.FTZ R110, R41, R110 ;  /* 0x0000006e296e7221 */ /* 0x000fce0000010000 */
.L_x_29384:
[----:B------:R-:W-:-:S07]  /*1a30*/  MOV R45, R110 ;  /* 0x0000006e002d7202 */ /* 0x000fce0000000f00 */
.L_x_29385:
[----:B------:R-:W-:Y:S01]  /*1a40*/  FMUL.FTZ R120, R50, R141 ;  /* 0x0000008d32787220 */ /* 0x000fe20000410000 */
[----:B------:R-:W-:Y:S06]  /*1a50*/  @P3 BRA `(.L_x_29386) ;  /* 0x0000000000083947 */ /* 0x000fec0003800000 */
[----:B------:R-:W-:Y:S05]  /*1a60*/  @P1 BRA `(.L_x_29387) ;  /* 0x0000000000081947 */ /* 0x000fea0003800000 */
[----:B------:R-:W-:Y:S05]  /*1a70*/  BRA `(.L_x_29388) ;  /* 0x0000000000087947 */ /* 0x000fea0003800000 */
.L_x_29386:
[----:B------:R-:W-:-:S07]  /*1a80*/  FADD.FTZ R120, R42, R120 ;  /* 0x000000782a787221 */ /* 0x000fce0000010000 */
.L_x_29387:
[----:B------:R-:W-:-:S07]  /*1a90*/  MOV R46, R120 ;  /* 0x00000078002e7202 */ /* 0x000fce0000000f00 */
.L_x_29388:
[----:B------:R-:W-:Y:S01]  /*1aa0*/  FMUL.FTZ R130, R51, R141 ;  /* 0x0000008d33827220 */ /* 0x000fe20000410000 */
[----:B------:R-:W-:Y:S06]  /*1ab0*/  @P3 BRA `(.L_x_29389) ;  /* 0x0000000000083947 */ /* 0x000fec0003800000 */
[----:B------:R-:W-:Y:S05]  /*1ac0*/  @P1 BRA `(.L_x_29390) ;  /* 0x0000000000081947 */ /* 0x000fea0003800000 */
[----:B------:R-:W-:Y:S05]  /*1ad0*/  BRA `(.L_x_29391) ;  /* 0x0000000000087947 */ /* 0x000fea0003800000 */
.L_x_29389:
[----:B------:R-:W-:-:S07]  /*1ae0*/  FADD.FTZ R130, R43, R130 ;  /* 0x000000822b827221 */ /* 0x000fce0000010000 */
.L_x_29390:
[----:B------:R-:W-:-:S07]  /*1af0*/  MOV R47, R130 ;  /* 0x00000082002f7202 */ /* 0x000fce0000000f00 */
.L_x_29391:
[----:B------:R-:W0:Y:S02]  /*1b00*/  @P1 LDC.64 R48, c[0x0][0x238] ;  /* 0x00008e00ff301b82 */ /* 0x000e240000000a00 */
[----:B0-----:R-:W-:-:S04]  /*1b10*/  @P1 LEA R48, P3, R142, R48, 0x4 ;  /* 0x000000308e301211 */ /* 0x001fc800078620ff */
[C---:B------:R-:W-:Y:S02]  /*1b20*/  @P1 LEA.HI.X R49, R142.reuse, R49, RZ, 0x4, P3 ;  /* 0x000000318e311211 */ /* 0x040fe400018f24ff */
[----:B------:R-:W-:-:S03]  /*1b30*/  IADD3 R142, R142, 0x80, RZ ;  /* 0x000000808e8e7810 */ /* 0x000fc60007ffe0ff */
[----:B------:R1:W-:Y:S04]  /*1b40*/  @P1 STG.E.128 desc[UR4][R48.64], R44 ;  /* 0x0000002c30001986 */ /* 0x0003e8000c101d04 */
.L_x_29379:
[----:B------:R-:W-:Y:S05]  /*1b50*/  BSYNC B0 ;  /* 0x0000000000007941 */ /* 0x000fea0003800000 */
.L_x_29378:
[----:B------:R-:W-:Y:S01]  /*1b60*/  ISETP.GE.U32.AND P3, PT, R97, 0x180, PT ;  /* 0x000001806100780c */ /* 0x000fe20003f66070 */
[----:B------:R-:W-:-:S12]  /*1b70*/  BSSY B0, `(.L_x_29392) ;  /* 0x0000029000007945 */ /* 0x000fd80003800000 */
[----:B------:R-:W-:Y:S05]  /*1b80*/  @!P3 BRA `(.L_x_29393) ;  /* 0x00000000009cb947 */ /* 0x000fea0003800000 */
[----:B------:R-:W-:-:S04]  /*1b90*/  ISETP.NE.U32.AND P3, PT, RZ, UR12, PT ;  /* 0x0000000cff007c0c */ /* 0x000fc8000bf65070 */
[----:B------:R-:W-:-:S13]  /*1ba0*/  ISETP.NE.AND.EX P3, PT, RZ, UR13, PT, P3 ;  /* 0x0000000dff007c0c */ /* 0x000fda000bf65330 */
[----:B01----:R-:W-:-:S04]  /*1bb0*/  @P3 LEA R48, P4, R142, UR12, 0x4 ;  /* 0x0000000c8e303c11 */ /* 0x003fc8000f8820ff */
        /* <DEDUP_REMOVED lines=11> */
.L_x_29394:
[----:B------:R-:W-:-:S07]  /*1c70*/  FADD.FTZ R101, R40, R101 ;  /* 0x0000006528657221 */ /* 0x000fce0000010000 */
.L_x_29395:
[----:B------:R-:W-:-:S07]  /*1c80*/  MOV R44, R101 ;  /* 0x00000065002c7202 */ /* 0x000fce0000000f00 */
.L_x_29396:
[----:B------:R-:W-:Y:S01]  /*1c90*/  FMUL.FTZ R111, R49, R141 ;  /* 0x0000008d316f7220 */ /* 0x000fe20000410000 */
[----:B------:R-:W-:Y:S06]  /*1ca0*/  @P3 BRA `(.L_x_29397) ;  /* 0x0000000000083947 */ /* 0x000fec0003800000 */
[----:B------:R-:W-:Y:S05]  /*1cb0*/  @P1 BRA `(.L_x_29398) ;  /* 0x0000000000081947 */ /* 0x000fea0003800000 */
[----:B------:R-:W-:Y:S05]  /*1cc0*/  BRA `(.L_x_29399) ;  /* 0x0000000000087947 */ /* 0x000fea0003800000 */
.L_x_29397:
[----:B------:R-:W-:-:S07]  /*1cd0*/  FADD.FTZ R111, R41, R111 ;  /* 0x0000006f296f7221 */ /* 0x000fce0000010000 */
.L_x_29398:
[----:B------:R-:W-:-:S07]  /*1ce0*/  MOV R45, R111 ;  /* 0x0000006f002d7202 */ /* 0x000fce0000000f00 */
.L_x_29399:
[----:B------:R-:W-:Y:S01]  /*1cf0*/  FMUL.FTZ R121, R50, R141 ;  /* 0x0000008d32797220 */ /* 0x000fe20000410000 */
[----:B------:R-:W-:Y:S06]  /*1d00*/  @P3 BRA `(.L_x_29400) ;  /* 0x0000000000083947 */ /* 0x000fec0003800000 */
[----:B------:R-:W-:Y:S05]  /*1d10*/  @P1 BRA `(.L_x_29401) ;  /* 0x0000000000081947 */ /* 0x000fea0003800000 */
[----:B------:R-:W-:Y:S05]  /*1d20*/  BRA `(.L_x_29402) ;  /* 0x0000000000087947 */ /* 0x000fea0003800000 */
.L_x_29400:
[----:B------:R-:W-:-:S07]  /*1d30*/  FADD.FTZ R121, R42, R121 ;  /* 0x000000792a797221 */ /* 0x000fce0000010000 */
.L_x_29401:
[----:B------:R-:W-:-:S07]  /*1d40*/  MOV R46, R121 ;  /* 0x00000079002e7202 */ /* 0x000fce0000000f00 */
.L_x_29402:
[----:B------:R-:W-:Y:S01]  /*1d50*/  FMUL.FTZ R131, R51, R141 ;  /* 0x0000008d33837220 */ /* 0x000fe20000410000 */
[----:B------:R-:W-:Y:S06]  /*1d60*/  @P3 BRA `(.L_x_29403) ;  /* 0x0000000000083947 */ /* 0x000fec0003800000 */
[----:B------:R-:W-:Y:S05]  /*1d70*/  @P1 BRA `(.L_x_29404) ;  /* 0x0000000000081947 */ /* 0x000fea0003800000 */
[----:B------:R-:W-:Y:S05]  /*1d80*/  BRA `(.L_x_29405) ;  /* 0x0000000000087947 */ /* 0x000fea0003800000 */
.L_x_29403:
[----:B------:R-:W-:-:S07]  /*1d90*/  FADD.FTZ R131, R43, R131 ;  /* 0x000000832b837221 */ /* 0x000fce0000010000 */
.L_x_29404:
[----:B------:R-:W-:-:S07]  /*1da0*/  MOV R47, R131 ;  /* 0x00000083002f7202 */ /* 0x000fce0000000f00 */
.L_x_29405:
[----:B------:R-:W0:Y:S02]  /*1db0*/  @P1 LDC.64 R48, c[0x0][0x238] ;  /* 0x00008e00ff301b82 */ /* 0x000e240000000a00 */
[----:B0-----:R-:W-:-:S04]  /*1dc0*/  @P1 LEA R48, P3, R142, R48, 0x4 ;  /* 0x000000308e301211 */ /* 0x001fc800078620ff */
[C---:B------:R-:W-:Y:S02]  /*1dd0*/  @P1 LEA.HI.X R49, R142.reuse, R49, RZ, 0x4, P3 ;  /* 0x000000318e311211 */ /* 0x040fe400018f24ff */
[----:B------:R-:W-:-:S03]  /*1de0*/  IADD3 R142, R142, 0x80, RZ ;  /* 0x000000808e8e7810 */ /* 0x000fc60007ffe0ff */
[----:B------:R2:W-:Y:S04]  /*1df0*/  @P1 STG.E.128 desc[UR4][R48.64], R44 ;  /* 0x0000002c30001986 */ /* 0x0005e8000c101d04 */
.L_x_29393:
[----:B------:R-:W-:Y:S05]  /*1e00*/  BSYNC B0 ;  /* 0x0000000000007941 */ /* 0x000fea0003800000 */
.L_x_29392:
[----:B------:R-:W-:Y:S01]  /*1e10*/  ISETP.GE.U32.AND P3, PT, R97, 0x200, PT ;  /* 0x000002006100780c */ /* 0x000fe20003f66070 */
[----:B------:R-:W-:-:S12]  /*1e20*/  BSSY B0, `(.L_x_29406) ;  /* 0x0000029000007945 */ /* 0x000fd80003800000 */
[----:B------:R-:W-:Y:S05]  /*1e30*/  @!P3 BRA `(.L_x_29407) ;  /* 0x00000000009cb947 */ /* 0x000fea0003800000 */
[----:B------:R-:W-:-:S04]  /*1e40*/  ISETP.NE.U32.AND P3, PT, RZ, UR12, PT ;  /* 0x0000000cff007c0c */ /* 0x000fc8000bf65070 */
[----:B------:R-:W-:-:S13]  /*1e50*/  ISETP.NE.AND.EX P3, PT, RZ, UR13, PT, P3 ;  /* 0x0000000dff007c0c */ /* 0x000fda000bf65330 */
[----:B012---:R-:W-:-:S04]  /*1e60*/  @P3 LEA R48, P4, R142, UR12, 0x4 ;  /* 0x0000000c8e303c11 */ /* 0x007fc8000f8820ff */
        /* <DEDUP_REMOVED lines=11> */
.L_x_29408:
[----:B------:R-:W-:-:S07]  /*1f20*/  FADD.FTZ R102, R40, R102 ;  /* 0x0000006628667221 */ /* 0x000fce0000010000 */
.L_x_29409:
[----:B------:R-:W-:-:S07]  /*1f30*/  MOV R44, R102 ;  /* 0x00000066002c7202 */ /* 0x000fce0000000f00 */
.L_x_29410:
[----:B------:R-:W-:Y:S01]  /*1f40*/  FMUL.FTZ R112, R49, R141 ;  /* 0x0000008d31707220 */ /* 0x000fe20000410000 */
[----:B------:R-:W-:Y:S06]  /*1f50*/  @P3 BRA `(.L_x_29411) ;  /* 0x0000000000083947 */ /* 0x000fec0003800000 */
[----:B------:R-:W-:Y:S05]  /*1f60*/  @P1 BRA `(.L_x_29412) ;  /* 0x0000000000081947 */ /* 0x000fea0003800000 */
[----:B------:R-:W-:Y:S05]  /*1f70*/  BRA `(.L_x_29413) ;  /* 0x0000000000087947 */ /* 0x000fea0003800000 */
.L_x_29411:
[----:B------:R-:W-:-:S07]  /*1f80*/  FADD.FTZ R112, R41, R112 ;  /* 0x0000007029707221 */ /* 0x000fce0000010000 */
.L_x_29412:
[----:B------:R-:W-:-:S07]  /*1f90*/  MOV R45, R112 ;  /* 0x00000070002d7202 */ /* 0x000fce0000000f00 */
.L_x_29413:
[----:B------:R-:W-:Y:S01]  /*1fa0*/  FMUL.FTZ R122, R50, R141 ;  /* 0x0000008d327a7220 */ /* 0x000fe20000410000 */
[----:B------:R-:W-:Y:S06]  /*1fb0*/  @P3 BRA `(.L_x_29414) ;  /* 0x0000000000083947 */ /* 0x000fec0003800000 */
[----:B------:R-:W-:Y:S05]  /*1fc0*/  @P1 BRA `(.L_x_29415) ;  /* 0x0000000000081947 */ /* 0x000fea0003800000 */
[----:B------:R-:W-:Y:S05]  /*1fd0*/  BRA `(.L_x_29416) ;  /* 0x0000000000087947 */ /* 0x000fea0003800000 */
.L_x_29414:
[----:B------:R-:W-:-:S07]  /*1fe0*/  FADD.FTZ R122, R42, R122 ;  /* 0x0000007a2a7a7221 */ /* 0x000fce0000010000 */
.L_x_29415:
[----:B------:R-:W-:-:S07]  /*1ff0*/  MOV R46, R122 ;  /* 0x0000007a002e7202 */ /* 0x000fce0000000f00 */
.L_x_29416:
[----:B------:R-:W-:Y:S01]  /*2000*/  FMUL.FTZ R132, R51, R141 ;  /* 0x0000008d33847220 */ /* 0x000fe20000410000 */
[----:B------:R-:W-:Y:S06]  /*2010*/  @P3 BRA `(.L_x_29417) ;  /* 0x0000000000083947 */ /* 0x000fec0003800000 */
[----:B------:R-:W-:Y:S05]  /*2020*/  @P1 BRA `(.L_x_29418) ;  /* 0x0000000000081947 */ /* 0x000fea0003800000 */
[----:B------:R-:W-:Y:S05]  /*2030*/  BRA `(.L_x_29419) ;  /* 0x0000000000087947 */ /* 0x000fea0003800000 */
.L_x_29417:
[----:B------:R-:W-:-:S07]  /*2040*/  FADD.FTZ R132, R43, R132 ;  /* 0x000000842b847221 */ /* 0x000fce0000010000 */
.L_x_29418:
[----:B------:R-:W-:-:S07]  /*2050*/  MOV R47, R132 ;  /* 0x00000084002f7202 */ /* 0x000fce0000000f00 */
.L_x_29419:
[----:B------:R-:W0:Y:S02]  /*2060*/  @P1 LDC.64 R48, c[0x0][0x238] ;  /* 0x00008e00ff301b82 */ /* 0x000e240000000a00 */
[----:B0-----:R-:W-:-:S04]  /*2070*/  @P1 LEA R48, P3, R142, R48, 0x4 ;  /* 0x000000308e301211 */ /* 0x001fc800078620ff */
[C---:B------:R-:W-:Y:S02]  /*2080*/  @P1 LEA.HI.X R49, R142.reuse, R49, RZ, 0x4, P3 ;  /* 0x000000318e311211 */ /* 0x040fe400018f24ff */
[----:B------:R-:W-:-:S03]  /*2090*/  IADD3 R142, R142, 0x80, RZ ;  /* 0x000000808e8e7810 */ /* 0x000fc60007ffe0ff */
[----:B------:R3:W-:Y:S04]  /*20a0*/  @P1 STG.E.128 desc[UR4][R48.64], R44 ;  /* 0x0000002c30001986 */ /* 0x0007e8000c101d04 */
.L_x_29407:
[----:B------:R-:W-:Y:S05]  /*20b0*/  BSYNC B0 ;  /* 0x0000000000007941 */ /* 0x000fea0003800000 */
.L_x_29406:
[----:B------:R-:W-:Y:S01]  /*20c0*/  ISETP.GE.U32.AND P3, PT, R97, 0x280, PT ;  /* 0x000002806100780c */ /* 0x000fe20003f66070 */
[----:B------:R-:W-:-:S12]  /*20d0*/  BSSY B0, `(.L_x_29420) ;  /* 0x0000029000007945 */ /* 0x000fd80003800000 */
[----:B------:R-:W-:Y:S05]  /*20e0*/  @!P3 BRA `(.L_x_29421) ;  /* 0x00000000009cb947 */ /* 0x000fea0003800000 */
[----:B------:R-:W-:-:S04]  /*20f0*/  ISETP.NE.U32.AND P3, PT, RZ, UR12, PT ;  /* 0x0000000cff007c0c */ /* 0x000fc8000bf65070 */
[----:B------:R-:W-:-:S13]  /*2100*/  ISETP.NE.AND.EX P3, PT, RZ, UR13, PT, P3 ;  /* 0x0000000dff007c0c */ /* 0x000fda000bf65330 */
[----:B0123--:R-:W-:-:S04]  /*2110*/  @P3 LEA R48, P4, R142, UR12, 0x4 ;  /* 0x0000000c8e303c11 */ /* 0x00ffc8000f8820ff */
        /* <DEDUP_REMOVED lines=11> */
.L_x_29422:
[----:B------:R-:W-:-:S07]  /*21d0*/  FADD.FTZ R103, R40, R103 ;  /* 0x0000006728677221 */ /* 0x000fce0000010000 */
.L_x_29423:
[----:B------:R-:W-:-:S07]  /*21e0*/  MOV R44, R103 ;  /* 0x00000067002c7202 */ /* 0x000fce0000000f00 */
.L_x_29424:
[----:B------:R-:W-:Y:S01]  /*21f0*/  FMUL.FTZ R113, R49, R141 ;  /* 0x0000008d31717220 */ /* 0x000fe20000410000 */
[----:B------:R-:W-:Y:S06]  /*2200*/  @P3 BRA `(.L_x_29425) ;  /* 0x0000000000083947 */ /* 0x000fec0003800000 */
[----:B------:R-:W-:Y:S05]  /*2210*/  @P1 BRA `(.L_x_29426) ;  /* 0x0000000000081947 */ /* 0x000fea0003800000 */
[----:B------:R-:W-:Y:S05]  /*2220*/  BRA `(.L_x_29427) ;  /* 0x0000000000087947 */ /* 0x000fea0003800000 */
.L_x_29425:
[----:B------:R-:W-:-:S07]  /*2230*/  FADD.FTZ R113, R41, R113 ;  /* 0x0000007129717221 */ /* 0x000fce0000010000 */
.L_x_29426:
[----:B------:R-:W-:-:S07]  /*2240*/  MOV R45, R113 ;  /* 0x00000071002d7202 */ /* 0x000fce0000000f00 */
.L_x_29427:
[----:B------:R-:W-:Y:S01]  /*2250*/  FMUL.FTZ R123, R50, R141 ;  /* 0x0000008d327b7220 */ /* 0x000fe20000410000 */
[----:B------:R-:W-:Y:S06]  /*2260*/  @P3 BRA `(.L_x_29428) ;  /* 0x0000000000083947 */ /* 0x000fec0003800000 */
[----:B------:R-:W-:Y:S05]  /*2270*/  @P1 BRA `(.L_x_29429) ;  /* 0x0000000000081947 */ /* 0x000fea0003800000 */
[----:B------:R-:W-:Y:S05]  /*2280*/  BRA `(.L_x_29430) ;  /* 0x0000000000087947 */ /* 0x000fea0003800000 */
.L_x_29428:
[----:B------:R-:W-:-:S07]  /*2290*/  FADD.FTZ R123, R42, R123 ;  /* 0x0000007b2a7b7221 */ /* 0x000fce0000010000 */
.L_x_29429:
[----:B------:R-:W-:-:S07]  /*22a0*/  MOV R46, R123 ;  /* 0x0000007b002e7202 */ /* 0x000fce0000000f00 */
.L_x_29430:
[----:B------:R-:W-:Y:S01]  /*22b0*/  FMUL.FTZ R133, R51, R141 ;  /* 0x0000008d33857220 */ /* 0x000fe20000410000 */
[----:B------:R-:W-:Y:S06]  /*22c0*/  @P3 BRA `(.L_x_29431) ;  /* 0x0000000000083947 */ /* 0x000fec0003800000 */
[----:B------:R-:W-:Y:S05]  /*22d0*/  @P1 BRA `(.L_x_29432) ;  /* 0x0000000000081947 */ /* 0x000fea0003800000 */
[----:B------:R-:W-:Y:S05]  /*22e0*/  BRA `(.L_x_29433) ;  /* 0x0000000000087947 */ /* 0x000fea0003800000 */
.L_x_29431:
[----:B------:R-:W-:-:S07]  /*22f0*/  FADD.FTZ R133, R43, R133 ;  /* 0x000000852b857221 */ /* 0x000fce0000010000 */
.L_x_29432:
[----:B------:R-:W-:-:S07]  /*2300*/  MOV R47, R133 ;  /* 0x00000085002f7202 */ /* 0x000fce0000000f00 */
.L_x_29433:
[----:B------:R-:W0:Y:S02]  /*2310*/  @P1 LDC.64 R48, c[0x0][0x238] ;  /* 0x00008e00ff301b82 */ /* 0x000e240000000a00 */
[----:B0-----:R-:W-:-:S04]  /*2320*/  @P1 LEA R48, P3, R142, R48, 0x4 ;  /* 0x000000308e301211 */ /* 0x001fc800078620ff */
[C---:B------:R-:W-:Y:S02]  /*2330*/  @P1 LEA.HI.X R49, R142.reuse, R49, RZ, 0x4, P3 ;  /* 0x000000318e311211 */ /* 0x040fe400018f24ff */
[----:B------:R-:W-:-:S03]  /*2340*/  IADD3 R142, R142, 0x80, RZ ;  /* 0x000000808e8e7810 */ /* 0x000fc60007ffe0ff */
[----:B------:R4:W-:Y:S04]  /*2350*/  @P1 STG.E.128 desc[UR4][R48.64], R44 ;  /* 0x0000002c30001986 */ /* 0x0009e8000c101d04 */
.L_x_29421:
[----:B------:R-:W-:Y:S05]  /*2360*/  BSYNC B0 ;  /* 0x0000000000007941 */ /* 0x000fea0003800000 */
.L_x_29420:
[----:B------:R-:W-:Y:S01]  /*2370*/  ISETP.GE.U32.AND P3, PT, R97, 0x300, PT ;  /* 0x000003006100780c */ /* 0x000fe20003f66070 */
[----:B------:R-:W-:-:S12]  /*2380*/  BSSY B0, `(.L_x_29434) ;  /* 0x0000029000007945 */ /* 0x000fd80003800000 */
[----:B------:R-:W-:Y:S05]  /*2390*/  @!P3 BRA `(.L_x_29435) ;  /* 0x00000000009cb947 */ /* 0x000fea0003800000 */
[----:B------:R-:W-:-:S04]  /*23a0*/  ISETP.NE.U32.AND P3, PT, RZ, UR12, PT ;  /* 0x0000000cff007c0c */ /* 0x000fc8000bf65070 */
[----:B------:R-:W-:-:S13]  /*23b0*/  ISETP.NE.AND.EX P3, PT, RZ, UR13, PT, P3 ;  /* 0x0000000dff007c0c */ /* 0x000fda000bf65330 */
[----:B01234-:R-:W-:-:S04]  /*23c0*/  @P3 LEA R48, P4, R142, UR12, 0x4 ;  /* 0x0000000c8e303c11 */ /* 0x01ffc8000f8820ff */
        /* <DEDUP_REMOVED lines=11> */
.L_x_29436:
[----:B------:R-:W-:-:S07]  /*2480*/  FADD.FTZ R104, R40, R104 ;  /* 0x0000006828687221 */ /* 0x000fce0000010000 */
.L_x_29437:
[----:B------:R-:W-:-:S07]  /*2490*/  MOV R44, R104 ;  /* 0x00000068002c7202 */ /* 0x000fce0000000f00 */
.L_x_29438:
[----:B------:R-:W-:Y:S01]  /*24a0*/  FMUL.FTZ R114, R49, R141 ;  /* 0x0000008d31727220 */ /* 0x000fe20000410000 */
[----:B------:R-:W-:Y:S06]  /*24b0*/  @P3 BRA `(.L_x_29439) ;  /* 0x0000000000083947 */ /* 0x000fec0003800000 */
[----:B------:R-:W-:Y:S05]  /*24c0*/  @P1 BRA `(.L_x_29440) ;  /* 0x0000000000081947 */ /* 0x000fea0003800000 */
[----:B------:R-:W-:Y:S05]  /*24d0*/  BRA `(.L_x_29441) ;  /* 0x0000000000087947 */ /* 0x000fea0003800000 */
.L_x_29439:
[----:B------:R-:W-:-:S07]  /*24e0*/  FADD.FTZ R114, R41, R114 ;  /* 0x0000007229727221 */ /* 0x000fce0000010000 */
.L_x_29440:
[----:B------:R-:W-:-:S07]  /*24f0*/  MOV R45, R114 ;  /* 0x00000072002d7202 */ /* 0x000fce0000000f00 */
.L_x_29441:
[----:B------:R-:W-:Y:S01]  /*2500*/  FMUL.FTZ R124, R50, R141 ;  /* 0x0000008d327c7220 */ /* 0x000fe20000410000 */
[----:B------:R-:W-:Y:S06]  /*2510*/  @P3 BRA `(.L_x_29442) ;  /* 0x0000000000083947 */ /* 0x000fec0003800000 */
[----:B------:R-:W-:Y:S05]  /*2520*/  @P1 BRA `(.L_x_29443) ;  /* 0x0000000000081947 */ /* 0x000fea0003800000 */
[----:B------:R-:W-:Y:S05]  /*2530*/  BRA `(.L_x_29444) ;  /* 0x0000000000087947 */ /* 0x000fea0003800000 */
.L_x_29442:
[----:B------:R-:W-:-:S07]  /*2540*/  FADD.FTZ R124, R42, R124 ;  /* 0x0000007c2a7c7221 */ /* 0x000fce0000010000 */
.L_x_29443:
[----:B------:R-:W-:-:S07]  /*2550*/  MOV R46, R124 ;  /* 0x0000007c002e7202 */ /* 0x000fce0000000f00 */
.L_x_29444:
[----:B------:R-:W-:Y:S01]  /*2560*/  FMUL.FTZ R134, R51, R141 ;  /* 0x0000008d33867220 */ /* 0x000fe20000410000 */
[----:B------:R-:W-:Y:S06]  /*2570*/  @P3 BRA `(.L_x_29445) ;  /* 0x0000000000083947 */ /* 0x000fec0003800000 */
[----:B------:R-:W-:Y:S05]  /*2580*/  @P1 BRA `(.L_x_29446) ;  /* 0x0000000000081947 */ /* 0x000fea0003800000 */
[----:B------:R-:W-:Y:S05]  /*2590*/  BRA `(.L_x_29447) ;  /* 0x0000000000087947 */ /* 0x000fea0003800000 */
.L_x_29445:
[----:B------:R-:W-:-:S07]  /*25a0*/  FADD.FTZ R134, R43, R134 ;  /* 0x000000862b867221 */ /* 0x000fce0000010000 */
.L_x_29446:
[----:B------:R-:W-:-:S07]  /*25b0*/  MOV R47, R134 ;  /* 0x00000086002f7202 */ /* 0x000fce0000000f00 */
.L_x_29447:
[----:B------:R-:W0:Y:S02]  /*25c0*/  @P1 LDC.64 R48, c[0x0][0x238] ;  /* 0x00008e00ff301b82 */ /* 0x000e240000000a00 */
[----:B0-----:R-:W-:-:S04]  /*25d0*/  @P1 LEA R48, P3, R142, R48, 0x4 ;  /* 0x000000308e301211 */ /* 0x001fc800078620ff */
[C---:B------:R-:W-:Y:S02]  /*25e0*/  @P1 LEA.HI.X R49, R142.reuse, R49, RZ, 0x4, P3 ;  /* 0x000000318e311211 */ /* 0x040fe400018f24ff */
[----:B------:R-:W-:-:S03]  /*25f0*/  IADD3 R142, R142, 0x80, RZ ;  /* 0x000000808e8e7810 */ /* 0x000fc60007ffe0ff */
[----:B------:R0:W-:Y:S04]  /*2600*/  @P1 STG.E.128 desc[UR4][R48.64], R44 ;  /* 0x0000002c30001986 */ /* 0x0001e8000c101d04 */
.L_x_29435:
[----:B------:R-:W-:Y:S05]  /*2610*/  BSYNC B0 ;  /* 0x0000000000007941 */ /* 0x000fea0003800000 */
.L_x_29434:
        /* <DEDUP_REMOVED lines=17> */
.L_x_29450:
[----:B------:R-:W-:-:S07]  /*2730*/  FADD.FTZ R105, R40, R105 ;  /* 0x0000006928697221 */ /* 0x000fce0000010000 */
.L_x_29451:
[----:B------:R-:W-:-:S07]  /*2740*/  MOV R44, R105 ;  /* 0x00000069002c7202 */ /* 0x000fce0000000f00 */
.L_x_29452:
[----:B------:R-:W-:Y:S01]  /*2750*/  FMUL.FTZ R115, R49, R141 ;  /* 0x0000008d31737220 */ /* 0x000fe20000410000 */
[----:B------:R-:W-:Y:S06]  /*2760*/  @P3 BRA `(.L_x_29453) ;  /* 0x0000000000083947 */ /* 0x000fec0003800000 */
[----:B------:R-:W-:Y:S05]  /*2770*/  @P1 BRA `(.L_x_29454) ;  /* 0x0000000000081947 */ /* 0x000fea0003800000 */
[----:B------:R-:W-:Y:S05]  /*2780*/  BRA `(.L_x_29455) ;  /* 0x0000000000087947 */ /* 0x000fea0003800000 */
.L_x_29453:
[----:B------:R-:W-:-:S07]  /*2790*/  FADD.FTZ R115, R41, R115 ;  /* 0x0000007329737221 */ /* 0x000fce0000010000 */
.L_x_29454:
[----:B------:R-:W-:-:S07]  /*27a0*/  MOV R45, R115 ;  /* 0x00000073002d7202 */ /* 0x000fce0000000f00 */
.L_x_29455:
[----:B------:R-:W-:Y:S01]  /*27b0*/  FMUL.FTZ R125, R50, R141 ;  /* 0x0000008d327d7220 */ /* 0x000fe20000410000 */
[----:B------:R-:W-:Y:S06]  /*27c0*/  @P3 BRA `(.L_x_29456) ;  /* 0x0000000000083947 */ /* 0x000fec0003800000 */
[----:B------:R-:W-:Y:S05]  /*27d0*/  @P1 BRA `(.L_x_29457) ;  /* 0x0000000000081947 */ /* 0x000fea0003800000 */
[----:B------:R-:W-:Y:S05]  /*27e0*/  BRA `(.L_x_29458) ;  /* 0x0000000000087947 */ /* 0x000fea0003800000 */
.L_x_29456:
[----:B------:R-:W-:-:S07]  /*27f0*/  FADD.FTZ R125, R42, R125 ;  /* 0x0000007d2a7d7221 */ /* 0x000fce0000010000 */
.L_x_29457:
[----:B------:R-:W-:-:S07]  /*2800*/  MOV R46, R125 ;  /* 0x0000007d002e7202 */ /* 0x000fce0000000f00 */
.L_x_29458:
[----:B------:R-:W-:Y:S01]  /*2810*/  FMUL.FTZ R135, R51, R141 ;  /* 0x0000008d33877220 */ /* 0x000fe20000410000 */
[----:B------:R-:W-:Y:S06]  /*2820*/  @P3 BRA `(.L_x_29459) ;  /* 0x0000000000083947 */ /* 0x000fec0003800000 */
[----:B------:R-:W-:Y:S05]  /*2830*/  @P1 BRA `(.L_x_29460) ;  /* 0x0000000000081947 */ /* 0x000fea0003800000 */
[----:B------:R-:W-:Y:S05]  /*2840*/  BRA `(.L_x_29461) ;  /* 0x0000000000087947 */ /* 0x000fea0003800000 */
.L_x_29459:
[----:B------:R-:W-:-:S07]  /*2850*/  FADD.FTZ R135, R43, R135 ;  /* 0x000000872b877221 */ /* 0x000fce0000010000 */
.L_x_29460:
[----:B------:R-:W-:-:S07]  /*2860*/  MOV R47, R135 ;  /* 0x00000087002f7202 */ /* 0x000fce0000000f00 */
.L_x_29461:
[----:B------:R-:W0:Y:S02]  /*2870*/  @P1 LDC.64 R48, c[0x0][0x238] ;  /* 0x00008e00ff301b82 */ /* 0x000e240000000a00 */
[----:B0-----:R-:W-:-:S04]  /*2880*/  @P1 LEA R48, P3, R142, R48, 0x4 ;  /* 0x000000308e301211 */ /* 0x001fc800078620ff */
[C---:B------:R-:W-:Y:S02]  /*2890*/  @P1 LEA.HI.X R49, R142.reuse, R49, RZ, 0x4, P3 ;  /* 0x000000318e311211 */ /* 0x040fe400018f24ff */
[----:B------:R-:W-:-:S03]  /*28a0*/  IADD3 R142, R142, 0x80, RZ ;  /* 0x000000808e8e7810 */ /* 0x000fc60007ffe0ff */
[----:B------:R0:W-:Y:S04]  /*28b0*/  @P1 STG.E.128 desc[UR4][R48.64], R44 ;  /* 0x0000002c30001986 */ /* 0x0001e8000c101d04 */
.L_x_29449:
[----:B------:R-:W-:Y:S05]  /*28c0*/  BSYNC B0 ;  /* 0x0000000000007941 */ /* 0x000fea0003800000 */
.L_x_29448:
        /* <DEDUP_REMOVED lines=17> */
.L_x_29464:
[----:B------:R-:W-:-:S07]  /*29e0*/  FADD.FTZ R106, R40, R106 ;  /* 0x0000006a286a7221 */ /* 0x000fce0000010000 */
.L_x_29465:
[----:B------:R-:W-:-:S07]  /*29f0*/  MOV R44, R106 ;  /* 0x0000006a002c7202 */ /* 0x000fce0000000f00 */
.L_x_29466:
[----:B------:R-:W-:Y:S01]  /*2a00*/  FMUL.FTZ R116, R49, R141 ;  /* 0x0000008d31747220 */ /* 0x000fe20000410000 */
[----:B------:R-:W-:Y:S06]  /*2a10*/  @P3 BRA `(.L_x_29467) ;  /* 0x0000000000083947 */ /* 0x000fec0003800000 */
[----:B------:R-:W-:Y:S05]  /*2a20*/  @P1 BRA `(.L_x_29468) ;  /* 0x0000000000081947 */ /* 0x000fea0003800000 */
[----:B------:R-:W-:Y:S05]  /*2a30*/  BRA `(.L_x_29469) ;  /* 0x0000000000087947 */ /* 0x000fea0003800000 */
.L_x_29467:
[----:B------:R-:W-:-:S07]  /*2a40*/  FADD.FTZ R116, R41, R116 ;  /* 0x0000007429747221 */ /* 0x000fce0000010000 */
.L_x_29468:
[----:B------:R-:W-:-:S07]  /*2a50*/  MOV R45, R116 ;  /* 0x00000074002d7202 */ /* 0x000fce0000000f00 */
.L_x_29469:
[----:B------:R-:W-:Y:S01]  /*2a60*/  FMUL.FTZ R126, R50, R141 ;  /* 0x0000008d327e7220 */ /* 0x000fe20000410000 */
[----:B------:R-:W-:Y:S06]  /*2a70*/  @P3 BRA `(.L_x_29470) ;  /* 0x0000000000083947 */ /* 0x000fec0003800000 */
[----:B------:R-:W-:Y:S05]  /*2a80*/  @P1 BRA `(.L_x_29471) ;  /* 0x0000000000081947 */ /* 0x000fea0003800000 */
[----:B------:R-:W-:Y:S05]  /*2a90*/  BRA `(.L_x_29472) ;  /* 0x0000000000087947 */ /* 0x000fea0003800000 */
.L_x_29470:
[----:B------:R-:W-:-:S07]  /*2aa0*/  FADD.FTZ R126, R42, R126 ;  /* 0x0000007e2a7e7221 */ /* 0x000fce0000010000 */
.L_x_29471:
[----:B------:R-:W-:-:S07]  /*2ab0*/  MOV R46, R126 ;  /* 0x0000007e002e7202 */ /* 0x000fce0000000f00 */
.L_x_29472:
[----:B------:R-:W-:Y:S01]  /*2ac0*/  FMUL.FTZ R136, R51, R141 ;  /* 0x0000008d33887220 */ /* 0x000fe20000410000 */
[----:B------:R-:W-:Y:S06]  /*2ad0*/  @P3 BRA `(.L_x_29473) ;  /* 0x0000000000083947 */ /* 0x000fec0003800000 */
[----:B------:R-:W-:Y:S05]  /*2ae0*/  @P1 BRA `(.L_x_29474) ;  /* 0x0000000000081947 */ /* 0x000fea0003800000 */
[----:B------:R-:W-:Y:S05]  /*2af0*/  BRA `(.L_x_29475) ;  /* 0x0000000000087947 */ /* 0x000fea0003800000 */
.L_x_29473:
[----:B------:R-:W-:-:S07]  /*2b00*/  FADD.FTZ R136, R43, R136 ;  /* 0x000000882b887221 */ /* 0x000fce0000010000 */
.L_x_29474:
[----:B------:R-:W-:-:S07]  /*2b10*/  MOV R47, R136 ;  /* 0x00000088002f7202 */ /* 0x000fce0000000f00 */
.L_x_29475:
[----:B------:R-:W0:Y:S02]  /*2b20*/  @P1 LDC.64 R48, c[0x0][0x238] ;  /* 0x00008e00ff301b82 */ /* 0x000e240000000a00 */
[----:B0-----:R-:W-:-:S04]  /*2b30*/  @P1 LEA R48, P3, R142, R48, 0x4 ;  /* 0x000000308e301211 */ /* 0x001fc800078620ff */
[C---:B------:R-:W-:Y:S02]  /*2b40*/  @P1 LEA.HI.X R49, R142.reuse, R49, RZ, 0x4, P3 ;  /* 0x000000318e311211 */ /* 0x040fe400018f24ff */
[----:B------:R-:W-:-:S03]  /*2b50*/  IADD3 R142, R142, 0x80, RZ ;  /* 0x000000808e8e7810 */ /* 0x000fc60007ffe0ff */
[----:B------:R0:W-:Y:S04]  /*2b60*/  @P1 STG.E.128 desc[UR4][R48.64], R44 ;  /* 0x0000002c30001986 */ /* 0x0001e8000c101d04 */
.L_x_29463:
[----:B------:R-:W-:Y:S05]  /*2b70*/  BSYNC B0 ;  /* 0x0000000000007941 */ /* 0x000fea0003800000 */
.L_x_29462:
        /* <DEDUP_REMOVED lines=17> */
.L_x_29478:
[----:B------:R-:W-:-:S07]  /*2c90*/  FADD.FTZ R107, R40, R107 ;  /* 0x0000006b286b7221 */ /* 0x000fce0000010000 */
.L_x_29479:
[----:B------:R-:W-:-:S07]  /*2ca0*/  MOV R44, R107 ;  /* 0x0000006b002c7202 */ /* 0x000fce0000000f00 */
.L_x_29480:
[----:B------:R-:W-:Y:S01]  /*2cb0*/  FMUL.FTZ R117, R49, R141 ;  /* 0x0000008d31757220 */ /* 0x000fe20000410000 */
[----:B------:R-:W-:Y:S06]  /*2cc0*/  @P3 BRA `(.L_x_29481) ;  /* 0x0000000000083947 */ /* 0x000fec0003800000 */
[----:B------:R-:W-:Y:S05]  /*2cd0*/  @P1 BRA `(.L_x_29482) ;  /* 0x0000000000081947 */ /* 0x000fea0003800000 */
[----:B------:R-:W-:Y:S05]  /*2ce0*/  BRA `(.L_x_29483) ;  /* 0x0000000000087947 */ /* 0x000fea0003800000 */
.L_x_29481:
[----:B------:R-:W-:-:S07]  /*2cf0*/  FADD.FTZ R117, R41, R117 ;  /* 0x0000007529757221 */ /* 0x000fce0000010000 */
.L_x_29482:
[----:B------:R-:W-:-:S07]  /*2d00*/  MOV R45, R117 ;  /* 0x00000075002d7202 */ /* 0x000fce0000000f00 */
.L_x_29483:
[----:B------:R-:W-:Y:S01]  /*2d10*/  FMUL.FTZ R127, R50, R141 ;  /* 0x0000008d327f7220 */ /* 0x000fe20000410000 */
[----:B------:R-:W-:Y:S06]  /*2d20*/  @P3 BRA `(.L_x_29484) ;  /* 0x0000000000083947 */ /* 0x000fec0003800000 */
[----:B------:R-:W-:Y:S05]  /*2d30*/  @P1 BRA `(.L_x_29485) ;  /* 0x0000000000081947 */ /* 0x000fea0003800000 */
[----:B------:R-:W-:Y:S05]  /*2d40*/  BRA `(.L_x_29486) ;  /* 0x0000000000087947 */ /* 0x000fea0003800000 */
.L_x_29484:
[----:B------:R-:W-:-:S07]  /*2d50*/  FADD.FTZ R127, R42, R127 ;  /* 0x0000007f2a7f7221 */ /* 0x000fce0000010000 */
.L_x_29485:
[----:B------:R-:W-:-:S07]  /*2d60*/  MOV R46, R127 ;  /* 0x0000007f002e7202 */ /* 0x000fce0000000f00 */
.L_x_29486:
[----:B------:R-:W-:Y:S01]  /*2d70*/  FMUL.FTZ R137, R51, R141 ;  /* 0x0000008d33897220 */ /* 0x000fe20000410000 */
[----:B------:R-:W-:Y:S06]  /*2d80*/  @P3 BRA `(.L_x_29487) ;  /* 0x0000000000083947 */ /* 0x000fec0003800000 */
[----:B------:R-:W-:Y:S05]  /*2d90*/  @P1 BRA `(.L_x_29488) ;  /* 0x0000000000081947 */ /* 0x000fea0003800000 */
[----:B------:R-:W-:Y:S05]  /*2da0*/  BRA `(.L_x_29489) ;  /* 0x0000000000087947 */ /* 0x000fea0003800000 */
.L_x_29487:
[----:B------:R-:W-:-:S07]  /*2db0*/  FADD.FTZ R137, R43, R137 ;  /* 0x000000892b897221 */ /* 0x000fce0000010000 */
.L_x_29488:
[----:B------:R-:W-:-:S07]  /*2dc0*/  MOV R47, R137 ;  /* 0x00000089002f7202 */ /* 0x000fce0000000f00 */
.L_x_29489:
[----:B------:R-:W0:Y:S02]  /*2dd0*/  @P1 LDC.64 R48, c[0x0][0x238] ;  /* 0x00008e00ff301b82 */ /* 0x000e240000000a00 */
[----:B0-----:R-:W-:-:S04]  /*2de0*/  @P1 LEA R48, P3, R142, R48, 0x4 ;  /* 0x000000308e301211 */ /* 0x001fc800078620ff */
[C---:B------:R-:W-:Y:S02]  /*2df0*/  @P1 LEA.HI.X R49, R142.reuse, R49, RZ, 0x4, P3 ;  /* 0x000000318e311211 */ /* 0x040fe400018f24ff */
[----:B------:R-:W-:-:S03]  /*2e00*/  IADD3 R142, R142, 0x80, RZ ;  /* 0x000000808e8e7810 */ /* 0x000fc60007ffe0ff */
[----:B------:R0:W-:Y:S04]  /*2e10*/  @P1 STG.E.128 desc[UR4][R48.64], R44 ;  /* 0x0000002c30001986 */ /* 0x0001e8000c101d04 */
.L_x_29477:
[----:B------:R-:W-:Y:S05]  /*2e20*/  BSYNC B0 ;  /* 0x0000000000007941 */ /* 0x000fea0003800000 */
.L_x_29476:
        /* <DEDUP_REMOVED lines=17> */
.L_x_29492:
[----:B------:R-:W-:-:S07]  /*2f40*/  FADD.FTZ R108, R40, R108 ;  /* 0x0000006c286c7221 */ /* 0x000fce0000010000 */
.L_x_29493:
[----:B------:R-:W-:-:S07]  /*2f50*/  MOV R44, R108 ;  /* 0x0000006c002c7202 */ /* 0x000fce0000000f00 */
.L_x_29494:
[----:B------:R-:W-:Y:S01]  /*2f60*/  FMUL.FTZ R118, R49, R141 ;  /* 0x0000008d31767220 */ /* 0x000fe20000410000 */
[----:B------:R-:W-:Y:S06]  /*2f70*/  @P3 BRA `(.L_x_29495) ;  /* 0x0000000000083947 */ /* 0x000fec0003800000 */
[----:B------:R-:W-:Y:S05]  /*2f80*/  @P1 BRA `(.L_x_29496) ;  /* 0x0000000000081947 */ /* 0x000fea0003800000 */
[----:B------:R-:W-:Y:S05]  /*2f90*/  BRA `(.L_x_29497) ;  /* 0x0000000000087947 */ /* 0x000fea0003800000 */
.L_x_29495:
[----:B------:R-:W-:-:S07]  /*2fa0*/  FADD.FTZ R118, R41, R118 ;  /* 0x0000007629767221 */ /* 0x000fce0000010000 */
.L_x_29496:
[----:B------:R-:W-:-:S07]  /*2fb0*/  MOV R45, R118 ;  /* 0x00000076002d7202 */ /* 0x000fce0000000f00 */
.L_x_29497:
[----:B------:R-:W-:Y:S01]  /*2fc0*/  FMUL.FTZ R128, R50, R141 ;  /* 0x0000008d32807220 */ /* 0x000fe20000410000 */
[----:B------:R-:W-:Y:S06]  /*2fd0*/  @P3 BRA `(.L_x_29498) ;  /* 0x0000000000083947 */ /* 0x000fec0003800000 */
[----:B------:R-:W-:Y:S05]  /*2fe0*/  @P1 BRA `(.L_x_29499) ;  /* 0x0000000000081947 */ /* 0x000fea0003800000 */
[----:B------:R-:W-:Y:S05]  /*2ff0*/  BRA `(.L_x_29500) ;  /* 0x0000000000087947 */ /* 0x000fea0003800000 */
.L_x_29498:
[----:B------:R-:W-:-:S07]  /*3000*/  FADD.FTZ R128, R42, R128 ;  /* 0x000000802a807221 */ /* 0x000fce0000010000 */
.L_x_29499:
[----:B------:R-:W-:-:S07]  /*3010*/  MOV R46, R128 ;  /* 0x00000080002e7202 */ /* 0x000fce0000000f00 */
.L_x_29500:
[----:B------:R-:W-:Y:S01]  /*3020*/  FMUL.FTZ R138, R51, R141 ;  /* 0x0000008d338a7220 */ /* 0x000fe20000410000 */
[----:B------:R-:W-:Y:S06]  /*3030*/  @P3 BRA `(.L_x_29501) ;  /* 0x0000000000083947 */ /* 0x000fec0003800000 */
[----:B------:R-:W-:Y:S05]  /*3040*/  @P1 BRA `(.L_x_29502) ;  /* 0x0000000000081947 */ /* 0x000fea0003800000 */
[----:B------:R-:W-:Y:S05]  /*3050*/  BRA `(.L_x_29503) ;  /* 0x0000000000087947 */ /* 0x000fea0003800000 */
.L_x_29501:
[----:B------:R-:W-:-:S07]  /*3060*/  FADD.FTZ R138, R43, R138 ;  /* 0x0000008a2b8a7221 */ /* 0x000fce0000010000 */
.L_x_29502:
[----:B------:R-:W-:-:S07]  /*3070*/  MOV R47, R138 ;  /* 0x0000008a002f7202 */ /* 0x000fce0000000f00 */
.L_x_29503:
[----:B------:R-:W0:Y:S02]  /*3080*/  @P1 LDC.64 R48, c[0x0][0x238] ;  /* 0x00008e00ff301b82 */ /* 0x000e240000000a00 */
[----:B0-----:R-:W-:-:S04]  /*3090*/  @P1 LEA R48, P3, R142, R48, 0x4 ;  /* 0x000000308e301211 */ /* 0x001fc800078620ff */
[----:B------:R-:W-:-:S05]  /*30a0*/  @P1 LEA.HI.X R49, R142, R49, RZ, 0x4, P3 ;  /* 0x000000318e311211 */ /* 0x000fca00018f24ff */
[----:B------:R0:W-:Y:S04]  /*30b0*/  @P1 STG.E.128 desc[UR4][R48.64], R44 ;  /* 0x0000002c30001986 */ /* 0x0001e8000c101d04 */
.L_x_29491:
[----:B------:R-:W-:Y:S05]  /*30c0*/  BSYNC B0 ;  /* 0x0000000000007941 */ /* 0x000fea0003800000 */
.L_x_29490:
[----:B01234-:R-:W-:Y:S01]  /*30d0*/  FADD.FTZ R48, RZ, R99 ;  /* 0x00000063ff307221 */ /* 0x01ffe20000010000 */
[C---:B------:R-:W-:Y:S01]  /*30e0*/  ISETP.GT.U32.AND P3, PT, R97.reuse, 0xff, PT ;  /* 0x000000ff6100780c */ /* 0x040fe20003f64070 */
[----:B------:R-:W-:Y:S01]  /*30f0*/  UMOV UR6, 0xffffffff ;  /* 0xffffffff00067882 */ /* 0x000fe20000000000 */
[----:B------:R-:W-:Y:S01]  /*3100*/  ISETP.GT.U32.AND P4, PT, R97, 0x47f, PT ;  /* 0x0000047f6100780c */ /* 0x000fe20003f84070 */
[----:B------:R-:W-:Y:S01]  /*3110*/  FADD.FTZ R48, R109, R48 ;  /* 0x000000306d307221 */ /* 0x000fe20000010000 */
[----:B------:R-:W-:Y:S02]  /*3120*/  LOP3.LUT P5, RZ, R140, 0xff, RZ, 0xc0, !PT ;  /* 0x000000ff8cff7812 */ /* 0x000fe400078ac0ff */
[----:B------:R-:W-:Y:S01]  /*3130*/  LOP3.LUT P6, RZ, R93, 0x1f, RZ, 0xc0, !PT ;  /* 0x0000001f5dff7812 */ /* 0x000fe200078cc0ff */
[----:B------:R-:W-:Y:S01]  /*3140*/  FADD.FTZ R48, R119, R48 ;  /* 0x0000003077307221 */ /* 0x000fe20000010000 */
[----:B------:R-:W-:-:S03]  /*3150*/  P2R R140, PR, RZ, 0x20 ;  /* 0x00000020ff8c7803 */ /* 0x000fc60000000000 */
[----:B------:R-:W-:-:S05]  /*3160*/  FADD.FTZ R48, R129, R48 ;  /* 0x0000003081307221 */ /* 0x000fca0000010000 */
[----:B------:R-:W-:Y:S02]  /*3170*/  FSEL R49, R48, RZ, P2 ;  /* 0x000000ff30317208 */ /* 0x000fe40001000000 */
[----:B------:R-:W-:-:S03]  /*3180*/  P2R R48, PR, RZ, 0x8 ;  /* 0x00000008ff307803 */ /* 0x000fc60000000000 */
[----:B------:R-:W-:-:S04]  /*3190*/  FADD.FTZ R51, R100, R49 ;  /* 0x0000003164337221 */ /* 0x000fc80000010000 */
[----:B------:R-:W-:-:S04]  /*31a0*/  FADD.FTZ R51, R110, R51 ;  /* 0x000000336e337221 */ /* 0x000fc80000010000 */
[----:B------:R-:W-:-:S04]  /*31b0*/  FADD.FTZ R51, R120, R51 ;  /* 0x0000003378337221 */ /* 0x000fc80000010000 */
[----:B------:R-:W-:Y:S01]  /*31c0*/  @P3 FADD.FTZ R49, R130, R51 ;  /* 0x0000003382313221 */ /* 0x000fe20000010000 */
[----:B------:R-:W-:-:S03]  /*31d0*/  ISETP.GT.U32.AND P3, PT, R97, 0x17f, PT ;  /* 0x0000017f6100780c */ /* 0x000fc60003f64070 */
[----:B------:R-:W-:Y:S01]  /*31e0*/  FADD.FTZ R48, R101, R49 ;  /* 0x0000003165307221 */ /* 0x000fe20000010000 */
[----:B------:R-:W-:-:S03]  /*31f0*/  P2R R50, PR, RZ, 0x8 ;  /* 0x00000008ff327803 */ /* 0x000fc60000000000 */
        /* <DEDUP_REMOVED lines=28> */
[----:B------:R-:W-:-:S04]  /*33c0*/  FADD.FTZ R51, R106, R49 ;  /* 0x000000316a337221 */ /* 0x000fc80000010000 */
[----:B------:R-:W-:-:S04]  /*33d0*/  FADD.FTZ R51, R116, R51 ;  /* 0x0000003374337221 */ /* 0x000fc80000010000 */
[----:B------:R-:W-:-:S04]  /*33e0*/  FADD.FTZ R51, R126, R51 ;  /* 0x000000337e337221 */ /* 0x000fc80000010000 */
[----:B------:R-:W-:Y:S01]  /*33f0*/  @P3 FADD.FTZ R49, R136, R51 ;  /* 0x0000003388313221 */ /* 0x000fe20000010000 */
[----:B------:R-:W-:-:S03]  /*3400*/  SHF.R.U32.HI R51, RZ, 0x5, R93 ;  /* 0x00000005ff337819 */ /* 0x000fc6000001165d */
[----:B------:R-:W-:Y:S01]  /*3410*/  FADD.FTZ R48, R107, R49 ;  /* 0x000000316b307221 */ /* 0x000fe20000010000 */
[----:B------:R-:W-:-:S03]  /*3420*/  LOP3.LUT R50, R51, 0x7fffffc, RZ, 0xc0, !PT ;  /* 0x07fffffc33327812 */ /* 0x000fc600078ec0ff */
[----:B------:R-:W-:Y:S01]  /*3430*/  FADD.FTZ R48, R117, R48 ;  /* 0x0000003075307221 */ /* 0x000fe20000010000 */
[----:B------:R-:W-:Y:S02]  /*3440*/  @!P5 IADD3 R50, R50, 0x4, RZ ;  /* 0x000000043232d810 */ /* 0x000fe40007ffe0ff */
[----:B------:R-:W-:Y:S01]  /*3450*/  ISETP.GT.U32.AND P5, PT, R97, 0x4ff, PT ;  /* 0x000004ff6100780c */ /* 0x000fe20003fa4070 */
[----:B------:R-:W-:-:S04]  /*3460*/  FADD.FTZ R48, R127, R48 ;  /* 0x000000307f307221 */ /* 0x000fc80000010000 */
[----:B------:R-:W-:Y:S01]  /*3470*/  @P4 FADD.FTZ R49, R137, R48 ;  /* 0x0000003089314221 */ /* 0x000fe20000010000 */
[----:B------:R-:W-:-:S03]  /*3480*/  P2R R48, PR, RZ, 0x40 ;  /* 0x00000040ff307803 */ /* 0x000fc60000000000 */
[----:B-----5:R-:W-:-:S04]  /*3490*/  FADD.FTZ R141, R108, R49 ;  /* 0x000000316c8d7221 */ /* 0x020fc80000010000 */
[----:B------:R-:W-:-:S04]  /*34a0*/  FADD.FTZ R141, R118, R141 ;  /* 0x0000008d768d7221 */ /* 0x000fc80000010000 */
[----:B------:R-:W-:-:S04]  /*34b0*/  FADD.FTZ R141, R128, R141 ;  /* 0x0000008d808d7221 */ /* 0x000fc80000010000 */
        /* <DEDUP_REMOVED lines=21> */
[----:B------:R-:W-:-:S04]  /*3610*/  FFMA.FTZ R49, R146, R146, R49 ;  /* 0x0000009292317223 */ /* 0x000fc80000010031 */
        /* <DEDUP_REMOVED lines=9> */
[----:B------:R-:W-:Y:S01]  /*36b0*/  @P6 FFMA.FTZ R49, R141, R141, R142 ;  /* 0x0000008d8d316223 */ /* 0x000fe2000001008e */
[--C-:B------:R-:W-:Y:S01]  /*36c0*/  FADD.FTZ R142, R101, -R48.reuse ;  /* 0x80000030658e7221 */ /* 0x100fe20000010000 */
[----:B------:R-:W-:Y:S01]  /*36d0*/  ISETP.GT.U32.AND P6, PT, R97, 0x17f, PT ;  /* 0x0000017f6100780c */ /* 0x000fe20003fc4070 */
[----:B------:R-:W-:Y:S02]  /*36e0*/  FADD.FTZ R141, R111, -R48 ;  /* 0x800000306f8d7221 */ /* 0x000fe40000010000 */
        /* <DEDUP_REMOVED lines=74> */
.L_x_29536:
[----:B------:R-:W-:Y:S01]  /*3b90*/  LOP3.LUT P3, RZ, R93, 0x1f, RZ, 0xc0, !PT ;  /* 0x0000001f5dff7812 */ /* 0x000fe2000786c0ff */
[----:B------:R-:W-:Y:S05]  /*3ba0*/  WARPSYNC.ALL ;  /* 0x0000000000007948 */ /* 0x000fea0003800000 */
[----:B------:R-:W-:-:S07]  /*3bb0*/  LOP3.LUT R51, R51, 0x3, RZ, 0xc0, !PT ;  /* 0x0000000333337812 */ /* 0x000fce00078ec0ff */
[----:B------:R-:W2:Y:S01]  /*3bc0*/  @!P3 S2R R142, SR_CgaCtaId ;  /* 0x00000000008eb919 */ /* 0x000ea20000008800 */
[----:B------:R-:W-:Y:S02]  /*3bd0*/  @!P3 MOV R49, 0x400 ;  /* 0x000004000031b802 */ /* 0x000fe40000000f00 */
[----:B------:R-:W-:Y:S02]  /*3be0*/  @!P3 IADD3 R141, R50, R51, RZ ;  /* 0x00000033328db210 */ /* 0x000fe40007ffe0ff */
[----:B--2---:R-:W-:Y:S01]  /*3bf0*/  @!P3 LEA R142, R142, R49, 0x18 ;  /* 0x000000318e8eb211 */ /* 0x004fe200078ec0ff */
[----:B-1----:R-:W-:Y:S01]  /*3c00*/  FADD.FTZ R49, R143, R146 ;  /* 0x000000928f317221 */ /* 0x002fe20000010000 */
[----:B0-----:R-:W-:Y:S02]  /*3c10*/  LOP3.LUT R143, R93, 0x1f, RZ, 0xc0, !PT ;  /* 0x0000001f5d8f7812 */ /* 0x001fe400078ec0ff */
[----:B------:R-:W-:-:S05]  /*3c20*/  @!P3 LEA R141, R141, R142, 0x3 ;  /* 0x0000008e8d8db211 */ /* 0x000fca00078e18ff */
[----:B------:R0:W-:Y:S01]  /*3c30*/  @!P3 STS.64 [R141], R48 ;  /* 0x000000308d00b388 */ /* 0x0001e20000000a00 */
[----:B------:R-:W-:-:S13]  /*3c40*/  ISETP.GT.U32.AND P3, PT, R143, 0x3, PT ;  /* 0x000000038f00780c */ /* 0x000fda0003f64070 */
[----:B0-----:R-:W0:Y:S01]  /*3c50*/  @!P3 S2R R49, SR_CgaCtaId ;  /* 0x000000000031b919 */ /* 0x001e220000008800 */
[----:B------:R-:W-:Y:S01]  /*3c60*/  @!P3 MOV R48, 0x400 ;  /* 0x000004000030b802 */ /* 0x000fe20000000f00 */
[----:B------:R-:W-:Y:S01]  /*3c70*/  BSSY B0, `(.L_x_29505) ;  /* 0x000004c000007945 */ /* 0x000fe20003800000 */
[----:B------:R-:W-:Y:S01]  /*3c80*/  @!P3 IADD3 R50, R50, R143, RZ ;  /* 0x0000008f3232b210 */ /* 0x000fe20007ffe0ff */
[----:B------:R-:W-:Y:S01]  /*3c90*/  BAR.SYNC.DEFER_BLOCKING 0x0 ;  /* 0x0000000000007b1d */ /* 0x000fe20000010000 */
[----:B------:R-:W-:Y:S02]  /*3ca0*/  ISETP.NE.AND P4, PT, R98, RZ, PT ;  /* 0x000000ff6200720c */ /* 0x000fe40003f85270 */
[----:B0-----:R-:W-:Y:S02]  /*3cb0*/  @!P3 LEA R141, R49, R48, 0x18 ;  /* 0x00000030318db211 */ /* 0x001fe400078ec0ff */
        /* <DEDUP_REMOVED lines=17> */
[----:B--2---:R-:W-:-:S04]  /*3dd0*/  FMUL.FTZ R148, R143, R144 ;  /* 0x000000908f947220 */ /* 0x004fc80000410000 */
[----:B------:R-:W-:Y:S01]  /*3de0*/  FFMA.FTZ R149, R147, R48, R148 ;  /* 0x0000003093957223 */ /* 0x000fe20000010094 */
[----:B------:R-:W-:Y:S01]  /*3df0*/  FADD.FTZ R48, -R143, R48 ;  /* 0x000000308f307221 */ /* 0x000fe20000010100 */
[----:B------:R-:W-:Y:S01]  /*3e00*/  I2FP.F32.S32 R143, R141 ;  /* 0x0000008d008f7245 */ /* 0x000fe20000201400 */
[----:B---3--:R-:W-:Y:S01]  /*3e10*/  FADD.FTZ R141, R142, R49 ;  /* 0x000000318e8d7221 */ /* 0x008fe20000010000 */
[----:B-1----:R-:W-:Y:S01]  /*3e20*/  FMUL.FTZ R149, R146, R149 ;  /* 0x0000009592957220 */ /* 0x002fe20000410000 */
[----:B------:R-:W-:-:S03]  /*3e30*/  FMUL.FTZ R48, R48, R48 ;  /* 0x0000003030307220 */ /* 0x000fc60000410000 */
[----:B------:R-:W0:Y:S01]  /*3e40*/  MUFU.RCP R143, R143 ;  /* 0x0000008f008f7308 */ /* 0x000e220000001000 */
[----:B------:R-:W1:Y:S01]  /*3e50*/  SHFL.DOWN PT, R148, R149, 0x1, 0x1f ;  /* 0x08201f0095947f89 */ /* 0x000e6200000e0000 */
[----:B------:R-:W-:-:S04]  /*3e60*/  FMUL.FTZ R48, R48, R147 ;  /* 0x0000009330307220 */ /* 0x000fc80000410000 */
[----:B------:R-:W-:Y:S02]  /*3e70*/  FMUL.FTZ R48, R48, R144 ;  /* 0x0000009030307220 */ /* 0x000fe40000410000 */
        /* <DEDUP_REMOVED lines=11> */
[----:B------:R-:W0:Y:S01]  /*3f30*/  SHFL.IDX PT, R145, R142, RZ, 0x1f ;  /* 0x00001fff8e917589 */ /* 0x000e2200000e0000 */
[----:B------:R-:W1:Y:S02]  /*3f40*/  @!P3 LDC.64 R48, c[0x0][0x258] ;  /* 0x00009600ff30bb82 */ /* 0x000e640000000a00 */
[----:B------:R-:W-:-:S06]  /*3f50*/  FFMA.FTZ R141, R143, R141, R50 ;  /* 0x0000008d8f8d7223 */ /* 0x000fcc0000010032 */
[----:B------:R-:W2:Y:S01]  /*3f60*/  SHFL.IDX PT, R141, R141, RZ, 0x1f ;  /* 0x00001fff8d8d7589 */ /* 0x000ea200000e0000 */
[----:B------:R-:W3:Y:S01]  /*3f70*/  @!P3 LDC.64 R50, c[0x0][0x250] ;  /* 0x00009400ff32bb82 */ /* 0x000ee20000000a00 */
[----:B0-----:R-:W-:Y:S01]  /*3f80*/  FMUL.FTZ R143, R145, R145 ;  /* 0x00000091918f7220 */ /* 0x001fe20000410000 */
[----:B-1----:R-:W-:-:S04]  /*3f90*/  @!P3 IMAD.WIDE R48, R96, 0x4, R48 ;  /* 0x000000046030b825 */ /* 0x002fc800078e0230 */
[----:B------:R-:W-:Y:S01]  /*3fa0*/  FSEL R143, R143, RZ, P4 ;  /* 0x000000ff8f8f7208 */ /* 0x000fe20002000000 */
[----:B--2---:R-:W-:Y:S01]  /*3fb0*/  FFMA.FTZ R142, R141, UR7, R144 ;  /* 0x000000078d8e7c23 */ /* 0x004fe20008010090 */
[----:B---3--:R-:W-:Y:S01]  /*3fc0*/  @!P3 IMAD.WIDE R50, R96, 0x4, R50 ;  /* 0x000000046032b825 */ /* 0x008fe200078e0232 */
[----:B------:R-:W-:-:S03]  /*3fd0*/  FSEL R141, R145, RZ, !P4 ;  /* 0x000000ff918d7208 */ /* 0x000fc60006000000 */
[----:B------:R-:W-:Y:S01]  /*3fe0*/  FADD.FTZ R142, R142, R143 ;  /* 0x0000008f8e8e7221 */ /* 0x000fe20000010000 */
[----:B------:R0:W-:Y:S05]  /*3ff0*/  @!P3 STG.E desc[UR4][R50.64], R145 ;  /* 0x000000913200b986 */ /* 0x0001ea000c101904 */
[----:B------:R-:W1:Y:S02]  /*4000*/  MUFU.RSQ R142, R142 ;  /* 0x0000008e008e7308 */ /* 0x000e640000001400 */
[----:B-1----:R0:W-:Y:S01]  /*4010*/  @!P3 STG.E desc[UR4][R48.64], R142 ;  /* 0x0000008e3000b986 */ /* 0x0021e2000c101904 */
[----:B------:R-:W-:Y:S05]  /*4020*/  @!P2 BRA `(.L_x_29506) ;  /* 0x000000000040a947 */ /* 0x000fea0003800000 */
[----:B0-----:R-:W0:Y:S01]  /*4030*/  LDC.64 R144, c[0x0][0x2b8] ;  /* 0x0000ae00ff907b82 */ /* 0x001e220000000a00 */
[--C-:B------:R-:W-:Y:S01]  /*4040*/  FADD.FTZ R49, R99, -R141.reuse ;  /* 0x8000008d63317221 */ /* 0x100fe20000010000 */
        /* <DEDUP_REMOVED lines=11> */
[C---:B0-----:R-:W-:Y:S01]  /*4100*/  IMAD.WIDE.U32 R144, R139.reuse, 0x10, R144 ;  /* 0x000000108b907825 */ /* 0x041fe200078e0090 */
[----:B------:R-:W-:-:S04]  /*4110*/  IADD3 R139, R139, 0x80, RZ ;  /* 0x000000808b8b7810 */ /* 0x000fc80007ffe0ff */
[----:B------:R1:W-:Y:S03]  /*4120*/  STG.E.128 desc[UR4][R144.64], R48 ;  /* 0x0000003090007986 */ /* 0x0003e6000c101d04 */
.L_x_29506:
[----:B------:R-:W-:Y:S05]  /*4130*/  BSYNC B0 ;  /* 0x0000000000007941 */ /* 0x000fea0003800000 */
.L_x_29505:
[----:B------:R-:W-:Y:S01]  /*4140*/  ISETP.GE.U32.AND P3, PT, R97, 0x100, PT ;  /* 0x000001006100780c */ /* 0x000fe20003f66070 */
[----:B------:R-:W-:-:S12]  /*4150*/  BSSY B0, `(.L_x_29507) ;  /* 0x0000012000007945 */ /* 0x000fd80003800000 */
[----:B------:R-:W-:Y:S05]  /*4160*/  @!P3 BRA `(.L_x_29508) ;  /* 0x000000000040b947 */ /* 0x000fea0003800000 */
[----:B01----:R-:W0:Y:S01]  /*4170*/  LDC.64 R144, c[0x0][0x2b8] ;  /* 0x0000ae00ff907b82 */ /* 0x003e220000000a00 */
        /* <DEDUP_REMOVED lines=15> */
.L_x_29508:
[----:B------:R-:W-:Y:S05]  /*4270*/  BSYNC B0 ;  /* 0x0000000000007941 */ /* 0x000fea0003800000 */
.L_x_29507:
[----:B------:R-:W-:Y:S01]  /*4280*/  ISETP.GE.U32.AND P3, PT, R97, 0x180, PT ;  /* 0x000001806100780c */ /* 0x000fe20003f66070 */
[----:B------:R-:W-:-:S12]  /*4290*/  BSSY B0, `(.L_x_29509) ;  /* 0x0000012000007945 */ /* 0x000fd80003800000 */
[----:B------:R-:W-:Y:S05]  /*42a0*/  @!P3 BRA `(.L_x_29510) ;  /* 0x000000000040b947 */ /* 0x000fea0003800000 */
[----:B012---:R-:W0:Y:S01]  /*42b0*/  LDC.64 R144, c[0x0][0x2b8] ;  /* 0x0000ae00ff907b82 */ /* 0x007e220000000a00 */
        /* <DEDUP_REMOVED lines=15> */
.L_x_29510:
[----:B------:R-:W-:Y:S05]  /*43b0*/  BSYNC B0 ;  /* 0x0000000000007941 */ /* 0x000fea0003800000 */
.L_x_29509:
[----:B------:R-:W-:Y:S01]  /*43c0*/  ISETP.GE.U32.AND P3, PT, R97, 0x200, PT ;  /* 0x000002006100780c */ /* 0x000fe20003f66070 */
[----:B------:R-:W-:-:S12]  /*43d0*/  BSSY B0, `(.L_x_29511) ;  /* 0x0000012000007945 */ /* 0x000fd80003800000 */
[----:B------:R-:W-:Y:S05]  /*43e0*/  @!P3 BRA `(.L_x_29512) ;  /* 0x000000000040b947 */ /* 0x000fea0003800000 */
[----:B0123--:R-:W0:Y:S01]  /*43f0*/  LDC.64 R144, c[0x0][0x2b8] ;  /* 0x0000ae00ff907b82 */ /* 0x00fe220000000a00 */
        /* <DEDUP_REMOVED lines=15> */
.L_x_29512:
[----:B------:R-:W-:Y:S05]  /*44f0*/  BSYNC B0 ;  /* 0x0000000000007941 */ /* 0x000fea0003800000 */
.L_x_29511:
[----:B------:R-:W-:Y:S01]  /*4500*/  ISETP.GE.U32.AND P3, PT, R97, 0x280, PT ;  /* 0x000002806100780c */ /* 0x000fe20003f66070 */
[----:B------:R-:W-:-:S12]  /*4510*/  BSSY B0, `(.L_x_29513) ;  /* 0x0000012000007945 */ /* 0x000fd80003800000 */
[----:B------:R-:W-:Y:S05]  /*4520*/  @!P3 BRA `(.L_x_29514) ;  /* 0x000000000040b947 */ /* 0x000fea0003800000 */
[----:B01234-:R-:W0:Y:S01]  /*4530*/  LDC.64 R144, c[0x0][0x2b8] ;  /* 0x0000ae00ff907b82 */ /* 0x01fe220000000a00 */
        /* <DEDUP_REMOVED lines=15> */
.L_x_29514:
[----:B------:R-:W-:Y:S05]  /*4630*/  BSYNC B0 ;  /* 0x0000000000007941 */ /* 0x000fea0003800000 */
.L_x_29513:
        /* <DEDUP_REMOVED lines=19> */
.L_x_29516:
[----:B------:R-:W-:Y:S05]  /*4770*/  BSYNC B0 ;  /* 0x0000000000007941 */ /* 0x000fea0003800000 */
.L_x_29515:
        /* <DEDUP_REMOVED lines=19> */
.L_x_29518:
[----:B------:R-:W-:Y:S05]  /*48b0*/  BSYNC B0 ;  /* 0x0000000000007941 */ /* 0x000fea0003800000 */
.L_x_29517:
        /* <DEDUP_REMOVED lines=19> */
.L_x_29520:
[----:B------:R-:W-:Y:S05]  /*49f0*/  BSYNC B0 ;  /* 0x0000000000007941 */ /* 0x000fea0003800000 */
.L_x_29519:
        /* <DEDUP_REMOVED lines=19> */
.L_x_29522:
[----:B------:R-:W-:Y:S05]  /*4b30*/  BSYNC B0 ;  /* 0x0000000000007941 */ /* 0x000fea0003800000 */
.L_x_29521:
        /* <DEDUP_REMOVED lines=16> */
[----:B------:R-:W-:-:S05]  /*4c40*/  FFMA.FTZ R50, R68, R145, R19 ;  /* 0x0000009144327223 */ /* 0x000fca0000010013 */
[----:B------:R0:W-:Y:S02]  /*4c50*/  STG.E.128 desc[UR4][R142.64], R48 ;  /* 0x000000308e007986 */ /* 0x0001e4000c101d04 */
.L_x_29524:
[----:B------:R-:W-:Y:S05]  /*4c60*/  BSYNC B0 ;  /* 0x0000000000007941 */ /* 0x000fea0003800000 */
.L_x_29523:
[----:B------:R-:W-:Y:S02]  /*4c70*/  ISETP.NE.AND P3, PT, R140, RZ, PT ;  /* 0x000000ff8c00720c */ /* 0x000fe40003f65270 */
[----:B------:R-:W-:Y:S02]  /*4c80*/  IADD3 R96, R96, UR8, RZ ;  /* 0x0000000860607c10 */ /* 0x000fe4000fffe0ff */
[----:B------:R-:W-:Y:S02]  /*4c90*/  SEL R140, RZ, 0x1, P3 ;  /* 0x00000001ff8c7807 */ /* 0x000fe40001800000 */
[----:B------:R-:W-:-:S13]  /*4ca0*/  ISETP.GE.AND P3, PT, R96, UR9, PT ;  /* 0x0000000960007c0c */ /* 0x000fda000bf66270 */
[----:B------:R-:W-:Y:S05]  /*4cb0*/  @!P3 BRA `(.L_x_29525) ;  /* 0xffffffc8002cb947 */ /* 0x000fea000383ffff */
[----:B------:R-:W-:Y:S05]  /*4cc0*/  EXIT ;  /* 0x000000000000794d */ /* 0x000fea0003800000 */
.L_x_29504:
[----:B------:R-:W-:Y:S01]  /*4cd0*/  HFMA2.MMA R149, -RZ, RZ, 0, 5.9604644775390625e-08 ;  /* 0x00000001ff957435 */ /* 0x000fe200000001ff */
[----:B------:R-:W-:Y:S02]  /*4ce0*/  MOV R148, R49 ;  /* 0x0000003100947202 */ /* 0x000fe40000000f00 */
[----:B------:R-:W-:Y:S02]  /*4cf0*/  MOV R150, 0x1f ;  /* 0x0000001f00967802 */ /* 0x000fe40000000f00 */
[----:B------:R-:W-:-:S07]  /*4d00*/  MOV R147, 0xffffffff ;  /* 0xffffffff00937802 */ /* 0x000fce0000000f00 */
[----:B------:R-:W-:Y:S05]  /*4d10*/  WARPSYNC.COLLECTIVE R147, `(.L_x_29526) ;  /* 0x0000000093087348 */ /* 0x000fea0003c00000 */
[----:B------:R0:W1:Y:S02]  /*4d20*/  SHFL.BFLY P6, R145, R148, R149, R150 ;  /* 0x0c00009594917389 */ /* 0x00006400000c0096 */
[----:B01----:R-:W-:Y:S01]  /*4d30*/  ENDCOLLECTIVE ;  /* 0x000000000000791b */ /* 0x003fe20003800000 */
.L_x_29526:
[----:B------:R-:W-:Y:S01]  /*4d40*/  HFMA2.MMA R149, -RZ, RZ, 0, 1.1920928955078125e-07 ;  /* 0x00000002ff957435 */ /* 0x000fe200000001ff */
[----:B------:R-:W-:-:S05]  /*4d50*/  MOV R48, R145 ;  /* 0x0000009100307202 */ /* 0x000fca0000000f00 */
[----:B------:R-:W-:-:S05]  /*4d60*/  FADD.FTZ R141, R49, R48 ;  /* 0x00000030318d7221 */ /* 0x000fca0000010000 */
[----:B------:R-:W-:-:S07]  /*4d70*/  MOV R148, R141 ;  /* 0x0000008d00947202 */ /* 0x000fce0000000f00 */
[----:B------:R-:W-:Y:S05]  /*4d80*/  WARPSYNC.COLLECTIVE R147, `(.L_x_29527) ;  /* 0x0000000093087348 */ /* 0x000fea0003c00000 */
[----:B------:R0:W1:Y:S02]  /*4d90*/  SHFL.BFLY P6, R145, R148, R149, R150 ;  /* 0x0c00009594917389 */ /* 0x00006400000c0096 */
[----:B01----:R-:W-:Y:S01]  /*4da0*/  ENDCOLLECTIVE ;  /* 0x000000000000791b */ /* 0x003fe20003800000 */
.L_x_29527:
[----:B------:R-:W-:Y:S01]  /*4db0*/  HFMA2.MMA R149, -RZ, RZ, 0, 2.384185791015625e-07 ;  /* 0x00000004ff957435 */ /* 0x000fe200000001ff */
[----:B------:R-:W-:-:S05]  /*4dc0*/  MOV R48, R145 ;  /* 0x0000009100307202 */ /* 0x000fca0000000f00 */
[----:B------:R-:W-:-:S05]  /*4dd0*/  FADD.FTZ R142, R141, R48 ;  /* 0x000000308d8e7221 */ /* 0x000fca0000010000 */
[----:B------:R-:W-:-:S07]  /*4de0*/  MOV R148, R142 ;  /* 0x0000008e00947202 */ /* 0x000fce0000000f00 */
[----:B------:R-:W-:Y:S05]  /*4df0*/  WARPSYNC.COLLECTIVE R147, `(.L_x_29528) ;  /* 0x0000000093087348 */ /* 0x000fea0003c00000 */
[----:B------:R0:W1:Y:S02]  /*4e00*/  SHFL.BFLY P6, R145, R148, R149, R150 ;  /* 0x0c00009594917389 */ /* 0x00006400000c0096 */
[----:B01----:R-:W-:Y:S01]  /*4e10*/  ENDCOLLECTIVE ;  /* 0x000000000000791b */ /* 0x003fe20003800000 */
.L_x_29528:
[----:B------:R-:W-:Y:S01]  /*4e20*/  HFMA2.MMA R149, -RZ, RZ, 0, 4.76837158203125e-07 ;  /* 0x00000008ff957435 */ /* 0x000fe200000001ff */
[----:B------:R-:W-:-:S05]  /*4e30*/  MOV R143, R145 ;  /* 0x00000091008f7202 */ /* 0x000fca0000000f00 */
[----:B------:R-:W-:-:S05]  /*4e40*/  FADD.FTZ R143, R142, R143 ;  /* 0x0000008f8e8f7221 */ /* 0x000fca0000010000 */
[----:B------:R-:W-:-:S07]  /*4e50*/  MOV R148, R143 ;  /* 0x0000008f00947202 */ /* 0x000fce0000000f00 */
[----:B------:R-:W-:Y:S05]  /*4e60*/  WARPSYNC.COLLECTIVE R147, `(.L_x_29529) ;  /* 0x0000000093087348 */ /* 0x000fea0003c00000 */
[----:B------:R0:W1:Y:S02]  /*4e70*/  SHFL.BFLY P6, R145, R148, R149, R150 ;  /* 0x0c00009594917389 */ /* 0x00006400000c0096 */
[----:B01----:R-:W-:Y:S01]  /*4e80*/  ENDCOLLECTIVE ;  /* 0x000000000000791b */ /* 0x003fe20003800000 */
.L_x_29529:
[----:B------:R-:W-:Y:S01]  /*4e90*/  HFMA2.MMA R149, -RZ, RZ, 0, 9.5367431640625e-07 ;  /* 0x00000010ff957435 */ /* 0x000fe200000001ff */
[----:B------:R-:W-:-:S05]  /*4ea0*/  MOV R48, R145 ;  /* 0x0000009100307202 */ /* 0x000fca0000000f00 */
[----:B------:R-:W-:-:S05]  /*4eb0*/  FADD.FTZ R144, R143, R48 ;  /* 0x000000308f907221 */ /* 0x000fca0000010000 */
[----:B------:R-:W-:-:S07]  /*4ec0*/  MOV R148, R144 ;  /* 0x0000009000947202 */ /* 0x000fce0000000f00 */
[----:B------:R-:W-:Y:S05]  /*4ed0*/  WARPSYNC.COLLECTIVE R147, `(.L_x_29530) ;  /* 0x0000000093087348 */ /* 0x000fea0003c00000 */
[----:B------:R0:W1:Y:S02]  /*4ee0*/  SHFL.BFLY P6, R145, R148, R149, R150 ;  /* 0x0c00009594917389 */ /* 0x00006400000c0096 */
[----:B01----:R-:W-:Y:S01]  /*4ef0*/  ENDCOLLECTIVE ;  /* 0x000000000000791b */ /* 0x003fe20003800000 */
.L_x_29530:
        /* <DEDUP_REMOVED lines=20> */
[----:B------:R-:W-:Y:S01]  /*5040*/  @P6 FFMA.FTZ R49, R141, R141, R142 ;  /* 0x0000008d8d316223 */ /* 0x000fe2000001008e */
[--C-:B------:R-:W-:Y:S01]  /*5050*/  FADD.FTZ R142, R101, -R48.reuse ;  /* 0x80000030658e7221 */ /* 0x100fe20000010000 */
[----:B------:R-:W-:Y:S01]  /*5060*/  FADD.FTZ R141, R111, -R48 ;  /* 0x800000306f8d7221 */ /* 0x000fe20000010000 */
[----:B------:R-:W-:Y:S02]  /*5070*/  ISETP.GT.U32.AND P6, PT, R97, 0x17f, PT ;  /* 0x0000017f6100780c */ /* 0x000fe40003fc4070 */
        /* <DEDUP_REMOVED lines=70> */
.L_x_29531:
[----:B------:R-:W-:Y:S01]  /*54e0*/  HFMA2.MMA R149, -RZ, RZ, 0, 1.1920928955078125e-07 ;  /* 0x00000002ff957435 */ /* 0x000fe200000001ff */
[----:B------:R-:W-:-:S05]  /*54f0*/  MOV R142, R145 ;  /* 0x00000091008e7202 */ /* 0x000fca0000000f00 */
[----:B------:R-:W-:-:S05]  /*5500*/  FADD.FTZ R142, R49, R142 ;  /* 0x0000008e318e7221 */ /* 0x000fca0000010000 */
[----:B------:R-:W-:-:S07]  /*5510*/  MOV R148, R142 ;  /* 0x0000008e00947202 */ /* 0x000fce0000000f00 */
[----:B------:R-:W-:Y:S05]  /*5520*/  WARPSYNC.COLLECTIVE R147, `(.L_x_29532) ;  /* 0x0000000093087348 */ /* 0x000fea0003c00000 */
[----:B------:R0:W1:Y:S02]  /*5530*/  SHFL.BFLY P6, R145, R148, R149, R150 ;  /* 0x0c00009594917389 */ /* 0x00006400000c0096 */
[----:B01----:R-:W-:Y:S01]  /*5540*/  ENDCOLLECTIVE ;  /* 0x000000000000791b */ /* 0x003fe20003800000 */
.L_x_29532:
[----:B------:R-:W-:Y:S01]  /*5550*/  HFMA2.MMA R149, -RZ, RZ, 0, 2.384185791015625e-07 ;  /* 0x00000004ff957435 */ /* 0x000fe200000001ff */
[----:B------:R-:W-:-:S05]  /*5560*/  MOV R141, R145 ;  /* 0x00000091008d7202 */ /* 0x000fca0000000f00 */
[----:B------:R-:W-:-:S05]  /*5570*/  FADD.FTZ R141, R142, R141 ;  /* 0x0000008d8e8d7221 */ /* 0x000fca0000010000 */
[----:B------:R-:W-:-:S07]  /*5580*/  MOV R148, R141 ;  /* 0x0000008d00947202 */ /* 0x000fce0000000f00 */
[----:B------:R-:W-:Y:S05]  /*5590*/  WARPSYNC.COLLECTIVE R147, `(.L_x_29533) ;  /* 0x0000000093087348 */ /* 0x000fea0003c00000 */
[----:B------:R0:W1:Y:S02]  /*55a0*/  SHFL.BFLY P6, R145, R148, R149, R150 ;  /* 0x0c00009594917389 */ /* 0x00006400000c0096 */
[----:B01----:R-:W-:Y:S01]  /*55b0*/  ENDCOLLECTIVE ;  /* 0x000000000000791b */ /* 0x003fe20003800000 */
.L_x_29533:
[----:B------:R-:W-:Y:S01]  /*55c0*/  HFMA2.MMA R149, -RZ, RZ, 0, 4.76837158203125e-07 ;  /* 0x00000008ff957435 */ /* 0x000fe200000001ff */
[----:B------:R-:W-:-:S05]  /*55d0*/  MOV R144, R145 ;  /* 0x0000009100907202 */ /* 0x000fca0000000f00 */
[----:B------:R-:W-:-:S05]  /*55e0*/  FADD.FTZ R144, R141, R144 ;  /* 0x000000908d907221 */ /* 0x000fca0000010000 */
[----:B------:R-:W-:-:S07]  /*55f0*/  MOV R148, R144 ;  /* 0x0000009000947202 */ /* 0x000fce0000000f00 */
[----:B------:R-:W-:Y:S05]  /*5600*/  WARPSYNC.COLLECTIVE R147, `(.L_x_29534) ;  /* 0x0000000093087348 */ /* 0x000fea0003c00000 */
[----:B------:R0:W1:Y:S02]  /*5610*/  SHFL.BFLY P6, R145, R148, R149, R150 ;  /* 0x0c00009594917389 */ /* 0x00006400000c0096 */
[----:B01----:R-:W-:Y:S01]  /*5620*/  ENDCOLLECTIVE ;  /* 0x000000000000791b */ /* 0x003fe20003800000 */
.L_x_29534:
[----:B------:R-:W-:Y:S01]  /*5630*/  HFMA2.MMA R149, -RZ, RZ, 0, 9.5367431640625e-07 ;  /* 0x00000010ff957435 */ /* 0x000fe200000001ff */
[----:B------:R-:W-:-:S05]  /*5640*/  MOV R143, R145 ;  /* 0x00000091008f7202 */ /* 0x000fca0000000f00 */
[----:B------:R-:W-:-:S05]  /*5650*/  FADD.FTZ R143, R144, R143 ;  /* 0x0000008f908f7221 */ /* 0x000fca0000010000 */
[----:B------:R-:W-:-:S07]  /*5660*/  MOV R148, R143 ;  /* 0x0000008f00947202 */ /* 0x000fce0000000f00 */
[----:B------:R-:W-:Y:S05]  /*5670*/  WARPSYNC.COLLECTIVE R147, `(.L_x_29535) ;  /* 0x0000000093087348 */ /* 0x000fea0003c00000 */
[----:B------:R0:W1:Y:S02]  /*5680*/  SHFL.BFLY P6, R145, R148, R149, R150 ;  /* 0x0c00009594917389 */ /* 0x00006400000c0096 */
[----:B01----:R-:W-:Y:S01]  /*5690*/  ENDCOLLECTIVE ;  /* 0x000000000000791b */ /* 0x003fe20003800000 */
.L_x_29535:
[----:B------:R-:W-:Y:S01]  /*56a0*/  MOV R146, R145 ;  /* 0x0000009100927202 */ /* 0x000fe20000000f00 */
[----:B------:R-:W-:Y:S06]  /*56b0*/  BRA `(.L_x_29536) ;  /* 0xffffffe400347947 */ /* 0x000fec000383ffff */
.L_x_29537:
        /* <DEDUP_REMOVED lines=12> */
.L_x_37288:


//--------------------- .text._ZN10layer_norm13ln_fwd_kernelINS_13Kernel_traitsI6__halfffffjLj5120ELj1ELj1ELj4ELj16ENS_18Kernel_traits_baseILj5120ES2_ffffjLj128EEEEELb0ELb0ELb0ELb1EEEvNS_9FwdParamsE --------------------------
	.section	.text._ZN10layer_norm13ln_fwd_kernelINS_13Kernel_traitsI6__halfffffjLj5120ELj1ELj1ELj4ELj16ENS_18Kernel_traits_baseILj5120ES2_ffffjLj128EEEEELb0ELb0ELb0ELb1EEEvNS_9FwdParamsE,"ax",@progbits
	.align	128
        .global         _ZN10layer_norm13ln_fwd_kernelINS_13Kernel_traitsI6__halfffffjLj5120ELj1ELj1ELj4ELj16ENS_18Kernel_traits_baseILj5120ES2_ffffjLj128EEEEELb0ELb0ELb0ELb1EEEvNS_9FwdParamsE
        .type           _ZN10layer_norm13ln_fwd_kernelINS_13Kernel_traitsI6__halfffffjLj5120ELj1ELj1ELj4ELj16ENS_18Kernel_traits_baseILj5120ES2_ffffjLj128EEEEELb0ELb0ELb0ELb1EEEvNS_9FwdParamsE,@function
        .size           _ZN10layer_norm13ln_fwd_kernelINS_13Kernel_traitsI6__halfffffjLj5120ELj1ELj1ELj4ELj16ENS_18Kernel_traits_baseILj5120ES2_ffffjLj128EEEEELb0ELb0ELb0ELb1EEEvNS_9FwdParamsE,(.L_x_37289 - _ZN10layer_norm13ln_fwd_kernelINS_13Kernel_traitsI6__halfffffjLj5120ELj1ELj1ELj4ELj16ENS_18Kernel_traits_baseILj5120ES2_ffffjLj128EEEEELb0ELb0ELb0ELb1EEEvNS_9FwdParamsE)
        .other          _ZN10layer_norm13ln_fwd_kernelINS_13Kernel_traitsI6__halfffffjLj5120ELj1ELj1ELj4ELj16ENS_18Kernel_traits_baseILj5120ES2_ffffjLj128EEEEELb0ELb0ELb0ELb1EEEvNS_9FwdParamsE,@"STO_CUDA_ENTRY STV_DEFAULT"
_ZN10layer_norm13ln_fwd_kernelINS_13Kernel_traitsI6__halfffffjLj5120ELj1ELj1ELj4ELj16ENS_18Kernel_traits_baseILj5120ES2_ffffjLj128EEEEELb0ELb0ELb0ELb1EEEvNS_9FwdParamsE:
.text._ZN10layer_norm13ln_fwd_kernelINS_13Kernel_traitsI6__halfffffjLj5120ELj1ELj1ELj4ELj16ENS_18Kernel_traits_baseILj5120ES2_ffffjLj128EEEEELb0ELb0ELb0ELb1EEEvNS_9FwdParamsE:
        /* <DEDUP_REMOVED lines=13> */
[----:B------:R0:W5:Y:S04]  /*00d0*/  @P2 LDG.E.64 R24, desc[UR4][R2.64] ;  /* 0x0000000402182981 */ /* 0x000168000c1e1b00 */
[----:B------:R0:W5:Y:S04]  /*00e0*/  @P2 LDG.E.64 R22, desc[UR4][R2.64+0x400] ;  /* 0x0004000402162981 */ /* 0x000168000c1e1b00 */
[----:B------:R0:W5:Y:S04]  /*00f0*/  @P2 LDG.E.64 R6, desc[UR4][R2.64+0x800] ;  /* 0x0008000402062981 */ /* 0x000168000c1e1b00 */
[----:B------:R0:W5:Y:S04]  /*0100*/  @P2 LDG.E.64 R8, desc[UR4][R2.64+0xc00] ;  /* 0x000c000402082981 */ /* 0x000168000c1e1b00 */
[----:B------:R0:W5:Y:S04]  /*0110*/  @P2 LDG.E.64 R10, desc[UR4][R2.64+0x1000] ;  /* 0x00100004020a2981 */ /* 0x000168000c1e1b00 */
[----:B------:R0:W5:Y:S04]  /*0120*/  @P2 LDG.E.64 R12, desc[UR4][R2.64+0x1400] ;  /* 0x00140004020c2981 */ /* 0x000168000c1e1b00 */
[----:B------:R0:W5:Y:S04]  /*0130*/  @P2 LDG.E.64 R14, desc[UR4][R2.64+0x1800] ;  /* 0x00180004020e2981 */ /* 0x000168000c1e1b00 */
[----:B------:R0:W5:Y:S01]  /*0140*/  @P2 LDG.E.64 R16, desc[UR4][R2.64+0x1c00] ;  /* 0x001c000402102981 */ /* 0x000162000c1e1b00 */
[----:B-1----:R-:W-:Y:S01]  /*0150*/  LEA.HI R110, R0, UR6, RZ, 0x19 ;  /* 0x00000006006e7c11 */ /* 0x002fe2000f8fc8ff */
[----:B------:R-:W-:Y:S01]  /*0160*/  ULDC UR6, c[0x0][0x214] ;  /* 0x0000850000067ab9 */ /* 0x000fe20000000800 */
[----:B------:R-:W-:Y:S01]  /*0170*/  IADD3 R4, P0, R4, UR8, RZ ;  /* 0x0000000804047c10 */ /* 0x000fe2000ff1e0ff */
[----:B------:R0:W5:Y:S01]  /*0180*/  @P2 LDG.E.64 R18, desc[UR4][R2.64+0x2000] ;  /* 0x0020000402122981 */ /* 0x000162000c1e1b00 */
[----:B------:R-:W-:Y:S01]  /*0190*/  ISETP.GE.AND P1, PT, R110, UR6, PT ;  /* 0x000000066e007c0c */ /* 0x000fe2000bf26270 */
[----:B------:R-:W-:Y:S01]  /*01a0*/  ULDC.64 UR6, c[0x0][0x230] ;  /* 0x00008c0000067ab9 */ /* 0x000fe20000000a00 */
[----:B------:R-:W-:Y:S01]  /*01b0*/  IADD3.X R5, RZ, UR9, RZ, P0, !PT ;  /* 0x00000009ff057c10 */ /* 0x000fe200087fe4ff */
[----:B------:R0:W5:Y:S01]  /*01c0*/  @P2 LDG.E.64 R20, desc[UR4][R2.64+0x2400] ;  /* 0x0024000402142981 */ /* 0x000162000c1e1b00 */
[----:B--2---:R-:W-:-:S04]  /*01d0*/  LOP3.LUT P0, RZ, R26, UR6, RZ, 0xfc, !PT ;  /* 0x000000061aff7c12 */ /* 0x004fc8000f80fcff */
[----:B------:R-:W-:-:S05]  /*01e0*/  LOP3.LUT P0, RZ, R27, UR7, RZ, 0xfc, P0 ;  /* 0x000000071bff7c12 */ /* 0x000fca000800fcff */
[----:B0-----:R-:W-:Y:S08]  /*01f0*/  @P1 EXIT ;  /* 0x000000000000194d */ /* 0x001ff00003800000 */
[----:B------:R-:W2:Y:S04]  /*0200*/  LDG.E.64 R106, desc[UR4][R4.64] ;  /* 0x00000004046a7981 */ /* 0x000ea8000c1e1b00 */
[----:B------:R-:W3:Y:S04]  /*0210*/  LDG.E.64 R36, desc[UR4][R4.64+0x400] ;  /* 0x0004000404247981 */ /* 0x000ee8000c1e1b00 */
[----:B------:R-:W4:Y:S04]  /*0220*/  LDG.E.64 R38, desc[UR4][R4.64+0x800] ;  /* 0x0008000404267981 */ /* 0x000f28000c1e1b00 */
[----:B------:R-:W4:Y:S04]  /*0230*/  LDG.E.64 R40, desc[UR4][R4.64+0xc00] ;  /* 0x000c000404287981 */ /* 0x000f28000c1e1b00 */
[----:B------:R-:W4:Y:S04]  /*0240*/  LDG.E.64 R28, desc[UR4][R4.64+0x1000] ;  /* 0x00100004041c7981 */ /* 0x000f28000c1e1b00 */
[----:B------:R-:W4:Y:S04]  /*0250*/  LDG.E.64 R30, desc[UR4][R4.64+0x1400] ;  /* 0x00140004041e7981 */ /* 0x000f28000c1e1b00 */
[----:B------:R-:W4:Y:S04]  /*0260*/  LDG.E.64 R32, desc[UR4][R4.64+0x1800] ;  /* 0x0018000404207981 */ /* 0x000f28000c1e1b00 */
[----:B------:R-:W4:Y:S04]  /*0270*/  LDG.E.64 R34, desc[UR4][R4.64+0x1c00] ;  /* 0x001c000404227981 */ /* 0x000f28000c1e1b00 */
[----:B------:R-:W4:Y:S04]  /*0280*/  LDG.E.64 R64, desc[UR4][R4.64+0x2000] ;  /* 0x0020000404407981 */ /* 0x000f28000c1e1b00 */
[----:B------:R0:W4:Y:S01]  /*0290*/  LDG.E.64 R66, desc[UR4][R4.64+0x2400] ;  /* 0x0024000404427981 */ /* 0x000122000c1e1b00 */
        /* <DEDUP_REMOVED lines=12> */
[--C-:B------:R-:W-:Y:S01]  /*0360*/  SHF.R.U64 R68, R24, 0x10, R25.reuse ;  /* 0x0000001018447819 */ /* 0x100fe20000001219 */
[----:B------:R-:W-:Y:S01]  /*0370*/  HFMA2.MMA R61, -RZ, RZ, 0, 5.9604644775390625e-08 ;  /* 0x00000001ff3d7435 */ /* 0x000fe200000001ff */
[----:B------:R-:W-:Y:S01]  /*0380*/  SHF.R.U32.HI R69, RZ, 0x10, R25 ;  /* 0x00000010ff457819 */ /* 0x000fe20000011619 */
[----:B------:R-:W-:Y:S01]  /*0390*/  HADD2.F32 R2, -RZ, R24.H0_H0 ;  /* 0x20000018ff027230 */ /* 0x000fe20000004100 */
[--C-:B------:R-:W-:Y:S01]  /*03a0*/  SHF.R.U64 R70, R22, 0x10, R23.reuse ;  /* 0x0000001016467819 */ /* 0x100fe20000001217 */
[----:B------:R-:W-:Y:S01]  /*03b0*/  HADD2.F32 R3, -RZ, R25.H0_H0 ;  /* 0x20000019ff037230 */ /* 0x000fe20000004100 */
[----:B------:R-:W-:Y:S01]  /*03c0*/  SHF.R.U32.HI R71, RZ, 0x10, R23 ;  /* 0x00000010ff477819 */ /* 0x000fe20000011617 */
[----:B0-----:R-:W-:Y:S01]  /*03d0*/  HADD2.F32 R4, -RZ, R22.H0_H0 ;  /* 0x20000016ff047230 */ /* 0x001fe20000004100 */
        /* <DEDUP_REMOVED lines=32> */
[----:B------:R-:W-:Y:S01]  /*05e0*/  ISETP.NE.AND.EX P1, PT, R27, RZ, PT, P1 ;  /* 0x000000ff1b00720c */ /* 0x000fe20003f25310 */
[----:B------:R-:W-:Y:S01]  /*05f0*/  HADD2.F32 R21, -RZ, R21.H0_H0 ;  /* 0x20000015ff157230 */ /* 0x000fe20000004100 */
[----:B------:R-:W-:Y:S01]  /*0600*/  ISETP.NE.AND P4, PT, RZ, UR6, PT ;  /* 0x00000006ff007c0c */ /* 0x000fe2000bf85270 */
[----:B------:R-:W-:Y:S01]  /*0610*/  HADD2.F32 R68, -RZ, R68.H0_H0 ;  /* 0x20000044ff447230 */ /* 0x000fe20000004100 */
[----:B------:R-:W-:Y:S01]  /*0620*/  ULDC UR7, c[0x0][0x218] ;  /* 0x0000860000077ab9 */ /* 0x000fe20000000800 */
[----:B------:R-:W-:Y:S01]  /*0630*/  HADD2.F32 R69, -RZ, R69.H0_H0 ;  /* 0x20000045ff457230 */ /* 0x000fe20000004100 */
[----:B------:R-:W-:Y:S01]  /*0640*/  ULDC UR8, c[0x0][0x290] ;  /* 0x0000a40000087ab9 */ /* 0x000fe20000000800 */
[----:B------:R-:W-:Y:S01]  /*0650*/  HADD2.F32 R70, -RZ, R70.H0_H0 ;  /* 0x20000046ff467230 */ /* 0x000fe20000004100 */
[----:B------:R-:W-:Y:S01]  /*0660*/  ULDC.64 UR14, c[0x0][0x230] ;  /* 0x00008c00000e7ab9 */ /* 0x000fe20000000a00 */
[----:B------:R-:W-:Y:S01]  /*0670*/  HADD2.F32 R71, -RZ, R71.H0_H0 ;  /* 0x20000047ff477230 */ /* 0x000fe20000004100 */
[----:B------:R-:W-:Y:S01]  /*0680*/  ULDC.64 UR10, c[0x0][0x2b8] ;  /* 0x0000ae00000a7ab9 */ /* 0x000fe20000000a00 */
[----:B------:R-:W-:Y:S01]  /*0690*/  HADD2.F32 R72, -RZ, R72.H0_H0 ;  /* 0x20000048ff487230 */ /* 0x000fe20000004100 */
[----:B------:R-:W-:Y:S01]  /*06a0*/  ULDC.64 UR12, c[0x0][0x210] ;  /* 0x00008400000c7ab9 */ /* 0x000fe20000000a00 */
        /* <DEDUP_REMOVED lines=14> */
[----:B------:R-:W-:Y:S01]  /*0790*/  HADD2.F32 R87, -RZ, R87.H0_H0 ;  /* 0x20000057ff577230 */ /* 0x000fe20000004100 */
[--C-:B--2---:R-:W-:Y:S01]  /*07a0*/  SHF.R.U64 R108, R106, 0x10, R107.reuse ;  /* 0x000000106a6c7819 */ /* 0x104fe2000000126b */
[----:B------:R-:W-:Y:S01]  /*07b0*/  HADD2.F32 R109, -RZ, R106.H0_H0 ;  /* 0x2000006aff6d7230 */ /* 0x000fe20000004100 */
[----:B------:R-:W-:Y:S01]  /*07c0*/  SHF.R.U32.HI R106, RZ, 0x10, R107 ;  /* 0x00000010ff6a7819 */ /* 0x000fe2000001166b */
[----:B------:R-:W-:Y:S01]  /*07d0*/  HADD2.F32 R107, -RZ, R107.H0_H0 ;  /* 0x2000006bff6b7230 */ /* 0x000fe20000004100 */
[--C-:B---3--:R-:W-:Y:S01]  /*07e0*/  SHF.R.U64 R88, R36, 0x10, R37.reuse ;  /* 0x0000001024587819 */ /* 0x108fe20000001225 */
[----:B------:R-:W-:Y:S01]  /*07f0*/  HADD2.F32 R22, -RZ, R36.H0_H0 ;  /* 0x20000024ff167230 */ /* 0x000fe20000004100 */
[----:B------:R-:W-:Y:S01]  /*0800*/  SHF.R.U32.HI R89, RZ, 0x10, R37 ;  /* 0x00000010ff597819 */ /* 0x000fe20000011625 */
[----:B------:R-:W-:Y:S01]  /*0810*/  HADD2.F32 R23, -RZ, R37.H0_H0 ;  /* 0x20000025ff177230 */ /* 0x000fe20000004100 */
[--C-:B----4-:R-:W-:Y:S01]  /*0820*/  SHF.R.U64 R90, R38, 0x10, R39.reuse ;  /* 0x00000010265a7819 */ /* 0x110fe20000001227 */
        /* <DEDUP_REMOVED lines=50> */
[----:B------:R-:W-:-:S07]  /*0b50*/  HADD2.F32 R105, -RZ, R105.H0_H0 ;  /* 0x20000069ff697230 */ /* 0x000fce0000004100 */
.L_x_29659:
[----:B------:R-:W0:Y:S01]  /*0b60*/  @P1 LDC.64 R46, c[0x0][0x270] ;  /* 0x00009c00ff2e1b82 */ /* 0x000e220000000a00 */
[----:B------:R-:W-:Y:S01]  /*0b70*/  IMAD R44, R110, UR7, RZ ;  /* 0x000000076e2c7c24 */ /* 0x000fe2000f8e02ff */
[----:B------:R-:W-:Y:S02]  /*0b80*/  LOP3.LUT R49, R0, 0x7f, RZ, 0xc0, !PT ;  /* 0x0000007f00317812 */ /* 0x000fe400078ec0ff */
[----:B------:R-:W-:Y:S02]  /*0b90*/  MOV R48, 0x3f800000 ;  /* 0x3f80000000307802 */ /* 0x000fe40000000f00 */
[----:B------:R-:W-:Y:S02]  /*0ba0*/  SHF.R.S32.HI R45, RZ, 0x1f, R44 ;  /* 0x0000001fff2d7819 */ /* 0x000fe4000001142c */
[----:B------:R-:W1:Y:S01]  /*0bb0*/  LDC.64 R144, c[0x0][0x220] ;  /* 0x00008800ff907b82 */ /* 0x000e620000000a00 */
[----:B------:R-:W-:Y:S02]  /*0bc0*/  ISETP.NE.U32.AND P2, PT, RZ, UR14, PT ;  /* 0x0000000eff007c0c */ /* 0x000fe4000bf45070 */
[----:B------:R-:W-:-:S02]  /*0bd0*/  LEA.HI R44, R45, R44, RZ, 0x2 ;  /* 0x0000002c2d2c7211 */ /* 0x000fc400078f10ff */
[----:B------:R-:W-:Y:S02]  /*0be0*/  ISETP.NE.AND.EX P2, PT, RZ, UR15, PT, P2 ;  /* 0x0000000fff007c0c */ /* 0x000fe4000bf45320 */
[----:B------:R-:W-:Y:S01]  /*0bf0*/  LEA.HI.SX32 R49, R44, R49, 0x1e ;  /* 0x000000312c317211 */ /* 0x000fe200078ff2ff */
[----:B0-----:R-:W-:-:S10]  /*0c00*/  @P1 IMAD.WIDE R46, R110, 0x4, R46 ;  /* 0x000000046e2e1825 */ /* 0x001fd400078e022e */
[C---:B------:R-:W-:Y:S01]  /*0c10*/  @P2 LEA R50, P3, R49.reuse, UR14, 0x4 ;  /* 0x0000000e31322c11 */ /* 0x040fe2000f8620ff */
[----:B------:R-:W2:Y:S01]  /*0c20*/  @P1 LDG.E R48, desc[UR4][R46.64] ;  /* 0x000000042e301981 */ /* 0x000ea2000c1e1900 */
[----:B-1----:R-:W-:-:S06]  /*0c30*/  IMAD.WIDE.U32 R44, R49, 0x10, R144 ;  /* 0x00000010312c7825 */ /* 0x002fcc00078e0090 */
[----:B------:R-:W2:Y:S01]  /*0c40*/  LDG.E.128 R44, desc[UR4][R44.64] ;  /* 0x000000042c2c7981 */ /* 0x000ea2000c1e1d00 */
[----:B------:R-:W-:Y:S02]  /*0c50*/  @P2 LEA.HI.X R51, R49, UR15, RZ, 0x4, P3 ;  /* 0x0000000f31332c11 */ /* 0x000fe400098f24ff */
[----:B------:R-:W-:-:S03]  /*0c60*/  ISETP.NE.U32.AND P3, PT, RZ, UR14, PT ;  /* 0x0000000eff007c0c */ /* 0x000fc6000bf65070 */
[----:B-----5:R2:W5:Y:S01]  /*0c70*/  @P2 LDG.E.128 R36, desc[UR4][R50.64] ;  /* 0x0000000432242981 */ /* 0x020562000c1e1d00 */
[----:B------:R-:W-:Y:S01]  /*0c80*/  ISETP.NE.AND.EX P3, PT, RZ, UR15, PT, P3 ;  /* 0x0000000fff007c0c */ /* 0x000fe2000bf65330 */
[----:B--2---:R-:W-:-:S12]  /*0c90*/  FMUL.FTZ R51, R44, R48 ;  /* 0x000000302c337220 */ /* 0x004fd80000410000 */
[----:B------:R-:W-:Y:S05]  /*0ca0*/  @P3 BRA `(.L_x_29538) ;  /* 0x0000000000083947 */ /* 0x000fea0003800000 */
[----:B------:R-:W-:Y:S05]  /*0cb0*/  @P0 BRA `(.L_x_29539) ;  /* 0x0000000000080947 */ /* 0x000fea0003800000 */
[----:B------:R-:W-:Y:S05]  /*0cc0*/  BRA `(.L_x_29540) ;  /* 0x0000000000087947 */ /* 0x000fea0003800000 */
.L_x_29538:
[----:B-----5:R-:W-:-:S07]  /*0cd0*/  FADD.FTZ R51, R36, R51 ;  /* 0x0000003324337221 */ /* 0x020fce0000010000 */
.L_x_29539:
[----:B------:R-:W-:-:S07]  /*0ce0*/  MOV R40, R51 ;  /* 0x0000003300287202 */ /* 0x000fce0000000f00 */
.L_x_29540:
[----:B------:R-:W-:Y:S01]  /*0cf0*/  FMUL.FTZ R52, R45, R48 ;  /* 0x000000302d347220 */ /* 0x000fe20000410000 */
[----:B------:R-:W-:Y:S06]  /*0d00*/  @P3 BRA `(.L_x_29541) ;  /* 0x0000000000083947 */ /* 0x000fec0003800000 */
[----:B------:R-:W-:Y:S05]  /*0d10*/  @P0 BRA `(.L_x_29542) ;  /* 0x0000000000080947 */ /* 0x000fea0003800000 */
[----:B------:R-:W-:Y:S05]  /*0d20*/  BRA `(.L_x_29543) ;  /* 0x0000000000087947 */ /* 0x000fea0003800000 */
.L_x_29541:
[----:B-----5:R-:W-:-:S07]  /*0d30*/  FADD.FTZ R52, R37, R52 ;  /* 0x0000003425347221 */ /* 0x020fce0000010000 */
.L_x_29542:
[----:B------:R-:W-:-:S07]  /*0d40*/  MOV R41, R52 ;  /* 0x0000003400297202 */ /* 0x000fce0000000f00 */
.L_x_29543:
[----:B------:R-:W-:Y:S01]  /*0d50*/  FMUL.FTZ R53, R46, R48 ;  /* 0x000000302e357220 */ /* 0x000fe20000410000 */
[----:B------:R-:W-:Y:S06]  /*0d60*/  @P3 BRA `(.L_x_29544) ;  /* 0x0000000000083947 */ /* 0x000fec0003800000 */
[----:B------:R-:W-:Y:S05]  /*0d70*/  @P0 BRA `(.L_x_29545) ;  /* 0x0000000000080947 */ /* 0x000fea0003800000 */
[----:B------:R-:W-:Y:S05]  /*0d80*/  BRA `(.L_x_29546) ;  /* 0x0000000000087947 */ /* 0x000fea0003800000 */
.L_x_29544:
[----:B-----5:R-:W-:-:S07]  /*0d90*/  FADD.FTZ R53, R38, R53 ;  /* 0x0000003526357221 */ /* 0x020fce0000010000 */
.L_x_29545:
[----:B------:R-:W-:-:S07]  /*0da0*/  MOV R42, R53 ;  /* 0x00000035002a7202 */ /* 0x000fce0000000f00 */
.L_x_29546:
[----:B------:R-:W-:Y:S01]  /*0db0*/  FMUL.FTZ R55, R47, R48 ;  /* 0x000000302f377220 */ /* 0x000fe20000410000 */
[----:B------:R-:W-:Y:S06]  /*0dc0*/  @P3 BRA `(.L_x_29547) ;  /* 0x0000000000083947 */ /* 0x000fec0003800000 */
[----:B------:R-:W-:Y:S05]  /*0dd0*/  @P0 BRA `(.L_x_29548) ;  /* 0x0000000000080947 */ /* 0x000fea0003800000 */
[----:B------:R-:W-:Y:S05]  /*0de0*/  BRA `(.L_x_29549) ;  /* 0x0000000000087947 */ /* 0x000fea0003800000 */
.L_x_29547:
[----:B-----5:R-:W-:-:S07]  /*0df0*/  FADD.FTZ R55, R39, R55 ;  /* 0x0000003727377221 */ /* 0x020fce0000010000 */
.L_x_29548:
[----:B------:R-:W-:-:S07]  /*0e00*/  MOV R43, R55 ;  /* 0x00000037002b7202 */ /* 0x000fce0000000f00 */
.L_x_29549:
[----:B------:R-:W0:Y:S01]  /*0e10*/  @P0 LDC.64 R44, c[0x0][0x238] ;  /* 0x00008e00ff2c0b82 */ /* 0x000e220000000a00 */
[----:B------:R-:W-:-:S05]  /*0e20*/  IADD3 R50, R49, 0x80, RZ ;  /* 0x0000008031327810 */ /* 0x000fca0007ffe0ff */
[----:B------:R-:W-:Y:S02]  /*0e30*/  IMAD.WIDE.U32 R46, R50, 0x10, R144 ;  /* 0x00000010322e7825 */ /* 0x000fe400078e0090 */
[----:B------:R-:W1:Y:S01]  /*0e40*/  @P2 LDC.64 R56, c[0x0][0x230] ;  /* 0x00008c00ff382b82 */ /* 0x000e620000000a00 */
[----:B0-----:R-:W-:-:S04]  /*0e50*/  @P0 LEA R44, P5, R49, R44, 0x4 ;  /* 0x0000002c312c0211 */ /* 0x001fc800078a20ff */
[----:B------:R-:W-:-:S05]  /*0e60*/  @P0 LEA.HI.X R45, R49, R45, RZ, 0x4, P5 ;  /* 0x0000002d312d0211 */ /* 0x000fca00028f24ff */
[----:B------:R0:W-:Y:S04]  /*0e70*/  @P0 STG.E.128 desc[UR4][R44.64], R40 ;  /* 0x000000282c000986 */ /* 0x0001e8000c101d04 */
[----:B0-----:R-:W2:Y:S01]  /*0e80*/  LDG.E.128 R44, desc[UR4][R46.64] ;  /* 0x000000042e2c7981 */ /* 0x001ea2000c1e1d00 */
[----:B-1----:R-:W-:-:S05]  /*0e90*/  @P2 IMAD.WIDE.U32 R56, R50, 0x10, R56 ;  /* 0x0000001032382825 */ /* 0x002fca00078e0038 */
[----:B-----5:R2:W5:Y:S02]  /*0ea0*/  @P2 LDG.E.128 R36, desc[UR4][R56.64] ;  /* 0x0000000438242981 */ /* 0x020564000c1e1d00 */
[----:B--2---:R-:W-:Y:S01]  /*0eb0*/  FMUL.FTZ R56, R44, R48 ;  /* 0x000000302c387220 */ /* 0x004fe20000410000 */
[----:B------:R-:W-:Y:S06]  /*0ec0*/  @P3 BRA `(.L_x_29550) ;  /* 0x0000000000083947 */ /* 0x000fec0003800000 */
[----:B------:R-:W-:Y:S05]  /*0ed0*/  @P0 BRA `(.L_x_29551) ;  /* 0x0000000000080947 */ /* 0x000fea0003800000 */
[----:B------:R-:W-:Y:S05]  /*0ee0*/  BRA `(.L_x_29552) ;  /* 0x0000000000087947 */ /* 0x000fea0003800000 */
.L_x_29550:
[----:B-----5:R-:W-:-:S07]  /*0ef0*/  FADD.FTZ R56, R36, R56 ;  /* 0x0000003824387221 */ /* 0x020fce0000010000 */
.L_x_29551:
[----:B------:R-:W-:-:S07]  /*0f00*/  MOV R40, R56 ;  /* 0x0000003800287202 */ /* 0x000fce0000000f00 */
.L_x_29552:
[----:B------:R-:W-:Y:S01]  /*0f10*/  FMUL.FTZ R58, R45, R48 ;  /* 0x000000302d3a7220 */ /* 0x000fe20000410000 */
[----:B------:R-:W-:Y:S06]  /*0f20*/  @P3 BRA `(.L_x_29553) ;  /* 0x0000000000083947 */ /* 0x000fec0003800000 */
[----:B------:R-:W-:Y:S05]  /*0f30*/  @P0 BRA `(.L_x_29554) ;  /* 0x0000000000080947 */ /* 0x000fea0003800000 */
[----:B------:R-:W-:Y:S05]  /*0f40*/  BRA `(.L_x_29555) ;  /* 0x0000000000087947 */ /* 0x000fea0003800000 */
.L_x_29553:
[----:B-----5:R-:W-:-:S07]  /*0f50*/  FADD.FTZ R58, R37, R58 ;  /* 0x0000003a253a7221 */ /* 0x020fce0000010000 */
.L_x_29554:
[----:B------:R-:W-:-:S07]  /*0f60*/  MOV R41, R58 ;  /* 0x0000003a00297202 */ /* 0x000fce0000000f00 */
.L_x_29555:
[----:B------:R-:W-:Y:S01]  /*0f70*/  FMUL.FTZ R59, R46, R48 ;  /* 0x000000302e3b7220 */ /* 0x000fe20000410000 */
[----:B------:R-:W-:Y:S06]  /*0f80*/  @P3 BRA `(.L_x_29556) ;  /* 0x0000000000083947 */ /* 0x000fec0003800000 */
[----:B------:R-:W-:Y:S05]  /*0f90*/  @P0 BRA `(.L_x_29557) ;  /* 0x0000000000080947 */ /* 0x000fea0003800000 */
[----:B------:R-:W-:Y:S05]  /*0fa0*/  BRA `(.L_x_29558) ;  /* 0x0000000000087947 */ /* 0x000fea0003800000 */
.L_x_29556:
[----:B-----5:R-:W-:-:S07]  /*0fb0*/  FADD.FTZ R59, R38, R59 ;  /* 0x0000003b263b7221 */ /* 0x020fce0000010000 */
.L_x_29557:
[----:B------:R-:W-:-:S07]  /*0fc0*/  MOV R42, R59 ;  /* 0x0000003b002a7202 */ /* 0x000fce0000000f00 */
.L_x_29558:
[----:B------:R-:W-:Y:S01]  /*0fd0*/  FMUL.FTZ R60, R47, R48 ;  /* 0x000000302f3c7220 */ /* 0x000fe20000410000 */
[----:B------:R-:W-:Y:S06]  /*0fe0*/  @P3 BRA `(.L_x_29559) ;  /* 0x0000000000083947 */ /* 0x000fec0003800000 */
[----:B------:R-:W-:Y:S05]  /*0ff0*/  @P0 BRA `(.L_x_29560) ;  /* 0x0000000000080947 */ /* 0x000fea0003800000 */
[----:B------:R-:W-:Y:S05]  /*1000*/  BRA `(.L_x_29561) ;  /* 0x0000000000087947 */ /* 0x000fea0003800000 */
.L_x_29559:
[----:B-----5:R-:W-:-:S07]  /*1010*/  FADD.FTZ R60, R39, R60 ;  /* 0x0000003c273c7221 */ /* 0x020fce0000010000 */
.L_x_29560:
[----:B------:R-:W-:-:S07]  /*1020*/  MOV R43, R60 ;  /* 0x0000003c002b7202 */ /* 0x000fce0000000f00 */
.L_x_29561:
[----:B------:R-:W0:Y:S01]  /*1030*/  @P0 LDC.64 R46, c[0x0][0x238] ;  /* 0x00008e00ff2e0b82 */ /* 0x000e220000000a00 */
[----:B------:R-:W-:-:S05]  /*1040*/  IADD3 R54, R49, 0x100, RZ ;  /* 0x0000010031367810 */ /* 0x000fca0007ffe0ff */
[----:B------:R-:W-:Y:S02]  /*1050*/  IMAD.WIDE.U32 R44, R54, 0x10, R144 ;  /* 0x00000010362c7825 */ /* 0x000fe400078e0090 */
[----:B------:R-:W1:Y:S02]  /*1060*/  @P2 LDC.64 R62, c[0x0][0x230] ;  /* 0x00008c00ff3e2b82 */ /* 0x000e640000000a00 */
[----:B0-----:R-:W-:-:S05]  /*1070*/  @P0 IMAD.WIDE.U32 R46, R50, 0x10, R46 ;  /* 0x00000010322e0825 */ /* 0x001fca00078e002e */
        /* <DEDUP_REMOVED lines=8> */
.L_x_29562:
[----:B-----5:R-:W-:-:S07]  /*1100*/  FADD.FTZ R62, R36, R62 ;  /* 0x0000003e243e7221 */ /* 0x020fce0000010000 */
.L_x_29563:
[----:B------:R-:W-:-:S07]  /*1110*/  MOV R40, R62 ;  /* 0x0000003e00287202 */ /* 0x000fce0000000f00 */
.L_x_29564:
[----:B------:R-:W-:Y:S01]  /*1120*/  FMUL.FTZ R111, R45, R48 ;  /* 0x000000302d6f7220 */ /* 0x000fe20000410000 */
[----:B------:R-:W-:Y:S06]  /*1130*/  @P3 BRA `(.L_x_29565) ;  /* 0x0000000000083947 */ /* 0x000fec0003800000 */
[----:B------:R-:W-:Y:S05]  /*1140*/  @P0 BRA `(.L_x_29566) ;  /* 0x0000000000080947 */ /* 0x000fea0003800000 */
[----:B------:R-:W-:Y:S05]  /*1150*/  BRA `(.L_x_29567) ;  /* 0x0000000000087947 */ /* 0x000fea0003800000 */
.L_x_29565:
[----:B-----5:R-:W-:-:S07]  /*1160*/  FADD.FTZ R111, R37, R111 ;  /* 0x0000006f256f7221 */ /* 0x020fce0000010000 */
.L_x_29566:
[----:B------:R-:W-:-:S07]  /*1170*/  MOV R41, R111 ;  /* 0x0000006f00297202 */ /* 0x000fce0000000f00 */
.L_x_29567:
[----:B------:R-:W-:Y:S01]  /*1180*/  FMUL.FTZ R112, R46, R48 ;  /* 0x000000302e707220 */ /* 0x000fe20000410000 */
[----:B------:R-:W-:Y:S06]  /*1190*/  @P3 BRA `(.L_x_29568) ;  /* 0x0000000000083947 */ /* 0x000fec0003800000 */
[----:B------:R-:W-:Y:S05]  /*11a0*/  @P0 BRA `(.L_x_29569) ;  /* 0x0000000000080947 */ /* 0x000fea0003800000 */
[----:B------:R-:W-:Y:S05]  /*11b0*/  BRA `(.L_x_29570) ;  /* 0x0000000000087947 */ /* 0x000fea0003800000 */
.L_x_29568:
[----:B-----5:R-:W-:-:S07]  /*11c0*/  FADD.FTZ R112, R38, R112 ;  /* 0x0000007026707221 */ /* 0x020fce0000010000 */
.L_x_29569:
[----:B------:R-:W-:-:S07]  /*11d0*/  MOV R42, R112 ;  /* 0x00000070002a7202 */ /* 0x000fce0000000f00 */
.L_x_29570:
[----:B------:R-:W-:Y:S01]  /*11e0*/  FMUL.FTZ R113, R47, R48 ;  /* 0x000000302f717220 */ /* 0x000fe20000410000 */
[----:B------:R-:W-:Y:S06]  /*11f0*/  @P3 BRA `(.L_x_29571) ;  /* 0x0000000000083947 */ /* 0x000fec0003800000 */
[----:B------:R-:W-:Y:S05]  /*1200*/  @P0 BRA `(.L_x_29572) ;  /* 0x0000000000080947 */ /* 0x000fea0003800000 */
[----:B------:R-:W-:Y:S05]  /*1210*/  BRA `(.L_x_29573) ;  /* 0x0000000000087947 */ /* 0x000fea0003800000 */
.L_x_29571:
[----:B-----5:R-:W-:-:S07]  /*1220*/  FADD.FTZ R113, R39, R113 ;  /* 0x0000007127717221 */ /* 0x020fce0000010000 */
.L_x_29572:
[----:B------:R-:W-:-:S07]  /*1230*/  MOV R43, R113 ;  /* 0x00000071002b7202 */ /* 0x000fce0000000f00 */
.L_x_29573:
        /* <DEDUP_REMOVED lines=13> */
.L_x_29574:
[----:B-----5:R-:W-:-:S07]  /*1310*/  FADD.FTZ R114, R36, R114 ;  /* 0x0000007224727221 */ /* 0x020fce0000010000 */
.L_x_29575:
[----:B------:R-:W-:-:S07]  /*1320*/  MOV R40, R114 ;  /* 0x0000007200287202 */ /* 0x000fce0000000f00 */
.L_x_29576:
[----:B------:R-:W-:Y:S01]  /*1330*/  FMUL.FTZ R116, R45, R48 ;  /* 0x000000302d747220 */ /* 0x000fe20000410000 */
[----:B------:R-:W-:Y:S06]  /*1340*/  @P3 BRA `(.L_x_29577) ;  /* 0x0000000000083947 */ /* 0x000fec0003800000 */
[----:B------:R-:W-:Y:S05]  /*1350*/  @P0 BRA `(.L_x_29578) ;  /* 0x0000000000080947 */ /* 0x000fea0003800000 */
[----:B------:R-:W-:Y:S05]  /*1360*/  BRA `(.L_x_29579) ;  /* 0x0000000000087947 */ /* 0x000fea0003800000 */
.L_x_29577:
[----:B-----5:R-:W-:-:S07]  /*1370*/  FADD.FTZ R116, R37, R116 ;  /* 0x0000007425747221 */ /* 0x020fce0000010000 */
.L_x_29578:
[----:B------:R-:W-:-:S07]  /*1380*/  MOV R41, R116 ;  /* 0x0000007400297202 */ /* 0x000fce0000000f00 */
.L_x_29579:
[----:B------:R-:W-:Y:S01]  /*1390*/  FMUL.FTZ R118, R46, R48 ;  /* 0x000000302e767220 */ /* 0x000fe20000410000 */
[----:B------:R-:W-:Y:S06]  /*13a0*/  @P3 BRA `(.L_x_29580) ;  /* 0x0000000000083947 */ /* 0x000fec0003800000 */
[----:B------:R-:W-:Y:S05]  /*13b0*/  @P0 BRA `(.L_x_29581) ;  /* 0x0000000000080947 */ /* 0x000fea0003800000 */
[----:B------:R-:W-:Y:S05]  /*13c0*/  BRA `(.L_x_29582) ;  /* 0x0000000000087947 */ /* 0x000fea0003800000 */
.L_x_29580:
[----:B-----5:R-:W-:-:S07]  /*13d0*/  FADD.FTZ R118, R38, R118 ;  /* 0x0000007626767221 */ /* 0x020fce0000010000 */
.L_x_29581:
[----:B------:R-:W-:-:S07]  /*13e0*/  MOV R42, R118 ;  /* 0x00000076002a7202 */ /* 0x000fce0000000f00 */
.L_x_29582:
[----:B------:R-:W-:Y:S01]  /*13f0*/  FMUL.FTZ R119, R47, R48 ;  /* 0x000000302f777220 */ /* 0x000fe20000410000 */
[----:B------:R-:W-:Y:S06]  /*1400*/  @P3 BRA `(.L_x_29583) ;  /* 0x0000000000083947 */ /* 0x000fec0003800000 */
[----:B------:R-:W-:Y:S05]  /*1410*/  @P0 BRA `(.L_x_29584) ;  /* 0x0000000000080947 */ /* 0x000fea0003800000 */
[----:B------:R-:W-:Y:S05]  /*1420*/  BRA `(.L_x_29585) ;  /* 0x0000000000087947 */ /* 0x000fea0003800000 */
.L_x_29583:
[----:B-----5:R-:W-:-:S07]  /*1430*/  FADD.FTZ R119, R39, R119 ;  /* 0x0000007727777221 */ /* 0x020fce0000010000 */
.L_x_29584:
[----:B------:R-:W-:-:S07]  /*1440*/  MOV R43, R119 ;  /* 0x00000077002b7202 */ /* 0x000fce0000000f00 */
.L_x_29585:
        /* <DEDUP_REMOVED lines=13> */
.L_x_29586:
[----:B-----5:R-:W-:-:S07]  /*1520*/  FADD.FTZ R120, R36, R120 ;  /* 0x0000007824787221 */ /* 0x020fce0000010000 */
.L_x_29587:
[----:B------:R-:W-:-:S07]  /*1530*/  MOV R40, R120 ;  /* 0x0000007800287202 */ /* 0x000fce0000000f00 */
.L_x_29588:
[----:B------:R-:W-:Y:S01]  /*1540*/  FMUL.FTZ R122, R45, R48 ;  /* 0x000000302d7a7220 */ /* 0x000fe20000410000 */
[----:B------:R-:W-:Y:S06]  /*1550*/  @P3 BRA `(.L_x_29589) ;  /* 0x0000000000083947 */ /* 0x000fec0003800000 */
[----:B------:R-:W-:Y:S05]  /*1560*/  @P0 BRA `(.L_x_29590) ;  /* 0x0000000000080947 */ /* 0x000fea0003800000 */
[----:B------:R-:W-:Y:S05]  /*1570*/  BRA `(.L_x_29591) ;  /* 0x0000000000087947 */ /* 0x000fea0003800000 */
.L_x_29589:
[----:B-----5:R-:W-:-:S07]  /*1580*/  FADD.FTZ R122, R37, R122 ;  /* 0x0000007a257a7221 */ /* 0x020fce0000010000 */
.L_x_29590:
[----:B------:R-:W-:-:S07]  /*1590*/  MOV R41, R122 ;  /* 0x0000007a00297202 */ /* 0x000fce0000000f00 */
.L_x_29591:
[----:B------:R-:W-:Y:S01]  /*15a0*/  FMUL.FTZ R123, R46, R48 ;  /* 0x000000302e7b7220 */ /* 0x000fe20000410000 */
[----:B------:R-:W-:Y:S06]  /*15b0*/  @P3 BRA `(.L_x_29592) ;  /* 0x0000000000083947 */ /* 0x000fec0003800000 */
[----:B------:R-:W-:Y:S05]  /*15c0*/  @P0 BRA `(.L_x_29593) ;  /* 0x0000000000080947 */ /* 0x000fea0003800000 */
[----:B------:R-:W-:Y:S05]  /*15d0*/  BRA `(.L_x_29594) ;  /* 0x0000000000087947 */ /* 0x000fea0003800000 */
.L_x_29592:
[----:B-----5:R-:W-:-:S07]  /*15e0*/  FADD.FTZ R123, R38, R123 ;  /* 0x0000007b267b7221 */ /* 0x020fce0000010000 */
.L_x_29593:
[----:B------:R-:W-:-:S07]  /*15f0*/  MOV R42, R123 ;  /* 0x0000007b002a7202 */ /* 0x000fce0000000f00 */
.L_x_29594:
[----:B------:R-:W-:Y:S01]  /*1600*/  FMUL.FTZ R124, R47, R48 ;  /* 0x000000302f7c7220 */ /* 0x000fe20000410000 */
[----:B------:R-:W-:Y:S06]  /*1610*/  @P3 BRA `(.L_x_29595) ;  /* 0x0000000000083947 */ /* 0x000fec0003800000 */
[----:B------:R-:W-:Y:S05]  /*1620*/  @P0 BRA `(.L_x_29596) ;  /* 0x0000000000080947 */ /* 0x000fea0003800000 */
[----:B------:R-:W-:Y:S05]  /*1630*/  BRA `(.L_x_29597) ;  /* 0x0000000000087947 */ /* 0x000fea0003800000 */
.L_x_29595:
[----:B-----5:R-:W-:-:S07]  /*1640*/  FADD.FTZ R124, R39, R124 ;  /* 0x0000007c277c7221 */ /* 0x020fce0000010000 */
.L_x_29596:
[----:B------:R-:W-:-:S07]  /*1650*/  MOV R43, R124 ;  /* 0x0000007c002b7202 */ /* 0x000fce0000000f00 */
.L_x_29597:
[----:B------:R-:W0:Y:S01]  /*1660*/  @P0 LDC.64 R46, c[0x0][0x238] ;  /* 0x00008e00ff2e0b82 */ /* 0x000e220000000a00 */
[----:B------:R-:W-:-:S05]  /*1670*/  IADD3 R115, R49, 0x280, RZ ;  /* 0x0000028031737810 */ /* 0x000fca0007ffe0ff */
[----:B------:R-:W-:Y:S02]  /*1680*/  IMAD.WIDE.U32 R44, R115, 0x10, R144 ;  /* 0x00000010732c7825 */ /* 0x000fe400078e0090 */
[----:B------:R-:W1:Y:S02]  /*1690*/  @P2 LDC.64 R126, c[0x0][0x230] ;  /* 0x00008c00ff7e2b82 */ /* 0x000e640000000a00 */
[----:B0-----:R-:W-:-:S05]  /*16a0*/  @P0 IMAD.WIDE.U32 R46, R63, 0x10, R46 ;  /* 0x000000103f2e0825 */ /* 0x001fca00078e002e */
[----:B------:R0:W-:Y:S01]  /*16b0*/  @P0 STG.E.128 desc[UR4][R46.64], R40 ;  /* 0x000000282e000986 */ /* 0x0001e2000c101d04 */
[----:B-1----:R-:W-:-:S05]  /*16c0*/  @P2 IMAD.WIDE.U32 R126, R115, 0x10, R126 ;  /* 0x00000010737e2825 */ /* 0x002fca00078e007e */
[----:B-----5:R1:W5:Y:S04]  /*16d0*/  @P2 LDG.E.128 R36, desc[UR4][R126.64] ;  /* 0x000000047e242981 */ /* 0x020368000c1e1d00 */
[----:B0-----:R-:W2:Y:S02]  /*16e0*/  LDG.E.128 R44, desc[UR4][R44.64] ;  /* 0x000000042c2c7981 */ /* 0x001ea4000c1e1d00 */
[----:B--2---:R-:W-:Y:S01]  /*16f0*/  FMUL.FTZ R125, R44, R48 ;  /* 0x000000302c7d7220 */ /* 0x004fe20000410000 */
[----:B-1----:R-:W-:Y:S06]  /*1700*/  @P3 BRA `(.L_x_29598) ;  /* 0x0000000000083947 */ /* 0x002fec0003800000 */
[----:B------:R-:W-:Y:S05]  /*1710*/  @P0 BRA `(.L_x_29599) ;  /* 0x0000000000080947 */ /* 0x000fea0003800000 */
[----:B------:R-:W-:Y:S05]  /*1720*/  BRA `(.L_x_29600) ;  /* 0x0000000000087947 */ /* 0x000fea0003800000 */
.L_x_29598:
[----:B-----5:R-:W-:-:S07]  /*1730*/  FADD.FTZ R125, R36, R125 ;  /* 0x0000007d247d7221 */ /* 0x020fce0000010000 */
.L_x_29599:
[----:B------:R-:W-:-:S07]  /*1740*/  MOV R40, R125 ;  /* 0x0000007d00287202 */ /* 0x000fce0000000f00 */
.L_x_29600:
[----:B------:R-:W-:Y:S01]  /*1750*/  FMUL.FTZ R127, R45, R48 ;  /* 0x000000302d7f7220 */ /* 0x000fe20000410000 */
[----:B------:R-:W-:Y:S06]  /*1760*/  @P3 BRA `(.L_x_29601) ;  /* 0x0000000000083947 */ /* 0x000fec0003800000 */
[----:B------:R-:W-:Y:S05]  /*1770*/  @P0 BRA `(.L_x_29602) ;  /* 0x0000000000080947 */ /* 0x000fea0003800000 */
[----:B------:R-:W-:Y:S05]  /*1780*/  BRA `(.L_x_29603) ;  /* 0x0000000000087947 */ /* 0x000fea0003800000 */
.L_x_29601:
[----:B-----5:R-:W-:-:S07]  /*1790*/  FADD.FTZ R127, R37, R127 ;  /* 0x0000007f257f7221 */ /* 0x020fce0000010000 */
.L_x_29602:
[----:B------:R-:W-:-:S07]  /*17a0*/  MOV R41, R127 ;  /* 0x0000007f00297202 */ /* 0x000fce0000000f00 */
.L_x_29603:
[----:B------:R-:W-:Y:S01]  /*17b0*/  FMUL.FTZ R128, R46, R48 ;  /* 0x000000302e807220 */ /* 0x000fe20000410000 */
[----:B------:R-:W-:Y:S06]  /*17c0*/  @P3 BRA `(.L_x_29604) ;  /* 0x0000000000083947 */ /* 0x000fec0003800000 */
[----:B------:R-:W-:Y:S05]  /*17d0*/  @P0 BRA `(.L_x_29605) ;  /* 0x0000000000080947 */ /* 0x000fea0003800000 */
[----:B------:R-:W-:Y:S05]  /*17e0*/  BRA `(.L_x_29606) ;  /* 0x0000000000087947 */ /* 0x000fea0003800000 */
.L_x_29604:
[----:B-----5:R-:W-:-:S07]  /*17f0*/  FADD.FTZ R128, R38, R128 ;  /* 0x0000008026807221 */ /* 0x020fce0000010000 */
.L_x_29605:
[----:B------:R-:W-:-:S07]  /*1800*/  MOV R42, R128 ;  /* 0x00000080002a7202 */ /* 0x000fce0000000f00 */
.L_x_29606:
[----:B------:R-:W-:Y:S01]  /*1810*/  FMUL.FTZ R129, R47, R48 ;  /* 0x000000302f817220 */ /* 0x000fe20000410000 */
[----:B------:R-:W-:Y:S06]  /*1820*/  @P3 BRA `(.L_x_29607) ;  /* 0x0000000000083947 */ /* 0x000fec0003800000 */
[----:B------:R-:W-:Y:S05]  /*1830*/  @P0 BRA `(.L_x_29608) ;  /* 0x0000000000080947 */ /* 0x000fea0003800000 */
[----:B------:R-:W-:Y:S05]  /*1840*/  BRA `(.L_x_29609) ;  /* 0x0000000000087947 */ /* 0x000fea0003800000 */
.L_x_29607:
[----:B-----5:R-:W-:-:S07]  /*1850*/  FADD.FTZ R129, R39, R129 ;  /* 0x0000008127817221 */ /* 0x020fce0000010000 */
.L_x_29608:
[----:B------:R-:W-:-:S07]  /*1860*/  MOV R43, R129 ;  /* 0x00000081002b7202 */ /* 0x000fce0000000f00 */
.L_x_29609:
        /* <DEDUP_REMOVED lines=13> */
.L_x_29610:
[----:B-----5:R-:W-:-:S07]  /*1940*/  FADD.FTZ R130, R36, R130 ;  /* 0x0000008224827221 */ /* 0x020fce0000010000 */
.L_x_29611:
[----:B------:R-:W-:-:S07]  /*1950*/  MOV R40, R130 ;  /* 0x0000008200287202 */ /* 0x000fce0000000f00 */
.L_x_29612:
[----:B------:R-:W-:Y:S01]  /*1960*/  FMUL.FTZ R132, R45, R48 ;  /* 0x000000302d847220 */ /* 0x000fe20000410000 */
[----:B------:R-:W-:Y:S06]  /*1970*/  @P3 BRA `(.L_x_29613) ;  /* 0x0000000000083947 */ /* 0x000fec0003800000 */
[----:B------:R-:W-:Y:S05]  /*1980*/  @P0 BRA `(.L_x_29614) ;  /* 0x0000000000080947 */ /* 0x000fea0003800000 */
[----:B------:R-:W-:Y:S05]  /*1990*/  BRA `(.L_x_29615) ;  /* 0x0000000000087947 */ /* 0x000fea0003800000 */
.L_x_29613:
[----:B-----5:R-:W-:-:S07]  /*19a0*/  FADD.FTZ R132, R37, R132 ;  /* 0x0000008425847221 */ /* 0x020fce0000010000 */
.L_x_29614:
[----:B------:R-:W-:-:S07]  /*19b0*/  MOV R41, R132 ;  /* 0x0000008400297202 */ /* 0x000fce0000000f00 */
.L_x_29615:
[----:B------:R-:W-:Y:S01]  /*19c0*/  FMUL.FTZ R133, R46, R48 ;  /* 0x000000302e857220 */ /* 0x000fe20000410000 */
[----:B------:R-:W-:Y:S06]  /*19d0*/  @P3 BRA `(.L_x_29616) ;  /* 0x0000000000083947 */ /* 0x000fec0003800000 */
[----:B------:R-:W-:Y:S05]  /*19e0*/  @P0 BRA `(.L_x_29617) ;  /* 0x0000000000080947 */ /* 0x000fea0003800000 */
[----:B------:R-:W-:Y:S05]  /*19f0*/  BRA `(.L_x_29618) ;  /* 0x0000000000087947 */ /* 0x000fea0003800000 */
.L_x_29616:
[----:B-----5:R-:W-:-:S07]  /*1a00*/  FADD.FTZ R133, R38, R133 ;  /* 0x0000008526857221 */ /* 0x020fce0000010000 */
.L_x_29617:
[----:B------:R-:W-:-:S07]  /*1a10*/  MOV R42, R133 ;  /* 0x00000085002a7202 */ /* 0x000fce0000000f00 */
.L_x_29618:
[----:B------:R-:W-:Y:S01]  /*1a20*/  FMUL.FTZ R134, R47, R48 ;  /* 0x000000302f867220 */ /* 0x000fe20000410000 */
[----:B------:R-:W-:Y:S06]  /*1a30*/  @P3 BRA `(.L_x_29619) ;  /* 0x0000000000083947 */ /* 0x000fec0003800000 */
[----:B------:R-:W-:Y:S05]  /*1a40*/  @P0 BRA `(.L_x_29620) ;  /* 0x0000000000080947 */ /* 0x000fea0003800000 */
[----:B------:R-:W-:Y:S05]  /*1a50*/  BRA `(.L_x_29621) ;  /* 0x0000000000087947 */ /* 0x000fea0003800000 */
.L_x_29619:
[----:B-----5:R-:W-:-:S07]  /*1a60*/  FADD.FTZ R134, R39, R134 ;  /* 0x0000008627867221 */ /* 0x020fce0000010000 */
.L_x_29620:
[----:B------:R-:W-:-:S07]  /*1a70*/  MOV R43, R134 ;  /* 0x00000086002b7202 */ /* 0x000fce0000000f00 */
.L_x_29621:
        /* <DEDUP_REMOVED lines=13> */
.L_x_29622:
[----:B-----5:R-:W-:-:S07]  /*1b50*/  FADD.FTZ R135, R36, R135 ;  /* 0x0000008724877221 */ /* 0x020fce0000010000 */
.L_x_29623:
[----:B------:R-:W-:-:S07]  /*1b60*/  MOV R40, R135 ;  /* 0x0000008700287202 */ /* 0x000fce0000000f00 */
.L_x_29624:
[----:B------:R-:W-:Y:S01]  /*1b70*/  FMUL.FTZ R136, R45, R48 ;  /* 0x000000302d887220 */ /* 0x000fe20000410000 */
[----:B------:R-:W-:Y:S06]  /*1b80*/  @P3 BRA `(.L_x_29625) ;  /* 0x0000000000083947 */ /* 0x000fec0003800000 */
[----:B------:R-:W-:Y:S05]  /*1b90*/  @P0 BRA `(.L_x_29626) ;  /* 0x0000000000080947 */ /* 0x000fea0003800000 */
[----:B------:R-:W-:Y:S05]  /*1ba0*/  BRA `(.L_x_29627) ;  /* 0x0000000000087947 */ /* 0x000fea0003800000 */
.L_x_29625:
[----:B-----5:R-:W-:-:S07]  /*1bb0*/  FADD.FTZ R136, R37, R136 ;  /* 0x0000008825887221 */ /* 0x020fce0000010000 */
.L_x_29626:
[----:B------:R-:W-:-:S07]  /*1bc0*/  MOV R41, R136 ;  /* 0x0000008800297202 */ /* 0x000fce0000000f00 */
.L_x_29627:
[----:B------:R-:W-:Y:S01]  /*1bd0*/  FMUL.FTZ R137, R46, R48 ;  /* 0x000000302e897220 */ /* 0x000fe20000410000 */
[----:B------:R-:W-:Y:S06]  /*1be0*/  @P3 BRA `(.L_x_29628) ;  /* 0x0000000000083947 */ /* 0x000fec0003800000 */
[----:B------:R-:W-:Y:S05]  /*1bf0*/  @P0 BRA `(.L_x_29629) ;  /* 0x0000000000080947 */ /* 0x000fea0003800000 */
[----:B------:R-:W-:Y:S05]  /*1c00*/  BRA `(.L_x_29630) ;  /* 0x0000000000087947 */ /* 0x000fea0003800000 */
.L_x_29628:
[----:B-----5:R-:W-:-:S07]  /*1c10*/  FADD.FTZ R137, R38, R137 ;  /* 0x0000008926897221 */ /* 0x020fce0000010000 */
.L_x_29629:
[----:B------:R-:W-:-:S07]  /*1c20*/  MOV R42, R137 ;  /* 0x00000089002a7202 */ /* 0x000fce0000000f00 */
.L_x_29630:
[----:B------:R-:W-:Y:S01]  /*1c30*/  FMUL.FTZ R138, R47, R48 ;  /* 0x000000302f8a7220 */ /* 0x000fe20000410000 */
[----:B------:R-:W-:Y:S06]  /*1c40*/  @P3 BRA `(.L_x_29631) ;  /* 0x0000000000083947 */ /* 0x000fec0003800000 */
[----:B------:R-:W-:Y:S05]  /*1c50*/  @P0 BRA `(.L_x_29632) ;  /* 0x0000000000080947 */ /* 0x000fea0003800000 */
[----:B------:R-:W-:Y:S05]  /*1c60*/  BRA `(.L_x_29633) ;  /* 0x0000000000087947 */ /* 0x000fea0003800000 */
.L_x_29631:
[----:B-----5:R-:W-:-:S07]  /*1c70*/  FADD.FTZ R138, R39, R138 ;  /* 0x0000008a278a7221 */ /* 0x020fce0000010000 */
.L_x_29632:
[----:B------:R-:W-:-:S07]  /*1c80*/  MOV R43, R138 ;  /* 0x0000008a002b7202 */ /* 0x000fce0000000f00 */
.L_x_29633:
        /* <DEDUP_REMOVED lines=13> */
.L_x_29634:
[----:B-----5:R-:W-:-:S07]  /*1d60*/  FADD.FTZ R139, R36, R139 ;  /* 0x0000008b248b7221 */ /* 0x020fce0000010000 */
.L_x_29635:
[----:B------:R-:W-:-:S07]  /*1d70*/  MOV R40, R139 ;  /* 0x0000008b00287202 */ /* 0x000fce0000000f00 */
.L_x_29636:
[----:B------:R-:W-:Y:S01]  /*1d80*/  FMUL.FTZ R140, R45, R48 ;  /* 0x000000302d8c7220 */ /* 0x000fe20000410000 */
[----:B------:R-:W-:Y:S06]  /*1d90*/  @P3 BRA `(.L_x_29637) ;  /* 0x0000000000083947 */ /* 0x000fec0003800000 */
[----:B------:R-:W-:Y:S05]  /*1da0*/  @P0 BRA `(.L_x_29638) ;  /* 0x0000000000080947 */ /* 0x000fea0003800000 */
[----:B------:R-:W-:Y:S05]  /*1db0*/  BRA `(.L_x_29639) ;  /* 0x0000000000087947 */ /* 0x000fea0003800000 */
.L_x_29637:
[----:B-----5:R-:W-:-:S07]  /*1dc0*/  FADD.FTZ R140, R37, R140 ;  /* 0x0000008c258c7221 */ /* 0x020fce0000010000 */
.L_x_29638:
[----:B------:R-:W-:-:S07]  /*1dd0*/  MOV R41, R140 ;  /* 0x0000008c00297202 */ /* 0x000fce0000000f00 */
.L_x_29639:
[----:B------:R-:W-:Y:S01]  /*1de0*/  FMUL.FTZ R141, R46, R48 ;  /* 0x000000302e8d7220 */ /* 0x000fe20000410000 */
[----:B------:R-:W-:Y:S06]  /*1df0*/  @P3 BRA `(.L_x_29640) ;  /* 0x0000000000083947 */ /* 0x000fec0003800000 */
[----:B------:R-:W-:Y:S05]  /*1e00*/  @P0 BRA `(.L_x_29641) ;  /* 0x0000000000080947 */ /* 0x000fea0003800000 */
[----:B------:R-:W-:Y:S05]  /*1e10*/  BRA `(.L_x_29642) ;  /* 0x0000000000087947 */ /* 0x000fea0003800000 */
.L_x_29640:
[----:B-----5:R-:W-:-:S07]  /*1e20*/  FADD.FTZ R141, R38, R141 ;  /* 0x0000008d268d7221 */ /* 0x020fce0000010000 */
.L_x_29641:
[----:B------:R-:W-:-:S07]  /*1e30*/  MOV R42, R141 ;  /* 0x0000008d002a7202 */ /* 0x000fce0000000f00 */
.L_x_29642:
[----:B------:R-:W-:Y:S01]  /*1e40*/  FMUL.FTZ R142, R47, R48 ;  /* 0x000000302f8e7220 */ /* 0x000fe20000410000 */
[----:B------:R-:W-:Y:S06]  /*1e50*/  @P3 BRA `(.L_x_29643) ;  /* 0x0000000000083947 */ /* 0x000fec0003800000 */
[----:B------:R-:W-:Y:S05]  /*1e60*/  @P0 BRA `(.L_x_29644) ;  /* 0x0000000000080947 */ /* 0x000fea0003800000 */
[----:B------:R-:W-:Y:S05]  /*1e70*/  BRA `(.L_x_29645) ;  /* 0x0000000000087947 */ /* 0x000fea0003800000 */
.L_x_29643:
[----:B-----5:R-:W-:-:S07]  /*1e80*/  FADD.FTZ R142, R39, R142 ;  /* 0x0000008e278e7221 */ /* 0x020fce0000010000 */
.L_x_29644:
[----:B------:R-:W-:-:S07]  /*1e90*/  MOV R43, R142 ;  /* 0x0000008e002b7202 */ /* 0x000fce0000000f00 */
.L_x_29645:
        /* <DEDUP_REMOVED lines=13> */
.L_x_29646:
[----:B-----5:R-:W-:-:S07]  /*1f70*/  FADD.FTZ R143, R36, R143 ;  /* 0x0000008f248f7221 */ /* 0x020fce0000010000 */
.L_x_29647:
[----:B------:R-:W-:-:S07]  /*1f80*/  MOV R40, R143 ;  /* 0x0000008f00287202 */ /* 0x000fce0000000f00 */
.L_x_29648:
[----:B------:R-:W-:Y:S01]  /*1f90*/  FMUL.FTZ R144, R45, R48 ;  /* 0x000000302d907220 */ /* 0x000fe20000410000 */
[----:B------:R-:W-:Y:S06]  /*1fa0*/  @P3 BRA `(.L_x_29649) ;  /* 0x0000000000083947 */ /* 0x000fec0003800000 */
[----:B------:R-:W-:Y:S05]  /*1fb0*/  @P0 BRA `(.L_x_29650) ;  /* 0x0000000000080947 */ /* 0x000fea0003800000 */
[----:B------:R-:W-:Y:S05]  /*1fc0*/  BRA `(.L_x_29651) ;  /* 0x0000000000087947 */ /* 0x000fea0003800000 */
.L_x_29649:
[----:B-----5:R-:W-:-:S07]  /*1fd0*/  FADD.FTZ R144, R37, R144 ;  /* 0x0000009025907221 */ /* 0x020fce0000010000 */
.L_x_29650:
[----:B------:R-:W-:-:S07]  /*1fe0*/  MOV R41, R144 ;  /* 0x0000009000297202 */ /* 0x000fce0000000f00 */
.L_x_29651:
[----:B------:R-:W-:Y:S01]  /*1ff0*/  FMUL.FTZ R145, R46, R48 ;  /* 0x000000302e917220 */ /* 0x000fe20000410000 */
[----:B------:R-:W-:Y:S06]  /*2000*/  @P3 BRA `(.L_x_29652) ;  /* 0x0000000000083947 */ /* 0x000fec0003800000 */
[----:B------:R-:W-:Y:S05]  /*2010*/  @P0 BRA `(.L_x_29653) ;  /* 0x0000000000080947 */ /* 0x000fea0003800000 */
[----:B------:R-:W-:Y:S05]  /*2020*/  BRA `(.L_x_29654) ;  /* 0x0000000000087947 */ /* 0x000fea0003800000 */
.L_x_29652:
[----:B-----5:R-:W-:-:S07]  /*2030*/  FADD.FTZ R145, R38, R145 ;  /* 0x0000009126917221 */ /* 0x020fce0000010000 */
.L_x_29653:
[----:B------:R-:W-:-:S07]  /*2040*/  MOV R42, R145 ;  /* 0x00000091002a7202 */ /* 0x000fce0000000f00 */
.L_x_29654:
[----:B------:R-:W-:Y:S01]  /*2050*/  FMUL.FTZ R146, R47, R48 ;  /* 0x000000302f927220 */ /* 0x000fe20000410000 */
[----:B------:R-:W-:Y:S06]  /*2060*/  @P3 BRA `(.L_x_29655) ;  /* 0x0000000000083947 */ /* 0x000fec0003800000 */
[----:B------:R-:W-:Y:S05]  /*2070*/  @P0 BRA `(.L_x_29656) ;  /* 0x0000000000080947 */ /* 0x000fea0003800000 */
[----:B------:R-:W-:Y:S05]  /*2080*/  BRA `(.L_x_29657) ;  /* 0x0000000000087947 */ /* 0x000fea0003800000 */
.L_x_29655:
[----:B-----5:R-:W-:-:S07]  /*2090*/  FADD.FTZ R146, R39, R146 ;  /* 0x0000009227927221 */ /* 0x020fce0000010000 */
.L_x_29656:
[----:B------:R-:W-:-:S07]  /*20a0*/  MOV R43, R146 ;  /* 0x00000092002b7202 */ /* 0x000fce0000000f00 */
.L_x_29657:
        /* <DEDUP_REMOVED lines=38> */
[----:B0-----:R-:W-:-:S04]  /*2310*/  @P0 IMAD.WIDE.U32 R44, R117, 0x10, R44 ;  /* 0x00000010752c0825 */ /* 0x001fc800078e002c */
[----:B------:R-:W-:Y:S01]  /*2320*/  FADD.FTZ R47, R46, R141 ;  /* 0x0000008d2e2f7221 */ /* 0x000fe20000010000 */
[----:B------:R0:W-:Y:S03]  /*2330*/  @P0 STG.E.128 desc[UR4][R44.64], R40 ;  /* 0x000000282c000986 */ /* 0x0001e6000c101d04 */
        /* <DEDUP_REMOVED lines=109> */
.L_x_29670:
        /* <DEDUP_REMOVED lines=15> */
[----:B------:R1:W-:Y:S01]  /*2b00*/  @!P3 STS.64 [R48], R44 ;  /* 0x0000002c3000b388 */ /* 0x0003e20000000a00 */
[----:B------:R-:W-:Y:S02]  /*2b10*/  BAR.SYNC.DEFER_BLOCKING 0x0 ;  /* 0x0000000000007b1d */ /* 0x000fe40000010000 */
[----:B------:R-:W-:Y:S02]  /*2b20*/  I2FP.F32.S32 R151, R61 ;  /* 0x0000003d00977245 */ /* 0x000fe40000201400 */
[----:B------:R-:W-:Y:S02]  /*2b30*/  LOP3.LUT P3, RZ, R47, 0x1f, R0, 0xf8, !PT ;  /* 0x0000001f2fff7812 */ /* 0x000fe4000786f800 */
[----:B0-----:R-:W-:Y:S02]  /*2b40*/  @!P5 LEA R147, R149, R148, 0x18 ;  /* 0x000000949593d211 */ /* 0x001fe400078ec0ff */
[----:B-1----:R-:W-:-:S02]  /*2b50*/  CS2R R44, SRZ ;  /* 0x00000000002c7805 */ /* 0x002fc4000001ff00 */
[----:B------:R-:W-:Y:S01]  /*2b60*/  @!P5 LEA R147, R46, R147, 0x3 ;  /* 0x000000932e93d211 */ /* 0x000fe200078e18ff */
[----:B------:R-:W0:Y:S04]  /*2b70*/  SHFL.DOWN PT, R148, R61, 0x2, 0x1f ;  /* 0x08401f003d947f89 */ /* 0x000e2800000e0000 */
[----:B------:R-:W1:Y:S01]  /*2b80*/  @!P5 LDS.64 R44, [R147] ;  /* 0x00000000932cd984 */ /* 0x000e620000000a00 */
        /* <DEDUP_REMOVED lines=11> */
[----:B--2---:R-:W-:Y:S02]  /*2c40*/  FADD.FTZ R45, R48, R45 ;  /* 0x0000002d302d7221 */ /* 0x004fe40000010000 */
[----:B0-----:R-:W-:Y:S01]  /*2c50*/  FMUL.FTZ R147, R148, R147 ;  /* 0x0000009394937220 */ /* 0x001fe20000410000 */
[----:B------:R-:W-:-:S04]  /*2c60*/  FMUL.FTZ R149, R149, R151 ;  /* 0x0000009795957220 */ /* 0x000fc80000410000 */
[----:B------:R-:W0:Y:S01]  /*2c70*/  SHFL.DOWN PT, R44, R147, 0x1, 0x1f ;  /* 0x08201f00932c7f89 */ /* 0x000e2200000e0000 */
[----:B------:R-:W-:-:S04]  /*2c80*/  FMUL.FTZ R149, R149, R152 ;  /* 0x0000009895957220 */ /* 0x000fc80000410000 */
[----:B------:R-:W-:Y:S01]  /*2c90*/  FFMA.FTZ R45, R148, R149, R45 ;  /* 0x00000095942d7223 */ /* 0x000fe2000001002d */
[-C--:B------:R-:W-:Y:S02]  /*2ca0*/  IADD3 R148, R150, R61.reuse, RZ ;  /* 0x0000003d96947210 */ /* 0x080fe40007ffe0ff */
[----:B------:R-:W-:Y:S01]  /*2cb0*/  I2FP.F32.S32 R149, R61 ;  /* 0x0000003d00957245 */ /* 0x000fe20000201400 */
[----:B------:R-:W1:Y:S01]  /*2cc0*/  LDC R150, c[0x0][0x2d8] ;  /* 0x0000b600ff967b82 */ /* 0x000e620000000800 */
[----:B------:R-:W2:Y:S01]  /*2cd0*/  SHFL.DOWN PT, R48, R45, 0x1, 0x1f ;  /* 0x08201f002d307f89 */ /* 0x000ea200000e0000 */
[----:B------:R-:W-:-:S06]  /*2ce0*/  I2FP.F32.S32 R148, R148 ;  /* 0x0000009400947245 */ /* 0x000fcc0000201400 */
[----:B------:R-:W3:Y:S01]  /*2cf0*/  MUFU.RCP R148, R148 ;  /* 0x0000009400947308 */ /* 0x000ee20000001000 */
[----:B0-----:R-:W-:Y:S01]  /*2d00*/  FADD.FTZ R61, R147, -R44 ;  /* 0x8000002c933d7221 */ /* 0x001fe20000010000 */
[----:B------:R-:W-:-:S03]  /*2d10*/  FMUL.FTZ R151, R44, R149 ;  /* 0x000000952c977220 */ /* 0x000fc60000410000 */
[----:B------:R-:W-:Y:S01]  /*2d20*/  FMUL.FTZ R61, R61, R61 ;  /* 0x0000003d3d3d7220 */ /* 0x000fe20000410000 */
[----:B------:R-:W-:-:S03]  /*2d30*/  FFMA.FTZ R151, R46, R147, R151 ;  /* 0x000000932e977223 */ /* 0x000fc60000010097 */
[----:B------:R-:W-:Y:S01]  /*2d40*/  FMUL.FTZ R61, R46, R61 ;  /* 0x0000003d2e3d7220 */ /* 0x000fe20000410000 */
[C---:B---3--:R-:W-:Y:S01]  /*2d50*/  FMUL.FTZ R151, R148.reuse, R151 ;  /* 0x0000009794977220 */ /* 0x048fe20000410000 */
[----:B--2---:R-:W-:Y:S02]  /*2d60*/  FADD.FTZ R147, R45, R48 ;  /* 0x000000302d937221 */ /* 0x004fe40000010000 */
[----:B------:R-:W-:Y:S01]  /*2d70*/  FMUL.FTZ R149, R61, R149 ;  /* 0x000000953d957220 */ /* 0x000fe20000410000 */
[----:B------:R-:W0:Y:S01]  /*2d80*/  @!P3 LDC.64 R46, c[0x0][0x250] ;  /* 0x00009400ff2ebb82 */ /* 0x000e220000000a00 */
[C---:B------:R-:W-:Y:S01]  /*2d90*/  LEA R48, P5, R49.reuse, UR10, 0x4 ;  /* 0x0000000a31307c11 */ /* 0x040fe2000f8a20ff */
[----:B------:R-:W2:Y:S01]  /*2da0*/  SHFL.IDX PT, R61, R151, RZ, 0x1f ;  /* 0x00001fff973d7589 */ /* 0x000ea200000e0000 */
[----:B------:R-:W-:Y:S02]  /*2db0*/  FFMA.FTZ R149, R148, R149, R147 ;  /* 0x0000009594957223 */ /* 0x000fe40000010093 */
[----:B------:R-:W-:-:S04]  /*2dc0*/  LEA.HI.X R49, R49, UR11, RZ, 0x4, P5 ;  /* 0x0000000b31317c11 */ /* 0x000fc8000a8f24ff */
[----:B------:R-:W1:Y:S01]  /*2dd0*/  SHFL.IDX PT, R149, R149, RZ, 0x1f ;  /* 0x00001fff95957589 */ /* 0x000e6200000e0000 */
[----:B0-----:R-:W-:-:S04]  /*2de0*/  @!P3 IMAD.WIDE R46, R110, 0x4, R46 ;  /* 0x000000046e2eb825 */ /* 0x001fc800078e022e */
[C---:B--2---:R-:W-:Y:S01]  /*2df0*/  FMUL.FTZ R44, R61.reuse, R61 ;  /* 0x0000003d3d2c7220 */ /* 0x044fe20000410000 */
[----:B------:R-:W-:Y:S01]  /*2e00*/  FSEL R147, R61, RZ, !P4 ;  /* 0x000000ff3d937208 */ /* 0x000fe20006000000 */
[----:B------:R0:W-:Y:S03]  /*2e10*/  @!P3 STG.E desc[UR4][R46.64], R61 ;  /* 0x0000003d2e00b986 */ /* 0x0001e6000c101904 */
[----:B------:R-:W-:Y:S01]  /*2e20*/  FSEL R45, R44, RZ, P4 ;  /* 0x000000ff2c2d7208 */ /* 0x000fe20002000000 */
[----:B------:R-:W-:Y:S01]  /*2e30*/  FADD.FTZ R148, -R147, R60 ;  /* 0x0000003c93947221 */ /* 0x000fe20000010100 */
[----:B-1----:R-:W-:Y:S01]  /*2e40*/  FFMA.FTZ R150, R149, UR8, R150 ;  /* 0x0000000895967c23 */ /* 0x002fe20008010096 */
[C---:B------:R-:W-:Y:S01]  /*2e50*/  FADD.FTZ R149, -R147.reuse, R130 ;  /* 0x0000008293957221 */ /* 0x040fe20000010100 */
[C---:B------:R-:W-:Y:S01]  /*2e60*/  FADD.FTZ R51, -R147.reuse, R51 ;  /* 0x0000003393337221 */ /* 0x040fe20000010100 */
[C---:B------:R-:W-:Y:S01]  /*2e70*/  FADD.FTZ R52, -R147.reuse, R52 ;  /* 0x0000003493347221 */ /* 0x040fe20000010100 */
[----:B------:R-:W-:Y:S01]  /*2e80*/  FADD.FTZ R150, R150, R45 ;  /* 0x0000002d96967221 */ /* 0x000fe20000010000 */
[C---:B------:R-:W-:Y:S01]  /*2e90*/  FADD.FTZ R53, -R147.reuse, R53 ;  /* 0x0000003593357221 */ /* 0x040fe20000010100 */
[----:B------:R-:W1:Y:S01]  /*2ea0*/  @!P3 LDC.64 R44, c[0x0][0x258] ;  /* 0x00009600ff2cbb82 */ /* 0x000e620000000a00 */
[C---:B------:R-:W-:Y:S01]  /*2eb0*/  FADD.FTZ R55, -R147.reuse, R55 ;  /* 0x0000003793377221 */ /* 0x040fe20000010100 */
[----:B------:R-:W2:Y:S01]  /*2ec0*/  MUFU.RSQ R130, R150 ;  /* 0x0000009600827308 */ /* 0x000ea20000001400 */
[C---:B------:R-:W-:Y:S01]  /*2ed0*/  FADD.FTZ R56, -R147.reuse, R56 ;  /* 0x0000003893387221 */ /* 0x040fe20000010100 */
[C---:B------:R-:W-:Y:S01]  /*2ee0*/  FADD.FTZ R58, -R147.reuse, R58 ;  /* 0x0000003a933a7221 */ /* 0x040fe20000010100 */
[C---:B------:R-:W-:Y:S01]  /*2ef0*/  FADD.FTZ R59, -R147.reuse, R59 ;  /* 0x0000003b933b7221 */ /* 0x040fe20000010100 */
[C---:B------:R-:W-:Y:S01]  /*2f00*/  FADD.FTZ R62, -R147.reuse, R62 ;  /* 0x0000003e933e7221 */ /* 0x040fe20000010100 */
[C---:B------:R-:W-:Y:S01]  /*2f10*/  FADD.FTZ R111, -R147.reuse, R111 ;  /* 0x0000006f936f7221 */ /* 0x040fe20000010100 */
[----:B0-----:R-:W0:Y:S01]  /*2f20*/  LDC.64 R60, c[0x0][0x2b8] ;  /* 0x0000ae00ff3c7b82 */ /* 0x001e220000000a00 */
        /* <DEDUP_REMOVED lines=15> */
[----:B-1----:R-:W-:-:S04]  /*3020*/  @!P3 IMAD.WIDE R152, R110, 0x4, R44 ;  /* 0x000000046e98b825 */ /* 0x002fc800078e022c */
[C---:B------:R-:W-:Y:S01]  /*3030*/  FMUL.FTZ R44, R130.reuse, R51 ;  /* 0x00000033822c7220 */ /* 0x040fe20000410000 */
[----:B------:R-:W-:Y:S01]  /*3040*/  FMUL.FTZ R45, R130, R52 ;  /* 0x00000034822d7220 */ /* 0x000fe20000410000 */
[----:B------:R-:W-:Y:S01]  /*3050*/  FFMA.FTZ R47, R106, R47, R69 ;  /* 0x0000002f6a2f7223 */ /* 0x000fe20000010045 */
[----:B------:R-:W-:Y:S01]  /*3060*/  FMUL.FTZ R51, R130, R56 ;  /* 0x0000003882337220 */ /* 0x000fe20000410000 */
[----:B------:R-:W-:Y:S01]  /*3070*/  FFMA.FTZ R44, R109, R44, R2 ;  /* 0x0000002c6d2c7223 */ /* 0x000fe20000010002 */
[----:B------:R-:W-:Y:S01]  /*3080*/  FFMA.FTZ R45, R108, R45, R68 ;  /* 0x0000002d6c2d7223 */ /* 0x000fe20000010044 */
[C---:B------:R-:W-:Y:S01]  /*3090*/  FMUL.FTZ R148, R130.reuse, R148 ;  /* 0x0000009482947220 */ /* 0x040fe20000410000 */
[C---:B------:R-:W-:Y:S01]  /*30a0*/  FMUL.FTZ R62, R130.reuse, R62 ;  /* 0x0000003e823e7220 */ /* 0x040fe20000410000 */
[C---:B------:R-:W-:Y:S01]  /*30b0*/  FMUL.FTZ R111, R130.reuse, R111 ;  /* 0x0000006f826f7220 */ /* 0x040fe20000410000 */
[C---:B------:R-:W-:Y:S01]  /*30c0*/  FMUL.FTZ R112, R130.reuse, R112 ;  /* 0x0000007082707220 */ /* 0x040fe20000410000 */
[----:B------:R-:W-:Y:S01]  /*30d0*/  FMUL.FTZ R113, R130, R113 ;  /* 0x0000007182717220 */ /* 0x000fe20000410000 */
[----:B------:R-:W-:Y:S01]  /*30e0*/  IADD3 R110, R110, UR12, RZ ;  /* 0x0000000c6e6e7c10 */ /* 0x000fe2000fffe0ff */
[C---:B------:R-:W-:Y:S01]  /*30f0*/  FADD.FTZ R125, -R147.reuse, R125 ;  /* 0x0000007d937d7221 */ /* 0x040fe20000010100 */
[C---:B------:R-:W-:Y:S01]  /*3100*/  FADD.FTZ R127, -R147.reuse, R127 ;  /* 0x0000007f937f7221 */ /* 0x040fe20000010100 */
[C---:B------:R-:W-:Y:S01]  /*3110*/  FADD.FTZ R128, -R147.reuse, R128 ;  /* 0x0000008093807221 */ /* 0x040fe20000010100 */
[C---:B------:R-:W-:Y:S01]  /*3120*/  FADD.FTZ R129, -R147.reuse, R129 ;  /* 0x0000008193817221 */ /* 0x040fe20000010100 */
[C---:B------:R-:W-:Y:S01]  /*3130*/  FMUL.FTZ R52, R130.reuse, R114 ;  /* 0x0000007282347220 */ /* 0x040fe20000410000 */
[C---:B------:R-:W-:Y:S01]  /*3140*/  FMUL.FTZ R53, R130.reuse, R116 ;  /* 0x0000007482357220 */ /* 0x040fe20000410000 */
[C---:B------:R-:W-:Y:S01]  /*3150*/  FMUL.FTZ R118, R130.reuse, R118 ;  /* 0x0000007682767220 */ /* 0x040fe20000410000 */
[C---:B------:R-:W-:Y:S01]  /*3160*/  FMUL.FTZ R55, R130.reuse, R119 ;  /* 0x0000007782377220 */ /* 0x040fe20000410000 */
[----:B------:R-:W-:Y:S01]  /*3170*/  @!P3 STG.E desc[UR4][R152.64], R130 ;  /* 0x000000829800b986 */ /* 0x000fe2000c101904 */
[C---:B------:R-:W-:Y:S01]  /*3180*/  FADD.FTZ R132, -R147.reuse, R132 ;  /* 0x0000008493847221 */ /* 0x040fe20000010100 */
[C---:B------:R-:W-:Y:S01]  /*3190*/  FADD.FTZ R133, -R147.reuse, R133 ;  /* 0x0000008593857221 */ /* 0x040fe20000010100 */
[C---:B------:R-:W-:Y:S01]  /*31a0*/  FADD.FTZ R134, -R147.reuse, R134 ;  /* 0x0000008693867221 */ /* 0x040fe20000010100 */
[C---:B------:R-:W-:Y:S01]  /*31b0*/  FMUL.FTZ R56, R130.reuse, R120 ;  /* 0x0000007882387220 */ /* 0x040fe20000410000 */
[C---:B------:R-:W-:Y:S01]  /*31c0*/  FMUL.FTZ R122, R130.reuse, R122 ;  /* 0x0000007a827a7220 */ /* 0x040fe20000410000 */
[C---:B------:R-:W-:Y:S01]  /*31d0*/  FMUL.FTZ R123, R130.reuse, R123 ;  /* 0x0000007b827b7220 */ /* 0x040fe20000410000 */
[----:B------:R-:W-:Y:S01]  /*31e0*/  FMUL.FTZ R124, R130, R124 ;  /* 0x0000007c827c7220 */ /* 0x000fe20000410000 */
[----:B------:R1:W-:Y:S01]  /*31f0*/  STG.E.128 desc[UR4][R48.64], R44 ;  /* 0x0000002c30007986 */ /* 0x0003e2000c101d04 */
[C---:B------:R-:W-:Y:S01]  /*3200*/  FADD.FTZ R135, -R147.reuse, R135 ;  /* 0x0000008793877221 */ /* 0x040fe20000010100 */
[C---:B------:R-:W-:Y:S01]  /*3210*/  FADD.FTZ R136, -R147.reuse, R136 ;  /* 0x0000008893887221 */ /* 0x040fe20000010100 */
[C---:B------:R-:W-:Y:S01]  /*3220*/  FADD.FTZ R137, -R147.reuse, R137 ;  /* 0x0000008993897221 */ /* 0x040fe20000010100 */
[C---:B------:R-:W-:Y:S01]  /*3230*/  FADD.FTZ R138, -R147.reuse, R138 ;  /* 0x0000008a938a7221 */ /* 0x040fe20000010100 */
[----:B------:R-:W-:Y:S01]  /*3240*/  FADD.FTZ R150, -R147, R141 ;  /* 0x0000008d93967221 */ /* 0x000fe20000010100 */
[----:B0-----:R-:W-:-:S04]  /*3250*/  IMAD.WIDE.U32 R154, R50, 0x10, R60 ;  /* 0x00000010329a7825 */ /* 0x001fc800078e003c */
[C---:B------:R-:W-:Y:S01]  /*3260*/  FADD.FTZ R139, -R147.reuse, R139 ;  /* 0x0000008b938b7221 */ /* 0x040fe20000010100 */
[C---:B------:R-:W-:Y:S01]  /*3270*/  FADD.FTZ R140, -R147.reuse, R140 ;  /* 0x0000008c938c7221 */ /* 0x040fe20000010100 */
[C---:B------:R-:W-:Y:S01]  /*3280*/  FADD.FTZ R142, -R147.reuse, R142 ;  /* 0x0000008e938e7221 */ /* 0x040fe20000010100 */
[C---:B------:R-:W-:Y:S01]  /*3290*/  FADD.FTZ R143, -R147.reuse, R143 ;  /* 0x0000008f938f7221 */ /* 0x040fe20000010100 */
[C---:B------:R-:W-:Y:S01]  /*32a0*/  FADD.FTZ R144, -R147.reuse, R144 ;  /* 0x0000009093907221 */ /* 0x040fe20000010100 */
[----:B------:R-:W-:Y:S01]  /*32b0*/  FADD.FTZ R141, -R147, R145 ;  /* 0x00000091938d7221 */ /* 0x000fe20000010100 */
[----:B------:R-:W-:-:S04]  /*32c0*/  IMAD.WIDE.U32 R156, R54, 0x10, R60 ;  /* 0x00000010369c7825 */ /* 0x000fc800078e003c */
[----:B------:R-:W-:Y:S01]  /*32d0*/  FFMA.FTZ R50, R25, R112, R7 ;  /* 0x0000007019327223 */ /* 0x000fe20000010007 */
[----:B------:R-:W-:Y:S01]  /*32e0*/  ISETP.GE.AND P3, PT, R110, UR13, PT ;  /* 0x0000000d6e007c0c */ /* 0x000fe2000bf66270 */
[----:B------:R-:W-:Y:S01]  /*32f0*/  FADD.FTZ R147, -R147, R146 ;  /* 0x0000009293937221 */ /* 0x000fe20000010100 */
[----:B------:R-:W-:Y:S01]  /*3300*/  FMUL.FTZ R125, R130, R125 ;  /* 0x0000007d827d7220 */ /* 0x000fe20000410000 */
[----:B-1----:R-:W-:Y:S01]  /*3310*/  FFMA.FTZ R47, R89, R148, R71 ;  /* 0x00000094592f7223 */ /* 0x002fe20000010047 */
        /* <DEDUP_REMOVED lines=14> */
[C---:B------:R-:W-:Y:S01]  /*3400*/  FMUL.FTZ R149, R130.reuse, R149 ;  /* 0x0000009582957220 */ /* 0x040fe20000410000 */
        /* <DEDUP_REMOVED lines=20> */
[----:B------:R-:W-:Y:S01]  /*3550*/  FMUL.FTZ R147, R130, R147 ;  /* 0x0000009382937220 */ /* 0x000fe20000410000 */
[----:B------:R-:W-:Y:S01]  /*3560*/  IMAD.WIDE.U32 R114, R115, 0x10, R60 ;  /* 0x0000001073727825 */ /* 0x000fe200078e003c */
[----:B------:R1:W-:Y:S03]  /*3570*/  STG.E.128 desc[UR4][R156.64], R48 ;  /* 0x000000309c007986 */ /* 0x0003e6000c101d04 */
[----:B------:R-:W-:Y:S01]  /*3580*/  FFMA.FTZ R62, R67, R141, R21 ;  /* 0x0000008d433e7223 */ /* 0x000fe20000010015 */
[----:B------:R-:W-:Y:S01]  /*3590*/  FFMA.FTZ R63, R105, R147, R87 ;  /* 0x00000093693f7223 */ /* 0x000fe20000010057 */
[----:B------:R-:W-:Y:S01]  /*35a0*/  IMAD.WIDE.U32 R120, R121, 0x10, R60 ;  /* 0x0000001079787825 */ /* 0x000fe200078e003c */
[----:B------:R2:W-:Y:S01]  /*35b0*/  STG.E.128 desc[UR4][R158.64], R52 ;  /* 0x000000349e007986 */ /* 0x0005e2000c101d04 */
[----:B------:R-:W-:-:S02]  /*35c0*/  SEL R111, RZ, 0x1, P2 ;  /* 0x00000001ff6f7807 */ /* 0x000fc40001000000 */
[--C-:B------:R-:W-:Y:S01]  /*35d0*/  IMAD.WIDE.U32 R152, R126, 0x10, R60.reuse ;  /* 0x000000107e987825 */ /* 0x100fe200078e003c */
[----:B------:R3:W-:Y:S03]  /*35e0*/  STG.E.128 desc[UR4][R160.64], R56 ;  /* 0x00000038a0007986 */ /* 0x0007e6000c101d04 */
[----:B------:R-:W-:-:S04]  /*35f0*/  IMAD.WIDE.U32 R130, R131, 0x10, R60 ;  /* 0x0000001083827825 */ /* 0x000fc800078e003c */
[----:B0-----:R-:W-:Y:S01]  /*3600*/  FFMA.FTZ R47, R97, R129, R79 ;  /* 0x00000081612f7223 */ /* 0x001fe2000001004f */
[----:B------:R-:W-:Y:S01]  /*3610*/  FFMA.FTZ R46, R31, R128, R13 ;  /* 0x000000801f2e7223 */ /* 0x000fe2000001000d */
[----:B------:R-:W-:Y:S01]  /*3620*/  FFMA.FTZ R45, R96, R127, R78 ;  /* 0x0000007f602d7223 */ /* 0x000fe2000001004e */
[----:B------:R-:W-:Y:S01]  /*3630*/  FFMA.FTZ R44, R30, R125, R12 ;  /* 0x0000007d1e2c7223 */ /* 0x000fe2000001000c */
[----:B------:R-:W-:-:S04]  /*3640*/  IMAD.WIDE.U32 R112, R117, 0x10, R60 ;  /* 0x0000001075707825 */ /* 0x000fc800078e003c */
[----:B------:R-:W-:Y:S01]  /*3650*/  FFMA.FTZ R61, R104, R144, R86 ;  /* 0x00000090683d7223 */ /* 0x000fe20000010056 */
[----:B-1----:R-:W-:Y:S01]  /*3660*/  FFMA.FTZ R51, R99, R134, R81 ;  /* 0x0000008663337223 */ /* 0x002fe20000010051 */
[----:B------:R-:W-:Y:S01]  /*3670*/  FFMA.FTZ R50, R33, R133, R15 ;  /* 0x0000008521327223 */ /* 0x000fe2000001000f */
[----:B------:R-:W-:Y:S01]  /*3680*/  FFMA.FTZ R49, R98, R132, R80 ;  /* 0x0000008462317223 */ /* 0x000fe20000010050 */
[----:B------:R-:W-:Y:S01]  /*3690*/  FFMA.FTZ R48, R32, R149, R14 ;  /* 0x0000009520307223 */ /* 0x000fe2000001000e */
[----:B--2---:R-:W-:Y:S01]  /*36a0*/  FFMA.FTZ R55, R101, R138, R83 ;  /* 0x0000008a65377223 */ /* 0x004fe20000010053 */
[----:B------:R-:W-:Y:S01]  /*36b0*/  FFMA.FTZ R54, R35, R137, R17 ;  /* 0x0000008923367223 */ /* 0x000fe20000010011 */
[----:B------:R-:W-:Y:S01]  /*36c0*/  FFMA.FTZ R53, R100, R136, R82 ;  /* 0x0000008864357223 */ /* 0x000fe20000010052 */
[----:B------:R-:W-:Y:S01]  /*36d0*/  FFMA.FTZ R52, R34, R135, R16 ;  /* 0x0000008722347223 */ /* 0x000fe20000010010 */
[----:B---3--:R-:W-:Y:S01]  /*36e0*/  FFMA.FTZ R59, R103, R142, R85 ;  /* 0x0000008e673b7223 */ /* 0x008fe20000010055 */
[----:B------:R-:W-:Y:S01]  /*36f0*/  FFMA.FTZ R58, R65, R150, R19 ;  /* 0x00000096413a7223 */ /* 0x000fe20000010013 */
[----:B------:R-:W-:Y:S01]  /*3700*/  FFMA.FTZ R57, R102, R140, R84 ;  /* 0x0000008c66397223 */ /* 0x000fe20000010054 */
[----:B------:R-:W-:Y:S01]  /*3710*/  FFMA.FTZ R56, R64, R139, R18 ;  /* 0x0000008b40387223 */ /* 0x000fe20000010012 */
[----:B------:R-:W-:Y:S01]  /*3720*/  FFMA.FTZ R60, R66, R143, R20 ;  /* 0x0000008f423c7223 */ /* 0x000fe20000010014 */
[----:B------:R-:W-:Y:S04]  /*3730*/  STG.E.128 desc[UR4][R114.64], R44 ;  /* 0x0000002c72007986 */ /* 0x000fe8000c101d04 */
[----:B------:R-:W-:Y:S04]  /*3740*/  STG.E.128 desc[UR4][R120.64], R48 ;  /* 0x0000003078007986 */ /* 0x000fe8000c101d04 */
[----:B------:R-:W-:Y:S04]  /*3750*/  STG.E.128 desc[UR4][R152.64], R52 ;  /* 0x0000003498007986 */ /* 0x000fe8000c101d04 */
[----:B------:R-:W-:Y:S04]  /*3760*/  STG.E.128 desc[UR4][R130.64], R56 ;  /* 0x0000003882007986 */ /* 0x000fe8000c101d04 */
[----:B------:R0:W-:Y:S02]  /*3770*/  STG.E.128 desc[UR4][R112.64], R60 ;  /* 0x0000003c70007986 */ /* 0x0001e4000c101d04 */
[----:B0-----:R-:W-:Y:S01]  /*3780*/  PRMT R61, R111, 0x7610, R61 ;  /* 0x000076106f3d7816 */ /* 0x001fe2000000003d */
[----:B------:R-:W-:Y:S06]  /*3790*/  @!P3 BRA `(.L_x_29659) ;  /* 0xffffffd000f0b947 */ /* 0x000fec000383ffff */
[----:B------:R-:W-:Y:S05]  /*37a0*/  EXIT ;  /* 0x000000000000794d */ /* 0x000fea0003800000 */
.L_x_29658:
[----:B------:R-:W-:Y:S01]  /*37b0*/  HFMA2.MMA R153, -RZ, RZ, 0, 5.9604644775390625e-08 ;  /* 0x00000001ff997435 */ /* 0x000fe200000001ff */
[----:B------:R-:W-:Y:S02]  /*37c0*/  MOV R152, R61 ;  /* 0x0000003d00987202 */ /* 0x000fe40000000f00 */
[----:B------:R-:W-:Y:S02]  /*37d0*/  MOV R154, 0x1f ;  /* 0x0000001f009a7802 */ /* 0x000fe40000000f00 */
[----:B------:R-:W-:-:S07]  /*37e0*/  MOV R151, 0xffffffff ;  /* 0xffffffff00977802 */ /* 0x000fce0000000f00 */
[----:B-----5:R-:W-:Y:S05]  /*37f0*/  WARPSYNC.COLLECTIVE R151, `(.L_x_29660) ;  /* 0x0000000097087348 */ /* 0x020fea0003c00000 */
[----:B------:R0:W1:Y:S02]  /*3800*/  SHFL.BFLY P5, R150, R152, R153, R154 ;  /* 0x0c00009998967389 */ /* 0x00006400000a009a */
[----:B01---5:R-:W-:Y:S01]  /*3810*/  ENDCOLLECTIVE ;  /* 0x000000000000791b */ /* 0x023fe20003800000 */
.L_x_29660:
[----:B------:R-:W-:Y:S01]  /*3820*/  HFMA2.MMA R153, -RZ, RZ, 0, 1.1920928955078125e-07 ;  /* 0x00000002ff997435 */ /* 0x000fe200000001ff */
[----:B------:R-:W-:-:S05]  /*3830*/  MOV R44, R150 ;  /* 0x00000096002c7202 */ /* 0x000fca0000000f00 */
[----:B------:R-:W-:-:S05]  /*3840*/  FADD.FTZ R48, R61, R44 ;  /* 0x0000002c3d307221 */ /* 0x000fca0000010000 */
[----:B------:R-:W-:-:S07]  /*3850*/  MOV R152, R48 ;  /* 0x0000003000987202 */ /* 0x000fce0000000f00 */
[----:B------:R-:W-:Y:S05]  /*3860*/  WARPSYNC.COLLECTIVE R151, `(.L_x_29661) ;  /* 0x0000000097087348 */ /* 0x000fea0003c00000 */
[----:B------:R0:W1:Y:S02]  /*3870*/  SHFL.BFLY P5, R150, R152, R153, R154 ;  /* 0x0c00009998967389 */ /* 0x00006400000a009a */
[----:B01----:R-:W-:Y:S01]  /*3880*/  ENDCOLLECTIVE ;  /* 0x000000000000791b */ /* 0x003fe20003800000 */
.L_x_29661:
[----:B------:R-:W-:Y:S01]  /*3890*/  HFMA2.MMA R153, -RZ, RZ, 0, 2.384185791015625e-07 ;  /* 0x00000004ff997435 */ /* 0x000fe200000001ff */
[----:B------:R-:W-:-:S05]  /*38a0*/  MOV R45, R150 ;  /* 0x00000096002d7202 */ /* 0x000fca0000000f00 */
[----:B------:R-:W-:-:S05]  /*38b0*/  FADD.FTZ R147, R48, R45 ;  /* 0x0000002d30937221 */ /* 0x000fca0000010000 */
[----:B------:R-:W-:-:S07]  /*38c0*/  MOV R152, R147 ;  /* 0x0000009300987202 */ /* 0x000fce0000000f00 */
[----:B------:R-:W-:Y:S05]  /*38d0*/  WARPSYNC.COLLECTIVE R151, `(.L_x_29662) ;  /* 0x0000000097087348 */ /* 0x000fea0003c00000 */
[----:B------:R0:W1:Y:S02]  /*38e0*/  SHFL.BFLY P5, R150, R152, R153, R154 ;  /* 0x0c00009998967389 */ /* 0x00006400000a009a */
[----:B01----:R-:W-:Y:S01]  /*38f0*/  ENDCOLLECTIVE ;  /* 0x000000000000791b */ /* 0x003fe20003800000 */
.L_x_29662:
[----:B------:R-:W-:Y:S01]  /*3900*/  HFMA2.MMA R153, -RZ, RZ, 0, 4.76837158203125e-07 ;  /* 0x00000008ff997435 */ /* 0x000fe200000001ff */
[----:B------:R-:W-:-:S05]  /*3910*/  MOV R44, R150 ;  /* 0x00000096002c7202 */ /* 0x000fca0000000f00 */
[----:B------:R-:W-:-:S05]  /*3920*/  FADD.FTZ R148, R147, R44 ;  /* 0x0000002c93947221 */ /* 0x000fca0000010000 */
[----:B------:R-:W-:-:S07]  /*3930*/  MOV R152, R148 ;  /* 0x0000009400987202 */ /* 0x000fce0000000f00 */
[----:B------:R-:W-:Y:S05]  /*3940*/  WARPSYNC.COLLECTIVE R151, `(.L_x_29663) ;  /* 0x0000000097087348 */ /* 0x000fea0003c00000 */
[----:B------:R0:W1:Y:S02]  /*3950*/  SHFL.BFLY P5, R150, R152, R153, R154 ;  /* 0x0c00009998967389 */ /* 0x00006400000a009a */
[----:B01----:R-:W-:Y:S01]  /*3960*/  ENDCOLLECTIVE ;  /* 0x000000000000791b */ /* 0x003fe20003800000 */
.L_x_29663:
[----:B------:R-:W-:Y:S01]  /*3970*/  HFMA2.MMA R153, -RZ, RZ, 0, 9.5367431640625e-07 ;  /* 0x00000010ff997435 */ /* 0x000fe200000001ff */
[----:B------:R-:W-:-:S05]  /*3980*/  MOV R45, R150 ;  /* 0x00000096002d7202 */ /* 0x000fca0000000f00 */
[----:B------:R-:W-:-:S05]  /*3990*/  FADD.FTZ R149, R148, R45 ;  /* 0x0000002d94957221 */ /* 0x000fca0000010000 */
[----:B------:R-:W-:-:S07]  /*39a0*/  MOV R152, R149 ;  /* 0x0000009500987202 */ /* 0x000fce0000000f00 */
[----:B------:R-:W-:Y:S05]  /*39b0*/  WARPSYNC.COLLECTIVE R151, `(.L_x_29664) ;  /* 0x0000000097087348 */ /* 0x000fea0003c00000 */
[----:B------:R0:W1:Y:S02]  /*39c0*/  SHFL.BFLY P5, R150, R152, R153, R154 ;  /* 0x0c00009998967389 */ /* 0x00006400000a009a */
[----:B01----:R-:W-:Y:S01]  /*39d0*/  ENDCOLLECTIVE ;  /* 0x000000000000791b */ /* 0x003fe20003800000 */
.L_x_29664:
        /* <DEDUP_REMOVED lines=88> */
.L_x_29665:
[----:B------:R-:W-:Y:S01]  /*3f60*/  HFMA2.MMA R153, -RZ, RZ, 0, 1.1920928955078125e-07 ;  /* 0x00000002ff997435 */ /* 0x000fe200000001ff */
[----:B------:R-:W-:-:S05]  /*3f70*/  MOV R48, R150 ;  /* 0x0000009600307202 */ /* 0x000fca0000000f00 */
[----:B------:R-:W-:-:S05]  /*3f80*/  FADD.FTZ R48, R45, R48 ;  /* 0x000000302d307221 */ /* 0x000fca0000010000 */
[----:B------:R-:W-:-:S07]  /*3f90*/  MOV R152, R48 ;  /* 0x0000003000987202 */ /* 0x000fce0000000f00 */
[----:B------:R-:W-:Y:S05]  /*3fa0*/  WARPSYNC.COLLECTIVE R151, `(.L_x_29666) ;  /* 0x0000000097087348 */ /* 0x000fea0003c00000 */
[----:B------:R0:W1:Y:S02]  /*3fb0*/  SHFL.BFLY P5, R150, R152, R153, R154 ;  /* 0x0c00009998967389 */ /* 0x00006400000a009a */
[----:B01----:R-:W-:Y:S01]  /*3fc0*/  ENDCOLLECTIVE ;  /* 0x000000000000791b */ /* 0x003fe20003800000 */
.L_x_29666:
[----:B------:R-:W-:Y:S01]  /*3fd0*/  HFMA2.MMA R153, -RZ, RZ, 0, 2.384185791015625e-07 ;  /* 0x00000004ff997435 */ /* 0x000fe200000001ff */
[----:B------:R-:W-:-:S05]  /*3fe0*/  MOV R61, R150 ;  /* 0x00000096003d7202 */ /* 0x000fca0000000f00 */
[----:B------:R-:W-:-:S05]  /*3ff0*/  FADD.FTZ R61, R48, R61 ;  /* 0x0000003d303d7221 */ /* 0x000fca0000010000 */
[----:B------:R-:W-:-:S07]  /*4000*/  MOV R152, R61 ;  /* 0x0000003d00987202 */ /* 0x000fce0000000f00 */
[----:B------:R-:W-:Y:S05]  /*4010*/  WARPSYNC.COLLECTIVE R151, `(.L_x_29667) ;  /* 0x0000000097087348 */ /* 0x000fea0003c00000 */
[----:B------:R0:W1:Y:S02]  /*4020*/  SHFL.BFLY P5, R150, R152, R153, R154 ;  /* 0x0c00009998967389 */ /* 0x00006400000a009a */
[----:B01----:R-:W-:Y:S01]  /*4030*/  ENDCOLLECTIVE ;  /* 0x000000000000791b */ /* 0x003fe20003800000 */
.L_x_29667:
[----:B------:R-:W-:Y:S01]  /*4040*/  HFMA2.MMA R153, -RZ, RZ, 0, 4.76837158203125e-07 ;  /* 0x00000008ff997435 */ /* 0x000fe200000001ff */
[----:B------:R-:W-:-:S05]  /*4050*/  MOV R148, R150 ;  /* 0x0000009600947202 */ /* 0x000fca0000000f00 */
[----:B------:R-:W-:-:S05]  /*4060*/  FADD.FTZ R148, R61, R148 ;  /* 0x000000943d947221 */ /* 0x000fca0000010000 */
[----:B------:R-:W-:-:S07]  /*4070*/  MOV R152, R148 ;  /* 0x0000009400987202 */ /* 0x000fce0000000f00 */
[----:B------:R-:W-:Y:S05]  /*4080*/  WARPSYNC.COLLECTIVE R151, `(.L_x_29668) ;  /* 0x0000000097087348 */ /* 0x000fea0003c00000 */
[----:B------:R0:W1:Y:S02]  /*4090*/  SHFL.BFLY P5, R150, R152, R153, R154 ;  /* 0x0c00009998967389 */ /* 0x00006400000a009a */
[----:B01----:R-:W-:Y:S01]  /*40a0*/  ENDCOLLECTIVE ;  /* 0x000000000000791b */ /* 0x003fe20003800000 */
.L_x_29668:
[----:B------:R-:W-:Y:S01]  /*40b0*/  HFMA2.MMA R153, -RZ, RZ, 0, 9.5367431640625e-07 ;  /* 0x00000010ff997435 */ /* 0x000fe200000001ff */
[----:B------:R-:W-:-:S05]  /*40c0*/  MOV R147, R150 ;  /* 0x0000009600937202 */ /* 0x000fca0000000f00 */
[----:B------:R-:W-:-:S05]  /*40d0*/  FADD.FTZ R147, R148, R147 ;  /* 0x0000009394937221 */ /* 0x000fca0000010000 */
[----:B------:R-:W-:-:S07]  /*40e0*/  MOV R152, R147 ;  /* 0x0000009300987202 */ /* 0x000fce0000000f00 */
[----:B------:R-:W-:Y:S05]  /*40f0*/  WARPSYNC.COLLECTIVE R151, `(.L_x_29669) ;  /* 0x0000000097087348 */ /* 0x000fea0003c00000 */
[----:B------:R0:W1:Y:S02]  /*4100*/  SHFL.BFLY P5, R150, R152, R153, R154 ;  /* 0x0c00009998967389 */ /* 0x00006400000a009a */
[----:B01----:R-:W-:Y:S01]  /*4110*/  ENDCOLLECTIVE ;  /* 0x000000000000791b */ /* 0x003fe20003800000 */
.L_x_29669:
[----:B------:R-:W-:Y:S05]  /*4120*/  BRA `(.L_x_29670) ;  /* 0xffffffe800387947 */ /* 0x000fea000383ffff */
.L_x_29671:
        /* <DEDUP_REMOVED lines=13> */
.L_x_37289:


//--------------------- .text._ZN10layer_norm13ln_fwd_kernelINS_13Kernel_traitsI6__halfffffjLj5120ELj1ELj1ELj4ELj16ENS_18Kernel_traits_baseILj5120ES2_ffffjLj128EEEEELb0ELb0ELb1ELb0EEEvNS_9FwdParamsE --------------------------
	.section	.text._ZN10layer_norm13ln_fwd_kernelINS_13Kernel_traitsI6__halfffffjLj5120ELj1ELj1ELj4ELj16ENS_18Kernel_traits_baseILj5120ES2_ffffjLj128EEEEELb0ELb0ELb1ELb0EEEvNS_9FwdParamsE,"ax",@progbits
	.align	128
        .global         _ZN10layer_norm13ln_fwd_kernelINS_13Kernel_traitsI6__halfffffjLj5120ELj1ELj1ELj4ELj16ENS_18Kernel_traits_baseILj5120ES2_ffffjLj128EEEEELb0ELb0ELb1ELb0EEEvNS_9FwdParamsE
        .type           _ZN10layer_norm13ln_fwd_kernelINS_13Kernel_traitsI6__halfffffjLj5120ELj1ELj1ELj4ELj16ENS_18Kernel_traits_baseILj5120ES2_ffffjLj128EEEEELb0ELb0ELb1ELb0EEEvNS_9FwdParamsE,@function
        .size           _ZN10layer_norm13ln_fwd_kernelINS_13Kernel_traitsI6__halfffffjLj5120ELj1ELj1ELj4ELj16ENS_18Kernel_traits_baseILj5120ES2_ffffjLj128EEEEELb0ELb0ELb1ELb0EEEvNS_9FwdParamsE,(.L_x_37290 - _ZN10layer_norm13ln_fwd_kernelINS_13Kernel_traitsI6__halfffffjLj5120ELj1ELj1ELj4ELj16ENS_18Kernel_traits_baseILj5120ES2_ffffjLj128EEEEELb0ELb0ELb1ELb0EEEvNS_9FwdParamsE)
        .other          _ZN10layer_norm13ln_fwd_kernelINS_13Kernel_traitsI6__halfffffjLj5120ELj1ELj1ELj4ELj16ENS_18Kernel_traits_baseILj5120ES2_ffffjLj128EEEEELb0ELb0ELb1ELb0EEEvNS_9FwdParamsE,@"STO_CUDA_ENTRY STV_DEFAULT"
_ZN10layer_norm13ln_fwd_kernelINS_13Kernel_traitsI6__halfffffjLj5120ELj1ELj1ELj4ELj16ENS_18Kernel_traits_baseILj5120ES2_ffffjLj128EEEEELb0ELb0ELb1ELb0EEEvNS_9FwdParamsE:
.text._ZN10layer_norm13ln_fwd_kernelINS_13Kernel_traitsI6__halfffffjLj5120ELj1ELj1ELj4ELj16ENS_18Kernel_traits_baseILj5120ES2_ffffjLj128EEEEELb0ELb0ELb1ELb0EEEvNS_9FwdParamsE:
        /* <DEDUP_REMOVED lines=32> */
.L_x_29673:
[----:B------:R-:W-:Y:S05]  /*0200*/  BSYNC B0 ;  /* 0x0000000000007941 */ /* 0x000fea0003800000 */
.L_x_29672:
        /* <DEDUP_REMOVED lines=13> */
.L_x_29675:
[----:B------:R-:W-:Y:S05]  /*02e0*/  BSYNC B0 ;  /* 0x0000000000007941 */ /* 0x000fea0003800000 */
.L_x_29674:
        /* <DEDUP_REMOVED lines=13> */
.L_x_29677:
[----:B------:R-:W-:Y:S05]  /*03c0*/  BSYNC B0 ;  /* 0x0000000000007941 */ /* 0x000fea0003800000 */
.L_x_29676:
        /* <DEDUP_REMOVED lines=13> */
.L_x_29679:
[----:B------:R-:W-:Y:S05]  /*04a0*/  BSYNC B0 ;  /* 0x0000000000007941 */ /* 0x000fea0003800000 */
.L_x_29678:
        /* <DEDUP_REMOVED lines=13> */
.L_x_29681:
[----:B------:R-:W-:Y:S05]  /*0580*/  BSYNC B0 ;  /* 0x0000000000007941 */ /* 0x000fea0003800000 */
.L_x_29680:
        /* <DEDUP_REMOVED lines=15> */
.L_x_29683:
[----:B------:R-:W-:Y:S05]  /*0680*/  BSYNC B0 ;  /* 0x0000000000007941 */ /* 0x000fea0003800000 */
.L_x_29682:
        /* <DEDUP_REMOVED lines=15> */
.L_x_29685:
[----:B------:R-:W-:Y:S05]  /*0780*/  BSYNC B0 ;  /* 0x0000000000007941 */ /* 0x000fea0003800000 */
.L_x_29684:
        /* <DEDUP_REMOVED lines=15> */
.L_x_29687:
[----:B------:R-:W-:Y:S05]  /*0880*/  BSYNC B0 ;  /* 0x0000000000007941 */ /* 0x000fea0003800000 */
.L_x_29686:
        /* <DEDUP_REMOVED lines=15> */
.L_x_29689:
[----:B------:R-:W-:Y:S05]  /*0980*/  BSYNC B0 ;  /* 0x0000000000007941 */ /* 0x000fea0003800000 */
.L_x_29688:
        /* <DEDUP_REMOVED lines=14> */
.L_x_29691:
[----:B------:R-:W-:Y:S05]  /*0a70*/  BSYNC B0 ;  /* 0x0000000000007941 */ /* 0x000fea0003800000 */
.L_x_29690:
[----:B------:R-:W0:Y:S02]  /*0a80*/  S2UR UR6, SR_CTAID.X ;  /* 0x00000000000679c3 */ /* 0x000e240000002500 */
[----:B0-----:R-:W-:Y:S01]  /*0a90*/  LEA.HI R136, R132, UR6, RZ, 0x19 ;  /* 0x0000000684887c11 */ /* 0x001fe2000f8fc8ff */
[----:B------:R-:W-:-:S03]  /*0aa0*/  ULDC UR6, c[0x0][0x214] ;  /* 0x0000850000067ab9 */ /* 0x000fc60000000800 */
[----:B------:R-:W-:-:S13]  /*0ab0*/  ISETP.GE.AND P1, PT, R136, UR6, PT ;  /* 0x0000000688007c0c */ /* 0x000fda000bf26270 */
[----:B------:R-:W-:Y:S05]  /*0ac0*/  @P1 EXIT ;  /* 0x000000000000194d */ /* 0x000fea0003800000 */
[----:B------:R-:W-:Y:S01]  /*0ad0*/  SHF.R.S32.HI R0, RZ, 0x2, R0 ;  /* 0x00000002ff007819 */ /* 0x000fe20000011400 */
[----:B------:R-:W-:Y:S01]  /*0ae0*/  ULDC.U8 UR6, c[0x0][0x2a0] ;  /* 0x0000a80000067ab9 */ /* 0x000fe20000000000 */
[----:B------:R-:W-:Y:S01]  /*0af0*/  LOP3.LUT R19, R132, 0x60, RZ, 0xc0, !PT ;  /* 0x0000006084137812 */ /* 0x000fe200078ec0ff */
[----:B------:R-:W-:Y:S01]  /*0b00*/  HFMA2.MMA R149, -RZ, RZ, 0, 5.9604644775390625e-08 ;  /* 0x00000001ff957435 */ /* 0x000fe200000001ff */
[----:B------:R-:W-:Y:S01]  /*0b10*/  LOP3.LUT R18, R0, 0x7f, RZ, 0xc0, !PT ;  /* 0x0000007f00127812 */ /* 0x000fe200078ec0ff */
[----:B-----5:R-:W-:Y:S01]  /*0b20*/  HADD2.F32 R126, -RZ, R131.H0_H0 ;  /* 0x20000083ff7e7230 */ /* 0x020fe20000004100 */
[----:B------:R-:W-:Y:S01]  /*0b30*/  MOV R133, R20 ;  /* 0x0000001400857202 */ /* 0x000fe20000000f00 */
[----:B------:R-:W-:Y:S01]  /*0b40*/  HADD2.F32 R118, -RZ, R123.H0_H0 ;  /* 0x2000007bff767230 */ /* 0x000fe20000004100 */
[--C-:B------:R-:W-:Y:S01]  /*0b50*/  SHF.R.U64 R47, R20, 0x10, R21.reuse ;  /* 0x00000010142f7819 */ /* 0x100fe20000001215 */
[----:B------:R-:W-:Y:S01]  /*0b60*/  HADD2.F32 R110, -RZ, R115.H0_H0 ;  /* 0x20000073ff6e7230 */ /* 0x000fe20000004100 */
[----:B------:R-:W-:Y:S01]  /*0b70*/  SHF.L.U32 R20, R132, 0x5, RZ ;  /* 0x0000000584147819 */ /* 0x000fe200000006ff */
[----:B------:R-:W-:Y:S01]  /*0b80*/  HADD2.F32 R133, -RZ, R133.H0_H0 ;  /* 0x20000085ff857230 */ /* 0x000fe20000004100 */
[----:B------:R-:W-:Y:S01]  /*0b90*/  SHF.R.U32.HI R0, RZ, 0x2, R0 ;  /* 0x00000002ff007819 */ /* 0x000fe20000011600 */
[----:B------:R-:W-:Y:S01]  /*0ba0*/  ULDC UR7, c[0x0][0x29c] ;  /* 0x0000a70000077ab9 */ /* 0x000fe20000000800 */
[----:B------:R-:W-:Y:S01]  /*0bb0*/  VIADDMNMX R19, R18, -R19, RZ, !PT ;  /* 0x8000001312137246 */ /* 0x000fe200078001ff */
[----:B------:R-:W-:Y:S01]  /*0bc0*/  ULDC UR8, c[0x0][0x290] ;  /* 0x0000a40000087ab9 */ /* 0x000fe20000000800 */
[----:B------:R-:W-:Y:S01]  /*0bd0*/  MOV R129, R21 ;  /* 0x0000001500817202 */ /* 0x000fe20000000f00 */
[----:B------:R-:W-:Y:S01]  /*0be0*/  ULDC.64 UR10, c[0x0][0x210] ;  /* 0x00008400000a7ab9 */ /* 0x000fe20000000a00 */
[----:B------:R-:W-:-:S02]  /*0bf0*/  SHF.R.U32.HI R127, RZ, 0x10, R21 ;  /* 0x00000010ff7f7819 */ /* 0x000fc40000011615 */
[----:B------:R-:W-:Y:S01]  /*0c00*/  LOP3.LUT R21, R20, 0x3e0, RZ, 0xc0, !PT ;  /* 0x000003e014157812 */ /* 0x000fe200078ec0ff */
[----:B------:R-:W-:Y:S01]  /*0c10*/  HADD2.F32 R129, -RZ, R129.H0_H0 ;  /* 0x20000081ff817230 */ /* 0x000fe20000004100 */
[----:B------:R-:W-:Y:S01]  /*0c20*/  LOP3.LUT R0, R0, 0x3fffffe0, RZ, 0xc0, !PT ;  /* 0x3fffffe000007812 */ /* 0x000fe200078ec0ff */
[----:B------:R-:W-:Y:S01]  /*0c30*/  HADD2.F32 R127, -RZ, R127.H0_H0 ;  /* 0x2000007fff7f7230 */ /* 0x000fe20000004100 */
[----:B------:R-:W-:Y:S02]  /*0c40*/  VIMNMX R19, R19, 0x20, PT ;  /* 0x0000002013137848 */ /* 0x000fe40003fe0100 */
[----:B------:R-:W-:Y:S02]  /*0c50*/  MOV R117, R24 ;  /* 0x0000001800757202 */ /* 0x000fe40000000f00 */
[----:B------:R-:W-:Y:S02]  /*0c60*/  SHF.R.U64 R45, R24, 0x10, R25 ;  /* 0x00000010182d7819 */ /* 0x000fe40000001219 */
[----:B------:R-:W-:Y:S01]  /*0c70*/  MOV R24, R28 ;  /* 0x0000001c00187202 */ /* 0x000fe20000000f00 */
[----:B------:R-:W-:Y:S01]  /*0c80*/  HADD2.F32 R117, -RZ, R117.H0_H0 ;  /* 0x20000075ff757230 */ /* 0x000fe20000004100 */
[----:B------:R-:W-:-:S02]  /*0c90*/  SHF.R.U64 R42, R28, 0x10, R29 ;  /* 0x000000101c2a7819 */ /* 0x000fc4000000121d */
[----:B------:R-:W-:Y:S01]  /*0ca0*/  MOV R28, R32 ;  /* 0x00000020001c7202 */ /* 0x000fe20000000f00 */
[----:B------:R-:W-:Y:S01]  /*0cb0*/  HADD2.F32 R20, -RZ, R24.H0_H0 ;  /* 0x20000018ff147230 */ /* 0x000fe20000004100 */
[----:B------:R-:W-:Y:S02]  /*0cc0*/  SHF.R.U64 R38, R32, 0x10, R33 ;  /* 0x0000001020267819 */ /* 0x000fe40000001221 */
[----:B------:R-:W-:Y:S01]  /*0cd0*/  VIADDMNMX R21, R18, -R21, RZ, !PT ;  /* 0x8000001512157246 */ /* 0x000fe200078001ff */
[----:B------:R-:W-:Y:S01]  /*0ce0*/  HADD2.F32 R28, -RZ, R28.H0_H0 ;  /* 0x2000001cff1c7230 */ /* 0x000fe20000004100 */
[----:B------:R-:W-:Y:S01]  /*0cf0*/  IADD3 R32, R19, R0, RZ ;  /* 0x0000000013207210 */ /* 0x000fe20007ffe0ff */
[----:B------:R-:W-:Y:S01]  /*0d00*/  HADD2.F32 R19, -RZ, R42.H0_H0 ;  /* 0x2000002aff137230 */ /* 0x000fe20000004100 */
[----:B------:R-:W-:Y:S02]  /*0d10*/  VIMNMX R21, R21, 0x20, PT ;  /* 0x0000002015157848 */ /* 0x000fe40003fe0100 */
[----:B------:R-:W-:-:S02]  /*0d20*/  SHF.L.U32 R32, R32, 0x2, RZ ;  /* 0x0000000220207819 */ /* 0x000fc400000006ff */
[----:B------:R-:W-:Y:S01]  /*0d30*/  IADD3 R134, R0, R21, RZ ;  /* 0x0000001500867210 */ /* 0x000fe20007ffe0ff */
[----:B------:R-:W-:Y:S01]  /*0d40*/  HADD2.F32 R0, -RZ, R2.H0_H0 ;  /* 0x20000002ff007230 */ /* 0x000fe20000004100 */
[----:B------:R-:W-:Y:S02]  /*0d50*/  I2FP.F32.U32 R32, R32 ;  /* 0x0000002000207245 */ /* 0x000fe40000201000 */
[--C-:B------:R-:W-:Y:S01]  /*0d60*/  SHF.R.U64 R97, R2, 0x10, R3.reuse ;  /* 0x0000001002617819 */ /* 0x100fe20000001203 */
[----:B------:R-:W-:Y:S01]  /*0d70*/  HADD2.F32 R2, -RZ, R3.H0_H0 ;  /* 0x20000003ff027230 */ /* 0x000fe20000004100 */
[----:B------:R-:W-:Y:S01]  /*0d80*/  SHF.R.U32.HI R99, RZ, 0x10, R3 ;  /* 0x00000010ff637819 */ /* 0x000fe20000011603 */
[----:B------:R-:W-:Y:S01]  /*0d90*/  HADD2.F32 R3, -RZ, R4.H0_H0 ;  /* 0x20000004ff037230 */ /* 0x000fe20000004100 */
[--C-:B------:R-:W-:Y:S01]  /*0da0*/  SHF.R.U64 R96, R4, 0x10, R5.reuse ;  /* 0x0000001004607819 */ /* 0x100fe20000001205 */
[----:B------:R-:W-:Y:S01]  /*0db0*/  HADD2.F32 R4, -RZ, R5.H0_H0 ;  /* 0x20000005ff047230 */ /* 0x000fe20000004100 */
[----:B------:R-:W-:Y:S01]  /*0dc0*/  SHF.R.U32.HI R101, RZ, 0x10, R5 ;  /* 0x00000010ff657819 */ /* 0x000fe20000011605 */
[----:B------:R0:W1:Y:S01]  /*0dd0*/  MUFU.RCP R135, R32 ;  /* 0x0000002000877308 */ /* 0x0000620000001000 */
        /* <DEDUP_REMOVED lines=16> */
[----:B------:R-:W-:Y:S01]  /*0ee0*/  SHF.R.U32.HI R108, RZ, 0x10, R25 ;  /* 0x00000010ff6c7819 */ /* 0x000fe20000011619 */
        /* <DEDUP_REMOVED lines=13> */
[----:B------:R-:W-:Y:S01]  /*0fc0*/  SHF.R.U64 R102, R10, 0x10, R11 ;  /* 0x000000100a667819 */ /* 0x000fe2000000120b */
        /* <DEDUP_REMOVED lines=83> */
[----:B01----:R-:W-:-:S07]  /*1500*/  HADD2.F32 R111, -RZ, R111.H0_H0 ;  /* 0x2000006fff6f7230 */ /* 0x003fce0000004100 */
.L_x_29813:
        /* <DEDUP_REMOVED lines=8> */
[----:B------:R-:W-:Y:S04]  /*1590*/  BSSY B0, `(.L_x_29692) ;  /* 0x000003c000007945 */ /* 0x000fe80003800000 */
[----:B------:R-:W-:-:S04]  /*15a0*/  SHF.R.S32.HI R154, RZ, 0x1f, R151 ;  /* 0x0000001fff9a7819 */ /* 0x000fc80000011497 */
[----:B--2---:R-:W-:Y:S02]  /*15b0*/  LEA.HI R83, R154, R151, RZ, 0x2 ;  /* 0x000000979a537211 */ /* 0x004fe400078f10ff */
[----:B------:R-:W-:Y:S02]  /*15c0*/  SHF.R.S32.HI R151, RZ, 0x1f, R136 ;  /* 0x0000001fff977819 */ /* 0x000fe40000011488 */
[----:B------:R-:W-:Y:S02]  /*15d0*/  LEA.HI.SX32 R83, R83, R138, 0x1e ;  /* 0x0000008a53537211 */ /* 0x000fe400078ff2ff */
[----:B---3--:R-:W-:-:S13]  /*15e0*/  ISETP.GE.AND P1, PT, R82, 0x1, PT ;  /* 0x000000015200780c */ /* 0x008fda0003f26270 */
[----:B------:R-:W-:-:S05]  /*15f0*/  @P1 IADD3 R152, R82, -0x1, RZ ;  /* 0xffffffff52981810 */ /* 0x000fca0007ffe0ff */
[----:B------:R-:W-:-:S05]  /*1600*/  @P1 IMAD R152, R152, R153, RZ ;  /* 0x0000009998981224 */ /* 0x000fca00078e02ff */
[----:B------:R-:W-:-:S04]  /*1610*/  @P1 SHF.R.S32.HI R155, RZ, 0x1f, R152 ;  /* 0x0000001fff9b1819 */ /* 0x000fc80000011498 */
[----:B------:R-:W-:Y:S02]  /*1620*/  @P1 LEA.HI R155, R155, R152, RZ, 0x2 ;  /* 0x000000989b9b1211 */ /* 0x000fe400078f10ff */
[----:B------:R-:W-:Y:S02]  /*1630*/  MOV R152, RZ ;  /* 0x000000ff00987202 */ /* 0x000fe40000000f00 */
        /* <DEDUP_REMOVED lines=8> */
[----:B------:R-:W-:-:S13]  /*16c0*/  ISETP.GT.AND P3, PT, R82, RZ, PT ;  /* 0x000000ff5200720c */ /* 0x000fda0003f64270 */
        /* <DEDUP_REMOVED lines=11> */
[----:B------:R-:W0:Y:S01]  /*1780*/  @P1 LDC.64 R80, c[0x0][0x220] ;  /* 0x00008800ff501b82 */ /* 0x000e220000000a00 */
[----:B------:R-:W-:Y:S01]  /*1790*/  BSSY B1, `(.L_x_29694) ;  /* 0x0000007000017945 */ /* 0x000fe20003800000 */
[----:B------:R-:W-:Y:S01]  /*17a0*/  @!P3 FSEL R39, R35, RZ, P4 ;  /* 0x000000ff2327b208 */ /* 0x000fe20002000000 */
[----:B0-----:R-:W-:-:S05]  /*17b0*/  @P1 IMAD.WIDE.U32 R80, R152, 0x10, R80 ;  /* 0x0000001098501825 */ /* 0x001fca00078e0050 */
[----:B------:R0:W5:Y:S01]  /*17c0*/  @P1 LDG.E.128 R40, desc[UR4][R80.64] ;  /* 0x0000000450281981 */ /* 0x000162000c1e1d00 */
[----:B------:R-:W-:Y:S05]  /*17d0*/  @!P3 BRA `(.L_x_29695) ;  /* 0x000000000008b947 */ /* 0x000fea0003800000 */
[----:B-----5:R-:W-:-:S04]  /*17e0*/  FMUL.FTZ R36, R40, UR7 ;  /* 0x0000000728247c20 */ /* 0x020fc80008410000 */
[----:B------:R-:W-:-:S07]  /*17f0*/  @P2 FADD.FTZ R36, R32, R36 ;  /* 0x0000002420242221 */ /* 0x000fce0000010000 */
.L_x_29695:
[----:B------:R-:W-:Y:S05]  /*1800*/  BSYNC B1 ;  /* 0x0000000000017941 */ /* 0x000fea0003800000 */
.L_x_29694:
[----:B------:R-:W-:Y:S04]  /*1810*/  BSSY B1, `(.L_x_29696) ;  /* 0x0000004000017945 */ /* 0x000fe80003800000 */
[----:B------:R-:W-:Y:S05]  /*1820*/  @!P3 BRA `(.L_x_29697) ;  /* 0x000000000008b947 */ /* 0x000fea0003800000 */
[----:B-----5:R-:W-:-:S04]  /*1830*/  FMUL.FTZ R37, R41, UR7 ;  /* 0x0000000729257c20 */ /* 0x020fc80008410000 */
[----:B------:R-:W-:-:S07]  /*1840*/  @P2 FADD.FTZ R37, R33, R37 ;  /* 0x0000002521252221 */ /* 0x000fce0000010000 */
.L_x_29697:
[----:B------:R-:W-:Y:S05]  /*1850*/  BSYNC B1 ;  /* 0x0000000000017941 */ /* 0x000fea0003800000 */
.L_x_29696:
[----:B------:R-:W-:Y:S04]  /*1860*/  BSSY B1, `(.L_x_29698) ;  /* 0x0000004000017945 */ /* 0x000fe80003800000 */
[----:B------:R-:W-:Y:S05]  /*1870*/  @!P3 BRA `(.L_x_29699) ;  /* 0x000000000008b947 */ /* 0x000fea0003800000 */
[----:B-----5:R-:W-:-:S04]  /*1880*/  FMUL.FTZ R38, R42, UR7 ;  /* 0x000000072a267c20 */ /* 0x020fc80008410000 */
[----:B------:R-:W-:-:S07]  /*1890*/  @P2 FADD.FTZ R38, R34, R38 ;  /* 0x0000002622262221 */ /* 0x000fce0000010000 */
.L_x_29699:
[----:B------:R-:W-:Y:S05]  /*18a0*/  BSYNC B1 ;  /* 0x0000000000017941 */ /* 0x000fea0003800000 */
.L_x_29698:
[----:B------:R-:W-:Y:S04]  /*18b0*/  BSSY B1, `(.L_x_29700) ;  /* 0x0000004000017945 */ /* 0x000fe80003800000 */
[----:B------:R-:W-:Y:S05]  /*18c0*/  @!P3 BRA `(.L_x_29701) ;  /* 0x000000000008b947 */ /* 0x000fea0003800000 */
[----:B-----5:R-:W-:-:S04]  /*18d0*/  FMUL.FTZ R39, R43, UR7 ;  /* 0x000000072b277c20 */ /* 0x020fc80008410000 */
[----:B------:R-:W-:-:S07]  /*18e0*/  @P2 FADD.FTZ R39, R35, R39 ;  /* 0x0000002723272221 */ /* 0x000fce0000010000 */
.L_x_29701:
[----:B------:R-:W-:Y:S05]  /*18f0*/  BSYNC B1 ;  /* 0x0000000000017941 */ /* 0x000fea0003800000 */
.L_x_29700:
[----:B0-----:R-:W0:Y:S01]  /*1900*/  LDC.64 R80, c[0x0][0x238] ;  /* 0x00008e00ff507b82 */ /* 0x001e220000000a00 */
[----:B------:R-:W-:Y:S01]  /*1910*/  IADD3 R152, R152, 0x80, RZ ;  /* 0x0000008098987810 */ /* 0x000fe20007ffe0ff */
[C---:B0-----:R-:W-:Y:S01]  /*1920*/  IMAD.WIDE.U32 R80, R83.reuse, 0x10, R80 ;  /* 0x0000001053507825 */ /* 0x041fe200078e0050 */
[----:B------:R-:W-:-:S04]  /*1930*/  IADD3 R83, R83, 0x80, RZ ;  /* 0x0000008053537810 */ /* 0x000fc80007ffe0ff */
[----:B------:R0:W-:Y:S03]  /*1940*/  STG.E.128 desc[UR4][R80.64], R36 ;  /* 0x0000002450007986 */ /* 0x0001e6000c101d04 */
.L_x_29693:
[----:B------:R-:W-:Y:S05]  /*1950*/  BSYNC B0 ;  /* 0x0000000000007941 */ /* 0x000fea0003800000 */
.L_x_29692:
        /* <DEDUP_REMOVED lines=25> */
[----:B-----5:R0:W5:Y:S01]  /*1af0*/  @P1 LDG.E.128 R40, desc[UR4][R80.64] ;  /* 0x0000000450281981 */ /* 0x020162000c1e1d00 */
[----:B------:R-:W-:Y:S05]  /*1b00*/  @!P3 BRA `(.L_x_29705) ;  /* 0x000000000008b947 */ /* 0x000fea0003800000 */
[----:B-----5:R-:W-:-:S04]  /*1b10*/  FMUL.FTZ R44, R40, UR7 ;  /* 0x00000007282c7c20 */ /* 0x020fc80008410000 */
[----:B------:R-:W-:-:S07]  /*1b20*/  @P2 FADD.FTZ R44, R32, R44 ;  /* 0x0000002c202c2221 */ /* 0x000fce0000010000 */
.L_x_29705:
[----:B------:R-:W-:Y:S05]  /*1b30*/  BSYNC B1 ;  /* 0x0000000000017941 */ /* 0x000fea0003800000 */
.L_x_29704:
[----:B------:R-:W-:Y:S04]  /*1b40*/  BSSY B1, `(.L_x_29706) ;  /* 0x0000004000017945 */ /* 0x000fe80003800000 */
[----:B------:R-:W-:Y:S05]  /*1b50*/  @!P3 BRA `(.L_x_29707) ;  /* 0x000000000008b947 */ /* 0x000fea0003800000 */
[----:B-----5:R-:W-:-:S04]  /*1b60*/  FMUL.FTZ R45, R41, UR7 ;  /* 0x00000007292d7c20 */ /* 0x020fc80008410000 */
[----:B------:R-:W-:-:S07]  /*1b70*/  @P2 FADD.FTZ R45, R33, R45 ;  /* 0x0000002d212d2221 */ /* 0x000fce0000010000 */
.L_x_29707:
[----:B------:R-:W-:Y:S05]  /*1b80*/  BSYNC B1 ;  /* 0x0000000000017941 */ /* 0x000fea0003800000 */
.L_x_29706:
[----:B------:R-:W-:Y:S04]  /*1b90*/  BSSY B1, `(.L_x_29708) ;  /* 0x0000004000017945 */ /* 0x000fe80003800000 */
[----:B------:R-:W-:Y:S05]  /*1ba0*/  @!P3 BRA `(.L_x_29709) ;  /* 0x000000000008b947 */ /* 0x000fea0003800000 */
[----:B-----5:R-:W-:-:S04]  /*1bb0*/  FMUL.FTZ R46, R42, UR7 ;  /* 0x000000072a2e7c20 */ /* 0x020fc80008410000 */
[----:B------:R-:W-:-:S07]  /*1bc0*/  @P2 FADD.FTZ R46, R34, R46 ;  /* 0x0000002e222e2221 */ /* 0x000fce0000010000 */
.L_x_29709:
[----:B------:R-:W-:Y:S05]  /*1bd0*/  BSYNC B1 ;  /* 0x0000000000017941 */ /* 0x000fea0003800000 */
.L_x_29708:
[----:B------:R-:W-:Y:S04]  /*1be0*/  BSSY B1, `(.L_x_29710) ;  /* 0x0000004000017945 */ /* 0x000fe80003800000 */
[----:B------:R-:W-:Y:S05]  /*1bf0*/  @!P3 BRA `(.L_x_29711) ;  /* 0x000000000008b947 */ /* 0x000fea0003800000 */
[----:B-----5:R-:W-:-:S04]  /*1c00*/  FMUL.FTZ R47, R43, UR7 ;  /* 0x000000072b2f7c20 */ /* 0x020fc80008410000 */
[----:B------:R-:W-:-:S07]  /*1c10*/  @P2 FADD.FTZ R47, R35, R47 ;  /* 0x0000002f232f2221 */ /* 0x000fce0000010000 */
.L_x_29711:
[----:B------:R-:W-:Y:S05]  /*1c20*/  BSYNC B1 ;  /* 0x0000000000017941 */ /* 0x000fea0003800000 */
.L_x_29710:
[----:B0-----:R-:W0:Y:S01]  /*1c30*/  LDC.64 R80, c[0x0][0x238] ;  /* 0x00008e00ff507b82 */ /* 0x001e220000000a00 */
[----:B------:R-:W-:Y:S01]  /*1c40*/  IADD3 R152, R152, 0x80, RZ ;  /* 0x0000008098987810 */ /* 0x000fe20007ffe0ff */
[C---:B0-----:R-:W-:Y:S01]  /*1c50*/  IMAD.WIDE.U32 R80, R83.reuse, 0x10, R80 ;  /* 0x0000001053507825 */ /* 0x041fe200078e0050 */
[----:B------:R-:W-:-:S04]  /*1c60*/  IADD3 R83, R83, 0x80, RZ ;  /* 0x0000008053537810 */ /* 0x000fc80007ffe0ff */
[----:B------:R1:W-:Y:S03]  /*1c70*/  STG.E.128 desc[UR4][R80.64], R44 ;  /* 0x0000002c50007986 */ /* 0x0003e6000c101d04 */
.L_x_29703:
[----:B------:R-:W-:Y:S05]  /*1c80*/  BSYNC B0 ;  /* 0x0000000000007941 */ /* 0x000fea0003800000 */
.L_x_29702:
        /* <DEDUP_REMOVED lines=29> */
.L_x_29715:
[----:B------:R-:W-:Y:S05]  /*1e60*/  BSYNC B1 ;  /* 0x0000000000017941 */ /* 0x000fea0003800000 */
.L_x_29714:
[----:B------:R-:W-:Y:S04]  /*1e70*/  BSSY B1, `(.L_x_29716) ;  /* 0x0000004000017945 */ /* 0x000fe80003800000 */
[----:B------:R-:W-:Y:S05]  /*1e80*/  @!P3 BRA `(.L_x_29717) ;  /* 0x000000000008b947 */ /* 0x000fea0003800000 */
[----:B-----5:R-:W-:-:S04]  /*1e90*/  FMUL.FTZ R49, R41, UR7 ;  /* 0x0000000729317c20 */ /* 0x020fc80008410000 */
[----:B------:R-:W-:-:S07]  /*1ea0*/  @P2 FADD.FTZ R49, R33, R49 ;  /* 0x0000003121312221 */ /* 0x000fce0000010000 */
.L_x_29717:
[----:B------:R-:W-:Y:S05]  /*1eb0*/  BSYNC B1 ;  /* 0x0000000000017941 */ /* 0x000fea0003800000 */
.L_x_29716:
[----:B------:R-:W-:Y:S04]  /*1ec0*/  BSSY B1, `(.L_x_29718) ;  /* 0x0000004000017945 */ /* 0x000fe80003800000 */
[----:B------:R-:W-:Y:S05]  /*1ed0*/  @!P3 BRA `(.L_x_29719) ;  /* 0x000000000008b947 */ /* 0x000fea0003800000 */
[----:B-----5:R-:W-:-:S04]  /*1ee0*/  FMUL.FTZ R50, R42, UR7 ;  /* 0x000000072a327c20 */ /* 0x020fc80008410000 */
[----:B------:R-:W-:-:S07]  /*1ef0*/  @P2 FADD.FTZ R50, R34, R50 ;  /* 0x0000003222322221 */ /* 0x000fce0000010000 */
.L_x_29719:
[----:B------:R-:W-:Y:S05]  /*1f00*/  BSYNC B1 ;  /* 0x0000000000017941 */ /* 0x000fea0003800000 */
.L_x_29718:
[----:B------:R-:W-:Y:S04]  /*1f10*/  BSSY B1, `(.L_x_29720) ;  /* 0x0000004000017945 */ /* 0x000fe80003800000 */
[----:B------:R-:W-:Y:S05]  /*1f20*/  @!P3 BRA `(.L_x_29721) ;  /* 0x000000000008b947 */ /* 0x000fea0003800000 */
[----:B-----5:R-:W-:-:S04]  /*1f30*/  FMUL.FTZ R51, R43, UR7 ;  /* 0x000000072b337c20 */ /* 0x020fc80008410000 */
[----:B------:R-:W-:-:S07]  /*1f40*/  @P2 FADD.FTZ R51, R35, R51 ;  /* 0x0000003323332221 */ /* 0x000fce0000010000 */
.L_x_29721:
[----:B------:R-:W-:Y:S05]  /*1f50*/  BSYNC B1 ;  /* 0x0000000000017941 */ /* 0x000fea0003800000 */
.L_x_29720:
[----:B0-----:R-:W0:Y:S01]  /*1f60*/  LDC.64 R80, c[0x0][0x238] ;  /* 0x00008e00ff507b82 */ /* 0x001e220000000a00 */
[----:B------:R-:W-:Y:S01]  /*1f70*/  IADD3 R152, R152, 0x80, RZ ;  /* 0x0000008098987810 */ /* 0x000fe20007ffe0ff */
[C---:B0-----:R-:W-:Y:S01]  /*1f80*/  IMAD.WIDE.U32 R80, R83.reuse, 0x10, R80 ;  /* 0x0000001053507825 */ /* 0x041fe200078e0050 */
[----:B------:R-:W-:-:S04]  /*1f90*/  IADD3 R83, R83, 0x80, RZ ;  /* 0x0000008053537810 */ /* 0x000fc80007ffe0ff */
[----:B------:R2:W-:Y:S03]  /*1fa0*/  STG.E.128 desc[UR4][R80.64], R48 ;  /* 0x0000003050007986 */ /* 0x0005e6000c101d04 */
.L_x_29713:
[----:B------:R-:W-:Y:S05]  /*1fb0*/  BSYNC B0 ;  /* 0x0000000000007941 */ /* 0x000fea0003800000 */
.L_x_29712:
        /* <DEDUP_REMOVED lines=29> */
.L_x_29725:
[----:B------:R-:W-:Y:S05]  /*2190*/  BSYNC B1 ;  /* 0x0000000000017941 */ /* 0x000fea0003800000 */
.L_x_29724:
[----:B------:R-:W-:Y:S04]  /*21a0*/  BSSY B1, `(.L_x_29726) ;  /* 0x0000004000017945 */ /* 0x000fe80003800000 */
[----:B------:R-:W-:Y:S05]  /*21b0*/  @!P3 BRA `(.L_x_29727) ;  /* 0x000000000008b947 */ /* 0x000fea0003800000 */
[----:B-----5:R-:W-:-:S04]  /*21c0*/  FMUL.FTZ R53, R41, UR7 ;  /* 0x0000000729357c20 */ /* 0x020fc80008410000 */
[----:B------:R-:W-:-:S07]  /*21d0*/  @P2 FADD.FTZ R53, R33, R53 ;  /* 0x0000003521352221 */ /* 0x000fce0000010000 */
.L_x_29727:
[----:B------:R-:W-:Y:S05]  /*21e0*/  BSYNC B1 ;  /* 0x0000000000017941 */ /* 0x000fea0003800000 */
.L_x_29726:
[----:B------:R-:W-:Y:S04]  /*21f0*/  BSSY B1, `(.L_x_29728) ;  /* 0x0000004000017945 */ /* 0x000fe80003800000 */
[----:B------:R-:W-:Y:S05]  /*2200*/  @!P3 BRA `(.L_x_29729) ;  /* 0x000000000008b947 */ /* 0x000fea0003800000 */
[----:B-----5:R-:W-:-:S04]  /*2210*/  FMUL.FTZ R54, R42, UR7 ;  /* 0x000000072a367c20 */ /* 0x020fc80008410000 */
[----:B------:R-:W-:-:S07]  /*2220*/  @P2 FADD.FTZ R54, R34, R54 ;  /* 0x0000003622362221 */ /* 0x000fce0000010000 */
.L_x_29729:
[----:B------:R-:W-:Y:S05]  /*2230*/  BSYNC B1 ;  /* 0x0000000000017941 */ /* 0x000fea0003800000 */
.L_x_29728:
[----:B------:R-:W-:Y:S04]  /*2240*/  BSSY B1, `(.L_x_29730) ;  /* 0x0000004000017945 */ /* 0x000fe80003800000 */
[----:B------:R-:W-:Y:S05]  /*2250*/  @!P3 BRA `(.L_x_29731) ;  /* 0x000000000008b947 */ /* 0x000fea0003800000 */
[----:B-----5:R-:W-:-:S04]  /*2260*/  FMUL.FTZ R55, R43, UR7 ;  /* 0x000000072b377c20 */ /* 0x020fc80008410000 */
[----:B------:R-:W-:-:S07]  /*2270*/  @P2 FADD.FTZ R55, R35, R55 ;  /* 0x0000003723372221 */ /* 0x000fce0000010000 */
.L_x_29731:
[----:B------:R-:W-:Y:S05]  /*2280*/  BSYNC B1 ;  /* 0x0000000000017941 */ /* 0x000fea0003800000 */
.L_x_29730:
[----:B0-----:R-:W0:Y:S01]  /*2290*/  LDC.64 R80, c[0x0][0x238] ;  /* 0x00008e00ff507b82 */ /* 0x001e220000000a00 */
[----:B------:R-:W-:Y:S01]  /*22a0*/  IADD3 R152, R152, 0x80, RZ ;  /* 0x0000008098987810 */ /* 0x000fe20007ffe0ff */
[C---:B0-----:R-:W-:Y:S01]  /*22b0*/  IMAD.WIDE.U32 R80, R83.reuse, 0x10, R80 ;  /* 0x0000001053507825 */ /* 0x041fe200078e0050 */
[----:B------:R-:W-:-:S04]  /*22c0*/  IADD3 R83, R83, 0x80, RZ ;  /* 0x0000008053537810 */ /* 0x000fc80007ffe0ff */
[----:B------:R3:W-:Y:S03]  /*22d0*/  STG.E.128 desc[UR4][R80.64], R52 ;  /* 0x0000003450007986 */ /* 0x0007e6000c101d04 */
.L_x_29723:
[----:B------:R-:W-:Y:S05]  /*22e0*/  BSYNC B0 ;  /* 0x0000000000007941 */ /* 0x000fea0003800000 */
.L_x_29722:
[----:B------:R-:W-:Y:S01]  /*22f0*/  ISETP.NE.AND P2, PT, R144, RZ, PT ;  /* 0x000000ff9000720c */ /* 0x000fe20003f45270 */
[----:B------:R-:W-:-:S12]  /*2300*/  BSSY B0, `(.L_x_29732) ;  /* 0x0000031000007945 */ /* 0x000fd80003800000 */
[----:B------:R-:W-:Y:S05]  /*2310*/  @!P2 BRA `(.L_x_29733) ;  /* 0x0000000000bca947 */ /* 0x000fea0003800000 */
[----:B0123--:R-:W0:Y:S02]  /*2320*/  LDC.64 R80, c[0x0][0x230] ;  /* 0x00008c00ff507b82 */ /* 0x00fe240000000a00 */
        /* <DEDUP_REMOVED lines=25> */
.L_x_29735:
[----:B------:R-:W-:Y:S05]  /*24c0*/  BSYNC B1 ;  /* 0x0000000000017941 */ /* 0x000fea0003800000 */
.L_x_29734:
[----:B------:R-:W-:Y:S04]  /*24d0*/  BSSY B1, `(.L_x_29736) ;  /* 0x0000004000017945 */ /* 0x000fe80003800000 */
[----:B------:R-:W-:Y:S05]  /*24e0*/  @!P3 BRA `(.L_x_29737) ;  /* 0x000000000008b947 */ /* 0x000fea0003800000 */
[----:B-----5:R-:W-:-:S04]  /*24f0*/  FMUL.FTZ R57, R41, UR7 ;  /* 0x0000000729397c20 */ /* 0x020fc80008410000 */
[----:B------:R-:W-:-:S07]  /*2500*/  @P2 FADD.FTZ R57, R33, R57 ;  /* 0x0000003921392221 */ /* 0x000fce0000010000 */
.L_x_29737:
[----:B------:R-:W-:Y:S05]  /*2510*/  BSYNC B1 ;  /* 0x0000000000017941 */ /* 0x000fea0003800000 */
.L_x_29736:
[----:B------:R-:W-:Y:S04]  /*2520*/  BSSY B1, `(.L_x_29738) ;  /* 0x0000004000017945 */ /* 0x000fe80003800000 */
[----:B------:R-:W-:Y:S05]  /*2530*/  @!P3 BRA `(.L_x_29739) ;  /* 0x000000000008b947 */ /* 0x000fea0003800000 */
[----:B-----5:R-:W-:-:S04]  /*2540*/  FMUL.FTZ R58, R42, UR7 ;  /* 0x000000072a3a7c20 */ /* 0x020fc80008410000 */
[----:B------:R-:W-:-:S07]  /*2550*/  @P2 FADD.FTZ R58, R34, R58 ;  /* 0x0000003a223a2221 */ /* 0x000fce0000010000 */
.L_x_29739:
[----:B------:R-:W-:Y:S05]  /*2560*/  BSYNC B1 ;  /* 0x0000000000017941 */ /* 0x000fea0003800000 */
.L_x_29738:
[----:B------:R-:W-:Y:S04]  /*2570*/  BSSY B1, `(.L_x_29740) ;  /* 0x0000004000017945 */ /* 0x000fe80003800000 */
[----:B------:R-:W-:Y:S05]  /*2580*/  @!P3 BRA `(.L_x_29741) ;  /* 0x000000000008b947 */ /* 0x000fea0003800000 */
[----:B-----5:R-:W-:-:S04]  /*2590*/  FMUL.FTZ R59, R43, UR7 ;  /* 0x000000072b3b7c20 */ /* 0x020fc80008410000 */
[----:B------:R-:W-:-:S07]  /*25a0*/  @P2 FADD.FTZ R59, R35, R59 ;  /* 0x0000003b233b2221 */ /* 0x000fce0000010000 */
.L_x_29741:
[----:B------:R-:W-:Y:S05]  /*25b0*/  BSYNC B1 ;  /* 0x0000000000017941 */ /* 0x000fea0003800000 */
.L_x_29740:
[----:B0-----:R-:W0:Y:S01]  /*25c0*/  LDC.64 R80, c[0x0][0x238] ;  /* 0x00008e00ff507b82 */ /* 0x001e220000000a00 */
[----:B------:R-:W-:Y:S01]  /*25d0*/  IADD3 R152, R152, 0x80, RZ ;  /* 0x0000008098987810 */ /* 0x000fe20007ffe0ff */
[C---:B0-----:R-:W-:Y:S01]  /*25e0*/  IMAD.WIDE.U32 R80, R83.reuse, 0x10, R80 ;  /* 0x0000001053507825 */ /* 0x041fe200078e0050 */
[----:B------:R-:W-:-:S04]  /*25f0*/  IADD3 R83, R83, 0x80, RZ ;  /* 0x0000008053537810 */ /* 0x000fc80007ffe0ff */
[----:B------:R4:W-:Y:S03]  /*2600*/  STG.E.128 desc[UR4][R80.64], R56 ;  /* 0x0000003850007986 */ /* 0x0009e6000c101d04 */
.L_x_29733:
[----:B------:R-:W-:Y:S05]  /*2610*/  BSYNC B0 ;  /* 0x0000000000007941 */ /* 0x000fea0003800000 */
.L_x_29732:
[----:B------:R-:W-:Y:S01]  /*2620*/  ISETP.NE.AND P2, PT, R143, RZ, PT ;  /* 0x000000ff8f00720c */ /* 0x000fe20003f45270 */
[----:B------:R-:W-:-:S12]  /*2630*/  BSSY B0, `(.L_x_29742) ;  /* 0x0000031000007945 */ /* 0x000fd80003800000 */
[----:B------:R-:W-:Y:S05]  /*2640*/  @!P2 BRA `(.L_x_29743) ;  /* 0x0000000000bca947 */ /* 0x000fea0003800000 */
[----:B01234-:R-:W0:Y:S02]  /*2650*/  LDC.64 R80, c[0x0][0x230] ;  /* 0x00008c00ff507b82 */ /* 0x01fe240000000a00 */
        /* <DEDUP_REMOVED lines=25> */
.L_x_29745:
[----:B------:R-:W-:Y:S05]  /*27f0*/  BSYNC B1 ;  /* 0x0000000000017941 */ /* 0x000fea0003800000 */
.L_x_29744:
[----:B------:R-:W-:Y:S04]  /*2800*/  BSSY B1, `(.L_x_29746) ;  /* 0x0000004000017945 */ /* 0x000fe80003800000 */
[----:B------:R-:W-:Y:S05]  /*2810*/  @!P3 BRA `(.L_x_29747) ;  /* 0x000000000008b947 */ /* 0x000fea0003800000 */
[----:B-----5:R-:W-:-:S04]  /*2820*/  FMUL.FTZ R61, R41, UR7 ;  /* 0x00000007293d7c20 */ /* 0x020fc80008410000 */
[----:B------:R-:W-:-:S07]  /*2830*/  @P2 FADD.FTZ R61, R33, R61 ;  /* 0x0000003d213d2221 */ /* 0x000fce0000010000 */
.L_x_29747:
[----:B------:R-:W-:Y:S05]  /*2840*/  BSYNC B1 ;  /* 0x0000000000017941 */ /* 0x000fea0003800000 */
.L_x_29746:
[----:B------:R-:W-:Y:S04]  /*2850*/  BSSY B1, `(.L_x_29748) ;  /* 0x0000004000017945 */ /* 0x000fe80003800000 */
[----:B------:R-:W-:Y:S05]  /*2860*/  @!P3 BRA `(.L_x_29749) ;  /* 0x000000000008b947 */ /* 0x000fea0003800000 */
[----:B-----5:R-:W-:-:S04]  /*2870*/  FMUL.FTZ R62, R42, UR7 ;  /* 0x000000072a3e7c20 */ /* 0x020fc80008410000 */
[----:B------:R-:W-:-:S07]  /*2880*/  @P2 FADD.FTZ R62, R34, R62 ;  /* 0x0000003e223e2221 */ /* 0x000fce0000010000 */
.L_x_29749:
[----:B------:R-:W-:Y:S05]  /*2890*/  BSYNC B1 ;  /* 0x0000000000017941 */ /* 0x000fea0003800000 */
.L_x_29748:
[----:B------:R-:W-:Y:S04]  /*28a0*/  BSSY B1, `(.L_x_29750) ;  /* 0x0000004000017945 */ /* 0x000fe80003800000 */
[----:B------:R-:W-:Y:S05]  /*28b0*/  @!P3 BRA `(.L_x_29751) ;  /* 0x000000000008b947 */ /* 0x000fea0003800000 */
[----:B-----5:R-:W-:-:S04]  /*28c0*/  FMUL.FTZ R63, R43, UR7 ;  /* 0x000000072b3f7c20 */ /* 0x020fc80008410000 */
[----:B------:R-:W-:-:S07]  /*28d0*/  @P2 FADD.FTZ R63, R35, R63 ;  /* 0x0000003f233f2221 */ /* 0x000fce0000010000 */
.L_x_29751:
[----:B------:R-:W-:Y:S05]  /*28e0*/  BSYNC B1 ;  /* 0x0000000000017941 */ /* 0x000fea0003800000 */
.L_x_29750:
[----:B0-----:R-:W0:Y:S01]  /*28f0*/  LDC.64 R80, c[0x0][0x238] ;  /* 0x00008e00ff507b82 */ /* 0x001e220000000a00 */
[----:B------:R-:W-:Y:S01]  /*2900*/  IADD3 R152, R152, 0x80, RZ ;  /* 0x0000008098987810 */ /* 0x000fe20007ffe0ff */
[C---:B0-----:R-:W-:Y:S01]  /*2910*/  IMAD.WIDE.U32 R80, R83.reuse, 0x10, R80 ;  /* 0x0000001053507825 */ /* 0x041fe200078e0050 */
[----:B------:R-:W-:-:S04]  /*2920*/  IADD3 R83, R83, 0x80, RZ ;  /* 0x0000008053537810 */ /* 0x000fc80007ffe0ff */
[----:B------:R0:W-:Y:S03]  /*2930*/  STG.E.128 desc[UR4][R80.64], R60 ;  /* 0x0000003c50007986 */ /* 0x0001e6000c101d04 */
.L_x_29743:
[----:B------:R-:W-:Y:S05]  /*2940*/  BSYNC B0 ;  /* 0x0000000000007941 */ /* 0x000fea0003800000 */
.L_x_29742:
        /* <DEDUP_REMOVED lines=29> */
.L_x_29755:
[----:B------:R-:W-:Y:S05]  /*2b20*/  BSYNC B1 ;  /* 0x0000000000017941 */ /* 0x000fea0003800000 */
.L_x_29754:
[----:B------:R-:W-:Y:S04]  /*2b30*/  BSSY B1, `(.L_x_29756) ;  /* 0x0000004000017945 */ /* 0x000fe80003800000 */
[----:B------:R-:W-:Y:S05]  /*2b40*/  @!P3 BRA `(.L_x_29757) ;  /* 0x000000000008b947 */ /* 0x000fea0003800000 */
[----:B-----5:R-:W-:-:S04]  /*2b50*/  FMUL.FTZ R65, R41, UR7 ;  /* 0x0000000729417c20 */ /* 0x020fc80008410000 */
[----:B------:R-:W-:-:S07]  /*2b60*/  @P2 FADD.FTZ R65, R33, R65 ;  /* 0x0000004121412221 */ /* 0x000fce0000010000 */
.L_x_29757:
[----:B------:R-:W-:Y:S05]  /*2b70*/  BSYNC B1 ;  /* 0x0000000000017941 */ /* 0x000fea0003800000 */
.L_x_29756:
[----:B------:R-:W-:Y:S04]  /*2b80*/  BSSY B1, `(.L_x_29758) ;  /* 0x0000004000017945 */ /* 0x000fe80003800000 */
[----:B------:R-:W-:Y:S05]  /*2b90*/  @!P3 BRA `(.L_x_29759) ;  /* 0x000000000008b947 */ /* 0x000fea0003800000 */
[----:B-----5:R-:W-:-:S04]  /*2ba0*/  FMUL.FTZ R66, R42, UR7 ;  /* 0x000000072a427c20 */ /* 0x020fc80008410000 */
[----:B------:R-:W-:-:S07]  /*2bb0*/  @P2 FADD.FTZ R66, R34, R66 ;  /* 0x0000004222422221 */ /* 0x000fce0000010000 */
.L_x_29759:
[----:B------:R-:W-:Y:S05]  /*2bc0*/  BSYNC B1 ;  /* 0x0000000000017941 */ /* 0x000fea0003800000 */
.L_x_29758:
[----:B------:R-:W-:Y:S04]  /*2bd0*/  BSSY B1, `(.L_x_29760) ;  /* 0x0000004000017945 */ /* 0x000fe80003800000 */
[----:B------:R-:W-:Y:S05]  /*2be0*/  @!P3 BRA `(.L_x_29761) ;  /* 0x000000000008b947 */ /* 0x000fea0003800000 */
[----:B-----5:R-:W-:-:S04]  /*2bf0*/  FMUL.FTZ R67, R43, UR7 ;  /* 0x000000072b437c20 */ /* 0x020fc80008410000 */
[----:B------:R-:W-:-:S07]  /*2c00*/  @P2 FADD.FTZ R67, R35, R67 ;  /* 0x0000004323432221 */ /* 0x000fce0000010000 */
.L_x_29761:
[----:B------:R-:W-:Y:S05]  /*2c10*/  BSYNC B1 ;  /* 0x0000000000017941 */ /* 0x000fea0003800000 */
.L_x_29760:
[----:B0-----:R-:W0:Y:S01]  /*2c20*/  LDC.64 R80, c[0x0][0x238] ;  /* 0x00008e00ff507b82 */ /* 0x001e220000000a00 */
[----:B------:R-:W-:Y:S01]  /*2c30*/  IADD3 R152, R152, 0x80, RZ ;  /* 0x0000008098987810 */ /* 0x000fe20007ffe0ff */
[C---:B0-----:R-:W-:Y:S01]  /*2c40*/  IMAD.WIDE.U32 R80, R83.reuse, 0x10, R80 ;  /* 0x0000001053507825 */ /* 0x041fe200078e0050 */
[----:B------:R-:W-:-:S04]  /*2c50*/  IADD3 R83, R83, 0x80, RZ ;  /* 0x0000008053537810 */ /* 0x000fc80007ffe0ff */
[----:B------:R0:W-:Y:S03]  /*2c60*/  STG.E.128 desc[UR4][R80.64], R64 ;  /* 0x0000004050007986 */ /* 0x0001e6000c101d04 */
.L_x_29753:
[----:B------:R-:W-:Y:S05]  /*2c70*/  BSYNC B0 ;  /* 0x0000000000007941 */ /* 0x000fea0003800000 */
.L_x_29752:
        /* <DEDUP_REMOVED lines=29> */
.L_x_29765:
[----:B------:R-:W-:Y:S05]  /*2e50*/  BSYNC B1 ;  /* 0x0000000000017941 */ /* 0x000fea0003800000 */
.L_x_29764:
[----:B------:R-:W-:Y:S04]  /*2e60*/  BSSY B1, `(.L_x_29766) ;  /* 0x0000004000017945 */ /* 0x000fe80003800000 */
[----:B------:R-:W-:Y:S05]  /*2e70*/  @!P3 BRA `(.L_x_29767) ;  /* 0x000000000008b947 */ /* 0x000fea0003800000 */
[----:B-----5:R-:W-:-:S04]  /*2e80*/  FMUL.FTZ R69, R41, UR7 ;  /* 0x0000000729457c20 */ /* 0x020fc80008410000 */
[----:B------:R-:W-:-:S07]  /*2e90*/  @P2 FADD.FTZ R69, R33, R69 ;  /* 0x0000004521452221 */ /* 0x000fce0000010000 */
.L_x_29767:
[----:B------:R-:W-:Y:S05]  /*2ea0*/  BSYNC B1 ;  /* 0x0000000000017941 */ /* 0x000fea0003800000 */
.L_x_29766:
[----:B------:R-:W-:Y:S04]  /*2eb0*/  BSSY B1, `(.L_x_29768) ;  /* 0x0000004000017945 */ /* 0x000fe80003800000 */
[----:B------:R-:W-:Y:S05]  /*2ec0*/  @!P3 BRA `(.L_x_29769) ;  /* 0x000000000008b947 */ /* 0x000fea0003800000 */
[----:B-----5:R-:W-:-:S04]  /*2ed0*/  FMUL.FTZ R70, R42, UR7 ;  /* 0x000000072a467c20 */ /* 0x020fc80008410000 */
[----:B------:R-:W-:-:S07]  /*2ee0*/  @P2 FADD.FTZ R70, R34, R70 ;  /* 0x0000004622462221 */ /* 0x000fce0000010000 */
.L_x_29769:
[----:B------:R-:W-:Y:S05]  /*2ef0*/  BSYNC B1 ;  /* 0x0000000000017941 */ /* 0x000fea0003800000 */
.L_x_29768:
[----:B------:R-:W-:Y:S04]  /*2f00*/  BSSY B1, `(.L_x_29770) ;  /* 0x0000004000017945 */ /* 0x000fe80003800000 */
[----:B------:R-:W-:Y:S05]  /*2f10*/  @!P3 BRA `(.L_x_29771) ;  /* 0x000000000008b947 */ /* 0x000fea0003800000 */
[----:B-----5:R-:W-:-:S04]  /*2f20*/  FMUL.FTZ R71, R43, UR7 ;  /* 0x000000072b477c20 */ /* 0x020fc80008410000 */
[----:B------:R-:W-:-:S07]  /*2f30*/  @P2 FADD.FTZ R71, R35, R71 ;  /* 0x0000004723472221 */ /* 0x000fce0000010000 */
.L_x_29771:
[----:B------:R-:W-:Y:S05]  /*2f40*/  BSYNC B1 ;  /* 0x0000000000017941 */ /* 0x000fea0003800000 */
.L_x_29770:
[----:B0-----:R-:W0:Y:S01]  /*2f50*/  LDC.64 R80, c[0x0][0x238] ;  /* 0x00008e00ff507b82 */ /* 0x001e220000000a00 */
[----:B------:R-:W-:Y:S01]  /*2f60*/  IADD3 R152, R152, 0x80, RZ ;  /* 0x0000008098987810 */ /* 0x000fe20007ffe0ff */
[C---:B0-----:R-:W-:Y:S01]  /*2f70*/  IMAD.WIDE.U32 R80, R83.reuse, 0x10, R80 ;  /* 0x0000001053507825 */ /* 0x041fe200078e0050 */
[----:B------:R-:W-:-:S04]  /*2f80*/  IADD3 R83, R83, 0x80, RZ ;  /* 0x0000008053537810 */ /* 0x000fc80007ffe0ff */
[----:B------:R0:W-:Y:S03]  /*2f90*/  STG.E.128 desc[UR4][R80.64], R68 ;  /* 0x0000004450007986 */ /* 0x0001e6000c101d04 */
.L_x_29763:
[----:B------:R-:W-:Y:S05]  /*2fa0*/  BSYNC B0 ;  /* 0x0000000000007941 */ /* 0x000fea0003800000 */
.L_x_29762:
        /* <DEDUP_REMOVED lines=29> */
.L_x_29775:
[----:B------:R-:W-:Y:S05]  /*3180*/  BSYNC B1 ;  /* 0x0000000000017941 */ /* 0x000fea0003800000 */
.L_x_29774:
[----:B------:R-:W-:Y:S04]  /*3190*/  BSSY B1, `(.L_x_29776) ;  /* 0x0000004000017945 */ /* 0x000fe80003800000 */
[----:B------:R-:W-:Y:S05]  /*31a0*/  @!P3 BRA `(.L_x_29777) ;  /* 0x000000000008b947 */ /* 0x000fea0003800000 */
[----:B-----5:R-:W-:-:S04]  /*31b0*/  FMUL.FTZ R73, R41, UR7 ;  /* 0x0000000729497c20 */ /* 0x020fc80008410000 */
[----:B------:R-:W-:-:S07]  /*31c0*/  @P2 FADD.FTZ R73, R33, R73 ;  /* 0x0000004921492221 */ /* 0x000fce0000010000 */
.L_x_29777:
[----:B------:R-:W-:Y:S05]  /*31d0*/  BSYNC B1 ;  /* 0x0000000000017941 */ /* 0x000fea0003800000 */
.L_x_29776:
[----:B------:R-:W-:Y:S04]  /*31e0*/  BSSY B1, `(.L_x_29778) ;  /* 0x0000004000017945 */ /* 0x000fe80003800000 */
[----:B------:R-:W-:Y:S05]  /*31f0*/  @!P3 BRA `(.L_x_29779) ;  /* 0x000000000008b947 */ /* 0x000fea0003800000 */
[----:B-----5:R-:W-:-:S04]  /*3200*/  FMUL.FTZ R74, R42, UR7 ;  /* 0x000000072a4a7c20 */ /* 0x020fc80008410000 */
[----:B------:R-:W-:-:S07]  /*3210*/  @P2 FADD.FTZ R74, R34, R74 ;  /* 0x0000004a224a2221 */ /* 0x000fce0000010000 */
.L_x_29779:
[----:B------:R-:W-:Y:S05]  /*3220*/  BSYNC B1 ;  /* 0x0000000000017941 */ /* 0x000fea0003800000 */
.L_x_29778:
[----:B------:R-:W-:Y:S04]  /*3230*/  BSSY B1, `(.L_x_29780) ;  /* 0x0000004000017945 */ /* 0x000fe80003800000 */
[----:B------:R-:W-:Y:S05]  /*3240*/  @!P3 BRA `(.L_x_29781) ;  /* 0x000000000008b947 */ /* 0x000fea0003800000 */
[----:B-----5:R-:W-:-:S04]  /*3250*/  FMUL.FTZ R75, R43, UR7 ;  /* 0x000000072b4b7c20 */ /* 0x020fc80008410000 */
[----:B------:R-:W-:-:S07]  /*3260*/  @P2 FADD.FTZ R75, R35, R75 ;  /* 0x0000004b234b2221 */ /* 0x000fce0000010000 */
.L_x_29781:
[----:B------:R-:W-:Y:S05]  /*3270*/  BSYNC B1 ;  /* 0x0000000000017941 */ /* 0x000fea0003800000 */
.L_x_29780:
[----:B0-----:R-:W0:Y:S01]  /*3280*/  LDC.64 R80, c[0x0][0x238] ;  /* 0x00008e00ff507b82 */ /* 0x001e220000000a00 */
[----:B------:R-:W-:Y:S01]  /*3290*/  IADD3 R152, R152, 0x80, RZ ;  /* 0x0000008098987810 */ /* 0x000fe20007ffe0ff */
[C---:B0-----:R-:W-:Y:S01]  /*32a0*/  IMAD.WIDE.U32 R80, R83.reuse, 0x10, R80 ;  /* 0x0000001053507825 */ /* 0x041fe200078e0050 */
[----:B------:R-:W-:-:S04]  /*32b0*/  IADD3 R83, R83, 0x80, RZ ;  /* 0x0000008053537810 */ /* 0x000fc80007ffe0ff */
[----:B------:R0:W-:Y:S03]  /*32c0*/  STG.E.128 desc[UR4][R80.64], R72 ;  /* 0x0000004850007986 */ /* 0x0001e6000c101d04 */
.L_x_29773:
[----:B------:R-:W-:Y:S05]  /*32d0*/  BSYNC B0 ;  /* 0x0000000000007941 */ /* 0x000fea0003800000 */
.L_x_29772:
[----:B------:R-:W-:Y:S01]  /*32e0*/  ISETP.NE.AND P2, PT, R139, RZ, PT ;  /* 0x000000ff8b00720c */ /* 0x000fe20003f45270 */
[----:B------:R-:W-:-:S12]  /*32f0*/  BSSY B0, `(.L_x_29782) ;  /* 0x000002f000007945 */ /* 0x000fd80003800000 */
[----:B------:R-:W-:Y:S05]  /*3300*/  @!P2 BRA `(.L_x_29783) ;  /* 0x0000000000b4a947 */ /* 0x000fea0003800000 */
[----:B------:R-:W0:Y:S08]  /*3310*/  @P1 LDC.64 R76, c[0x0][0x220] ;  /* 0x00008800ff4c1b82 */ /* 0x000e300000000a00 */
[----:B01234-:R-:W0:Y:S01]  /*3320*/  LDC.64 R80, c[0x0][0x230] ;  /* 0x00008c00ff507b82 */ /* 0x01fe220000000a00 */
[----:B------:R-:W-:-:S05]  /*3330*/  @P1 IMAD.WIDE.U32 R78, R152, 0x10, R76 ;  /* 0x00000010984e1825 */ /* 0x000fca00078e004c */
[----:B-----5:R1:W5:Y:S01]  /*3340*/  @P1 LDG.E.128 R40, desc[UR4][R78.64] ;  /* 0x000000044e281981 */ /* 0x020362000c1e1d00 */
[----:B0-----:R-:W-:-:S04]  /*3350*/  ISETP.NE.U32.AND P1, PT, R80, RZ, PT ;  /* 0x000000ff5000720c */ /* 0x001fc80003f25070 */
[----:B------:R-:W-:-:S13]  /*3360*/  ISETP.NE.AND.EX P1, PT, R81, RZ, PT, P1 ;  /* 0x000000ff5100720c */ /* 0x000fda0003f25310 */
[----:B------:R-:W0:Y:S02]  /*3370*/  @P1 LDC.64 R76, c[0x0][0x230] ;  /* 0x00008c00ff4c1b82 */ /* 0x000e240000000a00 */
[----:B0-----:R-:W-:-:S05]  /*3380*/  @P1 IMAD.WIDE.U32 R154, R83, 0x10, R76 ;  /* 0x00000010539a1825 */ /* 0x001fca00078e004c */
[----:B------:R-:W2:Y:S01]  /*3390*/  @P1 LDG.E.128 R32, desc[UR4][R154.64] ;  /* 0x000000049a201981 */ /* 0x000ea2000c1e1d00 */
[----:B------:R-:W-:Y:S01]  /*33a0*/  ISETP.GT.AND P2, PT, R82, RZ, PT ;  /* 0x000000ff5200720c */ /* 0x000fe20003f44270 */
[----:B------:R-:W-:-:S12]  /*33b0*/  BSSY B1, `(.L_x_29784) ;  /* 0x0000010000017945 */ /* 0x000fd80003800000 */
[----:B------:R-:W-:-:S04]  /*33c0*/  @!P2 ISETP.NE.U32.AND P3, PT, R80, RZ, PT ;  /* 0x000000ff5000a20c */ /* 0x000fc80003f65070 */
[----:B------:R-:W-:-:S04]  /*33d0*/  @!P2 ISETP.NE.AND.EX P3, PT, R81, RZ, PT, P3 ;  /* 0x000000ff5100a20c */ /* 0x000fc80003f65330 */
[----:B--2---:R-:W-:Y:S02]  /*33e0*/  @!P2 FSEL R77, R33, RZ, P3 ;  /* 0x000000ff214da208 */ /* 0x004fe40001800000 */
        /* <DEDUP_REMOVED lines=8> */
[----:B------:R-:W-:Y:S01]  /*3470*/  @!P2 FSEL R76, R32, RZ, P3 ;  /* 0x000000ff204ca208 */ /* 0x000fe20001800000 */
[----:B------:R-:W-:Y:S08]  /*3480*/  @!P2 BRA `(.L_x_29785) ;  /* 0x000000000008a947 */ /* 0x000ff00003800000 */
[----:B-----5:R-:W-:-:S04]  /*3490*/  FMUL.FTZ R76, R40, UR7 ;  /* 0x00000007284c7c20 */ /* 0x020fc80008410000 */
[----:B------:R-:W-:-:S07]  /*34a0*/  @P1 FADD.FTZ R76, R32, R76 ;  /* 0x0000004c204c1221 */ /* 0x000fce0000010000 */
.L_x_29785:
[----:B------:R-:W-:Y:S05]  /*34b0*/  BSYNC B1 ;  /* 0x0000000000017941 */ /* 0x000fea0003800000 */
.L_x_29784:
[----:B------:R-:W-:Y:S04]  /*34c0*/  BSSY B1, `(.L_x_29786) ;  /* 0x0000004000017945 */ /* 0x000fe80003800000 */
[----:B------:R-:W-:Y:S05]  /*34d0*/  @!P2 BRA `(.L_x_29787) ;  /* 0x000000000008a947 */ /* 0x000fea0003800000 */
[----:B-----5:R-:W-:-:S04]  /*34e0*/  FMUL.FTZ R77, R41, UR7 ;  /* 0x00000007294d7c20 */ /* 0x020fc80008410000 */
[----:B------:R-:W-:-:S07]  /*34f0*/  @P1 FADD.FTZ R77, R33, R77 ;  /* 0x0000004d214d1221 */ /* 0x000fce0000010000 */
.L_x_29787:
[----:B------:R-:W-:Y:S05]  /*3500*/  BSYNC B1 ;  /* 0x0000000000017941 */ /* 0x000fea0003800000 */
.L_x_29786:
[----:B------:R-:W-:Y:S04]  /*3510*/  BSSY B1, `(.L_x_29788) ;  /* 0x0000004000017945 */ /* 0x000fe80003800000 */
[----:B------:R-:W-:Y:S05]  /*3520*/  @!P2 BRA `(.L_x_29789) ;  /* 0x000000000008a947 */ /* 0x000fea0003800000 */
[----:B-----5:R-:W-:-:S04]  /*3530*/  FMUL.FTZ R78, R42, UR7 ;  /* 0x000000072a4e7c20 */ /* 0x020fc80008410000 */
[----:B------:R-:W-:-:S07]  /*3540*/  @P1 FADD.FTZ R78, R34, R78 ;  /* 0x0000004e224e1221 */ /* 0x000fce0000010000 */
.L_x_29789:
[----:B------:R-:W-:Y:S05]  /*3550*/  BSYNC B1 ;  /* 0x0000000000017941 */ /* 0x000fea0003800000 */
.L_x_29788:
[----:B------:R-:W-:Y:S04]  /*3560*/  BSSY B1, `(.L_x_29790) ;  /* 0x0000004000017945 */ /* 0x000fe80003800000 */
[----:B------:R-:W-:Y:S05]  /*3570*/  @!P2 BRA `(.L_x_29791) ;  /* 0x000000000008a947 */ /* 0x000fea0003800000 */
[----:B-----5:R-:W-:-:S04]  /*3580*/  FMUL.FTZ R79, R43, UR7 ;  /* 0x000000072b4f7c20 */ /* 0x020fc80008410000 */
[----:B------:R-:W-:-:S07]  /*3590*/  @P1 FADD.FTZ R79, R35, R79 ;  /* 0x0000004f234f1221 */ /* 0x000fce0000010000 */
.L_x_29791:
[----:B------:R-:W-:Y:S05]  /*35a0*/  BSYNC B1 ;  /* 0x0000000000017941 */ /* 0x000fea0003800000 */
.L_x_29790:
[----:B------:R-:W0:Y:S02]  /*35b0*/  LDC.64 R80, c[0x0][0x238] ;  /* 0x00008e00ff507b82 */ /* 0x000e240000000a00 */
[----:B0-----:R-:W-:-:S05]  /*35c0*/  IMAD.WIDE.U32 R80, R83, 0x10, R80 ;  /* 0x0000001053507825 */ /* 0x001fca00078e0050 */
[----:B------:R0:W-:Y:S02]  /*35d0*/  STG.E.128 desc[UR4][R80.64], R76 ;  /* 0x0000004c50007986 */ /* 0x0001e4000c101d04 */
.L_x_29783:
[----:B------:R-:W-:Y:S05]  /*35e0*/  BSYNC B0 ;  /* 0x0000000000007941 */ /* 0x000fea0003800000 */
.L_x_29782:
[----:B01234-:R-:W-:Y:S01]  /*35f0*/  FADD.FTZ R80, RZ, R36 ;  /* 0x00000024ff507221 */ /* 0x01ffe20000010000 */
[C---:B------:R-:W-:Y:S01]  /*3600*/  ISETP.GT.U32.AND P1, PT, R137.reuse, 0xff, PT ;  /* 0x000000ff8900780c */ /* 0x040fe20003f24070 */
[----:B------:R-:W-:Y:S01]  /*3610*/  UMOV UR6, 0xffffffff ;  /* 0xffffffff00067882 */ /* 0x000fe20000000000 */
[----:B------:R-:W-:Y:S01]  /*3620*/  ISETP.GT.U32.AND P2, PT, R137, 0x37f, PT ;  /* 0x0000037f8900780c */ /* 0x000fe20003f44070 */
[----:B------:R-:W-:Y:S01]  /*3630*/  FADD.FTZ R81, R37, R80 ;  /* 0x0000005025517221 */ /* 0x000fe20000010000 */
[----:B------:R-:W-:Y:S02]  /*3640*/  P2R R152, PR, RZ, 0x2 ;  /* 0x00000002ff987803 */ /* 0x000fe40000000000 */
[C---:B------:R-:W-:Y:S01]  /*3650*/  ISETP.GT.U32.AND P3, PT, R137.reuse, 0x3ff, PT ;  /* 0x000003ff8900780c */ /* 0x040fe20003f64070 */
[----:B------:R-:W-:Y:S01]  /*3660*/  FADD.FTZ R80, R38, R81 ;  /* 0x0000005126507221 */ /* 0x000fe20000010000 */
[----:B------:R-:W-:Y:S02]  /*3670*/  ISETP.GT.U32.AND P4, PT, R137, 0x47f, PT ;  /* 0x0000047f8900780c */ /* 0x000fe40003f84070 */
[----:B------:R-:W-:Y:S01]  /*3680*/  LOP3.LUT P5, RZ, R149, 0xff, RZ, 0xc0, !PT ;  /* 0x000000ff95ff7812 */ /* 0x000fe200078ac0ff */
[----:B------:R-:W-:Y:S01]  /*3690*/  FADD.FTZ R80, R39, R80 ;  /* 0x0000005027507221 */ /* 0x000fe20000010000 */
[----:B------:R-:W-:-:S02]  /*36a0*/  LOP3.LUT P6, RZ, R132, 0x1f, RZ, 0xc0, !PT ;  /* 0x0000001f84ff7812 */ /* 0x000fc400078cc0ff */
[----:B------:R-:W-:Y:S02]  /*36b0*/  P2R R149, PR, RZ, 0x20 ;  /* 0x00000020ff957803 */ /* 0x000fe40000000000 */
[----:B------:R-:W-:-:S05]  /*36c0*/  FSEL R81, R80, RZ, P0 ;  /* 0x000000ff50517208 */ /* 0x000fca0000000000 */
        /* <DEDUP_REMOVED lines=26> */
[----:B------:R-:W-:-:S04]  /*3870*/  @P1 FADD.FTZ R81, R63, R80 ;  /* 0x000000503f511221 */ /* 0x000fc80000010000 */
        /* <DEDUP_REMOVED lines=12> */
[----:B------:R-:W-:Y:S01]  /*3940*/  @P4 FADD.FTZ R81, R75, R80 ;  /* 0x000000504b514221 */ /* 0x000fe20000010000 */
        /* <DEDUP_REMOVED lines=9> */
[----:B------:R-:W0:Y:S01]  /*39e0*/  SHFL.BFLY PT, R156, R81, 0x1, 0x1f ;  /* 0x0c201f00519c7f89 */ /* 0x000e2200000e0000 */
[----:B------:R-:W-:Y:S02]  /*39f0*/  P2R R159, PR, RZ, 0x8 ;  /* 0x00000008ff9f7803 */ /* 0x000fe40000000000 */
[----:B------:R-:W-:Y:S02]  /*3a00*/  ISETP.NE.AND P3, PT, R152, RZ, PT ;  /* 0x000000ff9800720c */ /* 0x000fe40003f65270 */
[----:B------:R-:W-:Y:S02]  /*3a10*/  P2R R152, PR, RZ, 0x10 ;  /* 0x00000010ff987803 */ /* 0x000fe40000000000 */
[----:B------:R-:W-:Y:S02]  /*3a20*/  ISETP.NE.AND P4, PT, R154, RZ, PT ;  /* 0x000000ff9a00720c */ /* 0x000fe40003f85270 */
[----:B------:R-:W-:Y:S02]  /*3a30*/  P2R R154, PR, RZ, 0x20 ;  /* 0x00000020ff9a7803 */ /* 0x000fe40000000000 */
[----:B------:R-:W-:-:S02]  /*3a40*/  ISETP.NE.AND P5, PT, R155, RZ, PT ;  /* 0x000000ff9b00720c */ /* 0x000fc40003fa5270 */
[----:B------:R-:W-:Y:S01]  /*3a50*/  ISETP.NE.AND P6, PT, R157, RZ, PT ;  /* 0x000000ff9d00720c */ /* 0x000fe20003fc5270 */
        /* <DEDUP_REMOVED lines=29> */
[----:B------:R-:W-:Y:S01]  /*3c30*/  FADD.FTZ R155, R49, -R80 ;  /* 0x80000050319b7221 */ /* 0x000fe20000010000 */
[----:B------:R-:W-:Y:S02]  /*3c40*/  ISETP.NE.AND P3, PT, R159, RZ, PT ;  /* 0x000000ff9f00720c */ /* 0x000fe40003f65270 */
[----:B------:R-:W-:-:S04]  /*3c50*/  FFMA.FTZ R156, R156, R156, R81 ;  /* 0x0000009c9c9c7223 */ /* 0x000fc80000010051 */
[----:B------:R-:W-:Y:S01]  /*3c60*/  FFMA.FTZ R156, R155, R155, R156 ;  /* 0x0000009b9b9c7223 */ /* 0x000fe2000001009c */
[----:B------:R-:W-:-:S03]  /*3c70*/  FADD.FTZ R155, R51, -R80 ;  /* 0x80000050339b7221 */ /* 0x000fc60000010000 */
[----:B------:R-:W-:Y:S01]  /*3c80*/  FFMA.FTZ R156, R157, R157, R156 ;  /* 0x0000009d9d9c7223 */ /* 0x000fe2000001009c */
[----:B------:R-:W-:-:S03]  /*3c90*/  FADD.FTZ R157, R54, -R80 ;  /* 0x80000050369d7221 */ /* 0x000fc60000010000 */
[----:B------:R-:W-:Y:S01]  /*3ca0*/  @P4 FFMA.FTZ R81, R155, R155, R156 ;  /* 0x0000009b9b514223 */ /* 0x000fe2000001009c */
[----:B------:R-:W-:Y:S01]  /*3cb0*/  ISETP.NE.AND P4, PT, R152, RZ, PT ;  /* 0x000000ff9800720c */ /* 0x000fe20003f85270 */
        /* <DEDUP_REMOVED lines=65> */
.L_x_29824:
        /* <DEDUP_REMOVED lines=25> */
[----:B------:R-:W-:Y:S02]  /*4260*/  @!P2 LEA.HI.X R155, R136, R81, R151, 0x2, P3 ;  /* 0x00000051889ba211 */ /* 0x000fe400018f1497 */
[----:B------:R-:W1:Y:S01]  /*4270*/  @!P1 S2R R81, SR_CgaCtaId ;  /* 0x0000000000519919 */ /* 0x000e620000008800 */
[----:B------:R-:W-:-:S02]  /*4280*/  I2FP.F32.S32 R152, R158 ;  /* 0x0000009e00987245 */ /* 0x000fc40000201400 */
[----:B------:R-:W-:Y:S02]  /*4290*/  I2FP.F32.S32 R159, R159 ;  /* 0x0000009f009f7245 */ /* 0x000fe40000201400 */
[----:B------:R-:W2:Y:S01]  /*42a0*/  MUFU.RCP R157, R152 ;  /* 0x00000098009d7308 */ /* 0x000ea20000001000 */
[----:B-1----:R-:W-:-:S04]  /*42b0*/  @!P1 LEA R81, R81, R80, 0x18 ;  /* 0x0000005051519211 */ /* 0x002fc800078ec0ff */
[----:B------:R-:W-:Y:S02]  /*42c0*/  @!P1 LEA R161, R82, R81, 0x3 ;  /* 0x0000005152a19211 */ /* 0x000fe400078e18ff */
[----:B------:R-:W-:Y:S01]  /*42d0*/  CS2R R80, SRZ ;  /* 0x0000000000507805 */ /* 0x000fe2000001ff00 */
[----:B------:R-:W1:Y:S05]  /*42e0*/  @!P2 LDC.64 R82, c[0x0][0x258] ;  /* 0x00009600ff52ab82 */ /* 0x000e6a0000000a00 */
[----:B------:R-:W3:Y:S01]  /*42f0*/  @!P1 LDS.64 R80, [R161] ;  /* 0x00000000a1509984 */ /* 0x000ee20000000a00 */
[----:B-1----:R-:W-:-:S04]  /*4300*/  @!P2 LEA R82, P1, R136, R82, 0x2 ;  /* 0x000000528852a211 */ /* 0x002fc800078210ff */
[----:B------:R-:W-:Y:S02]  /*4310*/  @!P2 LEA.HI.X R83, R136, R83, R151, 0x2, P1 ;  /* 0x000000538853a211 */ /* 0x000fe400008f1497 */
[----:B------:R-:W1:Y:S01]  /*4320*/  SHFL.DOWN PT, R151, R158, 0x1, 0x1f ;  /* 0x08201f009e977f89 */ /* 0x000e6200000e0000 */
[----:B-----5:R-:W-:-:S03]  /*4330*/  ISETP.GE.AND P1, PT, R150, 0x1, PT ;  /* 0x000000019600780c */ /* 0x020fc60003f26270 */
[----:B---3--:R-:W3:Y:S04]  /*4340*/  SHFL.DOWN PT, R162, R80, 0x2, 0x1f ;  /* 0x08401f0050a27f89 */ /* 0x008ee800000e0000 */
[----:B0-----:R-:W0:Y:S01]  /*4350*/  SHFL.DOWN PT, R160, R81, 0x2, 0x1f ;  /* 0x08401f0051a07f89 */ /* 0x001e2200000e0000 */
[----:B-1----:R-:W-:Y:S01]  /*4360*/  IADD3 R158, R158, R151, RZ ;  /* 0x000000979e9e7210 */ /* 0x002fe20007ffe0ff */
[C---:B---3--:R-:W-:Y:S01]  /*4370*/  FMUL.FTZ R164, R162.reuse, R159 ;  /* 0x0000009fa2a47220 */ /* 0x048fe20000410000 */
[----:B------:R-:W-:-:S03]  /*4380*/  FADD.FTZ R162, -R162, R80 ;  /* 0x00000050a2a27221 */ /* 0x000fc60000010100 */
[----:B------:R-:W-:Y:S01]  /*4390*/  FFMA.FTZ R164, R163, R80, R164 ;  /* 0x00000050a3a47223 */ /* 0x000fe200000100a4 */
[----:B------:R-:W-:Y:S01]  /*43a0*/  FMUL.FTZ R162, R162, R162 ;  /* 0x000000a2a2a27220 */ /* 0x000fe20000410000 */
[----:B0-----:R-:W-:Y:S01]  /*43b0*/  FADD.FTZ R160, R160, R81 ;  /* 0x00000051a0a07221 */ /* 0x001fe20000010000 */
[----:B------:R-:W-:Y:S01]  /*43c0*/  I2FP.F32.S32 R81, R158 ;  /* 0x0000009e00517245 */ /* 0x000fe20000201400 */
[----:B--2---:R-:W-:Y:S01]  /*43d0*/  FMUL.FTZ R161, R157, R164 ;  /* 0x000000a49da17220 */ /* 0x004fe20000410000 */
[----:B------:R-:W-:Y:S01]  /*43e0*/  FMUL.FTZ R162, R162, R163 ;  /* 0x000000a3a2a27220 */ /* 0x000fe20000410000 */
[----:B------:R-:W-:-:S03]  /*43f0*/  I2FP.F32.S32 R158, R151 ;  /* 0x00000097009e7245 */ /* 0x000fc60000201400 */
[----:B------:R-:W0:Y:S01]  /*4400*/  SHFL.DOWN PT, R80, R161, 0x1, 0x1f ;  /* 0x08201f00a1507f89 */ /* 0x000e2200000e0000 */
[----:B------:R-:W-:Y:S01]  /*4410*/  FMUL.FTZ R162, R162, R159 ;  /* 0x0000009fa2a27220 */ /* 0x000fe20000410000 */
[----:B------:R-:W1:Y:S03]  /*4420*/  MUFU.RCP R81, R81 ;  /* 0x0000005100517308 */ /* 0x000e660000001000 */
[----:B------:R-:W-:-:S05]  /*4430*/  FFMA.FTZ R157, R157, R162, R160 ;  /* 0x000000a29d9d7223 */ /* 0x000fca00000100a0 */
        /* <DEDUP_REMOVED lines=46> */
.L_x_29796:
[----:B------:R-:W-:Y:S05]  /*4720*/  BSYNC B1 ;  /* 0x0000000000017941 */ /* 0x000fea0003800000 */
.L_x_29795:
[----:B------:R-:W-:Y:S01]  /*4730*/  ISETP.NE.AND P1, PT, R147, RZ, PT ;  /* 0x000000ff9300720c */ /* 0x000fe20003f25270 */
        /* <DEDUP_REMOVED lines=18> */
.L_x_29798:
[----:B------:R-:W-:Y:S05]  /*4860*/  BSYNC B1 ;  /* 0x0000000000017941 */ /* 0x000fea0003800000 */
.L_x_29797:
[----:B------:R-:W-:Y:S01]  /*4870*/  ISETP.NE.AND P1, PT, R146, RZ, PT ;  /* 0x000000ff9200720c */ /* 0x000fe20003f25270 */
        /* <DEDUP_REMOVED lines=18> */
.L_x_29800:
[----:B------:R-:W-:Y:S05]  /*49a0*/  BSYNC B1 ;  /* 0x0000000000017941 */ /* 0x000fea0003800000 */
.L_x_29799:
[----:B------:R-:W-:Y:S01]  /*49b0*/  ISETP.NE.AND P1, PT, R145, RZ, PT ;  /* 0x000000ff9100720c */ /* 0x000fe20003f25270 */
        /* <DEDUP_REMOVED lines=18> */
.L_x_29802:
[----:B------:R-:W-:Y:S05]  /*4ae0*/  BSYNC B1 ;  /* 0x0000000000017941 */ /* 0x000fea0003800000 */
.L_x_29801:
[----:B------:R-:W-:Y:S01]  /*4af0*/  ISETP.NE.AND P1, PT, R144, RZ, PT ;  /* 0x000000ff9000720c */ /* 0x000fe20003f25270 */
        /* <DEDUP_REMOVED lines=18> */
.L_x_29804:
[----:B------:R-:W-:Y:S05]  /*4c20*/  BSYNC B1 ;  /* 0x0000000000017941 */ /* 0x000fea0003800000 */
.L_x_29803:
        /* <DEDUP_REMOVED lines=19> */
.L_x_29806:
[----:B------:R-:W-:Y:S05]  /*4d60*/  BSYNC B1 ;  /* 0x0000000000017941 */ /* 0x000fea0003800000 */
.L_x_29805:
        /* <DEDUP_REMOVED lines=19> */
.L_x_29808:
[----:B------:R-:W-:Y:S05]  /*4ea0*/  BSYNC B1 ;  /* 0x0000000000017941 */ /* 0x000fea0003800000 */
.L_x_29807:
        /* <DEDUP_REMOVED lines=19> */
.L_x_29810:
[----:B------:R-:W-:Y:S05]  /*4fe0*/  BSYNC B1 ;  /* 0x0000000000017941 */ /* 0x000fea0003800000 */
.L_x_29809:
        /* <DEDUP_REMOVED lines=19> */
.L_x_29812:
[----:B------:R-:W-:Y:S05]  /*5120*/  BSYNC B1 ;  /* 0x0000000000017941 */ /* 0x000fea0003800000 */
.L_x_29811:
[----:B------:R-:W-:-:S13]  /*5130*/  ISETP.NE.AND P1, PT, R139, RZ, PT ;  /* 0x000000ff8b00720c */ /* 0x000fda0003f25270 */
        /* <DEDUP_REMOVED lines=9> */
[----:B------:R-:W-:-:S04]  /*51d0*/  FMUL.FTZ R83, R151, R150 ;  /* 0x0000009697537220 */ /* 0x000fc80000410000 */
[----:B------:R-:W-:Y:S01]  /*51e0*/  FFMA.FTZ R83, R94, R83, R111 ;  /* 0x000000535e537223 */ /* 0x000fe2000001006f */
[----:B0-----:R-:W-:-:S04]  /*51f0*/  IMAD.WIDE.U32 R152, R152, 0x10, R80 ;  /* 0x0000001098987825 */ /* 0x001fc800078e0050 */
[----:B------:R-:W-:Y:S01]  /*5200*/  FFMA.FTZ R80, R92, R82, R13 ;  /* 0x000000525c507223 */ /* 0x000fe2000001000d */
[----:B------:R-:W-:Y:S01]  /*5210*/  FFMA.FTZ R81, R91, R154, R106 ;  /* 0x0000009a5b517223 */ /* 0x000fe2000001006a */
[----:B------:R-:W-:-:S05]  /*5220*/  FFMA.FTZ R82, R93, R156, R14 ;  /* 0x0000009c5d527223 */ /* 0x000fca000001000e */
[----:B------:R0:W-:Y:S02]  /*5230*/  STG.E.128 desc[UR4][R152.64], R80 ;  /* 0x0000005098007986 */ /* 0x0001e4000c101d04 */
.L_x_29794:
[----:B------:R-:W-:Y:S05]  /*5240*/  BSYNC B0 ;  /* 0x0000000000007941 */ /* 0x000fea0003800000 */
.L_x_29793:
[----:B------:R-:W-:Y:S02]  /*5250*/  ISETP.NE.AND P1, PT, R149, RZ, PT ;  /* 0x000000ff9500720c */ /* 0x000fe40003f25270 */
[----:B------:R-:W-:Y:S02]  /*5260*/  IADD3 R136, R136, UR10, RZ ;  /* 0x0000000a88887c10 */ /* 0x000fe4000fffe0ff */
[----:B------:R-:W-:Y:S02]  /*5270*/  SEL R149, RZ, 0x1, P1 ;  /* 0x00000001ff957807 */ /* 0x000fe40000800000 */
[----:B------:R-:W-:-:S13]  /*5280*/  ISETP.GE.AND P1, PT, R136, UR11, PT ;  /* 0x0000000b88007c0c */ /* 0x000fda000bf26270 */
[----:B------:R-:W-:Y:S05]  /*5290*/  @!P1 BRA `(.L_x_29813) ;  /* 0xffffffc0009c9947 */ /* 0x000fea000383ffff */
[----:B------:R-:W-:Y:S05]  /*52a0*/  EXIT ;  /* 0x000000000000794d */ /* 0x000fea0003800000 */
.L_x_29792:
[----:B------:R-:W-:Y:S02]  /*52b0*/  P2R R159, PR, RZ, 0x8 ;  /* 0x00000008ff9f7803 */ /* 0x000fe40000000000 */
[----:B------:R-:W-:Y:S01]  /*52c0*/  ISETP.NE.AND P3, PT, R152, RZ, PT ;  /* 0x000000ff9800720c */ /* 0x000fe20003f65270 */
[----:B------:R-:W-:Y:S01]  /*52d0*/  HFMA2.MMA R152, -RZ, RZ, 0, 5.9604644775390625e-08 ;  /* 0x00000001ff987435 */ /* 0x000fe200000001ff */
[----:B------:R-:W-:Y:S02]  /*52e0*/  P2R R160, PR, RZ, 0x10 ;  /* 0x00000010ffa07803 */ /* 0x000fe40000000000 */
[----:B------:R-:W-:Y:S02]  /*52f0*/  P2R R161, PR, RZ, 0x20 ;  /* 0x00000020ffa17803 */ /* 0x000fe40000000000 */
[----:B------:R-:W-:Y:S02]  /*5300*/  ISETP.NE.AND P4, PT, R154, RZ, PT ;  /* 0x000000ff9a00720c */ /* 0x000fe40003f85270 */
[----:B------:R-:W-:-:S02]  /*5310*/  ISETP.NE.AND P5, PT, R155, RZ, PT ;  /* 0x000000ff9b00720c */ /* 0x000fc40003fa5270 */
[----:B------:R-:W-:Y:S02]  /*5320*/  MOV R165, R81 ;  /* 0x0000005100a57202 */ /* 0x000fe40000000f00 */
[----:B------:R-:W-:Y:S02]  /*5330*/  MOV R155, 0x1f ;  /* 0x0000001f009b7802 */ /* 0x000fe40000000f00 */
[----:B------:R-:W-:-:S07]  /*5340*/  MOV R154, 0xffffffff ;  /* 0xffffffff009a7802 */ /* 0x000fce0000000f00 */
[----:B-----5:R-:W-:Y:S05]  /*5350*/  WARPSYNC.COLLECTIVE R154, `(.L_x_29814) ;  /* 0x000000009a087348 */ /* 0x020fea0003c00000 */
[----:B------:R0:W1:Y:S02]  /*5360*/  SHFL.BFLY P6, R156, R165, R152, R155 ;  /* 0x0c000098a59c7389 */ /* 0x00006400000c009b */
[----:B01---5:R-:W-:Y:S01]  /*5370*/  ENDCOLLECTIVE ;  /* 0x000000000000791b */ /* 0x023fe20003800000 */
.L_x_29814:
[----:B------:R-:W-:Y:S01]  /*5380*/  HFMA2.MMA R152, -RZ, RZ, 0, 1.1920928955078125e-07 ;  /* 0x00000002ff987435 */ /* 0x000fe200000001ff */
[----:B------:R-:W-:-:S05]  /*5390*/  FADD.FTZ R158, R81, R156 ;  /* 0x0000009c519e7221 */ /* 0x000fca0000010000 */
[----:B------:R-:W-:-:S07]  /*53a0*/  MOV R165, R158 ;  /* 0x0000009e00a57202 */ /* 0x000fce0000000f00 */
[----:B------:R-:W-:Y:S05]  /*53b0*/  WARPSYNC.COLLECTIVE R154, `(.L_x_29815) ;  /* 0x000000009a087348 */ /* 0x000fea0003c00000 */
[----:B------:R0:W1:Y:S02]  /*53c0*/  SHFL.BFLY P6, R156, R165, R152, R155 ;  /* 0x0c000098a59c7389 */ /* 0x00006400000c009b */
[----:B01----:R-:W-:Y:S01]  /*53d0*/  ENDCOLLECTIVE ;  /* 0x000000000000791b */ /* 0x003fe20003800000 */
.L_x_29815:
[----:B------:R-:W-:Y:S01]  /*53e0*/  HFMA2.MMA R152, -RZ, RZ, 0, 2.384185791015625e-07 ;  /* 0x00000004ff987435 */ /* 0x000fe200000001ff */
[----:B------:R-:W-:-:S05]  /*53f0*/  FADD.FTZ R162, R158, R156 ;  /* 0x0000009c9ea27221 */ /* 0x000fca0000010000 */
[----:B------:R-:W-:-:S07]  /*5400*/  MOV R165, R162 ;  /* 0x000000a200a57202 */ /* 0x000fce0000000f00 */
[----:B------:R-:W-:Y:S05]  /*5410*/  WARPSYNC.COLLECTIVE R154, `(.L_x_29816) ;  /* 0x000000009a087348 */ /* 0x000fea0003c00000 */
[----:B------:R0:W1:Y:S02]  /*5420*/  SHFL.BFLY P6, R156, R165, R152, R155 ;  /* 0x0c000098a59c7389 */ /* 0x00006400000c009b */
[----:B01----:R-:W-:Y:S01]  /*5430*/  ENDCOLLECTIVE ;  /* 0x000000000000791b */ /* 0x003fe20003800000 */
.L_x_29816:
[----:B------:R-:W-:Y:S01]  /*5440*/  HFMA2.MMA R152, -RZ, RZ, 0, 4.76837158203125e-07 ;  /* 0x00000008ff987435 */ /* 0x000fe200000001ff */
[----:B------:R-:W-:-:S05]  /*5450*/  FADD.FTZ R163, R162, R156 ;  /* 0x0000009ca2a37221 */ /* 0x000fca0000010000 */
[----:B------:R-:W-:-:S07]  /*5460*/  MOV R165, R163 ;  /* 0x000000a300a57202 */ /* 0x000fce0000000f00 */
[----:B------:R-:W-:Y:S05]  /*5470*/  WARPSYNC.COLLECTIVE R154, `(.L_x_29817) ;  /* 0x000000009a087348 */ /* 0x000fea0003c00000 */
[----:B------:R0:W1:Y:S02]  /*5480*/  SHFL.BFLY P6, R156, R165, R152, R155 ;  /* 0x0c000098a59c7389 */ /* 0x00006400000c009b */
[----:B01----:R-:W-:Y:S01]  /*5490*/  ENDCOLLECTIVE ;  /* 0x000000000000791b */ /* 0x003fe20003800000 */
.L_x_29817:
[----:B------:R-:W-:Y:S01]  /*54a0*/  HFMA2.MMA R152, -RZ, RZ, 0, 9.5367431640625e-07 ;  /* 0x00000010ff987435 */ /* 0x000fe200000001ff */
[----:B------:R-:W-:-:S05]  /*54b0*/  FADD.FTZ R164, R163, R156 ;  /* 0x0000009ca3a47221 */ /* 0x000fca0000010000 */
[----:B------:R-:W-:-:S07]  /*54c0*/  MOV R165, R164 ;  /* 0x000000a400a57202 */ /* 0x000fce0000000f00 */
[----:B------:R-:W-:Y:S05]  /*54d0*/  WARPSYNC.COLLECTIVE R154, `(.L_x_29818) ;  /* 0x000000009a087348 */ /* 0x000fea0003c00000 */
[----:B------:R0:W1:Y:S02]  /*54e0*/  SHFL.BFLY P6, R156, R165, R152, R155 ;  /* 0x0c000098a59c7389 */ /* 0x00006400000c009b */
[----:B01----:R-:W-:Y:S01]  /*54f0*/  ENDCOLLECTIVE ;  /* 0x000000000000791b */ /* 0x003fe20003800000 */
.L_x_29818:
[----:B------:R-:W-:Y:S01]  /*5500*/  FADD.FTZ R80, R164, R156 ;  /* 0x0000009ca4507221 */ /* 0x000fe20000010000 */
[----:B------:R-:W-:-:S03]  /*5510*/  ISETP.NE.AND P6, PT, R157, RZ, PT ;  /* 0x000000ff9d00720c */ /* 0x000fc60003fc5270 */
        /* <DEDUP_REMOVED lines=10> */
[----:B------:R-:W-:-:S05]  /*55c0*/  FFMA.FTZ R81, R156, R156, R81 ;  /* 0x0000009c9c517223 */ /* 0x000fca0000010051 */
        /* <DEDUP_REMOVED lines=9> */
[----:B------:R-:W-:Y:S02]  /*5660*/  ISETP.NE.AND P3, PT, R159, RZ, PT ;  /* 0x000000ff9f00720c */ /* 0x000fe40003f65270 */
        /* <DEDUP_REMOVED lines=64> */
[----:B------:R-:W-:Y:S01]  /*5a70*/  HFMA2.MMA R152, -RZ, RZ, 0, 5.9604644775390625e-08 ;  /* 0x00000001ff987435 */ /* 0x000fe200000001ff */
[----:B------:R-:W-:-:S03]  /*5a80*/  MOV R155, 0x1f ;  /* 0x0000001f009b7802 */ /* 0x000fc60000000f00 */
[----:B------:R-:W-:-:S07]  /*5a90*/  MOV R165, R81 ;  /* 0x0000005100a57202 */ /* 0x000fce0000000f00 */
[----:B------:R-:W-:Y:S05]  /*5aa0*/  WARPSYNC.COLLECTIVE R154, `(.L_x_29819) ;  /* 0x000000009a087348 */ /* 0x000fea0003c00000 */
[----:B------:R0:W1:Y:S02]  /*5ab0*/  SHFL.BFLY P6, R156, R165, R152, R155 ;  /* 0x0c000098a59c7389 */ /* 0x00006400000c009b */
[----:B01----:R-:W-:Y:S01]  /*5ac0*/  ENDCOLLECTIVE ;  /* 0x000000000000791b */ /* 0x003fe20003800000 */
.L_x_29819:
[----:B------:R-:W-:Y:S01]  /*5ad0*/  HFMA2.MMA R152, -RZ, RZ, 0, 1.1920928955078125e-07 ;  /* 0x00000002ff987435 */ /* 0x000fe200000001ff */
[----:B------:R-:W-:-:S05]  /*5ae0*/  FADD.FTZ R157, R81, R156 ;  /* 0x0000009c519d7221 */ /* 0x000fca0000010000 */
[----:B------:R-:W-:-:S07]  /*5af0*/  MOV R165, R157 ;  /* 0x0000009d00a57202 */ /* 0x000fce0000000f00 */
[----:B------:R-:W-:Y:S05]  /*5b00*/  WARPSYNC.COLLECTIVE R154, `(.L_x_29820) ;  /* 0x000000009a087348 */ /* 0x000fea0003c00000 */
[----:B------:R0:W1:Y:S02]  /*5b10*/  SHFL.BFLY P6, R156, R165, R152, R155 ;  /* 0x0c000098a59c7389 */ /* 0x00006400000c009b */
[----:B01----:R-:W-:Y:S01]  /*5b20*/  ENDCOLLECTIVE ;  /* 0x000000000000791b */ /* 0x003fe20003800000 */
.L_x_29820:
[----:B------:R-:W-:Y:S01]  /*5b30*/  HFMA2.MMA R152, -RZ, RZ, 0, 2.384185791015625e-07 ;  /* 0x00000004ff987435 */ /* 0x000fe200000001ff */
[----:B------:R-:W-:-:S05]  /*5b40*/  FADD.FTZ R158, R157, R156 ;  /* 0x0000009c9d9e7221 */ /* 0x000fca0000010000 */
[----:B------:R-:W-:-:S07]  /*5b50*/  MOV R165, R158 ;  /* 0x0000009e00a57202 */ /* 0x000fce0000000f00 */
[----:B------:R-:W-:Y:S05]  /*5b60*/  WARPSYNC.COLLECTIVE R154, `(.L_x_29821) ;  /* 0x000000009a087348 */ /* 0x000fea0003c00000 */
[----:B------:R0:W1:Y:S02]  /*5b70*/  SHFL.BFLY P6, R156, R165, R152, R155 ;  /* 0x0c000098a59c7389 */ /* 0x00006400000c009b */
[----:B01----:R-:W-:Y:S01]  /*5b80*/  ENDCOLLECTIVE ;  /* 0x000000000000791b */ /* 0x003fe20003800000 */
.L_x_29821:
[----:B------:R-:W-:Y:S01]  /*5b90*/  HFMA2.MMA R152, -RZ, RZ, 0, 4.76837158203125e-07 ;  /* 0x00000008ff987435 */ /* 0x000fe200000001ff */
[----:B------:R-:W-:-:S05]  /*5ba0*/  FADD.FTZ R159, R158, R156 ;  /* 0x0000009c9e9f7221 */ /* 0x000fca0000010000 */
[----:B------:R-:W-:-:S07]  /*5bb0*/  MOV R165, R159 ;  /* 0x0000009f00a57202 */ /* 0x000fce0000000f00 */
[----:B------:R-:W-:Y:S05]  /*5bc0*/  WARPSYNC.COLLECTIVE R154, `(.L_x_29822) ;  /* 0x000000009a087348 */ /* 0x000fea0003c00000 */
[----:B------:R0:W1:Y:S02]  /*5bd0*/  SHFL.BFLY P6, R156, R165, R152, R155 ;  /* 0x0c000098a59c7389 */ /* 0x00006400000c009b */
[----:B01----:R-:W-:Y:S01]  /*5be0*/  ENDCOLLECTIVE ;  /* 0x000000000000791b */ /* 0x003fe20003800000 */
.L_x_29822:
[----:B------:R-:W-:Y:S01]  /*5bf0*/  HFMA2.MMA R152, -RZ, RZ, 0, 9.5367431640625e-07 ;  /* 0x00000010ff987435 */ /* 0x000fe200000001ff */
[----:B------:R-:W-:-:S05]  /*5c00*/  FADD.FTZ R160, R159, R156 ;  /* 0x0000009c9fa07221 */ /* 0x000fca0000010000 */
[----:B------:R-:W-:-:S07]  /*5c10*/  MOV R165, R160 ;  /* 0x000000a000a57202 */ /* 0x000fce0000000f00 */
[----:B------:R-:W-:Y:S05]  /*5c20*/  WARPSYNC.COLLECTIVE R154, `(.L_x_29823) ;  /* 0x000000009a087348 */ /* 0x000fea0003c00000 */
[----:B------:R0:W1:Y:S02]  /*5c30*/  SHFL.BFLY P6, R156, R165, R152, R155 ;  /* 0x0c000098a59c7389 */ /* 0x00006400000c009b */
[----:B01----:R-:W-:Y:S01]  /*5c40*/  ENDCOLLECTIVE ;  /* 0x000000000000791b */ /* 0x003fe20003800000 */
.L_x_29823:
[----:B------:R-:W-:Y:S05]  /*5c50*/  BRA `(.L_x_29824) ;  /* 0xffffffe4001c7947 */ /* 0x000fea000383ffff */
.L_x_29825:
        /* <DEDUP_REMOVED lines=10> */
.L_x_37290:


//--------------------- .text._ZN10layer_norm13ln_fwd_kernelINS_13Kernel_traitsI6__halfffffjLj5120ELj1ELj1ELj4ELj16ENS_18Kernel_traits_baseILj5120ES2_ffffjLj128EEEEELb0ELb0ELb1ELb1EEEvNS_9FwdParamsE --------------------------
	.section	.text._ZN10layer_norm13ln_fwd_kernelINS_13Kernel_traitsI6__halfffffjLj5120ELj1ELj1ELj4ELj16ENS_18Kernel_traits_baseILj5120ES2_ffffjLj128EEEEELb0ELb0ELb1ELb1EEEvNS_9FwdParamsE,"ax",@progbits
	.align	128
        .global         _ZN10layer_norm13ln_fwd_kernelINS_13Kernel_traitsI6__halfffffjLj5120ELj1ELj1ELj4ELj16ENS_18Kernel_traits_baseILj5120ES2_ffffjLj128EEEEELb0ELb0ELb1ELb1EEEvNS_9FwdParamsE
        .type           _ZN10layer_norm13ln_fwd_kernelINS_13Kernel_traitsI6__halfffffjLj5120ELj1ELj1ELj4ELj16ENS_18Kernel_traits_baseILj5120ES2_ffffjLj128EEEEELb0ELb0ELb1ELb1EEEvNS_9FwdParamsE,@function
        .size           _ZN10layer_norm13ln_fwd_kernelINS_13Kernel_traitsI6__halfffffjLj5120ELj1ELj1ELj4ELj16ENS_18Kernel_traits_baseILj5120ES2_ffffjLj128EEEEELb0ELb0ELb1ELb1EEEvNS_9FwdParamsE,(.L_x_37291 - _ZN10layer_norm13ln_fwd_kernelINS_13Kernel_traitsI6__halfffffjLj5120ELj1ELj1ELj4ELj16ENS_18Kernel_traits_baseILj5120ES2_ffffjLj128EEEEELb0ELb0ELb1ELb1EEEvNS_9FwdParamsE)
        .other          _ZN10layer_norm13ln_fwd_kernelINS_13Kernel_traitsI6__halfffffjLj5120ELj1ELj1ELj4ELj16ENS_18Kernel_traits_baseILj5120ES2_ffffjLj128EEEEELb0ELb0ELb1ELb1EEEvNS_9FwdParamsE,@"STO_CUDA_ENTRY STV_DEFAULT"
_ZN10layer_norm13ln_fwd_kernelINS_13Kernel_traitsI6__halfffffjLj5120ELj1ELj1ELj4ELj16ENS_18Kernel_traits_baseILj5120ES2_ffffjLj128EEEEELb0ELb0ELb1ELb1EEEvNS_9FwdParamsE:
.text._ZN10layer_norm13ln_fwd_kernelINS_13Kernel_traitsI6__halfffffjLj5120ELj1ELj1ELj4ELj16ENS_18Kernel_traits_baseILj5120ES2_ffffjLj128EEEEELb0ELb0ELb1ELb1EEEvNS_9FwdParamsE:
        /* <DEDUP_REMOVED lines=18> */
[----:B------:R0:W5:Y:S01]  /*0120*/  @P0 LDG.E.64 R40, desc[UR4][R4.64+0x1800] ;  /* 0x0018000404280981 */ /* 0x000162000c1e1b00 */
[----:B------:R-:W-:-:S03]  /*0130*/  SHF.R.U32.HI R137, RZ, 0x7, R102 ;  /* 0x00000007ff897819 */ /* 0x000fc60000011666 */
[----:B------:R0:W5:Y:S01]  /*0140*/  @P0 LDG.E.64 R38, desc[UR4][R4.64+0x1c00] ;  /* 0x001c000404260981 */ /* 0x000162000c1e1b00 */
[----:B-1----:R-:W-:Y:S01]  /*0150*/  IADD3 R136, R137, UR6, RZ ;  /* 0x0000000689887c10 */ /* 0x002fe2000fffe0ff */
[----:B------:R-:W-:Y:S01]  /*0160*/  ULDC UR6, c[0x0][0x214] ;  /* 0x0000850000067ab9 */ /* 0x000fe20000000800 */
[----:B------:R-:W-:Y:S01]  /*0170*/  IADD3 R2, P2, R0, UR8, RZ ;  /* 0x0000000800027c10 */ /* 0x000fe2000ff5e0ff */
[----:B------:R0:W5:Y:S01]  /*0180*/  @P0 LDG.E.64 R36, desc[UR4][R4.64+0x2000] ;  /* 0x0020000404240981 */ /* 0x000162000c1e1b00 */
[----:B------:R-:W-:Y:S02]  /*0190*/  ISETP.GE.AND P1, PT, R136, UR6, PT ;  /* 0x0000000688007c0c */ /* 0x000fe4000bf26270 */
[----:B------:R-:W-:Y:S01]  /*01a0*/  IADD3.X R3, RZ, UR9, RZ, P2, !PT ;  /* 0x00000009ff037c10 */ /* 0x000fe200097fe4ff */
[----:B------:R0:W5:Y:S10]  /*01b0*/  @P0 LDG.E.64 R34, desc[UR4][R4.64+0x2400] ;  /* 0x0024000404220981 */ /* 0x000174000c1e1b00 */
[----:B0-----:R-:W-:Y:S05]  /*01c0*/  @P1 EXIT ;  /* 0x000000000000194d */ /* 0x001fea0003800000 */
        /* <DEDUP_REMOVED lines=16> */
[--C-:B------:R-:W-:Y:S01]  /*02d0*/  SHF.R.U64 R32, R16, 0x10, R17.reuse ;  /* 0x0000001010207819 */ /* 0x100fe20000001211 */
[----:B------:R-:W-:Y:S01]  /*02e0*/  HADD2.F32 R100, -RZ, R17.H0_H0 ;  /* 0x20000011ff647230 */ /* 0x000fe20000004100 */
[----:B------:R-:W-:-:S02]  /*02f0*/  SHF.R.U32.HI R19, RZ, 0x10, R17 ;  /* 0x00000010ff137819 */ /* 0x000fc40000011611 */
[----:B------:R-:W-:Y:S02]  /*0300*/  @!P0 CS2R R40, SRZ ;  /* 0x0000000000288805 */ /* 0x000fe4000001ff00 */
[----:B------:R-:W-:Y:S02]  /*0310*/  @!P0 CS2R R38, SRZ ;  /* 0x0000000000268805 */ /* 0x000fe4000001ff00 */
[----:B------:R-:W-:Y:S02]  /*0320*/  @!P0 CS2R R36, SRZ ;  /* 0x0000000000248805 */ /* 0x000fe4000001ff00 */
[----:B------:R-:W-:Y:S01]  /*0330*/  @!P0 CS2R R34, SRZ ;  /* 0x0000000000228805 */ /* 0x000fe2000001ff00 */
        /* <DEDUP_REMOVED lines=22> */
[----:B------:R-:W-:Y:S01]  /*04a0*/  ULDC.U8 UR6, c[0x0][0x2a0] ;  /* 0x0000a80000067ab9 */ /* 0x000fe20000000000 */
[----:B------:R-:W-:Y:S01]  /*04b0*/  SHF.R.U32.HI R7, RZ, 0x10, R41 ;  /* 0x00000010ff077819 */ /* 0x000fe20000011629 */
[----:B------:R-:W-:Y:S01]  /*04c0*/  ULDC UR7, c[0x0][0x29c] ;  /* 0x0000a70000077ab9 */ /* 0x000fe20000000800 */
[----:B------:R-:W-:-:S02]  /*04d0*/  SHF.R.U64 R6, R38, 0x10, R39 ;  /* 0x0000001026067819 */ /* 0x000fc40000001227 */
[----:B------:R-:W-:Y:S02]  /*04e0*/  SHF.L.U32 R137, R137, 0x2, RZ ;  /* 0x0000000289897819 */ /* 0x000fe400000006ff */
[----:B------:R-:W-:Y:S01]  /*04f0*/  SHF.R.U32.HI R135, RZ, 0x5, R102 ;  /* 0x00000005ff877819 */ /* 0x000fe20000011666 */
[----:B------:R-:W-:Y:S01]  /*0500*/  HFMA2.MMA R140, -RZ, RZ, 0, 5.9604644775390625e-08 ;  /* 0x00000001ff8c7435 */ /* 0x000fe200000001ff */
[----:B------:R-:W-:Y:S01]  /*0510*/  SHF.R.U32.HI R5, RZ, 0x10, R39 ;  /* 0x00000010ff057819 */ /* 0x000fe20000011627 */
[----:B------:R-:W-:Y:S01]  /*0520*/  ULDC.64 UR8, c[0x0][0x210] ;  /* 0x0000840000087ab9 */ /* 0x000fe20000000a00 */
[--C-:B------:R-:W-:Y:S02]  /*0530*/  SHF.R.U64 R4, R36, 0x10, R37.reuse ;  /* 0x0000001024047819 */ /* 0x100fe40000001225 */
[----:B0-----:R-:W-:Y:S02]  /*0540*/  SHF.R.U32.HI R3, RZ, 0x10, R37 ;  /* 0x00000010ff037819 */ /* 0x001fe40000011625 */
[----:B------:R-:W-:-:S02]  /*0550*/  SHF.R.U64 R2, R34, 0x10, R35 ;  /* 0x0000001022027819 */ /* 0x000fc40000001223 */
[----:B------:R-:W-:Y:S01]  /*0560*/  SHF.R.U32.HI R0, RZ, 0x10, R35 ;  /* 0x00000010ff007819 */ /* 0x000fe20000011623 */
[----:B------:R-:W-:Y:S01]  /*0570*/  HADD2.F32 R89, -RZ, R40.H0_H0 ;  /* 0x20000028ff597230 */ /* 0x000fe20000004100 */
[C---:B------:R-:W-:Y:S01]  /*0580*/  LOP3.LUT R139, R102.reuse, 0x1f, RZ, 0xc0, !PT ;  /* 0x0000001f668b7812 */ /* 0x040fe200078ec0ff */
[----:B------:R-:W-:Y:S01]  /*0590*/  HADD2.F32 R88, -RZ, R41.H0_H0 ;  /* 0x20000029ff587230 */ /* 0x000fe20000004100 */
[----:B------:R-:W-:Y:S01]  /*05a0*/  LOP3.LUT R138, R102, 0x7f, RZ, 0xc0, !PT ;  /* 0x0000007f668a7812 */ /* 0x000fe200078ec0ff */
[----:B------:R-:W-:Y:S01]  /*05b0*/  HADD2.F32 R87, -RZ, R38.H0_H0 ;  /* 0x20000026ff577230 */ /* 0x000fe20000004100 */
[----:B------:R-:W-:Y:S01]  /*05c0*/  LOP3.LUT R135, R135, 0x3, RZ, 0xc0, !PT ;  /* 0x0000000387877812 */ /* 0x000fe200078ec0ff */
[----:B------:R-:W-:Y:S01]  /*05d0*/  HADD2.F32 R86, -RZ, R39.H0_H0 ;  /* 0x20000027ff567230 */ /* 0x000fe20000004100 */
[----:B------:R-:W-:Y:S01]  /*05e0*/  IADD3 R134, R137, 0x4, RZ ;  /* 0x0000000489867810 */ /* 0x000fe20007ffe0ff */
        /* <DEDUP_REMOVED lines=22> */
[----:B------:R-:W-:Y:S01]  /*0750*/  HADD2.F32 R0, -RZ, R0.H0_H0 ;  /* 0x20000000ff007230 */ /* 0x000fe20000004100 */
[----:B------:R-:W-:Y:S01]  /*0760*/  ISETP.NE.AND P4, PT, RZ, UR6, PT ;  /* 0x00000006ff007c0c */ /* 0x000fe2000bf85270 */
[----:B------:R-:W-:Y:S01]  /*0770*/  ULDC UR6, c[0x0][0x290] ;  /* 0x0000a40000067ab9 */ /* 0x000fe20000000800 */
[--C-:B--2---:R-:W-:Y:S01]  /*0780*/  SHF.R.U64 R120, R80, 0x10, R81.reuse ;  /* 0x0000001050787819 */ /* 0x104fe20000001251 */
[----:B------:R-:W-:Y:S01]  /*0790*/  HADD2.F32 R121, -RZ, R80.H0_H0 ;  /* 0x20000050ff797230 */ /* 0x000fe20000004100 */
[----:B------:R-:W-:Y:S02]  /*07a0*/  SHF.R.U32.HI R103, RZ, 0x10, R81 ;  /* 0x00000010ff677819 */ /* 0x000fe40000011651 */
[--C-:B---3--:R-:W-:Y:S01]  /*07b0*/  SHF.R.U64 R132, R130, 0x10, R131.reuse ;  /* 0x0000001082847819 */ /* 0x108fe20000001283 */
[----:B------:R-:W-:Y:S01]  /*07c0*/  HADD2.F32 R133, -RZ, R130.H0_H0 ;  /* 0x20000082ff857230 */ /* 0x000fe20000004100 */
[----:B------:R-:W-:-:S02]  /*07d0*/  SHF.R.U32.HI R130, RZ, 0x10, R131 ;  /* 0x00000010ff827819 */ /* 0x000fc40000011683 */
[--C-:B----4-:R-:W-:Y:S01]  /*07e0*/  SHF.R.U64 R128, R126, 0x10, R127.reuse ;  /* 0x000000107e807819 */ /* 0x110fe2000000127f */
[----:B------:R-:W-:Y:S01]  /*07f0*/  HADD2.F32 R129, -RZ, R126.H0_H0 ;  /* 0x2000007eff817230 */ /* 0x000fe20000004100 */
[----:B------:R-:W-:Y:S02]  /*0800*/  SHF.R.U32.HI R126, RZ, 0x10, R127 ;  /* 0x00000010ff7e7819 */ /* 0x000fe4000001167f */
[--C-:B------:R-:W-:Y:S01]  /*0810*/  SHF.R.U64 R124, R122, 0x10, R123.reuse ;  /* 0x000000107a7c7819 */ /* 0x100fe2000000127b */
[----:B------:R-:W-:Y:S01]  /*0820*/  HADD2.F32 R125, -RZ, R122.H0_H0 ;  /* 0x2000007aff7d7230 */ /* 0x000fe20000004100 */
[----:B------:R-:W-:Y:S02]  /*0830*/  SHF.R.U32.HI R122, RZ, 0x10, R123 ;  /* 0x00000010ff7a7819 */ /* 0x000fe4000001167b */
[--C-:B------:R-:W-:Y:S01]  /*0840*/  SHF.R.U64 R104, R30, 0x10, R31.reuse ;  /* 0x000000101e687819 */ /* 0x100fe2000000121f */
[----:B------:R-:W-:Y:S01]  /*0850*/  HADD2.F32 R80, -RZ, R30.H0_H0 ;  /* 0x2000001eff507230 */ /* 0x000fe20000004100 */
[----:B------:R-:W-:-:S02]  /*0860*/  SHF.R.U32.HI R105, RZ, 0x10, R31 ;  /* 0x00000010ff697819 */ /* 0x000fc4000001161f */
[--C-:B------:R-:W-:Y:S01]  /*0870*/  SHF.R.U64 R110, R28, 0x10, R29.reuse ;  /* 0x000000101c6e7819 */ /* 0x100fe2000000121d */
[----:B------:R-:W-:Y:S01]  /*0880*/  HADD2.F32 R30, -RZ, R28.H0_H0 ;  /* 0x2000001cff1e7230 */ /* 0x000fe20000004100 */
[----:B------:R-:W-:Y:S02]  /*0890*/  SHF.R.U32.HI R111, RZ, 0x10, R29 ;  /* 0x00000010ff6f7819 */ /* 0x000fe4000001161d */
[--C-:B------:R-:W-:Y:S01]  /*08a0*/  SHF.R.U64 R112, R26, 0x10, R27.reuse ;  /* 0x000000101a707819 */ /* 0x100fe2000000121b */
[----:B------:R-:W-:Y:S01]  /*08b0*/  HADD2.F32 R28, -RZ, R26.H0_H0 ;  /* 0x2000001aff1c7230 */ /* 0x000fe20000004100 */
[----:B------:R-:W-:Y:S02]  /*08c0*/  SHF.R.U32.HI R113, RZ, 0x10, R27 ;  /* 0x00000010ff717819 */ /* 0x000fe4000001161b */
[--C-:B------:R-:W-:Y:S02]  /*08d0*/  SHF.R.U64 R114, R24, 0x10, R25.reuse ;  /* 0x0000001018727819 */ /* 0x100fe40000001219 */
[----:B------:R-:W-:-:S02]  /*08e0*/  SHF.R.U32.HI R115, RZ, 0x10, R25 ;  /* 0x00000010ff737819 */ /* 0x000fc40000011619 */
[--C-:B------:R-:W-:Y:S02]  /*08f0*/  SHF.R.U64 R116, R22, 0x10, R23.reuse ;  /* 0x0000001016747819 */ /* 0x100fe40000001217 */
[----:B------:R-:W-:Y:S02]  /*0900*/  SHF.R.U32.HI R117, RZ, 0x10, R23 ;  /* 0x00000010ff757819 */ /* 0x000fe40000011617 */
[--C-:B------:R-:W-:Y:S02]  /*0910*/  SHF.R.U64 R118, R20, 0x10, R21.reuse ;  /* 0x0000001014767819 */ /* 0x100fe40000001215 */
[----:B------:R-:W-:Y:S01]  /*0920*/  SHF.R.U32.HI R119, RZ, 0x10, R21 ;  /* 0x00000010ff777819 */ /* 0x000fe20000011615 */
        /* <DEDUP_REMOVED lines=33> */
[----:B------:R-:W-:-:S07]  /*0b40*/  HADD2.F32 R119, -RZ, R119.H0_H0 ;  /* 0x20000077ff777230 */ /* 0x000fce0000004100 */
.L_x_29909:
[----:B------:R-:W0:Y:S08]  /*0b50*/  LDC.64 R40, c[0x0][0x280] ;  /* 0x0000a000ff287b82 */ /* 0x000e300000000a00 */
[----:B------:R-:W1:Y:S08]  /*0b60*/  LDC.64 R76, c[0x0][0x230] ;  /* 0x00008c00ff4c7b82 */ /* 0x000e700000000a00 */
[----:B------:R-:W2:Y:S01]  /*0b70*/  LDC R141, c[0x0][0x218] ;  /* 0x00008600ff8d7b82 */ /* 0x000ea20000000800 */
[----:B0-----:R-:W-:-:S07]  /*0b80*/  IMAD.WIDE R40, R136, 0x4, R40 ;  /* 0x0000000488287825 */ /* 0x001fce00078e0228 */
[----:B------:R-:W0:Y:S01]  /*0b90*/  LDC.64 R106, c[0x0][0x238] ;  /* 0x00008e00ff6a7b82 */ /* 0x000e220000000a00 */
[----:B------:R3:W4:Y:S01]  /*0ba0*/  LDG.E R46, desc[UR4][R40.64] ;  /* 0x00000004282e7981 */ /* 0x000722000c1e1900 */
[----:B-1----:R-:W-:-:S04]  /*0bb0*/  ISETP.NE.U32.AND P0, PT, R76, RZ, PT ;  /* 0x000000ff4c00720c */ /* 0x002fc80003f05070 */
[----:B------:R-:W-:Y:S01]  /*0bc0*/  ISETP.NE.AND.EX P0, PT, R77, RZ, PT, P0 ;  /* 0x000000ff4d00720c */ /* 0x000fe20003f05300 */
[----:B--2---:R-:W-:-:S05]  /*0bd0*/  IMAD R42, R136, R141, RZ ;  /* 0x0000008d882a7224 */ /* 0x004fca00078e02ff */
[----:B------:R-:W-:-:S07]  /*0be0*/  SHF.R.S32.HI R43, RZ, 0x1f, R42 ;  /* 0x0000001fff2b7819 */ /* 0x000fce000001142a */
[----:B---3--:R-:W1:Y:S01]  /*0bf0*/  @P0 LDC.64 R40, c[0x0][0x230] ;  /* 0x00008c00ff280b82 */ /* 0x008e620000000a00 */
[----:B------:R-:W-:-:S04]  /*0c00*/  LEA.HI R45, R43, R42, RZ, 0x2 ;  /* 0x0000002a2b2d7211 */ /* 0x000fc800078f10ff */
[----:B------:R-:W-:-:S03]  /*0c10*/  LEA.HI.SX32 R108, R45, R138, 0x1e ;  /* 0x0000008a2d6c7211 */ /* 0x000fc600078ff2ff */
[----:B------:R-:W2:Y:S02]  /*0c20*/  LDC.64 R42, c[0x0][0x288] ;  /* 0x0000a200ff2a7b82 */ /* 0x000ea40000000a00 */
[----:B-1----:R-:W-:-:S05]  /*0c30*/  @P0 IMAD.WIDE.U32 R40, R108, 0x10, R40 ;  /* 0x000000106c280825 */ /* 0x002fca00078e0028 */
[----:B------:R1:W3:Y:S01]  /*0c40*/  @P0 LDG.E.128 R32, desc[UR4][R40.64] ;  /* 0x0000000428200981 */ /* 0x0002e2000c1e1d00 */
[----:B------:R-:W-:Y:S01]  /*0c50*/  MOV R143, RZ ;  /* 0x000000ff008f7202 */ /* 0x000fe20000000f00 */
[----:B--2---:R-:W-:Y:S01]  /*0c60*/  IMAD.WIDE R42, R136, 0x4, R42 ;  /* 0x00000004882a7825 */ /* 0x004fe200078e022a */
[----:B------:R-:W-:Y:S01]  /*0c70*/  IADD3 R53, R108, 0x80, RZ ;  /* 0x000000806c357810 */ /* 0x000fe20007ffe0ff */
[----:B------:R-:W-:Y:S03]  /*0c80*/  BSSY B0, `(.L_x_29826) ;  /* 0x000001e000007945 */ /* 0x000fe60003800000 */
[----:B-----5:R3:W5:Y:S01]  /*0c90*/  LDG.E R142, desc[UR4][R42.64] ;  /* 0x000000042a8e7981 */ /* 0x020762000c1e1900 */
[C---:B----4-:R-:W-:Y:S02]  /*0ca0*/  ISETP.GE.AND P5, PT, R46.reuse, 0x1, PT ;  /* 0x000000012e00780c */ /* 0x050fe40003fa6270 */
[----:B------:R-:W-:-:S11]  /*0cb0*/  ISETP.GT.AND P6, PT, R46, RZ, PT ;  /* 0x000000ff2e00720c */ /* 0x000fd60003fc4270 */
[----:B------:R-:W-:Y:S01]  /*0cc0*/  @P5 IADD3 R44, R46, -0x1, RZ ;  /* 0xffffffff2e2c5810 */ /* 0x000fe20007ffe0ff */
[----:B-1----:R-:W1:Y:S01]  /*0cd0*/  @P5 LDC.64 R40, c[0x0][0x220] ;  /* 0x00008800ff285b82 */ /* 0x002e620000000a00 */
[----:B------:R-:W-:-:S03]  /*0ce0*/  @!P6 ISETP.NE.U32.AND P1, PT, R76, RZ, PT ;  /* 0x000000ff4c00e20c */ /* 0x000fc60003f25070 */
[----:B------:R-:W-:Y:S01]  /*0cf0*/  @P5 IMAD R44, R44, R141, RZ ;  /* 0x0000008d2c2c5224 */ /* 0x000fe200078e02ff */
[----:B------:R-:W-:-:S04]  /*0d00*/  @!P6 ISETP.NE.AND.EX P2, PT, R77, RZ, PT, P1 ;  /* 0x000000ff4d00e20c */ /* 0x000fc80003f45310 */
[----:B------:R-:W-:-:S04]  /*0d10*/  @P5 SHF.R.S32.HI R45, RZ, 0x1f, R44 ;  /* 0x0000001fff2d5819 */ /* 0x000fc8000001142c */
[----:B------:R-:W-:Y:S02]  /*0d20*/  @P5 LEA.HI R47, R45, R44, RZ, 0x2 ;  /* 0x0000002c2d2f5211 */ /* 0x000fe400078f10ff */
[----:B------:R-:W2:Y:S02]  /*0d30*/  @P0 LDC.64 R44, c[0x0][0x230] ;  /* 0x00008c00ff2c0b82 */ /* 0x000ea40000000a00 */
[----:B------:R-:W-:-:S05]  /*0d40*/  @P5 LEA.HI.SX32 R143, R47, R138, 0x1e ;  /* 0x0000008a2f8f5211 */ /* 0x000fca00078ff2ff */
[----:B-1----:R-:W-:Y:S01]  /*0d50*/  @P5 IMAD.WIDE.U32 R40, R143, 0x10, R40 ;  /* 0x000000108f285825 */ /* 0x002fe200078e0028 */
[C---:B------:R-:W-:Y:S02]  /*0d60*/  @!P6 ISETP.NE.U32.AND P3, PT, R76.reuse, RZ, PT ;  /* 0x000000ff4c00e20c */ /* 0x040fe40003f65070 */
[----:B------:R-:W-:Y:S02]  /*0d70*/  @!P6 ISETP.NE.U32.AND P1, PT, R76, RZ, PT ;  /* 0x000000ff4c00e20c */ /* 0x000fe40003f25070 */
[----:B------:R1:W5:Y:S01]  /*0d80*/  @P5 LDG.E.128 R36, desc[UR4][R40.64] ;  /* 0x0000000428245981 */ /* 0x000362000c1e1d00 */
[C---:B------:R-:W-:Y:S01]  /*0d90*/  @!P6 ISETP.NE.AND.EX P3, PT, R77.reuse, RZ, PT, P3 ;  /* 0x000000ff4d00e20c */ /* 0x040fe20003f65330 */
[----:B0-----:R-:W-:Y:S01]  /*0da0*/  IMAD.WIDE.U32 R46, R108, 0x10, R106 ;  /* 0x000000106c2e7825 */ /* 0x001fe200078e006a */
[----:B------:R-:W-:-:S04]  /*0db0*/  @!P6 ISETP.NE.AND.EX P1, PT, R77, RZ, PT, P1 ;  /* 0x000000ff4d00e20c */ /* 0x000fc80003f25310 */
[----:B---3--:R-:W-:Y:S02]  /*0dc0*/  @!P6 FSEL R42, R34, RZ, P1 ;  /* 0x000000ff222ae208 */ /* 0x008fe40000800000 */
[----:B-1----:R-:W-:Y:S01]  /*0dd0*/  @!P6 FSEL R41, R33, RZ, P2 ;  /* 0x000000ff2129e208 */ /* 0x002fe20001000000 */
[----:B--2---:R-:W-:Y:S01]  /*0de0*/  @P0 IMAD.WIDE.U32 R44, R53, 0x10, R44 ;  /* 0x00000010352c0825 */ /* 0x004fe200078e002c */
[----:B------:R-:W-:Y:S02]  /*0df0*/  @!P6 ISETP.NE.U32.AND P2, PT, R76, RZ, PT ;  /* 0x000000ff4c00e20c */ /* 0x000fe40003f45070 */
[----:B------:R-:W-:Y:S02]  /*0e00*/  @!P6 FSEL R40, R32, RZ, P3 ;  /* 0x000000ff2028e208 */ /* 0x000fe40001800000 */
[----:B------:R-:W-:-:S04]  /*0e10*/  @!P6 ISETP.NE.AND.EX P2, PT, R77, RZ, PT, P2 ;  /* 0x000000ff4d00e20c */ /* 0x000fc80003f45320 */
[----:B------:R-:W-:Y:S01]  /*0e20*/  @!P6 FSEL R43, R35, RZ, P2 ;  /* 0x000000ff232be208 */ /* 0x000fe20001000000 */
[----:B------:R-:W-:Y:S08]  /*0e30*/  @!P6 BRA `(.L_x_29827) ;  /* 0x000000000008e947 */ /* 0x000ff00003800000 */
[----:B-----5:R-:W-:-:S04]  /*0e40*/  FMUL.FTZ R40, R36, UR7 ;  /* 0x0000000724287c20 */ /* 0x020fc80008410000 */
[----:B------:R-:W-:-:S07]  /*0e50*/  @P0 FADD.FTZ R40, R32, R40 ;  /* 0x0000002820280221 */ /* 0x000fce0000010000 */
.L_x_29827:
[----:B------:R-:W-:Y:S05]  /*0e60*/  BSYNC B0 ;  /* 0x0000000000007941 */ /* 0x000fea0003800000 */
.L_x_29826:
[----:B------:R-:W-:Y:S04]  /*0e70*/  BSSY B0, `(.L_x_29828) ;  /* 0x0000004000007945 */ /* 0x000fe80003800000 */
[----:B------:R-:W-:Y:S05]  /*0e80*/  @!P6 BRA `(.L_x_29829) ;  /* 0x000000000008e947 */ /* 0x000fea0003800000 */
[----:B-----5:R-:W-:-:S04]  /*0e90*/  FMUL.FTZ R41, R37, UR7 ;  /* 0x0000000725297c20 */ /* 0x020fc80008410000 */
[----:B------:R-:W-:-:S07]  /*0ea0*/  @P0 FADD.FTZ R41, R33, R41 ;  /* 0x0000002921290221 */ /* 0x000fce0000010000 */
.L_x_29829:
[----:B------:R-:W-:Y:S05]  /*0eb0*/  BSYNC B0 ;  /* 0x0000000000007941 */ /* 0x000fea0003800000 */
.L_x_29828:
[----:B------:R-:W-:Y:S04]  /*0ec0*/  BSSY B0, `(.L_x_29830) ;  /* 0x0000004000007945 */ /* 0x000fe80003800000 */
[----:B------:R-:W-:Y:S05]  /*0ed0*/  @!P6 BRA `(.L_x_29831) ;  /* 0x000000000008e947 */ /* 0x000fea0003800000 */
[----:B-----5:R-:W-:-:S04]  /*0ee0*/  FMUL.FTZ R42, R38, UR7 ;  /* 0x00000007262a7c20 */ /* 0x020fc80008410000 */
[----:B------:R-:W-:-:S07]  /*0ef0*/  @P0 FADD.FTZ R42, R34, R42 ;  /* 0x0000002a222a0221 */ /* 0x000fce0000010000 */
.L_x_29831:
[----:B------:R-:W-:Y:S05]  /*0f00*/  BSYNC B0 ;  /* 0x0000000000007941 */ /* 0x000fea0003800000 */
.L_x_29830:
[----:B------:R-:W-:Y:S04]  /*0f10*/  BSSY B0, `(.L_x_29832) ;  /* 0x0000004000007945 */ /* 0x000fe80003800000 */
[----:B------:R-:W-:Y:S05]  /*0f20*/  @!P6 BRA `(.L_x_29833) ;  /* 0x000000000008e947 */ /* 0x000fea0003800000 */
[----:B-----5:R-:W-:-:S04]  /*0f30*/  FMUL.FTZ R43, R39, UR7 ;  /* 0x00000007272b7c20 */ /* 0x020fc80008410000 */
[----:B------:R-:W-:-:S07]  /*0f40*/  @P0 FADD.FTZ R43, R35, R43 ;  /* 0x0000002b232b0221 */ /* 0x000fce0000010000 */
.L_x_29833:
[----:B------:R-:W-:Y:S05]  /*0f50*/  BSYNC B0 ;  /* 0x0000000000007941 */ /* 0x000fea0003800000 */
.L_x_29832:
[----:B------:R0:W-:Y:S01]  /*0f60*/  STG.E.128 desc[UR4][R46.64], R40 ;  /* 0x000000282e007986 */ /* 0x0001e2000c101d04 */
[----:B------:R-:W1:Y:S03]  /*0f70*/  @P0 LDC.64 R48, c[0x0][0x230] ;  /* 0x00008c00ff300b82 */ /* 0x000e660000000a00 */
[----:B------:R2:W3:Y:S01]  /*0f80*/  @P0 LDG.E.128 R32, desc[UR4][R44.64] ;  /* 0x000000042c200981 */ /* 0x0004e2000c1e1d00 */
[----:B------:R-:W-:Y:S02]  /*0f90*/  @P5 IADD3 R51, R143, 0x80, RZ ;  /* 0x000000808f335810 */ /* 0x000fe40007ffe0ff */
[----:B------:R-:W-:-:S04]  /*0fa0*/  @!P6 ISETP.NE.U32.AND P1, PT, R76, RZ, PT ;  /* 0x000000ff4c00e20c */ /* 0x000fc80003f25070 */
[C---:B------:R-:W-:Y:S01]  /*0fb0*/  @!P6 ISETP.NE.AND.EX P2, PT, R77.reuse, RZ, PT, P1 ;  /* 0x000000ff4d00e20c */ /* 0x040fe20003f45310 */
[----:B--2---:R-:W2:Y:S01]  /*0fc0*/  @P5 LDC.64 R44, c[0x0][0x220] ;  /* 0x00008800ff2c5b82 */ /* 0x004ea20000000a00 */
[C---:B------:R-:W-:Y:S02]  /*0fd0*/  @!P6 ISETP.NE.U32.AND P3, PT, R76.reuse, RZ, PT ;  /* 0x000000ff4c00e20c */ /* 0x040fe40003f65070 */
[----:B------:R-:W-:Y:S02]  /*0fe0*/  @!P6 ISETP.NE.U32.AND P1, PT, R76, RZ, PT ;  /* 0x000000ff4c00e20c */ /* 0x000fe40003f25070 */
[----:B------:R-:W-:Y:S01]  /*0ff0*/  IADD3 R57, R108, 0x100, RZ ;  /* 0x000001006c397810 */ /* 0x000fe20007ffe0ff */
[----:B------:R-:W-:Y:S01]  /*1000*/  BSSY B0, `(.L_x_29834) ;  /* 0x0000010000007945 */ /* 0x000fe20003800000 */
[C---:B------:R-:W-:Y:S02]  /*1010*/  @!P6 ISETP.NE.AND.EX P3, PT, R77.reuse, RZ, PT, P3 ;  /* 0x000000ff4d00e20c */ /* 0x040fe40003f65330 */
[----:B------:R-:W-:Y:S01]  /*1020*/  @!P6 ISETP.NE.AND.EX P1, PT, R77, RZ, PT, P1 ;  /* 0x000000ff4d00e20c */ /* 0x000fe20003f25310 */
[----:B--2---:R-:W-:-:S05]  /*1030*/  @P5 IMAD.WIDE.U32 R44, R51, 0x10, R44 ;  /* 0x00000010332c5825 */ /* 0x004fca00078e002c */
[----:B-----5:R3:W5:Y:S01]  /*1040*/  @P5 LDG.E.128 R36, desc[UR4][R44.64] ;  /* 0x000000042c245981 */ /* 0x020762000c1e1d00 */
[----:B------:R-:W-:-:S04]  /*1050*/  IMAD.WIDE.U32 R50, R53, 0x10, R106 ;  /* 0x0000001035327825 */ /* 0x000fc800078e006a */
[----:B-1----:R-:W-:Y:S01]  /*1060*/  @P0 IMAD.WIDE.U32 R48, R57, 0x10, R48 ;  /* 0x0000001039300825 */ /* 0x002fe200078e0030 */
[----:B---3--:R-:W-:Y:S02]  /*1070*/  @!P6 FSEL R45, R33, RZ, P2 ;  /* 0x000000ff212de208 */ /* 0x008fe40001000000 */
[----:B------:R-:W-:Y:S02]  /*1080*/  @!P6 ISETP.NE.U32.AND P2, PT, R76, RZ, PT ;  /* 0x000000ff4c00e20c */ /* 0x000fe40003f45070 */
[----:B0-----:R-:W-:Y:S02]  /*1090*/  @!P6 FSEL R46, R34, RZ, P1 ;  /* 0x000000ff222ee208 */ /* 0x001fe40000800000 */
[----:B------:R-:W-:Y:S02]  /*10a0*/  @!P6 ISETP.NE.AND.EX P2, PT, R77, RZ, PT, P2 ;  /* 0x000000ff4d00e20c */ /* 0x000fe40003f45320 */
[----:B------:R-:W-:Y:S02]  /*10b0*/  @!P6 FSEL R44, R32, RZ, P3 ;  /* 0x000000ff202ce208 */ /* 0x000fe40001800000 */
[----:B------:R-:W-:Y:S01]  /*10c0*/  @!P6 FSEL R47, R35, RZ, P2 ;  /* 0x000000ff232fe208 */ /* 0x000fe20001000000 */
[----:B------:R-:W-:Y:S08]  /*10d0*/  @!P6 BRA `(.L_x_29835) ;  /* 0x000000000008e947 */ /* 0x000ff00003800000 */
[----:B-----5:R-:W-:-:S04]  /*10e0*/  FMUL.FTZ R44, R36, UR7 ;  /* 0x00000007242c7c20 */ /* 0x020fc80008410000 */
[----:B------:R-:W-:-:S07]  /*10f0*/  @P0 FADD.FTZ R44, R32, R44 ;  /* 0x0000002c202c0221 */ /* 0x000fce0000010000 */
.L_x_29835:
[----:B------:R-:W-:Y:S05]  /*1100*/  BSYNC B0 ;  /* 0x0000000000007941 */ /* 0x000fea0003800000 */
.L_x_29834:
[----:B------:R-:W-:Y:S04]  /*1110*/  BSSY B0, `(.L_x_29836) ;  /* 0x0000004000007945 */ /* 0x000fe80003800000 */
[----:B------:R-:W-:Y:S05]  /*1120*/  @!P6 BRA `(.L_x_29837) ;  /* 0x000000000008e947 */ /* 0x000fea0003800000 */
[----:B-----5:R-:W-:-:S04]  /*1130*/  FMUL.FTZ R45, R37, UR7 ;  /* 0x00000007252d7c20 */ /* 0x020fc80008410000 */
[----:B------:R-:W-:-:S07]  /*1140*/  @P0 FADD.FTZ R45, R33, R45 ;  /* 0x0000002d212d0221 */ /* 0x000fce0000010000 */
.L_x_29837:
[----:B------:R-:W-:Y:S05]  /*1150*/  BSYNC B0 ;  /* 0x0000000000007941 */ /* 0x000fea0003800000 */
.L_x_29836:
[----:B------:R-:W-:Y:S04]  /*1160*/  BSSY B0, `(.L_x_29838) ;  /* 0x0000004000007945 */ /* 0x000fe80003800000 */
[----:B------:R-:W-:Y:S05]  /*1170*/  @!P6 BRA `(.L_x_29839) ;  /* 0x000000000008e947 */ /* 0x000fea0003800000 */
[----:B-----5:R-:W-:-:S04]  /*1180*/  FMUL.FTZ R46, R38, UR7 ;  /* 0x00000007262e7c20 */ /* 0x020fc80008410000 */
[----:B------:R-:W-:-:S07]  /*1190*/  @P0 FADD.FTZ R46, R34, R46 ;  /* 0x0000002e222e0221 */ /* 0x000fce0000010000 */
.L_x_29839:
[----:B------:R-:W-:Y:S05]  /*11a0*/  BSYNC B0 ;  /* 0x0000000000007941 */ /* 0x000fea0003800000 */
.L_x_29838:
[----:B------:R-:W-:Y:S04]  /*11b0*/  BSSY B0, `(.L_x_29840) ;  /* 0x0000004000007945 */ /* 0x000fe80003800000 */
[----:B------:R-:W-:Y:S05]  /*11c0*/  @!P6 BRA `(.L_x_29841) ;  /* 0x000000000008e947 */ /* 0x000fea0003800000 */
[----:B-----5:R-:W-:-:S04]  /*11d0*/  FMUL.FTZ R47, R39, UR7 ;  /* 0x00000007272f7c20 */ /* 0x020fc80008410000 */
[----:B------:R-:W-:-:S07]  /*11e0*/  @P0 FADD.FTZ R47, R35, R47 ;  /* 0x0000002f232f0221 */ /* 0x000fce0000010000 */
.L_x_29841:
[----:B------:R-:W-:Y:S05]  /*11f0*/  BSYNC B0 ;  /* 0x0000000000007941 */ /* 0x000fea0003800000 */
.L_x_29840:
        /* <DEDUP_REMOVED lines=26> */
.L_x_29843:
[----:B------:R-:W-:Y:S05]  /*13a0*/  BSYNC B0 ;  /* 0x0000000000007941 */ /* 0x000fea0003800000 */
.L_x_29842:
[----:B------:R-:W-:Y:S04]  /*13b0*/  BSSY B0, `(.L_x_29844) ;  /* 0x0000004000007945 */ /* 0x000fe80003800000 */
[----:B------:R-:W-:Y:S05]  /*13c0*/  @!P6 BRA `(.L_x_29845) ;  /* 0x000000000008e947 */ /* 0x000fea0003800000 */
[----:B-----5:R-:W-:-:S04]  /*13d0*/  FMUL.FTZ R49, R37, UR7 ;  /* 0x0000000725317c20 */ /* 0x020fc80008410000 */
[----:B------:R-:W-:-:S07]  /*13e0*/  @P0 FADD.FTZ R49, R33, R49 ;  /* 0x0000003121310221 */ /* 0x000fce0000010000 */
.L_x_29845:
[----:B------:R-:W-:Y:S05]  /*13f0*/  BSYNC B0 ;  /* 0x0000000000007941 */ /* 0x000fea0003800000 */
.L_x_29844:
[----:B------:R-:W-:Y:S04]  /*1400*/  BSSY B0, `(.L_x_29846) ;  /* 0x0000004000007945 */ /* 0x000fe80003800000 */
[----:B------:R-:W-:Y:S05]  /*1410*/  @!P6 BRA `(.L_x_29847) ;  /* 0x000000000008e947 */ /* 0x000fea0003800000 */
[----:B-----5:R-:W-:-:S04]  /*1420*/  FMUL.FTZ R50, R38, UR7 ;  /* 0x0000000726327c20 */ /* 0x020fc80008410000 */
[----:B------:R-:W-:-:S07]  /*1430*/  @P0 FADD.FTZ R50, R34, R50 ;  /* 0x0000003222320221 */ /* 0x000fce0000010000 */
.L_x_29847:
[----:B------:R-:W-:Y:S05]  /*1440*/  BSYNC B0 ;  /* 0x0000000000007941 */ /* 0x000fea0003800000 */
.L_x_29846:
[----:B------:R-:W-:Y:S04]  /*1450*/  BSSY B0, `(.L_x_29848) ;  /* 0x0000004000007945 */ /* 0x000fe80003800000 */
[----:B------:R-:W-:Y:S05]  /*1460*/  @!P6 BRA `(.L_x_29849) ;  /* 0x000000000008e947 */ /* 0x000fea0003800000 */
[----:B-----5:R-:W-:-:S04]  /*1470*/  FMUL.FTZ R51, R39, UR7 ;  /* 0x0000000727337c20 */ /* 0x020fc80008410000 */
[----:B------:R-:W-:-:S07]  /*1480*/  @P0 FADD.FTZ R51, R35, R51 ;  /* 0x0000003323330221 */ /* 0x000fce0000010000 */
.L_x_29849:
[----:B------:R-:W-:Y:S05]  /*1490*/  BSYNC B0 ;  /* 0x0000000000007941 */ /* 0x000fea0003800000 */
.L_x_29848:
        /* <DEDUP_REMOVED lines=26> */
.L_x_29851:
[----:B------:R-:W-:Y:S05]  /*1640*/  BSYNC B0 ;  /* 0x0000000000007941 */ /* 0x000fea0003800000 */
.L_x_29850:
[----:B------:R-:W-:Y:S04]  /*1650*/  BSSY B0, `(.L_x_29852) ;  /* 0x0000004000007945 */ /* 0x000fe80003800000 */
[----:B------:R-:W-:Y:S05]  /*1660*/  @!P6 BRA `(.L_x_29853) ;  /* 0x000000000008e947 */ /* 0x000fea0003800000 */
[----:B-----5:R-:W-:-:S04]  /*1670*/  FMUL.FTZ R53, R37, UR7 ;  /* 0x0000000725357c20 */ /* 0x020fc80008410000 */
[----:B------:R-:W-:-:S07]  /*1680*/  @P0 FADD.FTZ R53, R33, R53 ;  /* 0x0000003521350221 */ /* 0x000fce0000010000 */
.L_x_29853:
[----:B------:R-:W-:Y:S05]  /*1690*/  BSYNC B0 ;  /* 0x0000000000007941 */ /* 0x000fea0003800000 */
.L_x_29852:
[----:B------:R-:W-:Y:S04]  /*16a0*/  BSSY B0, `(.L_x_29854) ;  /* 0x0000004000007945 */ /* 0x000fe80003800000 */
[----:B------:R-:W-:Y:S05]  /*16b0*/  @!P6 BRA `(.L_x_29855) ;  /* 0x000000000008e947 */ /* 0x000fea0003800000 */
[----:B-----5:R-:W-:-:S04]  /*16c0*/  FMUL.FTZ R54, R38, UR7 ;  /* 0x0000000726367c20 */ /* 0x020fc80008410000 */
[----:B------:R-:W-:-:S07]  /*16d0*/  @P0 FADD.FTZ R54, R34, R54 ;  /* 0x0000003622360221 */ /* 0x000fce0000010000 */
.L_x_29855:
[----:B------:R-:W-:Y:S05]  /*16e0*/  BSYNC B0 ;  /* 0x0000000000007941 */ /* 0x000fea0003800000 */
.L_x_29854:
[----:B------:R-:W-:Y:S04]  /*16f0*/  BSSY B0, `(.L_x_29856) ;  /* 0x0000004000007945 */ /* 0x000fe80003800000 */
[----:B------:R-:W-:Y:S05]  /*1700*/  @!P6 BRA `(.L_x_29857) ;  /* 0x000000000008e947 */ /* 0x000fea0003800000 */
[----:B-----5:R-:W-:-:S04]  /*1710*/  FMUL.FTZ R55, R39, UR7 ;  /* 0x0000000727377c20 */ /* 0x020fc80008410000 */
[----:B------:R-:W-:-:S07]  /*1720*/  @P0 FADD.FTZ R55, R35, R55 ;  /* 0x0000003723370221 */ /* 0x000fce0000010000 */
.L_x_29857:
[----:B------:R-:W-:Y:S05]  /*1730*/  BSYNC B0 ;  /* 0x0000000000007941 */ /* 0x000fea0003800000 */
.L_x_29856:
        /* <DEDUP_REMOVED lines=26> */
.L_x_29859:
[----:B------:R-:W-:Y:S05]  /*18e0*/  BSYNC B0 ;  /* 0x0000000000007941 */ /* 0x000fea0003800000 */
.L_x_29858:
[----:B------:R-:W-:Y:S04]  /*18f0*/  BSSY B0, `(.L_x_29860) ;  /* 0x0000004000007945 */ /* 0x000fe80003800000 */
[----:B------:R-:W-:Y:S05]  /*1900*/  @!P6 BRA `(.L_x_29861) ;  /* 0x000000000008e947 */ /* 0x000fea0003800000 */
[----:B-----5:R-:W-:-:S04]  /*1910*/  FMUL.FTZ R57, R37, UR7 ;  /* 0x0000000725397c20 */ /* 0x020fc80008410000 */
[----:B------:R-:W-:-:S07]  /*1920*/  @P0 FADD.FTZ R57, R33, R57 ;  /* 0x0000003921390221 */ /* 0x000fce0000010000 */
.L_x_29861:
[----:B------:R-:W-:Y:S05]  /*1930*/  BSYNC B0 ;  /* 0x0000000000007941 */ /* 0x000fea0003800000 */
.L_x_29860:
[----:B------:R-:W-:Y:S04]  /*1940*/  BSSY B0, `(.L_x_29862) ;  /* 0x0000004000007945 */ /* 0x000fe80003800000 */
[----:B------:R-:W-:Y:S05]  /*1950*/  @!P6 BRA `(.L_x_29863) ;  /* 0x000000000008e947 */ /* 0x000fea0003800000 */
[----:B-----5:R-:W-:-:S04]  /*1960*/  FMUL.FTZ R58, R38, UR7 ;  /* 0x00000007263a7c20 */ /* 0x020fc80008410000 */
[----:B------:R-:W-:-:S07]  /*1970*/  @P0 FADD.FTZ R58, R34, R58 ;  /* 0x0000003a223a0221 */ /* 0x000fce0000010000 */
.L_x_29863:
[----:B------:R-:W-:Y:S05]  /*1980*/  BSYNC B0 ;  /* 0x0000000000007941 */ /* 0x000fea0003800000 */
.L_x_29862:
[----:B------:R-:W-:Y:S04]  /*1990*/  BSSY B0, `(.L_x_29864) ;  /* 0x0000004000007945 */ /* 0x000fe80003800000 */
[----:B------:R-:W-:Y:S05]  /*19a0*/  @!P6 BRA `(.L_x_29865) ;  /* 0x000000000008e947 */ /* 0x000fea0003800000 */
[----:B-----5:R-:W-:-:S04]  /*19b0*/  FMUL.FTZ R59, R39, UR7 ;  /* 0x00000007273b7c20 */ /* 0x020fc80008410000 */
[----:B------:R-:W-:-:S07]  /*19c0*/  @P0 FADD.FTZ R59, R35, R59 ;  /* 0x0000003b233b0221 */ /* 0x000fce0000010000 */
.L_x_29865:
[----:B------:R-:W-:Y:S05]  /*19d0*/  BSYNC B0 ;  /* 0x0000000000007941 */ /* 0x000fea0003800000 */
.L_x_29864:
        /* <DEDUP_REMOVED lines=26> */
.L_x_29867:
[----:B------:R-:W-:Y:S05]  /*1b80*/  BSYNC B0 ;  /* 0x0000000000007941 */ /* 0x000fea0003800000 */
.L_x_29866:
[----:B------:R-:W-:Y:S04]  /*1b90*/  BSSY B0, `(.L_x_29868) ;  /* 0x0000004000007945 */ /* 0x000fe80003800000 */
[----:B------:R-:W-:Y:S05]  /*1ba0*/  @!P6 BRA `(.L_x_29869) ;  /* 0x000000000008e947 */ /* 0x000fea0003800000 */
[----:B-----5:R-:W-:-:S04]  /*1bb0*/  FMUL.FTZ R61, R37, UR7 ;  /* 0x00000007253d7c20 */ /* 0x020fc80008410000 */
[----:B------:R-:W-:-:S07]  /*1bc0*/  @P0 FADD.FTZ R61, R33, R61 ;  /* 0x0000003d213d0221 */ /* 0x000fce0000010000 */
.L_x_29869:
[----:B------:R-:W-:Y:S05]  /*1bd0*/  BSYNC B0 ;  /* 0x0000000000007941 */ /* 0x000fea0003800000 */
.L_x_29868:
[----:B------:R-:W-:Y:S04]  /*1be0*/  BSSY B0, `(.L_x_29870) ;  /* 0x0000004000007945 */ /* 0x000fe80003800000 */
[----:B------:R-:W-:Y:S05]  /*1bf0*/  @!P6 BRA `(.L_x_29871) ;  /* 0x000000000008e947 */ /* 0x000fea0003800000 */
[----:B-----5:R-:W-:-:S04]  /*1c00*/  FMUL.FTZ R62, R38, UR7 ;  /* 0x00000007263e7c20 */ /* 0x020fc80008410000 */
[----:B------:R-:W-:-:S07]  /*1c10*/  @P0 FADD.FTZ R62, R34, R62 ;  /* 0x0000003e223e0221 */ /* 0x000fce0000010000 */
.L_x_29871:
[----:B------:R-:W-:Y:S05]  /*1c20*/  BSYNC B0 ;  /* 0x0000000000007941 */ /* 0x000fea0003800000 */
.L_x_29870:
[----:B------:R-:W-:Y:S04]  /*1c30*/  BSSY B0, `(.L_x_29872) ;  /* 0x0000004000007945 */ /* 0x000fe80003800000 */
[----:B------:R-:W-:Y:S05]  /*1c40*/  @!P6 BRA `(.L_x_29873) ;  /* 0x000000000008e947 */ /* 0x000fea0003800000 */
[----:B-----5:R-:W-:-:S04]  /*1c50*/  FMUL.FTZ R63, R39, UR7 ;  /* 0x00000007273f7c20 */ /* 0x020fc80008410000 */
[----:B------:R-:W-:-:S07]  /*1c60*/  @P0 FADD.FTZ R63, R35, R63 ;  /* 0x0000003f233f0221 */ /* 0x000fce0000010000 */
.L_x_29873:
[----:B------:R-:W-:Y:S05]  /*1c70*/  BSYNC B0 ;  /* 0x0000000000007941 */ /* 0x000fea0003800000 */
.L_x_29872:
        /* <DEDUP_REMOVED lines=26> */
.L_x_29875:
[----:B------:R-:W-:Y:S05]  /*1e20*/  BSYNC B0 ;  /* 0x0000000000007941 */ /* 0x000fea0003800000 */
.L_x_29874:
[----:B------:R-:W-:Y:S04]  /*1e30*/  BSSY B0, `(.L_x_29876) ;  /* 0x0000004000007945 */ /* 0x000fe80003800000 */
[----:B------:R-:W-:Y:S05]  /*1e40*/  @!P6 BRA `(.L_x_29877) ;  /* 0x000000000008e947 */ /* 0x000fea0003800000 */
[----:B-----5:R-:W-:-:S04]  /*1e50*/  FMUL.FTZ R65, R37, UR7 ;  /* 0x0000000725417c20 */ /* 0x020fc80008410000 */
[----:B------:R-:W-:-:S07]  /*1e60*/  @P0 FADD.FTZ R65, R33, R65 ;  /* 0x0000004121410221 */ /* 0x000fce0000010000 */
.L_x_29877:
[----:B------:R-:W-:Y:S05]  /*1e70*/  BSYNC B0 ;  /* 0x0000000000007941 */ /* 0x000fea0003800000 */
.L_x_29876:
[----:B------:R-:W-:Y:S04]  /*1e80*/  BSSY B0, `(.L_x_29878) ;  /* 0x0000004000007945 */ /* 0x000fe80003800000 */
[----:B------:R-:W-:Y:S05]  /*1e90*/  @!P6 BRA `(.L_x_29879) ;  /* 0x000000000008e947 */ /* 0x000fea0003800000 */
[----:B-----5:R-:W-:-:S04]  /*1ea0*/  FMUL.FTZ R66, R38, UR7 ;  /* 0x0000000726427c20 */ /* 0x020fc80008410000 */
[----:B------:R-:W-:-:S07]  /*1eb0*/  @P0 FADD.FTZ R66, R34, R66 ;  /* 0x0000004222420221 */ /* 0x000fce0000010000 */
.L_x_29879:
[----:B------:R-:W-:Y:S05]  /*1ec0*/  BSYNC B0 ;  /* 0x0000000000007941 */ /* 0x000fea0003800000 */
.L_x_29878:
[----:B------:R-:W-:Y:S04]  /*1ed0*/  BSSY B0, `(.L_x_29880) ;  /* 0x0000004000007945 */ /* 0x000fe80003800000 */
[----:B------:R-:W-:Y:S05]  /*1ee0*/  @!P6 BRA `(.L_x_29881) ;  /* 0x000000000008e947 */ /* 0x000fea0003800000 */
[----:B-----5:R-:W-:-:S04]  /*1ef0*/  FMUL.FTZ R67, R39, UR7 ;  /* 0x0000000727437c20 */ /* 0x020fc80008410000 */
[----:B------:R-:W-:-:S07]  /*1f00*/  @P0 FADD.FTZ R67, R35, R67 ;  /* 0x0000004323430221 */ /* 0x000fce0000010000 */
.L_x_29881:
[----:B------:R-:W-:Y:S05]  /*1f10*/  BSYNC B0 ;  /* 0x0000000000007941 */ /* 0x000fea0003800000 */
.L_x_29880:
[----:B------:R0:W-:Y:S04]  /*1f20*/  STG.E.128 desc[UR4][R70.64], R64 ;  /* 0x0000004046007986 */ /* 0x0001e8000c101d04 */
[----:B------:R1:W2:Y:S01]  /*1f30*/  @P0 LDG.E.128 R32, desc[UR4][R68.64] ;  /* 0x0000000444200981 */ /* 0x0002a2000c1e1d00 */
[----:B------:R-:W-:Y:S01]  /*1f40*/  @P5 IADD3 R73, R143, 0x380, RZ ;  /* 0x000003808f495810 */ /* 0x000fe20007ffe0ff */
[----:B-1----:R-:W1:Y:S01]  /*1f50*/  @P5 LDC.64 R68, c[0x0][0x220] ;  /* 0x00008800ff445b82 */ /* 0x002e620000000a00 */
[----:B------:R-:W-:-:S04]  /*1f60*/  @!P6 ISETP.NE.U32.AND P1, PT, R76, RZ, PT ;  /* 0x000000ff4c00e20c */ /* 0x000fc80003f25070 */
[----:B------:R-:W-:Y:S02]  /*1f70*/  @!P6 ISETP.NE.AND.EX P2, PT, R77, RZ, PT, P1 ;  /* 0x000000ff4d00e20c */ /* 0x000fe40003f45310 */
[C---:B------:R-:W-:Y:S01]  /*1f80*/  @!P6 ISETP.NE.U32.AND P3, PT, R76.reuse, RZ, PT ;  /* 0x000000ff4c00e20c */ /* 0x040fe20003f65070 */
[----:B-1----:R-:W-:Y:S02]  /*1f90*/  @P5 IMAD.WIDE.U32 R68, R73, 0x10, R68 ;  /* 0x0000001049445825 */ /* 0x002fe400078e0044 */
[----:B------:R-:W1:Y:S01]  /*1fa0*/  @P0 LDC.64 R72, c[0x0][0x230] ;  /* 0x00008c00ff480b82 */ /* 0x000e620000000a00 */
[----:B------:R-:W-:Y:S02]  /*1fb0*/  @!P6 ISETP.NE.U32.AND P1, PT, R76, RZ, PT ;  /* 0x000000ff4c00e20c */ /* 0x000fe40003f25070 */
[----:B-----5:R2:W5:Y:S01]  /*1fc0*/  @P5 LDG.E.128 R36, desc[UR4][R68.64] ;  /* 0x0000000444245981 */ /* 0x020562000c1e1d00 */
[----:B------:R-:W-:Y:S01]  /*1fd0*/  IADD3 R109, R108, 0x400, RZ ;  /* 0x000004006c6d7810 */ /* 0x000fe20007ffe0ff */
[----:B------:R-:W-:Y:S01]  /*1fe0*/  BSSY B0, `(.L_x_29882) ;  /* 0x000000e000007945 */ /* 0x000fe20003800000 */
[----:B------:R-:W-:Y:S01]  /*1ff0*/  @!P6 ISETP.NE.AND.EX P3, PT, R77, RZ, PT, P3 ;  /* 0x000000ff4d00e20c */ /* 0x000fe20003f65330 */
[----:B------:R-:W-:Y:S01]  /*2000*/  IMAD.WIDE.U32 R74, R75, 0x10, R106 ;  /* 0x000000104b4a7825 */ /* 0x000fe200078e006a */
[----:B------:R-:W-:-:S03]  /*2010*/  @!P6 ISETP.NE.AND.EX P1, PT, R77, RZ, PT, P1 ;  /* 0x000000ff4d00e20c */ /* 0x000fc60003f25310 */
[----:B-1----:R-:W-:Y:S01]  /*2020*/  @P0 IMAD.WIDE.U32 R72, R109, 0x10, R72 ;  /* 0x000000106d480825 */ /* 0x002fe200078e0048 */
[----:B--2---:R-:W-:Y:S02]  /*2030*/  @!P6 FSEL R69, R33, RZ, P2 ;  /* 0x000000ff2145e208 */ /* 0x004fe40001000000 */
        /* <DEDUP_REMOVED lines=8> */
.L_x_29883:
[----:B------:R-:W-:Y:S05]  /*20c0*/  BSYNC B0 ;  /* 0x0000000000007941 */ /* 0x000fea0003800000 */
.L_x_29882:
[----:B------:R-:W-:Y:S04]  /*20d0*/  BSSY B0, `(.L_x_29884) ;  /* 0x0000004000007945 */ /* 0x000fe80003800000 */
[----:B------:R-:W-:Y:S05]  /*20e0*/  @!P6 BRA `(.L_x_29885) ;  /* 0x000000000008e947 */ /* 0x000fea0003800000 */
[----:B-----5:R-:W-:-:S04]  /*20f0*/  FMUL.FTZ R69, R37, UR7 ;  /* 0x0000000725457c20 */ /* 0x020fc80008410000 */
[----:B------:R-:W-:-:S07]  /*2100*/  @P0 FADD.FTZ R69, R33, R69 ;  /* 0x0000004521450221 */ /* 0x000fce0000010000 */
.L_x_29885:
[----:B------:R-:W-:Y:S05]  /*2110*/  BSYNC B0 ;  /* 0x0000000000007941 */ /* 0x000fea0003800000 */
.L_x_29884:
[----:B------:R-:W-:Y:S04]  /*2120*/  BSSY B0, `(.L_x_29886) ;  /* 0x0000004000007945 */ /* 0x000fe80003800000 */
[----:B------:R-:W-:Y:S05]  /*2130*/  @!P6 BRA `(.L_x_29887) ;  /* 0x000000000008e947 */ /* 0x000fea0003800000 */
[----:B-----5:R-:W-:-:S04]  /*2140*/  FMUL.FTZ R70, R38, UR7 ;  /* 0x0000000726467c20 */ /* 0x020fc80008410000 */
[----:B------:R-:W-:-:S07]  /*2150*/  @P0 FADD.FTZ R70, R34, R70 ;  /* 0x0000004622460221 */ /* 0x000fce0000010000 */
.L_x_29887:
[----:B------:R-:W-:Y:S05]  /*2160*/  BSYNC B0 ;  /* 0x0000000000007941 */ /* 0x000fea0003800000 */
.L_x_29886:
[----:B------:R-:W-:Y:S04]  /*2170*/  BSSY B0, `(.L_x_29888) ;  /* 0x0000004000007945 */ /* 0x000fe80003800000 */
[----:B------:R-:W-:Y:S05]  /*2180*/  @!P6 BRA `(.L_x_29889) ;  /* 0x000000000008e947 */ /* 0x000fea0003800000 */
[----:B-----5:R-:W-:-:S04]  /*2190*/  FMUL.FTZ R71, R39, UR7 ;  /* 0x0000000727477c20 */ /* 0x020fc80008410000 */
[----:B------:R-:W-:-:S07]  /*21a0*/  @P0 FADD.FTZ R71, R35, R71 ;  /* 0x0000004723470221 */ /* 0x000fce0000010000 */
.L_x_29889:
[----:B------:R-:W-:Y:S05]  /*21b0*/  BSYNC B0 ;  /* 0x0000000000007941 */ /* 0x000fea0003800000 */
.L_x_29888:
        /* <DEDUP_REMOVED lines=26> */
.L_x_29891:
[----:B------:R-:W-:Y:S05]  /*2360*/  BSYNC B0 ;  /* 0x0000000000007941 */ /* 0x000fea0003800000 */
.L_x_29890:
[----:B------:R-:W-:Y:S04]  /*2370*/  BSSY B0, `(.L_x_29892) ;  /* 0x0000004000007945 */ /* 0x000fe80003800000 */
[----:B------:R-:W-:Y:S05]  /*2380*/  @!P6 BRA `(.L_x_29893) ;  /* 0x000000000008e947 */ /* 0x000fea0003800000 */
[----:B-----5:R-:W-:-:S04]  /*2390*/  FMUL.FTZ R73, R37, UR7 ;  /* 0x0000000725497c20 */ /* 0x020fc80008410000 */
[----:B------:R-:W-:-:S07]  /*23a0*/  @P0 FADD.FTZ R73, R33, R73 ;  /* 0x0000004921490221 */ /* 0x000fce0000010000 */
.L_x_29893:
[----:B------:R-:W-:Y:S05]  /*23b0*/  BSYNC B0 ;  /* 0x0000000000007941 */ /* 0x000fea0003800000 */
.L_x_29892:
[----:B------:R-:W-:Y:S04]  /*23c0*/  BSSY B0, `(.L_x_29894) ;  /* 0x0000004000007945 */ /* 0x000fe80003800000 */
[----:B------:R-:W-:Y:S05]  /*23d0*/  @!P6 BRA `(.L_x_29895) ;  /* 0x000000000008e947 */ /* 0x000fea0003800000 */
[----:B-----5:R-:W-:-:S04]  /*23e0*/  FMUL.FTZ R74, R38, UR7 ;  /* 0x00000007264a7c20 */ /* 0x020fc80008410000 */
[----:B------:R-:W-:-:S07]  /*23f0*/  @P0 FADD.FTZ R74, R34, R74 ;  /* 0x0000004a224a0221 */ /* 0x000fce0000010000 */
.L_x_29895:
[----:B------:R-:W-:Y:S05]  /*2400*/  BSYNC B0 ;  /* 0x0000000000007941 */ /* 0x000fea0003800000 */
.L_x_29894:
[----:B------:R-:W-:Y:S04]  /*2410*/  BSSY B0, `(.L_x_29896) ;  /* 0x0000004000007945 */ /* 0x000fe80003800000 */
[----:B------:R-:W-:Y:S05]  /*2420*/  @!P6 BRA `(.L_x_29897) ;  /* 0x000000000008e947 */ /* 0x000fea0003800000 */
[----:B-----5:R-:W-:-:S04]  /*2430*/  FMUL.FTZ R75, R39, UR7 ;  /* 0x00000007274b7c20 */ /* 0x020fc80008410000 */
[----:B------:R-:W-:-:S07]  /*2440*/  @P0 FADD.FTZ R75, R35, R75 ;  /* 0x0000004b234b0221 */ /* 0x000fce0000010000 */
.L_x_29897:
[----:B------:R-:W-:Y:S05]  /*2450*/  BSYNC B0 ;  /* 0x0000000000007941 */ /* 0x000fea0003800000 */
.L_x_29896:
[----:B------:R0:W-:Y:S04]  /*2460*/  STG.E.128 desc[UR4][R108.64], R72 ;  /* 0x000000486c007986 */ /* 0x0001e8000c101d04 */
[----:B------:R1:W2:Y:S01]  /*2470*/  @P0 LDG.E.128 R32, desc[UR4][R78.64] ;  /* 0x000000044e200981 */ /* 0x0002a2000c1e1d00 */
[----:B------:R-:W-:Y:S01]  /*2480*/  @P5 IADD3 R143, R143, 0x480, RZ ;  /* 0x000004808f8f5810 */ /* 0x000fe20007ffe0ff */
[----:B-1----:R-:W1:Y:S01]  /*2490*/  @P5 LDC.64 R78, c[0x0][0x220] ;  /* 0x00008800ff4e5b82 */ /* 0x002e620000000a00 */
[C---:B------:R-:W-:Y:S02]  /*24a0*/  @!P6 ISETP.NE.U32.AND P1, PT, R76.reuse, RZ, PT ;  /* 0x000000ff4c00e20c */ /* 0x040fe40003f25070 */
[C---:B------:R-:W-:Y:S02]  /*24b0*/  @!P6 ISETP.NE.U32.AND P2, PT, R76.reuse, RZ, PT ;  /* 0x000000ff4c00e20c */ /* 0x040fe40003f45070 */
[----:B------:R-:W-:Y:S01]  /*24c0*/  @!P6 ISETP.NE.U32.AND P3, PT, R76, RZ, PT ;  /* 0x000000ff4c00e20c */ /* 0x000fe20003f65070 */
[----:B------:R-:W-:Y:S01]  /*24d0*/  BSSY B0, `(.L_x_29898) ;  /* 0x000000f000007945 */ /* 0x000fe20003800000 */
[----:B------:R-:W-:-:S02]  /*24e0*/  @!P6 ISETP.NE.AND.EX P1, PT, R77, RZ, PT, P1 ;  /* 0x000000ff4d00e20c */ /* 0x000fc40003f25310 */
[C---:B------:R-:W-:Y:S02]  /*24f0*/  @!P6 ISETP.NE.AND.EX P2, PT, R77.reuse, RZ, PT, P2 ;  /* 0x000000ff4d00e20c */ /* 0x040fe40003f45320 */
[----:B------:R-:W-:Y:S01]  /*2500*/  @!P6 ISETP.NE.AND.EX P3, PT, R77, RZ, PT, P3 ;  /* 0x000000ff4d00e20c */ /* 0x000fe20003f65330 */
[----:B-1----:R-:W-:-:S05]  /*2510*/  @P5 IMAD.WIDE.U32 R78, R143, 0x10, R78 ;  /* 0x000000108f4e5825 */ /* 0x002fca00078e004e */
[----:B-----5:R1:W5:Y:S01]  /*2520*/  @P5 LDG.E.128 R36, desc[UR4][R78.64] ;  /* 0x000000044e245981 */ /* 0x020362000c1e1d00 */
[----:B------:R-:W-:-:S04]  /*2530*/  @!P6 ISETP.NE.U32.AND P5, PT, R76, RZ, PT ;  /* 0x000000ff4c00e20c */ /* 0x000fc80003fa5070 */
[----:B------:R-:W-:Y:S02]  /*2540*/  @!P6 ISETP.NE.AND.EX P5, PT, R77, RZ, PT, P5 ;  /* 0x000000ff4d00e20c */ /* 0x000fe40003fa5350 */
[----:B--2---:R-:W-:Y:S02]  /*2550*/  @!P6 FSEL R77, R33, RZ, P1 ;  /* 0x000000ff214de208 */ /* 0x004fe40000800000 */
[----:B-1----:R-:W-:Y:S02]  /*2560*/  @!P6 FSEL R78, R34, RZ, P2 ;  /* 0x000000ff224ee208 */ /* 0x002fe40001000000 */
[----:B------:R-:W-:Y:S02]  /*2570*/  @!P6 FSEL R79, R35, RZ, P5 ;  /* 0x000000ff234fe208 */ /* 0x000fe40002800000 */
[----:B------:R-:W-:Y:S01]  /*2580*/  @!P6 FSEL R76, R32, RZ, P3 ;  /* 0x000000ff204ce208 */ /* 0x000fe20001800000 */
[----:B0-----:R-:W-:Y:S06]  /*2590*/  @!P6 BRA `(.L_x_29899) ;  /* 0x000000000008e947 */ /* 0x001fec0003800000 */
[----:B-----5:R-:W-:-:S04]  /*25a0*/  FMUL.FTZ R76, R36, UR7 ;  /* 0x00000007244c7c20 */ /* 0x020fc80008410000 */
[----:B------:R-:W-:-:S07]  /*25b0*/  @P0 FADD.FTZ R76, R32, R76 ;  /* 0x0000004c204c0221 */ /* 0x000fce0000010000 */
.L_x_29899:
[----:B------:R-:W-:Y:S05]  /*25c0*/  BSYNC B0 ;  /* 0x0000000000007941 */ /* 0x000fea0003800000 */
.L_x_29898:
[----:B------:R-:W-:Y:S04]  /*25d0*/  BSSY B0, `(.L_x_29900) ;  /* 0x0000004000007945 */ /* 0x000fe80003800000 */
[----:B------:R-:W-:Y:S05]  /*25e0*/  @!P6 BRA `(.L_x_29901) ;  /* 0x000000000008e947 */ /* 0x000fea0003800000 */
[----:B-----5:R-:W-:-:S04]  /*25f0*/  FMUL.FTZ R77, R37, UR7 ;  /* 0x00000007254d7c20 */ /* 0x020fc80008410000 */
[----:B------:R-:W-:-:S07]  /*2600*/  @P0 FADD.FTZ R77, R33, R77 ;  /* 0x0000004d214d0221 */ /* 0x000fce0000010000 */
.L_x_29901:
[----:B------:R-:W-:Y:S05]  /*2610*/  BSYNC B0 ;  /* 0x0000000000007941 */ /* 0x000fea0003800000 */
.L_x_29900:
[----:B------:R-:W-:Y:S04]  /*2620*/  BSSY B0, `(.L_x_29902) ;  /* 0x0000004000007945 */ /* 0x000fe80003800000 */
[----:B------:R-:W-:Y:S05]  /*2630*/  @!P6 BRA `(.L_x_29903) ;  /* 0x000000000008e947 */ /* 0x000fea0003800000 */
[----:B-----5:R-:W-:-:S04]  /*2640*/  FMUL.FTZ R78, R38, UR7 ;  /* 0x00000007264e7c20 */ /* 0x020fc80008410000 */
[----:B------:R-:W-:-:S07]  /*2650*/  @P0 FADD.FTZ R78, R34, R78 ;  /* 0x0000004e224e0221 */ /* 0x000fce0000010000 */
.L_x_29903:
[----:B------:R-:W-:Y:S05]  /*2660*/  BSYNC B0 ;  /* 0x0000000000007941 */ /* 0x000fea0003800000 */
.L_x_29902:
[----:B------:R-:W-:Y:S04]  /*2670*/  BSSY B0, `(.L_x_29904) ;  /* 0x0000004000007945 */ /* 0x000fe80003800000 */
[----:B------:R-:W-:Y:S05]  /*2680*/  @!P6 BRA `(.L_x_29905) ;  /* 0x000000000008e947 */ /* 0x000fea0003800000 */
[----:B-----5:R-:W-:-:S04]  /*2690*/  FMUL.FTZ R79, R39, UR7 ;  /* 0x00000007274f7c20 */ /* 0x020fc80008410000 */
[----:B------:R-:W-:-:S07]  /*26a0*/  @P0 FADD.FTZ R79, R35, R79 ;  /* 0x0000004f234f0221 */ /* 0x000fce0000010000 */
.L_x_29905:
[----:B------:R-:W-:Y:S05]  /*26b0*/  BSYNC B0 ;  /* 0x0000000000007941 */ /* 0x000fea0003800000 */
.L_x_29904:
[----:B------:R-:W-:Y:S01]  /*26c0*/  FADD.FTZ R108, RZ, R40 ;  /* 0x00000028ff6c7221 */ /* 0x000fe20000010000 */
[----:B------:R-:W-:Y:S01]  /*26d0*/  IMAD.WIDE.U32 R106, R145, 0x10, R106 ;  /* 0x00000010916a7825 */ /* 0x000fe200078e006a */
[----:B------:R-:W-:Y:S01]  /*26e0*/  LOP3.LUT P0, RZ, R140, 0xff, RZ, 0xc0, !PT ;  /* 0x000000ff8cff7812 */ /* 0x000fe2000780c0ff */
[----:B------:R-:W-:Y:S02]  /*26f0*/  UMOV UR10, 0xffffffff ;  /* 0xffffffff000a7882 */ /* 0x000fe40000000000 */
[----:B------:R-:W-:Y:S01]  /*2700*/  FADD.FTZ R109, R108, R41 ;  /* 0x000000296c6d7221 */ /* 0x000fe20000010000 */
[----:B------:R-:W-:Y:S01]  /*2710*/  SHF.R.S32.HI R143, RZ, 0x1f, R136 ;  /* 0x0000001fff8f7819 */ /* 0x000fe20000011488 */
        /* <DEDUP_REMOVED lines=141> */
.L_x_29920:
        /* <DEDUP_REMOVED lines=55> */
[----:B------:R-:W0:Y:S01]  /*3360*/  @!P1 LDC.64 R106, c[0x0][0x250] ;  /* 0x00009400ff6a9b82 */ /* 0x000e220000000a00 */
[----:B------:R-:W2:Y:S02]  /*3370*/  SHFL.IDX PT, R149, R144, RZ, 0x1f ;  /* 0x00001fff90957589 */ /* 0x000ea400000e0000 */
[----:B------:R-:W-:-:S05]  /*3380*/  FFMA.FTZ R147, R147, R109, R140 ;  /* 0x0000006d93937223 */ /* 0x000fca000001008c */
[----:B------:R-:W3:Y:S01]  /*3390*/  @!P1 LDC.64 R108, c[0x0][0x258] ;  /* 0x00009600ff6c9b82 */ /* 0x000ee20000000a00 */
[----:B------:R-:W1:Y:S01]  /*33a0*/  SHFL.IDX PT, R147, R147, RZ, 0x1f ;  /* 0x00001fff93937589 */ /* 0x000e6200000e0000 */
[----:B0-----:R-:W-:Y:S01]  /*33b0*/  @!P1 LEA R106, P2, R136, R106, 0x2 ;  /* 0x0000006a886a9211 */ /* 0x001fe200078410ff */
[----:B--2---:R-:W-:-:S03]  /*33c0*/  FMUL.FTZ R140, R149, R149 ;  /* 0x00000095958c7220 */ /* 0x004fc60000410000 */
[--C-:B------:R-:W-:Y:S02]  /*33d0*/  @!P1 LEA.HI.X R107, R136, R107, R143.reuse, 0x2, P2 ;  /* 0x0000006b886b9211 */ /* 0x100fe400010f148f */
[----:B------:R-:W-:Y:S02]  /*33e0*/  FSEL R145, R140, RZ, P4 ;  /* 0x000000ff8c917208 */ /* 0x000fe40002000000 */
[C---:B---3--:R-:W-:Y:S01]  /*33f0*/  @!P1 LEA R108, P3, R136.reuse, R108, 0x2 ;  /* 0x0000006c886c9211 */ /* 0x048fe200078610ff */
[----:B-1----:R-:W-:Y:S01]  /*3400*/  FFMA.FTZ R140, R147, UR6, R146 ;  /* 0x00000006938c7c23 */ /* 0x002fe20008010092 */
[----:B------:R0:W-:Y:S02]  /*3410*/  @!P1 STG.E desc[UR4][R106.64], R149 ;  /* 0x000000956a009986 */ /* 0x0001e4000c101904 */
[----:B------:R-:W-:Y:S01]  /*3420*/  @!P1 LEA.HI.X R109, R136, R109, R143, 0x2, P3 ;  /* 0x0000006d886d9211 */ /* 0x000fe200018f148f */
[----:B------:R-:W-:-:S06]  /*3430*/  FADD.FTZ R140, R140, R145 ;  /* 0x000000918c8c7221 */ /* 0x000fcc0000010000 */
        /* <DEDUP_REMOVED lines=8> */
[----:B------:R-:W-:Y:S01]  /*34c0*/  IMAD R106, R106, R141, RZ ;  /* 0x0000008d6a6a7224 */ /* 0x000fe200078e02ff */
[----:B------:R-:W0:Y:S01]  /*34d0*/  LDC.64 R44, c[0x0][0x2b8] ;  /* 0x0000ae00ff2c7b82 */ /* 0x000e220000000a00 */
        /* <DEDUP_REMOVED lines=13> */
[----:B------:R-:W-:Y:S01]  /*35b0*/  FADD.FTZ R79, -R107, R79 ;  /* 0x0000004f6b4f7221 */ /* 0x000fe20000010100 */
[C---:B------:R-:W-:Y:S01]  /*35c0*/  FMUL.FTZ R143, R140.reuse, R47 ;  /* 0x0000002f8c8f7220 */ /* 0x040fe20000410000 */
        /* <DEDUP_REMOVED lines=42> */
[----:B0-----:R-:W-:-:S04]  /*3870*/  IMAD.WIDE.U32 R144, R141, 0x10, R44 ;  /* 0x000000108d907825 */ /* 0x001fc800078e002c */
        /* <DEDUP_REMOVED lines=55> */
[----:B0-----:R-:W-:Y:S01]  /*3bf0*/  FFMA.FTZ R43, R126, R143, R17 ;  /* 0x0000008f7e2b7223 */ /* 0x001fe20000010011 */
[----:B------:R-:W-:Y:S01]  /*3c00*/  FFMA.FTZ R42, R127, R46, R98 ;  /* 0x0000002e7f2a7223 */ /* 0x000fe20000010062 */
[----:B------:R-:W-:Y:S01]  /*3c10*/  FFMA.FTZ R41, R128, R109, R18 ;  /* 0x0000006d80297223 */ /* 0x000fe20000010012 */
[----:B------:R-:W-:-:S04]  /*3c20*/  IMAD.WIDE.U32 R144, R77, 0x10, R44 ;  /* 0x000000104d907825 */ /* 0x000fc800078e002c */
[----:B------:R-:W-:Y:S01]  /*3c30*/  FFMA.FTZ R40, R129, R108, R99 ;  /* 0x0000006c81287223 */ /* 0x000fe20000010063 */
[----:B------:R-:W-:Y:S01]  /*3c40*/  FFMA.FTZ R46, R123, R50, R96 ;  /* 0x000000327b2e7223 */ /* 0x000fe20000010060 */
[----:B------:R-:W-:Y:S01]  /*3c50*/  FFMA.FTZ R50, R81, R142, R94 ;  /* 0x0000008e51327223 */ /* 0x000fe2000001005e */
[--C-:B------:R-:W-:Y:S02]  /*3c60*/  IMAD.WIDE.U32 R148, R149, 0x10, R44.reuse ;  /* 0x0000001095947825 */ /* 0x100fe400078e002c */
[----:B------:R0:W-:Y:S02]  /*3c70*/  STG.E.128 desc[UR4][R154.64], R40 ;  /* 0x000000289a007986 */ /* 0x0001e4000c101d04 */
[----:B------:R-:W-:-:S04]  /*3c80*/  IMAD.WIDE.U32 R76, R157, 0x10, R44 ;  /* 0x000000109d4c7825 */ /* 0x000fc800078e002c */
[----:B------:R-:W-:-:S04]  /*3c90*/  IMAD.WIDE.U32 R146, R159, 0x10, R44 ;  /* 0x000000109f927825 */ /* 0x000fc800078e002c */
[----:B------:R-:W-:Y:S01]  /*3ca0*/  FFMA.FTZ R45, R124, R107, R16 ;  /* 0x0000006b7c2d7223 */ /* 0x000fe20000010010 */
[----:B------:R-:W-:-:S05]  /*3cb0*/  FFMA.FTZ R44, R125, R106, R97 ;  /* 0x0000006a7d2c7223 */ /* 0x000fca0000010061 */
[----:B------:R1:W-:Y:S04]  /*3cc0*/  STG.E.128 desc[UR4][R152.64], R44 ;  /* 0x0000002c98007986 */ /* 0x0003e8000c101d04 */
[----:B------:R2:W-:Y:S01]  /*3cd0*/  STG.E.128 desc[UR4][R150.64], R48 ;  /* 0x0000003096007986 */ /* 0x0005e2000c101d04 */
[----:B0-----:R-:W-:Y:S01]  /*3ce0*/  FFMA.FTZ R43, R111, R63, R9 ;  /* 0x0000003f6f2b7223 */ /* 0x001fe20000010009 */
[----:B------:R-:W-:Y:S01]  /*3cf0*/  FFMA.FTZ R42, R29, R62, R90 ;  /* 0x0000003e1d2a7223 */ /* 0x000fe2000001005a */
[----:B------:R-:W-:Y:S01]  /*3d00*/  FFMA.FTZ R41, R110, R61, R10 ;  /* 0x0000003d6e297223 */ /* 0x000fe2000001000a */
[----:B------:R-:W-:Y:S01]  /*3d10*/  FFMA.FTZ R40, R30, R60, R91 ;  /* 0x0000003c1e287223 */ /* 0x000fe2000001005b */
[----:B------:R0:W-:Y:S04]  /*3d20*/  STG.E.128 desc[UR4][R148.64], R52 ;  /* 0x0000003494007986 */ /* 0x0001e8000c101d04 */
[----:B------:R3:W-:Y:S01]  /*3d30*/  STG.E.128 desc[UR4][R144.64], R40 ;  /* 0x0000002890007986 */ /* 0x0007e2000c101d04 */
        /* <DEDUP_REMOVED lines=8> */
[----:B------:R3:W-:Y:S01]  /*3dc0*/  STG.E.128 desc[UR4][R140.64], R44 ;  /* 0x0000002c8c007986 */ /* 0x0007e2000c101d04 */
[----:B0-----:R-:W-:Y:S01]  /*3dd0*/  FFMA.FTZ R55, R117, R75, R3 ;  /* 0x0000004b75377223 */ /* 0x001fe20000010003 */
[----:B------:R-:W-:Y:S01]  /*3de0*/  FFMA.FTZ R54, R23, R74, R84 ;  /* 0x0000004a17367223 */ /* 0x000fe20000010054 */
[----:B------:R-:W-:Y:S01]  /*3df0*/  FFMA.FTZ R53, R116, R73, R4 ;  /* 0x0000004974357223 */ /* 0x000fe20000010004 */
[----:B------:R-:W-:Y:S01]  /*3e00*/  FFMA.FTZ R52, R24, R72, R85 ;  /* 0x0000004818347223 */ /* 0x000fe20000010055 */
[----:B------:R3:W-:Y:S04]  /*3e10*/  STG.E.128 desc[UR4][R78.64], R48 ;  /* 0x000000304e007986 */ /* 0x0007e8000c101d04 */
[----:B------:R3:W-:Y:S04]  /*3e20*/  STG.E.128 desc[UR4][R76.64], R52 ;  /* 0x000000344c007986 */ /* 0x0007e8000c101d04 */
[----:B------:R3:W-:Y:S02]  /*3e30*/  STG.E.128 desc[UR4][R146.64], R56 ;  /* 0x0000003892007986 */ /* 0x0007e4000c101d04 */
.L_x_29908:
[----:B------:R-:W-:Y:S05]  /*3e40*/  BSYNC B0 ;  /* 0x0000000000007941 */ /* 0x000fea0003800000 */
.L_x_29907:
[----:B------:R-:W-:Y:S02]  /*3e50*/  IADD3 R136, R136, UR8, RZ ;  /* 0x0000000888887c10 */ /* 0x000fe4000fffe0ff */
[----:B---3--:R-:W-:Y:S02]  /*3e60*/  SEL R140, RZ, 0x1, P0 ;  /* 0x00000001ff8c7807 */ /* 0x008fe40000000000 */
[----:B------:R-:W-:-:S13]  /*3e70*/  ISETP.GE.AND P1, PT, R136, UR9, PT ;  /* 0x0000000988007c0c */ /* 0x000fda000bf26270 */
[----:B------:R-:W-:Y:S05]  /*3e80*/  @!P1 BRA `(.L_x_29909) ;  /* 0xffffffcc00309947 */ /* 0x000fea000383ffff */
[----:B------:R-:W-:Y:S05]  /*3e90*/  EXIT ;  /* 0x000000000000794d */ /* 0x000fea0003800000 */
.L_x_29906:
[----:B------:R-:W-:Y:S01]  /*3ea0*/  HFMA2.MMA R149, -RZ, RZ, 0, 5.9604644775390625e-08 ;  /* 0x00000001ff957435 */ /* 0x000fe200000001ff */
[----:B------:R-:W-:Y:S02]  /*3eb0*/  MOV R150, R140 ;  /* 0x0000008c00967202 */ /* 0x000fe40000000f00 */
[----:B------:R-:W-:Y:S02]  /*3ec0*/  MOV R152, 0x1f ;  /* 0x0000001f00987802 */ /* 0x000fe40000000f00 */
[----:B------:R-:W-:-:S07]  /*3ed0*/  MOV R147, 0xffffffff ;  /* 0xffffffff00937802 */ /* 0x000fce0000000f00 */
[----:B-----5:R-:W-:Y:S05]  /*3ee0*/  WARPSYNC.COLLECTIVE R147, `(.L_x_29910) ;  /* 0x0000000093087348 */ /* 0x020fea0003c00000 */
[----:B------:R0:W1:Y:S02]  /*3ef0*/  SHFL.BFLY P1, R148, R150, R149, R152 ;  /* 0x0c00009596947389 */ /* 0x0000640000020098 */
[----:B01---5:R-:W-:Y:S01]  /*3f00*/  ENDCOLLECTIVE ;  /* 0x000000000000791b */ /* 0x023fe20003800000 */
.L_x_29910:
[----:B------:R-:W-:Y:S01]  /*3f10*/  HFMA2.MMA R149, -RZ, RZ, 0, 1.1920928955078125e-07 ;  /* 0x00000002ff957435 */ /* 0x000fe200000001ff */
[----:B------:R-:W-:-:S05]  /*3f20*/  MOV R107, R148 ;  /* 0x00000094006b7202 */ /* 0x000fca0000000f00 */
[----:B------:R-:W-:-:S05]  /*3f30*/  FADD.FTZ R109, R140, R107 ;  /* 0x0000006b8c6d7221 */ /* 0x000fca0000010000 */
[----:B------:R-:W-:-:S07]  /*3f40*/  MOV R150, R109 ;  /* 0x0000006d00967202 */ /* 0x000fce0000000f00 */
[----:B------:R-:W-:Y:S05]  /*3f50*/  WARPSYNC.COLLECTIVE R147, `(.L_x_29911) ;  /* 0x0000000093087348 */ /* 0x000fea0003c00000 */
[----:B------:R0:W1:Y:S02]  /*3f60*/  SHFL.BFLY P1, R148, R150, R149, R152 ;  /* 0x0c00009596947389 */ /* 0x0000640000020098 */
[----:B01----:R-:W-:Y:S01]  /*3f70*/  ENDCOLLECTIVE ;  /* 0x000000000000791b */ /* 0x003fe20003800000 */
.L_x_29911:
[----:B------:R-:W-:Y:S01]  /*3f80*/  HFMA2.MMA R149, -RZ, RZ, 0, 2.384185791015625e-07 ;  /* 0x00000004ff957435 */ /* 0x000fe200000001ff */
[----:B------:R-:W-:-:S05]  /*3f90*/  MOV R106, R148 ;  /* 0x00000094006a7202 */ /* 0x000fca0000000f00 */
[----:B------:R-:W-:-:S05]  /*3fa0*/  FADD.FTZ R144, R109, R106 ;  /* 0x0000006a6d907221 */ /* 0x000fca0000010000 */
[----:B------:R-:W-:-:S07]  /*3fb0*/  MOV R150, R144 ;  /* 0x0000009000967202 */ /* 0x000fce0000000f00 */
[----:B------:R-:W-:Y:S05]  /*3fc0*/  WARPSYNC.COLLECTIVE R147, `(.L_x_29912) ;  /* 0x0000000093087348 */ /* 0x000fea0003c00000 */
[----:B------:R0:W1:Y:S02]  /*3fd0*/  SHFL.BFLY P1, R148, R150, R149, R152 ;  /* 0x0c00009596947389 */ /* 0x0000640000020098 */
[----:B01----:R-:W-:Y:S01]  /*3fe0*/  ENDCOLLECTIVE ;  /* 0x000000000000791b */ /* 0x003fe20003800000 */
.L_x_29912:
[----:B------:R-:W-:Y:S01]  /*3ff0*/  HFMA2.MMA R149, -RZ, RZ, 0, 4.76837158203125e-07 ;  /* 0x00000008ff957435 */ /* 0x000fe200000001ff */
[----:B------:R-:W-:-:S05]  /*4000*/  MOV R107, R148 ;  /* 0x00000094006b7202 */ /* 0x000fca0000000f00 */
[----:B------:R-:W-:-:S05]  /*4010*/  FADD.FTZ R145, R144, R107 ;  /* 0x0000006b90917221 */ /* 0x000fca0000010000 */
[----:B------:R-:W-:-:S07]  /*4020*/  MOV R150, R145 ;  /* 0x0000009100967202 */ /* 0x000fce0000000f00 */
[----:B------:R-:W-:Y:S05]  /*4030*/  WARPSYNC.COLLECTIVE R147, `(.L_x_29913) ;  /* 0x0000000093087348 */ /* 0x000fea0003c00000 */
[----:B------:R0:W1:Y:S02]  /*4040*/  SHFL.BFLY P1, R148, R150, R149, R152 ;  /* 0x0c00009596947389 */ /* 0x0000640000020098 */
[----:B01----:R-:W-:Y:S01]  /*4050*/  ENDCOLLECTIVE ;  /* 0x000000000000791b */ /* 0x003fe20003800000 */
.L_x_29913:
[----:B------:R-:W-:Y:S01]  /*4060*/  HFMA2.MMA R149, -RZ, RZ, 0, 9.5367431640625e-07 ;  /* 0x00000010ff957435 */ /* 0x000fe200000001ff */
[----:B------:R-:W-:-:S05]  /*4070*/  MOV R106, R148 ;  /* 0x00000094006a7202 */ /* 0x000fca0000000f00 */
[----:B------:R-:W-:-:S05]  /*4080*/  FADD.FTZ R146, R145, R106 ;  /* 0x0000006a91927221 */ /* 0x000fca0000010000 */
[----:B------:R-:W-:-:S07]  /*4090*/  MOV R150, R146 ;  /* 0x0000009200967202 */ /* 0x000fce0000000f00 */
[----:B------:R-:W-:Y:S05]  /*40a0*/  WARPSYNC.COLLECTIVE R147, `(.L_x_29914) ;  /* 0x0000000093087348 */ /* 0x000fea0003c00000 */
[----:B------:R0:W1:Y:S02]  /*40b0*/  SHFL.BFLY P1, R148, R150, R149, R152 ;  /* 0x0c00009596947389 */ /* 0x0000640000020098 */
[----:B01----:R-:W-:Y:S01]  /*40c0*/  ENDCOLLECTIVE ;  /* 0x000000000000791b */ /* 0x003fe20003800000 */
.L_x_29914:
        /* <DEDUP_REMOVED lines=88> */
.L_x_29915:
[----:B------:R-:W-:Y:S01]  /*4650*/  HFMA2.MMA R149, -RZ, RZ, 0, 1.1920928955078125e-07 ;  /* 0x00000002ff957435 */ /* 0x000fe200000001ff */
[----:B------:R-:W-:-:S05]  /*4660*/  MOV R140, R148 ;  /* 0x00000094008c7202 */ /* 0x000fca0000000f00 */
[----:B------:R-:W-:-:S05]  /*4670*/  FADD.FTZ R140, R107, R140 ;  /* 0x0000008c6b8c7221 */ /* 0x000fca0000010000 */
[----:B------:R-:W-:-:S07]  /*4680*/  MOV R150, R140 ;  /* 0x0000008c00967202 */ /* 0x000fce0000000f00 */
[----:B------:R-:W-:Y:S05]  /*4690*/  WARPSYNC.COLLECTIVE R147, `(.L_x_29916) ;  /* 0x0000000093087348 */ /* 0x000fea0003c00000 */
[----:B------:R0:W1:Y:S02]  /*46a0*/  SHFL.BFLY P1, R148, R150, R149, R152 ;  /* 0x0c00009596947389 */ /* 0x0000640000020098 */
[----:B01----:R-:W-:Y:S01]  /*46b0*/  ENDCOLLECTIVE ;  /* 0x000000000000791b */ /* 0x003fe20003800000 */
.L_x_29916:
[----:B------:R-:W-:Y:S01]  /*46c0*/  HFMA2.MMA R149, -RZ, RZ, 0, 2.384185791015625e-07 ;  /* 0x00000004ff957435 */ /* 0x000fe200000001ff */
[----:B------:R-:W-:-:S05]  /*46d0*/  MOV R109, R148 ;  /* 0x00000094006d7202 */ /* 0x000fca0000000f00 */
[----:B------:R-:W-:-:S05]  /*46e0*/  FADD.FTZ R109, R140, R109 ;  /* 0x0000006d8c6d7221 */ /* 0x000fca0000010000 */
[----:B------:R-:W-:-:S07]  /*46f0*/  MOV R150, R109 ;  /* 0x0000006d00967202 */ /* 0x000fce0000000f00 */
[----:B------:R-:W-:Y:S05]  /*4700*/  WARPSYNC.COLLECTIVE R147, `(.L_x_29917) ;  /* 0x0000000093087348 */ /* 0x000fea0003c00000 */
[----:B------:R0:W1:Y:S02]  /*4710*/  SHFL.BFLY P1, R148, R150, R149, R152 ;  /* 0x0c00009596947389 */ /* 0x0000640000020098 */
[----:B01----:R-:W-:Y:S01]  /*4720*/  ENDCOLLECTIVE ;  /* 0x000000000000791b */ /* 0x003fe20003800000 */
.L_x_29917:
[----:B------:R-:W-:Y:S01]  /*4730*/  HFMA2.MMA R149, -RZ, RZ, 0, 4.76837158203125e-07 ;  /* 0x00000008ff957435 */ /* 0x000fe200000001ff */
[----:B------:R-:W-:-:S05]  /*4740*/  MOV R144, R148 ;  /* 0x0000009400907202 */ /* 0x000fca0000000f00 */
[----:B------:R-:W-:-:S05]  /*4750*/  FADD.FTZ R144, R109, R144 ;  /* 0x000000906d907221 */ /* 0x000fca0000010000 */
[----:B------:R-:W-:-:S07]  /*4760*/  MOV R150, R144 ;  /* 0x0000009000967202 */ /* 0x000fce0000000f00 */
[----:B------:R-:W-:Y:S05]  /*4770*/  WARPSYNC.COLLECTIVE R147, `(.L_x_29918) ;  /* 0x0000000093087348 */ /* 0x000fea0003c00000 */
[----:B------:R0:W1:Y:S02]  /*4780*/  SHFL.BFLY P1, R148, R150, R149, R152 ;  /* 0x0c00009596947389 */ /* 0x0000640000020098 */
[----:B01----:R-:W-:Y:S01]  /*4790*/  ENDCOLLECTIVE ;  /* 0x000000000000791b */ /* 0x003fe20003800000 */
.L_x_29918:
[----:B------:R-:W-:Y:S01]  /*47a0*/  HFMA2.MMA R149, -RZ, RZ, 0, 9.5367431640625e-07 ;  /* 0x00000010ff957435 */ /* 0x000fe200000001ff */
[----:B------:R-:W-:-:S05]  /*47b0*/  MOV R145, R148 ;  /* 0x0000009400917202 */ /* 0x000fca0000000f00 */
[----:B------:R-:W-:-:S05]  /*47c0*/  FADD.FTZ R145, R144, R145 ;  /* 0x0000009190917221 */ /* 0x000fca0000010000 */
[----:B------:R-:W-:-:S07]  /*47d0*/  MOV R150, R145 ;  /* 0x0000009100967202 */ /* 0x000fce0000000f00 */
[----:B------:R-:W-:Y:S05]  /*47e0*/  WARPSYNC.COLLECTIVE R147, `(.L_x_29919) ;  /* 0x0000000093087348 */ /* 0x000fea0003c00000 */
[----:B------:R0:W1:Y:S02]  /*47f0*/  SHFL.BFLY P1, R148, R150, R149, R152 ;  /* 0x0c00009596947389 */ /* 0x0000640000020098 */
[----:B01----:R-:W-:Y:S01]  /*4800*/  ENDCOLLECTIVE ;  /* 0x000000000000791b */ /* 0x003fe20003800000 */
.L_x_29919:
[----:B------:R-:W-:Y:S01]  /*4810*/  MOV R146, R148 ;  /* 0x0000009400927202 */ /* 0x000fe20000000f00 */
[----:B------:R-:W-:Y:S06]  /*4820*/  BRA `(.L_x_29920) ;  /* 0xffffffe400f07947 */ /* 0x000fec000383ffff */
.L_x_29921:
        /* <DEDUP_REMOVED lines=13> */
.L_x_37291:


//--------------------- .text._ZN10layer_norm13ln_fwd_kernelINS_13Kernel_traitsI6__halfffffjLj5120ELj1ELj1ELj4ELj16ENS_18Kernel_traits_baseILj5120ES2_ffffjLj128EEEEELb0ELb1ELb0ELb0EEEvNS_9FwdParamsE --------------------------
	.section	.text._ZN10layer_norm13ln_fwd_kernelINS_13Kernel_traitsI6__halfffffjLj5120ELj1ELj1ELj4ELj16ENS_18Kernel_traits_baseILj5120ES2_ffffjLj128EEEEELb0ELb1ELb0ELb0EEEvNS_9FwdParamsE,"ax",@progbits
	.align	128
        .global         _ZN10layer_norm13ln_fwd_kernelINS_13Kernel_traitsI6__halfffffjLj5120ELj1ELj1ELj4ELj16ENS_18Kernel_traits_baseILj5120ES2_ffffjLj128EEEEELb0ELb1ELb0ELb0EEEvNS_9FwdParamsE
        .type           _ZN10layer_norm13ln_fwd_kernelINS_13Kernel_traitsI6__halfffffjLj5120ELj1ELj1ELj4ELj16ENS_18Kernel_traits_baseILj5120ES2_ffffjLj128EEEEELb0ELb1ELb0ELb0EEEvNS_9FwdParamsE,@function
        .size           _ZN10layer_norm13ln_fwd_kernelINS_13Kernel_traitsI6__halfffffjLj5120ELj1ELj1ELj4ELj16ENS_18Kernel_traits_baseILj5120ES2_ffffjLj128EEEEELb0ELb1ELb0ELb0EEEvNS_9FwdParamsE,(.L_x_37292 - _ZN10layer_norm13ln_fwd_kernelINS_13Kernel_traitsI6__halfffffjLj5120ELj1ELj1ELj4ELj16ENS_18Kernel_traits_baseILj5120ES2_ffffjLj128EEEEELb0ELb1ELb0ELb0EEEvNS_9FwdParamsE)
        .other          _ZN10layer_norm13ln_fwd_kernelINS_13Kernel_traitsI6__halfffffjLj5120ELj1ELj1ELj4ELj16ENS_18Kernel_traits_baseILj5120ES2_ffffjLj128EEEEELb0ELb1ELb0ELb0EEEvNS_9FwdParamsE,@"STO_CUDA_ENTRY STV_DEFAULT"
_ZN10layer_norm13ln_fwd_kernelINS_13Kernel_traitsI6__halfffffjLj5120ELj1ELj1ELj4ELj16ENS_18Kernel_traits_baseILj5120ES2_ffffjLj128EEEEELb0ELb1ELb0ELb0EEEvNS_9FwdParamsE:
.text._ZN10layer_norm13ln_fwd_kernelINS_13Kernel_traitsI6__halfffffjLj5120ELj1ELj1ELj4ELj16ENS_18Kernel_traits_baseILj5120ES2_ffffjLj128EEEEELb0ELb1ELb0ELb0EEEvNS_9FwdParamsE:
[----:B------:R-:W-:Y:S01]  /*0000*/  LDC R1, c[0x0][0x28] ;  /* 0x00000a00ff017b82 */ /* 0x000fe20000000800 */
[----:B------:R-:W0:Y:S07]  /*0010*/  S2R R0, SR_TID.X ;  /* 0x0000000000007919 */ /* 0x000e2e0000002100 */
[----:B------:R-:W1:Y:S01]  /*0020*/  LDC R3, c[0x0][0x218] ;  /* 0x00008600ff037b82 */ /* 0x000e620000000800 */
[----:B------:R-:W-:Y:S01]  /*0030*/  LOP3.LUT R174, R174, 0xffff7fff, RZ, 0xc0, !PT ;  /* 0xffff7fffaeae7812 */ /* 0x000fe200078ec0ff */
[----:B------:R-:W-:Y:S01]  /*0040*/  ULDC.64 UR4, c[0x0][0x208] ;  /* 0x0000820000047ab9 */ /* 0x000fe20000000a00 */
[----:B------:R-:W-:Y:S01]  /*0050*/  BSSY B0, `(.L_x_29922) ;  /* 0x0000022000007945 */ /* 0x000fe20003800000 */
[----:B-1----:R-:W-:-:S04]  /*0060*/  SHF.R.S32.HI R2, RZ, 0x1f, R3 ;  /* 0x0000001fff027819 */ /* 0x002fc80000011403 */
[----:B------:R-:W-:Y:S02]  /*0070*/  LEA.HI R64, R2, R3, RZ, 0x2 ;  /* 0x0000000302407211 */ /* 0x000fe400078f10ff */
[C---:B0-----:R-:W-:Y:S02]  /*0080*/  LOP3.LUT R173, R0.reuse, 0x7f, RZ, 0xc, !PT ;  /* 0x0000007f00ad7812 */ /* 0x041fe400078e0cff */
[----:B------:R-:W-:Y:S02]  /*0090*/  LOP3.LUT R65, R0, 0x7f, RZ, 0xc0, !PT ;  /* 0x0000007f00417812 */ /* 0x000fe400078ec0ff */
[----:B------:R-:W-:-:S04]  /*00a0*/  LEA.HI.SX32 R173, R64, R173, 0x1e ;  /* 0x000000ad40ad7211 */ /* 0x000fc800078ff2ff */
[C---:B------:R-:W-:Y:S02]  /*00b0*/  ISETP.GE.U32.AND P6, PT, R173.reuse, 0x100, PT ;  /* 0x00000100ad00780c */ /* 0x040fe40003fc6070 */
[C---:B------:R-:W-:Y:S02]  /*00c0*/  ISETP.GE.U32.AND P5, PT, R173.reuse, 0x180, PT ;  /* 0x00000180ad00780c */ /* 0x040fe40003fa6070 */
[C---:B------:R-:W-:Y:S02]  /*00d0*/  ISETP.GE.U32.AND P4, PT, R173.reuse, 0x200, PT ;  /* 0x00000200ad00780c */ /* 0x040fe40003f86070 */
[C---:B------:R-:W-:Y:S02]  /*00e0*/  LOP3.LUT P1, RZ, R173.reuse, 0xffffff80, RZ, 0xc0, !PT ;  /* 0xffffff80adff7812 */ /* 0x040fe4000782c0ff */
[----:B------:R-:W-:-:S05]  /*00f0*/  ISETP.GE.U32.AND P3, PT, R173, 0x280, PT ;  /* 0x00000280ad00780c */ /* 0x000fca0003f66070 */
[----:B------:R-:W-:-:S04]  /*0100*/  @P6 LOP3.LUT R174, R174, 0x8000, RZ, 0xfc, !PT ;  /* 0x00008000aeae6812 */ /* 0x000fc800078efcff */
[----:B------:R-:W-:-:S04]  /*0110*/  LOP3.LUT R174, R174, 0xffffbfff, RZ, 0xc0, !PT ;  /* 0xffffbfffaeae7812 */ /* 0x000fc800078ec0ff */
        /* <DEDUP_REMOVED lines=15> */
[----:B------:R0:W5:Y:S02]  /*0210*/  @P0 LDG.E.64 R2, desc[UR4][R6.64] ;  /* 0x0000000406020981 */ /* 0x000164000c1e1b00 */
[C---:B------:R-:W-:Y:S02]  /*0220*/  LEA.HI.X R9, R65.reuse, UR7, RZ, 0x3, P2 ;  /* 0x0000000741097c11 */ /* 0x040fe400090f1cff */
[----:B------:R0:W5:Y:S04]  /*0230*/  LDG.E.64 R28, desc[UR4][R4.64] ;  /* 0x00000004041c7981 */ /* 0x000168000c1e1b00 */
[----:B------:R0:W5:Y:S01]  /*0240*/  LDG.E.64 R30, desc[UR4][R8.64] ;  /* 0x00000004081e7981 */ /* 0x000162000c1e1b00 */
[----:B------:R-:W-:-:S02]  /*0250*/  LOP3.LUT R65, R65, 0x80, RZ, 0xfc, !PT ;  /* 0x0000008041417812 */ /* 0x000fc400078efcff */
[----:B0-----:R-:W-:-:S07]  /*0260*/  @!P0 CS2R R2, SRZ ;  /* 0x0000000000028805 */ /* 0x001fce000001ff00 */
.L_x_29923:
[----:B------:R-:W-:Y:S05]  /*0270*/  BSYNC B0 ;  /* 0x0000000000007941 */ /* 0x000fea0003800000 */
.L_x_29922:
        /* <DEDUP_REMOVED lines=15> */
[----:B------:R-:W-:-:S02]  /*0370*/  IADD3 R65, R65, 0x80, RZ ;  /* 0x0000008041417810 */ /* 0x000fc40007ffe0ff */
[----:B0-----:R-:W-:-:S07]  /*0380*/  @!P0 CS2R R4, SRZ ;  /* 0x0000000000048805 */ /* 0x001fce000001ff00 */
.L_x_29925:
[----:B------:R-:W-:Y:S05]  /*0390*/  BSYNC B0 ;  /* 0x0000000000007941 */ /* 0x000fea0003800000 */
.L_x_29924:
        /* <DEDUP_REMOVED lines=17> */
.L_x_29927:
[----:B------:R-:W-:Y:S05]  /*04b0*/  BSYNC B0 ;  /* 0x0000000000007941 */ /* 0x000fea0003800000 */
.L_x_29926:
        /* <DEDUP_REMOVED lines=17> */
.L_x_29929:
[----:B------:R-:W-:Y:S05]  /*05d0*/  BSYNC B0 ;  /* 0x0000000000007941 */ /* 0x000fea0003800000 */
.L_x_29928:
        /* <DEDUP_REMOVED lines=17> */
.L_x_29931:
[----:B------:R-:W-:Y:S05]  /*06f0*/  BSYNC B0 ;  /* 0x0000000000007941 */ /* 0x000fea0003800000 */
.L_x_29930:
[----:B------:R-:W-:Y:S01]  /*0700*/  ISETP.GE.U32.AND P0, PT, R173, 0x300, PT ;  /* 0x00000300ad00780c */ /* 0x000fe20003f06070 */
[----:B------:R-:W-:Y:S01]  /*0710*/  BSSY B0, `(.L_x_29932) ;  /* 0x0000013000007945 */ /* 0x000fe20003800000 */
[----:B------:R-:W-:-:S11]  /*0720*/  LOP3.LUT R174, R174, 0xfffff7ff, RZ, 0xc0, !PT ;  /* 0xfffff7ffaeae7812 */ /* 0x000fd600078ec0ff */
[----:B------:R-:W-:Y:S01]  /*0730*/  @P0 LOP3.LUT R174, R174, 0x800, RZ, 0xfc, !PT ;  /* 0x00000800aeae0812 */ /* 0x000fe200078efcff */
[----:B------:R-:W-:Y:S06]  /*0740*/  @!P0 BRA `(.L_x_29933) ;  /* 0x00000000003c8947 */ /* 0x000fec0003800000 */
[----:B------:R-:W-:Y:S01]  /*0750*/  ULDC.64 UR8, c[0x0][0x278] ;  /* 0x00009e0000087ab9 */ /* 0x000fe20000000a00 */
[----:B------:R-:W-:Y:S01]  /*0760*/  ULDC.64 UR6, c[0x0][0x2c8] ;  /* 0x0000b20000067ab9 */ /* 0x000fe20000000a00 */
[C---:B------:R-:W-:Y:S01]  /*0770*/  LEA R16, P0, R65.reuse, UR8, 0x3 ;  /* 0x0000000841107c11 */ /* 0x040fe2000f8018ff */
[----:B------:R-:W0:Y:S03]  /*0780*/  LDC.64 R18, c[0x0][0x260] ;  /* 0x00009800ff127b82 */ /* 0x000e260000000a00 */
[----:B------:R-:W-:Y:S02]  /*0790*/  LEA.HI.X R17, R65, UR9, RZ, 0x3, P0 ;  /* 0x0000000941117c11 */ /* 0x000fe400080f1cff */
[----:B------:R-:W-:-:S03]  /*07a0*/  ISETP.NE.U32.AND P0, PT, RZ, UR6, PT ;  /* 0x00000006ff007c0c */ /* 0x000fc6000bf05070 */
[----:B------:R1:W5:Y:S01]  /*07b0*/  LDG.E.64 R40, desc[UR4][R16.64] ;  /* 0x0000000410287981 */ /* 0x000362000c1e1b00 */
[----:B------:R-:W-:-:S13]  /*07c0*/  ISETP.NE.AND.EX P0, PT, RZ, UR7, PT, P0 ;  /* 0x00000007ff007c0c */ /* 0x000fda000bf05300 */
[----:B------:R-:W-:-:S04]  /*07d0*/  @P0 LEA R14, P2, R65, UR6, 0x3 ;  /* 0x00000006410e0c11 */ /* 0x000fc8000f8418ff */
[C---:B------:R-:W-:Y:S01]  /*07e0*/  @P0 LEA.HI.X R15, R65.reuse, UR7, RZ, 0x3, P2 ;  /* 0x00000007410f0c11 */ /* 0x040fe200090f1cff */
[----:B0-----:R-:W-:-:S04]  /*07f0*/  IMAD.WIDE.U32 R18, R65, 0x8, R18 ;  /* 0x0000000841127825 */ /* 0x001fc800078e0012 */
[----:B------:R1:W5:Y:S04]  /*0800*/  @P0 LDG.E.64 R12, desc[UR4][R14.64] ;  /* 0x000000040e0c0981 */ /* 0x000368000c1e1b00 */
[----:B------:R1:W5:Y:S01]  /*0810*/  LDG.E.64 R56, desc[UR4][R18.64] ;  /* 0x0000000412387981 */ /* 0x000362000c1e1b00 */
[----:B------:R-:W-:Y:S02]  /*0820*/  IADD3 R65, R65, 0x80, RZ ;  /* 0x0000008041417810 */ /* 0x000fe40007ffe0ff */
[----:B-1----:R-:W-:-:S07]  /*0830*/  @!P0 CS2R R12, SRZ ;  /* 0x00000000000c8805 */ /* 0x002fce000001ff00 */
.L_x_29933:
[----:B------:R-:W-:Y:S05]  /*0840*/  BSYNC B0 ;  /* 0x0000000000007941 */ /* 0x000fea0003800000 */
.L_x_29932:
[----:B------:R-:W-:Y:S01]  /*0850*/  ISETP.GE.U32.AND P0, PT, R173, 0x380, PT ;  /* 0x00000380ad00780c */ /* 0x000fe20003f06070 */
[----:B------:R-:W-:Y:S01]  /*0860*/  BSSY B0, `(.L_x_29934) ;  /* 0x0000013000007945 */ /* 0x000fe20003800000 */
[----:B------:R-:W-:-:S11]  /*0870*/  LOP3.LUT R174, R174, 0xfffffbff, RZ, 0xc0, !PT ;  /* 0xfffffbffaeae7812 */ /* 0x000fd600078ec0ff */
        /* <DEDUP_REMOVED lines=17> */
.L_x_29935:
[----:B------:R-:W-:Y:S05]  /*0990*/  BSYNC B0 ;  /* 0x0000000000007941 */ /* 0x000fea0003800000 */
.L_x_29934:
        /* <DEDUP_REMOVED lines=20> */
.L_x_29937:
[----:B------:R-:W-:Y:S05]  /*0ae0*/  BSYNC B0 ;  /* 0x0000000000007941 */ /* 0x000fea0003800000 */
.L_x_29936:
        /* <DEDUP_REMOVED lines=20> */
.L_x_29939:
[----:B------:R-:W-:Y:S05]  /*0c30*/  BSYNC B0 ;  /* 0x0000000000007941 */ /* 0x000fea0003800000 */
.L_x_29938:
        /* <DEDUP_REMOVED lines=15> */
[----:B------:R-:W-:-:S03]  /*0d30*/  LEA.HI.X R27, R65, UR7, RZ, 0x3, P2 ;  /* 0x00000007411b7c11 */ /* 0x000fc600090f1cff */
[----:B------:R-:W5:Y:S04]  /*0d40*/  LDG.E.64 R22, desc[UR4][R22.64] ;  /* 0x0000000416167981 */ /* 0x000f68000c1e1b00 */
[----:B------:R-:W5:Y:S01]  /*0d50*/  LDG.E.64 R26, desc[UR4][R26.64] ;  /* 0x000000041a1a7981 */ /* 0x000f62000c1e1b00 */
[----:B0-----:R-:W-:-:S07]  /*0d60*/  @!P0 CS2R R20, SRZ ;  /* 0x0000000000148805 */ /* 0x001fce000001ff00 */
.L_x_29941:
[----:B------:R-:W-:Y:S05]  /*0d70*/  BSYNC B0 ;  /* 0x0000000000007941 */ /* 0x000fea0003800000 */
.L_x_29940:
[----:B------:R-:W0:Y:S02]  /*0d80*/  S2UR UR6, SR_CTAID.X ;  /* 0x00000000000679c3 */ /* 0x000e240000002500 */
[----:B0-----:R-:W-:Y:S01]  /*0d90*/  LEA.HI R24, R0, UR6, RZ, 0x19 ;  /* 0x0000000600187c11 */ /* 0x001fe2000f8fc8ff */
[----:B------:R-:W-:-:S03]  /*0da0*/  ULDC UR6, c[0x0][0x214] ;  /* 0x0000850000067ab9 */ /* 0x000fc60000000800 */
[----:B------:R-:W-:-:S13]  /*0db0*/  ISETP.GE.AND P0, PT, R24, UR6, PT ;  /* 0x0000000618007c0c */ /* 0x000fda000bf06270 */
[----:B------:R-:W-:Y:S05]  /*0dc0*/  @P0 EXIT ;  /* 0x000000000000094d */ /* 0x000fea0003800000 */
[----:B------:R-:W-:Y:S01]  /*0dd0*/  SHF.R.S32.HI R64, RZ, 0x2, R64 ;  /* 0x00000002ff407819 */ /* 0x000fe20000011440 */
[----:B------:R-:W-:Y:S01]  /*0de0*/  ULDC.64 UR6, c[0x0][0x270] ;  /* 0x00009c0000067ab9 */ /* 0x000fe20000000a00 */
[--C-:B-----5:R-:W-:Y:S01]  /*0df0*/  SHF.R.U64 R108, R26, 0x10, R27.reuse ;  /* 0x000000101a6c7819 */ /* 0x120fe2000000121b */
[----:B------:R-:W-:Y:S01]  /*0e00*/  HFMA2.MMA R176, -RZ, RZ, 0, 5.9604644775390625e-08 ;  /* 0x00000001ffb07435 */ /* 0x000fe200000001ff */
[----:B------:R-:W-:Y:S01]  /*0e10*/  MOV R109, R27 ;  /* 0x0000001b006d7202 */ /* 0x000fe20000000f00 */
[----:B------:R-:W-:Y:S01]  /*0e20*/  ULDC UR14, c[0x0][0x218] ;  /* 0x00008600000e7ab9 */ /* 0x000fe20000000800 */
[----:B------:R-:W-:Y:S01]  /*0e30*/  SHF.R.U32.HI R110, RZ, 0x10, R27 ;  /* 0x00000010ff6e7819 */ /* 0x000fe2000001161b */
[----:B------:R-:W-:Y:S01]  /*0e40*/  HADD2.F32 R108, -RZ, R108.H0_H0 ;  /* 0x2000006cff6c7230 */ /* 0x000fe20000004100 */
[----:B------:R-:W-:Y:S01]  /*0e50*/  MOV R107, R26 ;  /* 0x0000001a006b7202 */ /* 0x000fe20000000f00 */
[----:B------:R-:W-:Y:S01]  /*0e60*/  HADD2.F32 R109, -RZ, R109.H0_H0 ;  /* 0x2000006dff6d7230 */ /* 0x000fe20000004100 */
[C---:B------:R-:W-:Y:S01]  /*0e70*/  SHF.L.U32 R27, R0.reuse, 0x5, RZ ;  /* 0x00000005001b7819 */ /* 0x040fe200000006ff */
[----:B------:R-:W-:Y:S01]  /*0e80*/  HADD2.F32 R110, -RZ, R110.H0_H0 ;  /* 0x2000006eff6e7230 */ /* 0x000fe20000004100 */
[----:B------:R-:W-:Y:S01]  /*0e90*/  LOP3.LUT R26, R0, 0x60, RZ, 0xc0, !PT ;  /* 0x00000060001a7812 */ /* 0x000fe200078ec0ff */
[----:B------:R-:W-:Y:S01]  /*0ea0*/  HADD2.F32 R107, -RZ, R107.H0_H0 ;  /* 0x2000006bff6b7230 */ /* 0x000fe20000004100 */
[----:B------:R-:W-:Y:S01]  /*0eb0*/  LOP3.LUT R25, R64, 0x7f, RZ, 0xc0, !PT ;  /* 0x0000007f40197812 */ /* 0x000fe200078ec0ff */
[----:B------:R-:W-:Y:S01]  /*0ec0*/  ULDC.64 UR8, c[0x0][0x230] ;  /* 0x00008c0000087ab9 */ /* 0x000fe20000000a00 */
[----:B------:R-:W-:Y:S01]  /*0ed0*/  MOV R111, R28 ;  /* 0x0000001c006f7202 */ /* 0x000fe20000000f00 */
[----:B------:R-:W-:Y:S01]  /*0ee0*/  ULDC.64 UR10, c[0x0][0x238] ;  /* 0x00008e00000a7ab9 */ /* 0x000fe20000000a00 */
[----:B------:R-:W-:Y:S01]  /*0ef0*/  SHF.R.U64 R112, R28, 0x10, R29 ;  /* 0x000000101c707819 */ /* 0x000fe2000000121d */
[----:B------:R-:W-:Y:S01]  /*0f00*/  ULDC.64 UR12, c[0x0][0x210] ;  /* 0x00008400000c7ab9 */ /* 0x000fe20000000a00 */
[----:B------:R-:W-:Y:S01]  /*0f10*/  LOP3.LUT R28, R27, 0x3e0, RZ, 0xc0, !PT ;  /* 0x000003e01b1c7812 */ /* 0x000fe200078ec0ff */
[----:B------:R-:W-:Y:S01]  /*0f20*/  HADD2.F32 R111, -RZ, R111.H0_H0 ;  /* 0x2000006fff6f7230 */ /* 0x000fe20000004100 */
[----:B------:R-:W-:Y:S01]  /*0f30*/  SHF.R.U32.HI R64, RZ, 0x2, R64 ;  /* 0x00000002ff407819 */ /* 0x000fe20000011640 */
[----:B------:R-:W-:Y:S01]  /*0f40*/  HADD2.F32 R112, -RZ, R112.H0_H0 ;  /* 0x20000070ff707230 */ /* 0x000fe20000004100 */
[----:B------:R-:W-:-:S02]  /*0f50*/  VIADDMNMX R26, R25, -R26, RZ, !PT ;  /* 0x8000001a191a7246 */ /* 0x000fc400078001ff */
[----:B------:R-:W-:Y:S02]  /*0f60*/  VIADDMNMX R28, R25, -R28, RZ, !PT ;  /* 0x8000001c191c7246 */ /* 0x000fe400078001ff */
[----:B------:R-:W-:Y:S02]  /*0f70*/  LOP3.LUT R25, R64, 0x3fffffe0, RZ, 0xc0, !PT ;  /* 0x3fffffe040197812 */ /* 0x000fe400078ec0ff */
[----:B------:R-:W-:Y:S02]  /*0f80*/  VIMNMX R26, R26, 0x20, PT ;  /* 0x000000201a1a7848 */ /* 0x000fe40003fe0100 */
[----:B------:R-:W-:Y:S02]  /*0f90*/  MOV R123, R52 ;  /* 0x00000034007b7202 */ /* 0x000fe40000000f00 */
[----:B------:R-:W-:Y:S02]  /*0fa0*/  SHF.R.U64 R124, R52, 0x10, R53 ;  /* 0x00000010347c7819 */ /* 0x000fe40000001235 */
[----:B------:R-:W-:Y:S01]  /*0fb0*/  IADD3 R52, R26, R25, RZ ;  /* 0x000000191a347210 */ /* 0x000fe20007ffe0ff */
[----:B------:R-:W-:Y:S01]  /*0fc0*/  HADD2.F32 R123, -RZ, R123.H0_H0 ;  /* 0x2000007bff7b7230 */ /* 0x000fe20000004100 */
[----:B------:R-:W-:Y:S01]  /*0fd0*/  ISETP.NE.U32.AND P0, PT, RZ, UR6, PT ;  /* 0x00000006ff007c0c */ /* 0x000fe2000bf05070 */
[----:B------:R-:W-:Y:S01]  /*0fe0*/  ULDC.U8 UR6, c[0x0][0x2a0] ;  /* 0x0000a80000067ab9 */ /* 0x000fe20000000000 */
[----:B------:R-:W-:Y:S01]  /*0ff0*/  SHF.L.U32 R52, R52, 0x2, RZ ;  /* 0x0000000234347819 */ /* 0x000fe200000006ff */
[----:B------:R-:W-:Y:S01]  /*1000*/  HADD2.F32 R124, -RZ, R124.H0_H0 ;  /* 0x2000007cff7c7230 */ /* 0x000fe20000004100 */
[----:B------:R-:W-:-:S02]  /*1010*/  ISETP.NE.AND P2, PT, RZ, UR6, PT ;  /* 0x00000006ff007c0c */ /* 0x000fc4000bf45270 */
[----:B------:R-:W-:Y:S02]  /*1020*/  I2FP.F32.U32 R52, R52 ;  /* 0x0000003400347245 */ /* 0x000fe40000201000 */
[----:B------:R-:W-:Y:S02]  /*1030*/  MOV R65, R30 ;  /* 0x0000001e00417202 */ /* 0x000fe40000000f00 */
[----:B------:R0:W1:Y:S01]  /*1040*/  MUFU.RCP R170, R52 ;  /* 0x0000003400aa7308 */ /* 0x0000620000001000 */
[--C-:B------:R-:W-:Y:S02]  /*1050*/  SHF.R.U64 R86, R30, 0x10, R31.reuse ;  /* 0x000000101e567819 */ /* 0x100fe4000000121f */
[----:B------:R-:W-:Y:S02]  /*1060*/  MOV R66, R31 ;  /* 0x0000001f00427202 */ /* 0x000fe40000000f00 */
[----:B------:R-:W-:Y:S02]  /*1070*/  SHF.R.U32.HI R85, RZ, 0x10, R31 ;  /* 0x00000010ff557819 */ /* 0x000fe4000001161f */
[----:B------:R-:W-:-:S02]  /*1080*/  MOV R30, R32 ;  /* 0x00000020001e7202 */ /* 0x000fc40000000f00 */
[--C-:B------:R-:W-:Y:S01]  /*1090*/  SHF.R.U64 R84, R32, 0x10, R33.reuse ;  /* 0x0000001020547819 */ /* 0x100fe20000001221 */
[----:B------:R-:W-:Y:S01]  /*10a0*/  HADD2.F32 R26, -RZ, R85.H0_H0 ;  /* 0x20000055ff1a7230 */ /* 0x000fe20000004100 */
[----:B------:R-:W-:Y:S01]  /*10b0*/  MOV R31, R33 ;  /* 0x00000021001f7202 */ /* 0x000fe20000000f00 */
[----:B------:R-:W-:Y:S01]  /*10c0*/  HADD2.F32 R27, -RZ, R30.H0_H0 ;  /* 0x2000001eff1b7230 */ /* 0x000fe20000004100 */
[----:B------:R-:W-:Y:S02]  /*10d0*/  SHF.R.U32.HI R83, RZ, 0x10, R33 ;  /* 0x00000010ff537819 */ /* 0x000fe40000011621 */
[----:B------:R-:W-:Y:S02]  /*10e0*/  MOV R32, R34 ;  /* 0x0000002200207202 */ /* 0x000fe40000000f00 */
[----:B------:R-:W-:Y:S01]  /*10f0*/  SHF.R.U64 R82, R34, 0x10, R35 ;  /* 0x0000001022527819 */ /* 0x000fe20000001223 */
[----:B------:R-:W-:Y:S01]  /*1100*/  HADD2.F32 R30, -RZ, R83.H0_H0 ;  /* 0x20000053ff1e7230 */ /* 0x000fe20000004100 */
[----:B------:R-:W-:-:S02]  /*1110*/  VIMNMX R28, R28, 0x20, PT ;  /* 0x000000201c1c7848 */ /* 0x000fc40003fe0100 */
[----:B------:R-:W-:Y:S02]  /*1120*/  MOV R33, R35 ;  /* 0x0000002300217202 */ /* 0x000fe40000000f00 */
[----:B------:R-:W-:Y:S02]  /*1130*/  SHF.R.U32.HI R34, RZ, 0x10, R35 ;  /* 0x00000010ff227819 */ /* 0x000fe40000011623 */
        /* <DEDUP_REMOVED lines=12> */
[----:B------:R-:W-:-:S02]  /*1200*/  MOV R69, R39 ;  /* 0x0000002700457202 */ /* 0x000fc40000000f00 */
[----:B------:R-:W-:Y:S01]  /*1210*/  SHF.R.U32.HI R79, RZ, 0x10, R39 ;  /* 0x00000010ff4f7819 */ /* 0x000fe20000011627 */
[----:B------:R-:W-:Y:S01]  /*1220*/  HADD2.F32 R39, -RZ, R68.H0_H0 ;  /* 0x20000044ff277230 */ /* 0x000fe20000004100 */
[----:B------:R-:W-:Y:S02]  /*1230*/  MOV R70, R40 ;  /* 0x0000002800467202 */ /* 0x000fe40000000f00 */
[--C-:B------:R-:W-:Y:S01]  /*1240*/  SHF.R.U64 R78, R40, 0x10, R41.reuse ;  /* 0x00000010284e7819 */ /* 0x100fe20000001229 */
[----:B------:R-:W-:Y:S01]  /*1250*/  HADD2.F32 R40, -RZ, R80.H0_H0 ;  /* 0x20000050ff287230 */ /* 0x000fe20000004100 */
[----:B------:R-:W-:Y:S02]  /*1260*/  MOV R71, R41 ;  /* 0x0000002900477202 */ /* 0x000fe40000000f00 */
[----:B------:R-:W-:Y:S01]  /*1270*/  SHF.R.U32.HI R77, RZ, 0x10, R41 ;  /* 0x00000010ff4d7819 */ /* 0x000fe20000011629 */
[----:B------:R-:W-:Y:S01]  /*1280*/  HADD2.F32 R41, -RZ, R69.H0_H0 ;  /* 0x20000045ff297230 */ /* 0x000fe20000004100 */
[----:B------:R-:W-:-:S02]  /*1290*/  MOV R72, R42 ;  /* 0x0000002a00487202 */ /* 0x000fc40000000f00 */
[--C-:B------:R-:W-:Y:S01]  /*12a0*/  SHF.R.U64 R76, R42, 0x10, R43.reuse ;  /* 0x000000102a4c7819 */ /* 0x100fe2000000122b */
[----:B------:R-:W-:Y:S01]  /*12b0*/  HADD2.F32 R42, -RZ, R79.H0_H0 ;  /* 0x2000004fff2a7230 */ /* 0x000fe20000004100 */
[----:B------:R-:W-:Y:S02]  /*12c0*/  MOV R73, R43 ;  /* 0x0000002b00497202 */ /* 0x000fe40000000f00 */
[----:B------:R-:W-:Y:S01]  /*12d0*/  SHF.R.U32.HI R75, RZ, 0x10, R43 ;  /* 0x00000010ff4b7819 */ /* 0x000fe2000001162b */
[----:B------:R-:W-:Y:S01]  /*12e0*/  HADD2.F32 R43, -RZ, R70.H0_H0 ;  /* 0x20000046ff2b7230 */ /* 0x000fe20000004100 */
[----:B------:R-:W-:Y:S02]  /*12f0*/  MOV R74, R44 ;  /* 0x0000002c004a7202 */ /* 0x000fe40000000f00 */
[----:B------:R-:W-:Y:S01]  /*1300*/  SHF.R.U64 R100, R44, 0x10, R45 ;  /* 0x000000102c647819 */ /* 0x000fe2000000122d */
[----:B------:R-:W-:Y:S01]  /*1310*/  HADD2.F32 R44, -RZ, R78.H0_H0 ;  /* 0x2000004eff2c7230 */ /* 0x000fe20000004100 */
[----:B------:R-:W-:-:S02]  /*1320*/  MOV R101, R45 ;  /* 0x0000002d00657202 */ /* 0x000fc40000000f00 */
        /* <DEDUP_REMOVED lines=122> */
[----:B------:R-:W-:Y:S01]  /*1ad0*/  IADD3 R171, R25, R28, RZ ;  /* 0x0000001c19ab7210 */ /* 0x000fe20007ffe0ff */
[----:B------:R-:W-:Y:S01]  /*1ae0*/  HADD2.F32 R25, -RZ, R66.H0_H0 ;  /* 0x20000042ff197230 */ /* 0x000fe20000004100 */
[----:B------:R-:W-:Y:S01]  /*1af0*/  LOP3.LUT R174, R174, 0xfffeffff, RZ, 0xc0, !PT ;  /* 0xfffeffffaeae7812 */ /* 0x000fe200078ec0ff */
[----:B------:R-:W-:Y:S01]  /*1b00*/  HADD2.F32 R28, -RZ, R84.H0_H0 ;  /* 0x20000054ff1c7230 */ /* 0x000fe20000004100 */
[----:B------:R-:W-:Y:S01]  /*1b10*/  MOV R22, R24 ;  /* 0x0000001800167202 */ /* 0x000fe20000000f00 */
[----:B------:R-:W-:Y:S01]  /*1b20*/  HADD2.F32 R24, -RZ, R86.H0_H0 ;  /* 0x20000056ff187230 */ /* 0x000fe20000004100 */
[----:B------:R-:W-:Y:S01]  /*1b30*/  SHF.L.U32 R171, R171, 0x2, RZ ;  /* 0x00000002abab7819 */ /* 0x000fe200000006ff */
[----:B------:R-:W-:Y:S01]  /*1b40*/  HADD2.F32 R137, -RZ, R137.H0_H0 ;  /* 0x20000089ff897230 */ /* 0x000fe20000004100 */
[----:B------:R-:W-:Y:S01]  /*1b50*/  @P2 LOP3.LUT R174, R174, 0x10000, RZ, 0xfc, !PT ;  /* 0x00010000aeae2812 */ /* 0x000fe200078efcff */
[----:B------:R-:W-:Y:S01]  /*1b60*/  HADD2.F32 R139, -RZ, R139.H0_H0 ;  /* 0x2000008bff8b7230 */ /* 0x000fe20000004100 */
[----:B------:R-:W-:Y:S01]  /*1b70*/  ISETP.NE.AND.EX P0, PT, RZ, UR7, PT, P0 ;  /* 0x00000007ff007c0c */ /* 0x000fe2000bf05300 */
[----:B------:R-:W-:Y:S01]  /*1b80*/  HADD2.F32 R140, -RZ, R140.H0_H0 ;  /* 0x2000008cff8c7230 */ /* 0x000fe20000004100 */
[----:B------:R-:W-:Y:S01]  /*1b90*/  ULDC UR7, c[0x0][0x290] ;  /* 0x0000a40000077ab9 */ /* 0x000fe20000000800 */
        /* <DEDUP_REMOVED lines=30> */
.L_x_29983:
[----:B------:R-:W0:Y:S01]  /*1d80*/  @P0 LDC.64 R96, c[0x0][0x270] ;  /* 0x00009c00ff600b82 */ /* 0x000e220000000a00 */
[----:B------:R-:W-:Y:S01]  /*1d90*/  MOV R177, 0x3f800000 ;  /* 0x3f80000000b17802 */ /* 0x000fe20000000f00 */
[----:B------:R-:W-:Y:S01]  /*1da0*/  IMAD R98, R22, UR14, RZ ;  /* 0x0000000e16627c24 */ /* 0x000fe2000f8e02ff */
[----:B------:R-:W-:-:S04]  /*1db0*/  LOP3.LUT R178, R0, 0x7f, RZ, 0xc0, !PT ;  /* 0x0000007f00b27812 */ /* 0x000fc800078ec0ff */
[----:B------:R-:W-:-:S04]  /*1dc0*/  SHF.R.S32.HI R99, RZ, 0x1f, R98 ;  /* 0x0000001fff637819 */ /* 0x000fc80000011462 */
[----:B------:R-:W-:Y:S01]  /*1dd0*/  LEA.HI R99, R99, R98, RZ, 0x2 ;  /* 0x0000006263637211 */ /* 0x000fe200078f10ff */
[----:B------:R-:W-:Y:S03]  /*1de0*/  BSSY B0, `(.L_x_29942) ;  /* 0x0000020000007945 */ /* 0x000fe60003800000 */
[----:B------:R-:W-:Y:S01]  /*1df0*/  LEA.HI.SX32 R175, R99, R178, 0x1e ;  /* 0x000000b263af7211 */ /* 0x000fe200078ff2ff */
[----:B0-----:R-:W-:-:S05]  /*1e00*/  @P0 IMAD.WIDE R96, R22, 0x4, R96 ;  /* 0x0000000416600825 */ /* 0x001fca00078e0260 */
[----:B------:R0:W5:Y:S01]  /*1e10*/  @P0 LDG.E R177, desc[UR4][R96.64] ;  /* 0x0000000460b10981 */ /* 0x000162000c1e1900 */
[----:B------:R-:W-:Y:S01]  /*1e20*/  MOV R179, R175 ;  /* 0x000000af00b37202 */ /* 0x000fe20000000f00 */
[----:B------:R-:W-:Y:S06]  /*1e30*/  @!P1 BRA `(.L_x_29943) ;  /* 0x0000000000689947 */ /* 0x000fec0003800000 */
[----:B------:R-:W1:Y:S01]  /*1e40*/  LDC.64 R56, c[0x0][0x220] ;  /* 0x00008800ff387b82 */ /* 0x000e620000000a00 */
[----:B------:R-:W-:-:S04]  /*1e50*/  ISETP.NE.U32.AND P2, PT, RZ, UR8, PT ;  /* 0x00000008ff007c0c */ /* 0x000fc8000bf45070 */
[----:B------:R-:W-:-:S13]  /*1e60*/  ISETP.NE.AND.EX P2, PT, RZ, UR9, PT, P2 ;  /* 0x00000009ff007c0c */ /* 0x000fda000bf45320 */
[----:B------:R-:W-:-:S04]  /*1e70*/  @P2 LEA R98, P3, R175, UR8, 0x4 ;  /* 0x00000008af622c11 */ /* 0x000fc8000f8620ff */
[C---:B------:R-:W-:Y:S01]  /*1e80*/  @P2 LEA.HI.X R99, R175.reuse, UR9, RZ, 0x4, P3 ;  /* 0x00000009af632c11 */ /* 0x040fe200098f24ff */
[C---:B-1----:R-:W-:Y:S01]  /*1e90*/  IMAD.WIDE.U32 R178, R175.reuse, 0x10, R56 ;  /* 0x00000010afb27825 */ /* 0x042fe200078e0038 */
[----:B0-----:R-:W-:-:S03]  /*1ea0*/  LEA R96, P3, R175, UR10, 0x4 ;  /* 0x0000000aaf607c11 */ /* 0x001fc6000f8620ff */
[----:B------:R-:W2:Y:S04]  /*1eb0*/  @P2 LDG.E.128 R52, desc[UR4][R98.64] ;  /* 0x0000000462342981 */ /* 0x000ea8000c1e1d00 */
[----:B------:R0:W3:Y:S01]  /*1ec0*/  LDG.E.128 R56, desc[UR4][R178.64] ;  /* 0x00000004b2387981 */ /* 0x0000e2000c1e1d00 */
[----:B------:R-:W-:Y:S02]  /*1ed0*/  ISETP.NE.U32.AND P2, PT, RZ, UR8, PT ;  /* 0x00000008ff007c0c */ /* 0x000fe4000bf45070 */
[C---:B------:R-:W-:Y:S02]  /*1ee0*/  LEA.HI.X R97, R175.reuse, UR11, RZ, 0x4, P3 ;  /* 0x0000000baf617c11 */ /* 0x040fe400098f24ff */
[----:B------:R-:W-:Y:S02]  /*1ef0*/  ISETP.NE.AND.EX P2, PT, RZ, UR9, PT, P2 ;  /* 0x00000009ff007c0c */ /* 0x000fe4000bf45320 */
[----:B0-----:R-:W-:Y:S01]  /*1f00*/  IADD3 R179, R175, 0x80, RZ ;  /* 0x00000080afb37810 */ /* 0x001fe20007ffe0ff */
[-C--:B---3-5:R-:W-:Y:S01]  /*1f10*/  FMUL.FTZ R56, R56, R177.reuse ;  /* 0x000000b138387220 */ /* 0x0a8fe20000410000 */
[-C--:B------:R-:W-:Y:S01]  /*1f20*/  FMUL.FTZ R57, R57, R177.reuse ;  /* 0x000000b139397220 */ /* 0x080fe20000410000 */
[-C--:B------:R-:W-:Y:S01]  /*1f30*/  FMUL.FTZ R58, R58, R177.reuse ;  /* 0x000000b13a3a7220 */ /* 0x080fe20000410000 */
[----:B------:R-:W-:Y:S01]  /*1f40*/  FMUL.FTZ R59, R59, R177 ;  /* 0x000000b13b3b7220 */ /* 0x000fe20000410000 */
[----:B------:R-:W-:Y:S01]  /*1f50*/  FMUL.FTZ R56, R23, R56 ;  /* 0x0000003817387220 */ /* 0x000fe20000410000 */
[----:B------:R-:W-:Y:S01]  /*1f60*/  FMUL.FTZ R57, R24, R57 ;  /* 0x0000003918397220 */ /* 0x000fe20000410000 */
[----:B------:R-:W-:Y:S01]  /*1f70*/  FMUL.FTZ R58, R25, R58 ;  /* 0x0000003a193a7220 */ /* 0x000fe20000410000 */
[----:B------:R-:W-:-:S03]  /*1f80*/  FMUL.FTZ R59, R26, R59 ;  /* 0x0000003b1a3b7220 */ /* 0x000fc60000410000 */
[----:B--2---:R-:W-:Y:S01]  /*1f90*/  @P2 FADD.FTZ R56, R52, R56 ;  /* 0x0000003834382221 */ /* 0x004fe20000010000 */
[----:B------:R-:W-:Y:S01]  /*1fa0*/  @P2 FADD.FTZ R57, R53, R57 ;  /* 0x0000003935392221 */ /* 0x000fe20000010000 */
[----:B------:R-:W-:Y:S01]  /*1fb0*/  @P2 FADD.FTZ R58, R54, R58 ;  /* 0x0000003a363a2221 */ /* 0x000fe20000010000 */
[----:B------:R-:W-:-:S05]  /*1fc0*/  @P2 FADD.FTZ R59, R55, R59 ;  /* 0x0000003b373b2221 */ /* 0x000fca0000010000 */
[----:B------:R1:W-:Y:S02]  /*1fd0*/  STG.E.128 desc[UR4][R96.64], R56 ;  /* 0x0000003860007986 */ /* 0x0003e4000c101d04 */
.L_x_29943:
[----:B------:R-:W-:Y:S05]  /*1fe0*/  BSYNC B0 ;  /* 0x0000000000007941 */ /* 0x000fea0003800000 */
.L_x_29942:
        /* <DEDUP_REMOVED lines=10> */
[----:B------:R-:W2:Y:S04]  /*2090*/  @P2 LDG.E.128 R52, desc[UR4][R98.64] ;  /* 0x0000000462342981 */ /* 0x000ea8000c1e1d00 */
[----:B------:R-:W3:Y:S01]  /*20a0*/  LDG.E.128 R60, desc[UR4][R180.64] ;  /* 0x00000004b43c7981 */ /* 0x000ee2000c1e1d00 */
[----:B------:R-:W-:Y:S02]  /*20b0*/  ISETP.NE.U32.AND P2, PT, RZ, UR8, PT ;  /* 0x00000008ff007c0c */ /* 0x000fe4000bf45070 */
[C---:B------:R-:W-:Y:S02]  /*20c0*/  LEA.HI.X R97, R179.reuse, UR11, RZ, 0x4, P3 ;  /* 0x0000000bb3617c11 */ /* 0x040fe400098f24ff */
[----:B------:R-:W-:Y:S02]  /*20d0*/  ISETP.NE.AND.EX P2, PT, RZ, UR9, PT, P2 ;  /* 0x00000009ff007c0c */ /* 0x000fe4000bf45320 */
[----:B------:R-:W-:Y:S01]  /*20e0*/  IADD3 R179, R179, 0x80, RZ ;  /* 0x00000080b3b37810 */ /* 0x000fe20007ffe0ff */
        /* <DEDUP_REMOVED lines=13> */
.L_x_29945:
[----:B------:R-:W-:Y:S05]  /*21c0*/  BSYNC B0 ;  /* 0x0000000000007941 */ /* 0x000fea0003800000 */
.L_x_29944:
        /* <DEDUP_REMOVED lines=29> */
.L_x_29947:
[----:B------:R-:W-:Y:S05]  /*23a0*/  BSYNC B0 ;  /* 0x0000000000007941 */ /* 0x000fea0003800000 */
.L_x_29946:
        /* <DEDUP_REMOVED lines=29> */
.L_x_29949:
[----:B------:R-:W-:Y:S05]  /*2580*/  BSYNC B0 ;  /* 0x0000000000007941 */ /* 0x000fea0003800000 */
.L_x_29948:
        /* <DEDUP_REMOVED lines=9> */
[----:B-1234-:R-:W-:-:S03]  /*2620*/  LEA R96, P3, R179, UR10, 0x4 ;  /* 0x0000000ab3607c11 */ /* 0x01efc6000f8620ff */
        /* <DEDUP_REMOVED lines=19> */
.L_x_29951:
[----:B------:R-:W-:Y:S05]  /*2760*/  BSYNC B0 ;  /* 0x0000000000007941 */ /* 0x000fea0003800000 */
.L_x_29950:
        /* <DEDUP_REMOVED lines=29> */
.L_x_29953:
[----:B------:R-:W-:Y:S05]  /*2940*/  BSYNC B0 ;  /* 0x0000000000007941 */ /* 0x000fea0003800000 */
.L_x_29952:
        /* <DEDUP_REMOVED lines=29> */
.L_x_29955:
[----:B------:R-:W-:Y:S05]  /*2b20*/  BSYNC B0 ;  /* 0x0000000000007941 */ /* 0x000fea0003800000 */
.L_x_29954:
        /* <DEDUP_REMOVED lines=29> */
.L_x_29957:
[----:B------:R-:W-:Y:S05]  /*2d00*/  BSYNC B0 ;  /* 0x0000000000007941 */ /* 0x000fea0003800000 */
.L_x_29956:
        /* <DEDUP_REMOVED lines=29> */
.L_x_29959:
[----:B------:R-:W-:Y:S05]  /*2ee0*/  BSYNC B0 ;  /* 0x0000000000007941 */ /* 0x000fea0003800000 */
.L_x_29958:
[----:B------:R-:W-:Y:S01]  /*2ef0*/  ISETP.GE.U32.AND P2, PT, R173, 0x500, PT ;  /* 0x00000500ad00780c */ /* 0x000fe20003f46070 */
[----:B------:R-:W-:-:S12]  /*2f00*/  BSSY B0, `(.L_x_29960) ;  /* 0x000001b000007945 */ /* 0x000fd80003800000 */
[----:B------:R-:W-:Y:S05]  /*2f10*/  @!P2 BRA `(.L_x_29961) ;  /* 0x000000000064a947 */ /* 0x000fea0003800000 */
[----:B------:R-:W-:Y:S01]  /*2f20*/  ISETP.NE.U32.AND P2, PT, RZ, UR8, PT ;  /* 0x00000008ff007c0c */ /* 0x000fe2000bf45070 */
[----:B------:R-:W0:Y:S03]  /*2f30*/  LDC.64 R92, c[0x0][0x220] ;  /* 0x00008800ff5c7b82 */ /* 0x000e260000000a00 */
[----:B------:R-:W-:-:S13]  /*2f40*/  ISETP.NE.AND.EX P2, PT, RZ, UR9, PT, P2 ;  /* 0x00000009ff007c0c */ /* 0x000fda000bf45320 */
[----:B------:R-:W-:-:S04]  /*2f50*/  @P2 LEA R98, P3, R179, UR8, 0x4 ;  /* 0x00000008b3622c11 */ /* 0x000fc8000f8620ff */
[C---:B------:R-:W-:Y:S02]  /*2f60*/  @P2 LEA.HI.X R99, R179.reuse, UR9, RZ, 0x4, P3 ;  /* 0x00000009b3632c11 */ /* 0x040fe400098f24ff */
[----:B01234-:R-:W-:-:S03]  /*2f70*/  LEA R96, P3, R179, UR10, 0x4 ;  /* 0x0000000ab3607c11 */ /* 0x01ffc6000f8620ff */
[----:B------:R-:W2:Y:S01]  /*2f80*/  @P2 LDG.E.128 R52, desc[UR4][R98.64] ;  /* 0x0000000462342981 */ /* 0x000ea2000c1e1d00 */
[C---:B------:R-:W-:Y:S01]  /*2f90*/  LEA.HI.X R97, R179.reuse, UR11, RZ, 0x4, P3 ;  /* 0x0000000bb3617c11 */ /* 0x040fe200098f24ff */
[----:B------:R-:W-:-:S05]  /*2fa0*/  IMAD.WIDE.U32 R178, R179, 0x10, R92 ;  /* 0x00000010b3b27825 */ /* 0x000fca00078e005c */
[----:B------:R-:W3:Y:S01]  /*2fb0*/  LDG.E.128 R92, desc[UR4][R178.64] ;  /* 0x00000004b25c7981 */ /* 0x000ee2000c1e1d00 */
[----:B------:R-:W-:-:S04]  /*2fc0*/  ISETP.NE.U32.AND P2, PT, RZ, UR8, PT ;  /* 0x00000008ff007c0c */ /* 0x000fc8000bf45070 */
[----:B------:R-:W-:Y:S01]  /*2fd0*/  ISETP.NE.AND.EX P2, PT, RZ, UR9, PT, P2 ;  /* 0x00000009ff007c0c */ /* 0x000fe2000bf45320 */
[-C--:B---3-5:R-:W-:Y:S01]  /*2fe0*/  FMUL.FTZ R92, R92, R177.reuse ;  /* 0x000000b15c5c7220 */ /* 0x0a8fe20000410000 */
[-C--:B------:R-:W-:Y:S01]  /*2ff0*/  FMUL.FTZ R93, R93, R177.reuse ;  /* 0x000000b15d5d7220 */ /* 0x080fe20000410000 */
[-C--:B------:R-:W-:Y:S01]  /*3000*/  FMUL.FTZ R94, R94, R177.reuse ;  /* 0x000000b15e5e7220 */ /* 0x080fe20000410000 */
[----:B------:R-:W-:Y:S01]  /*3010*/  FMUL.FTZ R95, R95, R177 ;  /* 0x000000b15f5f7220 */ /* 0x000fe20000410000 */
[----:B------:R-:W-:Y:S01]  /*3020*/  FMUL.FTZ R92, R107, R92 ;  /* 0x0000005c6b5c7220 */ /* 0x000fe20000410000 */
[----:B------:R-:W-:Y:S01]  /*3030*/  FMUL.FTZ R93, R108, R93 ;  /* 0x0000005d6c5d7220 */ /* 0x000fe20000410000 */
[----:B------:R-:W-:Y:S01]  /*3040*/  FMUL.FTZ R94, R109, R94 ;  /* 0x0000005e6d5e7220 */ /* 0x000fe20000410000 */
[----:B------:R-:W-:-:S05]  /*3050*/  FMUL.FTZ R95, R110, R95 ;  /* 0x0000005f6e5f7220 */ /* 0x000fca0000410000 */
[----:B--2---:R-:W-:Y:S01]  /*3060*/  @P2 FADD.FTZ R92, R52, R92 ;  /* 0x0000005c345c2221 */ /* 0x004fe20000010000 */
[----:B------:R-:W-:Y:S01]  /*3070*/  @P2 FADD.FTZ R93, R53, R93 ;  /* 0x0000005d355d2221 */ /* 0x000fe20000010000 */
[----:B------:R-:W-:Y:S01]  /*3080*/  @P2 FADD.FTZ R94, R54, R94 ;  /* 0x0000005e365e2221 */ /* 0x000fe20000010000 */
[----:B------:R-:W-:-:S05]  /*3090*/  @P2 FADD.FTZ R95, R55, R95 ;  /* 0x0000005f375f2221 */ /* 0x000fca0000010000 */
[----:B------:R0:W-:Y:S02]  /*30a0*/  STG.E.128 desc[UR4][R96.64], R92 ;  /* 0x0000005c60007986 */ /* 0x0001e4000c101d04 */
.L_x_29961:
[----:B------:R-:W-:Y:S05]  /*30b0*/  BSYNC B0 ;  /* 0x0000000000007941 */ /* 0x000fea0003800000 */
.L_x_29960:
[----:B01234-:R-:W-:Y:S01]  /*30c0*/  FADD.FTZ R96, RZ, R56 ;  /* 0x00000038ff607221 */ /* 0x01ffe20000010000 */
[----:B------:R-:W-:Y:S01]  /*30d0*/  ISETP.GT.U32.AND P2, PT, R173, 0xff, PT ;  /* 0x000000ffad00780c */ /* 0x000fe20003f44070 */
[----:B------:R-:W-:Y:S01]  /*30e0*/  UMOV UR6, 0xffffffff ;  /* 0xffffffff00067882 */ /* 0x000fe20000000000 */
[----:B------:R-:W-:Y:S01]  /*30f0*/  LOP3.LUT R174, R174, 0xffffffef, RZ, 0xc0, !PT ;  /* 0xffffffefaeae7812 */ /* 0x000fe200078ec0ff */
[----:B------:R-:W-:Y:S01]  /*3100*/  FADD.FTZ R97, R57, R96 ;  /* 0x0000006039617221 */ /* 0x000fe20000010000 */
[C---:B------:R-:W-:Y:S02]  /*3110*/  ISETP.GT.U32.AND P3, PT, R173.reuse, 0x3ff, PT ;  /* 0x000003ffad00780c */ /* 0x040fe40003f64070 */
[----:B------:R-:W-:Y:S01]  /*3120*/  ISETP.GT.U32.AND P4, PT, R173, 0x47f, PT ;  /* 0x0000047fad00780c */ /* 0x000fe20003f84070 */
[----:B------:R-:W-:Y:S01]  /*3130*/  FADD.FTZ R96, R58, R97 ;  /* 0x000000613a607221 */ /* 0x000fe20000010000 */
[----:B------:R-:W-:Y:S02]  /*3140*/  LOP3.LUT P5, RZ, R176, 0xff, RZ, 0xc0, !PT ;  /* 0x000000ffb0ff7812 */ /* 0x000fe400078ac0ff */
[----:B------:R-:W-:Y:S01]  /*3150*/  LOP3.LUT P6, RZ, R0, 0x1f, RZ, 0xc0, !PT ;  /* 0x0000001f00ff7812 */ /* 0x000fe200078cc0ff */
[----:B------:R-:W-:-:S02]  /*3160*/  FADD.FTZ R96, R59, R96 ;  /* 0x000000603b607221 */ /* 0x000fc40000010000 */
[----:B------:R-:W-:-:S03]  /*3170*/  @P2 LOP3.LUT R174, R174, 0x10, RZ, 0xfc, !PT ;  /* 0x00000010aeae2812 */ /* 0x000fc600078efcff */
[----:B------:R-:W-:Y:S02]  /*3180*/  FSEL R97, R96, RZ, P1 ;  /* 0x000000ff60617208 */ /* 0x000fe40000800000 */
[----:B------:R-:W-:-:S03]  /*3190*/  LOP3.LUT R174, R174, 0xfffffff7, RZ, 0xc0, !PT ;  /* 0xfffffff7aeae7812 */ /* 0x000fc600078ec0ff */
[----:B------:R-:W-:-:S04]  /*31a0*/  FADD.FTZ R96, R60, R97 ;  /* 0x000000613c607221 */ /* 0x000fc80000010000 */
[----:B------:R-:W-:-:S04]  /*31b0*/  FADD.FTZ R99, R61, R96 ;  /* 0x000000603d637221 */ /* 0x000fc80000010000 */
[----:B------:R-:W-:-:S04]  /*31c0*/  FADD.FTZ R96, R62, R99 ;  /* 0x000000633e607221 */ /* 0x000fc80000010000 */
[----:B------:R-:W-:Y:S01]  /*31d0*/  @P2 FADD.FTZ R97, R63, R96 ;  /* 0x000000603f612221 */ /* 0x000fe20000010000 */
[----:B------:R-:W-:-:S03]  /*31e0*/  ISETP.GT.U32.AND P2, PT, R173, 0x17f, PT ;  /* 0x0000017fad00780c */ /* 0x000fc60003f44070 */
[----:B------:R-:W-:-:S04]  /*31f0*/  FADD.FTZ R96, R64, R97 ;  /* 0x0000006140607221 */ /* 0x000fc80000010000 */
[----:B------:R-:W-:-:S04]  /*3200*/  FADD.FTZ R99, R65, R96 ;  /* 0x0000006041637221 */ /* 0x000fc80000010000 */
[----:B------:R-:W-:Y:S02]  /*3210*/  FADD.FTZ R96, R66, R99 ;  /* 0x0000006342607221 */ /* 0x000fe40000010000 */
[----:B------:R-:W-:Y:S02]  /*3220*/  @P2 LOP3.LUT R174, R174, 0x8, RZ, 0xfc, !PT ;  /* 0x00000008aeae2812 */ /* 0x000fe400078efcff */
[----:B------:R-:W-:Y:S01]  /*3230*/  @P2 FADD.FTZ R97, R67, R96 ;  /* 0x0000006043612221 */ /* 0x000fe20000010000 */
[----:B------:R-:W-:Y:S02]  /*3240*/  ISETP.GT.U32.AND P2, PT, R173, 0x1ff, PT ;  /* 0x000001ffad00780c */ /* 0x000fe40003f44070 */
[----:B------:R-:W-:Y:S01]  /*3250*/  LOP3.LUT R174, R174, 0xfffffffb, RZ, 0xc0, !PT ;  /* 0xfffffffbaeae7812 */ /* 0x000fe200078ec0ff */
        /* <DEDUP_REMOVED lines=21> */
[----:B------:R-:W-:-:S03]  /*33b0*/  FADD.FTZ R96, R80, R97 ;  /* 0x0000006150607221 */ /* 0x000fc60000010000 */
[----:B------:R-:W-:Y:S01]  /*33c0*/  @P5 LOP3.LUT R174, R174, 0x20, RZ, 0xfc, !PT ;  /* 0x00000020aeae5812 */ /* 0x000fe200078efcff */
[----:B------:R-:W-:-:S03]  /*33d0*/  FADD.FTZ R99, R81, R96 ;  /* 0x0000006051637221 */ /* 0x000fc60000010000 */
[----:B------:R-:W-:Y:S01]  /*33e0*/  LOP3.LUT R174, R174, 0xfffffdff, RZ, 0xc0, !PT ;  /* 0xfffffdffaeae7812 */ /* 0x000fe200078ec0ff */
[----:B------:R-:W-:-:S03]  /*33f0*/  FADD.FTZ R96, R82, R99 ;  /* 0x0000006352607221 */ /* 0x000fc60000010000 */
[----:B------:R-:W-:Y:S01]  /*3400*/  @P6 LOP3.LUT R174, R174, 0x200, RZ, 0xfc, !PT ;  /* 0x00000200aeae6812 */ /* 0x000fe200078efcff */
        /* <DEDUP_REMOVED lines=14> */
[----:B-----5:R-:W-:-:S04]  /*34f0*/  FADD.FTZ R177, R93, R96 ;  /* 0x000000605db17221 */ /* 0x020fc80000010000 */
[----:B------:R-:W-:-:S08]  /*3500*/  FADD.FTZ R96, R94, R177 ;  /* 0x000000b15e607221 */ /* 0x000fd00000010000 */
        /* <DEDUP_REMOVED lines=108> */
.L_x_29994:
        /* <DEDUP_REMOVED lines=17> */
[----:B------:R-:W-:Y:S02]  /*3ce0*/  LOP3.LUT P3, RZ, R174, 0x10000, RZ, 0xc0, !PT ;  /* 0x00010000aeff7812 */ /* 0x000fe4000786c0ff */
[----:B-1----:R-:W-:Y:S02]  /*3cf0*/  @!P2 LEA R177, R97, R96, 0x18 ;  /* 0x0000006061b1a211 */ /* 0x002fe400078ec0ff */
[----:B------:R-:W-:Y:S02]  /*3d00*/  CS2R R96, SRZ ;  /* 0x0000000000607805 */ /* 0x000fe4000001ff00 */
[----:B------:R-:W-:Y:S01]  /*3d10*/  @!P2 LEA R176, R98, R177, 0x3 ;  /* 0x000000b162b0a211 */ /* 0x000fe200078e18ff */
[----:B------:R-:W-:-:S04]  /*3d20*/  HFMA2.MMA R98, -RZ, RZ, 0, 0 ;  /* 0x00000000ff627435 */ /* 0x000fc800000001ff */
[----:B------:R-:W-:Y:S02]  /*3d30*/  @!P2 LDS.64 R96, [R176] ;  /* 0x00000000b060a984 */ /* 0x000fe40000000a00 */
[----:B------:R-:W-:Y:S02]  /*3d40*/  @!P2 MOV R98, R171 ;  /* 0x000000ab0062a202 */ /* 0x000fe40000000f00 */
[----:B------:R-:W-:-:S03]  /*3d50*/  LOP3.LUT P2, RZ, R99, 0x1f, R0, 0xf8, !PT ;  /* 0x0000001f63ff7812 */ /* 0x000fc6000784f800 */
        /* <DEDUP_REMOVED lines=62> */
[C---:B-1----:R-:W-:Y:S01]  /*4140*/  IMAD.WIDE.U32 R176, R175.reuse, 0x10, R176 ;  /* 0x00000010afb07825 */ /* 0x042fe200078e00b0 */
[----:B------:R-:W-:-:S04]  /*4150*/  IADD3 R175, R175, 0x80, RZ ;  /* 0x00000080afaf7810 */ /* 0x000fc80007ffe0ff */
[----:B------:R1:W-:Y:S03]  /*4160*/  STG.E.128 desc[UR4][R176.64], R96 ;  /* 0x00000060b0007986 */ /* 0x0003e6000c101d04 */
.L_x_29964:
[----:B------:R-:W-:Y:S05]  /*4170*/  BSYNC B0 ;  /* 0x0000000000007941 */ /* 0x000fea0003800000 */
.L_x_29963:
[----:B------:R-:W-:Y:S01]  /*4180*/  ISETP.GE.U32.AND P2, PT, R173, 0x100, PT ;  /* 0x00000100ad00780c */ /* 0x000fe20003f46070 */
[----:B------:R-:W-:-:S12]  /*4190*/  BSSY B0, `(.L_x_29965) ;  /* 0x0000012000007945 */ /* 0x000fd80003800000 */
[----:B------:R-:W-:Y:S05]  /*41a0*/  @!P2 BRA `(.L_x_29966) ;  /* 0x000000000040a947 */ /* 0x000fea0003800000 */
[----:B-1----:R-:W1:Y:S01]  /*41b0*/  LDC.64 R176, c[0x0][0x2b8] ;  /* 0x0000ae00ffb07b82 */ /* 0x002e620000000a00 */
        /* <DEDUP_REMOVED lines=15> */
.L_x_29966:
[----:B------:R-:W-:Y:S05]  /*42b0*/  BSYNC B0 ;  /* 0x0000000000007941 */ /* 0x000fea0003800000 */
.L_x_29965:
[----:B------:R-:W-:Y:S01]  /*42c0*/  ISETP.GE.U32.AND P2, PT, R173, 0x180, PT ;  /* 0x00000180ad00780c */ /* 0x000fe20003f46070 */
[----:B------:R-:W-:-:S12]  /*42d0*/  BSSY B0, `(.L_x_29967) ;  /* 0x0000012000007945 */ /* 0x000fd80003800000 */
[----:B------:R-:W-:Y:S05]  /*42e0*/  @!P2 BRA `(.L_x_29968) ;  /* 0x000000000040a947 */ /* 0x000fea0003800000 */
[----:B-12---:R-:W1:Y:S01]  /*42f0*/  LDC.64 R176, c[0x0][0x2b8] ;  /* 0x0000ae00ffb07b82 */ /* 0x006e620000000a00 */
        /* <DEDUP_REMOVED lines=15> */
.L_x_29968:
[----:B------:R-:W-:Y:S05]  /*43f0*/  BSYNC B0 ;  /* 0x0000000000007941 */ /* 0x000fea0003800000 */
.L_x_29967:
[----:B------:R-:W-:Y:S01]  /*4400*/  ISETP.GE.U32.AND P2, PT, R173, 0x200, PT ;  /* 0x00000200ad00780c */ /* 0x000fe20003f46070 */
[----:B------:R-:W-:-:S12]  /*4410*/  BSSY B0, `(.L_x_29969) ;  /* 0x0000012000007945 */ /* 0x000fd80003800000 */
[----:B------:R-:W-:Y:S05]  /*4420*/  @!P2 BRA `(.L_x_29970) ;  /* 0x000000000040a947 */ /* 0x000fea0003800000 */
[----:B-123--:R-:W1:Y:S01]  /*4430*/  LDC.64 R176, c[0x0][0x2b8] ;  /* 0x0000ae00ffb07b82 */ /* 0x00ee620000000a00 */
        /* <DEDUP_REMOVED lines=15> */
.L_x_29970:
[----:B------:R-:W-:Y:S05]  /*4530*/  BSYNC B0 ;  /* 0x0000000000007941 */ /* 0x000fea0003800000 */
.L_x_29969:
[----:B------:R-:W-:Y:S01]  /*4540*/  ISETP.GE.U32.AND P2, PT, R173, 0x280, PT ;  /* 0x00000280ad00780c */ /* 0x000fe20003f46070 */
[----:B------:R-:W-:-:S12]  /*4550*/  BSSY B0, `(.L_x_29971) ;  /* 0x0000012000007945 */ /* 0x000fd80003800000 */
[----:B------:R-:W-:Y:S05]  /*4560*/  @!P2 BRA `(.L_x_29972) ;  /* 0x000000000040a947 */ /* 0x000fea0003800000 */
[----:B-1234-:R-:W1:Y:S01]  /*4570*/  LDC.64 R176, c[0x0][0x2b8] ;  /* 0x0000ae00ffb07b82 */ /* 0x01ee620000000a00 */
        /* <DEDUP_REMOVED lines=15> */
.L_x_29972:
[----:B------:R-:W-:Y:S05]  /*4670*/  BSYNC B0 ;  /* 0x0000000000007941 */ /* 0x000fea0003800000 */
.L_x_29971:
        /* <DEDUP_REMOVED lines=19> */
.L_x_29974:
[----:B------:R-:W-:Y:S05]  /*47b0*/  BSYNC B0 ;  /* 0x0000000000007941 */ /* 0x000fea0003800000 */
.L_x_29973:
        /* <DEDUP_REMOVED lines=19> */
.L_x_29976:
[----:B------:R-:W-:Y:S05]  /*48f0*/  BSYNC B0 ;  /* 0x0000000000007941 */ /* 0x000fea0003800000 */
.L_x_29975:
        /* <DEDUP_REMOVED lines=19> */
.L_x_29978:
[----:B------:R-:W-:Y:S05]  /*4a30*/  BSYNC B0 ;  /* 0x0000000000007941 */ /* 0x000fea0003800000 */
.L_x_29977:
        /* <DEDUP_REMOVED lines=19> */
.L_x_29980:
[----:B------:R-:W-:Y:S05]  /*4b70*/  BSYNC B0 ;  /* 0x0000000000007941 */ /* 0x000fea0003800000 */
.L_x_29979:
        /* <DEDUP_REMOVED lines=18> */
.L_x_29982:
[----:B------:R-:W-:Y:S05]  /*4ca0*/  BSYNC B0 ;  /* 0x0000000000007941 */ /* 0x000fea0003800000 */
.L_x_29981:
[----:B------:R-:W-:Y:S02]  /*4cb0*/  LOP3.LUT P2, RZ, R174, 0x20, RZ, 0xc0, !PT ;  /* 0x00000020aeff7812 */ /* 0x000fe4000784c0ff */
[----:B------:R-:W-:Y:S02]  /*4cc0*/  IADD3 R22, R22, UR12, RZ ;  /* 0x0000000c16167c10 */ /* 0x000fe4000fffe0ff */
[----:B01234-:R-:W-:Y:S02]  /*4cd0*/  SEL R176, RZ, 0x1, P2 ;  /* 0x00000001ffb07807 */ /* 0x01ffe40001000000 */
[----:B------:R-:W-:-:S13]  /*4ce0*/  ISETP.GE.AND P2, PT, R22, UR13, PT ;  /* 0x0000000d16007c0c */ /* 0x000fda000bf46270 */
[----:B------:R-:W-:Y:S05]  /*4cf0*/  @!P2 BRA `(.L_x_29983) ;  /* 0xffffffd00020a947 */ /* 0x000fea000383ffff */
[----:B------:R-:W-:Y:S05]  /*4d00*/  EXIT ;  /* 0x000000000000794d */ /* 0x000fea0003800000 */
.L_x_29962:
[----:B------:R-:W-:Y:S01]  /*4d10*/  HFMA2.MMA R183, -RZ, RZ, 0, 5.9604644775390625e-08 ;  /* 0x00000001ffb77435 */ /* 0x000fe200000001ff */
[----:B------:R-:W-:Y:S02]  /*4d20*/  MOV R182, R97 ;  /* 0x0000006100b67202 */ /* 0x000fe40000000f00 */
[----:B------:R-:W-:Y:S02]  /*4d30*/  MOV R184, 0x1f ;  /* 0x0000001f00b87802 */ /* 0x000fe40000000f00 */
[----:B------:R-:W-:-:S07]  /*4d40*/  MOV R181, 0xffffffff ;  /* 0xffffffff00b57802 */ /* 0x000fce0000000f00 */
[----:B------:R-:W-:Y:S05]  /*4d50*/  WARPSYNC.COLLECTIVE R181, `(.L_x_29984) ;  /* 0x00000000b5087348 */ /* 0x000fea0003c00000 */
[----:B------:R0:W1:Y:S02]  /*4d60*/  SHFL.BFLY P6, R180, R182, R183, R184 ;  /* 0x0c0000b7b6b47389 */ /* 0x00006400000c00b8 */
[----:B01----:R-:W-:Y:S01]  /*4d70*/  ENDCOLLECTIVE ;  /* 0x000000000000791b */ /* 0x003fe20003800000 */
.L_x_29984:
[----:B------:R-:W-:Y:S01]  /*4d80*/  HFMA2.MMA R183, -RZ, RZ, 0, 1.1920928955078125e-07 ;  /* 0x00000002ffb77435 */ /* 0x000fe200000001ff */
[----:B------:R-:W-:-:S05]  /*4d90*/  MOV R96, R180 ;  /* 0x000000b400607202 */ /* 0x000fca0000000f00 */
[----:B------:R-:W-:-:S05]  /*4da0*/  FADD.FTZ R176, R97, R96 ;  /* 0x0000006061b07221 */ /* 0x000fca0000010000 */
[----:B------:R-:W-:-:S07]  /*4db0*/  MOV R182, R176 ;  /* 0x000000b000b67202 */ /* 0x000fce0000000f00 */
[----:B------:R-:W-:Y:S05]  /*4dc0*/  WARPSYNC.COLLECTIVE R181, `(.L_x_29985) ;  /* 0x00000000b5087348 */ /* 0x000fea0003c00000 */
[----:B------:R0:W1:Y:S02]  /*4dd0*/  SHFL.BFLY P6, R180, R182, R183, R184 ;  /* 0x0c0000b7b6b47389 */ /* 0x00006400000c00b8 */
[----:B01----:R-:W-:Y:S01]  /*4de0*/  ENDCOLLECTIVE ;  /* 0x000000000000791b */ /* 0x003fe20003800000 */
.L_x_29985:
[----:B------:R-:W-:Y:S01]  /*4df0*/  HFMA2.MMA R183, -RZ, RZ, 0, 2.384185791015625e-07 ;  /* 0x00000004ffb77435 */ /* 0x000fe200000001ff */
[----:B------:R-:W-:-:S05]  /*4e00*/  MOV R177, R180 ;  /* 0x000000b400b17202 */ /* 0x000fca0000000f00 */
[----:B------:R-:W-:-:S05]  /*4e10*/  FADD.FTZ R177, R176, R177 ;  /* 0x000000b1b0b17221 */ /* 0x000fca0000010000 */
[----:B------:R-:W-:-:S07]  /*4e20*/  MOV R182, R177 ;  /* 0x000000b100b67202 */ /* 0x000fce0000000f00 */
[----:B------:R-:W-:Y:S05]  /*4e30*/  WARPSYNC.COLLECTIVE R181, `(.L_x_29986) ;  /* 0x00000000b5087348 */ /* 0x000fea0003c00000 */
[----:B------:R0:W1:Y:S02]  /*4e40*/  SHFL.BFLY P6, R180, R182, R183, R184 ;  /* 0x0c0000b7b6b47389 */ /* 0x00006400000c00b8 */
[----:B01----:R-:W-:Y:S01]  /*4e50*/  ENDCOLLECTIVE ;  /* 0x000000000000791b */ /* 0x003fe20003800000 */
.L_x_29986:
[----:B------:R-:W-:Y:S01]  /*4e60*/  HFMA2.MMA R183, -RZ, RZ, 0, 4.76837158203125e-07 ;  /* 0x00000008ffb77435 */ /* 0x000fe200000001ff */
[----:B------:R-:W-:-:S05]  /*4e70*/  MOV R96, R180 ;  /* 0x000000b400607202 */ /* 0x000fca0000000f00 */
[----:B------:R-:W-:-:S05]  /*4e80*/  FADD.FTZ R178, R177, R96 ;  /* 0x00000060b1b27221 */ /* 0x000fca0000010000 */
[----:B------:R-:W-:-:S07]  /*4e90*/  MOV R182, R178 ;  /* 0x000000b200b67202 */ /* 0x000fce0000000f00 */
[----:B------:R-:W-:Y:S05]  /*4ea0*/  WARPSYNC.COLLECTIVE R181, `(.L_x_29987) ;  /* 0x00000000b5087348 */ /* 0x000fea0003c00000 */
[----:B------:R0:W1:Y:S02]  /*4eb0*/  SHFL.BFLY P6, R180, R182, R183, R184 ;  /* 0x0c0000b7b6b47389 */ /* 0x00006400000c00b8 */
[----:B01----:R-:W-:Y:S01]  /*4ec0*/  ENDCOLLECTIVE ;  /* 0x000000000000791b */ /* 0x003fe20003800000 */
.L_x_29987:
[----:B------:R-:W-:Y:S01]  /*4ed0*/  HFMA2.MMA R183, -RZ, RZ, 0, 9.5367431640625e-07 ;  /* 0x00000010ffb77435 */ /* 0x000fe200000001ff */
[----:B------:R-:W-:-:S05]  /*4ee0*/  MOV R179, R180 ;  /* 0x000000b400b37202 */ /* 0x000fca0000000f00 */
[----:B------:R-:W-:-:S05]  /*4ef0*/  FADD.FTZ R179, R178, R179 ;  /* 0x000000b3b2b37221 */ /* 0x000fca0000010000 */
[----:B------:R-:W-:-:S07]  /*4f00*/  MOV R182, R179 ;  /* 0x000000b300b67202 */ /* 0x000fce0000000f00 */
[----:B------:R-:W-:Y:S05]  /*4f10*/  WARPSYNC.COLLECTIVE R181, `(.L_x_29988) ;  /* 0x00000000b5087348 */ /* 0x000fea0003c00000 */
[----:B------:R0:W1:Y:S02]  /*4f20*/  SHFL.BFLY P6, R180, R182, R183, R184 ;  /* 0x0c0000b7b6b47389 */ /* 0x00006400000c00b8 */
[----:B01----:R-:W-:Y:S01]  /*4f30*/  ENDCOLLECTIVE ;  /* 0x000000000000791b */ /* 0x003fe20003800000 */
.L_x_29988:
[----:B------:R-:W-:Y:S01]  /*4f40*/  HFMA2.MMA R183, -RZ, RZ, 0, 5.9604644775390625e-08 ;  /* 0x00000001ffb77435 */ /* 0x000fe200000001ff */
[----:B------:R-:W-:Y:S02]  /*4f50*/  MOV R96, R180 ;  /* 0x000000b400607202 */ /* 0x000fe40000000f00 */
[----:B------:R-:W-:-:S03]  /*4f60*/  ISETP.GT.U32.AND P6, PT, R173, 0xff, PT ;  /* 0x000000ffad00780c */ /* 0x000fc60003fc4070 */
        /* <DEDUP_REMOVED lines=91> */
.L_x_29989:
[----:B------:R-:W-:Y:S01]  /*5520*/  HFMA2.MMA R183, -RZ, RZ, 0, 1.1920928955078125e-07 ;  /* 0x00000002ffb77435 */ /* 0x000fe200000001ff */
[----:B------:R-:W-:-:S05]  /*5530*/  MOV R176, R180 ;  /* 0x000000b400b07202 */ /* 0x000fca0000000f00 */
[----:B------:R-:W-:-:S05]  /*5540*/  FADD.FTZ R176, R97, R176 ;  /* 0x000000b061b07221 */ /* 0x000fca0000010000 */
[----:B------:R-:W-:-:S07]  /*5550*/  MOV R182, R176 ;  /* 0x000000b000b67202 */ /* 0x000fce0000000f00 */
[----:B------:R-:W-:Y:S05]  /*5560*/  WARPSYNC.COLLECTIVE R181, `(.L_x_29990) ;  /* 0x00000000b5087348 */ /* 0x000fea0003c00000 */
[----:B------:R0:W1:Y:S02]  /*5570*/  SHFL.BFLY P6, R180, R182, R183, R184 ;  /* 0x0c0000b7b6b47389 */ /* 0x00006400000c00b8 */
[----:B01----:R-:W-:Y:S01]  /*5580*/  ENDCOLLECTIVE ;  /* 0x000000000000791b */ /* 0x003fe20003800000 */
.L_x_29990:
[----:B------:R-:W-:Y:S01]  /*5590*/  HFMA2.MMA R183, -RZ, RZ, 0, 2.384185791015625e-07 ;  /* 0x00000004ffb77435 */ /* 0x000fe200000001ff */
[----:B------:R-:W-:-:S05]  /*55a0*/  MOV R177, R180 ;  /* 0x000000b400b17202 */ /* 0x000fca0000000f00 */
[----:B------:R-:W-:-:S05]  /*55b0*/  FADD.FTZ R177, R176, R177 ;  /* 0x000000b1b0b17221 */ /* 0x000fca0000010000 */
[----:B------:R-:W-:-:S07]  /*55c0*/  MOV R182, R177 ;  /* 0x000000b100b67202 */ /* 0x000fce0000000f00 */
[----:B------:R-:W-:Y:S05]  /*55d0*/  WARPSYNC.COLLECTIVE R181, `(.L_x_29991) ;  /* 0x00000000b5087348 */ /* 0x000fea0003c00000 */
[----:B------:R0:W1:Y:S02]  /*55e0*/  SHFL.BFLY P6, R180, R182, R183, R184 ;  /* 0x0c0000b7b6b47389 */ /* 0x00006400000c00b8 */
[----:B01----:R-:W-:Y:S01]  /*55f0*/  ENDCOLLECTIVE ;  /* 0x000000000000791b */ /* 0x003fe20003800000 */
.L_x_29991:
[----:B------:R-:W-:Y:S01]  /*5600*/  HFMA2.MMA R183, -RZ, RZ, 0, 4.76837158203125e-07 ;  /* 0x00000008ffb77435 */ /* 0x000fe200000001ff */
[----:B------:R-:W-:-:S05]  /*5610*/  MOV R178, R180 ;  /* 0x000000b400b27202 */ /* 0x000fca0000000f00 */
[----:B------:R-:W-:-:S05]  /*5620*/  FADD.FTZ R178, R177, R178 ;  /* 0x000000b2b1b27221 */ /* 0x000fca0000010000 */
[----:B------:R-:W-:-:S07]  /*5630*/  MOV R182, R178 ;  /* 0x000000b200b67202 */ /* 0x000fce0000000f00 */
[----:B------:R-:W-:Y:S05]  /*5640*/  WARPSYNC.COLLECTIVE R181, `(.L_x_29992) ;  /* 0x00000000b5087348 */ /* 0x000fea0003c00000 */
[----:B------:R0:W1:Y:S02]  /*5650*/  SHFL.BFLY P6, R180, R182, R183, R184 ;  /* 0x0c0000b7b6b47389 */ /* 0x00006400000c00b8 */
[----:B01----:R-:W-:Y:S01]  /*5660*/  ENDCOLLECTIVE ;  /* 0x000000000000791b */ /* 0x003fe20003800000 */
.L_x_29992:
[----:B------:R-:W-:Y:S01]  /*5670*/  HFMA2.MMA R183, -RZ, RZ, 0, 9.5367431640625e-07 ;  /* 0x00000010ffb77435 */ /* 0x000fe200000001ff */
[----:B------:R-:W-:-:S05]  /*5680*/  MOV R179, R180 ;  /* 0x000000b400b37202 */ /* 0x000fca0000000f00 */
[----:B------:R-:W-:-:S05]  /*5690*/  FADD.FTZ R179, R178, R179 ;  /* 0x000000b3b2b37221 */ /* 0x000fca0000010000 */
[----:B------:R-:W-:-:S07]  /*56a0*/  MOV R182, R179 ;  /* 0x000000b300b67202 */ /* 0x000fce0000000f00 */
[----:B------:R-:W-:Y:S05]  /*56b0*/  WARPSYNC.COLLECTIVE R181, `(.L_x_29993) ;  /* 0x00000000b5087348 */ /* 0x000fea0003c00000 */
[----:B------:R0:W1:Y:S02]  /*56c0*/  SHFL.BFLY P6, R180, R182, R183, R184 ;  /* 0x0c0000b7b6b47389 */ /* 0x00006400000c00b8 */
[----:B01----:R-:W-:Y:S01]  /*56d0*/  ENDCOLLECTIVE ;  /* 0x000000000000791b */ /* 0x003fe20003800000 */
.L_x_29993:
[----:B------:R-:W-:Y:S05]  /*56e0*/  BRA `(.L_x_29994) ;  /* 0xffffffe400387947 */ /* 0x000fea000383ffff */
.L_x_29995:
        /* <DEDUP_REMOVED lines=9> */
.L_x_37292:


//--------------------- .text._ZN10layer_norm13ln_fwd_kernelINS_13Kernel_traitsI6__halfffffjLj5120ELj1ELj1ELj4ELj16ENS_18Kernel_traits_baseILj5120ES2_ffffjLj128EEEEELb0ELb1ELb0ELb1EEEvNS_9FwdParamsE --------------------------
	.section	.text._ZN10layer_norm13ln_fwd_kernelINS_13Kernel_traitsI6__halfffffjLj5120ELj1ELj1ELj4ELj16ENS_18Kernel_traits_baseILj5120ES2_ffffjLj128EEEEELb0ELb1ELb0ELb1EEEvNS_9FwdParamsE,"ax",@progbits
	.align	128
        .global         _ZN10layer_norm13ln_fwd_kernelINS_13Kernel_traitsI6__halfffffjLj5120ELj1ELj1ELj4ELj16ENS_18Kernel_traits_baseILj5120ES2_ffffjLj128EEEEELb0ELb1ELb0ELb1EEEvNS_9FwdParamsE
        .type           _ZN10layer_norm13ln_fwd_kernelINS_13Kernel_traitsI6__halfffffjLj5120ELj1ELj1ELj4ELj16ENS_18Kernel_traits_baseILj5120ES2_ffffjLj128EEEEELb0ELb1ELb0ELb1EEEvNS_9FwdParamsE,@function
        .size           _ZN10layer_norm13ln_fwd_kernelINS_13Kernel_traitsI6__halfffffjLj5120ELj1ELj1ELj4ELj16ENS_18Kernel_traits_baseILj5120ES2_ffffjLj128EEEEELb0ELb1ELb0ELb1EEEvNS_9FwdParamsE,(.L_x_37293 - _ZN10layer_norm13ln_fwd_kernelINS_13Kernel_traitsI6__halfffffjLj5120ELj1ELj1ELj4ELj16ENS_18Kernel_traits_baseILj5120ES2_ffffjLj128EEEEELb0ELb1ELb0ELb1EEEvNS_9FwdParamsE)
        .other          _ZN10layer_norm13ln_fwd_kernelINS_13Kernel_traitsI6__halfffffjLj5120ELj1ELj1ELj4ELj16ENS_18Kernel_traits_baseILj5120ES2_ffffjLj128EEEEELb0ELb1ELb0ELb1EEEvNS_9FwdParamsE,@"STO_CUDA_ENTRY STV_DEFAULT"
_ZN10layer_norm13ln_fwd_kernelINS_13Kernel_traitsI6__halfffffjLj5120ELj1ELj1ELj4ELj16ENS_18Kernel_traits_baseILj5120ES2_ffffjLj128EEEEELb0ELb1ELb0ELb1EEEvNS_9FwdParamsE:
.text._ZN10layer_norm13ln_fwd_kernelINS_13Kernel_traitsI6__halfffffjLj5120ELj1ELj1ELj4ELj16ENS_18Kernel_traits_baseILj5120ES2_ffffjLj128EEEEELb0ELb1ELb0ELb1EEEvNS_9FwdParamsE:
        /* <DEDUP_REMOVED lines=20> */
[----:B------:R-:W-:-:S02]  /*0140*/  IADD3 R14, P1, R0, UR8, RZ ;  /* 0x00000008000e7c10 */ /* 0x000fc4000ff3e0ff */
[C---:B-1----:R-:W-:Y:S01]  /*0150*/  LEA.HI R169, R170.reuse, UR6, RZ, 0x19 ;  /* 0x00000006aaa97c11 */ /* 0x042fe2000f8fc8ff */
[----:B------:R0:W5:Y:S01]  /*0160*/  @P0 LDG.E.64 R20, desc[UR4][R2.64+0x2000] ;  /* 0x0020000402140981 */ /* 0x000162000c1e1b00 */
[----:B------:R-:W-:Y:S01]  /*0170*/  ULDC UR6, c[0x0][0x214] ;  /* 0x0000850000067ab9 */ /* 0x000fe20000000800 */
[----:B------:R-:W-:Y:S02]  /*0180*/  IADD3.X R15, RZ, UR9, RZ, P1, !PT ;  /* 0x00000009ff0f7c10 */ /* 0x000fe40008ffe4ff */
[----:B------:R0:W5:Y:S01]  /*0190*/  @P0 LDG.E.64 R18, desc[UR4][R2.64+0x2400] ;  /* 0x0024000402120981 */ /* 0x000162000c1e1b00 */
[----:B------:R-:W-:Y:S01]  /*01a0*/  ISETP.GE.AND P1, PT, R169, UR6, PT ;  /* 0x00000006a9007c0c */ /* 0x000fe2000bf26270 */
[----:B------:R-:W-:Y:S01]  /*01b0*/  ULDC.64 UR6, c[0x0][0x278] ;  /* 0x00009e0000067ab9 */ /* 0x000fe20000000a00 */
[----:B------:R-:W-:-:S04]  /*01c0*/  LOP3.LUT R170, R170, 0x7f, RZ, 0xc0, !PT ;  /* 0x0000007faaaa7812 */ /* 0x000fc800078ec0ff */
[----:B------:R-:W-:-:S04]  /*01d0*/  LEA R16, P2, R170, UR6, 0x3 ;  /* 0x00000006aa107c11 */ /* 0x000fc8000f8418ff */
[----:B------:R-:W-:-:S03]  /*01e0*/  IADD3.X R17, RZ, UR7, RZ, P2, !PT ;  /* 0x00000007ff117c10 */ /* 0x000fc600097fe4ff */
[----:B0-----:R-:W-:Y:S06]  /*01f0*/  @P1 EXIT ;  /* 0x000000000000194d */ /* 0x001fec0003800000 */
        /* <DEDUP_REMOVED lines=9> */
[----:B------:R-:W4:Y:S04]  /*0290*/  LDG.E.64 R74, desc[UR4][R14.64+0x2000] ;  /* 0x002000040e4a7981 */ /* 0x000f28000c1e1b00 */
[----:B------:R0:W4:Y:S04]  /*02a0*/  LDG.E.64 R76, desc[UR4][R14.64+0x2400] ;  /* 0x002400040e4c7981 */ /* 0x000128000c1e1b00 */
        /* <DEDUP_REMOVED lines=8> */
[----:B------:R-:W4:Y:S01]  /*0330*/  LDG.E.64 R52, desc[UR4][R16.64+0x2400] ;  /* 0x0024000410347981 */ /* 0x000f22000c1e1b00 */
        /* <DEDUP_REMOVED lines=10> */
[--C-:B------:R-:W-:Y:S01]  /*03e0*/  SHF.R.U64 R109, R36, 0x10, R37.reuse ;  /* 0x00000010246d7819 */ /* 0x100fe20000001225 */
[----:B------:R-:W-:Y:S01]  /*03f0*/  ULDC.64 UR6, c[0x0][0x270] ;  /* 0x00009c0000067ab9 */ /* 0x000fe20000000a00 */
[----:B------:R-:W-:Y:S01]  /*0400*/  SHF.R.U32.HI R110, RZ, 0x10, R37 ;  /* 0x00000010ff6e7819 */ /* 0x000fe20000011625 */
[----:B------:R-:W-:Y:S01]  /*0410*/  HFMA2.MMA R180, -RZ, RZ, 0, 5.9604644775390625e-08 ;  /* 0x00000001ffb47435 */ /* 0x000fe200000001ff */
[--C-:B------:R-:W-:Y:S01]  /*0420*/  SHF.R.U64 R111, R34, 0x10, R35.reuse ;  /* 0x00000010226f7819 */ /* 0x100fe20000001223 */
[----:B------:R-:W-:Y:S01]  /*0430*/  ULDC UR12, c[0x0][0x290] ;  /* 0x0000a400000c7ab9 */ /* 0x000fe20000000800 */
[----:B------:R-:W-:Y:S01]  /*0440*/  SHF.R.U32.HI R112, RZ, 0x10, R35 ;  /* 0x00000010ff707819 */ /* 0x000fe20000011623 */
[----:B------:R-:W-:Y:S01]  /*0450*/  ULDC.64 UR8, c[0x0][0x230] ;  /* 0x00008c0000087ab9 */ /* 0x000fe20000000a00 */
[--C-:B------:R-:W-:Y:S01]  /*0460*/  SHF.R.U64 R113, R32, 0x10, R33.reuse ;  /* 0x0000001020717819 */ /* 0x100fe20000001221 */
[----:B------:R-:W-:Y:S01]  /*0470*/  ULDC.64 UR10, c[0x0][0x238] ;  /* 0x00008e00000a7ab9 */ /* 0x000fe20000000a00 */
[----:B------:R-:W-:Y:S01]  /*0480*/  SHF.R.U32.HI R114, RZ, 0x10, R33 ;  /* 0x00000010ff727819 */ /* 0x000fe20000011621 */
[----:B------:R-:W-:Y:S01]  /*0490*/  ULDC.64 UR14, c[0x0][0x2b8] ;  /* 0x0000ae00000e7ab9 */ /* 0x000fe20000000a00 */
[--C-:B------:R-:W-:Y:S01]  /*04a0*/  SHF.R.U64 R115, R30, 0x10, R31.reuse ;  /* 0x000000101e737819 */ /* 0x100fe2000000121f */
[----:B------:R-:W-:Y:S01]  /*04b0*/  ULDC.64 UR16, c[0x0][0x210] ;  /* 0x0000840000107ab9 */ /* 0x000fe20000000a00 */
[----:B------:R-:W-:-:S02]  /*04c0*/  SHF.R.U32.HI R116, RZ, 0x10, R31 ;  /* 0x00000010ff747819 */ /* 0x000fc4000001161f */
[--C-:B------:R-:W-:Y:S02]  /*04d0*/  SHF.R.U64 R117, R28, 0x10, R29.reuse ;  /* 0x000000101c757819 */ /* 0x100fe4000000121d */
[----:B------:R-:W-:Y:S02]  /*04e0*/  SHF.R.U32.HI R118, RZ, 0x10, R29 ;  /* 0x00000010ff767819 */ /* 0x000fe4000001161d */
[--C-:B------:R-:W-:Y:S02]  /*04f0*/  SHF.R.U64 R119, R26, 0x10, R27.reuse ;  /* 0x000000101a777819 */ /* 0x100fe4000000121b */
[----:B------:R-:W-:Y:S02]  /*0500*/  SHF.R.U32.HI R120, RZ, 0x10, R27 ;  /* 0x00000010ff787819 */ /* 0x000fe4000001161b */
[--C-:B------:R-:W-:Y:S02]  /*0510*/  SHF.R.U64 R121, R24, 0x10, R25.reuse ;  /* 0x0000001018797819 */ /* 0x100fe40000001219 */
[----:B------:R-:W-:-:S02]  /*0520*/  SHF.R.U32.HI R122, RZ, 0x10, R25 ;  /* 0x00000010ff7a7819 */ /* 0x000fc40000011619 */
[--C-:B------:R-:W-:Y:S02]  /*0530*/  SHF.R.U64 R123, R22, 0x10, R23.reuse ;  /* 0x00000010167b7819 */ /* 0x100fe40000001217 */
[----:B------:R-:W-:Y:S02]  /*0540*/  SHF.R.U32.HI R124, RZ, 0x10, R23 ;  /* 0x00000010ff7c7819 */ /* 0x000fe40000011617 */
[--C-:B------:R-:W-:Y:S02]  /*0550*/  SHF.R.U64 R125, R20, 0x10, R21.reuse ;  /* 0x00000010147d7819 */ /* 0x100fe40000001215 */
[----:B------:R-:W-:Y:S02]  /*0560*/  SHF.R.U32.HI R126, RZ, 0x10, R21 ;  /* 0x00000010ff7e7819 */ /* 0x000fe40000011615 */
[--C-:B------:R-:W-:Y:S02]  /*0570*/  SHF.R.U64 R127, R18, 0x10, R19.reuse ;  /* 0x00000010127f7819 */ /* 0x100fe40000001213 */
[----:B------:R-:W-:-:S02]  /*0580*/  SHF.R.U32.HI R128, RZ, 0x10, R19 ;  /* 0x00000010ff807819 */ /* 0x000fc40000011613 */
[----:B------:R-:W-:Y:S01]  /*0590*/  ISETP.NE.U32.AND P0, PT, RZ, UR6, PT ;  /* 0x00000006ff007c0c */ /* 0x000fe2000bf05070 */
[----:B------:R-:W-:Y:S01]  /*05a0*/  ULDC.U8 UR6, c[0x0][0x2a0] ;  /* 0x0000a80000067ab9 */ /* 0x000fe20000000000 */
[----:B------:R-:W-:Y:S01]  /*05b0*/  HADD2.F32 R107, -RZ, R36.H0_H0 ;  /* 0x20000024ff6b7230 */ /* 0x000fe20000004100 */
[----:B------:R-:W-:Y:S01]  /*05c0*/  ISETP.NE.AND P3, PT, RZ, UR6, PT ;  /* 0x00000006ff007c0c */ /* 0x000fe2000bf65270 */
        /* <DEDUP_REMOVED lines=38> */
[----:B------:R-:W-:Y:S01]  /*0830*/  HADD2.F32 R128, -RZ, R128.H0_H0 ;  /* 0x20000080ff807230 */ /* 0x000fe20000004100 */
[----:B------:R-:W-:Y:S01]  /*0840*/  ISETP.NE.AND.EX P0, PT, RZ, UR7, PT, P0 ;  /* 0x00000007ff007c0c */ /* 0x000fe2000bf05300 */
[----:B------:R-:W-:Y:S01]  /*0850*/  ULDC UR7, c[0x0][0x218] ;  /* 0x0000860000077ab9 */ /* 0x000fe20000000800 */
[--C-:B--2---:R-:W-:Y:S01]  /*0860*/  SHF.R.U64 R155, R12, 0x10, R13.reuse ;  /* 0x000000100c9b7819 */ /* 0x104fe2000000120d */
[----:B0-----:R-:W-:Y:S01]  /*0870*/  HADD2.F32 R14, -RZ, R12.H0_H0 ;  /* 0x2000000cff0e7230 */ /* 0x001fe20000004100 */
[----:B------:R-:W-:-:S02]  /*0880*/  SHF.R.U32.HI R156, RZ, 0x10, R13 ;  /* 0x00000010ff9c7819 */ /* 0x000fc4000001160d */
[--C-:B---3--:R-:W-:Y:S02]  /*0890*/  SHF.R.U64 R130, R38, 0x10, R39.reuse ;  /* 0x0000001026827819 */ /* 0x108fe40000001227 */
[----:B------:R-:W-:Y:S02]  /*08a0*/  SHF.R.U32.HI R129, RZ, 0x10, R39 ;  /* 0x00000010ff817819 */ /* 0x000fe40000011627 */
[--C-:B----4-:R-:W-:Y:S02]  /*08b0*/  SHF.R.U64 R132, R56, 0x10, R57.reuse ;  /* 0x0000001038847819 */ /* 0x110fe40000001239 */
        /* <DEDUP_REMOVED lines=23> */
[--C-:B------:R-:W-:Y:S01]  /*0a30*/  SHF.R.U64 R157, R10, 0x10, R11.reuse ;  /* 0x000000100a9d7819 */ /* 0x100fe2000000120b */
[----:B------:R-:W-:Y:S01]  /*0a40*/  HADD2.F32 R12, -RZ, R10.H0_H0 ;  /* 0x2000000aff0c7230 */ /* 0x000fe20000004100 */
[----:B------:R-:W-:Y:S02]  /*0a50*/  SHF.R.U32.HI R158, RZ, 0x10, R11 ;  /* 0x00000010ff9e7819 */ /* 0x000fe4000001160b */
[--C-:B------:R-:W-:Y:S01]  /*0a60*/  SHF.R.U64 R159, R8, 0x10, R9.reuse ;  /* 0x00000010089f7819 */ /* 0x100fe20000001209 */
[----:B------:R-:W-:Y:S01]  /*0a70*/  HADD2.F32 R10, -RZ, R8.H0_H0 ;  /* 0x20000008ff0a7230 */ /* 0x000fe20000004100 */
        /* <DEDUP_REMOVED lines=8> */
[----:B------:R-:W-:Y:S01]  /*0b00*/  SHF.R.U32.HI R168, RZ, 0x10, R53 ;  /* 0x00000010ffa87819 */ /* 0x000fe20000011635 */
        /* <DEDUP_REMOVED lines=76> */
[----:B------:R-:W-:-:S07]  /*0fd0*/  HADD2.F32 R168, -RZ, R168.H0_H0 ;  /* 0x200000a8ffa87230 */ /* 0x000fce0000004100 */
.L_x_29997:
[----:B-1----:R-:W0:Y:S01]  /*0fe0*/  LDC.64 R96, c[0x0][0x220] ;  /* 0x00008800ff607b82 */ /* 0x002e220000000a00 */
[----:B------:R-:W-:Y:S01]  /*0ff0*/  IMAD R56, R169, UR7, RZ ;  /* 0x00000007a9387c24 */ /* 0x000fe2000f8e02ff */
[----:B------:R-:W-:Y:S02]  /*1000*/  ISETP.NE.U32.AND P1, PT, RZ, UR8, PT ;  /* 0x00000008ff007c0c */ /* 0x000fe4000bf25070 */
[----:B------:R-:W-:Y:S02]  /*1010*/  MOV R182, 0x3f800000 ;  /* 0x3f80000000b67802 */ /* 0x000fe40000000f00 */
[----:B------:R-:W-:Y:S02]  /*1020*/  SHF.R.S32.HI R57, RZ, 0x1f, R56 ;  /* 0x0000001fff397819 */ /* 0x000fe40000011438 */
[----:B------:R-:W1:Y:S01]  /*1030*/  @P0 LDC.64 R62, c[0x0][0x270] ;  /* 0x00009c00ff3e0b82 */ /* 0x000e620000000a00 */
[----:B------:R-:W-:Y:S02]  /*1040*/  ISETP.NE.AND.EX P1, PT, RZ, UR9, PT, P1 ;  /* 0x00000009ff007c0c */ /* 0x000fe4000bf25310 */
[----:B------:R-:W-:-:S04]  /*1050*/  LEA.HI R57, R57, R56, RZ, 0x2 ;  /* 0x0000003839397211 */ /* 0x000fc800078f10ff */
[----:B------:R-:W-:Y:S01]  /*1060*/  LEA.HI.SX32 R189, R57, R170, 0x1e ;  /* 0x000000aa39bd7211 */ /* 0x000fe200078ff2ff */
[----:B------:R-:W2:Y:S04]  /*1070*/  LDC.64 R172, c[0x0][0x238] ;  /* 0x00008e00ffac7b82 */ /* 0x000ea80000000a00 */
[C---:B0-----:R-:W-:Y:S02]  /*1080*/  IMAD.WIDE.U32 R56, R189.reuse, 0x10, R96 ;  /* 0x00000010bd387825 */ /* 0x041fe400078e0060 */
[----:B------:R-:W-:Y:S02]  /*1090*/  @P1 LEA R60, P2, R189, UR8, 0x4 ;  /* 0x00000008bd3c1c11 */ /* 0x000fe4000f8420ff */
[----:B------:R-:W0:Y:S02]  /*10a0*/  @P1 LDC.64 R64, c[0x0][0x230] ;  /* 0x00008c00ff401b82 */ /* 0x000e240000000a00 */
[----:B------:R-:W3:Y:S01]  /*10b0*/  LDG.E.128 R56, desc[UR4][R56.64] ;  /* 0x0000000438387981 */ /* 0x000ee2000c1e1d00 */
[----:B-1----:R-:W-:Y:S01]  /*10c0*/  @P0 IMAD.WIDE R62, R169, 0x4, R62 ;  /* 0x00000004a93e0825 */ /* 0x002fe200078e023e */
[----:B------:R-:W-:-:S04]  /*10d0*/  @P1 LEA.HI.X R61, R189, UR9, RZ, 0x4, P2 ;  /* 0x00000009bd3d1c11 */ /* 0x000fc800090f24ff */
[----:B------:R-:W1:Y:S01]  /*10e0*/  @P1 LDC.64 R68, c[0x0][0x230] ;  /* 0x00008c00ff441b82 */ /* 0x000e620000000a00 */
[----:B------:R-:W3:Y:S04]  /*10f0*/  @P0 LDG.E R182, desc[UR4][R62.64] ;  /* 0x000000043eb60981 */ /* 0x000ee8000c1e1900 */
[----:B------:R4:W5:Y:S01]  /*1100*/  @P1 LDG.E.128 R52, desc[UR4][R60.64] ;  /* 0x000000043c341981 */ /* 0x000962000c1e1d00 */
[----:B------:R-:W-:-:S04]  /*1110*/  ISETP.NE.U32.AND P2, PT, RZ, UR8, PT ;  /* 0x00000008ff007c0c */ /* 0x000fc8000bf45070 */
[----:B------:R-:W-:Y:S02]  /*1120*/  ISETP.NE.AND.EX P2, PT, RZ, UR9, PT, P2 ;  /* 0x00000009ff007c0c */ /* 0x000fe4000bf45320 */
[C---:B------:R-:W-:Y:S02]  /*1130*/  SHF.L.U32 R171, R189.reuse, 0x4, RZ ;  /* 0x00000004bdab7819 */ /* 0x040fe400000006ff */
[----:B------:R-:W-:Y:S02]  /*1140*/  IADD3 R179, R189, 0x80, RZ ;  /* 0x00000080bdb37810 */ /* 0x000fe40007ffe0ff */
[----:B------:R-:W-:Y:S02]  /*1150*/  SHF.R.U32.HI R178, RZ, 0x1c, R189 ;  /* 0x0000001cffb27819 */ /* 0x000fe400000116bd */
[----:B------:R-:W-:Y:S01]  /*1160*/  IADD3 R66, P4, R171, UR10, RZ ;  /* 0x0000000aab427c10 */ /* 0x000fe2000ff9e0ff */
[----:B----4-:R-:W-:-:S03]  /*1170*/  IMAD.WIDE.U32 R60, R179, 0x10, R96 ;  /* 0x00000010b33c7825 */ /* 0x010fc600078e0060 */
[----:B------:R-:W-:Y:S01]  /*1180*/  IADD3.X R67, R178, UR11, RZ, P4, !PT ;  /* 0x0000000bb2437c10 */ /* 0x000fe2000a7fe4ff */
[----:B0-----:R-:W-:-:S04]  /*1190*/  @P1 IMAD.WIDE.U32 R64, R179, 0x10, R64 ;  /* 0x00000010b3401825 */ /* 0x001fc800078e0040 */
[-C--:B---3--:R-:W-:Y:S01]  /*11a0*/  FMUL.FTZ R63, R56, R182.reuse ;  /* 0x000000b6383f7220 */ /* 0x088fe20000410000 */
[-C--:B------:R-:W-:Y:S01]  /*11b0*/  FMUL.FTZ R62, R57, R182.reuse ;  /* 0x000000b6393e7220 */ /* 0x080fe20000410000 */
[-C--:B------:R-:W-:Y:S01]  /*11c0*/  FMUL.FTZ R58, R58, R182.reuse ;  /* 0x000000b63a3a7220 */ /* 0x080fe20000410000 */
[----:B------:R-:W-:Y:S01]  /*11d0*/  FMUL.FTZ R59, R59, R182 ;  /* 0x000000b63b3b7220 */ /* 0x000fe20000410000 */
[----:B------:R-:W-:Y:S01]  /*11e0*/  FMUL.FTZ R56, R20, R63 ;  /* 0x0000003f14387220 */ /* 0x000fe20000410000 */
[----:B------:R-:W-:Y:S01]  /*11f0*/  FMUL.FTZ R57, R149, R62 ;  /* 0x0000003e95397220 */ /* 0x000fe20000410000 */
[----:B------:R-:W-:Y:S01]  /*1200*/  FMUL.FTZ R58, R19, R58 ;  /* 0x0000003a133a7220 */ /* 0x000fe20000410000 */
[----:B------:R-:W-:Y:S01]  /*1210*/  FMUL.FTZ R59, R150, R59 ;  /* 0x0000003b963b7220 */ /* 0x000fe20000410000 */
[----:B-----5:R-:W-:Y:S01]  /*1220*/  @P2 FADD.FTZ R56, R52, R56 ;  /* 0x0000003834382221 */ /* 0x020fe20000010000 */
[----:B------:R-:W-:Y:S01]  /*1230*/  @P2 FADD.FTZ R57, R53, R57 ;  /* 0x0000003935392221 */ /* 0x000fe20000010000 */
[----:B------:R-:W-:Y:S01]  /*1240*/  @P2 FADD.FTZ R58, R54, R58 ;  /* 0x0000003a363a2221 */ /* 0x000fe20000010000 */
[----:B------:R-:W-:Y:S01]  /*1250*/  @P2 FADD.FTZ R59, R55, R59 ;  /* 0x0000003b373b2221 */ /* 0x000fe20000010000 */
[----:B------:R-:W-:-:S04]  /*1260*/  MOV R92, R52 ;  /* 0x00000034005c7202 */ /* 0x000fc80000000f00 */
[----:B------:R0:W-:Y:S01]  /*1270*/  STG.E.128 desc[UR4][R66.64], R56 ;  /* 0x0000003842007986 */ /* 0x0001e2000c101d04 */
[----:B------:R-:W-:-:S03]  /*1280*/  MOV R93, R53 ;  /* 0x00000035005d7202 */ /* 0x000fc60000000f00 */
[----:B------:R-:W3:Y:S01]  /*1290*/  LDG.E.128 R60, desc[UR4][R60.64] ;  /* 0x000000043c3c7981 */ /* 0x000ee2000c1e1d00 */
[----:B------:R-:W-:Y:S02]  /*12a0*/  MOV R94, R54 ;  /* 0x00000036005e7202 */ /* 0x000fe40000000f00 */
[----:B------:R-:W-:-:S06]  /*12b0*/  MOV R95, R55 ;  /* 0x00000037005f7202 */ /* 0x000fcc0000000f00 */
[----:B------:R4:W5:Y:S01]  /*12c0*/  @P1 LDG.E.128 R92, desc[UR4][R64.64] ;  /* 0x00000004405c1981 */ /* 0x000962000c1e1d00 */
[----:B------:R-:W-:Y:S01]  /*12d0*/  IADD3 R181, R189, 0x100, RZ ;  /* 0x00000100bdb57810 */ /* 0x000fe20007ffe0ff */
[----:B--2---:R-:W-:-:S04]  /*12e0*/  IMAD.WIDE.U32 R70, R179, 0x10, R172 ;  /* 0x00000010b3467825 */ /* 0x004fc800078e00ac */
[----:B----4-:R-:W-:-:S04]  /*12f0*/  IMAD.WIDE.U32 R64, R181, 0x10, R96 ;  /* 0x00000010b5407825 */ /* 0x010fc800078e0060 */
[----:B-1----:R-:W-:-:S04]  /*1300*/  @P1 IMAD.WIDE.U32 R68, R181, 0x10, R68 ;  /* 0x00000010b5441825 */ /* 0x002fc800078e0044 */
[-C--:B---3--:R-:W-:Y:S01]  /*1310*/  FMUL.FTZ R73, R60, R182.reuse ;  /* 0x000000b63c497220 */ /* 0x088fe20000410000 */
[-C--:B0-----:R-:W-:Y:S01]  /*1320*/  FMUL.FTZ R66, R61, R182.reuse ;  /* 0x000000b63d427220 */ /* 0x081fe20000410000 */
[-C--:B------:R-:W-:Y:S01]  /*1330*/  FMUL.FTZ R62, R62, R182.reuse ;  /* 0x000000b63e3e7220 */ /* 0x080fe20000410000 */
[----:B------:R-:W-:Y:S01]  /*1340*/  FMUL.FTZ R63, R63, R182 ;  /* 0x000000b63f3f7220 */ /* 0x000fe20000410000 */
[----:B------:R-:W-:Y:S01]  /*1350*/  FMUL.FTZ R60, R18, R73 ;  /* 0x00000049123c7220 */ /* 0x000fe20000410000 */
[----:B------:R-:W-:Y:S01]  /*1360*/  FMUL.FTZ R61, R151, R66 ;  /* 0x00000042973d7220 */ /* 0x000fe20000410000 */
[----:B------:R-:W-:Y:S01]  /*1370*/  FMUL.FTZ R62, R17, R62 ;  /* 0x0000003e113e7220 */ /* 0x000fe20000410000 */
[----:B------:R-:W-:Y:S01]  /*1380*/  FMUL.FTZ R63, R152, R63 ;  /* 0x0000003f983f7220 */ /* 0x000fe20000410000 */
[----:B------:R-:W0:Y:S01]  /*1390*/  @P1 LDC.64 R72, c[0x0][0x230] ;  /* 0x00008c00ff481b82 */ /* 0x000e220000000a00 */
[----:B-----5:R-:W-:Y:S01]  /*13a0*/  @P2 FADD.FTZ R60, R92, R60 ;  /* 0x0000003c5c3c2221 */ /* 0x020fe20000010000 */
[----:B------:R-:W-:Y:S01]  /*13b0*/  @P2 FADD.FTZ R61, R93, R61 ;  /* 0x0000003d5d3d2221 */ /* 0x000fe20000010000 */
[----:B------:R-:W-:Y:S01]  /*13c0*/  @P2 FADD.FTZ R62, R94, R62 ;  /* 0x0000003e5e3e2221 */ /* 0x000fe20000010000 */
[----:B------:R-:W-:-:S05]  /*13d0*/  @P2 FADD.FTZ R63, R95, R63 ;  /* 0x0000003f5f3f2221 */ /* 0x000fca0000010000 */
[----:B------:R1:W-:Y:S04]  /*13e0*/  STG.E.128 desc[UR4][R70.64], R60 ;  /* 0x0000003c46007986 */ /* 0x0003e8000c101d04 */
[----:B------:R-:W2:Y:S01]  /*13f0*/  LDG.E.128 R64, desc[UR4][R64.64] ;  /* 0x0000000440407981 */ /* 0x000ea2000c1e1d00 */
[----:B------:R-:W-:Y:S02]  /*1400*/  @P1 MOV R52, R92 ;  /* 0x0000005c00341202 */ /* 0x000fe40000000f00 */
[----:B------:R-:W-:Y:S02]  /*1410*/  @P1 MOV R53, R93 ;  /* 0x0000005d00351202 */ /* 0x000fe40000000f00 */
[----:B------:R-:W-:Y:S02]  /*1420*/  @P1 MOV R54, R94 ;  /* 0x0000005e00361202 */ /* 0x000fe40000000f00 */
[----:B------:R-:W-:-:S02]  /*1430*/  @P1 MOV R55, R95 ;  /* 0x0000005f00371202 */ /* 0x000fc40000000f00 */
[----:B------:R3:W4:Y:S01]  /*1440*/  @P1 LDG.E.128 R92, desc[UR4][R68.64] ;  /* 0x00000004445c1981 */ /* 0x000722000c1e1d00 */
[----:B------:R-:W-:Y:S01]  /*1450*/  IADD3 R183, R189, 0x180, RZ ;  /* 0x00000180bdb77810 */ /* 0x000fe20007ffe0ff */
[----:B------:R-:W-:-:S04]  /*1460*/  IMAD.WIDE.U32 R74, R181, 0x10, R172 ;  /* 0x00000010b54a7825 */ /* 0x000fc800078e00ac */
[----:B---3--:R-:W-:-:S04]  /*1470*/  IMAD.WIDE.U32 R68, R183, 0x10, R96 ;  /* 0x00000010b7447825 */ /* 0x008fc800078e0060 */
[----:B0-----:R-:W-:-:S04]  /*1480*/  @P1 IMAD.WIDE.U32 R72, R183, 0x10, R72 ;  /* 0x00000010b7481825 */ /* 0x001fc800078e0048 */
[-C--:B--2---:R-:W-:Y:S01]  /*1490*/  FMUL.FTZ R77, R64, R182.reuse ;  /* 0x000000b6404d7220 */ /* 0x084fe20000410000 */
        /* <DEDUP_REMOVED lines=8> */
[----:B----4-:R-:W-:Y:S01]  /*1520*/  @P2 FADD.FTZ R64, R92, R64 ;  /* 0x000000405c402221 */ /* 0x010fe20000010000 */
[----:B------:R-:W-:Y:S01]  /*1530*/  @P2 FADD.FTZ R65, R93, R65 ;  /* 0x000000415d412221 */ /* 0x000fe20000010000 */
[----:B------:R-:W-:Y:S01]  /*1540*/  @P2 FADD.FTZ R66, R94, R66 ;  /* 0x000000425e422221 */ /* 0x000fe20000010000 */
[----:B------:R-:W-:-:S05]  /*1550*/  @P2 FADD.FTZ R67, R95, R67 ;  /* 0x000000435f432221 */ /* 0x000fca0000010000 */
[----:B------:R2:W-:Y:S04]  /*1560*/  STG.E.128 desc[UR4][R74.64], R64 ;  /* 0x000000404a007986 */ /* 0x0005e8000c101d04 */
[----:B-1----:R-:W3:Y:S01]  /*1570*/  LDG.E.128 R68, desc[UR4][R68.64] ;  /* 0x0000000444447981 */ /* 0x002ee2000c1e1d00 */
[----:B------:R-:W-:Y:S02]  /*1580*/  @P1 MOV R52, R92 ;  /* 0x0000005c00341202 */ /* 0x000fe40000000f00 */
[----:B------:R-:W-:Y:S02]  /*1590*/  @P1 MOV R53, R93 ;  /* 0x0000005d00351202 */ /* 0x000fe40000000f00 */
[----:B------:R-:W-:Y:S02]  /*15a0*/  @P1 MOV R54, R94 ;  /* 0x0000005e00361202 */ /* 0x000fe40000000f00 */
[----:B------:R-:W-:-:S02]  /*15b0*/  @P1 MOV R55, R95 ;  /* 0x0000005f00371202 */ /* 0x000fc40000000f00 */
[----:B------:R1:W4:Y:S01]  /*15c0*/  @P1 LDG.E.128 R92, desc[UR4][R72.64] ;  /* 0x00000004485c1981 */ /* 0x000322000c1e1d00 */
[----:B------:R-:W-:Y:S01]  /*15d0*/  IADD3 R185, R189, 0x200, RZ ;  /* 0x00000200bdb97810 */ /* 0x000fe20007ffe0ff */
[----:B------:R-:W-:-:S04]  /*15e0*/  IMAD.WIDE.U32 R78, R183, 0x10, R172 ;  /* 0x00000010b74e7825 */ /* 0x000fc800078e00ac */
[----:B-1----:R-:W-:-:S04]  /*15f0*/  IMAD.WIDE.U32 R72, R185, 0x10, R96 ;  /* 0x00000010b9487825 */ /* 0x002fc800078e0060 */
        /* <DEDUP_REMOVED lines=15> */
[----:B--2---:R-:W2:Y:S01]  /*16f0*/  LDG.E.128 R72, desc[UR4][R72.64] ;  /* 0x0000000448487981 */ /* 0x004ea2000c1e1d00 */
        /* <DEDUP_REMOVED lines=100> */
[----:B------:R-:W3:Y:S01]  /*1d40*/  @P1 LDG.E.128 R92, desc[UR4][R98.64] ;  /* 0x00000004625c1981 */ /* 0x000ee2000c1e1d00 */
[----:B------:R-:W-:Y:S01]  /*1d50*/  IADD3 R189, R189, 0x480, RZ ;  /* 0x00000480bdbd7810 */ /* 0x000fe20007ffe0ff */
[----:B-1----:R-:W-:-:S04]  /*1d60*/  IMAD.WIDE.U32 R176, R195, 0x10, R172 ;  /* 0x00000010c3b07825 */ /* 0x002fc800078e00ac */
[----:B------:R-:W-:-:S04]  /*1d70*/  IMAD.WIDE.U32 R96, R189, 0x10, R96 ;  /* 0x00000010bd607825 */ /* 0x000fc800078e0060 */
        /* <DEDUP_REMOVED lines=13> */
[----:B------:R-:W-:-:S02]  /*1e50*/  @P1 MOV R52, R92 ;  /* 0x0000005c00341202 */ /* 0x000fc40000000f00 */
[----:B------:R-:W-:Y:S02]  /*1e60*/  @P1 MOV R53, R93 ;  /* 0x0000005d00351202 */ /* 0x000fe40000000f00 */
[----:B------:R-:W-:Y:S01]  /*1e70*/  @P1 MOV R54, R94 ;  /* 0x0000005e00361202 */ /* 0x000fe20000000f00 */
[----:B------:R0:W-:Y:S01]  /*1e80*/  STG.E.128 desc[UR4][R176.64], R88 ;  /* 0x00000058b0007986 */ /* 0x0001e2000c101d04 */
[----:B------:R-:W-:-:S03]  /*1e90*/  @P1 MOV R55, R95 ;  /* 0x0000005f00371202 */ /* 0x000fc60000000f00 */
[----:B------:R-:W2:Y:S04]  /*1ea0*/  LDG.E.128 R96, desc[UR4][R96.64] ;  /* 0x0000000460607981 */ /* 0x000ea8000c1e1d00 */
        /* <DEDUP_REMOVED lines=31> */
[----:B------:R-:W0:Y:S02]  /*20a0*/  S2R R174, SR_TID.X ;  /* 0x0000000000ae7919 */ /* 0x000e240000002100 */
[----:B------:R-:W-:-:S04]  /*20b0*/  FADD.FTZ R176, R86, R175 ;  /* 0x000000af56b07221 */ /* 0x000fc80000010000 */
[----:B------:R-:W-:Y:S01]  /*20c0*/  FADD.FTZ R177, R87, R176 ;  /* 0x000000b057b17221 */ /* 0x000fe20000010000 */
[----:B------:R-:W-:Y:S01]  /*20d0*/  IMAD.WIDE.U32 R172, R189, 0x10, R172 ;  /* 0x00000010bdac7825 */ /* 0x000fe200078e00ac */
[----:B------:R-:W-:-:S03]  /*20e0*/  UMOV UR6, 0xffffffff ;  /* 0xffffffff00067882 */ /* 0x000fc60000000000 */
[-C--:B--2---:R-:W-:Y:S01]  /*20f0*/  FMUL.FTZ R175, R96, R182.reuse ;  /* 0x000000b660af7220 */ /* 0x084fe20000410000 */
[-C--:B------:R-:W-:Y:S01]  /*2100*/  FMUL.FTZ R176, R97, R182.reuse ;  /* 0x000000b661b07220 */ /* 0x080fe20000410000 */
[----:B------:R-:W-:Y:S01]  /*2110*/  FMUL.FTZ R99, R99, R182 ;  /* 0x000000b663637220 */ /* 0x000fe20000410000 */
[----:B---3--:R-:W-:Y:S01]  /*2120*/  @P1 MOV R92, R52 ;  /* 0x00000034005c1202 */ /* 0x008fe20000000f00 */
[----:B------:R-:W-:Y:S01]  /*2130*/  FMUL.FTZ R96, R2, R175 ;  /* 0x000000af02607220 */ /* 0x000fe20000410000 */
[----:B------:R-:W-:Y:S01]  /*2140*/  FMUL.FTZ R175, R98, R182 ;  /* 0x000000b662af7220 */ /* 0x000fe20000410000 */
[----:B------:R-:W-:Y:S01]  /*2150*/  @P1 MOV R93, R53 ;  /* 0x00000035005d1202 */ /* 0x000fe20000000f00 */
[----:B------:R-:W-:Y:S01]  /*2160*/  FMUL.FTZ R97, R167, R176 ;  /* 0x000000b0a7617220 */ /* 0x000fe20000410000 */
[----:B------:R-:W-:Y:S01]  /*2170*/  @P1 MOV R94, R54 ;  /* 0x00000036005e1202 */ /* 0x000fe20000000f00 */
[----:B------:R-:W-:Y:S01]  /*2180*/  @P2 FADD.FTZ R96, R96, R92 ;  /* 0x0000005c60602221 */ /* 0x000fe20000010000 */
[----:B------:R-:W-:Y:S01]  /*2190*/  @P1 MOV R95, R55 ;  /* 0x00000037005f1202 */ /* 0x000fe20000000f00 */
[----:B------:R-:W-:Y:S01]  /*21a0*/  FMUL.FTZ R98, R0, R175 ;  /* 0x000000af00627220 */ /* 0x000fe20000410000 */
[----:B------:R-:W-:Y:S01]  /*21b0*/  FMUL.FTZ R99, R168, R99 ;  /* 0x00000063a8637220 */ /* 0x000fe20000410000 */
[----:B------:R-:W-:Y:S01]  /*21c0*/  FADD.FTZ R92, R88, R177 ;  /* 0x000000b1585c7221 */ /* 0x000fe20000010000 */
[----:B------:R-:W-:Y:S01]  /*21d0*/  @P2 FADD.FTZ R97, R97, R93 ;  /* 0x0000005d61612221 */ /* 0x000fe20000010000 */
[----:B------:R-:W-:Y:S01]  /*21e0*/  @P2 FADD.FTZ R98, R98, R94 ;  /* 0x0000005e62622221 */ /* 0x000fe20000010000 */
[----:B------:R-:W-:Y:S01]  /*21f0*/  @P2 FADD.FTZ R99, R99, R95 ;  /* 0x0000005f63632221 */ /* 0x000fe20000010000 */
[----:B------:R-:W-:-:S04]  /*2200*/  FADD.FTZ R93, R89, R92 ;  /* 0x0000005c595d7221 */ /* 0x000fc80000010000 */
        /* <DEDUP_REMOVED lines=113> */
.L_x_30008:
        /* <DEDUP_REMOVED lines=12> */
[----:B------:R-:W-:Y:S02]  /*29e0*/  @!P4 MOV R94, 0x400 ;  /* 0x00000400005ec802 */ /* 0x000fe40000000f00 */
[----:B0-----:R-:W-:Y:S02]  /*29f0*/  MOV R175, RZ ;  /* 0x000000ff00af7202 */ /* 0x001fe40000000f00 */
[----:B------:R-:W-:Y:S01]  /*2a00*/  @!P2 STS.64 [R173], R92 ;  /* 0x0000005cad00a388 */ /* 0x000fe20000000a00 */
[----:B------:R-:W-:Y:S01]  /*2a10*/  @!P4 MOV R175, 0x500 ;  /* 0x0000050000afc802 */ /* 0x000fe20000000f00 */
[----:B------:R-:W-:Y:S03]  /*2a20*/  BAR.SYNC.DEFER_BLOCKING 0x0 ;  /* 0x0000000000007b1d */ /* 0x000fe60000010000 */
[----:B------:R-:W-:-:S02]  /*2a30*/  I2FP.F32.S32 R197, R175 ;  /* 0x000000af00c57245 */ /* 0x000fc40000201400 */
[----:B------:R-:W-:Y:S02]  /*2a40*/  LOP3.LUT P2, RZ, R172, 0x1f, R174, 0xf8, !PT ;  /* 0x0000001facff7812 */ /* 0x000fe4000784f8ae */
[----:B---3--:R-:W-:Y:S02]  /*2a50*/  @!P4 LEA R177, R177, R94, 0x18 ;  /* 0x0000005eb1b1c211 */ /* 0x008fe400078ec0ff */
[----:B------:R-:W-:Y:S01]  /*2a60*/  CS2R R94, SRZ ;  /* 0x00000000005e7805 */ /* 0x000fe2000001ff00 */
[----:B------:R-:W0:Y:S01]  /*2a70*/  SHFL.DOWN PT, R180, R175, 0x2, 0x1f ;  /* 0x08401f00afb47f89 */ /* 0x000e2200000e0000 */
[----:B------:R-:W-:-:S05]  /*2a80*/  @!P4 LEA R176, R176, R177, 0x3 ;  /* 0x000000b1b0b0c211 */ /* 0x000fca00078e18ff */
[----:B------:R-:W-:Y:S01]  /*2a90*/  @!P4 LDS.64 R94, [R176] ;  /* 0x00000000b05ec984 */ /* 0x000fe20000000a00 */
[----:B0-----:R-:W-:Y:S02]  /*2aa0*/  IADD3 R93, R180, R175, RZ ;  /* 0x000000afb45d7210 */ /* 0x001fe40007ffe0ff */
[----:B------:R-:W-:Y:S02]  /*2ab0*/  I2FP.F32.S32 R180, R180 ;  /* 0x000000b400b47245 */ /* 0x000fe40000201400 */
[----:B------:R-:W-:Y:S01]  /*2ac0*/  I2FP.F32.S32 R173, R93 ;  /* 0x0000005d00ad7245 */ /* 0x000fe20000201400 */
[----:B------:R-:W0:Y:S03]  /*2ad0*/  SHFL.DOWN PT, R184, R93, 0x1, 0x1f ;  /* 0x08201f005db87f89 */ /* 0x000e2600000e0000 */
[----:B------:R-:W1:Y:S01]  /*2ae0*/  MUFU.RCP R182, R173 ;  /* 0x000000ad00b67308 */ /* 0x000e620000001000 */
[----:B0-----:R-:W-:-:S02]  /*2af0*/  IADD3 R186, R93, R184, RZ ;  /* 0x000000b85dba7210 */ /* 0x001fc40007ffe0ff */
[----:B------:R-:W-:Y:S01]  /*2b00*/  I2FP.F32.S32 R184, R184 ;  /* 0x000000b800b87245 */ /* 0x000fe20000201400 */
[----:B------:R-:W0:Y:S01]  /*2b10*/  SHFL.DOWN PT, R177, R94, 0x2, 0x1f ;  /* 0x08401f005eb17f89 */ /* 0x000e2200000e0000 */
[----:B------:R-:W-:-:S06]  /*2b20*/  I2FP.F32.S32 R186, R186 ;  /* 0x000000ba00ba7245 */ /* 0x000fcc0000201400 */
[----:B------:R-:W2:Y:S01]  /*2b30*/  MUFU.RCP R186, R186 ;  /* 0x000000ba00ba7308 */ /* 0x000ea20000001000 */
[----:B0-----:R-:W-:-:S04]  /*2b40*/  FMUL.FTZ R92, R177, R180 ;  /* 0x000000b4b15c7220 */ /* 0x001fc80000410000 */
[----:B------:R-:W-:Y:S01]  /*2b50*/  FFMA.FTZ R199, R197, R94, R92 ;  /* 0x0000005ec5c77223 */ /* 0x000fe2000001005c */
[----:B------:R-:W-:Y:S01]  /*2b60*/  FADD.FTZ R94, -R177, R94 ;  /* 0x0000005eb15e7221 */ /* 0x000fe20000010100 */
[----:B------:R-:W0:Y:S02]  /*2b70*/  SHFL.DOWN PT, R92, R95, 0x2, 0x1f ;  /* 0x08401f005f5c7f89 */ /* 0x000e2400000e0000 */
[----:B-1----:R-:W-:Y:S01]  /*2b80*/  FMUL.FTZ R176, R182, R199 ;  /* 0x000000c7b6b07220 */ /* 0x002fe20000410000 */
[----:B------:R-:W-:Y:S01]  /*2b90*/  FMUL.FTZ R94, R94, R94 ;  /* 0x0000005e5e5e7220 */ /* 0x000fe20000410000 */
[----:B------:R-:W1:Y:S03]  /*2ba0*/  LDC R199, c[0x0][0x2d8] ;  /* 0x0000b600ffc77b82 */ /* 0x000e660000000800 */
[----:B------:R-:W3:Y:S01]  /*2bb0*/  SHFL.DOWN PT, R175, R176, 0x1, 0x1f ;  /* 0x08201f00b0af7f89 */ /* 0x000ee200000e0000 */
[----:B------:R-:W-:-:S04]  /*2bc0*/  FMUL.FTZ R94, R94, R197 ;  /* 0x000000c55e5e7220 */ /* 0x000fc80000410000 */
[----:B------:R-:W-:Y:S01]  /*2bd0*/  FMUL.FTZ R94, R94, R180 ;  /* 0x000000b45e5e7220 */ /* 0x000fe20000410000 */
[----:B0-----:R-:W-:-:S04]  /*2be0*/  FADD.FTZ R93, R92, R95 ;  /* 0x0000005f5c5d7221 */ /* 0x001fc80000010000 */
[----:B------:R-:W-:Y:S01]  /*2bf0*/  FFMA.FTZ R93, R182, R94, R93 ;  /* 0x0000005eb65d7223 */ /* 0x000fe2000001005d */
[----:B---3--:R-:W-:Y:S01]  /*2c00*/  FMUL.FTZ R92, R175, R184 ;  /* 0x000000b8af5c7220 */ /* 0x008fe20000410000 */
[----:B------:R-:W-:-:S03]  /*2c10*/  FADD.FTZ R175, R176, -R175 ;  /* 0x800000afb0af7221 */ /* 0x000fc60000010000 */
[----:B------:R-:W-:Y:S01]  /*2c20*/  FFMA.FTZ R95, R173, R176, R92 ;  /* 0x000000b0ad5f7223 */ /* 0x000fe2000001005c */
[----:B------:R-:W-:Y:S01]  /*2c30*/  FMUL.FTZ R94, R175, R175 ;  /* 0x000000afaf5e7220 */ /* 0x000fe20000410000 */
[----:B------:R-:W0:Y:S02]  /*2c40*/  SHFL.DOWN PT, R92, R93, 0x1, 0x1f ;  /* 0x08201f005d5c7f89 */ /* 0x000e2400000e0000 */
[----:B--2---:R-:W-:Y:S01]  /*2c50*/  FMUL.FTZ R177, R186, R95 ;  /* 0x0000005fbab17220 */ /* 0x004fe20000410000 */
[----:B------:R-:W-:-:S04]  /*2c60*/  FMUL.FTZ R94, R173, R94 ;  /* 0x0000005ead5e7220 */ /* 0x000fc80000410000 */
[----:B------:R-:W2:Y:S01]  /*2c70*/  SHFL.IDX PT, R207, R177, RZ, 0x1f ;  /* 0x00001fffb1cf7589 */ /* 0x000ea200000e0000 */
[----:B------:R-:W-:Y:S01]  /*2c80*/  FMUL.FTZ R94, R94, R184 ;  /* 0x000000b85e5e7220 */ /* 0x000fe20000410000 */
[----:B0-----:R-:W-:-:S04]  /*2c90*/  FADD.FTZ R95, R93, R92 ;  /* 0x0000005c5d5f7221 */ /* 0x001fc80000010000 */
[----:B------:R-:W-:Y:S01]  /*2ca0*/  FFMA.FTZ R94, R186, R94, R95 ;  /* 0x0000005eba5e7223 */ /* 0x000fe2000001005f */
[----:B--2---:R-:W-:-:S04]  /*2cb0*/  FSEL R92, R207, RZ, !P3 ;  /* 0x000000ffcf5c7208 */ /* 0x004fc80005800000 */
[----:B------:R0:W1:Y:S01]  /*2cc0*/  SHFL.IDX PT, R200, R94, RZ, 0x1f ;  /* 0x00001fff5ec87589 */ /* 0x00006200000e0000 */
[--C-:B------:R-:W-:Y:S01]  /*2cd0*/  FADD.FTZ R172, R58, -R92.reuse ;  /* 0x8000005c3aac7221 */ /* 0x100fe20000010000 */
[----:B------:R-:W-:Y:S01]  /*2ce0*/  FMUL.FTZ R58, R207, R207 ;  /* 0x000000cfcf3a7220 */ /* 0x000fe20000410000 */
[--C-:B------:R-:W-:Y:S01]  /*2cf0*/  FADD.FTZ R93, R56, -R92.reuse ;  /* 0x8000005c385d7221 */ /* 0x100fe20000010000 */
[--C-:B------:R-:W-:Y:S01]  /*2d00*/  FADD.FTZ R95, R57, -R92.reuse ;  /* 0x8000005c395f7221 */ /* 0x100fe20000010000 */
[--C-:B------:R-:W-:Y:S01]  /*2d10*/  FADD.FTZ R175, R61, -R92.reuse ;  /* 0x8000005c3daf7221 */ /* 0x100fe20000010000 */
[--C-:B------:R-:W-:Y:S01]  /*2d20*/  FADD.FTZ R173, R59, -R92.reuse ;  /* 0x8000005c3bad7221 */ /* 0x100fe20000010000 */
[--C-:B------:R-:W-:Y:S01]  /*2d30*/  FADD.FTZ R174, R60, -R92.reuse ;  /* 0x8000005c3cae7221 */ /* 0x100fe20000010000 */
[----:B------:R-:W2:Y:S01]  /*2d40*/  @!P2 LDC.64 R56, c[0x0][0x250] ;  /* 0x00009400ff38ab82 */ /* 0x000ea20000000a00 */
[----:B------:R-:W-:Y:S01]  /*2d50*/  FSEL R61, R58, RZ, P3 ;  /* 0x000000ff3a3d7208 */ /* 0x000fe20001800000 */
[--C-:B------:R-:W-:Y:S01]  /*2d60*/  FADD.FTZ R176, R62, -R92.reuse ;  /* 0x8000005c3eb07221 */ /* 0x100fe20000010000 */
[--C-:B------:R-:W-:Y:S01]  /*2d70*/  FADD.FTZ R203, R80, -R92.reuse ;  /* 0x8000005c50cb7221 */ /* 0x100fe20000010000 */
[--C-:B------:R-:W-:Y:S01]  /*2d80*/  FADD.FTZ R204, R81, -R92.reuse ;  /* 0x8000005c51cc7221 */ /* 0x100fe20000010000 */
[--C-:B------:R-:W-:Y:S01]  /*2d90*/  FADD.FTZ R177, R63, -R92.reuse ;  /* 0x8000005c3fb17221 */ /* 0x100fe20000010000 */
[--C-:B------:R-:W-:Y:S01]  /*2da0*/  FADD.FTZ R180, R64, -R92.reuse ;  /* 0x8000005c40b47221 */ /* 0x100fe20000010000 */
[--C-:B0-----:R-:W-:Y:S01]  /*2db0*/  FADD.FTZ R94, R65, -R92.reuse ;  /* 0x8000005c415e7221 */ /* 0x101fe20000010000 */
[----:B------:R-:W0:Y:S01]  /*2dc0*/  @!P2 LDC.64 R58, c[0x0][0x258] ;  /* 0x00009600ff3aab82 */ /* 0x000e220000000a00 */
[--C-:B------:R-:W-:Y:S01]  /*2dd0*/  FADD.FTZ R182, R66, -R92.reuse ;  /* 0x8000005c42b67221 */ /* 0x100fe20000010000 */
[--C-:B------:R-:W-:Y:S01]  /*2de0*/  FADD.FTZ R184, R67, -R92.reuse ;  /* 0x8000005c43b87221 */ /* 0x100fe20000010000 */
[--C-:B------:R-:W-:Y:S01]  /*2df0*/  FADD.FTZ R186, R68, -R92.reuse ;  /* 0x8000005c44ba7221 */ /* 0x100fe20000010000 */
[--C-:B------:R-:W-:Y:S01]  /*2e00*/  FADD.FTZ R188, R69, -R92.reuse ;  /* 0x8000005c45bc7221 */ /* 0x100fe20000010000 */
[--C-:B------:R-:W-:Y:S01]  /*2e10*/  FADD.FTZ R190, R70, -R92.reuse ;  /* 0x8000005c46be7221 */ /* 0x100fe20000010000 */
[----:B-1----:R-:W-:Y:S01]  /*2e20*/  FFMA.FTZ R60, R200, UR12, R199 ;  /* 0x0000000cc83c7c23 */ /* 0x002fe200080100c7 */
[--C-:B------:R-:W-:Y:S01]  /*2e30*/  FADD.FTZ R192, R71, -R92.reuse ;  /* 0x8000005c47c07221 */ /* 0x100fe20000010000 */
[----:B------:R-:W1:Y:S01]  /*2e40*/  LDC.64 R80, c[0x0][0x2b8] ;  /* 0x0000ae00ff507b82 */ /* 0x000e620000000a00 */
[--C-:B------:R-:W-:Y:S01]  /*2e50*/  FADD.FTZ R194, R72, -R92.reuse ;  /* 0x8000005c48c27221 */ /* 0x100fe20000010000 */
[----:B------:R-:W-:Y:S01]  /*2e60*/  FADD.FTZ R62, R60, R61 ;  /* 0x0000003d3c3e7221 */ /* 0x000fe20000010000 */
[----:B------:R-:W-:Y:S01]  /*2e70*/  IADD3 R60, P4, R171, UR14, RZ ;  /* 0x0000000eab3c7c10 */ /* 0x000fe2000ff9e0ff */
[--C-:B------:R-:W-:Y:S01]  /*2e80*/  FADD.FTZ R196, R73, -R92.reuse ;  /* 0x8000005c49c47221 */ /* 0x100fe20000010000 */
[--C-:B------:R-:W-:Y:S01]  /*2e90*/  FADD.FTZ R197, R74, -R92.reuse ;  /* 0x8000005c4ac57221 */ /* 0x100fe20000010000 */
[----:B------:R0:W3:Y:S01]  /*2ea0*/  MUFU.RSQ R209, R62 ;  /* 0x0000003e00d17308 */ /* 0x0000e20000001400 */
[----:B------:R-:W-:Y:S01]  /*2eb0*/  FADD.FTZ R198, R75, -R92 ;  /* 0x8000005c4bc67221 */ /* 0x000fe20000010000 */
[----:B--2---:R-:W-:-:S04]  /*2ec0*/  @!P2 IMAD.WIDE R56, R169, 0x4, R56 ;  /* 0x00000004a938a825 */ /* 0x004fc800078e0238 */
        /* <DEDUP_REMOVED lines=32> */
[----:B------:R-:W-:Y:S01]  /*30d0*/  IADD3.X R61, R178, UR15, RZ, P4, !PT ;  /* 0x0000000fb23d7c10 */ /* 0x000fe2000a7fe4ff */
[C---:B------:R-:W-:Y:S01]  /*30e0*/  FMUL.FTZ R72, R209.reuse, R186 ;  /* 0x000000bad1487220 */ /* 0x040fe20000410000 */
[C---:B------:R-:W-:Y:S01]  /*30f0*/  FMUL.FTZ R73, R209.reuse, R188 ;  /* 0x000000bcd1497220 */ /* 0x040fe20000410000 */
[C---:B------:R-:W-:Y:S01]  /*3100*/  FMUL.FTZ R74, R209.reuse, R190 ;  /* 0x000000bed14a7220 */ /* 0x040fe20000410000 */
[----:B------:R-:W-:Y:S01]  /*3110*/  FMUL.FTZ R75, R209, R192 ;  /* 0x000000c0d14b7220 */ /* 0x000fe20000410000 */
[----:B------:R-:W-:Y:S01]  /*3120*/  FFMA.FTZ R59, R129, R59, R110 ;  /* 0x0000003b813b7223 */ /* 0x000fe2000001006e */
        /* <DEDUP_REMOVED lines=14> */
[----:B-1----:R-:W-:-:S04]  /*3210*/  IMAD.WIDE.U32 R90, R179, 0x10, R80 ;  /* 0x00000010b35a7825 */ /* 0x002fc800078e0050 */
        /* <DEDUP_REMOVED lines=19> */
[----:B------:R0:W-:Y:S01]  /*3350*/  @!P2 STG.E desc[UR4][R62.64], R209 ;  /* 0x000000d13e00a986 */ /* 0x0001e2000c101904 */
[----:B------:R-:W-:-:S04]  /*3360*/  IMAD.WIDE.U32 R94, R183, 0x10, R80 ;  /* 0x00000010b75e7825 */ /* 0x000fc800078e0050 */
[----:B------:R-:W-:Y:S01]  /*3370*/  FFMA.FTZ R75, R135, R75, R116 ;  /* 0x0000004b874b7223 */ /* 0x000fe20000010074 */
[----:B------:R-:W-:Y:S01]  /*3380*/  FFMA.FTZ R74, R33, R74, R102 ;  /* 0x0000004a214a7223 */ /* 0x000fe20000010066 */
[----:B------:R-:W-:Y:S01]  /*3390*/  FFMA.FTZ R73, R136, R73, R115 ;  /* 0x0000004988497223 */ /* 0x000fe20000010073 */
[----:B------:R-:W-:Y:S01]  /*33a0*/  FFMA.FTZ R72, R34, R72, R101 ;  /* 0x0000004822487223 */ /* 0x000fe20000010065 */
[C---:B------:R-:W-:Y:S01]  /*33b0*/  FMUL.FTZ R175, R209.reuse, R88 ;  /* 0x00000058d1af7220 */ /* 0x040fe20000410000 */
[----:B------:R-:W-:Y:S01]  /*33c0*/  FMUL.FTZ R176, R209, R89 ;  /* 0x00000059d1b07220 */ /* 0x000fe20000410000 */
[----:B------:R1:W-:Y:S01]  /*33d0*/  STG.E.128 desc[UR4][R60.64], R56 ;  /* 0x000000383c007986 */ /* 0x0003e2000c101d04 */
[----:B------:R-:W-:-:S04]  /*33e0*/  IMAD.WIDE.U32 R96, R185, 0x10, R80 ;  /* 0x00000010b9607825 */ /* 0x000fc800078e0050 */
[----:B------:R-:W-:Y:S01]  /*33f0*/  FFMA.FTZ R79, R137, R79, R118 ;  /* 0x0000004f894f7223 */ /* 0x000fe20000010076 */
[----:B------:R-:W-:Y:S01]  /*3400*/  FFMA.FTZ R78, R31, R78, R100 ;  /* 0x0000004e1f4e7223 */ /* 0x000fe20000010064 */
[----:B------:R-:W-:Y:S01]  /*3410*/  FFMA.FTZ R77, R138, R77, R117 ;  /* 0x0000004d8a4d7223 */ /* 0x000fe20000010075 */
[----:B------:R-:W-:Y:S01]  /*3420*/  FFMA.FTZ R76, R32, R76, R51 ;  /* 0x0000004c204c7223 */ /* 0x000fe20000010033 */
[----:B------:R-:W-:Y:S01]  /*3430*/  FMUL.FTZ R205, R209, R205 ;  /* 0x000000cdd1cd7220 */ /* 0x000fe20000410000 */
[----:B------:R-:W-:Y:S01]  /*3440*/  IMAD.WIDE.U32 R88, R187, 0x10, R80 ;  /* 0x00000010bb587825 */ /* 0x000fe200078e0050 */
[----:B------:R2:W-:Y:S03]  /*3450*/  STG.E.128 desc[UR4][R90.64], R64 ;  /* 0x000000405a007986 */ /* 0x0005e6000c101d04 */
[----:B0-----:R-:W-:Y:S01]  /*3460*/  FFMA.FTZ R63, R141, R99, R122 ;  /* 0x000000638d3f7223 */ /* 0x001fe2000001007a */
[----:B------:R-:W-:Y:S01]  /*3470*/  FFMA.FTZ R62, R27, R98, R48 ;  /* 0x000000621b3e7223 */ /* 0x000fe20000010030 */
[----:B------:R-:W-:Y:S01]  /*3480*/  IMAD.WIDE.U32 R86, R191, 0x10, R80 ;  /* 0x00000010bf567825 */ /* 0x000fe200078e0050 */
[----:B------:R0:W-:Y:S01]  /*3490*/  STG.E.128 desc[UR4][R92.64], R68 ;  /* 0x000000445c007986 */ /* 0x0001e2000c101d04 */
[----:B------:R-:W-:-:S02]  /*34a0*/  IADD3 R169, R169, UR16, RZ ;  /* 0x00000010a9a97c10 */ /* 0x000fc4000fffe0ff */
[----:B------:R-:W-:Y:S01]  /*34b0*/  IMAD.WIDE.U32 R84, R193, 0x10, R80 ;  /* 0x00000010c1547825 */ /* 0x000fe200078e0050 */
[----:B------:R3:W-:Y:S01]  /*34c0*/  STG.E.128 desc[UR4][R94.64], R72 ;  /* 0x000000485e007986 */ /* 0x0007e2000c101d04 */
[----:B------:R-:W-:Y:S02]  /*34d0*/  ISETP.GE.AND P2, PT, R169, UR17, PT ;  /* 0x00000011a9007c0c */ /* 0x000fe4000bf46270 */
[----:B-1----:R-:W-:Y:S01]  /*34e0*/  FFMA.FTZ R59, R139, R202, R120 ;  /* 0x000000ca8b3b7223 */ /* 0x002fe20000010078 */
[----:B------:R-:W-:Y:S01]  /*34f0*/  FFMA.FTZ R58, R29, R201, R50 ;  /* 0x000000c91d3a7223 */ /* 0x000fe20000010032 */
[----:B------:R-:W-:Y:S01]  /*3500*/  FFMA.FTZ R57, R140, R200, R119 ;  /* 0x000000c88c397223 */ /* 0x000fe20000010077 */
[----:B------:R-:W-:Y:S01]  /*3510*/  FFMA.FTZ R56, R30, R199, R49 ;  /* 0x000000c71e387223 */ /* 0x000fe20000010031 */
[----:B------:R-:W-:Y:S01]  /*3520*/  FFMA.FTZ R61, R142, R204, R121 ;  /* 0x000000cc8e3d7223 */ /* 0x000fe20000010079 */
[----:B------:R-:W-:Y:S01]  /*3530*/  FFMA.FTZ R60, R28, R203, R47 ;  /* 0x000000cb1c3c7223 */ /* 0x000fe2000001002f */
[----:B------:R-:W-:Y:S01]  /*3540*/  IMAD.WIDE.U32 R82, R195, 0x10, R80 ;  /* 0x00000010c3527825 */ /* 0x000fe200078e0050 */
[----:B------:R1:W-:Y:S03]  /*3550*/  STG.E.128 desc[UR4][R96.64], R76 ;  /* 0x0000004c60007986 */ /* 0x0003e6000c101d04 */
[----:B--2---:R-:W-:Y:S01]  /*3560*/  FFMA.FTZ R67, R143, R174, R124 ;  /* 0x000000ae8f437223 */ /* 0x004fe2000001007c */
[----:B------:R-:W-:Y:S01]  /*3570*/  FFMA.FTZ R66, R25, R173, R46 ;  /* 0x000000ad19427223 */ /* 0x000fe2000001002e */
[----:B------:R-:W-:Y:S01]  /*3580*/  FFMA.FTZ R65, R144, R172, R123 ;  /* 0x000000ac90417223 */ /* 0x000fe2000001007b */
[----:B------:R-:W-:Y:S01]  /*3590*/  FFMA.FTZ R64, R26, R171, R45 ;  /* 0x000000ab1a407223 */ /* 0x000fe2000001002d */
[----:B0-----:R-:W-:Y:S01]  /*35a0*/  FFMA.FTZ R71, R145, R178, R126 ;  /* 0x000000b291477223 */ /* 0x001fe2000001007e */
[----:B------:R-:W-:Y:S01]  /*35b0*/  FFMA.FTZ R70, R23, R177, R44 ;  /* 0x000000b117467223 */ /* 0x000fe2000001002c */
[----:B------:R-:W-:Y:S01]  /*35c0*/  FFMA.FTZ R69, R146, R176, R125 ;  /* 0x000000b092457223 */ /* 0x000fe2000001007d */
[----:B------:R-:W-:Y:S01]  /*35d0*/  FFMA.FTZ R68, R24, R175, R43 ;  /* 0x000000af18447223 */ /* 0x000fe2000001002b */
[----:B------:R-:W-:-:S04]  /*35e0*/  IMAD.WIDE.U32 R80, R189, 0x10, R80 ;  /* 0x00000010bd507825 */ /* 0x000fc800078e0050 */
[----:B---3--:R-:W-:Y:S01]  /*35f0*/  FFMA.FTZ R75, R147, R184, R128 ;  /* 0x000000b8934b7223 */ /* 0x008fe20000010080 */
[----:B------:R-:W-:Y:S01]  /*3600*/  FFMA.FTZ R74, R21, R205, R42 ;  /* 0x000000cd154a7223 */ /* 0x000fe2000001002a */
[----:B------:R-:W-:Y:S01]  /*3610*/  FFMA.FTZ R73, R148, R182, R127 ;  /* 0x000000b694497223 */ /* 0x000fe2000001007f */
[----:B------:R-:W-:Y:S01]  /*3620*/  FFMA.FTZ R72, R22, R180, R41 ;  /* 0x000000b416487223 */ /* 0x000fe20000010029 */
[----:B------:R1:W-:Y:S01]  /*3630*/  STG.E.128 desc[UR4][R88.64], R56 ;  /* 0x0000003858007986 */ /* 0x0003e2000c101d04 */
[----:B------:R-:W-:-:S03]  /*3640*/  SEL R180, RZ, 0x1, P1 ;  /* 0x00000001ffb47807 */ /* 0x000fc60000800000 */
[----:B------:R1:W-:Y:S04]  /*3650*/  STG.E.128 desc[UR4][R86.64], R60 ;  /* 0x0000003c56007986 */ /* 0x0003e8000c101d04 */
[----:B------:R1:W-:Y:S04]  /*3660*/  STG.E.128 desc[UR4][R84.64], R64 ;  /* 0x0000004054007986 */ /* 0x0003e8000c101d04 */
[----:B------:R1:W-:Y:S04]  /*3670*/  STG.E.128 desc[UR4][R82.64], R68 ;  /* 0x0000004452007986 */ /* 0x0003e8000c101d04 */
[----:B------:R1:W-:Y:S01]  /*3680*/  STG.E.128 desc[UR4][R80.64], R72 ;  /* 0x0000004850007986 */ /* 0x0003e2000c101d04 */
[----:B------:R-:W-:Y:S05]  /*3690*/  @!P2 BRA `(.L_x_29997) ;  /* 0xffffffd80050a947 */ /* 0x000fea000383ffff */
[----:B------:R-:W-:Y:S05]  /*36a0*/  EXIT ;  /* 0x000000000000794d */ /* 0x000fea0003800000 */
.L_x_29996:
[----:B------:R-:W-:Y:S01]  /*36b0*/  HFMA2.MMA R184, -RZ, RZ, 0, 5.9604644775390625e-08 ;  /* 0x00000001ffb87435 */ /* 0x000fe200000001ff */
[----:B------:R-:W-:Y:S02]  /*36c0*/  MOV R197, R93 ;  /* 0x0000005d00c57202 */ /* 0x000fe40000000f00 */
[----:B------:R-:W-:Y:S02]  /*36d0*/  MOV R199, 0x1f ;  /* 0x0000001f00c77802 */ /* 0x000fe40000000f00 */
[----:B------:R-:W-:-:S07]  /*36e0*/  MOV R182, 0xffffffff ;  /* 0xffffffff00b67802 */ /* 0x000fce0000000f00 */
[----:B------:R-:W-:Y:S05]  /*36f0*/  WARPSYNC.COLLECTIVE R182, `(.L_x_29998) ;  /* 0x00000000b6087348 */ /* 0x000fea0003c00000 */
[----:B------:R0:W1:Y:S02]  /*3700*/  SHFL.BFLY P4, R177, R197, R184, R199 ;  /* 0x0c0000b8c5b17389 */ /* 0x00006400000800c7 */
[----:B01----:R-:W-:Y:S01]  /*3710*/  ENDCOLLECTIVE ;  /* 0x000000000000791b */ /* 0x003fe20003800000 */
.L_x_29998:
[----:B------:R-:W-:Y:S01]  /*3720*/  HFMA2.MMA R184, -RZ, RZ, 0, 1.1920928955078125e-07 ;  /* 0x00000002ffb87435 */ /* 0x000fe200000001ff */
[----:B------:R-:W-:-:S05]  /*3730*/  MOV R92, R177 ;  /* 0x000000b1005c7202 */ /* 0x000fca0000000f00 */
[----:B------:R-:W-:-:S05]  /*3740*/  FADD.FTZ R172, R93, R92 ;  /* 0x0000005c5dac7221 */ /* 0x000fca0000010000 */
[----:B------:R-:W-:-:S07]  /*3750*/  MOV R197, R172 ;  /* 0x000000ac00c57202 */ /* 0x000fce0000000f00 */
[----:B------:R-:W-:Y:S05]  /*3760*/  WARPSYNC.COLLECTIVE R182, `(.L_x_29999) ;  /* 0x00000000b6087348 */ /* 0x000fea0003c00000 */
[----:B------:R0:W1:Y:S02]  /*3770*/  SHFL.BFLY P4, R177, R197, R184, R199 ;  /* 0x0c0000b8c5b17389 */ /* 0x00006400000800c7 */
[----:B01----:R-:W-:Y:S01]  /*3780*/  ENDCOLLECTIVE ;  /* 0x000000000000791b */ /* 0x003fe20003800000 */
.L_x_29999:
[----:B------:R-:W-:Y:S01]  /*3790*/  HFMA2.MMA R184, -RZ, RZ, 0, 2.384185791015625e-07 ;  /* 0x00000004ffb87435 */ /* 0x000fe200000001ff */
[----:B------:R-:W-:-:S05]  /*37a0*/  MOV R173, R177 ;  /* 0x000000b100ad7202 */ /* 0x000fca0000000f00 */
[----:B------:R-:W-:-:S05]  /*37b0*/  FADD.FTZ R173, R172, R173 ;  /* 0x000000adacad7221 */ /* 0x000fca0000010000 */
[----:B------:R-:W-:-:S07]  /*37c0*/  MOV R197, R173 ;  /* 0x000000ad00c57202 */ /* 0x000fce0000000f00 */
[----:B------:R-:W-:Y:S05]  /*37d0*/  WARPSYNC.COLLECTIVE R182, `(.L_x_30000) ;  /* 0x00000000b6087348 */ /* 0x000fea0003c00000 */
[----:B------:R0:W1:Y:S02]  /*37e0*/  SHFL.BFLY P4, R177, R197, R184, R199 ;  /* 0x0c0000b8c5b17389 */ /* 0x00006400000800c7 */
[----:B01----:R-:W-:Y:S01]  /*37f0*/  ENDCOLLECTIVE ;  /* 0x000000000000791b */ /* 0x003fe20003800000 */
.L_x_30000:
[----:B------:R-:W-:Y:S01]  /*3800*/  HFMA2.MMA R184, -RZ, RZ, 0, 4.76837158203125e-07 ;  /* 0x00000008ffb87435 */ /* 0x000fe200000001ff */
[----:B------:R-:W-:-:S05]  /*3810*/  MOV R92, R177 ;  /* 0x000000b1005c7202 */ /* 0x000fca0000000f00 */
[----:B------:R-:W-:-:S05]  /*3820*/  FADD.FTZ R175, R173, R92 ;  /* 0x0000005cadaf7221 */ /* 0x000fca0000010000 */
[----:B------:R-:W-:-:S07]  /*3830*/  MOV R197, R175 ;  /* 0x000000af00c57202 */ /* 0x000fce0000000f00 */
[----:B------:R-:W-:Y:S05]  /*3840*/  WARPSYNC.COLLECTIVE R182, `(.L_x_30001) ;  /* 0x00000000b6087348 */ /* 0x000fea0003c00000 */
[----:B------:R0:W1:Y:S02]  /*3850*/  SHFL.BFLY P4, R177, R197, R184, R199 ;  /* 0x0c0000b8c5b17389 */ /* 0x00006400000800c7 */
[----:B01----:R-:W-:Y:S01]  /*3860*/  ENDCOLLECTIVE ;  /* 0x000000000000791b */ /* 0x003fe20003800000 */
.L_x_30001:
[----:B------:R-:W-:Y:S01]  /*3870*/  HFMA2.MMA R184, -RZ, RZ, 0, 9.5367431640625e-07 ;  /* 0x00000010ffb87435 */ /* 0x000fe200000001ff */
[----:B------:R-:W-:-:S05]  /*3880*/  MOV R92, R177 ;  /* 0x000000b1005c7202 */ /* 0x000fca0000000f00 */
[----:B------:R-:W-:-:S05]  /*3890*/  FADD.FTZ R176, R175, R92 ;  /* 0x0000005cafb07221 */ /* 0x000fca0000010000 */
[----:B------:R-:W-:-:S07]  /*38a0*/  MOV R197, R176 ;  /* 0x000000b000c57202 */ /* 0x000fce0000000f00 */
[----:B------:R-:W-:Y:S05]  /*38b0*/  WARPSYNC.COLLECTIVE R182, `(.L_x_30002) ;  /* 0x00000000b6087348 */ /* 0x000fea0003c00000 */
[----:B------:R0:W1:Y:S02]  /*38c0*/  SHFL.BFLY P4, R177, R197, R184, R199 ;  /* 0x0c0000b8c5b17389 */ /* 0x00006400000800c7 */
[----:B01----:R-:W-:Y:S01]  /*38d0*/  ENDCOLLECTIVE ;  /* 0x000000000000791b */ /* 0x003fe20003800000 */
.L_x_30002:
[----:B------:R-:W-:Y:S01]  /*38e0*/  HFMA2.MMA R184, -RZ, RZ, 0, 5.9604644775390625e-08 ;  /* 0x00000001ffb87435 */ /* 0x000fe200000001ff */
        /* <DEDUP_REMOVED lines=86> */
.L_x_30003:
[----:B------:R-:W-:Y:S01]  /*3e50*/  HFMA2.MMA R184, -RZ, RZ, 0, 1.1920928955078125e-07 ;  /* 0x00000002ffb87435 */ /* 0x000fe200000001ff */
[----:B------:R-:W-:-:S05]  /*3e60*/  MOV R172, R177 ;  /* 0x000000b100ac7202 */ /* 0x000fca0000000f00 */
[----:B------:R-:W-:-:S05]  /*3e70*/  FADD.FTZ R172, R93, R172 ;  /* 0x000000ac5dac7221 */ /* 0x000fca0000010000 */
[----:B------:R-:W-:-:S07]  /*3e80*/  MOV R197, R172 ;  /* 0x000000ac00c57202 */ /* 0x000fce0000000f00 */
[----:B------:R-:W-:Y:S05]  /*3e90*/  WARPSYNC.COLLECTIVE R182, `(.L_x_30004) ;  /* 0x00000000b6087348 */ /* 0x000fea0003c00000 */
[----:B------:R0:W1:Y:S02]  /*3ea0*/  SHFL.BFLY P4, R177, R197, R184, R199 ;  /* 0x0c0000b8c5b17389 */ /* 0x00006400000800c7 */
[----:B01----:R-:W-:Y:S01]  /*3eb0*/  ENDCOLLECTIVE ;  /* 0x000000000000791b */ /* 0x003fe20003800000 */
.L_x_30004:
[----:B------:R-:W-:Y:S01]  /*3ec0*/  HFMA2.MMA R184, -RZ, RZ, 0, 2.384185791015625e-07 ;  /* 0x00000004ffb87435 */ /* 0x000fe200000001ff */
[----:B------:R-:W-:-:S05]  /*3ed0*/  MOV R173, R177 ;  /* 0x000000b100ad7202 */ /* 0x000fca0000000f00 */
[----:B------:R-:W-:-:S05]  /*3ee0*/  FADD.FTZ R173, R172, R173 ;  /* 0x000000adacad7221 */ /* 0x000fca0000010000 */
[----:B------:R-:W-:-:S07]  /*3ef0*/  MOV R197, R173 ;  /* 0x000000ad00c57202 */ /* 0x000fce0000000f00 */
[----:B------:R-:W-:Y:S05]  /*3f00*/  WARPSYNC.COLLECTIVE R182, `(.L_x_30005) ;  /* 0x00000000b6087348 */ /* 0x000fea0003c00000 */
[----:B------:R0:W1:Y:S02]  /*3f10*/  SHFL.BFLY P4, R177, R197, R184, R199 ;  /* 0x0c0000b8c5b17389 */ /* 0x00006400000800c7 */
[----:B01----:R-:W-:Y:S01]  /*3f20*/  ENDCOLLECTIVE ;  /* 0x000000000000791b */ /* 0x003fe20003800000 */
.L_x_30005:
[----:B------:R-:W-:Y:S01]  /*3f30*/  HFMA2.MMA R184, -RZ, RZ, 0, 4.76837158203125e-07 ;  /* 0x00000008ffb87435 */ /* 0x000fe200000001ff */
[----:B------:R-:W-:-:S05]  /*3f40*/  MOV R176, R177 ;  /* 0x000000b100b07202 */ /* 0x000fca0000000f00 */
[----:B------:R-:W-:-:S05]  /*3f50*/  FADD.FTZ R176, R173, R176 ;  /* 0x000000b0adb07221 */ /* 0x000fca0000010000 */
[----:B------:R-:W-:-:S07]  /*3f60*/  MOV R197, R176 ;  /* 0x000000b000c57202 */ /* 0x000fce0000000f00 */
[----:B------:R-:W-:Y:S05]  /*3f70*/  WARPSYNC.COLLECTIVE R182, `(.L_x_30006) ;  /* 0x00000000b6087348 */ /* 0x000fea0003c00000 */
[----:B------:R0:W1:Y:S02]  /*3f80*/  SHFL.BFLY P4, R177, R197, R184, R199 ;  /* 0x0c0000b8c5b17389 */ /* 0x00006400000800c7 */
[----:B01----:R-:W-:Y:S01]  /*3f90*/  ENDCOLLECTIVE ;  /* 0x000000000000791b */ /* 0x003fe20003800000 */
.L_x_30006:
[----:B------:R-:W-:Y:S01]  /*3fa0*/  HFMA2.MMA R184, -RZ, RZ, 0, 9.5367431640625e-07 ;  /* 0x00000010ffb87435 */ /* 0x000fe200000001ff */
[----:B------:R-:W-:-:S05]  /*3fb0*/  MOV R175, R177 ;  /* 0x000000b100af7202 */ /* 0x000fca0000000f00 */
[----:B------:R-:W-:-:S05]  /*3fc0*/  FADD.FTZ R175, R176, R175 ;  /* 0x000000afb0af7221 */ /* 0x000fca0000010000 */
[----:B------:R-:W-:-:S07]  /*3fd0*/  MOV R197, R175 ;  /* 0x000000af00c57202 */ /* 0x000fce0000000f00 */
[----:B------:R-:W-:Y:S05]  /*3fe0*/  WARPSYNC.COLLECTIVE R182, `(.L_x_30007) ;  /* 0x00000000b6087348 */ /* 0x000fea0003c00000 */
[----:B------:R0:W1:Y:S02]  /*3ff0*/  SHFL.BFLY P4, R177, R197, R184, R199 ;  /* 0x0c0000b8c5b17389 */ /* 0x00006400000800c7 */
[----:B01----:R-:W-:Y:S01]  /*4000*/  ENDCOLLECTIVE ;  /* 0x000000000000791b */ /* 0x003fe20003800000 */
.L_x_30007:
[----:B------:R-:W-:Y:S01]  /*4010*/  MOV R180, R177 ;  /* 0x000000b100b47202 */ /* 0x000fe20000000f00 */
[----:B------:R-:W-:Y:S06]  /*4020*/  BRA `(.L_x_30008) ;  /* 0xffffffe8003c7947 */ /* 0x000fec000383ffff */
.L_x_30009:
        /* <DEDUP_REMOVED lines=13> */
.L_x_37293:


//--------------------- .text._ZN10layer_norm13ln_fwd_kernelINS_13Kernel_traitsI6__halfffffjLj5120ELj1ELj1ELj4ELj16ENS_18Kernel_traits_baseILj5120ES2_ffffjLj128EEEEELb0ELb1ELb1ELb0EEEvNS_9FwdParamsE --------------------------
	.section	.text._ZN10layer_norm13ln_fwd_kernelINS_13Kernel_traitsI6__halfffffjLj5120ELj1ELj1ELj4ELj16ENS_18Kernel_traits_baseILj5120ES2_ffffjLj128EEEEELb0ELb1ELb1ELb0EEEvNS_9FwdParamsE,"ax",@progbits
	.align	128
        .global         _ZN10layer_norm13ln_fwd_kernelINS_13Kernel_traitsI6__halfffffjLj5120ELj1ELj1ELj4ELj16ENS_18Kernel_traits_baseILj5120ES2_ffffjLj128EEEEELb0ELb1ELb1ELb0EEEvNS_9FwdParamsE
        .type           _ZN10layer_norm13ln_fwd_kernelINS_13Kernel_traitsI6__halfffffjLj5120ELj1ELj1ELj4ELj16ENS_18Kernel_traits_baseILj5120ES2_ffffjLj128EEEEELb0ELb1ELb1ELb0EEEvNS_9FwdParamsE,@function
        .size           _ZN10layer_norm13ln_fwd_kernelINS_13Kernel_traitsI6__halfffffjLj5120ELj1ELj1ELj4ELj16ENS_18Kernel_traits_baseILj5120ES2_ffffjLj128EEEEELb0ELb1ELb1ELb0EEEvNS_9FwdParamsE,(.L_x_37294 - _ZN10layer_norm13ln_fwd_kernelINS_13Kernel_traitsI6__halfffffjLj5120ELj1ELj1ELj4ELj16ENS_18Kernel_traits_baseILj5120ES2_ffffjLj128EEEEELb0ELb1ELb1ELb0EEEvNS_9FwdParamsE)
        .other          _ZN10layer_norm13ln_fwd_kernelINS_13Kernel_traitsI6__halfffffjLj5120ELj1ELj1ELj4ELj16ENS_18Kernel_traits_baseILj5120ES2_ffffjLj128EEEEELb0ELb1ELb1ELb0EEEvNS_9FwdParamsE,@"STO_CUDA_ENTRY STV_DEFAULT"
_ZN10layer_norm13ln_fwd_kernelINS_13Kernel_traitsI6__halfffffjLj5120ELj1ELj1ELj4ELj16ENS_18Kernel_traits_baseILj5120ES2_ffffjLj128EEEEELb0ELb1ELb1ELb0EEEvNS_9FwdParamsE:
.text._ZN10layer_norm13ln_fwd_kernelINS_13Kernel_traitsI6__halfffffjLj5120ELj1ELj1ELj4ELj16ENS_18Kernel_traits_baseILj5120ES2_ffffjLj128EEEEELb0ELb1ELb1ELb0EEEvNS_9FwdParamsE:
        /* <DEDUP_REMOVED lines=40> */
.L_x_30011:
[----:B------:R-:W-:Y:S05]  /*0280*/  BSYNC B0 ;  /* 0x0000000000007941 */ /* 0x000fea0003800000 */
.L_x_30010:
        /* <DEDUP_REMOVED lines=17> */
.L_x_30013:
[----:B------:R-:W-:Y:S05]  /*03a0*/  BSYNC B0 ;  /* 0x0000000000007941 */ /* 0x000fea0003800000 */
.L_x_30012:
        /* <DEDUP_REMOVED lines=17> */
.L_x_30015:
[----:B------:R-:W-:Y:S05]  /*04c0*/  BSYNC B0 ;  /* 0x0000000000007941 */ /* 0x000fea0003800000 */
.L_x_30014:
        /* <DEDUP_REMOVED lines=17> */
.L_x_30017:
[----:B------:R-:W-:Y:S05]  /*05e0*/  BSYNC B0 ;  /* 0x0000000000007941 */ /* 0x000fea0003800000 */
.L_x_30016:
        /* <DEDUP_REMOVED lines=17> */
.L_x_30019:
[----:B------:R-:W-:Y:S05]  /*0700*/  BSYNC B0 ;  /* 0x0000000000007941 */ /* 0x000fea0003800000 */
.L_x_30018:
        /* <DEDUP_REMOVED lines=20> */
.L_x_30021:
[----:B------:R-:W-:Y:S05]  /*0850*/  BSYNC B0 ;  /* 0x0000000000007941 */ /* 0x000fea0003800000 */
.L_x_30020:
        /* <DEDUP_REMOVED lines=20> */
.L_x_30023:
[----:B------:R-:W-:Y:S05]  /*09a0*/  BSYNC B0 ;  /* 0x0000000000007941 */ /* 0x000fea0003800000 */
.L_x_30022:
        /* <DEDUP_REMOVED lines=20> */
.L_x_30025:
[----:B------:R-:W-:Y:S05]  /*0af0*/  BSYNC B0 ;  /* 0x0000000000007941 */ /* 0x000fea0003800000 */
.L_x_30024:
        /* <DEDUP_REMOVED lines=20> */
.L_x_30027:
[----:B------:R-:W-:Y:S05]  /*0c40*/  BSYNC B0 ;  /* 0x0000000000007941 */ /* 0x000fea0003800000 */
.L_x_30026:
        /* <DEDUP_REMOVED lines=19> */
.L_x_30029:
[----:B------:R-:W-:Y:S05]  /*0d80*/  BSYNC B0 ;  /* 0x0000000000007941 */ /* 0x000fea0003800000 */
.L_x_30028:
[----:B------:R-:W0:Y:S02]  /*0d90*/  S2UR UR6, SR_CTAID.X ;  /* 0x00000000000679c3 */ /* 0x000e240000002500 */
[----:B0-----:R-:W-:Y:S01]  /*0da0*/  LEA.HI R28, R0, UR6, RZ, 0x19 ;  /* 0x00000006001c7c11 */ /* 0x001fe2000f8fc8ff */
[----:B------:R-:W-:-:S03]  /*0db0*/  ULDC UR6, c[0x0][0x214] ;  /* 0x0000850000067ab9 */ /* 0x000fc60000000800 */
[----:B------:R-:W-:-:S13]  /*0dc0*/  ISETP.GE.AND P1, PT, R28, UR6, PT ;  /* 0x000000061c007c0c */ /* 0x000fda000bf26270 */
[----:B------:R-:W-:Y:S05]  /*0dd0*/  @P1 EXIT ;  /* 0x000000000000194d */ /* 0x000fea0003800000 */
[----:B------:R-:W-:Y:S01]  /*0de0*/  SHF.R.S32.HI R5, RZ, 0x2, R5 ;  /* 0x00000002ff057819 */ /* 0x000fe20000011405 */
[----:B------:R-:W-:Y:S01]  /*0df0*/  ULDC.U8 UR6, c[0x0][0x2a0] ;  /* 0x0000a80000067ab9 */ /* 0x000fe20000000000 */
[--C-:B-----5:R-:W-:Y:S01]  /*0e00*/  SHF.R.U64 R115, R30, 0x10, R31.reuse ;  /* 0x000000101e737819 */ /* 0x120fe2000000121f */
[----:B------:R-:W-:Y:S01]  /*0e10*/  HFMA2.MMA R102, -RZ, RZ, 0, 5.9604644775390625e-08 ;  /* 0x00000001ff667435 */ /* 0x000fe200000001ff */
[----:B------:R-:W-:Y:S01]  /*0e20*/  MOV R116, R31 ;  /* 0x0000001f00747202 */ /* 0x000fe20000000f00 */
[----:B------:R-:W-:Y:S01]  /*0e30*/  ULDC UR7, c[0x0][0x29c] ;  /* 0x0000a70000077ab9 */ /* 0x000fe20000000800 */
[----:B------:R-:W-:Y:S01]  /*0e40*/  SHF.R.U32.HI R117, RZ, 0x10, R31 ;  /* 0x00000010ff757819 */ /* 0x000fe2000001161f */
[----:B------:R-:W-:Y:S01]  /*0e50*/  HADD2.F32 R115, -RZ, R115.H0_H0 ;  /* 0x20000073ff737230 */ /* 0x000fe20000004100 */
[C---:B------:R-:W-:Y:S01]  /*0e60*/  SHF.L.U32 R31, R0.reuse, 0x5, RZ ;  /* 0x00000005001f7819 */ /* 0x040fe200000006ff */
[----:B------:R-:W-:Y:S01]  /*0e70*/  HADD2.F32 R116, -RZ, R116.H0_H0 ;  /* 0x20000074ff747230 */ /* 0x000fe20000004100 */
[----:B------:R-:W-:Y:S01]  /*0e80*/  MOV R114, R30 ;  /* 0x0000001e00727202 */ /* 0x000fe20000000f00 */
[----:B------:R-:W-:Y:S01]  /*0e90*/  HADD2.F32 R117, -RZ, R117.H0_H0 ;  /* 0x20000075ff757230 */ /* 0x000fe20000004100 */
[----:B------:R-:W-:Y:S01]  /*0ea0*/  LOP3.LUT R30, R0, 0x60, RZ, 0xc0, !PT ;  /* 0x00000060001e7812 */ /* 0x000fe200078ec0ff */
[----:B------:R-:W-:Y:S01]  /*0eb0*/  ULDC UR8, c[0x0][0x290] ;  /* 0x0000a40000087ab9 */ /* 0x000fe20000000800 */
[----:B------:R-:W-:Y:S01]  /*0ec0*/  LOP3.LUT R29, R5, 0x7f, RZ, 0xc0, !PT ;  /* 0x0000007f051d7812 */ /* 0x000fe200078ec0ff */
[----:B------:R-:W-:Y:S01]  /*0ed0*/  HADD2.F32 R114, -RZ, R114.H0_H0 ;  /* 0x20000072ff727230 */ /* 0x000fe20000004100 */
[----:B------:R-:W-:Y:S01]  /*0ee0*/  MOV R118, R32 ;  /* 0x0000002000767202 */ /* 0x000fe20000000f00 */
[----:B------:R-:W-:Y:S01]  /*0ef0*/  ULDC.64 UR10, c[0x0][0x210] ;  /* 0x00008400000a7ab9 */ /* 0x000fe20000000a00 */
[----:B------:R-:W-:-:S02]  /*0f00*/  SHF.R.U64 R119, R32, 0x10, R33 ;  /* 0x0000001020777819 */ /* 0x000fc40000001221 */
[----:B------:R-:W-:Y:S01]  /*0f10*/  LOP3.LUT R32, R31, 0x3e0, RZ, 0xc0, !PT ;  /* 0x000003e01f207812 */ /* 0x000fe200078ec0ff */
[----:B------:R-:W-:Y:S01]  /*0f20*/  HADD2.F32 R118, -RZ, R118.H0_H0 ;  /* 0x20000076ff767230 */ /* 0x000fe20000004100 */
[----:B------:R-:W-:Y:S01]  /*0f30*/  SHF.R.U32.HI R5, RZ, 0x2, R5 ;  /* 0x00000002ff057819 */ /* 0x000fe20000011605 */
[----:B------:R-:W-:Y:S01]  /*0f40*/  HADD2.F32 R119, -RZ, R119.H0_H0 ;  /* 0x20000077ff777230 */ /* 0x000fe20000004100 */
[C---:B------:R-:W-:Y:S02]  /*0f50*/  VIADDMNMX R30, R29.reuse, -R30, RZ, !PT ;  /* 0x8000001e1d1e7246 */ /* 0x040fe400078001ff */
[----:B------:R-:W-:Y:S02]  /*0f60*/  VIADDMNMX R32, R29, -R32, RZ, !PT ;  /* 0x800000201d207246 */ /* 0x000fe400078001ff */
[----:B------:R-:W-:Y:S02]  /*0f70*/  LOP3.LUT R5, R5, 0x3fffffe0, RZ, 0xc0, !PT ;  /* 0x3fffffe005057812 */ /* 0x000fe400078ec0ff */
[----:B------:R-:W-:-:S02]  /*0f80*/  VIMNMX R30, R30, 0x20, PT ;  /* 0x000000201e1e7848 */ /* 0x000fc40003fe0100 */
[----:B------:R-:W-:Y:S02]  /*0f90*/  VIMNMX R32, R32, 0x20, PT ;  /* 0x0000002020207848 */ /* 0x000fe40003fe0100 */
[----:B------:R-:W-:Y:S02]  /*0fa0*/  MOV R122, R52 ;  /* 0x00000034007a7202 */ /* 0x000fe40000000f00 */
[----:B------:R-:W-:Y:S02]  /*0fb0*/  SHF.R.U64 R123, R52, 0x10, R53 ;  /* 0x00000010347b7819 */ /* 0x000fe40000001235 */
[----:B------:R-:W-:Y:S01]  /*0fc0*/  IADD3 R52, R30, R5, RZ ;  /* 0x000000051e347210 */ /* 0x000fe20007ffe0ff */
[----:B------:R-:W-:Y:S01]  /*0fd0*/  HADD2.F32 R122, -RZ, R122.H0_H0 ;  /* 0x2000007aff7a7230 */ /* 0x000fe20000004100 */
[----:B------:R-:W-:Y:S01]  /*0fe0*/  IADD3 R178, R5, R32, RZ ;  /* 0x0000002005b27210 */ /* 0x000fe20007ffe0ff */
[----:B------:R-:W-:Y:S01]  /*0ff0*/  HADD2.F32 R5, -RZ, R6.H0_H0 ;  /* 0x20000006ff057230 */ /* 0x000fe20000004100 */
[--C-:B------:R-:W-:Y:S01]  /*1000*/  SHF.R.U64 R158, R6, 0x10, R7.reuse ;  /* 0x00000010069e7819 */ /* 0x100fe20000001207 */
[----:B------:R-:W-:Y:S01]  /*1010*/  HADD2.F32 R6, -RZ, R7.H0_H0 ;  /* 0x20000007ff067230 */ /* 0x000fe20000004100 */
[----:B------:R-:W-:Y:S01]  /*1020*/  SHF.R.U32.HI R159, RZ, 0x10, R7 ;  /* 0x00000010ff9f7819 */ /* 0x000fe20000011607 */
[----:B------:R-:W-:Y:S01]  /*1030*/  HADD2.F32 R7, -RZ, R8.H0_H0 ;  /* 0x20000008ff077230 */ /* 0x000fe20000004100 */
[----:B------:R-:W-:Y:S01]  /*1040*/  SHF.L.U32 R52, R52, 0x2, RZ ;  /* 0x0000000234347819 */ /* 0x000fe200000006ff */
        /* <DEDUP_REMOVED lines=9> */
[----:B------:R-:W-:Y:S01]  /*10e0*/  I2FP.F32.U32 R52, R52 ;  /* 0x0000003400347245 */ /* 0x000fe20000201000 */
[----:B------:R-:W-:Y:S01]  /*10f0*/  HADD2.F32 R158, -RZ, R158.H0_H0 ;  /* 0x2000009eff9e7230 */ /* 0x000fe20000004100 */
[--C-:B------:R-:W-:Y:S01]  /*1100*/  SHF.R.U64 R164, R12, 0x10, R13.reuse ;  /* 0x000000100ca47819 */ /* 0x100fe2000000120d */
[----:B------:R-:W-:Y:S01]  /*1110*/  HADD2.F32 R12, -RZ, R13.H0_H0 ;  /* 0x2000000dff0c7230 */ /* 0x000fe20000004100 */
[----:B------:R-:W-:Y:S01]  /*1120*/  SHF.R.U32.HI R165, RZ, 0x10, R13 ;  /* 0x00000010ffa57819 */ /* 0x000fe2000001160d */
[----:B------:R-:W-:Y:S01]  /*1130*/  HADD2.F32 R13, -RZ, R14.H0_H0 ;  /* 0x2000000eff0d7230 */ /* 0x000fe20000004100 */
[--C-:B------:R-:W-:Y:S01]  /*1140*/  SHF.R.U64 R166, R14, 0x10, R15.reuse ;  /* 0x000000100ea67819 */ /* 0x100fe2000000120f */
[----:B------:R-:W-:Y:S01]  /*1150*/  HADD2.F32 R14, -RZ, R15.H0_H0 ;  /* 0x2000000fff0e7230 */ /* 0x000fe20000004100 */
[----:B------:R-:W-:Y:S01]  /*1160*/  ISETP.NE.AND P1, PT, RZ, UR6, PT ;  /* 0x00000006ff007c0c */ /* 0x000fe2000bf25270 */
[----:B------:R0:W1:Y:S01]  /*1170*/  MUFU.RCP R177, R52 ;  /* 0x0000003400b17308 */ /* 0x0000620000001000 */
        /* <DEDUP_REMOVED lines=8> */
[----:B------:R-:W-:Y:S01]  /*1200*/  SHF.R.U64 R86, R34, 0x10, R35 ;  /* 0x0000001022567819 */ /* 0x000fe20000001223 */
        /* <DEDUP_REMOVED lines=17> */
[--C-:B------:R-:W-:Y:S01]  /*1320*/  SHF.R.U64 R84, R38, 0x10, R39.reuse ;  /* 0x0000001026547819 */ /* 0x100fe20000001227 */
[----:B------:R-:W-:Y:S01]  /*1330*/  HADD2.F32 R164, -RZ, R164.H0_H0 ;  /* 0x200000a4ffa47230 */ /* 0x000fe20000004100 */
[----:B------:R-:W-:Y:S01]  /*1340*/  MOV R36, R39 ;  /* 0x0000002700247202 */ /* 0x000fe20000000f00 */
[----:B------:R-:W-:Y:S01]  /*1350*/  HADD2.F32 R29, -RZ, R83.H0_H0 ;  /* 0x20000053ff1d7230 */ /* 0x000fe20000004100 */
[----:B------:R-:W-:Y:S01]  /*1360*/  SHF.R.U32.HI R37, RZ, 0x10, R39 ;  /* 0x00000010ff257819 */ /* 0x000fe20000011627 */
[----:B------:R-:W-:Y:S01]  /*1370*/  HADD2.F32 R165, -RZ, R165.H0_H0 ;  /* 0x200000a5ffa57230 */ /* 0x000fe20000004100 */
[----:B------:R-:W-:Y:S01]  /*1380*/  SHF.R.U64 R172, R20, 0x10, R21 ;  /* 0x0000001014ac7819 */ /* 0x000fe20000001215 */
[----:B------:R-:W-:Y:S01]  /*1390*/  HADD2.F32 R20, -RZ, R21.H0_H0 ;  /* 0x20000015ff147230 */ /* 0x000fe20000004100 */
[----:B------:R-:W-:Y:S01]  /*13a0*/  MOV R35, R38 ;  /* 0x0000002600237202 */ /* 0x000fe20000000f00 */
[----:B------:R-:W-:Y:S01]  /*13b0*/  HADD2.F32 R36, -RZ, R36.H0_H0 ;  /* 0x20000024ff247230 */ /* 0x000fe20000004100 */
[----:B------:R-:W-:Y:S01]  /*13c0*/  SHF.R.U64 R39, R40, 0x10, R41 ;  /* 0x0000001028277819 */ /* 0x000fe20000001229 */
        /* <DEDUP_REMOVED lines=150> */
[----:B01----:R-:W-:-:S07]  /*1d30*/  HADD2.F32 R179, -RZ, R179.H0_H0 ;  /* 0x200000b3ffb37230 */ /* 0x003fce0000004100 */
.L_x_30151:
[----:B------:R-:W0:Y:S08]  /*1d40*/  LDC.64 R100, c[0x0][0x280] ;  /* 0x0000a000ff647b82 */ /* 0x000e300000000a00 */
[----:B------:R-:W1:Y:S01]  /*1d50*/  LDC R182, c[0x0][0x218] ;  /* 0x00008600ffb67b82 */ /* 0x000e620000000800 */
[----:B0-----:R-:W-:-:S07]  /*1d60*/  IMAD.WIDE R184, R25, 0x4, R100 ;  /* 0x0000000419b87825 */ /* 0x001fce00078e0264 */
[----:B------:R-:W0:Y:S01]  /*1d70*/  LDC.64 R100, c[0x0][0x288] ;  /* 0x0000a200ff647b82 */ /* 0x000e220000000a00 */
[----:B------:R2:W3:Y:S01]  /*1d80*/  LDG.E R103, desc[UR4][R184.64] ;  /* 0x00000004b8677981 */ /* 0x0004e2000c1e1900 */
[----:B0-----:R-:W-:-:S05]  /*1d90*/  IMAD.WIDE R100, R25, 0x4, R100 ;  /* 0x0000000419647825 */ /* 0x001fca00078e0264 */
[----:B------:R0:W5:Y:S01]  /*1da0*/  LDG.E R180, desc[UR4][R100.64] ;  /* 0x0000000464b47981 */ /* 0x000162000c1e1900 */
[----:B------:R-:W-:Y:S01]  /*1db0*/  BSSY B0, `(.L_x_30030) ;  /* 0x0000041000007945 */ /* 0x000fe20003800000 */
[----:B--2---:R-:W-:Y:S02]  /*1dc0*/  SHF.R.S32.HI R184, RZ, 0x1f, R25 ;  /* 0x0000001fffb87819 */ /* 0x004fe40000011419 */
[----:B---3--:R-:W-:-:S13]  /*1dd0*/  ISETP.GE.AND P1, PT, R103, 0x1, PT ;  /* 0x000000016700780c */ /* 0x008fda0003f26270 */
        /* <DEDUP_REMOVED lines=35> */
[----:B0----5:R-:W-:-:S04]  /*2010*/  FMUL.FTZ R101, R60, UR7 ;  /* 0x000000073c657c20 */ /* 0x021fc80008410000 */
[----:B------:R-:W-:-:S04]  /*2020*/  FMUL.FTZ R56, R26, R101 ;  /* 0x000000651a387220 */ /* 0x000fc80000410000 */
[----:B------:R-:W-:-:S07]  /*2030*/  @P2 FADD.FTZ R56, R52, R56 ;  /* 0x0000003834382221 */ /* 0x000fce0000010000 */
.L_x_30033:
[----:B------:R-:W-:Y:S05]  /*2040*/  BSYNC B1 ;  /* 0x0000000000017941 */ /* 0x000fea0003800000 */
.L_x_30032:
[----:B------:R-:W-:Y:S04]  /*2050*/  BSSY B1, `(.L_x_30034) ;  /* 0x0000005000017945 */ /* 0x000fe80003800000 */
[----:B------:R-:W-:Y:S05]  /*2060*/  @!P3 BRA `(.L_x_30035) ;  /* 0x00000000000cb947 */ /* 0x000fea0003800000 */
[----:B0----5:R-:W-:-:S04]  /*2070*/  FMUL.FTZ R100, R61, UR7 ;  /* 0x000000073d647c20 */ /* 0x021fc80008410000 */
[----:B------:R-:W-:-:S04]  /*2080*/  FMUL.FTZ R57, R27, R100 ;  /* 0x000000641b397220 */ /* 0x000fc80000410000 */
[----:B------:R-:W-:-:S07]  /*2090*/  @P2 FADD.FTZ R57, R53, R57 ;  /* 0x0000003935392221 */ /* 0x000fce0000010000 */
.L_x_30035:
[----:B------:R-:W-:Y:S05]  /*20a0*/  BSYNC B1 ;  /* 0x0000000000017941 */ /* 0x000fea0003800000 */
.L_x_30034:
[----:B------:R-:W-:Y:S04]  /*20b0*/  BSSY B1, `(.L_x_30036) ;  /* 0x0000005000017945 */ /* 0x000fe80003800000 */
[----:B------:R-:W-:Y:S05]  /*20c0*/  @!P3 BRA `(.L_x_30037) ;  /* 0x00000000000cb947 */ /* 0x000fea0003800000 */
[----:B0----5:R-:W-:-:S04]  /*20d0*/  FMUL.FTZ R101, R62, UR7 ;  /* 0x000000073e657c20 */ /* 0x021fc80008410000 */
[----:B------:R-:W-:-:S04]  /*20e0*/  FMUL.FTZ R58, R28, R101 ;  /* 0x000000651c3a7220 */ /* 0x000fc80000410000 */
[----:B------:R-:W-:-:S07]  /*20f0*/  @P2 FADD.FTZ R58, R54, R58 ;  /* 0x0000003a363a2221 */ /* 0x000fce0000010000 */
.L_x_30037:
[----:B------:R-:W-:Y:S05]  /*2100*/  BSYNC B1 ;  /* 0x0000000000017941 */ /* 0x000fea0003800000 */
.L_x_30036:
[----:B------:R-:W-:Y:S04]  /*2110*/  BSSY B1, `(.L_x_30038) ;  /* 0x0000005000017945 */ /* 0x000fe80003800000 */
[----:B------:R-:W-:Y:S05]  /*2120*/  @!P3 BRA `(.L_x_30039) ;  /* 0x00000000000cb947 */ /* 0x000fea0003800000 */
[----:B0----5:R-:W-:-:S04]  /*2130*/  FMUL.FTZ R100, R63, UR7 ;  /* 0x000000073f647c20 */ /* 0x021fc80008410000 */
[----:B------:R-:W-:-:S04]  /*2140*/  FMUL.FTZ R59, R29, R100 ;  /* 0x000000641d3b7220 */ /* 0x000fc80000410000 */
[----:B------:R-:W-:-:S07]  /*2150*/  @P2 FADD.FTZ R59, R55, R59 ;  /* 0x0000003b373b2221 */ /* 0x000fce0000010000 */
.L_x_30039:
[----:B------:R-:W-:Y:S05]  /*2160*/  BSYNC B1 ;  /* 0x0000000000017941 */ /* 0x000fea0003800000 */
.L_x_30038:
[----:B0-----:R-:W0:Y:S01]  /*2170*/  LDC.64 R100, c[0x0][0x238] ;  /* 0x00008e00ff647b82 */ /* 0x001e220000000a00 */
[----:B------:R-:W-:Y:S01]  /*2180*/  IADD3 R183, R183, 0x80, RZ ;  /* 0x00000080b7b77810 */ /* 0x000fe20007ffe0ff */
[C---:B0-----:R-:W-:Y:S01]  /*2190*/  IMAD.WIDE.U32 R100, R181.reuse, 0x10, R100 ;  /* 0x00000010b5647825 */ /* 0x041fe200078e0064 */
[----:B------:R-:W-:-:S04]  /*21a0*/  IADD3 R181, R181, 0x80, RZ ;  /* 0x00000080b5b57810 */ /* 0x000fc80007ffe0ff */
[----:B------:R0:W-:Y:S03]  /*21b0*/  STG.E.128 desc[UR4][R100.64], R56 ;  /* 0x0000003864007986 */ /* 0x0001e6000c101d04 */
.L_x_30031:
[----:B------:R-:W-:Y:S05]  /*21c0*/  BSYNC B0 ;  /* 0x0000000000007941 */ /* 0x000fea0003800000 */
.L_x_30030:
[----:B------:R-:W-:Y:S01]  /*21d0*/  LOP3.LUT P2, RZ, R4, 0x4000, RZ, 0xc0, !PT ;  /* 0x0000400004ff7812 */ /* 0x000fe2000784c0ff */
        /* <DEDUP_REMOVED lines=26> */
[----:B0----5:R-:W-:-:S04]  /*2380*/  FMUL.FTZ R101, R60, UR7 ;  /* 0x000000073c657c20 */ /* 0x021fc80008410000 */
[----:B------:R-:W-:-:S04]  /*2390*/  FMUL.FTZ R64, R30, R101 ;  /* 0x000000651e407220 */ /* 0x000fc80000410000 */
[----:B------:R-:W-:-:S07]  /*23a0*/  @P2 FADD.FTZ R64, R52, R64 ;  /* 0x0000004034402221 */ /* 0x000fce0000010000 */
.L_x_30043:
[----:B------:R-:W-:Y:S05]  /*23b0*/  BSYNC B1 ;  /* 0x0000000000017941 */ /* 0x000fea0003800000 */
.L_x_30042:
[----:B------:R-:W-:Y:S04]  /*23c0*/  BSSY B1, `(.L_x_30044) ;  /* 0x0000005000017945 */ /* 0x000fe80003800000 */
[----:B------:R-:W-:Y:S05]  /*23d0*/  @!P3 BRA `(.L_x_30045) ;  /* 0x00000000000cb947 */ /* 0x000fea0003800000 */
[----:B0----5:R-:W-:-:S04]  /*23e0*/  FMUL.FTZ R100, R61, UR7 ;  /* 0x000000073d647c20 */ /* 0x021fc80008410000 */
[----:B------:R-:W-:-:S04]  /*23f0*/  FMUL.FTZ R65, R31, R100 ;  /* 0x000000641f417220 */ /* 0x000fc80000410000 */
[----:B------:R-:W-:-:S07]  /*2400*/  @P2 FADD.FTZ R65, R53, R65 ;  /* 0x0000004135412221 */ /* 0x000fce0000010000 */
.L_x_30045:
[----:B------:R-:W-:Y:S05]  /*2410*/  BSYNC B1 ;  /* 0x0000000000017941 */ /* 0x000fea0003800000 */
.L_x_30044:
[----:B------:R-:W-:Y:S04]  /*2420*/  BSSY B1, `(.L_x_30046) ;  /* 0x0000005000017945 */ /* 0x000fe80003800000 */
[----:B------:R-:W-:Y:S05]  /*2430*/  @!P3 BRA `(.L_x_30047) ;  /* 0x00000000000cb947 */ /* 0x000fea0003800000 */
[----:B0----5:R-:W-:-:S04]  /*2440*/  FMUL.FTZ R101, R62, UR7 ;  /* 0x000000073e657c20 */ /* 0x021fc80008410000 */
[----:B------:R-:W-:-:S04]  /*2450*/  FMUL.FTZ R66, R32, R101 ;  /* 0x0000006520427220 */ /* 0x000fc80000410000 */
[----:B------:R-:W-:-:S07]  /*2460*/  @P2 FADD.FTZ R66, R54, R66 ;  /* 0x0000004236422221 */ /* 0x000fce0000010000 */
.L_x_30047:
[----:B------:R-:W-:Y:S05]  /*2470*/  BSYNC B1 ;  /* 0x0000000000017941 */ /* 0x000fea0003800000 */
.L_x_30046:
[----:B------:R-:W-:Y:S04]  /*2480*/  BSSY B1, `(.L_x_30048) ;  /* 0x0000005000017945 */ /* 0x000fe80003800000 */
[----:B------:R-:W-:Y:S05]  /*2490*/  @!P3 BRA `(.L_x_30049) ;  /* 0x00000000000cb947 */ /* 0x000fea0003800000 */
[----:B0----5:R-:W-:-:S04]  /*24a0*/  FMUL.FTZ R100, R63, UR7 ;  /* 0x000000073f647c20 */ /* 0x021fc80008410000 */
[----:B------:R-:W-:-:S04]  /*24b0*/  FMUL.FTZ R67, R33, R100 ;  /* 0x0000006421437220 */ /* 0x000fc80000410000 */
[----:B------:R-:W-:-:S07]  /*24c0*/  @P2 FADD.FTZ R67, R55, R67 ;  /* 0x0000004337432221 */ /* 0x000fce0000010000 */
.L_x_30049:
[----:B------:R-:W-:Y:S05]  /*24d0*/  BSYNC B1 ;  /* 0x0000000000017941 */ /* 0x000fea0003800000 */
.L_x_30048:
[----:B0-----:R-:W0:Y:S01]  /*24e0*/  LDC.64 R100, c[0x0][0x238] ;  /* 0x00008e00ff647b82 */ /* 0x001e220000000a00 */
[----:B------:R-:W-:Y:S01]  /*24f0*/  IADD3 R183, R183, 0x80, RZ ;  /* 0x00000080b7b77810 */ /* 0x000fe20007ffe0ff */
[C---:B0-----:R-:W-:Y:S01]  /*2500*/  IMAD.WIDE.U32 R100, R181.reuse, 0x10, R100 ;  /* 0x00000010b5647825 */ /* 0x041fe200078e0064 */
[----:B------:R-:W-:-:S04]  /*2510*/  IADD3 R181, R181, 0x80, RZ ;  /* 0x00000080b5b57810 */ /* 0x000fc80007ffe0ff */
[----:B------:R1:W-:Y:S03]  /*2520*/  STG.E.128 desc[UR4][R100.64], R64 ;  /* 0x0000004064007986 */ /* 0x0003e6000c101d04 */
.L_x_30041:
[----:B------:R-:W-:Y:S05]  /*2530*/  BSYNC B0 ;  /* 0x0000000000007941 */ /* 0x000fea0003800000 */
.L_x_30040:
[----:B------:R-:W-:Y:S01]  /*2540*/  LOP3.LUT P2, RZ, R4, 0x2000, RZ, 0xc0, !PT ;  /* 0x0000200004ff7812 */ /* 0x000fe2000784c0ff */
        /* <DEDUP_REMOVED lines=29> */
.L_x_30053:
[----:B------:R-:W-:Y:S05]  /*2720*/  BSYNC B1 ;  /* 0x0000000000017941 */ /* 0x000fea0003800000 */
.L_x_30052:
[----:B------:R-:W-:Y:S04]  /*2730*/  BSSY B1, `(.L_x_30054) ;  /* 0x0000005000017945 */ /* 0x000fe80003800000 */
[----:B------:R-:W-:Y:S05]  /*2740*/  @!P3 BRA `(.L_x_30055) ;  /* 0x00000000000cb947 */ /* 0x000fea0003800000 */
[----:B0----5:R-:W-:-:S04]  /*2750*/  FMUL.FTZ R100, R61, UR7 ;  /* 0x000000073d647c20 */ /* 0x021fc80008410000 */
[----:B------:R-:W-:-:S04]  /*2760*/  FMUL.FTZ R69, R35, R100 ;  /* 0x0000006423457220 */ /* 0x000fc80000410000 */
[----:B------:R-:W-:-:S07]  /*2770*/  @P2 FADD.FTZ R69, R53, R69 ;  /* 0x0000004535452221 */ /* 0x000fce0000010000 */
.L_x_30055:
[----:B------:R-:W-:Y:S05]  /*2780*/  BSYNC B1 ;  /* 0x0000000000017941 */ /* 0x000fea0003800000 */
.L_x_30054:
[----:B------:R-:W-:Y:S04]  /*2790*/  BSSY B1, `(.L_x_30056) ;  /* 0x0000005000017945 */ /* 0x000fe80003800000 */
[----:B------:R-:W-:Y:S05]  /*27a0*/  @!P3 BRA `(.L_x_30057) ;  /* 0x00000000000cb947 */ /* 0x000fea0003800000 */
[----:B0----5:R-:W-:-:S04]  /*27b0*/  FMUL.FTZ R101, R62, UR7 ;  /* 0x000000073e657c20 */ /* 0x021fc80008410000 */
[----:B------:R-:W-:-:S04]  /*27c0*/  FMUL.FTZ R70, R36, R101 ;  /* 0x0000006524467220 */ /* 0x000fc80000410000 */
[----:B------:R-:W-:-:S07]  /*27d0*/  @P2 FADD.FTZ R70, R54, R70 ;  /* 0x0000004636462221 */ /* 0x000fce0000010000 */
.L_x_30057:
[----:B------:R-:W-:Y:S05]  /*27e0*/  BSYNC B1 ;  /* 0x0000000000017941 */ /* 0x000fea0003800000 */
.L_x_30056:
[----:B------:R-:W-:Y:S04]  /*27f0*/  BSSY B1, `(.L_x_30058) ;  /* 0x0000005000017945 */ /* 0x000fe80003800000 */
[----:B------:R-:W-:Y:S05]  /*2800*/  @!P3 BRA `(.L_x_30059) ;  /* 0x00000000000cb947 */ /* 0x000fea0003800000 */
[----:B0----5:R-:W-:-:S04]  /*2810*/  FMUL.FTZ R100, R63, UR7 ;  /* 0x000000073f647c20 */ /* 0x021fc80008410000 */
[----:B------:R-:W-:-:S04]  /*2820*/  FMUL.FTZ R71, R37, R100 ;  /* 0x0000006425477220 */ /* 0x000fc80000410000 */
[----:B------:R-:W-:-:S07]  /*2830*/  @P2 FADD.FTZ R71, R55, R71 ;  /* 0x0000004737472221 */ /* 0x000fce0000010000 */
.L_x_30059:
[----:B------:R-:W-:Y:S05]  /*2840*/  BSYNC B1 ;  /* 0x0000000000017941 */ /* 0x000fea0003800000 */
.L_x_30058:
[----:B0-----:R-:W0:Y:S01]  /*2850*/  LDC.64 R100, c[0x0][0x238] ;  /* 0x00008e00ff647b82 */ /* 0x001e220000000a00 */
[----:B------:R-:W-:Y:S01]  /*2860*/  IADD3 R183, R183, 0x80, RZ ;  /* 0x00000080b7b77810 */ /* 0x000fe20007ffe0ff */
[C---:B0-----:R-:W-:Y:S01]  /*2870*/  IMAD.WIDE.U32 R100, R181.reuse, 0x10, R100 ;  /* 0x00000010b5647825 */ /* 0x041fe200078e0064 */
[----:B------:R-:W-:-:S04]  /*2880*/  IADD3 R181, R181, 0x80, RZ ;  /* 0x00000080b5b57810 */ /* 0x000fc80007ffe0ff */
[----:B------:R2:W-:Y:S03]  /*2890*/  STG.E.128 desc[UR4][R100.64], R68 ;  /* 0x0000004464007986 */ /* 0x0005e6000c101d04 */
.L_x_30051:
[----:B------:R-:W-:Y:S05]  /*28a0*/  BSYNC B0 ;  /* 0x0000000000007941 */ /* 0x000fea0003800000 */
.L_x_30050:
[----:B------:R-:W-:Y:S01]  /*28b0*/  LOP3.LUT P2, RZ, R4, 0x1000, RZ, 0xc0, !PT ;  /* 0x0000100004ff7812 */ /* 0x000fe2000784c0ff */
        /* <DEDUP_REMOVED lines=29> */
.L_x_30063:
[----:B------:R-:W-:Y:S05]  /*2a90*/  BSYNC B1 ;  /* 0x0000000000017941 */ /* 0x000fea0003800000 */
.L_x_30062:
[----:B------:R-:W-:Y:S04]  /*2aa0*/  BSSY B1, `(.L_x_30064) ;  /* 0x0000005000017945 */ /* 0x000fe80003800000 */
[----:B------:R-:W-:Y:S05]  /*2ab0*/  @!P3 BRA `(.L_x_30065) ;  /* 0x00000000000cb947 */ /* 0x000fea0003800000 */
[----:B0----5:R-:W-:-:S04]  /*2ac0*/  FMUL.FTZ R100, R61, UR7 ;  /* 0x000000073d647c20 */ /* 0x021fc80008410000 */
[----:B------:R-:W-:-:S04]  /*2ad0*/  FMUL.FTZ R73, R39, R100 ;  /* 0x0000006427497220 */ /* 0x000fc80000410000 */
[----:B------:R-:W-:-:S07]  /*2ae0*/  @P2 FADD.FTZ R73, R53, R73 ;  /* 0x0000004935492221 */ /* 0x000fce0000010000 */
.L_x_30065:
[----:B------:R-:W-:Y:S05]  /*2af0*/  BSYNC B1 ;  /* 0x0000000000017941 */ /* 0x000fea0003800000 */
.L_x_30064:
[----:B------:R-:W-:Y:S04]  /*2b00*/  BSSY B1, `(.L_x_30066) ;  /* 0x0000005000017945 */ /* 0x000fe80003800000 */
[----:B------:R-:W-:Y:S05]  /*2b10*/  @!P3 BRA `(.L_x_30067) ;  /* 0x00000000000cb947 */ /* 0x000fea0003800000 */
[----:B0----5:R-:W-:-:S04]  /*2b20*/  FMUL.FTZ R101, R62, UR7 ;  /* 0x000000073e657c20 */ /* 0x021fc80008410000 */
[----:B------:R-:W-:-:S04]  /*2b30*/  FMUL.FTZ R74, R40, R101 ;  /* 0x00000065284a7220 */ /* 0x000fc80000410000 */
[----:B------:R-:W-:-:S07]  /*2b40*/  @P2 FADD.FTZ R74, R54, R74 ;  /* 0x0000004a364a2221 */ /* 0x000fce0000010000 */
.L_x_30067:
[----:B------:R-:W-:Y:S05]  /*2b50*/  BSYNC B1 ;  /* 0x0000000000017941 */ /* 0x000fea0003800000 */
.L_x_30066:
[----:B------:R-:W-:Y:S04]  /*2b60*/  BSSY B1, `(.L_x_30068) ;  /* 0x0000005000017945 */ /* 0x000fe80003800000 */
[----:B------:R-:W-:Y:S05]  /*2b70*/  @!P3 BRA `(.L_x_30069) ;  /* 0x00000000000cb947 */ /* 0x000fea0003800000 */
[----:B0----5:R-:W-:-:S04]  /*2b80*/  FMUL.FTZ R100, R63, UR7 ;  /* 0x000000073f647c20 */ /* 0x021fc80008410000 */
[----:B------:R-:W-:-:S04]  /*2b90*/  FMUL.FTZ R75, R41, R100 ;  /* 0x00000064294b7220 */ /* 0x000fc80000410000 */
[----:B------:R-:W-:-:S07]  /*2ba0*/  @P2 FADD.FTZ R75, R55, R75 ;  /* 0x0000004b374b2221 */ /* 0x000fce0000010000 */
.L_x_30069:
[----:B------:R-:W-:Y:S05]  /*2bb0*/  BSYNC B1 ;  /* 0x0000000000017941 */ /* 0x000fea0003800000 */
.L_x_30068:
[----:B0-----:R-:W0:Y:S01]  /*2bc0*/  LDC.64 R100, c[0x0][0x238] ;  /* 0x00008e00ff647b82 */ /* 0x001e220000000a00 */
[----:B------:R-:W-:Y:S01]  /*2bd0*/  IADD3 R183, R183, 0x80, RZ ;  /* 0x00000080b7b77810 */ /* 0x000fe20007ffe0ff */
[C---:B0-----:R-:W-:Y:S01]  /*2be0*/  IMAD.WIDE.U32 R100, R181.reuse, 0x10, R100 ;  /* 0x00000010b5647825 */ /* 0x041fe200078e0064 */
[----:B------:R-:W-:-:S04]  /*2bf0*/  IADD3 R181, R181, 0x80, RZ ;  /* 0x00000080b5b57810 */ /* 0x000fc80007ffe0ff */
[----:B------:R3:W-:Y:S03]  /*2c00*/  STG.E.128 desc[UR4][R100.64], R72 ;  /* 0x0000004864007986 */ /* 0x0007e6000c101d04 */
.L_x_30061:
[----:B------:R-:W-:Y:S05]  /*2c10*/  BSYNC B0 ;  /* 0x0000000000007941 */ /* 0x000fea0003800000 */
.L_x_30060:
[----:B------:R-:W-:Y:S01]  /*2c20*/  LOP3.LUT P2, RZ, R4, 0x800, RZ, 0xc0, !PT ;  /* 0x0000080004ff7812 */ /* 0x000fe2000784c0ff */
        /* <DEDUP_REMOVED lines=29> */
.L_x_30073:
[----:B------:R-:W-:Y:S05]  /*2e00*/  BSYNC B1 ;  /* 0x0000000000017941 */ /* 0x000fea0003800000 */
.L_x_30072:
[----:B------:R-:W-:Y:S04]  /*2e10*/  BSSY B1, `(.L_x_30074) ;  /* 0x0000005000017945 */ /* 0x000fe80003800000 */
[----:B------:R-:W-:Y:S05]  /*2e20*/  @!P3 BRA `(.L_x_30075) ;  /* 0x00000000000cb947 */ /* 0x000fea0003800000 */
[----:B0----5:R-:W-:-:S04]  /*2e30*/  FMUL.FTZ R100, R61, UR7 ;  /* 0x000000073d647c20 */ /* 0x021fc80008410000 */
[----:B------:R-:W-:-:S04]  /*2e40*/  FMUL.FTZ R77, R43, R100 ;  /* 0x000000642b4d7220 */ /* 0x000fc80000410000 */
[----:B------:R-:W-:-:S07]  /*2e50*/  @P2 FADD.FTZ R77, R53, R77 ;  /* 0x0000004d354d2221 */ /* 0x000fce0000010000 */
.L_x_30075:
[----:B------:R-:W-:Y:S05]  /*2e60*/  BSYNC B1 ;  /* 0x0000000000017941 */ /* 0x000fea0003800000 */
.L_x_30074:
[----:B------:R-:W-:Y:S04]  /*2e70*/  BSSY B1, `(.L_x_30076) ;  /* 0x0000005000017945 */ /* 0x000fe80003800000 */
[----:B------:R-:W-:Y:S05]  /*2e80*/  @!P3 BRA `(.L_x_30077) ;  /* 0x00000000000cb947 */ /* 0x000fea0003800000 */
[----:B0----5:R-:W-:-:S04]  /*2e90*/  FMUL.FTZ R101, R62, UR7 ;  /* 0x000000073e657c20 */ /* 0x021fc80008410000 */
[----:B------:R-:W-:-:S04]  /*2ea0*/  FMUL.FTZ R78, R44, R101 ;  /* 0x000000652c4e7220 */ /* 0x000fc80000410000 */
[----:B------:R-:W-:-:S07]  /*2eb0*/  @P2 FADD.FTZ R78, R54, R78 ;  /* 0x0000004e364e2221 */ /* 0x000fce0000010000 */
.L_x_30077:
[----:B------:R-:W-:Y:S05]  /*2ec0*/  BSYNC B1 ;  /* 0x0000000000017941 */ /* 0x000fea0003800000 */
.L_x_30076:
[----:B------:R-:W-:Y:S04]  /*2ed0*/  BSSY B1, `(.L_x_30078) ;  /* 0x0000005000017945 */ /* 0x000fe80003800000 */
[----:B------:R-:W-:Y:S05]  /*2ee0*/  @!P3 BRA `(.L_x_30079) ;  /* 0x00000000000cb947 */ /* 0x000fea0003800000 */
[----:B0----5:R-:W-:-:S04]  /*2ef0*/  FMUL.FTZ R100, R63, UR7 ;  /* 0x000000073f647c20 */ /* 0x021fc80008410000 */
[----:B------:R-:W-:-:S04]  /*2f00*/  FMUL.FTZ R79, R45, R100 ;  /* 0x000000642d4f7220 */ /* 0x000fc80000410000 */
[----:B------:R-:W-:-:S07]  /*2f10*/  @P2 FADD.FTZ R79, R55, R79 ;  /* 0x0000004f374f2221 */ /* 0x000fce0000010000 */
.L_x_30079:
[----:B------:R-:W-:Y:S05]  /*2f20*/  BSYNC B1 ;  /* 0x0000000000017941 */ /* 0x000fea0003800000 */
.L_x_30078:
[----:B0-----:R-:W0:Y:S01]  /*2f30*/  LDC.64 R100, c[0x0][0x238] ;  /* 0x00008e00ff647b82 */ /* 0x001e220000000a00 */
[----:B------:R-:W-:Y:S01]  /*2f40*/  IADD3 R183, R183, 0x80, RZ ;  /* 0x00000080b7b77810 */ /* 0x000fe20007ffe0ff */
[C---:B0-----:R-:W-:Y:S01]  /*2f50*/  IMAD.WIDE.U32 R100, R181.reuse, 0x10, R100 ;  /* 0x00000010b5647825 */ /* 0x041fe200078e0064 */
[----:B------:R-:W-:-:S04]  /*2f60*/  IADD3 R181, R181, 0x80, RZ ;  /* 0x00000080b5b57810 */ /* 0x000fc80007ffe0ff */
[----:B------:R4:W-:Y:S03]  /*2f70*/  STG.E.128 desc[UR4][R100.64], R76 ;  /* 0x0000004c64007986 */ /* 0x0009e6000c101d04 */
.L_x_30071:
[----:B------:R-:W-:Y:S05]  /*2f80*/  BSYNC B0 ;  /* 0x0000000000007941 */ /* 0x000fea0003800000 */
.L_x_30070:
[----:B------:R-:W-:Y:S01]  /*2f90*/  LOP3.LUT P2, RZ, R4, 0x400, RZ, 0xc0, !PT ;  /* 0x0000040004ff7812 */ /* 0x000fe2000784c0ff */
        /* <DEDUP_REMOVED lines=29> */
.L_x_30083:
[----:B------:R-:W-:Y:S05]  /*3170*/  BSYNC B1 ;  /* 0x0000000000017941 */ /* 0x000fea0003800000 */
.L_x_30082:
[----:B------:R-:W-:Y:S04]  /*3180*/  BSSY B1, `(.L_x_30084) ;  /* 0x0000005000017945 */ /* 0x000fe80003800000 */
[----:B------:R-:W-:Y:S05]  /*3190*/  @!P3 BRA `(.L_x_30085) ;  /* 0x00000000000cb947 */ /* 0x000fea0003800000 */
[----:B0----5:R-:W-:-:S04]  /*31a0*/  FMUL.FTZ R100, R61, UR7 ;  /* 0x000000073d647c20 */ /* 0x021fc80008410000 */
[----:B------:R-:W-:-:S04]  /*31b0*/  FMUL.FTZ R81, R47, R100 ;  /* 0x000000642f517220 */ /* 0x000fc80000410000 */
[----:B------:R-:W-:-:S07]  /*31c0*/  @P2 FADD.FTZ R81, R53, R81 ;  /* 0x0000005135512221 */ /* 0x000fce0000010000 */
.L_x_30085:
[----:B------:R-:W-:Y:S05]  /*31d0*/  BSYNC B1 ;  /* 0x0000000000017941 */ /* 0x000fea0003800000 */
.L_x_30084:
[----:B------:R-:W-:Y:S04]  /*31e0*/  BSSY B1, `(.L_x_30086) ;  /* 0x0000005000017945 */ /* 0x000fe80003800000 */
[----:B------:R-:W-:Y:S05]  /*31f0*/  @!P3 BRA `(.L_x_30087) ;  /* 0x00000000000cb947 */ /* 0x000fea0003800000 */
[----:B0----5:R-:W-:-:S04]  /*3200*/  FMUL.FTZ R101, R62, UR7 ;  /* 0x000000073e657c20 */ /* 0x021fc80008410000 */
[----:B------:R-:W-:-:S04]  /*3210*/  FMUL.FTZ R82, R48, R101 ;  /* 0x0000006530527220 */ /* 0x000fc80000410000 */
[----:B------:R-:W-:-:S07]  /*3220*/  @P2 FADD.FTZ R82, R54, R82 ;  /* 0x0000005236522221 */ /* 0x000fce0000010000 */
.L_x_30087:
[----:B------:R-:W-:Y:S05]  /*3230*/  BSYNC B1 ;  /* 0x0000000000017941 */ /* 0x000fea0003800000 */
.L_x_30086:
[----:B------:R-:W-:Y:S04]  /*3240*/  BSSY B1, `(.L_x_30088) ;  /* 0x0000005000017945 */ /* 0x000fe80003800000 */
[----:B------:R-:W-:Y:S05]  /*3250*/  @!P3 BRA `(.L_x_30089) ;  /* 0x00000000000cb947 */ /* 0x000fea0003800000 */
[----:B0----5:R-:W-:-:S04]  /*3260*/  FMUL.FTZ R100, R63, UR7 ;  /* 0x000000073f647c20 */ /* 0x021fc80008410000 */
[----:B------:R-:W-:-:S04]  /*3270*/  FMUL.FTZ R83, R49, R100 ;  /* 0x0000006431537220 */ /* 0x000fc80000410000 */
[----:B------:R-:W-:-:S07]  /*3280*/  @P2 FADD.FTZ R83, R55, R83 ;  /* 0x0000005337532221 */ /* 0x000fce0000010000 */
.L_x_30089:
[----:B------:R-:W-:Y:S05]  /*3290*/  BSYNC B1 ;  /* 0x0000000000017941 */ /* 0x000fea0003800000 */
.L_x_30088:
[----:B0-----:R-:W0:Y:S01]  /*32a0*/  LDC.64 R100, c[0x0][0x238] ;  /* 0x00008e00ff647b82 */ /* 0x001e220000000a00 */
[----:B------:R-:W-:Y:S01]  /*32b0*/  IADD3 R183, R183, 0x80, RZ ;  /* 0x00000080b7b77810 */ /* 0x000fe20007ffe0ff */
[C---:B0-----:R-:W-:Y:S01]  /*32c0*/  IMAD.WIDE.U32 R100, R181.reuse, 0x10, R100 ;  /* 0x00000010b5647825 */ /* 0x041fe200078e0064 */
[----:B------:R-:W-:-:S04]  /*32d0*/  IADD3 R181, R181, 0x80, RZ ;  /* 0x00000080b5b57810 */ /* 0x000fc80007ffe0ff */
[----:B------:R0:W-:Y:S03]  /*32e0*/  STG.E.128 desc[UR4][R100.64], R80 ;  /* 0x0000005064007986 */ /* 0x0001e6000c101d04 */
.L_x_30081:
[----:B------:R-:W-:Y:S05]  /*32f0*/  BSYNC B0 ;  /* 0x0000000000007941 */ /* 0x000fea0003800000 */
.L_x_30080:
        /* <DEDUP_REMOVED lines=30> */
.L_x_30093:
[----:B------:R-:W-:Y:S05]  /*34e0*/  BSYNC B1 ;  /* 0x0000000000017941 */ /* 0x000fea0003800000 */
.L_x_30092:
[----:B------:R-:W-:Y:S04]  /*34f0*/  BSSY B1, `(.L_x_30094) ;  /* 0x0000005000017945 */ /* 0x000fe80003800000 */
[----:B------:R-:W-:Y:S05]  /*3500*/  @!P3 BRA `(.L_x_30095) ;  /* 0x00000000000cb947 */ /* 0x000fea0003800000 */
[----:B0----5:R-:W-:-:S04]  /*3510*/  FMUL.FTZ R100, R61, UR7 ;  /* 0x000000073d647c20 */ /* 0x021fc80008410000 */
[----:B------:R-:W-:-:S04]  /*3520*/  FMUL.FTZ R85, R51, R100 ;  /* 0x0000006433557220 */ /* 0x000fc80000410000 */
[----:B------:R-:W-:-:S07]  /*3530*/  @P2 FADD.FTZ R85, R53, R85 ;  /* 0x0000005535552221 */ /* 0x000fce0000010000 */
.L_x_30095:
[----:B------:R-:W-:Y:S05]  /*3540*/  BSYNC B1 ;  /* 0x0000000000017941 */ /* 0x000fea0003800000 */
.L_x_30094:
[----:B------:R-:W-:Y:S04]  /*3550*/  BSSY B1, `(.L_x_30096) ;  /* 0x0000005000017945 */ /* 0x000fe80003800000 */
[----:B------:R-:W-:Y:S05]  /*3560*/  @!P3 BRA `(.L_x_30097) ;  /* 0x00000000000cb947 */ /* 0x000fea0003800000 */
[----:B0----5:R-:W-:-:S04]  /*3570*/  FMUL.FTZ R101, R62, UR7 ;  /* 0x000000073e657c20 */ /* 0x021fc80008410000 */
[----:B------:R-:W-:-:S04]  /*3580*/  FMUL.FTZ R86, R104, R101 ;  /* 0x0000006568567220 */ /* 0x000fc80000410000 */
[----:B------:R-:W-:-:S07]  /*3590*/  @P2 FADD.FTZ R86, R54, R86 ;  /* 0x0000005636562221 */ /* 0x000fce0000010000 */
.L_x_30097:
[----:B------:R-:W-:Y:S05]  /*35a0*/  BSYNC B1 ;  /* 0x0000000000017941 */ /* 0x000fea0003800000 */
.L_x_30096:
[----:B------:R-:W-:Y:S04]  /*35b0*/  BSSY B1, `(.L_x_30098) ;  /* 0x0000005000017945 */ /* 0x000fe80003800000 */
[----:B------:R-:W-:Y:S05]  /*35c0*/  @!P3 BRA `(.L_x_30099) ;  /* 0x00000000000cb947 */ /* 0x000fea0003800000 */
[----:B0----5:R-:W-:-:S04]  /*35d0*/  FMUL.FTZ R100, R63, UR7 ;  /* 0x000000073f647c20 */ /* 0x021fc80008410000 */
[----:B------:R-:W-:-:S04]  /*35e0*/  FMUL.FTZ R87, R105, R100 ;  /* 0x0000006469577220 */ /* 0x000fc80000410000 */
[----:B------:R-:W-:-:S07]  /*35f0*/  @P2 FADD.FTZ R87, R55, R87 ;  /* 0x0000005737572221 */ /* 0x000fce0000010000 */
.L_x_30099:
[----:B------:R-:W-:Y:S05]  /*3600*/  BSYNC B1 ;  /* 0x0000000000017941 */ /* 0x000fea0003800000 */
.L_x_30098:
[----:B0-----:R-:W0:Y:S01]  /*3610*/  LDC.64 R100, c[0x0][0x238] ;  /* 0x00008e00ff647b82 */ /* 0x001e220000000a00 */
[----:B------:R-:W-:Y:S01]  /*3620*/  IADD3 R183, R183, 0x80, RZ ;  /* 0x00000080b7b77810 */ /* 0x000fe20007ffe0ff */
[C---:B0-----:R-:W-:Y:S01]  /*3630*/  IMAD.WIDE.U32 R100, R181.reuse, 0x10, R100 ;  /* 0x00000010b5647825 */ /* 0x041fe200078e0064 */
[----:B------:R-:W-:-:S04]  /*3640*/  IADD3 R181, R181, 0x80, RZ ;  /* 0x00000080b5b57810 */ /* 0x000fc80007ffe0ff */
[----:B------:R0:W-:Y:S03]  /*3650*/  STG.E.128 desc[UR4][R100.64], R84 ;  /* 0x0000005464007986 */ /* 0x0001e6000c101d04 */
.L_x_30091:
[----:B------:R-:W-:Y:S05]  /*3660*/  BSYNC B0 ;  /* 0x0000000000007941 */ /* 0x000fea0003800000 */
.L_x_30090:
        /* <DEDUP_REMOVED lines=30> */
.L_x_30103:
[----:B------:R-:W-:Y:S05]  /*3850*/  BSYNC B1 ;  /* 0x0000000000017941 */ /* 0x000fea0003800000 */
.L_x_30102:
[----:B------:R-:W-:Y:S04]  /*3860*/  BSSY B1, `(.L_x_30104) ;  /* 0x0000005000017945 */ /* 0x000fe80003800000 */
[----:B------:R-:W-:Y:S05]  /*3870*/  @!P3 BRA `(.L_x_30105) ;  /* 0x00000000000cb947 */ /* 0x000fea0003800000 */
[----:B0----5:R-:W-:-:S04]  /*3880*/  FMUL.FTZ R100, R61, UR7 ;  /* 0x000000073d647c20 */ /* 0x021fc80008410000 */
[----:B------:R-:W-:-:S04]  /*3890*/  FMUL.FTZ R89, R107, R100 ;  /* 0x000000646b597220 */ /* 0x000fc80000410000 */
[----:B------:R-:W-:-:S07]  /*38a0*/  @P2 FADD.FTZ R89, R53, R89 ;  /* 0x0000005935592221 */ /* 0x000fce0000010000 */
.L_x_30105:
[----:B------:R-:W-:Y:S05]  /*38b0*/  BSYNC B1 ;  /* 0x0000000000017941 */ /* 0x000fea0003800000 */
.L_x_30104:
[----:B------:R-:W-:Y:S04]  /*38c0*/  BSSY B1, `(.L_x_30106) ;  /* 0x0000005000017945 */ /* 0x000fe80003800000 */
[----:B------:R-:W-:Y:S05]  /*38d0*/  @!P3 BRA `(.L_x_30107) ;  /* 0x00000000000cb947 */ /* 0x000fea0003800000 */
[----:B0----5:R-:W-:-:S04]  /*38e0*/  FMUL.FTZ R101, R62, UR7 ;  /* 0x000000073e657c20 */ /* 0x021fc80008410000 */
[----:B------:R-:W-:-:S04]  /*38f0*/  FMUL.FTZ R90, R108, R101 ;  /* 0x000000656c5a7220 */ /* 0x000fc80000410000 */
[----:B------:R-:W-:-:S07]  /*3900*/  @P2 FADD.FTZ R90, R54, R90 ;  /* 0x0000005a365a2221 */ /* 0x000fce0000010000 */
.L_x_30107:
[----:B------:R-:W-:Y:S05]  /*3910*/  BSYNC B1 ;  /* 0x0000000000017941 */ /* 0x000fea0003800000 */
.L_x_30106:
[----:B------:R-:W-:Y:S04]  /*3920*/  BSSY B1, `(.L_x_30108) ;  /* 0x0000005000017945 */ /* 0x000fe80003800000 */
[----:B------:R-:W-:Y:S05]  /*3930*/  @!P3 BRA `(.L_x_30109) ;  /* 0x00000000000cb947 */ /* 0x000fea0003800000 */
[----:B0----5:R-:W-:-:S04]  /*3940*/  FMUL.FTZ R100, R63, UR7 ;  /* 0x000000073f647c20 */ /* 0x021fc80008410000 */
[----:B------:R-:W-:-:S04]  /*3950*/  FMUL.FTZ R91, R109, R100 ;  /* 0x000000646d5b7220 */ /* 0x000fc80000410000 */
[----:B------:R-:W-:-:S07]  /*3960*/  @P2 FADD.FTZ R91, R55, R91 ;  /* 0x0000005b375b2221 */ /* 0x000fce0000010000 */
.L_x_30109:
[----:B------:R-:W-:Y:S05]  /*3970*/  BSYNC B1 ;  /* 0x0000000000017941 */ /* 0x000fea0003800000 */
.L_x_30108:
[----:B0-----:R-:W0:Y:S01]  /*3980*/  LDC.64 R100, c[0x0][0x238] ;  /* 0x00008e00ff647b82 */ /* 0x001e220000000a00 */
[----:B------:R-:W-:Y:S01]  /*3990*/  IADD3 R183, R183, 0x80, RZ ;  /* 0x00000080b7b77810 */ /* 0x000fe20007ffe0ff */
[C---:B0-----:R-:W-:Y:S01]  /*39a0*/  IMAD.WIDE.U32 R100, R181.reuse, 0x10, R100 ;  /* 0x00000010b5647825 */ /* 0x041fe200078e0064 */
[----:B------:R-:W-:-:S04]  /*39b0*/  IADD3 R181, R181, 0x80, RZ ;  /* 0x00000080b5b57810 */ /* 0x000fc80007ffe0ff */
[----:B------:R0:W-:Y:S03]  /*39c0*/  STG.E.128 desc[UR4][R100.64], R88 ;  /* 0x0000005864007986 */ /* 0x0001e6000c101d04 */
.L_x_30101:
[----:B------:R-:W-:Y:S05]  /*39d0*/  BSYNC B0 ;  /* 0x0000000000007941 */ /* 0x000fea0003800000 */
.L_x_30100:
        /* <DEDUP_REMOVED lines=30> */
.L_x_30113:
[----:B------:R-:W-:Y:S05]  /*3bc0*/  BSYNC B1 ;  /* 0x0000000000017941 */ /* 0x000fea0003800000 */
.L_x_30112:
[----:B------:R-:W-:Y:S04]  /*3bd0*/  BSSY B1, `(.L_x_30114) ;  /* 0x0000005000017945 */ /* 0x000fe80003800000 */
[----:B------:R-:W-:Y:S05]  /*3be0*/  @!P3 BRA `(.L_x_30115) ;  /* 0x00000000000cb947 */ /* 0x000fea0003800000 */
[----:B0----5:R-:W-:-:S04]  /*3bf0*/  FMUL.FTZ R100, R61, UR7 ;  /* 0x000000073d647c20 */ /* 0x021fc80008410000 */
[----:B------:R-:W-:-:S04]  /*3c00*/  FMUL.FTZ R93, R111, R100 ;  /* 0x000000646f5d7220 */ /* 0x000fc80000410000 */
[----:B------:R-:W-:-:S07]  /*3c10*/  @P2 FADD.FTZ R93, R53, R93 ;  /* 0x0000005d355d2221 */ /* 0x000fce0000010000 */
.L_x_30115:
[----:B------:R-:W-:Y:S05]  /*3c20*/  BSYNC B1 ;  /* 0x0000000000017941 */ /* 0x000fea0003800000 */
.L_x_30114:
[----:B------:R-:W-:Y:S04]  /*3c30*/  BSSY B1, `(.L_x_30116) ;  /* 0x0000005000017945 */ /* 0x000fe80003800000 */
[----:B------:R-:W-:Y:S05]  /*3c40*/  @!P3 BRA `(.L_x_30117) ;  /* 0x00000000000cb947 */ /* 0x000fea0003800000 */
[----:B0----5:R-:W-:-:S04]  /*3c50*/  FMUL.FTZ R101, R62, UR7 ;  /* 0x000000073e657c20 */ /* 0x021fc80008410000 */
[----:B------:R-:W-:-:S04]  /*3c60*/  FMUL.FTZ R94, R112, R101 ;  /* 0x00000065705e7220 */ /* 0x000fc80000410000 */
[----:B------:R-:W-:-:S07]  /*3c70*/  @P2 FADD.FTZ R94, R54, R94 ;  /* 0x0000005e365e2221 */ /* 0x000fce0000010000 */
.L_x_30117:
[----:B------:R-:W-:Y:S05]  /*3c80*/  BSYNC B1 ;  /* 0x0000000000017941 */ /* 0x000fea0003800000 */
.L_x_30116:
[----:B------:R-:W-:Y:S04]  /*3c90*/  BSSY B1, `(.L_x_30118) ;  /* 0x0000005000017945 */ /* 0x000fe80003800000 */
[----:B------:R-:W-:Y:S05]  /*3ca0*/  @!P3 BRA `(.L_x_30119) ;  /* 0x00000000000cb947 */ /* 0x000fea0003800000 */
[----:B0----5:R-:W-:-:S04]  /*3cb0*/  FMUL.FTZ R100, R63, UR7 ;  /* 0x000000073f647c20 */ /* 0x021fc80008410000 */
[----:B------:R-:W-:-:S04]  /*3cc0*/  FMUL.FTZ R95, R113, R100 ;  /* 0x00000064715f7220 */ /* 0x000fc80000410000 */
[----:B------:R-:W-:-:S07]  /*3cd0*/  @P2 FADD.FTZ R95, R55, R95 ;  /* 0x0000005f375f2221 */ /* 0x000fce0000010000 */
.L_x_30119:
[----:B------:R-:W-:Y:S05]  /*3ce0*/  BSYNC B1 ;  /* 0x0000000000017941 */ /* 0x000fea0003800000 */
.L_x_30118:
[----:B0-----:R-:W0:Y:S01]  /*3cf0*/  LDC.64 R100, c[0x0][0x238] ;  /* 0x00008e00ff647b82 */ /* 0x001e220000000a00 */
[----:B------:R-:W-:Y:S01]  /*3d00*/  IADD3 R183, R183, 0x80, RZ ;  /* 0x00000080b7b77810 */ /* 0x000fe20007ffe0ff */
[C---:B0-----:R-:W-:Y:S01]  /*3d10*/  IMAD.WIDE.U32 R100, R181.reuse, 0x10, R100 ;  /* 0x00000010b5647825 */ /* 0x041fe200078e0064 */
[----:B------:R-:W-:-:S04]  /*3d20*/  IADD3 R181, R181, 0x80, RZ ;  /* 0x00000080b5b57810 */ /* 0x000fc80007ffe0ff */
[----:B------:R0:W-:Y:S03]  /*3d30*/  STG.E.128 desc[UR4][R100.64], R92 ;  /* 0x0000005c64007986 */ /* 0x0001e6000c101d04 */
.L_x_30111:
[----:B------:R-:W-:Y:S05]  /*3d40*/  BSYNC B0 ;  /* 0x0000000000007941 */ /* 0x000fea0003800000 */
.L_x_30110:
[----:B------:R-:W-:Y:S01]  /*3d50*/  LOP3.LUT P2, RZ, R4, 0x20, RZ, 0xc0, !PT ;  /* 0x0000002004ff7812 */ /* 0x000fe2000784c0ff */
        /* <DEDUP_REMOVED lines=27> */
[----:B------:R-:W-:-:S04]  /*3f10*/  FMUL.FTZ R96, R114, R101 ;  /* 0x0000006572607220 */ /* 0x000fc80000410000 */
[----:B------:R-:W-:-:S07]  /*3f20*/  @P1 FADD.FTZ R96, R52, R96 ;  /* 0x0000006034601221 */ /* 0x000fce0000010000 */
.L_x_30123:
[----:B------:R-:W-:Y:S05]  /*3f30*/  BSYNC B1 ;  /* 0x0000000000017941 */ /* 0x000fea0003800000 */
.L_x_30122:
[----:B------:R-:W-:Y:S04]  /*3f40*/  BSSY B1, `(.L_x_30124) ;  /* 0x0000005000017945 */ /* 0x000fe80003800000 */
[----:B------:R-:W-:Y:S05]  /*3f50*/  @!P2 BRA `(.L_x_30125) ;  /* 0x00000000000ca947 */ /* 0x000fea0003800000 */
[----:B-----5:R-:W-:-:S04]  /*3f60*/  FMUL.FTZ R100, R61, UR7 ;  /* 0x000000073d647c20 */ /* 0x020fc80008410000 */
[----:B------:R-:W-:-:S04]  /*3f70*/  FMUL.FTZ R97, R115, R100 ;  /* 0x0000006473617220 */ /* 0x000fc80000410000 */
[----:B------:R-:W-:-:S07]  /*3f80*/  @P1 FADD.FTZ R97, R53, R97 ;  /* 0x0000006135611221 */ /* 0x000fce0000010000 */
.L_x_30125:
[----:B------:R-:W-:Y:S05]  /*3f90*/  BSYNC B1 ;  /* 0x0000000000017941 */ /* 0x000fea0003800000 */
.L_x_30124:
[----:B------:R-:W-:Y:S04]  /*3fa0*/  BSSY B1, `(.L_x_30126) ;  /* 0x0000005000017945 */ /* 0x000fe80003800000 */
[----:B------:R-:W-:Y:S05]  /*3fb0*/  @!P2 BRA `(.L_x_30127) ;  /* 0x00000000000ca947 */ /* 0x000fea0003800000 */
[----:B-----5:R-:W-:-:S04]  /*3fc0*/  FMUL.FTZ R101, R62, UR7 ;  /* 0x000000073e657c20 */ /* 0x020fc80008410000 */
[----:B------:R-:W-:-:S04]  /*3fd0*/  FMUL.FTZ R98, R116, R101 ;  /* 0x0000006574627220 */ /* 0x000fc80000410000 */
[----:B------:R-:W-:-:S07]  /*3fe0*/  @P1 FADD.FTZ R98, R54, R98 ;  /* 0x0000006236621221 */ /* 0x000fce0000010000 */
.L_x_30127:
[----:B------:R-:W-:Y:S05]  /*3ff0*/  BSYNC B1 ;  /* 0x0000000000017941 */ /* 0x000fea0003800000 */
.L_x_30126:
[----:B------:R-:W-:Y:S04]  /*4000*/  BSSY B1, `(.L_x_30128) ;  /* 0x0000005000017945 */ /* 0x000fe80003800000 */
[----:B------:R-:W-:Y:S05]  /*4010*/  @!P2 BRA `(.L_x_30129) ;  /* 0x00000000000ca947 */ /* 0x000fea0003800000 */
[----:B-----5:R-:W-:-:S04]  /*4020*/  FMUL.FTZ R100, R63, UR7 ;  /* 0x000000073f647c20 */ /* 0x020fc80008410000 */
[----:B------:R-:W-:-:S04]  /*4030*/  FMUL.FTZ R99, R117, R100 ;  /* 0x0000006475637220 */ /* 0x000fc80000410000 */
[----:B------:R-:W-:-:S07]  /*4040*/  @P1 FADD.FTZ R99, R55, R99 ;  /* 0x0000006337631221 */ /* 0x000fce0000010000 */
.L_x_30129:
[----:B------:R-:W-:Y:S05]  /*4050*/  BSYNC B1 ;  /* 0x0000000000017941 */ /* 0x000fea0003800000 */
.L_x_30128:
[----:B------:R-:W0:Y:S02]  /*4060*/  LDC.64 R100, c[0x0][0x238] ;  /* 0x00008e00ff647b82 */ /* 0x000e240000000a00 */
[----:B0-----:R-:W-:-:S05]  /*4070*/  IMAD.WIDE.U32 R100, R181, 0x10, R100 ;  /* 0x00000010b5647825 */ /* 0x001fca00078e0064 */
[----:B------:R0:W-:Y:S02]  /*4080*/  STG.E.128 desc[UR4][R100.64], R96 ;  /* 0x0000006064007986 */ /* 0x0001e4000c101d04 */
.L_x_30121:
[----:B------:R-:W-:Y:S05]  /*4090*/  BSYNC B0 ;  /* 0x0000000000007941 */ /* 0x000fea0003800000 */
.L_x_30120:
[----:B01234-:R-:W-:Y:S01]  /*40a0*/  FADD.FTZ R100, RZ, R56 ;  /* 0x00000038ff647221 */ /* 0x01ffe20000010000 */
[----:B------:R-:W-:Y:S01]  /*40b0*/  ISETP.GT.U32.AND P1, PT, R3, 0xff, PT ;  /* 0x000000ff0300780c */ /* 0x000fe20003f24070 */
[----:B------:R-:W-:Y:S01]  /*40c0*/  UMOV UR6, 0xffffffff ;  /* 0xffffffff00067882 */ /* 0x000fe20000000000 */
[----:B------:R-:W-:Y:S01]  /*40d0*/  LOP3.LUT R4, R4, 0xfffffff7, RZ, 0xc0, !PT ;  /* 0xfffffff704047812 */ /* 0x000fe200078ec0ff */
[----:B------:R-:W-:Y:S01]  /*40e0*/  FADD.FTZ R101, R57, R100 ;  /* 0x0000006439657221 */ /* 0x000fe20000010000 */
[C---:B------:R-:W-:Y:S02]  /*40f0*/  ISETP.GT.U32.AND P2, PT, R3.reuse, 0x37f, PT ;  /* 0x0000037f0300780c */ /* 0x040fe40003f44070 */
[C---:B------:R-:W-:Y:S01]  /*4100*/  ISETP.GT.U32.AND P3, PT, R3.reuse, 0x3ff, PT ;  /* 0x000003ff0300780c */ /* 0x040fe20003f64070 */
[----:B------:R-:W-:Y:S01]  /*4110*/  FADD.FTZ R100, R58, R101 ;  /* 0x000000653a647221 */ /* 0x000fe20000010000 */
[----:B------:R-:W-:Y:S02]  /*4120*/  ISETP.GT.U32.AND P4, PT, R3, 0x47f, PT ;  /* 0x0000047f0300780c */ /* 0x000fe40003f84070 */
[----:B------:R-:W-:Y:S01]  /*4130*/  LOP3.LUT P5, RZ, R102, 0xff, RZ, 0xc0, !PT ;  /* 0x000000ff66ff7812 */ /* 0x000fe200078ac0ff */
[----:B------:R-:W-:Y:S01]  /*4140*/  FADD.FTZ R100, R59, R100 ;  /* 0x000000643b647221 */ /* 0x000fe20000010000 */
[----:B------:R-:W-:-:S02]  /*4150*/  SHF.R.U32.HI R181, RZ, 0x5, R0 ;  /* 0x00000005ffb57819 */ /* 0x000fc40000011600 */
[----:B------:R-:W-:Y:S02]  /*4160*/  @P1 LOP3.LUT R4, R4, 0x8, RZ, 0xfc, !PT ;  /* 0x0000000804041812 */ /* 0x000fe400078efcff */
[----:B------:R-:W-:Y:S02]  /*4170*/  FSEL R101, R100, RZ, P0 ;  /* 0x000000ff64657208 */ /* 0x000fe40000000000 */
[----:B------:R-:W-:Y:S02]  /*4180*/  LOP3.LUT R4, R4, 0xfffffffb, RZ, 0xc0, !PT ;  /* 0xfffffffb04047812 */ /* 0x000fe400078ec0ff */
[----:B------:R-:W-:Y:S01]  /*4190*/  LOP3.LUT P6, RZ, R0, 0x1f, RZ, 0xc0, !PT ;  /* 0x0000001f00ff7812 */ /* 0x000fe200078cc0ff */
        /* <DEDUP_REMOVED lines=44> */
[----:B------:R-:W-:-:S03]  /*4460*/  LOP3.LUT R103, R181, 0x7fffffc, RZ, 0xc0, !PT ;  /* 0x07fffffcb5677812 */ /* 0x000fc600078ec0ff */
[----:B------:R-:W-:Y:S01]  /*4470*/  @P4 FADD.FTZ R101, R95, R100 ;  /* 0x000000645f654221 */ /* 0x000fe20000010000 */
[----:B------:R-:W-:Y:S02]  /*4480*/  @!P5 IADD3 R103, R103, 0x4, RZ ;  /* 0x000000046767d810 */ /* 0x000fe40007ffe0ff */
[----:B------:R-:W-:Y:S01]  /*4490*/  ISETP.GT.U32.AND P5, PT, R3, 0x4ff, PT ;  /* 0x000004ff0300780c */ /* 0x000fe20003fa4070 */
[----:B------:R-:W-:-:S04]  /*44a0*/  FADD.FTZ R100, R96, R101 ;  /* 0x0000006560647221 */ /* 0x000fc80000010000 */
[----:B------:R-:W-:-:S04]  /*44b0*/  FADD.FTZ R183, R97, R100 ;  /* 0x0000006461b77221 */ /* 0x000fc80000010000 */
[----:B------:R-:W-:-:S04]  /*44c0*/  FADD.FTZ R100, R98, R183 ;  /* 0x000000b762647221 */ /* 0x000fc80000010000 */
[----:B------:R-:W-:Y:S01]  /*44d0*/  @P5 FADD.FTZ R101, R99, R100 ;  /* 0x0000006463655221 */ /* 0x000fe20000010000 */
[----:B------:R-:W-:Y:S06]  /*44e0*/  BRA.DIV UR6, `(.L_x_30130) ;  /* 0x0000001a06347947 */ /* 0x000fec000b800000 */
[----:B------:R-:W0:Y:S01]  /*44f0*/  SHFL.BFLY PT, R100, R101, 0x1, 0x1f ;  /* 0x0c201f0065647f89 */ /* 0x000e2200000e0000 */
[----:B------:R-:W-:Y:S02]  /*4500*/  P2R R189, PR, RZ, 0x8 ;  /* 0x00000008ffbd7803 */ /* 0x000fe40000000000 */
[C---:B------:R-:W-:Y:S02]  /*4510*/  LOP3.LUT P3, RZ, R4.reuse, 0x8, RZ, 0xc0, !PT ;  /* 0x0000000804ff7812 */ /* 0x040fe4000786c0ff */
[----:B------:R-:W-:Y:S02]  /*4520*/  P2R R190, PR, RZ, 0x10 ;  /* 0x00000010ffbe7803 */ /* 0x000fe40000000000 */
[C---:B------:R-:W-:Y:S02]  /*4530*/  LOP3.LUT P4, RZ, R4.reuse, 0x4, RZ, 0xc0, !PT ;  /* 0x0000000404ff7812 */ /* 0x040fe4000788c0ff */
[----:B------:R-:W-:Y:S02]  /*4540*/  P2R R191, PR, RZ, 0x20 ;  /* 0x00000020ffbf7803 */ /* 0x000fe40000000000 */
[----:B------:R-:W-:-:S02]  /*4550*/  LOP3.LUT P5, RZ, R4, 0x2, RZ, 0xc0, !PT ;  /* 0x0000000204ff7812 */ /* 0x000fc400078ac0ff */
        /* <DEDUP_REMOVED lines=104> */
.L_x_30162:
        /* <DEDUP_REMOVED lines=8> */
[----:B------:R-:W-:Y:S02]  /*4c60*/  LOP3.LUT R188, R0, 0x1f, RZ, 0xc0, !PT ;  /* 0x0000001f00bc7812 */ /* 0x000fe400078ec0ff */
[----:B------:R-:W-:-:S05]  /*4c70*/  @!P1 LEA R102, R102, R183, 0x3 ;  /* 0x000000b766669211 */ /* 0x000fca00078e18ff */
[----:B------:R1:W-:Y:S01]  /*4c80*/  @!P1 STS.64 [R102], R100 ;  /* 0x0000006466009388 */ /* 0x0003e20000000a00 */
[----:B------:R-:W-:Y:S01]  /*4c90*/  ISETP.GT.U32.AND P1, PT, R188, 0x3, PT ;  /* 0x00000003bc00780c */ /* 0x000fe20003f24070 */
[----:B------:R-:W-:Y:S01]  /*4ca0*/  BAR.SYNC.DEFER_BLOCKING 0x0 ;  /* 0x0000000000007b1d */ /* 0x000fe20000010000 */
[----:B------:R-:W-:Y:S01]  /*4cb0*/  LOP3.LUT P2, RZ, R181, 0x1f, R0, 0xf8, !PT ;  /* 0x0000001fb5ff7812 */ /* 0x000fe2000784f800 */
[----:B------:R-:W-:-:S10]  /*4cc0*/  HFMA2.MMA R181, -RZ, RZ, 0, 0 ;  /* 0x00000000ffb57435 */ /* 0x000fd400000001ff */
[----:B------:R-:W-:Y:S02]  /*4cd0*/  @!P1 IADD3 R103, R103, R188, RZ ;  /* 0x000000bc67679210 */ /* 0x000fe40007ffe0ff */
[----:B------:R-:W-:Y:S01]  /*4ce0*/  LOP3.LUT P4, RZ, R4, 0x8000, RZ, 0xc0, !PT ;  /* 0x0000800004ff7812 */ /* 0x000fe2000788c0ff */
[----:B------:R-:W-:Y:S01]  /*4cf0*/  BSSY B0, `(.L_x_30131) ;  /* 0x0000106000007945 */ /* 0x000fe20003800000 */
[----:B------:R-:W-:Y:S01]  /*4d00*/  @!P1 MOV R181, R178 ;  /* 0x000000b200b59202 */ /* 0x000fe20000000f00 */
[----:B-1----:R-:W1:Y:S02]  /*4d10*/  @!P2 LDC.64 R100, c[0x0][0x250] ;  /* 0x00009400ff64ab82 */ /* 0x002e640000000a00 */
[C---:B-1----:R-:W-:Y:S02]  /*4d20*/  @!P2 LEA R186, P3, R25.reuse, R100, 0x2 ;  /* 0x0000006419baa211 */ /* 0x042fe400078610ff */
[----:B------:R-:W-:Y:S02]  /*4d30*/  @!P1 MOV R100, 0x400 ;  /* 0x0000040000649802 */ /* 0x000fe40000000f00 */
[----:B------:R-:W-:-:S02]  /*4d40*/  @!P2 LEA.HI.X R187, R25, R101, R184, 0x2, P3 ;  /* 0x0000006519bba211 */ /* 0x000fc400018f14b8 */
[----:B------:R-:W1:Y:S02]  /*4d50*/  @!P1 S2R R101, SR_CgaCtaId ;  /* 0x0000000000659919 */ /* 0x000e640000008800 */
[----:B-1----:R-:W-:-:S04]  /*4d60*/  @!P1 LEA R100, R101, R100, 0x18 ;  /* 0x0000006465649211 */ /* 0x002fc800078ec0ff */
[----:B------:R-:W-:Y:S02]  /*4d70*/  @!P1 LEA R183, R103, R100, 0x3 ;  /* 0x0000006467b79211 */ /* 0x000fe400078e18ff */
[----:B------:R-:W-:Y:S01]  /*4d80*/  CS2R R100, SRZ ;  /* 0x0000000000647805 */ /* 0x000fe2000001ff00 */
[----:B------:R-:W1:Y:S05]  /*4d90*/  @!P2 LDC.64 R102, c[0x0][0x258] ;  /* 0x00009600ff66ab82 */ /* 0x000e6a0000000a00 */
[----:B------:R2:W0:Y:S02]  /*4da0*/  @!P1 LDS.64 R100, [R183] ;  /* 0x00000000b7649984 */ /* 0x0004240000000a00 */
[----:B--2---:R-:W-:-:S02]  /*4db0*/  I2FP.F32.S32 R183, R181 ;  /* 0x000000b500b77245 */ /* 0x004fc40000201400 */
        /* <DEDUP_REMOVED lines=9> */
[----:B------:R-:W1:Y:S03]  /*4e50*/  SHFL.DOWN PT, R194, R189, 0x1, 0x1f ;  /* 0x08201f00bdc27f89 */ /* 0x000e6600000e0000 */
[----:B------:R-:W3:Y:S01]  /*4e60*/  MUFU.RCP R191, R190 ;  /* 0x000000be00bf7308 */ /* 0x000ee20000001000 */
[C---:B0-----:R-:W-:Y:S01]  /*4e70*/  FMUL.FTZ R192, R185.reuse, R184 ;  /* 0x000000b8b9c07220 */ /* 0x041fe20000410000 */
[----:B------:R-:W-:-:S03]  /*4e80*/  FADD.FTZ R185, -R185, R100 ;  /* 0x00000064b9b97221 */ /* 0x000fc60000010100 */
[----:B------:R-:W-:Y:S01]  /*4e90*/  FFMA.FTZ R192, R183, R100, R192 ;  /* 0x00000064b7c07223 */ /* 0x000fe200000100c0 */
[----:B------:R-:W-:Y:S01]  /*4ea0*/  FMUL.FTZ R185, R185, R185 ;  /* 0x000000b9b9b97220 */ /* 0x000fe20000410000 */
[----:B--2---:R-:W-:-:S03]  /*4eb0*/  FADD.FTZ R188, R188, R101 ;  /* 0x00000065bcbc7221 */ /* 0x004fc60000010000 */
[----:B------:R-:W-:Y:S01]  /*4ec0*/  FMUL.FTZ R185, R185, R183 ;  /* 0x000000b7b9b97220 */ /* 0x000fe20000410000 */
[----:B---3--:R-:W-:-:S03]  /*4ed0*/  FMUL.FTZ R181, R191, R192 ;  /* 0x000000c0bfb57220 */ /* 0x008fc60000410000 */
[----:B------:R-:W-:Y:S01]  /*4ee0*/  FMUL.FTZ R185, R185, R184 ;  /* 0x000000b8b9b97220 */ /* 0x000fe20000410000 */
[-C--:B-1----:R-:W-:Y:S01]  /*4ef0*/  IADD3 R189, R189, R194.reuse, RZ ;  /* 0x000000c2bdbd7210 */ /* 0x082fe20007ffe0ff */
[----:B------:R-:W0:Y:S01]  /*4f00*/  SHFL.DOWN PT, R100, R181, 0x1, 0x1f ;  /* 0x08201f00b5647f89 */ /* 0x000e2200000e0000 */
[----:B------:R-:W-:Y:S01]  /*4f10*/  I2FP.F32.S32 R194, R194 ;  /* 0x000000c200c27245 */ /* 0x000fe20000201400 */
[----:B------:R-:W-:Y:S01]  /*4f20*/  FFMA.FTZ R185, R191, R185, R188 ;  /* 0x000000b9bfb97223 */ /* 0x000fe200000100bc */
[----:B------:R-:W-:-:S04]  /*4f30*/  I2FP.F32.S32 R189, R189 ;  /* 0x000000bd00bd7245 */ /* 0x000fc80000201400 */
[----:B------:R-:W1:Y:S02]  /*4f40*/  SHFL.DOWN PT, R184, R185, 0x1, 0x1f ;  /* 0x08201f00b9b87f89 */ /* 0x000e6400000e0000 */
[----:B------:R-:W2:Y:S01]  /*4f50*/  MUFU.RCP R189, R189 ;  /* 0x000000bd00bd7308 */ /* 0x000ea20000001000 */
[----:B0-----:R-:W-:Y:S01]  /*4f60*/  FADD.FTZ R101, R181, -R100 ;  /* 0x80000064b5657221 */ /* 0x001fe20000010000 */
[----:B------:R-:W-:-:S03]  /*4f70*/  FMUL.FTZ R183, R100, R194 ;  /* 0x000000c264b77220 */ /* 0x000fc60000410000 */
[----:B------:R-:W-:Y:S01]  /*4f80*/  FMUL.FTZ R101, R101, R101 ;  /* 0x0000006565657220 */ /* 0x000fe20000410000 */
[C---:B------:R-:W-:Y:S01]  /*4f90*/  FFMA.FTZ R100, R190.reuse, R181, R183 ;  /* 0x000000b5be647223 */ /* 0x040fe200000100b7 */
[----:B-1----:R-:W-:Y:S02]  /*4fa0*/  FADD.FTZ R184, R185, R184 ;  /* 0x000000b8b9b87221 */ /* 0x002fe40000010000 */
[----:B------:R-:W-:Y:S01]  /*4fb0*/  FMUL.FTZ R101, R190, R101 ;  /* 0x00000065be657220 */ /* 0x000fe20000410000 */
[----:B--2---:R-:W-:Y:S01]  /*4fc0*/  FMUL.FTZ R100, R189, R100 ;  /* 0x00000064bd647220 */ /* 0x004fe20000410000 */
[----:B------:R-:W0:Y:S02]  /*4fd0*/  LDC R183, c[0x0][0x2d8] ;  /* 0x0000b600ffb77b82 */ /* 0x000e240000000800 */
        /* <DEDUP_REMOVED lines=15> */
[----:B------:R-:W-:Y:S01]  /*50d0*/  IMAD R101, R101, R182, RZ ;  /* 0x000000b665657224 */ /* 0x000fe200078e02ff */
[----:B------:R-:W-:-:S04]  /*50e0*/  FSEL R182, R185, RZ, !P4 ;  /* 0x000000ffb9b67208 */ /* 0x000fc80006000000 */
        /* <DEDUP_REMOVED lines=20> */
.L_x_30134:
[----:B------:R-:W-:Y:S05]  /*5230*/  BSYNC B1 ;  /* 0x0000000000017941 */ /* 0x000fea0003800000 */
.L_x_30133:
[----:B------:R-:W-:Y:S01]  /*5240*/  LOP3.LUT P1, RZ, R4, 0x4000, RZ, 0xc0, !PT ;  /* 0x0000400004ff7812 */ /* 0x000fe2000782c0ff */
[----:B------:R-:W-:-:S12]  /*5250*/  BSSY B1, `(.L_x_30135) ;  /* 0x0000012000017945 */ /* 0x000fd80003800000 */
        /* <DEDUP_REMOVED lines=17> */
.L_x_30136:
[----:B------:R-:W-:Y:S05]  /*5370*/  BSYNC B1 ;  /* 0x0000000000017941 */ /* 0x000fea0003800000 */
.L_x_30135:
[----:B------:R-:W-:Y:S01]  /*5380*/  LOP3.LUT P1, RZ, R4, 0x2000, RZ, 0xc0, !PT ;  /* 0x0000200004ff7812 */ /* 0x000fe2000782c0ff */
        /* <DEDUP_REMOVED lines=18> */
.L_x_30138:
[----:B------:R-:W-:Y:S05]  /*54b0*/  BSYNC B1 ;  /* 0x0000000000017941 */ /* 0x000fea0003800000 */
.L_x_30137:
[----:B------:R-:W-:Y:S01]  /*54c0*/  LOP3.LUT P1, RZ, R4, 0x1000, RZ, 0xc0, !PT ;  /* 0x0000100004ff7812 */ /* 0x000fe2000782c0ff */
        /* <DEDUP_REMOVED lines=18> */
.L_x_30140:
[----:B------:R-:W-:Y:S05]  /*55f0*/  BSYNC B1 ;  /* 0x0000000000017941 */ /* 0x000fea0003800000 */
.L_x_30139:
[----:B------:R-:W-:Y:S01]  /*5600*/  LOP3.LUT P1, RZ, R4, 0x800, RZ, 0xc0, !PT ;  /* 0x0000080004ff7812 */ /* 0x000fe2000782c0ff */
        /* <DEDUP_REMOVED lines=18> */
.L_x_30142:
[----:B------:R-:W-:Y:S05]  /*5730*/  BSYNC B1 ;  /* 0x0000000000017941 */ /* 0x000fea0003800000 */
.L_x_30141:
[----:B------:R-:W-:Y:S01]  /*5740*/  LOP3.LUT P1, RZ, R4, 0x400, RZ, 0xc0, !PT ;  /* 0x0000040004ff7812 */ /* 0x000fe2000782c0ff */
        /* <DEDUP_REMOVED lines=18> */
.L_x_30144:
[----:B------:R-:W-:Y:S05]  /*5870*/  BSYNC B1 ;  /* 0x0000000000017941 */ /* 0x000fea0003800000 */
.L_x_30143:
        /* <DEDUP_REMOVED lines=19> */
.L_x_30146:
[----:B------:R-:W-:Y:S05]  /*59b0*/  BSYNC B1 ;  /* 0x0000000000017941 */ /* 0x000fea0003800000 */
.L_x_30145:
        /* <DEDUP_REMOVED lines=19> */
.L_x_30148:
[----:B------:R-:W-:Y:S05]  /*5af0*/  BSYNC B1 ;  /* 0x0000000000017941 */ /* 0x000fea0003800000 */
.L_x_30147:
        /* <DEDUP_REMOVED lines=19> */
.L_x_30150:
[----:B------:R-:W-:Y:S05]  /*5c30*/  BSYNC B1 ;  /* 0x0000000000017941 */ /* 0x000fea0003800000 */
.L_x_30149:
[----:B------:R-:W-:-:S13]  /*5c40*/  LOP3.LUT P1, RZ, R4, 0x20, RZ, 0xc0, !PT ;  /* 0x0000002004ff7812 */ /* 0x000fda000782c0ff */
        /* <DEDUP_REMOVED lines=14> */
[----:B0-----:R-:W-:-:S05]  /*5d30*/  IMAD.WIDE.U32 R180, R185, 0x10, R180 ;  /* 0x00000010b9b47825 */ /* 0x001fca00078e00b4 */
[----:B------:R0:W-:Y:S02]  /*5d40*/  STG.E.128 desc[UR4][R180.64], R100 ;  /* 0x00000064b4007986 */ /* 0x0001e4000c101d04 */
.L_x_30132:
[----:B------:R-:W-:Y:S05]  /*5d50*/  BSYNC B0 ;  /* 0x0000000000007941 */ /* 0x000fea0003800000 */
.L_x_30131:
[----:B------:R-:W-:Y:S02]  /*5d60*/  LOP3.LUT P1, RZ, R4, 0x10, RZ, 0xc0, !PT ;  /* 0x0000001004ff7812 */ /* 0x000fe4000782c0ff */
[----:B------:R-:W-:Y:S02]  /*5d70*/  IADD3 R25, R25, UR10, RZ ;  /* 0x0000000a19197c10 */ /* 0x000fe4000fffe0ff */
[----:B01234-:R-:W-:Y:S02]  /*5d80*/  SEL R102, RZ, 0x1, P1 ;  /* 0x00000001ff667807 */ /* 0x01ffe40000800000 */
[----:B------:R-:W-:-:S13]  /*5d90*/  ISETP.GE.AND P1, PT, R25, UR11, PT ;  /* 0x0000000b19007c0c */ /* 0x000fda000bf26270 */
[----:B------:R-:W-:Y:S05]  /*5da0*/  @!P1 BRA `(.L_x_30151) ;  /* 0xffffffbc00e49947 */ /* 0x000fea000383ffff */
[----:B------:R-:W-:Y:S05]  /*5db0*/  EXIT ;  /* 0x000000000000794d */ /* 0x000fea0003800000 */
.L_x_30130:
[----:B------:R-:W-:Y:S01]  /*5dc0*/  HFMA2.MMA R191, -RZ, RZ, 0, 5.9604644775390625e-08 ;  /* 0x00000001ffbf7435 */ /* 0x000fe200000001ff */
[----:B------:R-:W-:Y:S02]  /*5dd0*/  MOV R190, R101 ;  /* 0x0000006500be7202 */ /* 0x000fe40000000f00 */
[----:B------:R-:W-:Y:S02]  /*5de0*/  MOV R192, 0x1f ;  /* 0x0000001f00c07802 */ /* 0x000fe40000000f00 */
[----:B------:R-:W-:Y:S02]  /*5df0*/  MOV R189, 0xffffffff ;  /* 0xffffffff00bd7802 */ /* 0x000fe40000000f00 */
[----:B------:R-:W-:Y:S02]  /*5e00*/  P2R R188, PR, RZ, 0x8 ;  /* 0x00000008ffbc7803 */ /* 0x000fe40000000000 */
[----:B------:R-:W-:-:S13]  /*5e10*/  LOP3.LUT P3, RZ, R4, 0x8, RZ, 0xc0, !PT ;  /* 0x0000000804ff7812 */ /* 0x000fda000786c0ff */
[----:B-----5:R-:W-:Y:S05]  /*5e20*/  WARPSYNC.COLLECTIVE R189, `(.L_x_30152) ;  /* 0x00000000bd087348 */ /* 0x020fea0003c00000 */
[----:B------:R0:W1:Y:S02]  /*5e30*/  SHFL.BFLY P6, R187, R190, R191, R192 ;  /* 0x0c0000bfbebb7389 */ /* 0x00006400000c00c0 */
[----:B01---5:R-:W-:Y:S01]  /*5e40*/  ENDCOLLECTIVE ;  /* 0x000000000000791b */ /* 0x023fe20003800000 */
.L_x_30152:
[----:B------:R-:W-:Y:S02]  /*5e50*/  P2R R193, PR, RZ, 0x10 ;  /* 0x00000010ffc17803 */ /* 0x000fe40000000000 */
[C---:B------:R-:W-:Y:S02]  /*5e60*/  LOP3.LUT P4, RZ, R4.reuse, 0x4, RZ, 0xc0, !PT ;  /* 0x0000000404ff7812 */ /* 0x040fe4000788c0ff */
[----:B------:R-:W-:Y:S02]  /*5e70*/  P2R R194, PR, RZ, 0x20 ;  /* 0x00000020ffc27803 */ /* 0x000fe40000000000 */
[----:B------:R-:W-:Y:S01]  /*5e80*/  LOP3.LUT P5, RZ, R4, 0x2, RZ, 0xc0, !PT ;  /* 0x0000000204ff7812 */ /* 0x000fe200078ac0ff */
[----:B------:R-:W-:Y:S01]  /*5e90*/  HFMA2.MMA R191, -RZ, RZ, 0, 1.1920928955078125e-07 ;  /* 0x00000002ffbf7435 */ /* 0x000fe200000001ff */
[----:B------:R-:W-:-:S05]  /*5ea0*/  MOV R100, R187 ;  /* 0x000000bb00647202 */ /* 0x000fca0000000f00 */
[----:B------:R-:W-:-:S05]  /*5eb0*/  FADD.FTZ R102, R101, R100 ;  /* 0x0000006465667221 */ /* 0x000fca0000010000 */
[----:B------:R-:W-:-:S07]  /*5ec0*/  MOV R190, R102 ;  /* 0x0000006600be7202 */ /* 0x000fce0000000f00 */
[----:B------:R-:W-:Y:S05]  /*5ed0*/  WARPSYNC.COLLECTIVE R189, `(.L_x_30153) ;  /* 0x00000000bd087348 */ /* 0x000fea0003c00000 */
[----:B------:R0:W1:Y:S02]  /*5ee0*/  SHFL.BFLY P6, R187, R190, R191, R192 ;  /* 0x0c0000bfbebb7389 */ /* 0x00006400000c00c0 */
[----:B01----:R-:W-:Y:S01]  /*5ef0*/  ENDCOLLECTIVE ;  /* 0x000000000000791b */ /* 0x003fe20003800000 */
.L_x_30153:
[----:B------:R-:W-:Y:S01]  /*5f00*/  HFMA2.MMA R191, -RZ, RZ, 0, 2.384185791015625e-07 ;  /* 0x00000004ffbf7435 */ /* 0x000fe200000001ff */
[----:B------:R-:W-:-:S05]  /*5f10*/  MOV R183, R187 ;  /* 0x000000bb00b77202 */ /* 0x000fca0000000f00 */
[----:B------:R-:W-:-:S05]  /*5f20*/  FADD.FTZ R183, R102, R183 ;  /* 0x000000b766b77221 */ /* 0x000fca0000010000 */
[----:B------:R-:W-:-:S07]  /*5f30*/  MOV R190, R183 ;  /* 0x000000b700be7202 */ /* 0x000fce0000000f00 */
[----:B------:R-:W-:Y:S05]  /*5f40*/  WARPSYNC.COLLECTIVE R189, `(.L_x_30154) ;  /* 0x00000000bd087348 */ /* 0x000fea0003c00000 */
[----:B------:R0:W1:Y:S02]  /*5f50*/  SHFL.BFLY P6, R187, R190, R191, R192 ;  /* 0x0c0000bfbebb7389 */ /* 0x00006400000c00c0 */
[----:B01----:R-:W-:Y:S01]  /*5f60*/  ENDCOLLECTIVE ;  /* 0x000000000000791b */ /* 0x003fe20003800000 */
.L_x_30154:
[----:B------:R-:W-:Y:S01]  /*5f70*/  HFMA2.MMA R191, -RZ, RZ, 0, 4.76837158203125e-07 ;  /* 0x00000008ffbf7435 */ /* 0x000fe200000001ff */
[----:B------:R-:W-:-:S05]  /*5f80*/  MOV R100, R187 ;  /* 0x000000bb00647202 */ /* 0x000fca0000000f00 */
[----:B------:R-:W-:-:S05]  /*5f90*/  FADD.FTZ R185, R183, R100 ;  /* 0x00000064b7b97221 */ /* 0x000fca0000010000 */
[----:B------:R-:W-:-:S07]  /*5fa0*/  MOV R190, R185 ;  /* 0x000000b900be7202 */ /* 0x000fce0000000f00 */
[----:B------:R-:W-:Y:S05]  /*5fb0*/  WARPSYNC.COLLECTIVE R189, `(.L_x_30155) ;  /* 0x00000000bd087348 */ /* 0x000fea0003c00000 */
[----:B------:R0:W1:Y:S02]  /*5fc0*/  SHFL.BFLY P6, R187, R190, R191, R192 ;  /* 0x0c0000bfbebb7389 */ /* 0x00006400000c00c0 */
[----:B01----:R-:W-:Y:S01]  /*5fd0*/  ENDCOLLECTIVE ;  /* 0x000000000000791b */ /* 0x003fe20003800000 */
.L_x_30155:
[----:B------:R-:W-:Y:S01]  /*5fe0*/  HFMA2.MMA R191, -RZ, RZ, 0, 9.5367431640625e-07 ;  /* 0x00000010ffbf7435 */ /* 0x000fe200000001ff */
[----:B------:R-:W-:-:S05]  /*5ff0*/  MOV R100, R187 ;  /* 0x000000bb00647202 */ /* 0x000fca0000000f00 */
[----:B------:R-:W-:-:S05]  /*6000*/  FADD.FTZ R186, R185, R100 ;  /* 0x00000064b9ba7221 */ /* 0x000fca0000010000 */
[----:B------:R-:W-:-:S07]  /*6010*/  MOV R190, R186 ;  /* 0x000000ba00be7202 */ /* 0x000fce0000000f00 */
[----:B------:R-:W-:Y:S05]  /*6020*/  WARPSYNC.COLLECTIVE R189, `(.L_x_30156) ;  /* 0x00000000bd087348 */ /* 0x000fea0003c00000 */
[----:B------:R0:W1:Y:S02]  /*6030*/  SHFL.BFLY P6, R187, R190, R191, R192 ;  /* 0x0c0000bfbebb7389 */ /* 0x00006400000c00c0 */
[----:B01----:R-:W-:Y:S01]  /*6040*/  ENDCOLLECTIVE ;  /* 0x000000000000791b */ /* 0x003fe20003800000 */
.L_x_30156:
[----:B------:R-:W-:Y:S01]  /*6050*/  HFMA2.MMA R191, -RZ, RZ, 0, 5.9604644775390625e-08 ;  /* 0x00000001ffbf7435 */ /* 0x000fe200000001ff */
[----:B------:R-:W-:Y:S01]  /*6060*/  FADD.FTZ R100, R186, R187 ;  /* 0x000000bbba647221 */ /* 0x000fe20000010000 */
[----:B------:R-:W-:-:S03]  /*6070*/  LOP3.LUT P6, RZ, R4, 0x1, RZ, 0xc0, !PT ;  /* 0x0000000104ff7812 */ /* 0x000fc600078cc0ff */
        /* <DEDUP_REMOVED lines=89> */
.L_x_30157:
[----:B------:R-:W-:Y:S01]  /*6610*/  HFMA2.MMA R191, -RZ, RZ, 0, 1.1920928955078125e-07 ;  /* 0x00000002ffbf7435 */ /* 0x000fe200000001ff */
[----:B------:R-:W-:-:S05]  /*6620*/  MOV R102, R187 ;  /* 0x000000bb00667202 */ /* 0x000fca0000000f00 */
[----:B------:R-:W-:-:S05]  /*6630*/  FADD.FTZ R102, R101, R102 ;  /* 0x0000006665667221 */ /* 0x000fca0000010000 */
[----:B------:R-:W-:-:S07]  /*6640*/  MOV R190, R102 ;  /* 0x0000006600be7202 */ /* 0x000fce0000000f00 */
[----:B------:R-:W-:Y:S05]  /*6650*/  WARPSYNC.COLLECTIVE R189, `(.L_x_30158) ;  /* 0x00000000bd087348 */ /* 0x000fea0003c00000 */
[----:B------:R0:W1:Y:S02]  /*6660*/  SHFL.BFLY P6, R187, R190, R191, R192 ;  /* 0x0c0000bfbebb7389 */ /* 0x00006400000c00c0 */
[----:B01----:R-:W-:Y:S01]  /*6670*/  ENDCOLLECTIVE ;  /* 0x000000000000791b */ /* 0x003fe20003800000 */
.L_x_30158:
[----:B------:R-:W-:Y:S01]  /*6680*/  HFMA2.MMA R191, -RZ, RZ, 0, 2.384185791015625e-07 ;  /* 0x00000004ffbf7435 */ /* 0x000fe200000001ff */
[----:B------:R-:W-:-:S05]  /*6690*/  MOV R183, R187 ;  /* 0x000000bb00b77202 */ /* 0x000fca0000000f00 */
[----:B------:R-:W-:-:S05]  /*66a0*/  FADD.FTZ R183, R102, R183 ;  /* 0x000000b766b77221 */ /* 0x000fca0000010000 */
[----:B------:R-:W-:-:S07]  /*66b0*/  MOV R190, R183 ;  /* 0x000000b700be7202 */ /* 0x000fce0000000f00 */
[----:B------:R-:W-:Y:S05]  /*66c0*/  WARPSYNC.COLLECTIVE R189, `(.L_x_30159) ;  /* 0x00000000bd087348 */ /* 0x000fea0003c00000 */
[----:B------:R0:W1:Y:S02]  /*66d0*/  SHFL.BFLY P6, R187, R190, R191, R192 ;  /* 0x0c0000bfbebb7389 */ /* 0x00006400000c00c0 */
[----:B01----:R-:W-:Y:S01]  /*66e0*/  ENDCOLLECTIVE ;  /* 0x000000000000791b */ /* 0x003fe20003800000 */
.L_x_30159:
[----:B------:R-:W-:Y:S01]  /*66f0*/  HFMA2.MMA R191, -RZ, RZ, 0, 4.76837158203125e-07 ;  /* 0x00000008ffbf7435 */ /* 0x000fe200000001ff */
[----:B------:R-:W-:-:S05]  /*6700*/  MOV R186, R187 ;  /* 0x000000bb00ba7202 */ /* 0x000fca0000000f00 */
[----:B------:R-:W-:-:S05]  /*6710*/  FADD.FTZ R186, R183, R186 ;  /* 0x000000bab7ba7221 */ /* 0x000fca0000010000 */
[----:B------:R-:W-:-:S07]  /*6720*/  MOV R190, R186 ;  /* 0x000000ba00be7202 */ /* 0x000fce0000000f00 */
[----:B------:R-:W-:Y:S05]  /*6730*/  WARPSYNC.COLLECTIVE R189, `(.L_x_30160) ;  /* 0x00000000bd087348 */ /* 0x000fea0003c00000 */
[----:B------:R0:W1:Y:S02]  /*6740*/  SHFL.BFLY P6, R187, R190, R191, R192 ;  /* 0x0c0000bfbebb7389 */ /* 0x00006400000c00c0 */
[----:B01----:R-:W-:Y:S01]  /*6750*/  ENDCOLLECTIVE ;  /* 0x000000000000791b */ /* 0x003fe20003800000 */
.L_x_30160:
[----:B------:R-:W-:Y:S01]  /*6760*/  HFMA2.MMA R191, -RZ, RZ, 0, 9.5367431640625e-07 ;  /* 0x00000010ffbf7435 */ /* 0x000fe200000001ff */
[----:B------:R-:W-:-:S05]  /*6770*/  MOV R185, R187 ;  /* 0x000000bb00b97202 */ /* 0x000fca0000000f00 */
[----:B------:R-:W-:-:S05]  /*6780*/  FADD.FTZ R185, R186, R185 ;  /* 0x000000b9bab97221 */ /* 0x000fca0000010000 */
[----:B------:R-:W-:-:S07]  /*6790*/  MOV R190, R185 ;  /* 0x000000b900be7202 */ /* 0x000fce0000000f00 */
[----:B------:R-:W-:Y:S05]  /*67a0*/  WARPSYNC.COLLECTIVE R189, `(.L_x_30161) ;  /* 0x00000000bd087348 */ /* 0x000fea0003c00000 */
[----:B------:R0:W1:Y:S02]  /*67b0*/  SHFL.BFLY P6, R187, R190, R191, R192 ;  /* 0x0c0000bfbebb7389 */ /* 0x00006400000c00c0 */
[----:B01----:R-:W-:Y:S01]  /*67c0*/  ENDCOLLECTIVE ;  /* 0x000000000000791b */ /* 0x003fe20003800000 */
.L_x_30161:
[----:B------:R-:W-:Y:S01]  /*67d0*/  MOV R188, R187 ;  /* 0x000000bb00bc7202 */ /* 0x000fe20000000f00 */
[----:B------:R-:W-:Y:S06]  /*67e0*/  BRA `(.L_x_30162) ;  /* 0xffffffe000fc7947 */ /* 0x000fec000383ffff */
.L_x_30163:
        /* <DEDUP_REMOVED lines=9> */
.L_x_37294:


//--------------------- .text._ZN10layer_norm13ln_fwd_kernelINS_13Kernel_traitsI6__halfffffjLj5120ELj1ELj1ELj4ELj16ENS_18Kernel_traits_baseILj5120ES2_ffffjLj128EEEEELb0ELb1ELb1ELb1EEEvNS_9FwdParamsE --------------------------
	.section	.text._ZN10layer_norm13ln_fwd_kernelINS_13Kernel_traitsI6__halfffffjLj5120ELj1ELj1ELj4ELj16ENS_18Kernel_traits_baseILj5120ES2_ffffjLj128EEEEELb0ELb1ELb1ELb1EEEvNS_9FwdParamsE,"ax",@progbits
	.align	128
        .global         _ZN10layer_norm13ln_fwd_kernelINS_13Kernel_traitsI6__halfffffjLj5120ELj1ELj1ELj4ELj16ENS_18Kernel_traits_baseILj5120ES2_ffffjLj128EEEEELb0ELb1ELb1ELb1EEEvNS_9FwdParamsE
        .type           _ZN10layer_norm13ln_fwd_kernelINS_13Kernel_traitsI6__halfffffjLj5120ELj1ELj1ELj4ELj16ENS_18Kernel_traits_baseILj5120ES2_ffffjLj128EEEEELb0ELb1ELb1ELb1EEEvNS_9FwdParamsE,@function
        .size           _ZN10layer_norm13ln_fwd_kernelINS_13Kernel_traitsI6__halfffffjLj5120ELj1ELj1ELj4ELj16ENS_18Kernel_traits_baseILj5120ES2_ffffjLj128EEEEELb0ELb1ELb1ELb1EEEvNS_9FwdParamsE,(.L_x_37295 - _ZN10layer_norm13ln_fwd_kernelINS_13Kernel_traitsI6__halfffffjLj5120ELj1ELj1ELj4ELj16ENS_18Kernel_traits_baseILj5120ES2_ffffjLj128EEEEELb0ELb1ELb1ELb1EEEvNS_9FwdParamsE)
        .other          _ZN10layer_norm13ln_fwd_kernelINS_13Kernel_traitsI6__halfffffjLj5120ELj1ELj1ELj4ELj16ENS_18Kernel_traits_baseILj5120ES2_ffffjLj128EEEEELb0ELb1ELb1ELb1EEEvNS_9FwdParamsE,@"STO_CUDA_ENTRY STV_DEFAULT"
_ZN10layer_norm13ln_fwd_kernelINS_13Kernel_traitsI6__halfffffjLj5120ELj1ELj1ELj4ELj16ENS_18Kernel_traits_baseILj5120ES2_ffffjLj128EEEEELb0ELb1ELb1ELb1EEEvNS_9FwdParamsE:
.text._ZN10layer_norm13ln_fwd_kernelINS_13Kernel_traitsI6__halfffffjLj5120ELj1ELj1ELj4ELj16ENS_18Kernel_traits_baseILj5120ES2_ffffjLj128EEEEELb0ELb1ELb1ELb1EEEvNS_9FwdParamsE:
[----:B------:R-:W-:Y:S01]  /*0000*/  LDC R1, c[0x0][0x28] ;  /* 0x00000a00ff017b82 */ /* 0x000fe20000000800 */
[----:B------:R-:W0:Y:S01]  /*0010*/  S2R R2, SR_TID.X ;  /* 0x0000000000027919 */ /* 0x000e220000002100 */
[----:B------:R-:W-:-:S06]  /*0020*/  ULDC.64 UR4, c[0x0][0x2c8] ;  /* 0x0000b20000047ab9 */ /* 0x000fcc0000000a00 */
[----:B------:R-:W1:Y:S01]  /*0030*/  S2UR UR6, SR_CTAID.X ;  /* 0x00000000000679c3 */ /* 0x000e620000002500 */
[----:B------:R-:W-:Y:S01]  /*0040*/  ISETP.NE.U32.AND P0, PT, RZ, UR4, PT ;  /* 0x00000004ff007c0c */ /* 0x000fe2000bf05070 */
[----:B------:R-:W-:Y:S01]  /*0050*/  ULDC UR7, c[0x0][0x214] ;  /* 0x0000850000077ab9 */ /* 0x000fe20000000800 */
[----:B------:R-:W-:Y:S02]  /*0060*/  ULDC.64 UR8, c[0x0][0x260] ;  /* 0x0000980000087ab9 */ /* 0x000fe40000000a00 */
        /* <DEDUP_REMOVED lines=14> */
[----:B-1----:R-:W-:-:S02]  /*0150*/  LEA.HI R110, R2, UR6, RZ, 0x19 ;  /* 0x00000006026e7c11 */ /* 0x002fc4000f8fc8ff */
[----:B------:R-:W-:Y:S01]  /*0160*/  LOP3.LUT R0, R2, 0x7f, RZ, 0xc0, !PT ;  /* 0x0000007f02007812 */ /* 0x000fe200078ec0ff */
[----:B------:R0:W5:Y:S04]  /*0170*/  @P0 LDG.E.64 R18, desc[UR4][R4.64+0x2000] ;  /* 0x0020000404120981 */ /* 0x000168000c1e1b00 */
[----:B------:R0:W5:Y:S01]  /*0180*/  @P0 LDG.E.64 R20, desc[UR4][R4.64+0x2400] ;  /* 0x0024000404140981 */ /* 0x000162000c1e1b00 */
[----:B------:R-:W-:Y:S01]  /*0190*/  ISETP.GE.AND P1, PT, R110, UR7, PT ;  /* 0x000000076e007c0c */ /* 0x000fe2000bf26270 */
[----:B------:R-:W-:Y:S01]  /*01a0*/  ULDC.64 UR6, c[0x0][0x278] ;  /* 0x00009e0000067ab9 */ /* 0x000fe20000000a00 */
[----:B------:R-:W-:-:S04]  /*01b0*/  IADD3 R2, P2, R3, UR8, RZ ;  /* 0x0000000803027c10 */ /* 0x000fc8000ff5e0ff */
[----:B------:R-:W-:Y:S02]  /*01c0*/  IADD3.X R3, RZ, UR9, RZ, P2, !PT ;  /* 0x00000009ff037c10 */ /* 0x000fe400097fe4ff */
[----:B------:R-:W-:-:S04]  /*01d0*/  LEA R6, P2, R0, UR6, 0x3 ;  /* 0x0000000600067c11 */ /* 0x000fc8000f8418ff */
[----:B------:R-:W-:Y:S01]  /*01e0*/  IADD3.X R7, RZ, UR7, RZ, P2, !PT ;  /* 0x00000007ff077c10 */ /* 0x000fe200097fe4ff */
        /* <DEDUP_REMOVED lines=32> */
[----:B0-----:R-:W-:Y:S01]  /*03f0*/  HADD2.F32 R6, -RZ, R22.H0_H0 ;  /* 0x20000016ff067230 */ /* 0x001fe20000004100 */
        /* <DEDUP_REMOVED lines=11> */
[----:B------:R-:W-:Y:S01]  /*04b0*/  HFMA2.MMA R179, -RZ, RZ, 0, 5.9604644775390625e-08 ;  /* 0x00000001ffb37435 */ /* 0x000fe200000001ff */
        /* <DEDUP_REMOVED lines=26> */
[----:B------:R-:W-:Y:S01]  /*0660*/  ULDC.U8 UR6, c[0x0][0x2a0] ;  /* 0x0000a80000067ab9 */ /* 0x000fe20000000000 */
        /* <DEDUP_REMOVED lines=144> */
[----:B------:R-:W-:-:S07]  /*0f70*/  HADD2.F32 R176, -RZ, R176.H0_H0 ;  /* 0x200000b0ffb07230 */ /* 0x000fce0000004100 */
.L_x_30247:
        /* <DEDUP_REMOVED lines=11> */
[----:B------:R-:W-:-:S03]  /*1030*/  LEA.HI R155, R63, R62, RZ, 0x2 ;  /* 0x0000003e3f9b7211 */ /* 0x000fc600078f10ff */
[----:B------:R-:W2:Y:S01]  /*1040*/  LDC.64 R62, c[0x0][0x288] ;  /* 0x0000a200ff3e7b82 */ /* 0x000ea20000000a00 */
[----:B------:R-:W-:-:S05]  /*1050*/  LEA.HI.SX32 R155, R155, R0, 0x1e ;  /* 0x000000009b9b7211 */ /* 0x000fca00078ff2ff */
[----:B-1----:R-:W-:-:S05]  /*1060*/  @P0 IMAD.WIDE.U32 R64, R155, 0x10, R60 ;  /* 0x000000109b400825 */ /* 0x002fca00078e003c */
[----:B------:R-:W4:Y:S01]  /*1070*/  @P0 LDG.E.128 R52, desc[UR4][R64.64] ;  /* 0x0000000440340981 */ /* 0x000f22000c1e1d00 */
[----:B------:R-:W-:Y:S01]  /*1080*/  MOV R180, RZ ;  /* 0x000000ff00b47202 */ /* 0x000fe20000000f00 */
[----:B--2---:R-:W-:-:S05]  /*1090*/  IMAD.WIDE R62, R110, 0x4, R62 ;  /* 0x000000046e3e7825 */ /* 0x004fca00078e023e */
[----:B-----5:R1:W5:Y:S01]  /*10a0*/  LDG.E R178, desc[UR4][R62.64] ;  /* 0x000000043eb27981 */ /* 0x020362000c1e1900 */
[C---:B------:R-:W-:Y:S01]  /*10b0*/  IADD3 R75, R155.reuse, 0x80, RZ ;  /* 0x000000809b4b7810 */ /* 0x040fe20007ffe0ff */
[----:B------:R-:W-:Y:S01]  /*10c0*/  BSSY B0, `(.L_x_30164) ;  /* 0x000001e000007945 */ /* 0x000fe20003800000 */
[----:B0-----:R-:W-:Y:S01]  /*10d0*/  IMAD.WIDE.U32 R70, R155, 0x10, R148 ;  /* 0x000000109b467825 */ /* 0x001fe200078e0094 */
[C---:B---3--:R-:W-:Y:S02]  /*10e0*/  ISETP.GE.AND P5, PT, R68.reuse, 0x1, PT ;  /* 0x000000014400780c */ /* 0x048fe40003fa6270 */
[----:B------:R-:W-:-:S11]  /*10f0*/  ISETP.GT.AND P6, PT, R68, RZ, PT ;  /* 0x000000ff4400720c */ /* 0x000fd60003fc4270 */
[----:B------:R-:W1:Y:S01]  /*1100*/  @P5 LDC.64 R60, c[0x0][0x220] ;  /* 0x00008800ff3c5b82 */ /* 0x000e620000000a00 */
[----:B------:R-:W-:Y:S02]  /*1110*/  @P5 IADD3 R66, R68, -0x1, RZ ;  /* 0xffffffff44425810 */ /* 0x000fe40007ffe0ff */
[----:B------:R-:W-:-:S03]  /*1120*/  @!P6 ISETP.NE.U32.AND P1, PT, R96, RZ, PT ;  /* 0x000000ff6000e20c */ /* 0x000fc60003f25070 */
[----:B------:R-:W-:Y:S01]  /*1130*/  @P5 IMAD R66, R66, R177, RZ ;  /* 0x000000b142425224 */ /* 0x000fe200078e02ff */
[----:B------:R-:W-:Y:S01]  /*1140*/  @!P6 ISETP.NE.AND.EX P2, PT, R97, RZ, PT, P1 ;  /* 0x000000ff6100e20c */ /* 0x000fe20003f45310 */
[----:B------:R-:W0:Y:S03]  /*1150*/  @P0 LDC.64 R68, c[0x0][0x230] ;  /* 0x00008c00ff440b82 */ /* 0x000e260000000a00 */
[----:B------:R-:W-:-:S04]  /*1160*/  @P5 SHF.R.S32.HI R67, RZ, 0x1f, R66 ;  /* 0x0000001fff435819 */ /* 0x000fc80000011442 */
[----:B------:R-:W-:-:S04]  /*1170*/  @P5 LEA.HI R67, R67, R66, RZ, 0x2 ;  /* 0x0000004243435211 */ /* 0x000fc800078f10ff */
[----:B------:R-:W-:Y:S02]  /*1180*/  @P5 LEA.HI.SX32 R180, R67, R0, 0x1e ;  /* 0x0000000043b45211 */ /* 0x000fe400078ff2ff */
[----:B------:R-:W-:-:S03]  /*1190*/  @!P6 ISETP.NE.U32.AND P3, PT, R96, RZ, PT ;  /* 0x000000ff6000e20c */ /* 0x000fc60003f65070 */
[----:B-1----:R-:W-:Y:S01]  /*11a0*/  @P5 IMAD.WIDE.U32 R62, R180, 0x10, R60 ;  /* 0x00000010b43e5825 */ /* 0x002fe200078e003c */
[----:B----4-:R-:W-:Y:S02]  /*11b0*/  @!P6 FSEL R61, R53, RZ, P2 ;  /* 0x000000ff353de208 */ /* 0x010fe40001000000 */
[C---:B------:R-:W-:Y:S02]  /*11c0*/  @!P6 ISETP.NE.U32.AND P1, PT, R96.reuse, RZ, PT ;  /* 0x000000ff6000e20c */ /* 0x040fe40003f25070 */
[----:B------:R-:W-:Y:S01]  /*11d0*/  @!P6 ISETP.NE.U32.AND P2, PT, R96, RZ, PT ;  /* 0x000000ff6000e20c */ /* 0x000fe20003f45070 */
[----:B------:R1:W5:Y:S01]  /*11e0*/  @P5 LDG.E.128 R56, desc[UR4][R62.64] ;  /* 0x000000043e385981 */ /* 0x000362000c1e1d00 */
[----:B------:R-:W-:Y:S01]  /*11f0*/  @!P6 ISETP.NE.AND.EX P3, PT, R97, RZ, PT, P3 ;  /* 0x000000ff6100e20c */ /* 0x000fe20003f65330 */
[----:B0-----:R-:W-:Y:S01]  /*1200*/  @P0 IMAD.WIDE.U32 R68, R75, 0x10, R68 ;  /* 0x000000104b440825 */ /* 0x001fe200078e0044 */
[C---:B------:R-:W-:Y:S02]  /*1210*/  @!P6 ISETP.NE.AND.EX P1, PT, R97.reuse, RZ, PT, P1 ;  /* 0x000000ff6100e20c */ /* 0x040fe40003f25310 */
[----:B------:R-:W-:-:S02]  /*1220*/  @!P6 ISETP.NE.AND.EX P2, PT, R97, RZ, PT, P2 ;  /* 0x000000ff6100e20c */ /* 0x000fc40003f45320 */
[----:B------:R-:W-:Y:S02]  /*1230*/  @!P6 FSEL R60, R52, RZ, P3 ;  /* 0x000000ff343ce208 */ /* 0x000fe40001800000 */
[----:B-1----:R-:W-:Y:S02]  /*1240*/  @!P6 FSEL R62, R54, RZ, P1 ;  /* 0x000000ff363ee208 */ /* 0x002fe40000800000 */
[----:B------:R-:W-:Y:S01]  /*1250*/  @!P6 FSEL R63, R55, RZ, P2 ;  /* 0x000000ff373fe208 */ /* 0x000fe20001000000 */
[----:B------:R-:W-:Y:S06]  /*1260*/  @!P6 BRA `(.L_x_30165) ;  /* 0x00000000000ce947 */ /* 0x000fec0003800000 */
[----:B-----5:R-:W-:-:S04]  /*1270*/  FMUL.FTZ R65, R56, UR7 ;  /* 0x0000000738417c20 */ /* 0x020fc80008410000 */
[----:B------:R-:W-:-:S04]  /*1280*/  FMUL.FTZ R60, R42, R65 ;  /* 0x000000412a3c7220 */ /* 0x000fc80000410000 */
[----:B------:R-:W-:-:S07]  /*1290*/  @P0 FADD.FTZ R60, R52, R60 ;  /* 0x0000003c343c0221 */ /* 0x000fce0000010000 */
.L_x_30165:
[----:B------:R-:W-:Y:S05]  /*12a0*/  BSYNC B0 ;  /* 0x0000000000007941 */ /* 0x000fea0003800000 */
.L_x_30164:
[----:B------:R-:W-:Y:S04]  /*12b0*/  BSSY B0, `(.L_x_30166) ;  /* 0x0000005000007945 */ /* 0x000fe80003800000 */
[----:B------:R-:W-:Y:S05]  /*12c0*/  @!P6 BRA `(.L_x_30167) ;  /* 0x00000000000ce947 */ /* 0x000fea0003800000 */
[----:B-----5:R-:W-:-:S04]  /*12d0*/  FMUL.FTZ R64, R57, UR7 ;  /* 0x0000000739407c20 */ /* 0x020fc80008410000 */
[----:B------:R-:W-:-:S04]  /*12e0*/  FMUL.FTZ R61, R157, R64 ;  /* 0x000000409d3d7220 */ /* 0x000fc80000410000 */
[----:B------:R-:W-:-:S07]  /*12f0*/  @P0 FADD.FTZ R61, R53, R61 ;  /* 0x0000003d353d0221 */ /* 0x000fce0000010000 */
.L_x_30167:
[----:B------:R-:W-:Y:S05]  /*1300*/  BSYNC B0 ;  /* 0x0000000000007941 */ /* 0x000fea0003800000 */
.L_x_30166:
[----:B------:R-:W-:Y:S04]  /*1310*/  BSSY B0, `(.L_x_30168) ;  /* 0x0000005000007945 */ /* 0x000fe80003800000 */
[----:B------:R-:W-:Y:S05]  /*1320*/  @!P6 BRA `(.L_x_30169) ;  /* 0x00000000000ce947 */ /* 0x000fea0003800000 */
[----:B-----5:R-:W-:-:S04]  /*1330*/  FMUL.FTZ R62, R58, UR7 ;  /* 0x000000073a3e7c20 */ /* 0x020fc80008410000 */
[----:B------:R-:W-:-:S04]  /*1340*/  FMUL.FTZ R62, R43, R62 ;  /* 0x0000003e2b3e7220 */ /* 0x000fc80000410000 */
[----:B------:R-:W-:-:S07]  /*1350*/  @P0 FADD.FTZ R62, R54, R62 ;  /* 0x0000003e363e0221 */ /* 0x000fce0000010000 */
.L_x_30169:
[----:B------:R-:W-:Y:S05]  /*1360*/  BSYNC B0 ;  /* 0x0000000000007941 */ /* 0x000fea0003800000 */
.L_x_30168:
[----:B------:R-:W-:Y:S04]  /*1370*/  BSSY B0, `(.L_x_30170) ;  /* 0x0000005000007945 */ /* 0x000fe80003800000 */
[----:B------:R-:W-:Y:S05]  /*1380*/  @!P6 BRA `(.L_x_30171) ;  /* 0x00000000000ce947 */ /* 0x000fea0003800000 */
[----:B-----5:R-:W-:-:S04]  /*1390*/  FMUL.FTZ R63, R59, UR7 ;  /* 0x000000073b3f7c20 */ /* 0x020fc80008410000 */
[----:B------:R-:W-:-:S04]  /*13a0*/  FMUL.FTZ R63, R158, R63 ;  /* 0x0000003f9e3f7220 */ /* 0x000fc80000410000 */
[----:B------:R-:W-:-:S07]  /*13b0*/  @P0 FADD.FTZ R63, R55, R63 ;  /* 0x0000003f373f0221 */ /* 0x000fce0000010000 */
.L_x_30171:
[----:B------:R-:W-:Y:S05]  /*13c0*/  BSYNC B0 ;  /* 0x0000000000007941 */ /* 0x000fea0003800000 */
.L_x_30170:
[----:B------:R0:W-:Y:S01]  /*13d0*/  STG.E.128 desc[UR4][R70.64], R60 ;  /* 0x0000003c46007986 */ /* 0x0001e2000c101d04 */
[----:B------:R-:W1:Y:S03]  /*13e0*/  @P5 LDC.64 R64, c[0x0][0x220] ;  /* 0x00008800ff405b82 */ /* 0x000e660000000a00 */
[----:B------:R-:W2:Y:S01]  /*13f0*/  @P0 LDG.E.128 R52, desc[UR4][R68.64] ;  /* 0x0000000444340981 */ /* 0x000ea2000c1e1d00 */
[----:B------:R-:W-:Y:S02]  /*1400*/  @!P6 ISETP.NE.U32.AND P1, PT, R96, RZ, PT ;  /* 0x000000ff6000e20c */ /* 0x000fe40003f25070 */
[----:B------:R-:W-:Y:S02]  /*1410*/  @P5 IADD3 R67, R180, 0x80, RZ ;  /* 0x00000080b4435810 */ /* 0x000fe40007ffe0ff */
[----:B------:R-:W3:Y:S01]  /*1420*/  @P0 LDC.64 R72, c[0x0][0x230] ;  /* 0x00008c00ff480b82 */ /* 0x000ee20000000a00 */
[----:B------:R-:W-:-:S02]  /*1430*/  @!P6 ISETP.NE.AND.EX P2, PT, R97, RZ, PT, P1 ;  /* 0x000000ff6100e20c */ /* 0x000fc40003f45310 */
[C---:B------:R-:W-:Y:S02]  /*1440*/  @!P6 ISETP.NE.U32.AND P3, PT, R96.reuse, RZ, PT ;  /* 0x000000ff6000e20c */ /* 0x040fe40003f65070 */
[----:B------:R-:W-:Y:S02]  /*1450*/  @!P6 ISETP.NE.U32.AND P1, PT, R96, RZ, PT ;  /* 0x000000ff6000e20c */ /* 0x000fe40003f25070 */
[----:B------:R-:W-:Y:S01]  /*1460*/  IADD3 R79, R155, 0x100, RZ ;  /* 0x000001009b4f7810 */ /* 0x000fe20007ffe0ff */
[----:B------:R-:W-:Y:S01]  /*1470*/  BSSY B0, `(.L_x_30172) ;  /* 0x0000011000007945 */ /* 0x000fe20003800000 */
[----:B------:R-:W-:Y:S01]  /*1480*/  @!P6 ISETP.NE.AND.EX P3, PT, R97, RZ, PT, P3 ;  /* 0x000000ff6100e20c */ /* 0x000fe20003f65330 */
[----:B-1----:R-:W-:Y:S01]  /*1490*/  @P5 IMAD.WIDE.U32 R66, R67, 0x10, R64 ;  /* 0x0000001043425825 */ /* 0x002fe200078e0040 */
[----:B------:R-:W-:-:S03]  /*14a0*/  @!P6 ISETP.NE.AND.EX P1, PT, R97, RZ, PT, P1 ;  /* 0x000000ff6100e20c */ /* 0x000fc60003f25310 */
[----:B------:R-:W-:Y:S01]  /*14b0*/  IMAD.WIDE.U32 R74, R75, 0x10, R148 ;  /* 0x000000104b4a7825 */ /* 0x000fe200078e0094 */
[----:B-----5:R1:W5:Y:S03]  /*14c0*/  @P5 LDG.E.128 R56, desc[UR4][R66.64] ;  /* 0x0000000442385981 */ /* 0x020366000c1e1d00 */
[----:B---3--:R-:W-:Y:S01]  /*14d0*/  @P0 IMAD.WIDE.U32 R72, R79, 0x10, R72 ;  /* 0x000000104f480825 */ /* 0x008fe200078e0048 */
[----:B--2---:R-:W-:Y:S02]  /*14e0*/  @!P6 FSEL R65, R53, RZ, P2 ;  /* 0x000000ff3541e208 */ /* 0x004fe40001000000 */
[----:B------:R-:W-:Y:S02]  /*14f0*/  @!P6 ISETP.NE.U32.AND P2, PT, R96, RZ, PT ;  /* 0x000000ff6000e20c */ /* 0x000fe40003f45070 */
[----:B-1----:R-:W-:Y:S02]  /*1500*/  @!P6 FSEL R66, R54, RZ, P1 ;  /* 0x000000ff3642e208 */ /* 0x002fe40000800000 */
[----:B------:R-:W-:-:S02]  /*1510*/  @!P6 ISETP.NE.AND.EX P2, PT, R97, RZ, PT, P2 ;  /* 0x000000ff6100e20c */ /* 0x000fc40003f45320 */
[----:B------:R-:W-:Y:S02]  /*1520*/  @!P6 FSEL R64, R52, RZ, P3 ;  /* 0x000000ff3440e208 */ /* 0x000fe40001800000 */
[----:B------:R-:W-:Y:S01]  /*1530*/  @!P6 FSEL R67, R55, RZ, P2 ;  /* 0x000000ff3743e208 */ /* 0x000fe20001000000 */
[----:B0-----:R-:W-:Y:S08]  /*1540*/  @!P6 BRA `(.L_x_30173) ;  /* 0x00000000000ce947 */ /* 0x001ff00003800000 */
[----:B-----5:R-:W-:-:S04]  /*1550*/  FMUL.FTZ R69, R56, UR7 ;  /* 0x0000000738457c20 */ /* 0x020fc80008410000 */
[----:B------:R-:W-:-:S04]  /*1560*/  FMUL.FTZ R64, R44, R69 ;  /* 0x000000452c407220 */ /* 0x000fc80000410000 */
[----:B------:R-:W-:-:S07]  /*1570*/  @P0 FADD.FTZ R64, R52, R64 ;  /* 0x0000004034400221 */ /* 0x000fce0000010000 */
.L_x_30173:
[----:B------:R-:W-:Y:S05]  /*1580*/  BSYNC B0 ;  /* 0x0000000000007941 */ /* 0x000fea0003800000 */
.L_x_30172:
[----:B------:R-:W-:Y:S04]  /*1590*/  BSSY B0, `(.L_x_30174) ;  /* 0x0000005000007945 */ /* 0x000fe80003800000 */
[----:B------:R-:W-:Y:S05]  /*15a0*/  @!P6 BRA `(.L_x_30175) ;  /* 0x00000000000ce947 */ /* 0x000fea0003800000 */
[----:B-----5:R-:W-:-:S04]  /*15b0*/  FMUL.FTZ R68, R57, UR7 ;  /* 0x0000000739447c20 */ /* 0x020fc80008410000 */
[----:B------:R-:W-:-:S04]  /*15c0*/  FMUL.FTZ R65, R159, R68 ;  /* 0x000000449f417220 */ /* 0x000fc80000410000 */
[----:B------:R-:W-:-:S07]  /*15d0*/  @P0 FADD.FTZ R65, R53, R65 ;  /* 0x0000004135410221 */ /* 0x000fce0000010000 */
.L_x_30175:
[----:B------:R-:W-:Y:S05]  /*15e0*/  BSYNC B0 ;  /* 0x0000000000007941 */ /* 0x000fea0003800000 */
.L_x_30174:
[----:B------:R-:W-:Y:S04]  /*15f0*/  BSSY B0, `(.L_x_30176) ;  /* 0x0000005000007945 */ /* 0x000fe80003800000 */
[----:B------:R-:W-:Y:S05]  /*1600*/  @!P6 BRA `(.L_x_30177) ;  /* 0x00000000000ce947 */ /* 0x000fea0003800000 */
[----:B-----5:R-:W-:-:S04]  /*1610*/  FMUL.FTZ R66, R58, UR7 ;  /* 0x000000073a427c20 */ /* 0x020fc80008410000 */
[----:B------:R-:W-:-:S04]  /*1620*/  FMUL.FTZ R66, R45, R66 ;  /* 0x000000422d427220 */ /* 0x000fc80000410000 */
[----:B------:R-:W-:-:S07]  /*1630*/  @P0 FADD.FTZ R66, R54, R66 ;  /* 0x0000004236420221 */ /* 0x000fce0000010000 */
.L_x_30177:
[----:B------:R-:W-:Y:S05]  /*1640*/  BSYNC B0 ;  /* 0x0000000000007941 */ /* 0x000fea0003800000 */
.L_x_30176:
[----:B------:R-:W-:Y:S04]  /*1650*/  BSSY B0, `(.L_x_30178) ;  /* 0x0000005000007945 */ /* 0x000fe80003800000 */
[----:B------:R-:W-:Y:S05]  /*1660*/  @!P6 BRA `(.L_x_30179) ;  /* 0x00000000000ce947 */ /* 0x000fea0003800000 */
[----:B-----5:R-:W-:-:S04]  /*1670*/  FMUL.FTZ R67, R59, UR7 ;  /* 0x000000073b437c20 */ /* 0x020fc80008410000 */
[----:B------:R-:W-:-:S04]  /*1680*/  FMUL.FTZ R67, R160, R67 ;  /* 0x00000043a0437220 */ /* 0x000fc80000410000 */
[----:B------:R-:W-:-:S07]  /*1690*/  @P0 FADD.FTZ R67, R55, R67 ;  /* 0x0000004337430221 */ /* 0x000fce0000010000 */
.L_x_30179:
[----:B------:R-:W-:Y:S05]  /*16a0*/  BSYNC B0 ;  /* 0x0000000000007941 */ /* 0x000fea0003800000 */
.L_x_30178:
        /* <DEDUP_REMOVED lines=27> */
.L_x_30181:
[----:B------:R-:W-:Y:S05]  /*1860*/  BSYNC B0 ;  /* 0x0000000000007941 */ /* 0x000fea0003800000 */
.L_x_30180:
[----:B------:R-:W-:Y:S04]  /*1870*/  BSSY B0, `(.L_x_30182) ;  /* 0x0000005000007945 */ /* 0x000fe80003800000 */
[----:B------:R-:W-:Y:S05]  /*1880*/  @!P6 BRA `(.L_x_30183) ;  /* 0x00000000000ce947 */ /* 0x000fea0003800000 */
[----:B-----5:R-:W-:-:S04]  /*1890*/  FMUL.FTZ R72, R57, UR7 ;  /* 0x0000000739487c20 */ /* 0x020fc80008410000 */
[----:B------:R-:W-:-:S04]  /*18a0*/  FMUL.FTZ R69, R161, R72 ;  /* 0x00000048a1457220 */ /* 0x000fc80000410000 */
[----:B------:R-:W-:-:S07]  /*18b0*/  @P0 FADD.FTZ R69, R53, R69 ;  /* 0x0000004535450221 */ /* 0x000fce0000010000 */
.L_x_30183:
[----:B------:R-:W-:Y:S05]  /*18c0*/  BSYNC B0 ;  /* 0x0000000000007941 */ /* 0x000fea0003800000 */
.L_x_30182:
[----:B------:R-:W-:Y:S04]  /*18d0*/  BSSY B0, `(.L_x_30184) ;  /* 0x0000005000007945 */ /* 0x000fe80003800000 */
[----:B------:R-:W-:Y:S05]  /*18e0*/  @!P6 BRA `(.L_x_30185) ;  /* 0x00000000000ce947 */ /* 0x000fea0003800000 */
[----:B-----5:R-:W-:-:S04]  /*18f0*/  FMUL.FTZ R70, R58, UR7 ;  /* 0x000000073a467c20 */ /* 0x020fc80008410000 */
[----:B------:R-:W-:-:S04]  /*1900*/  FMUL.FTZ R70, R47, R70 ;  /* 0x000000462f467220 */ /* 0x000fc80000410000 */
[----:B------:R-:W-:-:S07]  /*1910*/  @P0 FADD.FTZ R70, R54, R70 ;  /* 0x0000004636460221 */ /* 0x000fce0000010000 */
.L_x_30185:
[----:B------:R-:W-:Y:S05]  /*1920*/  BSYNC B0 ;  /* 0x0000000000007941 */ /* 0x000fea0003800000 */
.L_x_30184:
[----:B------:R-:W-:Y:S04]  /*1930*/  BSSY B0, `(.L_x_30186) ;  /* 0x0000005000007945 */ /* 0x000fe80003800000 */
[----:B------:R-:W-:Y:S05]  /*1940*/  @!P6 BRA `(.L_x_30187) ;  /* 0x00000000000ce947 */ /* 0x000fea0003800000 */
[----:B-----5:R-:W-:-:S04]  /*1950*/  FMUL.FTZ R71, R59, UR7 ;  /* 0x000000073b477c20 */ /* 0x020fc80008410000 */
[----:B------:R-:W-:-:S04]  /*1960*/  FMUL.FTZ R71, R162, R71 ;  /* 0x00000047a2477220 */ /* 0x000fc80000410000 */
[----:B------:R-:W-:-:S07]  /*1970*/  @P0 FADD.FTZ R71, R55, R71 ;  /* 0x0000004737470221 */ /* 0x000fce0000010000 */
.L_x_30187:
[----:B------:R-:W-:Y:S05]  /*1980*/  BSYNC B0 ;  /* 0x0000000000007941 */ /* 0x000fea0003800000 */
.L_x_30186:
        /* <DEDUP_REMOVED lines=27> */
.L_x_30189:
[----:B------:R-:W-:Y:S05]  /*1b40*/  BSYNC B0 ;  /* 0x0000000000007941 */ /* 0x000fea0003800000 */
.L_x_30188:
[----:B------:R-:W-:Y:S04]  /*1b50*/  BSSY B0, `(.L_x_30190) ;  /* 0x0000005000007945 */ /* 0x000fe80003800000 */
[----:B------:R-:W-:Y:S05]  /*1b60*/  @!P6 BRA `(.L_x_30191) ;  /* 0x00000000000ce947 */ /* 0x000fea0003800000 */
[----:B-----5:R-:W-:-:S04]  /*1b70*/  FMUL.FTZ R76, R57, UR7 ;  /* 0x00000007394c7c20 */ /* 0x020fc80008410000 */
[----:B------:R-:W-:-:S04]  /*1b80*/  FMUL.FTZ R73, R163, R76 ;  /* 0x0000004ca3497220 */ /* 0x000fc80000410000 */
[----:B------:R-:W-:-:S07]  /*1b90*/  @P0 FADD.FTZ R73, R53, R73 ;  /* 0x0000004935490221 */ /* 0x000fce0000010000 */
.L_x_30191:
[----:B------:R-:W-:Y:S05]  /*1ba0*/  BSYNC B0 ;  /* 0x0000000000007941 */ /* 0x000fea0003800000 */
.L_x_30190:
[----:B------:R-:W-:Y:S04]  /*1bb0*/  BSSY B0, `(.L_x_30192) ;  /* 0x0000005000007945 */ /* 0x000fe80003800000 */
[----:B------:R-:W-:Y:S05]  /*1bc0*/  @!P6 BRA `(.L_x_30193) ;  /* 0x00000000000ce947 */ /* 0x000fea0003800000 */
[----:B-----5:R-:W-:-:S04]  /*1bd0*/  FMUL.FTZ R74, R58, UR7 ;  /* 0x000000073a4a7c20 */ /* 0x020fc80008410000 */
[----:B------:R-:W-:-:S04]  /*1be0*/  FMUL.FTZ R74, R49, R74 ;  /* 0x0000004a314a7220 */ /* 0x000fc80000410000 */
[----:B------:R-:W-:-:S07]  /*1bf0*/  @P0 FADD.FTZ R74, R54, R74 ;  /* 0x0000004a364a0221 */ /* 0x000fce0000010000 */
.L_x_30193:
[----:B------:R-:W-:Y:S05]  /*1c00*/  BSYNC B0 ;  /* 0x0000000000007941 */ /* 0x000fea0003800000 */
.L_x_30192:
[----:B------:R-:W-:Y:S04]  /*1c10*/  BSSY B0, `(.L_x_30194) ;  /* 0x0000005000007945 */ /* 0x000fe80003800000 */
[----:B------:R-:W-:Y:S05]  /*1c20*/  @!P6 BRA `(.L_x_30195) ;  /* 0x00000000000ce947 */ /* 0x000fea0003800000 */
[----:B-----5:R-:W-:-:S04]  /*1c30*/  FMUL.FTZ R75, R59, UR7 ;  /* 0x000000073b4b7c20 */ /* 0x020fc80008410000 */
[----:B------:R-:W-:-:S04]  /*1c40*/  FMUL.FTZ R75, R164, R75 ;  /* 0x0000004ba44b7220 */ /* 0x000fc80000410000 */
[----:B------:R-:W-:-:S07]  /*1c50*/  @P0 FADD.FTZ R75, R55, R75 ;  /* 0x0000004b374b0221 */ /* 0x000fce0000010000 */
.L_x_30195:
[----:B------:R-:W-:Y:S05]  /*1c60*/  BSYNC B0 ;  /* 0x0000000000007941 */ /* 0x000fea0003800000 */
.L_x_30194:
        /* <DEDUP_REMOVED lines=27> */
.L_x_30197:
[----:B------:R-:W-:Y:S05]  /*1e20*/  BSYNC B0 ;  /* 0x0000000000007941 */ /* 0x000fea0003800000 */
.L_x_30196:
[----:B------:R-:W-:Y:S04]  /*1e30*/  BSSY B0, `(.L_x_30198) ;  /* 0x0000005000007945 */ /* 0x000fe80003800000 */
[----:B------:R-:W-:Y:S05]  /*1e40*/  @!P6 BRA `(.L_x_30199) ;  /* 0x00000000000ce947 */ /* 0x000fea0003800000 */
[----:B-----5:R-:W-:-:S04]  /*1e50*/  FMUL.FTZ R80, R57, UR7 ;  /* 0x0000000739507c20 */ /* 0x020fc80008410000 */
[----:B------:R-:W-:-:S04]  /*1e60*/  FMUL.FTZ R77, R165, R80 ;  /* 0x00000050a54d7220 */ /* 0x000fc80000410000 */
[----:B------:R-:W-:-:S07]  /*1e70*/  @P0 FADD.FTZ R77, R53, R77 ;  /* 0x0000004d354d0221 */ /* 0x000fce0000010000 */
.L_x_30199:
[----:B------:R-:W-:Y:S05]  /*1e80*/  BSYNC B0 ;  /* 0x0000000000007941 */ /* 0x000fea0003800000 */
.L_x_30198:
[----:B------:R-:W-:Y:S04]  /*1e90*/  BSSY B0, `(.L_x_30200) ;  /* 0x0000005000007945 */ /* 0x000fe80003800000 */
[----:B------:R-:W-:Y:S05]  /*1ea0*/  @!P6 BRA `(.L_x_30201) ;  /* 0x00000000000ce947 */ /* 0x000fea0003800000 */
[----:B-----5:R-:W-:-:S04]  /*1eb0*/  FMUL.FTZ R78, R58, UR7 ;  /* 0x000000073a4e7c20 */ /* 0x020fc80008410000 */
[----:B------:R-:W-:-:S04]  /*1ec0*/  FMUL.FTZ R78, R51, R78 ;  /* 0x0000004e334e7220 */ /* 0x000fc80000410000 */
[----:B------:R-:W-:-:S07]  /*1ed0*/  @P0 FADD.FTZ R78, R54, R78 ;  /* 0x0000004e364e0221 */ /* 0x000fce0000010000 */
.L_x_30201:
[----:B------:R-:W-:Y:S05]  /*1ee0*/  BSYNC B0 ;  /* 0x0000000000007941 */ /* 0x000fea0003800000 */
.L_x_30200:
[----:B------:R-:W-:Y:S04]  /*1ef0*/  BSSY B0, `(.L_x_30202) ;  /* 0x0000005000007945 */ /* 0x000fe80003800000 */
[----:B------:R-:W-:Y:S05]  /*1f00*/  @!P6 BRA `(.L_x_30203) ;  /* 0x00000000000ce947 */ /* 0x000fea0003800000 */
[----:B-----5:R-:W-:-:S04]  /*1f10*/  FMUL.FTZ R79, R59, UR7 ;  /* 0x000000073b4f7c20 */ /* 0x020fc80008410000 */
[----:B------:R-:W-:-:S04]  /*1f20*/  FMUL.FTZ R79, R166, R79 ;  /* 0x0000004fa64f7220 */ /* 0x000fc80000410000 */
[----:B------:R-:W-:-:S07]  /*1f30*/  @P0 FADD.FTZ R79, R55, R79 ;  /* 0x0000004f374f0221 */ /* 0x000fce0000010000 */
.L_x_30203:
[----:B------:R-:W-:Y:S05]  /*1f40*/  BSYNC B0 ;  /* 0x0000000000007941 */ /* 0x000fea0003800000 */
.L_x_30202:
        /* <DEDUP_REMOVED lines=27> */
.L_x_30205:
[----:B------:R-:W-:Y:S05]  /*2100*/  BSYNC B0 ;  /* 0x0000000000007941 */ /* 0x000fea0003800000 */
.L_x_30204:
[----:B------:R-:W-:Y:S04]  /*2110*/  BSSY B0, `(.L_x_30206) ;  /* 0x0000005000007945 */ /* 0x000fe80003800000 */
[----:B------:R-:W-:Y:S05]  /*2120*/  @!P6 BRA `(.L_x_30207) ;  /* 0x00000000000ce947 */ /* 0x000fea0003800000 */
[----:B-----5:R-:W-:-:S04]  /*2130*/  FMUL.FTZ R84, R57, UR7 ;  /* 0x0000000739547c20 */ /* 0x020fc80008410000 */
[----:B------:R-:W-:-:S04]  /*2140*/  FMUL.FTZ R81, R167, R84 ;  /* 0x00000054a7517220 */ /* 0x000fc80000410000 */
[----:B------:R-:W-:-:S07]  /*2150*/  @P0 FADD.FTZ R81, R53, R81 ;  /* 0x0000005135510221 */ /* 0x000fce0000010000 */
.L_x_30207:
[----:B------:R-:W-:Y:S05]  /*2160*/  BSYNC B0 ;  /* 0x0000000000007941 */ /* 0x000fea0003800000 */
.L_x_30206:
[----:B------:R-:W-:Y:S04]  /*2170*/  BSSY B0, `(.L_x_30208) ;  /* 0x0000005000007945 */ /* 0x000fe80003800000 */
[----:B------:R-:W-:Y:S05]  /*2180*/  @!P6 BRA `(.L_x_30209) ;  /* 0x00000000000ce947 */ /* 0x000fea0003800000 */
[----:B-----5:R-:W-:-:S04]  /*2190*/  FMUL.FTZ R82, R58, UR7 ;  /* 0x000000073a527c20 */ /* 0x020fc80008410000 */
[----:B------:R-:W-:-:S04]  /*21a0*/  FMUL.FTZ R82, R101, R82 ;  /* 0x0000005265527220 */ /* 0x000fc80000410000 */
[----:B------:R-:W-:-:S07]  /*21b0*/  @P0 FADD.FTZ R82, R54, R82 ;  /* 0x0000005236520221 */ /* 0x000fce0000010000 */
.L_x_30209:
[----:B------:R-:W-:Y:S05]  /*21c0*/  BSYNC B0 ;  /* 0x0000000000007941 */ /* 0x000fea0003800000 */
.L_x_30208:
[----:B------:R-:W-:Y:S04]  /*21d0*/  BSSY B0, `(.L_x_30210) ;  /* 0x0000005000007945 */ /* 0x000fe80003800000 */
[----:B------:R-:W-:Y:S05]  /*21e0*/  @!P6 BRA `(.L_x_30211) ;  /* 0x00000000000ce947 */ /* 0x000fea0003800000 */
[----:B-----5:R-:W-:-:S04]  /*21f0*/  FMUL.FTZ R83, R59, UR7 ;  /* 0x000000073b537c20 */ /* 0x020fc80008410000 */
[----:B------:R-:W-:-:S04]  /*2200*/  FMUL.FTZ R83, R168, R83 ;  /* 0x00000053a8537220 */ /* 0x000fc80000410000 */
[----:B------:R-:W-:-:S07]  /*2210*/  @P0 FADD.FTZ R83, R55, R83 ;  /* 0x0000005337530221 */ /* 0x000fce0000010000 */
.L_x_30211:
[----:B------:R-:W-:Y:S05]  /*2220*/  BSYNC B0 ;  /* 0x0000000000007941 */ /* 0x000fea0003800000 */
.L_x_30210:
[----:B------:R0:W-:Y:S01]  /*2230*/  STG.E.128 desc[UR4][R92.64], R80 ;  /* 0x000000505c007986 */ /* 0x0001e2000c101d04 */
[----:B------:R-:W1:Y:S03]  /*2240*/  @P5 LDC.64 R84, c[0x0][0x220] ;  /* 0x00008800ff545b82 */ /* 0x000e660000000a00 */
[----:B------:R2:W3:Y:S01]  /*2250*/  @P0 LDG.E.128 R52, desc[UR4][R88.64] ;  /* 0x0000000458340981 */ /* 0x0004e2000c1e1d00 */
[----:B------:R-:W-:Y:S02]  /*2260*/  @!P6 ISETP.NE.U32.AND P1, PT, R96, RZ, PT ;  /* 0x000000ff6000e20c */ /* 0x000fe40003f25070 */
[----:B------:R-:W-:Y:S02]  /*2270*/  @P5 IADD3 R87, R180, 0x300, RZ ;  /* 0x00000300b4575810 */ /* 0x000fe40007ffe0ff */
[----:B------:R-:W4:Y:S01]  /*2280*/  @P0 LDC.64 R90, c[0x0][0x230] ;  /* 0x00008c00ff5a0b82 */ /* 0x000f220000000a00 */
        /* <DEDUP_REMOVED lines=8> */
[----:B--2---:R-:W-:Y:S01]  /*2310*/  IMAD.WIDE.U32 R88, R95, 0x10, R148 ;  /* 0x000000105f587825 */ /* 0x004fe200078e0094 */
[----:B-----5:R1:W5:Y:S03]  /*2320*/  @P5 LDG.E.128 R56, desc[UR4][R86.64] ;  /* 0x0000000456385981 */ /* 0x020366000c1e1d00 */
[----:B----4-:R-:W-:Y:S01]  /*2330*/  @P0 IMAD.WIDE.U32 R90, R99, 0x10, R90 ;  /* 0x00000010635a0825 */ /* 0x010fe200078e005a */
[----:B---3--:R-:W-:Y:S02]  /*2340*/  @!P6 FSEL R85, R53, RZ, P2 ;  /* 0x000000ff3555e208 */ /* 0x008fe40001000000 */
        /* <DEDUP_REMOVED lines=9> */
.L_x_30213:
[----:B------:R-:W-:Y:S05]  /*23e0*/  BSYNC B0 ;  /* 0x0000000000007941 */ /* 0x000fea0003800000 */
.L_x_30212:
[----:B------:R-:W-:Y:S04]  /*23f0*/  BSSY B0, `(.L_x_30214) ;  /* 0x0000005000007945 */ /* 0x000fe80003800000 */
[----:B------:R-:W-:Y:S05]  /*2400*/  @!P6 BRA `(.L_x_30215) ;  /* 0x00000000000ce947 */ /* 0x000fea0003800000 */
[----:B-----5:R-:W-:-:S04]  /*2410*/  FMUL.FTZ R92, R57, UR7 ;  /* 0x00000007395c7c20 */ /* 0x020fc80008410000 */
[----:B------:R-:W-:-:S04]  /*2420*/  FMUL.FTZ R85, R169, R92 ;  /* 0x0000005ca9557220 */ /* 0x000fc80000410000 */
[----:B------:R-:W-:-:S07]  /*2430*/  @P0 FADD.FTZ R85, R53, R85 ;  /* 0x0000005535550221 */ /* 0x000fce0000010000 */
.L_x_30215:
[----:B------:R-:W-:Y:S05]  /*2440*/  BSYNC B0 ;  /* 0x0000000000007941 */ /* 0x000fea0003800000 */
.L_x_30214:
[----:B------:R-:W-:Y:S04]  /*2450*/  BSSY B0, `(.L_x_30216) ;  /* 0x0000005000007945 */ /* 0x000fe80003800000 */
[----:B------:R-:W-:Y:S05]  /*2460*/  @!P6 BRA `(.L_x_30217) ;  /* 0x00000000000ce947 */ /* 0x000fea0003800000 */
[----:B-----5:R-:W-:-:S04]  /*2470*/  FMUL.FTZ R86, R58, UR7 ;  /* 0x000000073a567c20 */ /* 0x020fc80008410000 */
[----:B------:R-:W-:-:S04]  /*2480*/  FMUL.FTZ R86, R103, R86 ;  /* 0x0000005667567220 */ /* 0x000fc80000410000 */
[----:B------:R-:W-:-:S07]  /*2490*/  @P0 FADD.FTZ R86, R54, R86 ;  /* 0x0000005636560221 */ /* 0x000fce0000010000 */
.L_x_30217:
[----:B------:R-:W-:Y:S05]  /*24a0*/  BSYNC B0 ;  /* 0x0000000000007941 */ /* 0x000fea0003800000 */
.L_x_30216:
[----:B------:R-:W-:Y:S04]  /*24b0*/  BSSY B0, `(.L_x_30218) ;  /* 0x0000005000007945 */ /* 0x000fe80003800000 */
[----:B------:R-:W-:Y:S05]  /*24c0*/  @!P6 BRA `(.L_x_30219) ;  /* 0x00000000000ce947 */ /* 0x000fea0003800000 */
[----:B-----5:R-:W-:-:S04]  /*24d0*/  FMUL.FTZ R87, R59, UR7 ;  /* 0x000000073b577c20 */ /* 0x020fc80008410000 */
[----:B------:R-:W-:-:S04]  /*24e0*/  FMUL.FTZ R87, R170, R87 ;  /* 0x00000057aa577220 */ /* 0x000fc80000410000 */
[----:B------:R-:W-:-:S07]  /*24f0*/  @P0 FADD.FTZ R87, R55, R87 ;  /* 0x0000005737570221 */ /* 0x000fce0000010000 */
.L_x_30219:
[----:B------:R-:W-:Y:S05]  /*2500*/  BSYNC B0 ;  /* 0x0000000000007941 */ /* 0x000fea0003800000 */
.L_x_30218:
[----:B------:R0:W-:Y:S01]  /*2510*/  STG.E.128 desc[UR4][R88.64], R84 ;  /* 0x0000005458007986 */ /* 0x0001e2000c101d04 */
[----:B------:R-:W1:Y:S03]  /*2520*/  @P5 LDC.64 R92, c[0x0][0x220] ;  /* 0x00008800ff5c5b82 */ /* 0x000e660000000a00 */
[----:B------:R-:W0:Y:S01]  /*2530*/  @P0 LDG.E.128 R52, desc[UR4][R90.64] ;  /* 0x000000045a340981 */ /* 0x000e22000c1e1d00 */
[----:B------:R-:W-:Y:S02]  /*2540*/  @P5 IADD3 R95, R180, 0x380, RZ ;  /* 0x00000380b45f5810 */ /* 0x000fe40007ffe0ff */
[----:B------:R-:W-:-:S04]  /*2550*/  @!P6 ISETP.NE.U32.AND P1, PT, R96, RZ, PT ;  /* 0x000000ff6000e20c */ /* 0x000fc80003f25070 */
[----:B------:R-:W-:Y:S01]  /*2560*/  @!P6 ISETP.NE.AND.EX P2, PT, R97, RZ, PT, P1 ;  /* 0x000000ff6100e20c */ /* 0x000fe20003f45310 */
[----:B-1----:R-:W-:Y:S02]  /*2570*/  @P5 IMAD.WIDE.U32 R92, R95, 0x10, R92 ;  /* 0x000000105f5c5825 */ /* 0x002fe400078e005c */
[----:B------:R-:W1:Y:S01]  /*2580*/  @P0 LDC.64 R94, c[0x0][0x230] ;  /* 0x00008c00ff5e0b82 */ /* 0x000e620000000a00 */
[C---:B------:R-:W-:Y:S02]  /*2590*/  @!P6 ISETP.NE.U32.AND P3, PT, R96.reuse, RZ, PT ;  /* 0x000000ff6000e20c */ /* 0x040fe40003f65070 */
[----:B------:R-:W-:Y:S02]  /*25a0*/  @!P6 ISETP.NE.U32.AND P1, PT, R96, RZ, PT ;  /* 0x000000ff6000e20c */ /* 0x000fe40003f25070 */
[----:B------:R-:W-:Y:S01]  /*25b0*/  IADD3 R181, R155, 0x400, RZ ;  /* 0x000004009bb57810 */ /* 0x000fe20007ffe0ff */
[----:B------:R-:W-:Y:S01]  /*25c0*/  BSSY B0, `(.L_x_30220) ;  /* 0x0000010000007945 */ /* 0x000fe20003800000 */
[C---:B------:R-:W-:Y:S01]  /*25d0*/  @!P6 ISETP.NE.AND.EX P3, PT, R97.reuse, RZ, PT, P3 ;  /* 0x000000ff6100e20c */ /* 0x040fe20003f65330 */
[----:B-----5:R2:W5:Y:S01]  /*25e0*/  @P5 LDG.E.128 R56, desc[UR4][R92.64] ;  /* 0x000000045c385981 */ /* 0x020562000c1e1d00 */
[----:B------:R-:W-:Y:S01]  /*25f0*/  @!P6 ISETP.NE.AND.EX P1, PT, R97, RZ, PT, P1 ;  /* 0x000000ff6100e20c */ /* 0x000fe20003f25310 */
[----:B--2---:R-:W-:-:S04]  /*2600*/  IMAD.WIDE.U32 R92, R99, 0x10, R148 ;  /* 0x00000010635c7825 */ /* 0x004fc800078e0094 */
[----:B-1----:R-:W-:Y:S01]  /*2610*/  @P0 IMAD.WIDE.U32 R94, R181, 0x10, R94 ;  /* 0x00000010b55e0825 */ /* 0x002fe200078e005e */
[----:B0-----:R-:W-:Y:S02]  /*2620*/  @!P6 FSEL R89, R53, RZ, P2 ;  /* 0x000000ff3559e208 */ /* 0x001fe40001000000 */
[----:B------:R-:W-:Y:S02]  /*2630*/  @!P6 ISETP.NE.U32.AND P2, PT, R96, RZ, PT ;  /* 0x000000ff6000e20c */ /* 0x000fe40003f45070 */
[----:B------:R-:W-:Y:S02]  /*2640*/  @!P6 FSEL R90, R54, RZ, P1 ;  /* 0x000000ff365ae208 */ /* 0x000fe40000800000 */
[----:B------:R-:W-:Y:S02]  /*2650*/  @!P6 ISETP.NE.AND.EX P2, PT, R97, RZ, PT, P2 ;  /* 0x000000ff6100e20c */ /* 0x000fe40003f45320 */
[----:B------:R-:W-:Y:S02]  /*2660*/  @!P6 FSEL R88, R52, RZ, P3 ;  /* 0x000000ff3458e208 */ /* 0x000fe40001800000 */
[----:B------:R-:W-:Y:S01]  /*2670*/  @!P6 FSEL R91, R55, RZ, P2 ;  /* 0x000000ff375be208 */ /* 0x000fe20001000000 */
[----:B------:R-:W-:Y:S08]  /*2680*/  @!P6 BRA `(.L_x_30221) ;  /* 0x00000000000ce947 */ /* 0x000ff00003800000 */
[----:B-----5:R-:W-:-:S04]  /*2690*/  FMUL.FTZ R99, R56, UR7 ;  /* 0x0000000738637c20 */ /* 0x020fc80008410000 */
[----:B------:R-:W-:-:S04]  /*26a0*/  FMUL.FTZ R88, R104, R99 ;  /* 0x0000006368587220 */ /* 0x000fc80000410000 */
[----:B------:R-:W-:-:S07]  /*26b0*/  @P0 FADD.FTZ R88, R52, R88 ;  /* 0x0000005834580221 */ /* 0x000fce0000010000 */
.L_x_30221:
[----:B------:R-:W-:Y:S05]  /*26c0*/  BSYNC B0 ;  /* 0x0000000000007941 */ /* 0x000fea0003800000 */
.L_x_30220:
[----:B------:R-:W-:Y:S04]  /*26d0*/  BSSY B0, `(.L_x_30222) ;  /* 0x0000005000007945 */ /* 0x000fe80003800000 */
[----:B------:R-:W-:Y:S05]  /*26e0*/  @!P6 BRA `(.L_x_30223) ;  /* 0x00000000000ce947 */ /* 0x000fea0003800000 */
[----:B-----5:R-:W-:-:S04]  /*26f0*/  FMUL.FTZ R98, R57, UR7 ;  /* 0x0000000739627c20 */ /* 0x020fc80008410000 */
[----:B------:R-:W-:-:S04]  /*2700*/  FMUL.FTZ R89, R171, R98 ;  /* 0x00000062ab597220 */ /* 0x000fc80000410000 */
[----:B------:R-:W-:-:S07]  /*2710*/  @P0 FADD.FTZ R89, R53, R89 ;  /* 0x0000005935590221 */ /* 0x000fce0000010000 */
.L_x_30223:
[----:B------:R-:W-:Y:S05]  /*2720*/  BSYNC B0 ;  /* 0x0000000000007941 */ /* 0x000fea0003800000 */
.L_x_30222:
[----:B------:R-:W-:Y:S04]  /*2730*/  BSSY B0, `(.L_x_30224) ;  /* 0x0000005000007945 */ /* 0x000fe80003800000 */
[----:B------:R-:W-:Y:S05]  /*2740*/  @!P6 BRA `(.L_x_30225) ;  /* 0x00000000000ce947 */ /* 0x000fea0003800000 */
[----:B-----5:R-:W-:-:S04]  /*2750*/  FMUL.FTZ R90, R58, UR7 ;  /* 0x000000073a5a7c20 */ /* 0x020fc80008410000 */
[----:B------:R-:W-:-:S04]  /*2760*/  FMUL.FTZ R90, R105, R90 ;  /* 0x0000005a695a7220 */ /* 0x000fc80000410000 */
[----:B------:R-:W-:-:S07]  /*2770*/  @P0 FADD.FTZ R90, R54, R90 ;  /* 0x0000005a365a0221 */ /* 0x000fce0000010000 */
.L_x_30225:
[----:B------:R-:W-:Y:S05]  /*2780*/  BSYNC B0 ;  /* 0x0000000000007941 */ /* 0x000fea0003800000 */
.L_x_30224:
[----:B------:R-:W-:Y:S04]  /*2790*/  BSSY B0, `(.L_x_30226) ;  /* 0x0000005000007945 */ /* 0x000fe80003800000 */
[----:B------:R-:W-:Y:S05]  /*27a0*/  @!P6 BRA `(.L_x_30227) ;  /* 0x00000000000ce947 */ /* 0x000fea0003800000 */
[----:B-----5:R-:W-:-:S04]  /*27b0*/  FMUL.FTZ R91, R59, UR7 ;  /* 0x000000073b5b7c20 */ /* 0x020fc80008410000 */
[----:B------:R-:W-:-:S04]  /*27c0*/  FMUL.FTZ R91, R172, R91 ;  /* 0x0000005bac5b7220 */ /* 0x000fc80000410000 */
[----:B------:R-:W-:-:S07]  /*27d0*/  @P0 FADD.FTZ R91, R55, R91 ;  /* 0x0000005b375b0221 */ /* 0x000fce0000010000 */
.L_x_30227:
[----:B------:R-:W-:Y:S05]  /*27e0*/  BSYNC B0 ;  /* 0x0000000000007941 */ /* 0x000fea0003800000 */
.L_x_30226:
        /* <DEDUP_REMOVED lines=27> */
.L_x_30229:
[----:B------:R-:W-:Y:S05]  /*29a0*/  BSYNC B0 ;  /* 0x0000000000007941 */ /* 0x000fea0003800000 */
.L_x_30228:
[----:B------:R-:W-:Y:S04]  /*29b0*/  BSSY B0, `(.L_x_30230) ;  /* 0x0000005000007945 */ /* 0x000fe80003800000 */
[----:B------:R-:W-:Y:S05]  /*29c0*/  @!P6 BRA `(.L_x_30231) ;  /* 0x00000000000ce947 */ /* 0x000fea0003800000 */
[----:B-----5:R-:W-:-:S04]  /*29d0*/  FMUL.FTZ R154, R57, UR7 ;  /* 0x00000007399a7c20 */ /* 0x020fc80008410000 */
[----:B------:R-:W-:-:S04]  /*29e0*/  FMUL.FTZ R93, R173, R154 ;  /* 0x0000009aad5d7220 */ /* 0x000fc80000410000 */
[----:B------:R-:W-:-:S07]  /*29f0*/  @P0 FADD.FTZ R93, R53, R93 ;  /* 0x0000005d355d0221 */ /* 0x000fce0000010000 */
.L_x_30231:
[----:B------:R-:W-:Y:S05]  /*2a00*/  BSYNC B0 ;  /* 0x0000000000007941 */ /* 0x000fea0003800000 */
.L_x_30230:
[----:B------:R-:W-:Y:S04]  /*2a10*/  BSSY B0, `(.L_x_30232) ;  /* 0x0000005000007945 */ /* 0x000fe80003800000 */
[----:B------:R-:W-:Y:S05]  /*2a20*/  @!P6 BRA `(.L_x_30233) ;  /* 0x00000000000ce947 */ /* 0x000fea0003800000 */
[----:B-----5:R-:W-:-:S04]  /*2a30*/  FMUL.FTZ R94, R58, UR7 ;  /* 0x000000073a5e7c20 */ /* 0x020fc80008410000 */
[----:B------:R-:W-:-:S04]  /*2a40*/  FMUL.FTZ R94, R107, R94 ;  /* 0x0000005e6b5e7220 */ /* 0x000fc80000410000 */
[----:B------:R-:W-:-:S07]  /*2a50*/  @P0 FADD.FTZ R94, R54, R94 ;  /* 0x0000005e365e0221 */ /* 0x000fce0000010000 */
.L_x_30233:
[----:B------:R-:W-:Y:S05]  /*2a60*/  BSYNC B0 ;  /* 0x0000000000007941 */ /* 0x000fea0003800000 */
.L_x_30232:
[----:B------:R-:W-:Y:S04]  /*2a70*/  BSSY B0, `(.L_x_30234) ;  /* 0x0000005000007945 */ /* 0x000fe80003800000 */
[----:B------:R-:W-:Y:S05]  /*2a80*/  @!P6 BRA `(.L_x_30235) ;  /* 0x00000000000ce947 */ /* 0x000fea0003800000 */
[----:B-----5:R-:W-:-:S04]  /*2a90*/  FMUL.FTZ R95, R59, UR7 ;  /* 0x000000073b5f7c20 */ /* 0x020fc80008410000 */
[----:B------:R-:W-:-:S04]  /*2aa0*/  FMUL.FTZ R95, R174, R95 ;  /* 0x0000005fae5f7220 */ /* 0x000fc80000410000 */
[----:B------:R-:W-:-:S07]  /*2ab0*/  @P0 FADD.FTZ R95, R55, R95 ;  /* 0x0000005f375f0221 */ /* 0x000fce0000010000 */
.L_x_30235:
[----:B------:R-:W-:Y:S05]  /*2ac0*/  BSYNC B0 ;  /* 0x0000000000007941 */ /* 0x000fea0003800000 */
.L_x_30234:
[----:B------:R0:W-:Y:S01]  /*2ad0*/  STG.E.128 desc[UR4][R98.64], R92 ;  /* 0x0000005c62007986 */ /* 0x0001e2000c101d04 */
[----:B------:R-:W1:Y:S03]  /*2ae0*/  @P5 LDC.64 R154, c[0x0][0x220] ;  /* 0x00008800ff9a5b82 */ /* 0x000e660000000a00 */
[----:B------:R-:W2:Y:S01]  /*2af0*/  @P0 LDG.E.128 R52, desc[UR4][R150.64] ;  /* 0x0000000496340981 */ /* 0x000ea2000c1e1d00 */
[----:B------:R-:W-:Y:S02]  /*2b00*/  @P5 IADD3 R181, R180, 0x480, RZ ;  /* 0x00000480b4b55810 */ /* 0x000fe40007ffe0ff */
[C---:B------:R-:W-:Y:S02]  /*2b10*/  @!P6 ISETP.NE.U32.AND P1, PT, R96.reuse, RZ, PT ;  /* 0x000000ff6000e20c */ /* 0x040fe40003f25070 */
[C---:B------:R-:W-:Y:S02]  /*2b20*/  @!P6 ISETP.NE.U32.AND P2, PT, R96.reuse, RZ, PT ;  /* 0x000000ff6000e20c */ /* 0x040fe40003f45070 */
[----:B------:R-:W-:Y:S01]  /*2b30*/  @!P6 ISETP.NE.U32.AND P3, PT, R96, RZ, PT ;  /* 0x000000ff6000e20c */ /* 0x000fe20003f65070 */
[----:B------:R-:W-:Y:S01]  /*2b40*/  BSSY B0, `(.L_x_30236) ;  /* 0x0000010000007945 */ /* 0x000fe20003800000 */
[----:B------:R-:W-:-:S02]  /*2b50*/  @!P6 ISETP.NE.AND.EX P1, PT, R97, RZ, PT, P1 ;  /* 0x000000ff6100e20c */ /* 0x000fc40003f25310 */
[----:B------:R-:W-:Y:S01]  /*2b60*/  @!P6 ISETP.NE.AND.EX P2, PT, R97, RZ, PT, P2 ;  /* 0x000000ff6100e20c */ /* 0x000fe20003f45320 */
[----:B-1----:R-:W-:-:S05]  /*2b70*/  @P5 IMAD.WIDE.U32 R154, R181, 0x10, R154 ;  /* 0x00000010b59a5825 */ /* 0x002fca00078e009a */
[----:B-----5:R1:W5:Y:S01]  /*2b80*/  @P5 LDG.E.128 R56, desc[UR4][R154.64] ;  /* 0x000000049a385981 */ /* 0x020362000c1e1d00 */
[----:B------:R-:W-:Y:S02]  /*2b90*/  @!P6 ISETP.NE.U32.AND P5, PT, R96, RZ, PT ;  /* 0x000000ff6000e20c */ /* 0x000fe40003fa5070 */
[C---:B------:R-:W-:Y:S02]  /*2ba0*/  @!P6 ISETP.NE.AND.EX P3, PT, R97.reuse, RZ, PT, P3 ;  /* 0x000000ff6100e20c */ /* 0x040fe40003f65330 */
[----:B------:R-:W-:Y:S02]  /*2bb0*/  @!P6 ISETP.NE.AND.EX P5, PT, R97, RZ, PT, P5 ;  /* 0x000000ff6100e20c */ /* 0x000fe40003fa5350 */
[----:B--2---:R-:W-:Y:S02]  /*2bc0*/  @!P6 FSEL R97, R53, RZ, P1 ;  /* 0x000000ff3561e208 */ /* 0x004fe40000800000 */
[----:B0-----:R-:W-:Y:S02]  /*2bd0*/  @!P6 FSEL R98, R54, RZ, P2 ;  /* 0x000000ff3662e208 */ /* 0x001fe40001000000 */
[----:B------:R-:W-:-:S02]  /*2be0*/  @!P6 FSEL R99, R55, RZ, P5 ;  /* 0x000000ff3763e208 */ /* 0x000fc40002800000 */
[----:B------:R-:W-:Y:S01]  /*2bf0*/  @!P6 FSEL R96, R52, RZ, P3 ;  /* 0x000000ff3460e208 */ /* 0x000fe20001800000 */
[----:B-1----:R-:W-:Y:S06]  /*2c00*/  @!P6 BRA `(.L_x_30237) ;  /* 0x00000000000ce947 */ /* 0x002fec0003800000 */
[----:B-----5:R-:W-:-:S04]  /*2c10*/  FMUL.FTZ R151, R56, UR7 ;  /* 0x0000000738977c20 */ /* 0x020fc80008410000 */
[----:B------:R-:W-:-:S04]  /*2c20*/  FMUL.FTZ R96, R108, R151 ;  /* 0x000000976c607220 */ /* 0x000fc80000410000 */
[----:B------:R-:W-:-:S07]  /*2c30*/  @P0 FADD.FTZ R96, R52, R96 ;  /* 0x0000006034600221 */ /* 0x000fce0000010000 */
.L_x_30237:
[----:B------:R-:W-:Y:S05]  /*2c40*/  BSYNC B0 ;  /* 0x0000000000007941 */ /* 0x000fea0003800000 */
.L_x_30236:
[----:B------:R-:W-:Y:S04]  /*2c50*/  BSSY B0, `(.L_x_30238) ;  /* 0x0000005000007945 */ /* 0x000fe80003800000 */
[----:B------:R-:W-:Y:S05]  /*2c60*/  @!P6 BRA `(.L_x_30239) ;  /* 0x00000000000ce947 */ /* 0x000fea0003800000 */
[----:B-----5:R-:W-:-:S04]  /*2c70*/  FMUL.FTZ R150, R57, UR7 ;  /* 0x0000000739967c20 */ /* 0x020fc80008410000 */
[----:B------:R-:W-:-:S04]  /*2c80*/  FMUL.FTZ R97, R175, R150 ;  /* 0x00000096af617220 */ /* 0x000fc80000410000 */
[----:B------:R-:W-:-:S07]  /*2c90*/  @P0 FADD.FTZ R97, R53, R97 ;  /* 0x0000006135610221 */ /* 0x000fce0000010000 */
.L_x_30239:
[----:B------:R-:W-:Y:S05]  /*2ca0*/  BSYNC B0 ;  /* 0x0000000000007941 */ /* 0x000fea0003800000 */
.L_x_30238:
[----:B------:R-:W-:Y:S04]  /*2cb0*/  BSSY B0, `(.L_x_30240) ;  /* 0x0000005000007945 */ /* 0x000fe80003800000 */
[----:B------:R-:W-:Y:S05]  /*2cc0*/  @!P6 BRA `(.L_x_30241) ;  /* 0x00000000000ce947 */ /* 0x000fea0003800000 */
[----:B-----5:R-:W-:-:S04]  /*2cd0*/  FMUL.FTZ R98, R58, UR7 ;  /* 0x000000073a627c20 */ /* 0x020fc80008410000 */
[----:B------:R-:W-:-:S04]  /*2ce0*/  FMUL.FTZ R98, R109, R98 ;  /* 0x000000626d627220 */ /* 0x000fc80000410000 */
[----:B------:R-:W-:-:S07]  /*2cf0*/  @P0 FADD.FTZ R98, R54, R98 ;  /* 0x0000006236620221 */ /* 0x000fce0000010000 */
.L_x_30241:
[----:B------:R-:W-:Y:S05]  /*2d00*/  BSYNC B0 ;  /* 0x0000000000007941 */ /* 0x000fea0003800000 */
.L_x_30240:
[----:B------:R-:W-:Y:S04]  /*2d10*/  BSSY B0, `(.L_x_30242) ;  /* 0x0000005000007945 */ /* 0x000fe80003800000 */
[----:B------:R-:W-:Y:S05]  /*2d20*/  @!P6 BRA `(.L_x_30243) ;  /* 0x00000000000ce947 */ /* 0x000fea0003800000 */
[----:B-----5:R-:W-:-:S04]  /*2d30*/  FMUL.FTZ R99, R59, UR7 ;  /* 0x000000073b637c20 */ /* 0x020fc80008410000 */
[----:B------:R-:W-:-:S04]  /*2d40*/  FMUL.FTZ R99, R176, R99 ;  /* 0x00000063b0637220 */ /* 0x000fc80000410000 */
[----:B------:R-:W-:-:S07]  /*2d50*/  @P0 FADD.FTZ R99, R55, R99 ;  /* 0x0000006337630221 */ /* 0x000fce0000010000 */
.L_x_30243:
[----:B------:R-:W-:Y:S05]  /*2d60*/  BSYNC B0 ;  /* 0x0000000000007941 */ /* 0x000fea0003800000 */
.L_x_30242:
[----:B------:R-:W-:Y:S01]  /*2d70*/  FADD.FTZ R150, RZ, R60 ;  /* 0x0000003cff967221 */ /* 0x000fe20000010000 */
[----:B------:R-:W-:Y:S01]  /*2d80*/  IMAD.WIDE.U32 R148, R183, 0x10, R148 ;  /* 0x00000010b7947825 */ /* 0x000fe200078e0094 */
[----:B------:R-:W-:Y:S01]  /*2d90*/  LOP3.LUT P0, RZ, R179, 0xff, RZ, 0xc0, !PT ;  /* 0x000000ffb3ff7812 */ /* 0x000fe2000780c0ff */
[----:B------:R-:W-:Y:S02]  /*2da0*/  UMOV UR10, 0xffffffff ;  /* 0xffffffff000a7882 */ /* 0x000fe40000000000 */
        /* <DEDUP_REMOVED lines=37> */
[----:B-1----:R-:W-:-:S03]  /*3000*/  LOP3.LUT P1, RZ, R150, 0x1f, RZ, 0xc0, !PT ;  /* 0x0000001f96ff7812 */ /* 0x002fc6000782c0ff */
[----:B------:R-:W-:Y:S01]  /*3010*/  FADD.FTZ R154, R151, R96 ;  /* 0x00000060979a7221 */ /* 0x000fe20000010000 */
[----:B------:R-:W-:-:S03]  /*3020*/  SHF.R.U32.HI R151, RZ, 0x5, R150 ;  /* 0x00000005ff977819 */ /* 0x000fc60000011696 */
[----:B------:R-:W-:Y:S01]  /*3030*/  FADD.FTZ R179, R154, R97 ;  /* 0x000000619ab37221 */ /* 0x000fe20000010000 */
[----:B------:R-:W-:Y:S02]  /*3040*/  LOP3.LUT R155, R151, 0x7fffffc, RZ, 0xc0, !PT ;  /* 0x07fffffc979b7812 */ /* 0x000fe400078ec0ff */
[----:B------:R-:W-:Y:S01]  /*3050*/  SHF.R.S32.HI R154, RZ, 0x1f, R110 ;  /* 0x0000001fff9a7819 */ /* 0x000fe2000001146e */
        /* <DEDUP_REMOVED lines=104> */
.L_x_30258:
[----:B------:R-:W2:Y:S01]  /*36e0*/  @!P1 S2R R180, SR_CgaCtaId ;  /* 0x0000000000b49919 */ /* 0x000ea20000008800 */
[----:B------:R-:W-:Y:S01]  /*36f0*/  @!P1 MOV R149, 0x400 ;  /* 0x0000040000959802 */ /* 0x000fe20000000f00 */
[----:B------:R-:W-:Y:S05]  /*3700*/  WARPSYNC.ALL ;  /* 0x0000000000007948 */ /* 0x000fea0003800000 */
[----:B------:R-:W-:-:S04]  /*3710*/  LOP3.LUT R151, R151, 0x3, RZ, 0xc0, !PT ;  /* 0x0000000397977812 */ /* 0x000fc800078ec0ff */
[----:B------:R-:W-:Y:S02]  /*3720*/  @!P1 IADD3 R179, R155, R151, RZ ;  /* 0x000000979bb39210 */ /* 0x000fe40007ffe0ff */
[----:B--2---:R-:W-:Y:S01]  /*3730*/  @!P1 LEA R180, R180, R149, 0x18 ;  /* 0x00000095b4b49211 */ /* 0x004fe200078ec0ff */
        /* <DEDUP_REMOVED lines=18> */
[----:B-1----:R-:W-:-:S09]  /*3860*/  I2FP.F32.S32 R179, R155 ;  /* 0x0000009b00b37245 */ /* 0x002fd20000201400 */
[----:B------:R-:W1:Y:S01]  /*3870*/  @!P1 LDC.64 R150, c[0x0][0x258] ;  /* 0x00009600ff969b82 */ /* 0x000e620000000a00 */
[----:B--2---:R-:W-:Y:S02]  /*3880*/  IADD3 R183, R180, R155, RZ ;  /* 0x0000009bb4b77210 */ /* 0x004fe40007ffe0ff */
[----:B------:R-:W-:Y:S02]  /*3890*/  I2FP.F32.S32 R180, R180 ;  /* 0x000000b400b47245 */ /* 0x000fe40000201400 */
[----:B------:R-:W-:Y:S01]  /*38a0*/  I2FP.F32.S32 R184, R183 ;  /* 0x000000b700b87245 */ /* 0x000fe20000201400 */
[----:B------:R-:W2:Y:S03]  /*38b0*/  SHFL.DOWN PT, R188, R183, 0x1, 0x1f ;  /* 0x08201f00b7bc7f89 */ /* 0x000ea600000e0000 */
[----:B------:R-:W3:Y:S01]  /*38c0*/  MUFU.RCP R185, R184 ;  /* 0x000000b800b97308 */ /* 0x000ee20000001000 */
[----:B0-----:R-:W0:Y:S01]  /*38d0*/  SHFL.DOWN PT, R181, R148, 0x2, 0x1f ;  /* 0x08401f0094b57f89 */ /* 0x001e2200000e0000 */
[----:B-1----:R-:W-:-:S03]  /*38e0*/  @!P1 LEA R150, P3, R110, R150, 0x2 ;  /* 0x000000966e969211 */ /* 0x002fc600078610ff */
[----:B------:R-:W1:Y:S01]  /*38f0*/  SHFL.DOWN PT, R182, R149, 0x2, 0x1f ;  /* 0x08401f0095b67f89 */ /* 0x000e6200000e0000 */
[----:B------:R-:W-:Y:S02]  /*3900*/  @!P1 LEA.HI.X R151, R110, R151, R154, 0x2, P3 ;  /* 0x000000976e979211 */ /* 0x000fe400018f149a */
[-C--:B--2---:R-:W-:Y:S02]  /*3910*/  IADD3 R183, R183, R188.reuse, RZ ;  /* 0x000000bcb7b77210 */ /* 0x084fe40007ffe0ff */
[----:B------:R-:W-:Y:S01]  /*3920*/  I2FP.F32.S32 R188, R188 ;  /* 0x000000bc00bc7245 */ /* 0x000fe20000201400 */
[C---:B0-----:R-:W-:Y:S01]  /*3930*/  FMUL.FTZ R186, R181.reuse, R180 ;  /* 0x000000b4b5ba7220 */ /* 0x041fe20000410000 */
[----:B------:R-:W-:Y:S01]  /*3940*/  FADD.FTZ R181, -R181, R148 ;  /* 0x00000094b5b57221 */ /* 0x000fe20000010100 */
[----:B------:R-:W-:Y:S02]  /*3950*/  I2FP.F32.S32 R183, R183 ;  /* 0x000000b700b77245 */ /* 0x000fe40000201400 */
[----:B------:R-:W-:Y:S01]  /*3960*/  FFMA.FTZ R186, R179, R148, R186 ;  /* 0x00000094b3ba7223 */ /* 0x000fe200000100ba */
[----:B------:R-:W-:Y:S01]  /*3970*/  FMUL.FTZ R181, R181, R181 ;  /* 0x000000b5b5b57220 */ /* 0x000fe20000410000 */
[----:B-1----:R-:W-:-:S02]  /*3980*/  FADD.FTZ R182, R182, R149 ;  /* 0x00000095b6b67221 */ /* 0x002fc40000010000 */
[----:B---3--:R-:W-:Y:S01]  /*3990*/  FMUL.FTZ R155, R185, R186 ;  /* 0x000000bab99b7220 */ /* 0x008fe20000410000 */
        /* <DEDUP_REMOVED lines=14> */
[----:B------:R-:W0:Y:S01]  /*3a80*/  LDC R181, c[0x0][0x2d8] ;  /* 0x0000b600ffb57b82 */ /* 0x000e220000000800 */
[----:B------:R-:W1:Y:S02]  /*3a90*/  SHFL.IDX PT, R185, R155, RZ, 0x1f ;  /* 0x00001fff9bb97589 */ /* 0x000e6400000e0000 */
[----:B------:R-:W-:-:S05]  /*3aa0*/  FFMA.FTZ R180, R183, R149, R180 ;  /* 0x00000095b7b47223 */ /* 0x000fca00000100b4 */
[----:B------:R-:W2:Y:S01]  /*3ab0*/  @!P1 LDC.64 R148, c[0x0][0x250] ;  /* 0x00009400ff949b82 */ /* 0x000ea20000000a00 */
[----:B------:R-:W0:Y:S01]  /*3ac0*/  SHFL.IDX PT, R180, R180, RZ, 0x1f ;  /* 0x00001fffb4b47589 */ /* 0x000e2200000e0000 */
[----:B-1----:R-:W-:-:S05]  /*3ad0*/  FMUL.FTZ R179, R185, R185 ;  /* 0x000000b9b9b37220 */ /* 0x002fca0000410000 */
[----:B------:R-:W-:Y:S02]  /*3ae0*/  FSEL R182, R179, RZ, P4 ;  /* 0x000000ffb3b67208 */ /* 0x000fe40002000000 */
[----:B--2---:R-:W-:Y:S01]  /*3af0*/  @!P1 LEA R148, P2, R110, R148, 0x2 ;  /* 0x000000946e949211 */ /* 0x004fe200078410ff */
[----:B0-----:R-:W-:-:S03]  /*3b00*/  FFMA.FTZ R179, R180, UR6, R181 ;  /* 0x00000006b4b37c23 */ /* 0x001fc600080100b5 */
[----:B------:R-:W-:Y:S01]  /*3b10*/  @!P1 LEA.HI.X R149, R110, R149, R154, 0x2, P2 ;  /* 0x000000956e959211 */ /* 0x000fe200010f149a */
[----:B------:R-:W-:-:S04]  /*3b20*/  FADD.FTZ R179, R179, R182 ;  /* 0x000000b6b3b37221 */ /* 0x000fc80000010000 */
        /* <DEDUP_REMOVED lines=8> */
[----:B------:R-:W-:Y:S01]  /*3bb0*/  FADD.FTZ R224, -R148, R93 ;  /* 0x0000005d94e07221 */ /* 0x000fe20000010100 */
        /* <DEDUP_REMOVED lines=44> */
[C---:B------:R-:W-:Y:S01]  /*3e80*/  FMUL.FTZ R62, R155.reuse, R62 ;  /* 0x0000003e9b3e7220 */ /* 0x040fe20000410000 */
[----:B------:R-:W-:Y:S01]  /*3e90*/  FMUL.FTZ R63, R155, R154 ;  /* 0x0000009a9b3f7220 */ /* 0x000fe20000410000 */
[----:B------:R-:W-:Y:S01]  /*3ea0*/  FADD.FTZ R148, -R148, R99 ;  /* 0x0000006394947221 */ /* 0x000fe20000010100 */
[----:B------:R-:W-:Y:S01]  /*3eb0*/  IADD3 R149, R67, 0x80, RZ ;  /* 0x0000008043957810 */ /* 0x000fe20007ffe0ff */
[C---:B------:R-:W-:Y:S01]  /*3ec0*/  FMUL.FTZ R68, R155.reuse, R64 ;  /* 0x000000409b447220 */ /* 0x040fe20000410000 */
[C---:B------:R-:W-:Y:S01]  /*3ed0*/  FMUL.FTZ R69, R155.reuse, R180 ;  /* 0x000000b49b457220 */ /* 0x040fe20000410000 */
[C---:B------:R-:W-:Y:S01]  /*3ee0*/  FMUL.FTZ R66, R155.reuse, R66 ;  /* 0x000000429b427220 */ /* 0x040fe20000410000 */
[----:B------:R-:W-:Y:S01]  /*3ef0*/  FMUL.FTZ R71, R155, R182 ;  /* 0x000000b69b477220 */ /* 0x000fe20000410000 */
[----:B------:R-:W-:Y:S01]  /*3f00*/  IADD3 R99, R67, 0x100, RZ ;  /* 0x0000010043637810 */ /* 0x000fe20007ffe0ff */
[C---:B------:R-:W-:Y:S01]  /*3f10*/  FMUL.FTZ R72, R155.reuse, R184 ;  /* 0x000000b89b487220 */ /* 0x040fe20000410000 */
[C---:B------:R-:W-:Y:S01]  /*3f20*/  FMUL.FTZ R73, R155.reuse, R186 ;  /* 0x000000ba9b497220 */ /* 0x040fe20000410000 */
[C---:B------:R-:W-:Y:S01]  /*3f30*/  FMUL.FTZ R74, R155.reuse, R70 ;  /* 0x000000469b4a7220 */ /* 0x040fe20000410000 */
[----:B------:R-:W-:Y:S01]  /*3f40*/  FMUL.FTZ R75, R155, R188 ;  /* 0x000000bc9b4b7220 */ /* 0x000fe20000410000 */
[----:B------:R-:W-:Y:S01]  /*3f50*/  FFMA.FTZ R61, R132, R150, R111 ;  /* 0x00000096843d7223 */ /* 0x000fe2000001006f */
        /* <DEDUP_REMOVED lines=28> */
[----:B0-----:R-:W-:-:S04]  /*4120*/  IMAD.WIDE.U32 R64, R67, 0x10, R92 ;  /* 0x0000001043407825 */ /* 0x001fc800078e005c */
[C---:B------:R-:W-:Y:S01]  /*4130*/  FMUL.FTZ R150, R155.reuse, R96 ;  /* 0x000000609b967220 */ /* 0x040fe20000410000 */
[C---:B------:R-:W-:Y:S01]  /*4140*/  FMUL.FTZ R228, R155.reuse, R228 ;  /* 0x000000e49be47220 */ /* 0x040fe20000410000 */
[----:B------:R-:W-:Y:S01]  /*4150*/  FMUL.FTZ R180, R155, R98 ;  /* 0x000000629bb47220 */ /* 0x000fe20000410000 */
[----:B------:R-:W-:Y:S01]  /*4160*/  IADD3 R95, R67, 0x200, RZ ;  /* 0x00000200435f7810 */ /* 0x000fe20007ffe0ff */
[----:B------:R-:W-:Y:S01]  /*4170*/  FMUL.FTZ R155, R155, R148 ;  /* 0x000000949b9b7220 */ /* 0x000fe20000410000 */
[----:B------:R-:W-:Y:S01]  /*4180*/  IADD3 R85, R67, 0x280, RZ ;  /* 0x0000028043557810 */ /* 0x000fe20007ffe0ff */
[----:B------:R-:W-:Y:S01]  /*4190*/  FFMA.FTZ R71, R133, R71, R114 ;  /* 0x0000004785477223 */ /* 0x000fe20000010072 */
[C---:B------:R-:W-:Y:S01]  /*41a0*/  IADD3 R87, R67.reuse, 0x300, RZ ;  /* 0x0000030043577810 */ /* 0x040fe20007ffe0ff */
[----:B------:R-:W-:Y:S01]  /*41b0*/  FFMA.FTZ R70, R24, R66, R5 ;  /* 0x0000004218467223 */ /* 0x000fe20000010005 */
[C---:B------:R-:W-:Y:S01]  /*41c0*/  IADD3 R89, R67.reuse, 0x380, RZ ;  /* 0x0000038043597810 */ /* 0x040fe20007ffe0ff */
[----:B------:R-:W-:Y:S01]  /*41d0*/  FFMA.FTZ R69, R134, R69, R113 ;  /* 0x0000004586457223 */ /* 0x000fe20000010071 */
[----:B------:R-:W-:Y:S01]  /*41e0*/  IADD3 R91, R67, 0x400, RZ ;  /* 0x00000400435b7810 */ /* 0x000fe20007ffe0ff */
[----:B------:R-:W-:Y:S01]  /*41f0*/  FFMA.FTZ R68, R25, R68, R4 ;  /* 0x0000004419447223 */ /* 0x000fe20000010004 */
[----:B------:R-:W-:Y:S01]  /*4200*/  IADD3 R67, R67, 0x480, RZ ;  /* 0x0000048043437810 */ /* 0x000fe20007ffe0ff */
[----:B------:R-:W-:-:S04]  /*4210*/  IMAD.WIDE.U32 R148, R149, 0x10, R92 ;  /* 0x0000001095947825 */ /* 0x000fc800078e005c */
        /* <DEDUP_REMOVED lines=9> */
[----:B------:R-:W-:Y:S01]  /*42b0*/  IMAD.WIDE.U32 R96, R97, 0x10, R92 ;  /* 0x0000001061607825 */ /* 0x000fe200078e005c */
[----:B------:R0:W-:Y:S03]  /*42c0*/  STG.E.128 desc[UR4][R64.64], R60 ;  /* 0x0000003c40007986 */ /* 0x0001e6000c101d04 */
[----:B------:R-:W-:Y:S01]  /*42d0*/  FFMA.FTZ R83, R139, R83, R120 ;  /* 0x000000538b537223 */ /* 0x000fe20000010078 */
[----:B------:R-:W-:Y:S01]  /*42e0*/  FFMA.FTZ R82, R30, R82, R11 ;  /* 0x000000521e527223 */ /* 0x000fe2000001000b */
[----:B------:R-:W-:Y:S01]  /*42f0*/  FFMA.FTZ R81, R140, R81, R119 ;  /* 0x000000518c517223 */ /* 0x000fe20000010077 */
[----:B------:R-:W-:Y:S01]  /*4300*/  FFMA.FTZ R80, R31, R80, R10 ;  /* 0x000000501f507223 */ /* 0x000fe2000001000a */
[----:B------:R-:W-:Y:S01]  /*4310*/  IMAD.WIDE.U32 R94, R95, 0x10, R92 ;  /* 0x000000105f5e7825 */ /* 0x000fe200078e005c */
[----:B------:R1:W-:Y:S03]  /*4320*/  STG.E.128 desc[UR4][R148.64], R68 ;  /* 0x0000004494007986 */ /* 0x0003e6000c101d04 */
[----:B------:R-:W-:Y:S01]  /*4330*/  FFMA.FTZ R66, R34, R154, R15 ;  /* 0x0000009a22427223 */ /* 0x000fe2000001000f */
[--C-:B------:R-:W-:Y:S01]  /*4340*/  IMAD.WIDE.U32 R84, R85, 0x10, R92.reuse ;  /* 0x0000001055547825 */ /* 0x100fe200078e005c */
[----:B------:R2:W-:Y:S03]  /*4350*/  STG.E.128 desc[UR4][R98.64], R72 ;  /* 0x0000004862007986 */ /* 0x0005e6000c101d04 */
[--C-:B------:R-:W-:Y:S01]  /*4360*/  IMAD.WIDE.U32 R86, R87, 0x10, R92.reuse ;  /* 0x0000001057567825 */ /* 0x100fe200078e005c */
[----:B------:R3:W-:Y:S03]  /*4370*/  STG.E.128 desc[UR4][R96.64], R76 ;  /* 0x0000004c60007986 */ /* 0x0007e6000c101d04 */
        /* <DEDUP_REMOVED lines=19> */
[----:B---3--:R-:W-:Y:S01]  /*44b0*/  FFMA.FTZ R79, R153, R155, R130 ;  /* 0x0000009b994f7223 */ /* 0x008fe20000010082 */
[----:B------:R-:W-:Y:S01]  /*44c0*/  FFMA.FTZ R78, R40, R180, R21 ;  /* 0x000000b4284e7223 */ /* 0x000fe20000010015 */
[----:B------:R-:W-:Y:S01]  /*44d0*/  FFMA.FTZ R77, R156, R228, R129 ;  /* 0x000000e49c4d7223 */ /* 0x000fe20000010081 */
[----:B------:R-:W-:Y:S01]  /*44e0*/  FFMA.FTZ R76, R41, R150, R20 ;  /* 0x00000096294c7223 */ /* 0x000fe20000010014 */
[----:B------:R0:W-:Y:S04]  /*44f0*/  STG.E.128 desc[UR4][R84.64], R60 ;  /* 0x0000003c54007986 */ /* 0x0001e8000c101d04 */
[----:B------:R0:W-:Y:S04]  /*4500*/  STG.E.128 desc[UR4][R86.64], R64 ;  /* 0x0000004056007986 */ /* 0x0001e8000c101d04 */
[----:B------:R0:W-:Y:S04]  /*4510*/  STG.E.128 desc[UR4][R88.64], R68 ;  /* 0x0000004458007986 */ /* 0x0001e8000c101d04 */
[----:B------:R0:W-:Y:S04]  /*4520*/  STG.E.128 desc[UR4][R90.64], R72 ;  /* 0x000000485a007986 */ /* 0x0001e8000c101d04 */
[----:B------:R0:W-:Y:S02]  /*4530*/  STG.E.128 desc[UR4][R92.64], R76 ;  /* 0x0000004c5c007986 */ /* 0x0001e4000c101d04 */
.L_x_30246:
[----:B------:R-:W-:Y:S05]  /*4540*/  BSYNC B0 ;  /* 0x0000000000007941 */ /* 0x000fea0003800000 */
.L_x_30245:
[----:B------:R-:W-:Y:S02]  /*4550*/  IADD3 R110, R110, UR8, RZ ;  /* 0x000000086e6e7c10 */ /* 0x000fe4000fffe0ff */
[----:B------:R-:W-:Y:S02]  /*4560*/  SEL R179, RZ, 0x1, P0 ;  /* 0x00000001ffb37807 */ /* 0x000fe40000000000 */
[----:B------:R-:W-:-:S13]  /*4570*/  ISETP.GE.AND P1, PT, R110, UR9, PT ;  /* 0x000000096e007c0c */ /* 0x000fda000bf26270 */
[----:B------:R-:W-:Y:S05]  /*4580*/  @!P1 BRA `(.L_x_30247) ;  /* 0xffffffc8007c9947 */ /* 0x000fea000383ffff */
[----:B------:R-:W-:Y:S05]  /*4590*/  EXIT ;  /* 0x000000000000794d */ /* 0x000fea0003800000 */
.L_x_30244:
[----:B------:R-:W-:Y:S01]  /*45a0*/  HFMA2.MMA R187, -RZ, RZ, 0, 5.9604644775390625e-08 ;  /* 0x00000001ffbb7435 */ /* 0x000fe200000001ff */
[----:B------:R-:W-:Y:S02]  /*45b0*/  MOV R186, R180 ;  /* 0x000000b400ba7202 */ /* 0x000fe40000000f00 */
[----:B------:R-:W-:Y:S02]  /*45c0*/  MOV R188, 0x1f ;  /* 0x0000001f00bc7802 */ /* 0x000fe40000000f00 */
[----:B------:R-:W-:-:S07]  /*45d0*/  MOV R185, 0xffffffff ;  /* 0xffffffff00b97802 */ /* 0x000fce0000000f00 */
[----:B-----5:R-:W-:Y:S05]  /*45e0*/  WARPSYNC.COLLECTIVE R185, `(.L_x_30248) ;  /* 0x00000000b9087348 */ /* 0x020fea0003c00000 */
[----:B------:R0:W1:Y:S02]  /*45f0*/  SHFL.BFLY P2, R184, R186, R187, R188 ;  /* 0x0c0000bbbab87389 */ /* 0x00006400000400bc */
[----:B01---5:R-:W-:Y:S01]  /*4600*/  ENDCOLLECTIVE ;  /* 0x000000000000791b */ /* 0x023fe20003800000 */
.L_x_30248:
[----:B------:R-:W-:Y:S01]  /*4610*/  HFMA2.MMA R187, -RZ, RZ, 0, 1.1920928955078125e-07 ;  /* 0x00000002ffbb7435 */ /* 0x000fe200000001ff */
[----:B------:R-:W-:-:S05]  /*4620*/  MOV R149, R184 ;  /* 0x000000b800957202 */ /* 0x000fca0000000f00 */
[----:B------:R-:W-:-:S05]  /*4630*/  FADD.FTZ R179, R180, R149 ;  /* 0x00000095b4b37221 */ /* 0x000fca0000010000 */
[----:B------:R-:W-:-:S07]  /*4640*/  MOV R186, R179 ;  /* 0x000000b300ba7202 */ /* 0x000fce0000000f00 */
[----:B------:R-:W-:Y:S05]  /*4650*/  WARPSYNC.COLLECTIVE R185, `(.L_x_30249) ;  /* 0x00000000b9087348 */ /* 0x000fea0003c00000 */
[----:B------:R0:W1:Y:S02]  /*4660*/  SHFL.BFLY P2, R184, R186, R187, R188 ;  /* 0x0c0000bbbab87389 */ /* 0x00006400000400bc */
[----:B01----:R-:W-:Y:S01]  /*4670*/  ENDCOLLECTIVE ;  /* 0x000000000000791b */ /* 0x003fe20003800000 */
.L_x_30249:
[----:B------:R-:W-:Y:S01]  /*4680*/  HFMA2.MMA R187, -RZ, RZ, 0, 2.384185791015625e-07 ;  /* 0x00000004ffbb7435 */ /* 0x000fe200000001ff */
[----:B------:R-:W-:-:S05]  /*4690*/  MOV R148, R184 ;  /* 0x000000b800947202 */ /* 0x000fca0000000f00 */
[----:B------:R-:W-:-:S05]  /*46a0*/  FADD.FTZ R181, R179, R148 ;  /* 0x00000094b3b57221 */ /* 0x000fca0000010000 */
[----:B------:R-:W-:-:S07]  /*46b0*/  MOV R186, R181 ;  /* 0x000000b500ba7202 */ /* 0x000fce0000000f00 */
[----:B------:R-:W-:Y:S05]  /*46c0*/  WARPSYNC.COLLECTIVE R185, `(.L_x_30250) ;  /* 0x00000000b9087348 */ /* 0x000fea0003c00000 */
[----:B------:R0:W1:Y:S02]  /*46d0*/  SHFL.BFLY P2, R184, R186, R187, R188 ;  /* 0x0c0000bbbab87389 */ /* 0x00006400000400bc */
[----:B01----:R-:W-:Y:S01]  /*46e0*/  ENDCOLLECTIVE ;  /* 0x000000000000791b */ /* 0x003fe20003800000 */
.L_x_30250:
[----:B------:R-:W-:Y:S01]  /*46f0*/  HFMA2.MMA R187, -RZ, RZ, 0, 4.76837158203125e-07 ;  /* 0x00000008ffbb7435 */ /* 0x000fe200000001ff */
[----:B------:R-:W-:-:S05]  /*4700*/  MOV R148, R184 ;  /* 0x000000b800947202 */ /* 0x000fca0000000f00 */
[----:B------:R-:W-:-:S05]  /*4710*/  FADD.FTZ R182, R181, R148 ;  /* 0x00000094b5b67221 */ /* 0x000fca0000010000 */
[----:B------:R-:W-:-:S07]  /*4720*/  MOV R186, R182 ;  /* 0x000000b600ba7202 */ /* 0x000fce0000000f00 */
[----:B------:R-:W-:Y:S05]  /*4730*/  WARPSYNC.COLLECTIVE R185, `(.L_x_30251) ;  /* 0x00000000b9087348 */ /* 0x000fea0003c00000 */
[----:B------:R0:W1:Y:S02]  /*4740*/  SHFL.BFLY P2, R184, R186, R187, R188 ;  /* 0x0c0000bbbab87389 */ /* 0x00006400000400bc */
[----:B01----:R-:W-:Y:S01]  /*4750*/  ENDCOLLECTIVE ;  /* 0x000000000000791b */ /* 0x003fe20003800000 */
.L_x_30251:
[----:B------:R-:W-:Y:S01]  /*4760*/  HFMA2.MMA R187, -RZ, RZ, 0, 9.5367431640625e-07 ;  /* 0x00000010ffbb7435 */ /* 0x000fe200000001ff */
[----:B------:R-:W-:-:S05]  /*4770*/  MOV R149, R184 ;  /* 0x000000b800957202 */ /* 0x000fca0000000f00 */
[----:B------:R-:W-:-:S05]  /*4780*/  FADD.FTZ R183, R182, R149 ;  /* 0x00000095b6b77221 */ /* 0x000fca0000010000 */
[----:B------:R-:W-:-:S07]  /*4790*/  MOV R186, R183 ;  /* 0x000000b700ba7202 */ /* 0x000fce0000000f00 */
[----:B------:R-:W-:Y:S05]  /*47a0*/  WARPSYNC.COLLECTIVE R185, `(.L_x_30252) ;  /* 0x00000000b9087348 */ /* 0x000fea0003c00000 */
[----:B------:R0:W1:Y:S02]  /*47b0*/  SHFL.BFLY P2, R184, R186, R187, R188 ;  /* 0x0c0000bbbab87389 */ /* 0x00006400000400bc */
[----:B01----:R-:W-:Y:S01]  /*47c0*/  ENDCOLLECTIVE ;  /* 0x000000000000791b */ /* 0x003fe20003800000 */
.L_x_30252:
        /* <DEDUP_REMOVED lines=88> */
.L_x_30253:
[----:B------:R-:W-:Y:S01]  /*4d50*/  HFMA2.MMA R187, -RZ, RZ, 0, 1.1920928955078125e-07 ;  /* 0x00000002ffbb7435 */ /* 0x000fe200000001ff */
[----:B------:R-:W-:-:S05]  /*4d60*/  MOV R180, R184 ;  /* 0x000000b800b47202 */ /* 0x000fca0000000f00 */
[----:B------:R-:W-:-:S05]  /*4d70*/  FADD.FTZ R180, R149, R180 ;  /* 0x000000b495b47221 */ /* 0x000fca0000010000 */
[----:B------:R-:W-:-:S07]  /*4d80*/  MOV R186, R180 ;  /* 0x000000b400ba7202 */ /* 0x000fce0000000f00 */
[----:B------:R-:W-:Y:S05]  /*4d90*/  WARPSYNC.COLLECTIVE R185, `(.L_x_30254) ;  /* 0x00000000b9087348 */ /* 0x000fea0003c00000 */
[----:B------:R0:W1:Y:S02]  /*4da0*/  SHFL.BFLY P2, R184, R186, R187, R188 ;  /* 0x0c0000bbbab87389 */ /* 0x00006400000400bc */
[----:B01----:R-:W-:Y:S01]  /*4db0*/  ENDCOLLECTIVE ;  /* 0x000000000000791b */ /* 0x003fe20003800000 */
.L_x_30254:
[----:B------:R-:W-:Y:S01]  /*4dc0*/  HFMA2.MMA R187, -RZ, RZ, 0, 2.384185791015625e-07 ;  /* 0x00000004ffbb7435 */ /* 0x000fe200000001ff */
[----:B------:R-:W-:-:S05]  /*4dd0*/  MOV R179, R184 ;  /* 0x000000b800b37202 */ /* 0x000fca0000000f00 */
[----:B------:R-:W-:-:S05]  /*4de0*/  FADD.FTZ R179, R180, R179 ;  /* 0x000000b3b4b37221 */ /* 0x000fca0000010000 */
[----:B------:R-:W-:-:S07]  /*4df0*/  MOV R186, R179 ;  /* 0x000000b300ba7202 */ /* 0x000fce0000000f00 */
[----:B------:R-:W-:Y:S05]  /*4e00*/  WARPSYNC.COLLECTIVE R185, `(.L_x_30255) ;  /* 0x00000000b9087348 */ /* 0x000fea0003c00000 */
[----:B------:R0:W1:Y:S02]  /*4e10*/  SHFL.BFLY P2, R184, R186, R187, R188 ;  /* 0x0c0000bbbab87389 */ /* 0x00006400000400bc */
[----:B01----:R-:W-:Y:S01]  /*4e20*/  ENDCOLLECTIVE ;  /* 0x000000000000791b */ /* 0x003fe20003800000 */
.L_x_30255:
[----:B------:R-:W-:Y:S01]  /*4e30*/  HFMA2.MMA R187, -RZ, RZ, 0, 4.76837158203125e-07 ;  /* 0x00000008ffbb7435 */ /* 0x000fe200000001ff */
[----:B------:R-:W-:-:S05]  /*4e40*/  MOV R182, R184 ;  /* 0x000000b800b67202 */ /* 0x000fca0000000f00 */
[----:B------:R-:W-:-:S05]  /*4e50*/  FADD.FTZ R182, R179, R182 ;  /* 0x000000b6b3b67221 */ /* 0x000fca0000010000 */
[----:B------:R-:W-:-:S07]  /*4e60*/  MOV R186, R182 ;  /* 0x000000b600ba7202 */ /* 0x000fce0000000f00 */
[----:B------:R-:W-:Y:S05]  /*4e70*/  WARPSYNC.COLLECTIVE R185, `(.L_x_30256) ;  /* 0x00000000b9087348 */ /* 0x000fea0003c00000 */
[----:B------:R0:W1:Y:S02]  /*4e80*/  SHFL.BFLY P2, R184, R186, R187, R188 ;  /* 0x0c0000bbbab87389 */ /* 0x00006400000400bc */
[----:B01----:R-:W-:Y:S01]  /*4e90*/  ENDCOLLECTIVE ;  /* 0x000000000000791b */ /* 0x003fe20003800000 */
.L_x_30256:
[----:B------:R-:W-:Y:S01]  /*4ea0*/  HFMA2.MMA R187, -RZ, RZ, 0, 9.5367431640625e-07 ;  /* 0x00000010ffbb7435 */ /* 0x000fe200000001ff */
[----:B------:R-:W-:-:S05]  /*4eb0*/  MOV R181, R184 ;  /* 0x000000b800b57202 */ /* 0x000fca0000000f00 */
[----:B------:R-:W-:-:S05]  /*4ec0*/  FADD.FTZ R181, R182, R181 ;  /* 0x000000b5b6b57221 */ /* 0x000fca0000010000 */
[----:B------:R-:W-:-:S07]  /*4ed0*/  MOV R186, R181 ;  /* 0x000000b500ba7202 */ /* 0x000fce0000000f00 */
[----:B------:R-:W-:Y:S05]  /*4ee0*/  WARPSYNC.COLLECTIVE R185, `(.L_x_30257) ;  /* 0x00000000b9087348 */ /* 0x000fea0003c00000 */
[----:B------:R0:W1:Y:S02]  /*4ef0*/  SHFL.BFLY P2, R184, R186, R187, R188 ;  /* 0x0c0000bbbab87389 */ /* 0x00006400000400bc */
[----:B01----:R-:W-:Y:S01]  /*4f00*/  ENDCOLLECTIVE ;  /* 0x000000000000791b */ /* 0x003fe20003800000 */
.L_x_30257:
[----:B------:R-:W-:Y:S05]  /*4f10*/  BRA `(.L_x_30258) ;  /* 0xffffffe400f07947 */ /* 0x000fea000383ffff */
.L_x_30259:
        /* <DEDUP_REMOVED lines=14> */
.L_x_37295:


//--------------------- .text._ZN10layer_norm13ln_fwd_kernelINS_13Kernel_traitsI6__halfffffjLj5120ELj1ELj1ELj4ELj16ENS_18Kernel_traits_baseILj5120ES2_ffffjLj128EEEEELb1ELb0ELb0ELb0EEEvNS_9FwdParamsE --------------------------
	.section	.text._ZN10layer_norm13ln_fwd_kernelINS_13Kernel_traitsI6__halfffffjLj5120ELj1ELj1ELj4ELj16ENS_18Kernel_traits_baseILj5120ES2_ffffjLj128EEEEELb1ELb0ELb0ELb0EEEvNS_9FwdParamsE,"ax",@progbits
	.align	128
        .global         _ZN10layer_norm13ln_fwd_kernelINS_13Kernel_traitsI6__halfffffjLj5120ELj1ELj1ELj4ELj16ENS_18Kernel_traits_baseILj5120ES2_ffffjLj128EEEEELb1ELb0ELb0ELb0EEEvNS_9FwdParamsE
        .type           _ZN10layer_norm13ln_fwd_kernelINS_13Kernel_traitsI6__halfffffjLj5120ELj1ELj1ELj4ELj16ENS_18Kernel_traits_baseILj5120ES2_ffffjLj128EEEEELb1ELb0ELb0ELb0EEEvNS_9FwdParamsE,@function
        .size           _ZN10layer_norm13ln_fwd_kernelINS_13Kernel_traitsI6__halfffffjLj5120ELj1ELj1ELj4ELj16ENS_18Kernel_traits_baseILj5120ES2_ffffjLj128EEEEELb1ELb0ELb0ELb0EEEvNS_9FwdParamsE,(.L_x_37296 - _ZN10layer_norm13ln_fwd_kernelINS_13Kernel_traitsI6__halfffffjLj5120ELj1ELj1ELj4ELj16ENS_18Kernel_traits_baseILj5120ES2_ffffjLj128EEEEELb1ELb0ELb0ELb0EEEvNS_9FwdParamsE)
        .other          _ZN10layer_norm13ln_fwd_kernelINS_13Kernel_traitsI6__halfffffjLj5120ELj1ELj1ELj4ELj16ENS_18Kernel_traits_baseILj5120ES2_ffffjLj128EEEEELb1ELb0ELb0ELb0EEEvNS_9FwdParamsE,@"STO_CUDA_ENTRY STV_DEFAULT"
_ZN10layer_norm13ln_fwd_kernelINS_13Kernel_traitsI6__halfffffjLj5120ELj1ELj1ELj4ELj16ENS_18Kernel_traits_baseILj5120ES2_ffffjLj128EEEEELb1ELb0ELb0ELb0EEEvNS_9FwdParamsE:
.text._ZN10layer_norm13ln_fwd_kernelINS_13Kernel_traitsI6__halfffffjLj5120ELj1ELj1ELj4ELj16ENS_18Kernel_traits_baseILj5120ES2_ffffjLj128EEEEELb1ELb0ELb0ELb0EEEvNS_9FwdParamsE:
        /* <DEDUP_REMOVED lines=13> */
[----:B------:R-:W4:Y:S01]  /*00d0*/  S2UR UR8, SR_CTAID.X ;  /* 0x00000000000879c3 */ /* 0x000f220000002500 */
[----:B-1----:R-:W-:-:S07]  /*00e0*/  @P0 IMAD.MOV.U32 R7, RZ, RZ, R135 ;  /* 0x000000ffff070224 */ /* 0x002fce00078e0087 */
[----:B------:R-:W4:Y:S01]  /*00f0*/  LDC R141, c[0x0][RZ] ;  /* 0x00000000ff8d7b82 */ /* 0x000f220000000800 */
[----:B------:R-:W3:Y:S01]  /*0100*/  @P0 LDG.E.64 R4, desc[UR4][R6.64] ;  /* 0x0000000406040981 */ /* 0x000ee2000c1e1b00 */
[----:B------:R-:W-:Y:S06]  /*0110*/  BSSY B0, `(.L_x_30260) ;  /* 0x0000050000007945 */ /* 0x000fec0003800000 */
[----:B------:R-:W1:Y:S01]  /*0120*/  LDC R11, c[0x0][0x218] ;  /* 0x00008600ff0b7b82 */ /* 0x000e620000000800 */
[C---:B0-----:R-:W-:Y:S01]  /*0130*/  LOP3.LUT R35, R130.reuse, 0x7f, RZ, 0xc0, !PT ;  /* 0x0000007f82237812 */ /* 0x041fe200078ec0ff */
[----:B----4-:R-:W-:Y:S01]  /*0140*/  IMAD R141, R141, UR8, R130 ;  /* 0x000000088d8d7c24 */ /* 0x010fe2000f8e0282 */
[----:B------:R-:W-:-:S02]  /*0150*/  LEA.HI R142, R130, UR8, RZ, 0x19 ;  /* 0x00000008828e7c11 */ /* 0x000fc4000f8fc8ff */
[----:B-1----:R-:W-:-:S04]  /*0160*/  SHF.R.S32.HI R0, RZ, 0x1f, R11 ;  /* 0x0000001fff007819 */ /* 0x002fc8000001140b */
[----:B------:R-:W-:Y:S02]  /*0170*/  LEA.HI R0, R0, R11, RZ, 0x2 ;  /* 0x0000000b00007211 */ /* 0x000fe400078f10ff */
[----:B--2---:R-:W-:Y:S02]  /*0180*/  @P0 R2UR UR6, R2 ;  /* 0x00000000020602ca */ /* 0x004fe400000e0000 */
        /* <DEDUP_REMOVED lines=11> */
[----:B------:R-:W-:Y:S02]  /*0240*/  UIADD3 UR24, UR7, -0x126145ec, URZ ;  /* 0xed9eba1407187890 */ /* 0x000fe4000fffe03f */
[--C-:B------:R-:W-:Y:S01]  /*0250*/  SHF.R.U32.HI R139, RZ, 0x2, R135.reuse ;  /* 0x00000002ff8b7819 */ /* 0x100fe20000011687 */
[----:B------:R-:W-:Y:S01]  /*0260*/  UIADD3 UR26, UR7, -0x56f99767, URZ ;  /* 0xa9066899071a7890 */ /* 0x000fe2000fffe03f */
[----:B------:R-:W-:Y:S01]  /*0270*/  SHF.R.U64 R140, R134, 0x2, R135 ;  /* 0x00000002868c7819 */ /* 0x000fe20000001287 */
[----:B------:R-:W-:Y:S02]  /*0280*/  UIADD3 UR25, UR6, 0x1715609d, URZ ;  /* 0x1715609d06197890 */ /* 0x000fe4000fffe03f */
[----:B------:R-:W-:Y:S01]  /*0290*/  LOP3.LUT R6, R5, UR6, R139, 0x96, !PT ;  /* 0x0000000605067c12 */ /* 0x000fe2000f8e968b */
[----:B------:R-:W-:Y:S01]  /*02a0*/  UIADD3 UR27, UR6, -0x4ab325aa, URZ ;  /* 0xb54cda56061b7890 */ /* 0x000fe2000fffe03f */
[----:B------:R-:W-:Y:S01]  /*02b0*/  IMAD.WIDE.U32 R2, R140, -0x2daee0ad, RZ ;  /* 0xd2511f538c027825 */ /* 0x000fe200078e00ff */
[----:B------:R-:W-:-:S02]  /*02c0*/  UIADD3 UR28, UR7, 0x646e171e, URZ ;  /* 0x646e171e071c7890 */ /* 0x000fc4000fffe03f */
[----:B------:R-:W-:Y:S01]  /*02d0*/  UIADD3 UR29, UR6, 0x5384540f, URZ ;  /* 0x5384540f061d7890 */ /* 0x000fe2000fffe03f */
[----:B------:R-:W-:Y:S01]  /*02e0*/  IMAD.WIDE.U32 R6, R6, -0x2daee0ad, RZ ;  /* 0xd2511f5306067825 */ /* 0x000fe200078e00ff */
[----:B------:R-:W-:Y:S01]  /*02f0*/  LOP3.LUT R3, R3, UR7, RZ, 0x3c, !PT ;  /* 0x0000000703037c12 */ /* 0x000fe2000f8e3cff */
[----:B------:R-:W-:Y:S02]  /*0300*/  UIADD3 UR30, UR7, 0x1fd5c5a3, URZ ;  /* 0x1fd5c5a3071e7890 */ /* 0x000fe4000fffe03f */
[----:B------:R-:W-:Y:S01]  /*0310*/  UIADD3 UR31, UR6, -0xe443238, URZ ;  /* 0xf1bbcdc8061f7890 */ /* 0x000fe2000fffe03f */
[----:B------:R-:W-:Y:S01]  /*0320*/  LOP3.LUT R8, R7, UR18, R2, 0x96, !PT ;  /* 0x0000001207087c12 */ /* 0x000fe2000f8e9602 */
[----:B------:R-:W-:Y:S01]  /*0330*/  IMAD.WIDE.U32 R2, R3, -0x326172a9, RZ ;  /* 0xcd9e8d5703027825 */ /* 0x000fe200078e00ff */
[----:B------:R-:W-:Y:S02]  /*0340*/  UIADD3 UR32, UR7, -0x24c28bd8, URZ ;  /* 0xdb3d742807207890 */ /* 0x000fe4000fffe03f */
[----:B------:R-:W-:Y:S01]  /*0350*/  UIADD3 UR33, UR6, -0x700cb87f, URZ ;  /* 0x8ff3478106217890 */ /* 0x000fe2000fffe03f */
[----:B------:R-:W-:Y:S01]  /*0360*/  IMAD.WIDE.U32 R8, R8, -0x326172a9, RZ ;  /* 0xcd9e8d5708087825 */ /* 0x000fe200078e00ff */
[----:B------:R-:W-:Y:S01]  /*0370*/  LOP3.LUT R3, R3, UR15, R4, 0x96, !PT ;  /* 0x0000000f03037c12 */ /* 0x000fe2000f8e9604 */
[----:B------:R-:W-:-:S03]  /*0380*/  UIADD3 UR34, UR7, -0x695add53, URZ ;  /* 0x96a522ad07227890 */ /* 0x000fc6000fffe03f */
[----:B------:R-:W-:Y:S01]  /*0390*/  LOP3.LUT R4, R9, UR19, R2, 0x96, !PT ;  /* 0x0000001309047c12 */ /* 0x000fe2000f8e9602 */
[----:B------:R-:W-:-:S04]  /*03a0*/  IMAD.WIDE.U32 R2, R3, -0x2daee0ad, RZ ;  /* 0xd2511f5303027825 */ /* 0x000fc800078e00ff */
[----:B------:R-:W-:Y:S01]  /*03b0*/  IMAD.WIDE.U32 R4, R4, -0x2daee0ad, RZ ;  /* 0xd2511f5304047825 */ /* 0x000fe200078e00ff */
[----:B------:R-:W-:-:S04]  /*03c0*/  LOP3.LUT R3, R3, UR20, R6, 0x96, !PT ;  /* 0x0000001403037c12 */ /* 0x000fc8000f8e9606 */
[----:B------:R-:W-:Y:S01]  /*03d0*/  LOP3.LUT R6, R5, UR22, R2, 0x96, !PT ;  /* 0x0000001605067c12 */ /* 0x000fe2000f8e9602 */
[----:B------:R-:W-:Y:S01]  /*03e0*/  IMAD.WIDE.U32 R2, R3, -0x326172a9, RZ ;  /* 0xcd9e8d5703027825 */ /* 0x000fe200078e00ff */
[----:B------:R-:W-:-:S03]  /*03f0*/  LOP3.LUT R5, R35, 0x7f, RZ, 0x3c, !PT ;  /* 0x0000007f23057812 */ /* 0x000fc600078e3cff */
[----:B------:R-:W-:Y:S01]  /*0400*/  IMAD.WIDE.U32 R6, R6, -0x326172a9, RZ ;  /* 0xcd9e8d5706067825 */ /* 0x000fe200078e00ff */
[----:B------:R-:W-:Y:S02]  /*0410*/  LOP3.LUT R3, R3, UR21, R8, 0x96, !PT ;  /* 0x0000001503037c12 */ /* 0x000fe4000f8e9608 */
[----:B------:R-:W-:Y:S02]  /*0420*/  LEA.HI.SX32 R128, R0, R5, 0x1e ;  /* 0x0000000500807211 */ /* 0x000fe400078ff2ff */
[----:B------:R-:W-:Y:S01]  /*0430*/  LOP3.LUT R8, R7, UR23, R2, 0x96, !PT ;  /* 0x0000001707087c12 */ /* 0x000fe2000f8e9602 */
[----:B------:R-:W-:Y:S01]  /*0440*/  IMAD.WIDE.U32 R2, R3, -0x2daee0ad, RZ ;  /* 0xd2511f5303027825 */ /* 0x000fe200078e00ff */
[C---:B------:R-:W-:Y:S02]  /*0450*/  LOP3.LUT P0, RZ, R128.reuse, 0xffffff80, RZ, 0xc0, !PT ;  /* 0xffffff8080ff7812 */ /* 0x040fe4000780c0ff */
[----:B------:R-:W-:Y:S01]  /*0460*/  ISETP.GE.U32.AND P6, PT, R128, 0x100, PT ;  /* 0x000001008000780c */ /* 0x000fe20003fc6070 */
[----:B------:R-:W-:Y:S01]  /*0470*/  IMAD.WIDE.U32 R8, R8, -0x2daee0ad, RZ ;  /* 0xd2511f5308087825 */ /* 0x000fe200078e00ff */
[----:B------:R-:W-:-:S02]  /*0480*/  LOP3.LUT R3, R3, UR24, R4, 0x96, !PT ;  /* 0x0000001803037c12 */ /* 0x000fc4000f8e9604 */
[C---:B------:R-:W-:Y:S02]  /*0490*/  ISETP.GE.U32.AND P5, PT, R128.reuse, 0x180, PT ;  /* 0x000001808000780c */ /* 0x040fe40003fa6070 */
[----:B------:R-:W-:Y:S01]  /*04a0*/  LOP3.LUT R4, R9, UR26, R2, 0x96, !PT ;  /* 0x0000001a09047c12 */ /* 0x000fe2000f8e9602 */
[----:B------:R-:W-:Y:S01]  /*04b0*/  IMAD.WIDE.U32 R2, R3, -0x326172a9, RZ ;  /* 0xcd9e8d5703027825 */ /* 0x000fe200078e00ff */
[C---:B------:R-:W-:Y:S02]  /*04c0*/  ISETP.GE.U32.AND P4, PT, R128.reuse, 0x200, PT ;  /* 0x000002008000780c */ /* 0x040fe40003f86070 */
[----:B------:R-:W-:Y:S01]  /*04d0*/  ISETP.GE.U32.AND P3, PT, R128, 0x280, PT ;  /* 0x000002808000780c */ /* 0x000fe20003f66070 */
[----:B------:R-:W-:Y:S01]  /*04e0*/  IMAD.WIDE.U32 R4, R4, -0x326172a9, RZ ;  /* 0xcd9e8d5704047825 */ /* 0x000fe200078e00ff */
[----:B------:R-:W-:Y:S02]  /*04f0*/  P2R R151, PR, RZ, 0x40 ;  /* 0x00000040ff977803 */ /* 0x000fe40000000000 */
[----:B------:R-:W-:-:S02]  /*0500*/  P2R R150, PR, RZ, 0x20 ;  /* 0x00000020ff967803 */ /* 0x000fc40000000000 */
[----:B------:R-:W-:Y:S02]  /*0510*/  P2R R149, PR, RZ, 0x10 ;  /* 0x00000010ff957803 */ /* 0x000fe40000000000 */
[----:B------:R-:W-:Y:S02]  /*0520*/  LOP3.LUT R10, R3, UR25, R6, 0x96, !PT ;  /* 0x00000019030a7c12 */ /* 0x000fe4000f8e9606 */
[----:B------:R-:W-:Y:S02]  /*0530*/  P2R R148, PR, RZ, 0x8 ;  /* 0x00000008ff947803 */ /* 0x000fe40000000000 */
[----:B------:R-:W-:Y:S01]  /*0540*/  LOP3.LUT R24, R5, UR27, R2, 0x96, !PT ;  /* 0x0000001b05187c12 */ /* 0x000fe2000f8e9602 */
        /* <DEDUP_REMOVED lines=12> */
.L_x_30261:
[----:B------:R-:W-:Y:S05]  /*0610*/  BSYNC B0 ;  /* 0x0000000000007941 */ /* 0x000fea0003800000 */
.L_x_30260:
        /* <DEDUP_REMOVED lines=13> */
.L_x_30263:
[----:B------:R-:W-:Y:S05]  /*06f0*/  BSYNC B0 ;  /* 0x0000000000007941 */ /* 0x000fea0003800000 */
.L_x_30262:
        /* <DEDUP_REMOVED lines=11> */
[----:B------:R-:W-:Y:S01]  /*07b0*/  VIADD R35, R35, 0x80 ;  /* 0x0000008023237836 */ /* 0x000fe20000000000 */
[----:B0-----:R-:W-:-:S07]  /*07c0*/  @!P1 CS2R R110, SRZ ;  /* 0x00000000006e9805 */ /* 0x001fce000001ff00 */
.L_x_30265:
[----:B------:R-:W-:Y:S05]  /*07d0*/  BSYNC B0 ;  /* 0x0000000000007941 */ /* 0x000fea0003800000 */
.L_x_30264:
        /* <DEDUP_REMOVED lines=13> */
.L_x_30267:
[----:B------:R-:W-:Y:S05]  /*08b0*/  BSYNC B0 ;  /* 0x0000000000007941 */ /* 0x000fea0003800000 */
.L_x_30266:
        /* <DEDUP_REMOVED lines=13> */
.L_x_30269:
[----:B------:R-:W-:Y:S05]  /*0990*/  BSYNC B0 ;  /* 0x0000000000007941 */ /* 0x000fea0003800000 */
.L_x_30268:
[----:B------:R-:W-:Y:S01]  /*09a0*/  ISETP.GE.U32.AND P1, PT, R128, 0x300, PT ;  /* 0x000003008000780c */ /* 0x000fe20003f26070 */
[----:B------:R-:W-:Y:S01]  /*09b0*/  IMAD.WIDE.U32 R2, R10, -0x2daee0ad, RZ ;  /* 0xd2511f530a027825 */ /* 0x000fe200078e00ff */
[----:B------:R-:W-:Y:S02]  /*09c0*/  BSSY B0, `(.L_x_30270) ;  /* 0x0000011000007945 */ /* 0x000fe40003800000 */
[----:B------:R-:W-:Y:S01]  /*09d0*/  P2R R147, PR, RZ, 0x2 ;  /* 0x00000002ff937803 */ /* 0x000fe20000000000 */
[----:B------:R-:W-:Y:S01]  /*09e0*/  IMAD.WIDE.U32 R24, R24, -0x2daee0ad, RZ ;  /* 0xd2511f5318187825 */ /* 0x000fe200078e00ff */
[----:B------:R-:W-:-:S04]  /*09f0*/  LOP3.LUT R136, R3, UR28, R8, 0x96, !PT ;  /* 0x0000001c03887c12 */ /* 0x000fc8000f8e9608 */
[----:B------:R-:W-:-:S03]  /*0a00*/  LOP3.LUT R131, R25, UR30, R2, 0x96, !PT ;  /* 0x0000001e19837c12 */ /* 0x000fc6000f8e9602 */
        /* <DEDUP_REMOVED lines=12> */
.L_x_30271:
[----:B------:R-:W-:Y:S05]  /*0ad0*/  BSYNC B0 ;  /* 0x0000000000007941 */ /* 0x000fea0003800000 */
.L_x_30270:
[----:B------:R-:W-:Y:S01]  /*0ae0*/  ISETP.GE.U32.AND P1, PT, R128, 0x380, PT ;  /* 0x000003808000780c */ /* 0x000fe20003f26070 */
[----:B------:R-:W-:Y:S01]  /*0af0*/  IMAD.WIDE.U32 R136, R136, -0x326172a9, RZ ;  /* 0xcd9e8d5788887825 */ /* 0x000fe200078e00ff */
[----:B------:R-:W-:Y:S02]  /*0b00*/  BSSY B0, `(.L_x_30272) ;  /* 0x0000011000007945 */ /* 0x000fe40003800000 */
[----:B------:R-:W-:Y:S01]  /*0b10*/  P2R R146, PR, RZ, 0x2 ;  /* 0x00000002ff927803 */ /* 0x000fe20000000000 */
[----:B------:R-:W-:Y:S01]  /*0b20*/  IMAD.HI.U32 R3, R131, -0x326172a9, RZ ;  /* 0xcd9e8d5783037827 */ /* 0x000fe200078e00ff */
        /* <DEDUP_REMOVED lines=14> */
.L_x_30273:
[----:B------:R-:W-:Y:S05]  /*0c10*/  BSYNC B0 ;  /* 0x0000000000007941 */ /* 0x000fea0003800000 */
.L_x_30272:
        /* <DEDUP_REMOVED lines=15> */
.L_x_30275:
[----:B------:R-:W-:Y:S05]  /*0d10*/  BSYNC B0 ;  /* 0x0000000000007941 */ /* 0x000fea0003800000 */
.L_x_30274:
[----:B------:R-:W-:Y:S01]  /*0d20*/  ISETP.GE.U32.AND P1, PT, R128, 0x480, PT ;  /* 0x000004808000780c */ /* 0x000fe20003f26070 */
[----:B------:R-:W-:Y:S01]  /*0d30*/  BSSY B0, `(.L_x_30276) ;  /* 0x000000f000007945 */ /* 0x000fe20003800000 */
[----:B------:R-:W-:Y:S02]  /*0d40*/  IMAD.HI.U32 R37, R132, -0x2daee0ad, RZ ;  /* 0xd2511f5384257827 */ /* 0x000fe400078e00ff */
        /* <DEDUP_REMOVED lines=13> */
.L_x_30277:
[----:B------:R-:W-:Y:S05]  /*0e20*/  BSYNC B0 ;  /* 0x0000000000007941 */ /* 0x000fea0003800000 */
.L_x_30276:
        /* <DEDUP_REMOVED lines=14> */
.L_x_30279:
[----:B------:R-:W-:Y:S05]  /*0f10*/  BSYNC B0 ;  /* 0x0000000000007941 */ /* 0x000fea0003800000 */
.L_x_30278:
[----:B------:R-:W-:Y:S01]  /*0f20*/  ULDC UR8, c[0x0][0x214] ;  /* 0x0000850000087ab9 */ /* 0x000fe20000000800 */
[----:B------:R-:W-:Y:S02]  /*0f30*/  LOP3.LUT R138, R37, UR32, R24, 0x96, !PT ;  /* 0x00000020258a7c12 */ /* 0x000fe4000f8e9618 */
[----:B------:R-:W-:-:S13]  /*0f40*/  ISETP.GE.AND P1, PT, R142, UR8, PT ;  /* 0x000000088e007c0c */ /* 0x000fda000bf26270 */
[----:B------:R-:W-:Y:S05]  /*0f50*/  @P1 EXIT ;  /* 0x000000000000194d */ /* 0x000fea0003800000 */
[----:B-----5:R-:W-:Y:S01]  /*0f60*/  IMAD.MOV.U32 R97, RZ, RZ, R14 ;  /* 0x000000ffff617224 */ /* 0x020fe200078e000e */
[----:B------:R-:W-:Y:S01]  /*0f70*/  SHF.R.U64 R35, R14, 0x10, R15 ;  /* 0x000000100e237819 */ /* 0x000fe2000000120f */
[----:B------:R-:W-:Y:S01]  /*0f80*/  IMAD.MOV.U32 R42, RZ, RZ, R22 ;  /* 0x000000ffff2a7224 */ /* 0x000fe200078e0016 */
[----:B------:R-:W-:Y:S01]  /*0f90*/  SHF.R.S32.HI R0, RZ, 0x2, R0 ;  /* 0x00000002ff007819 */ /* 0x000fe20000011400 */
[----:B------:R-:W-:Y:S01]  /*0fa0*/  IMAD.MOV.U32 R129, RZ, RZ, R28 ;  /* 0x000000ffff817224 */ /* 0x000fe200078e001c */
[----:B------:R-:W-:Y:S01]  /*0fb0*/  SHF.R.U64 R41, R22, 0x10, R23 ;  /* 0x0000001016297819 */ /* 0x000fe20000001217 */
[----:B------:R-:W-:Y:S01]  /*0fc0*/  IMAD.MOV.U32 R109, RZ, RZ, R19 ;  /* 0x000000ffff6d7224 */ /* 0x000fe200078e0013 */
[----:B------:R-:W-:Y:S01]  /*0fd0*/  MOV R36, R20 ;  /* 0x0000001400247202 */ /* 0x000fe20000000f00 */
[----:B------:R-:W-:Y:S01]  /*0fe0*/  IMAD.MOV.U32 R38, RZ, RZ, R16 ;  /* 0x000000ffff267224 */ /* 0x000fe200078e0010 */
[----:B------:R-:W-:Y:S01]  /*0ff0*/  SHF.R.U64 R14, R20, 0x10, R21 ;  /* 0x00000010140e7819 */ /* 0x000fe20000001215 */
[----:B------:R-:W-:Y:S01]  /*1000*/  IMAD.MOV.U32 R22, RZ, RZ, R32 ;  /* 0x000000ffff167224 */ /* 0x000fe200078e0020 */
[----:B------:R-:W-:Y:S01]  /*1010*/  SHF.R.U64 R43, R28, 0x10, R29 ;  /* 0x000000101c2b7819 */ /* 0x000fe2000000121d */
[----:B------:R-:W-:Y:S01]  /*1020*/  IMAD.MOV.U32 R93, RZ, RZ, R15 ;  /* 0x000000ffff5d7224 */ /* 0x000fe200078e000f */
[----:B------:R-:W-:Y:S01]  /*1030*/  SHF.R.U64 R39, R18, 0x10, R19 ;  /* 0x0000001012277819 */ /* 0x000fe20000001213 */
[----:B------:R-:W-:Y:S01]  /*1040*/  IMAD.MOV.U32 R117, RZ, RZ, R23 ;  /* 0x000000ffff757224 */ /* 0x000fe200078e0017 */
[----:B------:R-:W-:Y:S01]  /*1050*/  SHF.R.U32.HI R107, RZ, 0x10, R19 ;  /* 0x00000010ff6b7819 */ /* 0x000fe20000011613 */
[----:B------:R-:W-:Y:S01]  /*1060*/  IMAD R131, R131, -0x326172a9, RZ ;  /* 0xcd9e8d5783837824 */ /* 0x000fe200078e02ff */
[----:B------:R-:W-:Y:S01]  /*1070*/  SHF.R.U64 R37, R16, 0x10, R17 ;  /* 0x0000001010257819 */ /* 0x000fe20000001211 */
[----:B------:R-:W-:Y:S01]  /*1080*/  IMAD.MOV.U32 R25, RZ, RZ, R45 ;  /* 0x000000ffff197224 */ /* 0x000fe200078e002d */
[----:B------:R-:W-:Y:S01]  /*1090*/  MOV R101, R17 ;  /* 0x0000001100657202 */ /* 0x000fe20000000f00 */
[----:B------:R-:W-:Y:S01]  /*10a0*/  IMAD R132, R132, -0x2daee0ad, RZ ;  /* 0xd2511f5384847824 */ /* 0x000fe200078e02ff */
[----:B------:R-:W-:Y:S01]  /*10b0*/  SHF.R.U32.HI R99, RZ, 0x10, R17 ;  /* 0x00000010ff637819 */ /* 0x000fe20000011611 */
[----:B------:R-:W-:Y:S01]  /*10c0*/  ULDC.64 UR8, c[0x0][0x270] ;  /* 0x00009c0000087ab9 */ /* 0x000fe20000000a00 */
[----:B------:R-:W-:Y:S01]  /*10d0*/  SHF.R.U64 R20, R32, 0x10, R33 ;  /* 0x0000001020147819 */ /* 0x000fe20000001221 */
        /* <DEDUP_REMOVED lines=10> */
[----:B------:R-:W-:Y:S01]  /*1180*/  UISETP.NE.U32.AND UP0, UPT, UR8, URZ, UPT ;  /* 0x0000003f0800728c */ /* 0x000fe2000bf05070 */
[----:B------:R-:W-:Y:S01]  /*1190*/  LOP3.LUT R31, R130, 0x60, RZ, 0xc0, !PT ;  /* 0x00000060821f7812 */ /* 0x000fe200078ec0ff */
[----:B------:R-:W-:Y:S01]  /*11a0*/  IMAD.MOV.U32 R79, RZ, RZ, 0x1 ;  /* 0x00000001ff4f7424 */ /* 0x000fe200078e00ff */
[----:B------:R-:W-:Y:S01]  /*11b0*/  LOP3.LUT R10, R0, 0x7f, RZ, 0xc0, !PT ;  /* 0x0000007f000a7812 */ /* 0x000fe200078ec0ff */
[----:B------:R-:W-:Y:S01]  /*11c0*/  IMAD.MOV.U32 R133, RZ, RZ, RZ ;  /* 0x000000ffff857224 */ /* 0x000fe200078e00ff */
[----:B------:R-:W-:Y:S01]  /*11d0*/  SHF.R.U32.HI R0, RZ, 0x2, R0 ;  /* 0x00000002ff007819 */ /* 0x000fe20000011600 */
[----:B------:R-:W-:Y:S01]  /*11e0*/  HADD2.F32 R129, -RZ, R129.H0_H0 ;  /* 0x20000081ff817230 */ /* 0x000fe20000004100 */
[----:B------:R-:W-:Y:S01]  /*11f0*/  VIADDMNMX R31, R10, -R31, RZ, !PT ;  /* 0x8000001f0a1f7246 */ /* 0x000fe200078001ff */
[----:B------:R-:W-:Y:S01]  /*1200*/  HADD2.F32 R121, -RZ, R42.H0_H0 ;  /* 0x2000002aff797230 */ /* 0x000fe20000004100 */
[----:B------:R-:W-:Y:S01]  /*1210*/  MOV R125, R29 ;  /* 0x0000001d007d7202 */ /* 0x000fe20000000f00 */
[----:B------:R-:W-:Y:S01]  /*1220*/  HADD2.F32 R117, -RZ, R117.H0_H0 ;  /* 0x20000075ff757230 */ /* 0x000fe20000004100 */
[----:B------:R-:W-:Y:S01]  /*1230*/  SHF.R.U32.HI R123, RZ, 0x10, R29 ;  /* 0x00000010ff7b7819 */ /* 0x000fe2000001161d */
[----:B------:R-:W-:Y:S01]  /*1240*/  IMAD.SHL.U32 R29, R130, 0x20, RZ ;  /* 0x00000020821d7824 */ /* 0x000fe200078e00ff */
[----:B------:R-:W-:Y:S01]  /*1250*/  LOP3.LUT R0, R0, 0x3fffffe0, RZ, 0xc0, !PT ;  /* 0x3fffffe000007812 */ /* 0x000fe200078ec0ff */
[----:B------:R-:W-:Y:S01]  /*1260*/  HADD2.F32 R125, -RZ, R125.H0_H0 ;  /* 0x2000007dff7d7230 */ /* 0x000fe20000004100 */
[----:B------:R-:W-:Y:S01]  /*1270*/  VIMNMX R31, R31, 0x20, PT ;  /* 0x000000201f1f7848 */ /* 0x000fe20003fe0100 */
[----:B------:R-:W-:Y:S01]  /*1280*/  HADD2.F32 R123, -RZ, R123.H0_H0 ;  /* 0x2000007bff7b7230 */ /* 0x000fe20000004100 */
[----:B------:R-:W-:Y:S01]  /*1290*/  SHF.R.U32.HI R88, RZ, 0x10, R15 ;  /* 0x00000010ff587819 */ /* 0x000fe2000001160f */
[----:B------:R-:W-:Y:S01]  /*12a0*/  IMAD.MOV.U32 R15, RZ, RZ, R21 ;  /* 0x000000ffff0f7224 */ /* 0x000fe200078e0015 */
[----:B------:R-:W-:Y:S01]  /*12b0*/  SHF.R.U32.HI R115, RZ, 0x10, R23 ;  /* 0x00000010ff737819 */ /* 0x000fe20000011617 */
[----:B------:R-:W-:Y:S01]  /*12c0*/  IMAD.IADD R31, R31, 0x1, R0 ;  /* 0x000000011f1f7824 */ /* 0x000fe200078e0200 */
[----:B------:R-:W-:Y:S01]  /*12d0*/  SHF.R.U32.HI R34, RZ, 0x10, R21 ;  /* 0x00000010ff227819 */ /* 0x000fe20000011615 */
[--C-:B------:R-:W-:Y:S01]  /*12e0*/  IMAD.MOV.U32 R21, RZ, RZ, R33.reuse ;  /* 0x000000ffff157224 */ /* 0x100fe200078e0021 */
[----:B------:R-:W-:Y:S01]  /*12f0*/  SHF.R.U32.HI R23, RZ, 0x10, R33 ;  /* 0x00000010ff177819 */ /* 0x000fe20000011621 */
[----:B------:R-:W-:Y:S01]  /*1300*/  HADD2.F32 R115, -RZ, R115.H0_H0 ;  /* 0x20000073ff737230 */ /* 0x000fe20000004100 */
[----:B------:R-:W-:Y:S01]  /*1310*/  LOP3.LUT R33, R29, 0x3e0, RZ, 0xc0, !PT ;  /* 0x000003e01d217812 */ /* 0x000fe200078ec0ff */
[----:B------:R-:W-:Y:S01]  /*1320*/  IMAD.MOV.U32 R29, RZ, RZ, R11 ;  /* 0x000000ffff1d7224 */ /* 0x000fe200078e000b */
[----:B------:R-:W-:Y:S01]  /*1330*/  SHF.L.U32 R31, R31, 0x2, RZ ;  /* 0x000000021f1f7819 */ /* 0x000fe200000006ff */
[----:B------:R-:W-:Y:S01]  /*1340*/  HADD2.F32 R109, -RZ, R109.H0_H0 ;  /* 0x2000006dff6d7230 */ /* 0x000fe20000004100 */
[----:B------:R-:W-:Y:S01]  /*1350*/  VIADDMNMX R33, R10, -R33, RZ, !PT ;  /* 0x800000210a217246 */ /* 0x000fe200078001ff */
[----:B------:R-:W-:Y:S01]  /*1360*/  IMAD.HI.U32 R10, R138, -0x326172a9, RZ ;  /* 0xcd9e8d578a0a7827 */ /* 0x000fe200078e00ff */
[----:B------:R-:W-:Y:S01]  /*1370*/  I2FP.F32.U32 R137, R31 ;  /* 0x0000001f00897245 */ /* 0x000fe20000201000 */
[----:B------:R-:W-:Y:S01]  /*1380*/  ULDC.U8 UR8, c[0x0][0x2a0] ;  /* 0x0000a80000087ab9 */ /* 0x000fe20000000000 */
[----:B------:R-:W-:Y:S01]  /*1390*/  SHF.R.U64 R81, R8, 0x10, R9 ;  /* 0x0000001008517819 */ /* 0x000fe20000001209 */
[----:B------:R-:W-:Y:S01]  /*13a0*/  IMAD R138, R138, -0x326172a9, RZ ;  /* 0xcd9e8d578a8a7824 */ /* 0x000fe200078e02ff */
[----:B------:R-:W-:Y:S01]  /*13b0*/  LOP3.LUT R131, R10, UR33, R131, 0x96, !PT ;  /* 0x000000210a837c12 */ /* 0x000fe2000f8e9683 */
[----:B------:R-:W-:Y:S01]  /*13c0*/  HADD2.F32 R10, -RZ, R8.H0_H0 ;  /* 0x20000008ff0a7230 */ /* 0x000fe20000004100 */
[----:B------:R-:W-:Y:S01]  /*13d0*/  MOV R40, R18 ;  /* 0x0000001200287202 */ /* 0x000fe20000000f00 */
[----:B------:R-:W-:Y:S01]  /*13e0*/  HADD2.F32 R8, -RZ, R6.H0_H0 ;  /* 0x20000006ff087230 */ /* 0x000fe20000004100 */
[----:B------:R-:W-:Y:S01]  /*13f0*/  SHF.R.U64 R83, R6, 0x10, R7 ;  /* 0x0000001006537819 */ /* 0x000fe20000001207 */
[----:B------:R-:W-:Y:S01]  /*1400*/  IMAD.MOV.U32 R18, RZ, RZ, R30 ;  /* 0x000000ffff127224 */ /* 0x000fe200078e001e */
[----:B------:R-:W-:Y:S01]  /*1410*/  SHF.R.U64 R85, R4, 0x10, R5 ;  /* 0x0000001004557819 */ /* 0x000fe20000001205 */
[----:B------:R-:W-:Y:S01]  /*1420*/  HADD2.F32 R6, -RZ, R4.H0_H0 ;  /* 0x20000004ff067230 */ /* 0x000fe20000004100 */
[----:B------:R-:W-:Y:S01]  /*1430*/  SHF.R.U64 R87, R2, 0x10, R3 ;  /* 0x0000001002577819 */ /* 0x000fe20000001203 */
[----:B------:R-:W-:Y:S01]  /*1440*/  HADD2.F32 R4, -RZ, R2.H0_H0 ;  /* 0x20000002ff047230 */ /* 0x000fe20000004100 */
[----:B------:R-:W-:Y:S01]  /*1450*/  SHF.R.U64 R89, R12, 0x10, R13 ;  /* 0x000000100c597819 */ /* 0x000fe2000000120d */
[----:B------:R-:W-:Y:S01]  /*1460*/  HADD2.F32 R2, -RZ, R12.H0_H0 ;  /* 0x2000000cff027230 */ /* 0x000fe20000004100 */
[----:B------:R-:W0:Y:S01]  /*1470*/  MUFU.RCP R137, R137 ;  /* 0x0000008900897308 */ /* 0x000e220000001000 */
[----:B------:R-:W-:Y:S01]  /*1480*/  HADD2.F32 R12, -RZ, R14.H0_H0 ;  /* 0x2000000eff0c7230 */ /* 0x000fe20000004100 */
[----:B------:R-:W-:Y:S01]  /*1490*/  VIMNMX R33, R33, 0x20, PT ;  /* 0x0000002021217848 */ /* 0x000fe20003fe0100 */
[----:B------:R-:W-:Y:S01]  /*14a0*/  HADD2.F32 R14, -RZ, R15.H0_H0 ;  /* 0x2000000fff0e7230 */ /* 0x000fe20000004100 */
[----:B------:R-:W-:Y:S01]  /*14b0*/  MOV R26, R44 ;  /* 0x0000002c001a7202 */ /* 0x000fe20000000f00 */
[----:B------:R-:W-:Y:S01]  /*14c0*/  HADD2.F32 R15, -RZ, R18.H0_H0 ;  /* 0x20000012ff0f7230 */ /* 0x000fe20000004100 */
[----:B------:R-:W-:Y:S01]  /*14d0*/  SHF.R.U32.HI R30, RZ, 0x10, R11 ;  /* 0x00000010ff1e7819 */ /* 0x000fe2000001160b */
[----:B------:R-:W-:Y:S01]  /*14e0*/  HADD2.F32 R18, -RZ, R17.H0_H0 ;  /* 0x20000011ff127230 */ /* 0x000fe20000004100 */
[--C-:B------:R-:W-:Y:S01]  /*14f0*/  SHF.R.U32.HI R27, RZ, 0x10, R45.reuse ;  /* 0x00000010ff1b7819 */ /* 0x100fe2000001162d */
[----:B------:R-:W-:Y:S01]  /*1500*/  HADD2.F32 R17, -RZ, R19.H0_H0 ;  /* 0x20000013ff117230 */ /* 0x000fe20000004100 */
[----:B------:R-:W-:Y:S01]  /*1510*/  IADD3 R135, R0, R33, RZ ;  /* 0x0000002100877210 */ /* 0x000fe20007ffe0ff */
[----:B------:R-:W-:Y:S01]  /*1520*/  IMAD.HI.U32 R11, R136, -0x2daee0ad, RZ ;  /* 0xd2511f53880b7827 */ /* 0x000fe200078e00ff */
[----:B------:R-:W-:Y:S01]  /*1530*/  SHF.R.U64 R24, R44, 0x10, R45 ;  /* 0x000000102c187819 */ /* 0x000fe2000000122d */
[----:B------:R-:W-:Y:S01]  /*1540*/  UISETP.NE.AND.EX UP0, UPT, UR9, URZ, UPT, UP0 ;  /* 0x0000003f0900728c */ /* 0x000fe2000bf05300 */
        /* <DEDUP_REMOVED lines=30> */
[----:B------:R-:W-:Y:S01]  /*1730*/  LOP3.LUT R132, R11, UR34, R132, 0x96, !PT ;  /* 0x000000220b847c12 */ /* 0x000fe2000f8e9684 */
[----:B------:R-:W-:Y:S01]  /*1740*/  HADD2.F32 R3, -RZ, R3.H0_H0 ;  /* 0x20000003ff037230 */ /* 0x000fe20000004100 */
[----:B------:R-:W-:Y:S01]  /*1750*/  LOP3.LUT R134, R134, 0x3, RZ, 0xc0, !PT ;  /* 0x0000000386867812 */ /* 0x000fe200078ec0ff */
[----:B------:R-:W-:Y:S01]  /*1760*/  IMAD R136, R136, -0x2daee0ad, RZ ;  /* 0xd2511f5388887824 */ /* 0x000fe200078e02ff */
[----:B------:R-:W-:Y:S01]  /*1770*/  ULDC UR35, c[0x0][0x218] ;  /* 0x0000860000237ab9 */ /* 0x000fe20000000800 */
[----:B------:R-:W-:Y:S01]  /*1780*/  HADD2.F32 R127, -RZ, R43.H0_H0 ;  /* 0x2000002bff7f7230 */ /* 0x000fe20000004100 */
[----:B------:R-:W-:Y:S01]  /*1790*/  ULDC UR14, c[0x0][0x290] ;  /* 0x0000a400000e7ab9 */ /* 0x000fe20000000800 */
[----:B------:R-:W-:Y:S01]  /*17a0*/  HADD2.F32 R119, -RZ, R41.H0_H0 ;  /* 0x20000029ff777230 */ /* 0x000fe20000004100 */
[----:B------:R-:W-:Y:S01]  /*17b0*/  ULDC.64 UR10, c[0x0][0x238] ;  /* 0x00008e00000a7ab9 */ /* 0x000fe20000000a00 */
[----:B------:R-:W-:Y:S01]  /*17c0*/  HADD2.F32 R113, -RZ, R40.H0_H0 ;  /* 0x20000028ff717230 */ /* 0x000fe20000004100 */
[----:B------:R-:W-:Y:S01]  /*17d0*/  UISETP.NE.AND UP1, UPT, UR8, URZ, UPT ;  /* 0x0000003f0800728c */ /* 0x000fe2000bf25270 */
        /* <DEDUP_REMOVED lines=41> */
[----:B0-----:R-:W-:-:S07]  /*1a70*/  IMAD.SHL.U32 R135, R135, 0x4, RZ ;  /* 0x0000000487877824 */ /* 0x001fce00078e00ff */
.L_x_30601:
[----:B------:R-:W-:Y:S01]  /*1a80*/  PLOP3.LUT P1, PT, PT, PT, UP0, 0x80, 0x0 ;  /* 0x000000000000781c */ /* 0x000fe20003f2f008 */
[----:B------:R-:W-:Y:S01]  /*1a90*/  IMAD.MOV.U32 R77, RZ, RZ, 0x4 ;  /* 0x00000004ff4d7424 */ /* 0x000fe200078e00ff */
[----:B------:R-:W-:Y:S01]  /*1aa0*/  @UP0 ULDC.64 UR8, c[0x0][0x270] ;  /* 0x00009c0000080ab9 */ /* 0x000fe20000000a00 */
[----:B------:R-:W-:-:S10]  /*1ab0*/  HFMA2.MMA R78, -RZ, RZ, 1.875, 0 ;  /* 0x3f800000ff4e7435 */ /* 0x000fd400000001ff */
[----:B------:R-:W-:Y:S01]  /*1ac0*/  @P1 IMAD.WIDE R76, R142, R77, UR8 ;  /* 0x000000088e4c1e25 */ /* 0x000fe2000f8e024d */
[----:B------:R-:W-:-:S13]  /*1ad0*/  PLOP3.LUT P1, PT, PT, PT, UP0, 0x80, 0x0 ;  /* 0x000000000000781c */ /* 0x000fda0003f2f008 */
[----:B------:R0:W5:Y:S01]  /*1ae0*/  @P1 LDG.E R78, desc[UR4][R76.64] ;  /* 0x000000044c4e1981 */ /* 0x000162000c1e1900 */
[----:B------:R-:W-:Y:S01]  /*1af0*/  IMAD R152, R142, UR35, RZ ;  /* 0x000000238e987c24 */ /* 0x000fe2000f8e02ff */
[----:B------:R-:W-:Y:S01]  /*1b00*/  LOP3.LUT R155, R130, 0x7f, RZ, 0xc0, !PT ;  /* 0x0000007f829b7812 */ /* 0x000fe200078ec0ff */
[----:B------:R-:W-:Y:S03]  /*1b10*/  BSSY B0, `(.L_x_30280) ;  /* 0x000016d000007945 */ /* 0x000fe60003800000 */
[----:B------:R-:W-:-:S04]  /*1b20*/  SHF.R.S32.HI R153, RZ, 0x1f, R152 ;  /* 0x0000001fff997819 */ /* 0x000fc80000011498 */
[----:B------:R-:W-:-:S04]  /*1b30*/  LEA.HI R152, R153, R152, RZ, 0x2 ;  /* 0x0000009899987211 */ /* 0x000fc800078f10ff */
[----:B------:R-:W-:-:S05]  /*1b40*/  LEA.HI.SX32 R152, R152, R155, 0x1e ;  /* 0x0000009b98987211 */ /* 0x000fca00078ff2ff */
[----:B------:R-:W-:Y:S01]  /*1b50*/  IMAD.MOV.U32 R153, RZ, RZ, R152 ;  /* 0x000000ffff997224 */ /* 0x000fe200078e0098 */
[----:B0-----:R-:W-:Y:S06]  /*1b60*/  @!P0 BRA `(.L_x_30281) ;  /* 0x00000014009c8947 */ /* 0x001fec0003800000 */
        /* <DEDUP_REMOVED lines=21> */
.L_x_30283:
[----:B------:R-:W-:-:S07]  /*1cc0*/  MOV R162, R138 ;  /* 0x0000008a00a27202 */ /* 0x000fce0000000f00 */
.L_x_30284:
[----:B------:R-:W-:Y:S05]  /*1cd0*/  BSYNC B1 ;  /* 0x0000000000017941 */ /* 0x000fea0003800000 */
.L_x_30282:
        /* <DEDUP_REMOVED lines=16> */
.L_x_30288:
[----:B------:R-:W-:Y:S05]  /*1de0*/  BSYNC B2 ;  /* 0x0000000000027941 */ /* 0x000fea0003800000 */
.L_x_30287:
        /* <DEDUP_REMOVED lines=44> */
.L_x_30286:
[----:B------:R-:W-:Y:S05]  /*20b0*/  BSYNC B1 ;  /* 0x0000000000017941 */ /* 0x000fea0003800000 */
.L_x_30285:
[----:B------:R-:W0:Y:S01]  /*20c0*/  LDC R153, c[0x0][0x298] ;  /* 0x0000a600ff997b82 */ /* 0x000e220000000800 */
[----:B------:R-:W-:Y:S01]  /*20d0*/  I2FP.F32.U32 R134, R162 ;  /* 0x000000a200867245 */ /* 0x000fe20000201000 */
[----:B------:R-:W-:Y:S01]  /*20e0*/  IMAD.MOV.U32 R157, RZ, RZ, 0x2f800000 ;  /* 0x2f800000ff9d7424 */ /* 0x000fe200078e00ff */
[----:B------:R-:W-:Y:S01]  /*20f0*/  ISETP.NE.U32.AND P1, PT, R76, RZ, PT ;  /* 0x000000ff4c00720c */ /* 0x000fe20003f25070 */
[----:B-----5:R-:W-:Y:S01]  /*2100*/  FMUL.FTZ R36, R36, R78 ;  /* 0x0000004e24247220 */ /* 0x020fe20000410000 */
[----:B------:R-:W-:Y:S01]  /*2110*/  ISETP.NE.AND P3, PT, R158, 0x1, PT ;  /* 0x000000019e00780c */ /* 0x000fe20003f65270 */
[----:B------:R-:W-:Y:S01]  /*2120*/  FFMA.FTZ R155, R134, R157, 1.1641532182693481445e-10 ;  /* 0x2f000000869b7423 */ /* 0x000fe2000001009d */
[----:B------:R-:W-:Y:S01]  /*2130*/  ISETP.NE.AND.EX P1, PT, R77, RZ, PT, P1 ;  /* 0x000000ff4d00720c */ /* 0x000fe20003f25310 */
[----:B------:R-:W1:Y:S01]  /*2140*/  LDC R156, c[0x0][0x294] ;  /* 0x0000a500ff9c7b82 */ /* 0x000e620000000800 */
[----:B------:R-:W-:Y:S01]  /*2150*/  BSSY B1, `(.L_x_30289) ;  /* 0x0000010000017945 */ /* 0x000fe20003800000 */
[----:B------:R-:W-:Y:S01]  /*2160*/  IADD3 R77, R158, 0x1, RZ ;  /* 0x000000019e4d7810 */ /* 0x000fe20007ffe0ff */
[----:B0-----:R-:W-:Y:S01]  /*2170*/  FMUL.FTZ R36, R36, R153 ;  /* 0x0000009924247220 */ /* 0x001fe20000410000 */
[----:B-1----:R-:W-:-:S04]  /*2180*/  FSETP.GTU.FTZ.AND P2, PT, R155, R156, PT ;  /* 0x0000009c9b00720b */ /* 0x002fc80003f5c000 */
        /* <DEDUP_REMOVED lines=11> */
.L_x_30290:
[----:B------:R-:W-:-:S07]  /*2240*/  IMAD.MOV.U32 R134, RZ, RZ, R138 ;  /* 0x000000ffff867224 */ /* 0x000fce00078e008a */
.L_x_30291:
[----:B------:R-:W-:Y:S05]  /*2250*/  BSYNC B1 ;  /* 0x0000000000017941 */ /* 0x000fea0003800000 */
.L_x_30289:
        /* <DEDUP_REMOVED lines=16> */
.L_x_30295:
[----:B------:R-:W-:Y:S05]  /*2360*/  BSYNC B2 ;  /* 0x0000000000027941 */ /* 0x000fea0003800000 */
.L_x_30294:
        /* <DEDUP_REMOVED lines=44> */
.L_x_30293:
[----:B------:R-:W-:Y:S05]  /*2630*/  BSYNC B1 ;  /* 0x0000000000017941 */ /* 0x000fea0003800000 */
.L_x_30292:
[----:B------:R-:W-:Y:S01]  /*2640*/  I2FP.F32.U32 R76, R134 ;  /* 0x00000086004c7245 */ /* 0x000fe20000201000 */
[----:B------:R-:W-:Y:S01]  /*2650*/  FMUL.FTZ R134, R37, R78 ;  /* 0x0000004e25867220 */ /* 0x000fe20000410000 */
[C---:B------:R-:W-:Y:S01]  /*2660*/  ISETP.NE.AND P4, PT, R77.reuse, 0x1, PT ;  /* 0x000000014d00780c */ /* 0x040fe20003f85270 */
[----:B------:R-:W-:Y:S01]  /*2670*/  BSSY B1, `(.L_x_30296) ;  /* 0x0000011000017945 */ /* 0x000fe20003800000 */
[----:B------:R-:W-:Y:S01]  /*2680*/  IADD3 R154, R77, 0x1, RZ ;  /* 0x000000014d9a7810 */ /* 0x000fe20007ffe0ff */
[----:B------:R-:W-:Y:S01]  /*2690*/  FFMA.FTZ R37, R76, R157, 1.1641532182693481445e-10 ;  /* 0x2f0000004c257423 */ /* 0x000fe2000001009d */
[----:B------:R-:W-:-:S04]  /*26a0*/  FMUL.FTZ R134, R134, R153 ;  /* 0x0000009986867220 */ /* 0x000fc80000410000 */
        /* <DEDUP_REMOVED lines=12> */
.L_x_30297:
[----:B------:R-:W-:-:S07]  /*2770*/  IMAD.MOV.U32 R134, RZ, RZ, R138 ;  /* 0x000000ffff867224 */ /* 0x000fce00078e008a */
.L_x_30298:
[----:B------:R-:W-:Y:S05]  /*2780*/  BSYNC B1 ;  /* 0x0000000000017941 */ /* 0x000fea0003800000 */
.L_x_30296:
        /* <DEDUP_REMOVED lines=16> */
.L_x_30302:
[----:B------:R-:W-:Y:S05]  /*2890*/  BSYNC B2 ;  /* 0x0000000000027941 */ /* 0x000fea0003800000 */
.L_x_30301:
        /* <DEDUP_REMOVED lines=44> */
.L_x_30300:
[----:B------:R-:W-:Y:S05]  /*2b60*/  BSYNC B1 ;  /* 0x0000000000017941 */ /* 0x000fea0003800000 */
.L_x_30299:
        /* <DEDUP_REMOVED lines=19> */
.L_x_30304:
[----:B------:R-:W-:-:S07]  /*2ca0*/  IMAD.MOV.U32 R162, RZ, RZ, R138 ;  /* 0x000000ffffa27224 */ /* 0x000fce00078e008a */
.L_x_30305:
[----:B------:R-:W-:Y:S05]  /*2cb0*/  BSYNC B1 ;  /* 0x0000000000017941 */ /* 0x000fea0003800000 */
.L_x_30303:
        /* <DEDUP_REMOVED lines=16> */
.L_x_30309:
[----:B------:R-:W-:Y:S05]  /*2dc0*/  BSYNC B2 ;  /* 0x0000000000027941 */ /* 0x000fea0003800000 */
.L_x_30308:
        /* <DEDUP_REMOVED lines=44> */
.L_x_30307:
[----:B------:R-:W-:Y:S05]  /*3090*/  BSYNC B1 ;  /* 0x0000000000017941 */ /* 0x000fea0003800000 */
.L_x_30306:
[----:B------:R-:W-:Y:S02]  /*30a0*/  I2FP.F32.U32 R154, R162 ;  /* 0x000000a2009a7245 */ /* 0x000fe40000201000 */
[----:B------:R-:W-:Y:S02]  /*30b0*/  SEL R159, RZ, 0x1, P2 ;  /* 0x00000001ff9f7807 */ /* 0x000fe40001000000 */
[----:B------:R-:W-:Y:S01]  /*30c0*/  LEA R76, P2, R152, UR10, 0x4 ;  /* 0x0000000a984c7c11 */ /* 0x000fe2000f8420ff */
[----:B------:R-:W-:Y:S01]  /*30d0*/  FFMA.FTZ R157, R154, R157, 1.1641532182693481445e-10 ;  /* 0x2f0000009a9d7423 */ /* 0x000fe2000001009d */
[----:B------:R-:W-:Y:S01]  /*30e0*/  FMUL.FTZ R154, R39, R78 ;  /* 0x0000004e279a7220 */ /* 0x000fe20000410000 */
[----:B------:R-:W-:Y:S02]  /*30f0*/  SEL R158, RZ, 0x10000, P4 ;  /* 0x00010000ff9e7807 */ /* 0x000fe40002000000 */
[----:B------:R-:W-:Y:S01]  /*3100*/  LEA.HI.X R77, R152, UR11, RZ, 0x4, P2 ;  /* 0x0000000b984d7c11 */ /* 0x000fe200090f24ff */
[----:B------:R-:W-:Y:S01]  /*3110*/  FMUL.FTZ R154, R154, R153 ;  /* 0x000000999a9a7220 */ /* 0x000fe20000410000 */
[----:B------:R-:W-:-:S02]  /*3120*/  FSETP.GTU.FTZ.AND P2, PT, R157, R156, PT ;  /* 0x0000009c9d00720b */ /* 0x000fc40003f5c000 */
[----:B------:R-:W-:Y:S02]  /*3130*/  SEL R161, RZ, 0x100, P3 ;  /* 0x00000100ffa17807 */ /* 0x000fe40001800000 */
[----:B------:R-:W-:Y:S02]  /*3140*/  SEL R153, RZ, 0x1000000, P2 ;  /* 0x01000000ff997807 */ /* 0x000fe40001000000 */
[----:B------:R-:W-:Y:S02]  /*3150*/  FSEL R39, R154, RZ, !P2 ;  /* 0x000000ff9a277208 */ /* 0x000fe40005000000 */
[C---:B------:R-:W-:Y:S02]  /*3160*/  LEA R154, P2, R152.reuse, UR12, 0x2 ;  /* 0x0000000c989a7c11 */ /* 0x040fe4000f8410ff */
[----:B------:R-:W-:Y:S01]  /*3170*/  IADD3 R158, R161, R153, R158 ;  /* 0x00000099a19e7210 */ /* 0x000fe20007ffe09e */
[----:B------:R-:W-:Y:S01]  /*3180*/  @P1 FADD.FTZ R39, R35, R39 ;  /* 0x0000002723271221 */ /* 0x000fe20000010000 */
[C---:B------:R-:W-:Y:S01]  /*3190*/  LEA.HI.X R155, R152.reuse, UR13, RZ, 0x2, P2 ;  /* 0x0000000d989b7c11 */ /* 0x040fe200090f14ff */
[----:B------:R-:W-:Y:S01]  /*31a0*/  VIADD R153, R152, 0x80 ;  /* 0x0000008098997836 */ /* 0x000fe20000000000 */
[----:B------:R-:W-:-:S02]  /*31b0*/  IADD3 R159, R158, R159, RZ ;  /* 0x0000009f9e9f7210 */ /* 0x000fc40007ffe0ff */
[----:B------:R0:W-:Y:S04]  /*31c0*/  STG.E.128 desc[UR4][R76.64], R36 ;  /* 0x000000244c007986 */ /* 0x0001e8000c101d04 */
[----:B------:R0:W-:Y:S02]  /*31d0*/  STG.E desc[UR4][R154.64], R159 ;  /* 0x0000009f9a007986 */ /* 0x0001e4000c101904 */
.L_x_30281:
[----:B------:R-:W-:Y:S05]  /*31e0*/  BSYNC B0 ;  /* 0x0000000000007941 */ /* 0x000fea0003800000 */
.L_x_30280:
[----:B------:R-:W-:Y:S01]  /*31f0*/  ISETP.NE.AND P1, PT, R151, RZ, PT ;  /* 0x000000ff9700720c */ /* 0x000fe20003f25270 */
[----:B------:R-:W-:-:S12]  /*3200*/  BSSY B0, `(.L_x_30310) ;  /* 0x0000169000007945 */ /* 0x000fd80003800000 */
[----:B------:R-:W-:Y:S05]  /*3210*/  @!P1 BRA `(.L_x_30311) ;  /* 0x00000014009c9947 */ /* 0x000fea0003800000 */
[----:B------:R-:W1:Y:S08]  /*3220*/  LDC.64 R40, c[0x0][0x220] ;  /* 0x00008800ff287b82 */ /* 0x000e700000000a00 */
[----:B0-----:R-:W0:Y:S01]  /*3230*/  LDC.64 R76, c[0x0][0x230] ;  /* 0x00008c00ff4c7b82 */ /* 0x001e220000000a00 */
[----:B-1----:R-:W-:-:S06]  /*3240*/  IMAD.WIDE.U32 R40, R153, 0x10, R40 ;  /* 0x0000001099287825 */ /* 0x002fcc00078e0028 */
[----:B------:R-:W5:Y:S01]  /*3250*/  LDG.E.128 R40, desc[UR4][R40.64] ;  /* 0x0000000428287981 */ /* 0x000f62000c1e1d00 */
[----:B0-----:R-:W-:-:S04]  /*3260*/  ISETP.NE.U32.AND P1, PT, R76, RZ, PT ;  /* 0x000000ff4c00720c */ /* 0x001fc80003f25070 */
        /* <DEDUP_REMOVED lines=16> */
.L_x_30313:
[----:B------:R-:W-:-:S07]  /*3370*/  MOV R162, R138 ;  /* 0x0000008a00a27202 */ /* 0x000fce0000000f00 */
.L_x_30314:
[----:B------:R-:W-:Y:S05]  /*3380*/  BSYNC B1 ;  /* 0x0000000000017941 */ /* 0x000fea0003800000 */
.L_x_30312:
        /* <DEDUP_REMOVED lines=16> */
.L_x_30318:
[----:B------:R-:W-:Y:S05]  /*3490*/  BSYNC B2 ;  /* 0x0000000000027941 */ /* 0x000fea0003800000 */
.L_x_30317:
        /* <DEDUP_REMOVED lines=44> */
.L_x_30316:
[----:B------:R-:W-:Y:S05]  /*3760*/  BSYNC B1 ;  /* 0x0000000000017941 */ /* 0x000fea0003800000 */
.L_x_30315:
        /* <DEDUP_REMOVED lines=24> */
.L_x_30320:
[----:B------:R-:W-:-:S07]  /*38f0*/  IMAD.MOV.U32 R134, RZ, RZ, R138 ;  /* 0x000000ffff867224 */ /* 0x000fce00078e008a */
.L_x_30321:
[----:B------:R-:W-:Y:S05]  /*3900*/  BSYNC B1 ;  /* 0x0000000000017941 */ /* 0x000fea0003800000 */
.L_x_30319:
        /* <DEDUP_REMOVED lines=16> */
.L_x_30325:
[----:B------:R-:W-:Y:S05]  /*3a10*/  BSYNC B2 ;  /* 0x0000000000027941 */ /* 0x000fea0003800000 */
.L_x_30324:
        /* <DEDUP_REMOVED lines=44> */
.L_x_30323:
[----:B------:R-:W-:Y:S05]  /*3ce0*/  BSYNC B1 ;  /* 0x0000000000017941 */ /* 0x000fea0003800000 */
.L_x_30322:
[----:B------:R-:W-:Y:S01]  /*3cf0*/  I2FP.F32.U32 R77, R134 ;  /* 0x00000086004d7245 */ /* 0x000fe20000201000 */
[----:B------:R-:W-:Y:S01]  /*3d00*/  FMUL.FTZ R41, R41, R78 ;  /* 0x0000004e29297220 */ /* 0x000fe20000410000 */
[----:B------:R-:W-:Y:S01]  /*3d10*/  ISETP.NE.AND P4, PT, R154, 0x1, PT ;  /* 0x000000019a00780c */ /* 0x000fe20003f85270 */
[----:B------:R-:W-:Y:S02]  /*3d20*/  BSSY B1, `(.L_x_30326) ;  /* 0x0000011000017945 */ /* 0x000fe40003800000 */
[----:B------:R-:W-:Y:S01]  /*3d30*/  FFMA.FTZ R76, R77, R158, 1.1641532182693481445e-10 ;  /* 0x2f0000004d4c7423 */ /* 0x000fe2000001009e */
[----:B------:R-:W-:-:S04]  /*3d40*/  FMUL.FTZ R41, R41, R156 ;  /* 0x0000009c29297220 */ /* 0x000fc80000410000 */
        /* <DEDUP_REMOVED lines=13> */
.L_x_30327:
[----:B------:R-:W-:-:S07]  /*3e20*/  IMAD.MOV.U32 R134, RZ, RZ, R138 ;  /* 0x000000ffff867224 */ /* 0x000fce00078e008a */
.L_x_30328:
[----:B------:R-:W-:Y:S05]  /*3e30*/  BSYNC B1 ;  /* 0x0000000000017941 */ /* 0x000fea0003800000 */
.L_x_30326:
        /* <DEDUP_REMOVED lines=16> */
.L_x_30332:
[----:B------:R-:W-:Y:S05]  /*3f40*/  BSYNC B2 ;  /* 0x0000000000027941 */ /* 0x000fea0003800000 */
.L_x_30331:
        /* <DEDUP_REMOVED lines=44> */
.L_x_30330:
[----:B------:R-:W-:Y:S05]  /*4210*/  BSYNC B1 ;  /* 0x0000000000017941 */ /* 0x000fea0003800000 */
.L_x_30329:
        /* <DEDUP_REMOVED lines=19> */
.L_x_30334:
[----:B------:R-:W-:-:S07]  /*4350*/  MOV R159, R138 ;  /* 0x0000008a009f7202 */ /* 0x000fce0000000f00 */
.L_x_30335:
[----:B------:R-:W-:Y:S05]  /*4360*/  BSYNC B1 ;  /* 0x0000000000017941 */ /* 0x000fea0003800000 */
.L_x_30333:
        /* <DEDUP_REMOVED lines=16> */
.L_x_30339:
[----:B------:R-:W-:Y:S05]  /*4470*/  BSYNC B2 ;  /* 0x0000000000027941 */ /* 0x000fea0003800000 */
.L_x_30338:
        /* <DEDUP_REMOVED lines=44> */
.L_x_30337:
[----:B------:R-:W-:Y:S05]  /*4740*/  BSYNC B1 ;  /* 0x0000000000017941 */ /* 0x000fea0003800000 */
.L_x_30336:
[----:B------:R-:W-:Y:S01]  /*4750*/  I2FP.F32.U32 R155, R159 ;  /* 0x0000009f009b7245 */ /* 0x000fe20000201000 */
[----:B------:R-:W-:Y:S01]  /*4760*/  FMUL.FTZ R43, R43, R78 ;  /* 0x0000004e2b2b7220 */ /* 0x000fe20000410000 */
[----:B------:R-:W-:Y:S02]  /*4770*/  SEL R162, RZ, 0x1, P2 ;  /* 0x00000001ffa27807 */ /* 0x000fe40001000000 */
[----:B------:R-:W-:Y:S01]  /*4780*/  LEA R76, P2, R153, UR10, 0x4 ;  /* 0x0000000a994c7c11 */ /* 0x000fe2000f8420ff */
[----:B------:R-:W-:Y:S01]  /*4790*/  FFMA.FTZ R158, R155, R158, 1.1641532182693481445e-10 ;  /* 0x2f0000009b9e7423 */ /* 0x000fe2000001009e */
[----:B------:R-:W-:Y:S01]  /*47a0*/  FMUL.FTZ R43, R43, R156 ;  /* 0x0000009c2b2b7220 */ /* 0x000fe20000410000 */
[----:B------:R-:W-:Y:S02]  /*47b0*/  SEL R161, RZ, 0x10000, P4 ;  /* 0x00010000ffa17807 */ /* 0x000fe40002000000 */
[----:B------:R-:W-:Y:S02]  /*47c0*/  LEA.HI.X R77, R153, UR11, RZ, 0x4, P2 ;  /* 0x0000000b994d7c11 */ /* 0x000fe400090f24ff */
[----:B------:R-:W-:-:S02]  /*47d0*/  FSETP.GTU.FTZ.AND P2, PT, R158, R157, PT ;  /* 0x0000009d9e00720b */ /* 0x000fc40003f5c000 */
[----:B------:R-:W-:Y:S02]  /*47e0*/  SEL R160, RZ, 0x100, P3 ;  /* 0x00000100ffa07807 */ /* 0x000fe40001800000 */
[----:B------:R-:W-:Y:S02]  /*47f0*/  FSEL R43, R43, RZ, !P2 ;  /* 0x000000ff2b2b7208 */ /* 0x000fe40005000000 */
[----:B------:R-:W-:-:S03]  /*4800*/  SEL R156, RZ, 0x1000000, P2 ;  /* 0x01000000ff9c7807 */ /* 0x000fc60001000000 */
[----:B------:R-:W-:Y:S01]  /*4810*/  @P1 FADD.FTZ R43, R35, R43 ;  /* 0x0000002b232b1221 */ /* 0x000fe20000010000 */
[----:B------:R-:W-:Y:S02]  /*4820*/  IADD3 R161, R160, R156, R161 ;  /* 0x0000009ca0a17210 */ /* 0x000fe40007ffe0a1 */
[----:B------:R-:W-:Y:S02]  /*4830*/  LEA R154, P1, R153, UR12, 0x2 ;  /* 0x0000000c999a7c11 */ /* 0x000fe4000f8210ff */
[----:B------:R1:W-:Y:S01]  /*4840*/  STG.E.128 desc[UR4][R76.64], R40 ;  /* 0x000000284c007986 */ /* 0x0003e2000c101d04 */
[----:B------:R-:W-:Y:S01]  /*4850*/  IMAD.IADD R161, R161, 0x1, R162 ;  /* 0x00000001a1a17824 */ /* 0x000fe200078e02a2 */
[C---:B------:R-:W-:Y:S02]  /*4860*/  LEA.HI.X R155, R153.reuse, UR13, RZ, 0x2, P1 ;  /* 0x0000000d999b7c11 */ /* 0x040fe400088f14ff */
[----:B------:R-:W-:-:S03]  /*4870*/  IADD3 R153, R153, 0x80, RZ ;  /* 0x0000008099997810 */ /* 0x000fc60007ffe0ff */
[----:B------:R1:W-:Y:S04]  /*4880*/  STG.E desc[UR4][R154.64], R161 ;  /* 0x000000a19a007986 */ /* 0x0003e8000c101904 */
.L_x_30311:
[----:B------:R-:W-:Y:S05]  /*4890*/  BSYNC B0 ;  /* 0x0000000000007941 */ /* 0x000fea0003800000 */
.L_x_30310:
[----:B------:R-:W-:Y:S01]  /*48a0*/  ISETP.NE.AND P1, PT, R150, RZ, PT ;  /* 0x000000ff9600720c */ /* 0x000fe20003f25270 */
[----:B------:R-:W-:-:S12]  /*48b0*/  BSSY B0, `(.L_x_30340) ;  /* 0x0000169000007945 */ /* 0x000fd80003800000 */
[----:B------:R-:W-:Y:S05]  /*48c0*/  @!P1 BRA `(.L_x_30341) ;  /* 0x00000014009c9947 */ /* 0x000fea0003800000 */
[----:B------:R-:W2:Y:S08]  /*48d0*/  LDC.64 R44, c[0x0][0x220] ;  /* 0x00008800ff2c7b82 */ /* 0x000eb00000000a00 */
[----:B01----:R-:W0:Y:S01]  /*48e0*/  LDC.64 R76, c[0x0][0x230] ;  /* 0x00008c00ff4c7b82 */ /* 0x003e220000000a00 */
[----:B--2---:R-:W-:-:S06]  /*48f0*/  IMAD.WIDE.U32 R44, R153, 0x10, R44 ;  /* 0x00000010992c7825 */ /* 0x004fcc00078e002c */
        /* <DEDUP_REMOVED lines=18> */
.L_x_30343:
[----:B------:R-:W-:-:S07]  /*4a20*/  IMAD.MOV.U32 R162, RZ, RZ, R138 ;  /* 0x000000ffffa27224 */ /* 0x000fce00078e008a */
.L_x_30344:
[----:B------:R-:W-:Y:S05]  /*4a30*/  BSYNC B1 ;  /* 0x0000000000017941 */ /* 0x000fea0003800000 */
.L_x_30342:
        /* <DEDUP_REMOVED lines=16> */
.L_x_30348:
[----:B------:R-:W-:Y:S05]  /*4b40*/  BSYNC B2 ;  /* 0x0000000000027941 */ /* 0x000fea0003800000 */
.L_x_30347:
        /* <DEDUP_REMOVED lines=44> */
.L_x_30346:
[----:B------:R-:W-:Y:S05]  /*4e10*/  BSYNC B1 ;  /* 0x0000000000017941 */ /* 0x000fea0003800000 */
.L_x_30345:
[----:B------:R-:W0:Y:S01]  /*4e20*/  LDC R156, c[0x0][0x298] ;  /* 0x0000a600ff9c7b82 */ /* 0x000e220000000800 */
[----:B------:R-:W-:Y:S01]  /*4e30*/  HFMA2.MMA R158, -RZ, RZ, 0.1171875, 0 ;  /* 0x2f800000ff9e7435 */ /* 0x000fe200000001ff */
[----:B------:R-:W-:Y:S01]  /*4e40*/  I2FP.F32.U32 R155, R162 ;  /* 0x000000a2009b7245 */ /* 0x000fe20000201000 */
[----:B-----5:R-:W-:Y:S01]  /*4e50*/  FMUL.FTZ R161, R44, R78 ;  /* 0x0000004e2ca17220 */ /* 0x020fe20000410000 */
[----:B------:R-:W-:Y:S01]  /*4e60*/  ISETP.NE.U32.AND P1, PT, R76, RZ, PT ;  /* 0x000000ff4c00720c */ /* 0x000fe20003f25070 */
[----:B------:R-:W-:Y:S01]  /*4e70*/  BSSY B1, `(.L_x_30349) ;  /* 0x0000014000017945 */ /* 0x000fe20003800000 */
[C---:B------:R-:W-:Y:S01]  /*4e80*/  ISETP.NE.AND P3, PT, R159.reuse, 0x1, PT ;  /* 0x000000019f00780c */ /* 0x040fe20003f65270 */
[----:B------:R-:W-:Y:S01]  /*4e90*/  VIADD R154, R159, 0x1 ;  /* 0x000000019f9a7836 */ /* 0x000fe20000000000 */
[----:B------:R-:W1:Y:S01]  /*4ea0*/  LDC R157, c[0x0][0x294] ;  /* 0x0000a500ff9d7b82 */ /* 0x000e620000000800 */
[----:B------:R-:W-:Y:S02]  /*4eb0*/  ISETP.NE.AND.EX P1, PT, R77, RZ, PT, P1 ;  /* 0x000000ff4d00720c */ /* 0x000fe40003f25310 */
[----:B------:R-:W-:Y:S01]  /*4ec0*/  FFMA.FTZ R44, R155, R158, 1.1641532182693481445e-10 ;  /* 0x2f0000009b2c7423 */ /* 0x000fe2000001009e */
[----:B0-----:R-:W-:-:S04]  /*4ed0*/  FMUL.FTZ R161, R161, R156 ;  /* 0x0000009ca1a17220 */ /* 0x001fc80000410000 */
[----:B-1----:R-:W-:-:S04]  /*4ee0*/  FSETP.GTU.FTZ.AND P2, PT, R44, R157, PT ;  /* 0x0000009d2c00720b */ /* 0x002fc80003f5c000 */
        /* <DEDUP_REMOVED lines=11> */
.L_x_30350:
[----:B------:R-:W-:-:S07]  /*4fa0*/  IMAD.MOV.U32 R134, RZ, RZ, R138 ;  /* 0x000000ffff867224 */ /* 0x000fce00078e008a */
.L_x_30351:
[----:B------:R-:W-:Y:S05]  /*4fb0*/  BSYNC B1 ;  /* 0x0000000000017941 */ /* 0x000fea0003800000 */
.L_x_30349:
        /* <DEDUP_REMOVED lines=16> */
.L_x_30355:
[----:B------:R-:W-:Y:S05]  /*50c0*/  BSYNC B2 ;  /* 0x0000000000027941 */ /* 0x000fea0003800000 */
.L_x_30354:
        /* <DEDUP_REMOVED lines=44> */
.L_x_30353:
[----:B------:R-:W-:Y:S05]  /*5390*/  BSYNC B1 ;  /* 0x0000000000017941 */ /* 0x000fea0003800000 */
.L_x_30352:
        /* <DEDUP_REMOVED lines=19> */
.L_x_30357:
[----:B------:R-:W-:-:S07]  /*54d0*/  MOV R134, R138 ;  /* 0x0000008a00867202 */ /* 0x000fce0000000f00 */
.L_x_30358:
[----:B------:R-:W-:Y:S05]  /*54e0*/  BSYNC B1 ;  /* 0x0000000000017941 */ /* 0x000fea0003800000 */
.L_x_30356:
        /* <DEDUP_REMOVED lines=16> */
.L_x_30362:
[----:B------:R-:W-:Y:S05]  /*55f0*/  BSYNC B2 ;  /* 0x0000000000027941 */ /* 0x000fea0003800000 */
.L_x_30361:
        /* <DEDUP_REMOVED lines=44> */
.L_x_30360:
[----:B------:R-:W-:Y:S05]  /*58c0*/  BSYNC B1 ;  /* 0x0000000000017941 */ /* 0x000fea0003800000 */
.L_x_30359:
[----:B------:R-:W-:Y:S01]  /*58d0*/  I2FP.F32.U32 R77, R134 ;  /* 0x00000086004d7245 */ /* 0x000fe20000201000 */
[----:B------:R-:W-:Y:S01]  /*58e0*/  FMUL.FTZ R155, R46, R78 ;  /* 0x0000004e2e9b7220 */ /* 0x000fe20000410000 */
[C---:B------:R-:W-:Y:S01]  /*58f0*/  ISETP.NE.AND P5, PT, R76.reuse, 0x1, PT ;  /* 0x000000014c00780c */ /* 0x040fe20003fa5270 */
[----:B------:R-:W-:Y:S01]  /*5900*/  BSSY B1, `(.L_x_30363) ;  /* 0x0000011000017945 */ /* 0x000fe20003800000 */
[----:B------:R-:W-:Y:S02]  /*5910*/  VIADD R134, R76, 0x1 ;  /* 0x000000014c867836 */ /* 0x000fe40000000000 */
[----:B------:R-:W-:Y:S01]  /*5920*/  FFMA.FTZ R46, R77, R158, 1.1641532182693481445e-10 ;  /* 0x2f0000004d2e7423 */ /* 0x000fe2000001009e */
[----:B------:R-:W-:-:S04]  /*5930*/  FMUL.FTZ R155, R155, R156 ;  /* 0x0000009c9b9b7220 */ /* 0x000fc80000410000 */
        /* <DEDUP_REMOVED lines=12> */
.L_x_30364:
[----:B------:R-:W-:-:S07]  /*5a00*/  IMAD.MOV.U32 R159, RZ, RZ, R138 ;  /* 0x000000ffff9f7224 */ /* 0x000fce00078e008a */
.L_x_30365:
[----:B------:R-:W-:Y:S05]  /*5a10*/  BSYNC B1 ;  /* 0x0000000000017941 */ /* 0x000fea0003800000 */
.L_x_30363:
        /* <DEDUP_REMOVED lines=16> */
.L_x_30369:
[----:B------:R-:W-:Y:S05]  /*5b20*/  BSYNC B2 ;  /* 0x0000000000027941 */ /* 0x000fea0003800000 */
.L_x_30368:
        /* <DEDUP_REMOVED lines=44> */
.L_x_30367:
[----:B------:R-:W-:Y:S05]  /*5df0*/  BSYNC B1 ;  /* 0x0000000000017941 */ /* 0x000fea0003800000 */
.L_x_30366:
        /* <DEDUP_REMOVED lines=13> */
[C---:B------:R-:W-:Y:S02]  /*5ed0*/  LEA R154, P1, R153.reuse, UR12, 0x2 ;  /* 0x0000000c999a7c11 */ /* 0x040fe4000f8210ff */
[----:B------:R-:W-:Y:S02]  /*5ee0*/  IADD3 R161, R160, R156, R161 ;  /* 0x0000009ca0a17210 */ /* 0x000fe40007ffe0a1 */
[----:B------:R-:W-:Y:S01]  /*5ef0*/  LEA.HI.X R155, R153, UR13, RZ, 0x2, P1 ;  /* 0x0000000d999b7c11 */ /* 0x000fe200088f14ff */
[----:B------:R2:W-:Y:S01]  /*5f00*/  STG.E.128 desc[UR4][R76.64], R44 ;  /* 0x0000002c4c007986 */ /* 0x0005e2000c101d04 */
[----:B------:R-:W-:Y:S01]  /*5f10*/  IADD3 R161, R161, R162, RZ ;  /* 0x000000a2a1a17210 */ /* 0x000fe20007ffe0ff */
[----:B------:R-:W-:-:S04]  /*5f20*/  VIADD R153, R153, 0x80 ;  /* 0x0000008099997836 */ /* 0x000fc80000000000 */
[----:B------:R2:W-:Y:S03]  /*5f30*/  STG.E desc[UR4][R154.64], R161 ;  /* 0x000000a19a007986 */ /* 0x0005e6000c101904 */
.L_x_30341:
[----:B------:R-:W-:Y:S05]  /*5f40*/  BSYNC B0 ;  /* 0x0000000000007941 */ /* 0x000fea0003800000 */
.L_x_30340:
[----:B------:R-:W-:Y:S01]  /*5f50*/  ISETP.NE.AND P1, PT, R149, RZ, PT ;  /* 0x000000ff9500720c */ /* 0x000fe20003f25270 */
[----:B------:R-:W-:-:S12]  /*5f60*/  BSSY B0, `(.L_x_30370) ;  /* 0x0000169000007945 */ /* 0x000fd80003800000 */
[----:B------:R-:W-:Y:S05]  /*5f70*/  @!P1 BRA `(.L_x_30371) ;  /* 0x00000014009c9947 */ /* 0x000fea0003800000 */
[----:B------:R-:W3:Y:S08]  /*5f80*/  LDC.64 R48, c[0x0][0x220] ;  /* 0x00008800ff307b82 */ /* 0x000ef00000000a00 */
[----:B012---:R-:W0:Y:S01]  /*5f90*/  LDC.64 R76, c[0x0][0x230] ;  /* 0x00008c00ff4c7b82 */ /* 0x007e220000000a00 */
[----:B---3--:R-:W-:-:S06]  /*5fa0*/  IMAD.WIDE.U32 R48, R153, 0x10, R48 ;  /* 0x0000001099307825 */ /* 0x008fcc00078e0030 */
        /* <DEDUP_REMOVED lines=18> */
.L_x_30373:
[----:B------:R-:W-:-:S07]  /*60d0*/  MOV R162, R138 ;  /* 0x0000008a00a27202 */ /* 0x000fce0000000f00 */
.L_x_30374:
[----:B------:R-:W-:Y:S05]  /*60e0*/  BSYNC B1 ;  /* 0x0000000000017941 */ /* 0x000fea0003800000 */
.L_x_30372:
        /* <DEDUP_REMOVED lines=16> */
.L_x_30378:
[----:B------:R-:W-:Y:S05]  /*61f0*/  BSYNC B2 ;  /* 0x0000000000027941 */ /* 0x000fea0003800000 */
.L_x_30377:
        /* <DEDUP_REMOVED lines=44> */
.L_x_30376:
[----:B------:R-:W-:Y:S05]  /*64c0*/  BSYNC B1 ;  /* 0x0000000000017941 */ /* 0x000fea0003800000 */
.L_x_30375:
        /* <DEDUP_REMOVED lines=24> */
.L_x_30380:
[----:B------:R-:W-:-:S07]  /*6650*/  MOV R134, R138 ;  /* 0x0000008a00867202 */ /* 0x000fce0000000f00 */
.L_x_30381:
[----:B------:R-:W-:Y:S05]  /*6660*/  BSYNC B1 ;  /* 0x0000000000017941 */ /* 0x000fea0003800000 */
.L_x_30379:
        /* <DEDUP_REMOVED lines=16> */
.L_x_30385:
[----:B------:R-:W-:Y:S05]  /*6770*/  BSYNC B2 ;  /* 0x0000000000027941 */ /* 0x000fea0003800000 */
.L_x_30384:
        /* <DEDUP_REMOVED lines=44> */
.L_x_30383:
[----:B------:R-:W-:Y:S05]  /*6a40*/  BSYNC B1 ;  /* 0x0000000000017941 */ /* 0x000fea0003800000 */
.L_x_30382:
[----:B------:R-:W-:Y:S01]  /*6a50*/  I2FP.F32.U32 R77, R134 ;  /* 0x00000086004d7245 */ /* 0x000fe20000201000 */
[----:B------:R-:W-:Y:S01]  /*6a60*/  FMUL.FTZ R49, R49, R78 ;  /* 0x0000004e31317220 */ /* 0x000fe20000410000 */
[----:B------:R-:W-:Y:S01]  /*6a70*/  ISETP.NE.AND P4, PT, R154, 0x1, PT ;  /* 0x000000019a00780c */ /* 0x000fe20003f85270 */
[----:B------:R-:W-:Y:S02]  /*6a80*/  BSSY B1, `(.L_x_30386) ;  /* 0x0000011000017945 */ /* 0x000fe40003800000 */
[----:B------:R-:W-:Y:S01]  /*6a90*/  FFMA.FTZ R76, R77, R158, 1.1641532182693481445e-10 ;  /* 0x2f0000004d4c7423 */ /* 0x000fe2000001009e */
[----:B------:R-:W-:-:S04]  /*6aa0*/  FMUL.FTZ R49, R49, R156 ;  /* 0x0000009c31317220 */ /* 0x000fc80000410000 */
        /* <DEDUP_REMOVED lines=13> */
.L_x_30387:
[----:B------:R-:W-:-:S07]  /*6b80*/  IMAD.MOV.U32 R134, RZ, RZ, R138 ;  /* 0x000000ffff867224 */ /* 0x000fce00078e008a */
.L_x_30388:
[----:B------:R-:W-:Y:S05]  /*6b90*/  BSYNC B1 ;  /* 0x0000000000017941 */ /* 0x000fea0003800000 */
.L_x_30386:
        /* <DEDUP_REMOVED lines=16> */
.L_x_30392:
[----:B------:R-:W-:Y:S05]  /*6ca0*/  BSYNC B2 ;  /* 0x0000000000027941 */ /* 0x000fea0003800000 */
.L_x_30391:
        /* <DEDUP_REMOVED lines=44> */
.L_x_30390:
[----:B------:R-:W-:Y:S05]  /*6f70*/  BSYNC B1 ;  /* 0x0000000000017941 */ /* 0x000fea0003800000 */
.L_x_30389:
        /* <DEDUP_REMOVED lines=19> */
.L_x_30394:
[----:B------:R-:W-:-:S07]  /*70b0*/  MOV R159, R138 ;  /* 0x0000008a009f7202 */ /* 0x000fce0000000f00 */
.L_x_30395:
[----:B------:R-:W-:Y:S05]  /*70c0*/  BSYNC B1 ;  /* 0x0000000000017941 */ /* 0x000fea0003800000 */
.L_x_30393:
        /* <DEDUP_REMOVED lines=16> */
.L_x_30399:
[----:B------:R-:W-:Y:S05]  /*71d0*/  BSYNC B2 ;  /* 0x0000000000027941 */ /* 0x000fea0003800000 */
.L_x_30398:
        /* <DEDUP_REMOVED lines=44> */
.L_x_30397:
[----:B------:R-:W-:Y:S05]  /*74a0*/  BSYNC B1 ;  /* 0x0000000000017941 */ /* 0x000fea0003800000 */
.L_x_30396:
        /* <DEDUP_REMOVED lines=20> */
.L_x_30371:
[----:B------:R-:W-:Y:S05]  /*75f0*/  BSYNC B0 ;  /* 0x0000000000007941 */ /* 0x000fea0003800000 */
.L_x_30370:
[----:B------:R-:W-:Y:S01]  /*7600*/  ISETP.NE.AND P1, PT, R148, RZ, PT ;  /* 0x000000ff9400720c */ /* 0x000fe20003f25270 */
[----:B------:R-:W-:-:S12]  /*7610*/  BSSY B0, `(.L_x_30400) ;  /* 0x0000169000007945 */ /* 0x000fd80003800000 */
[----:B------:R-:W-:Y:S05]  /*7620*/  @!P1 BRA `(.L_x_30401) ;  /* 0x00000014009c9947 */ /* 0x000fea0003800000 */
[----:B------:R-:W4:Y:S08]  /*7630*/  LDC.64 R52, c[0x0][0x220] ;  /* 0x00008800ff347b82 */ /* 0x000f300000000a00 */
[----:B0123--:R-:W0:Y:S01]  /*7640*/  LDC.64 R76, c[0x0][0x230] ;  /* 0x00008c00ff4c7b82 */ /* 0x00fe220000000a00 */
[----:B----4-:R-:W-:-:S06]  /*7650*/  IMAD.WIDE.U32 R52, R153, 0x10, R52 ;  /* 0x0000001099347825 */ /* 0x010fcc00078e0034 */
        /* <DEDUP_REMOVED lines=18> */
.L_x_30403:
[----:B------:R-:W-:-:S07]  /*7780*/  IMAD.MOV.U32 R162, RZ, RZ, R138 ;  /* 0x000000ffffa27224 */ /* 0x000fce00078e008a */
.L_x_30404:
[----:B------:R-:W-:Y:S05]  /*7790*/  BSYNC B1 ;  /* 0x0000000000017941 */ /* 0x000fea0003800000 */
.L_x_30402:
        /* <DEDUP_REMOVED lines=16> */
.L_x_30408:
[----:B------:R-:W-:Y:S05]  /*78a0*/  BSYNC B2 ;  /* 0x0000000000027941 */ /* 0x000fea0003800000 */
.L_x_30407:
        /* <DEDUP_REMOVED lines=44> */
.L_x_30406:
[----:B------:R-:W-:Y:S05]  /*7b70*/  BSYNC B1 ;  /* 0x0000000000017941 */ /* 0x000fea0003800000 */
.L_x_30405:
        /* <DEDUP_REMOVED lines=24> */
.L_x_30410:
[----:B------:R-:W-:-:S07]  /*7d00*/  IMAD.MOV.U32 R134, RZ, RZ, R138 ;  /* 0x000000ffff867224 */ /* 0x000fce00078e008a */
.L_x_30411:
[----:B------:R-:W-:Y:S05]  /*7d10*/  BSYNC B1 ;  /* 0x0000000000017941 */ /* 0x000fea0003800000 */
.L_x_30409:
        /* <DEDUP_REMOVED lines=16> */
.L_x_30415:
[----:B------:R-:W-:Y:S05]  /*7e20*/  BSYNC B2 ;  /* 0x0000000000027941 */ /* 0x000fea0003800000 */
.L_x_30414:
        /* <DEDUP_REMOVED lines=44> */
.L_x_30413:
[----:B------:R-:W-:Y:S05]  /*80f0*/  BSYNC B1 ;  /* 0x0000000000017941 */ /* 0x000fea0003800000 */
.L_x_30412:
        /* <DEDUP_REMOVED lines=19> */
.L_x_30417:
[----:B------:R-:W-:-:S07]  /*8230*/  MOV R134, R138 ;  /* 0x0000008a00867202 */ /* 0x000fce0000000f00 */
.L_x_30418:
[----:B------:R-:W-:Y:S05]  /*8240*/  BSYNC B1 ;  /* 0x0000000000017941 */ /* 0x000fea0003800000 */
.L_x_30416:
        /* <DEDUP_REMOVED lines=16> */
.L_x_30422:
[----:B------:R-:W-:Y:S05]  /*8350*/  BSYNC B2 ;  /* 0x0000000000027941 */ /* 0x000fea0003800000 */
.L_x_30421:
        /* <DEDUP_REMOVED lines=44> */
.L_x_30420:
[----:B------:R-:W-:Y:S05]  /*8620*/  BSYNC B1 ;  /* 0x0000000000017941 */ /* 0x000fea0003800000 */
.L_x_30419:
        /* <DEDUP_REMOVED lines=19> */
.L_x_30424:
[----:B------:R-:W-:-:S07]  /*8760*/  IMAD.MOV.U32 R159, RZ, RZ, R138 ;  /* 0x000000ffff9f7224 */ /* 0x000fce00078e008a */
.L_x_30425:
[----:B------:R-:W-:Y:S05]  /*8770*/  BSYNC B1 ;  /* 0x0000000000017941 */ /* 0x000fea0003800000 */
.L_x_30423:
        /* <DEDUP_REMOVED lines=16> */
.L_x_30429:
[----:B------:R-:W-:Y:S05]  /*8880*/  BSYNC B2 ;  /* 0x0000000000027941 */ /* 0x000fea0003800000 */
.L_x_30428:
        /* <DEDUP_REMOVED lines=44> */
.L_x_30427:
[----:B------:R-:W-:Y:S05]  /*8b50*/  BSYNC B1 ;  /* 0x0000000000017941 */ /* 0x000fea0003800000 */
.L_x_30426:
        /* <DEDUP_REMOVED lines=20> */
.L_x_30401:
[----:B------:R-:W-:Y:S05]  /*8ca0*/  BSYNC B0 ;  /* 0x0000000000007941 */ /* 0x000fea0003800000 */
.L_x_30400:
[----:B------:R-:W-:Y:S01]  /*8cb0*/  ISETP.NE.AND P1, PT, R147, RZ, PT ;  /* 0x000000ff9300720c */ /* 0x000fe20003f25270 */
[----:B------:R-:W-:-:S12]  /*8cc0*/  BSSY B0, `(.L_x_30430) ;  /* 0x0000169000007945 */ /* 0x000fd80003800000 */
[----:B------:R-:W-:Y:S05]  /*8cd0*/  @!P1 BRA `(.L_x_30431) ;  /* 0x00000014009c9947 */ /* 0x000fea0003800000 */
[----:B------:R-:W0:Y:S08]  /*8ce0*/  LDC.64 R56, c[0x0][0x220] ;  /* 0x00008800ff387b82 */ /* 0x000e300000000a00 */
[----:B01234-:R-:W0:Y:S01]  /*8cf0*/  LDC.64 R76, c[0x0][0x230] ;  /* 0x00008c00ff4c7b82 */ /* 0x01fe220000000a00 */
[----:B------:R-:W-:-:S06]  /*8d00*/  IMAD.WIDE.U32 R56, R153, 0x10, R56 ;  /* 0x0000001099387825 */ /* 0x000fcc00078e0038 */
        /* <DEDUP_REMOVED lines=18> */
.L_x_30433:
[----:B------:R-:W-:-:S07]  /*8e30*/  MOV R162, R138 ;  /* 0x0000008a00a27202 */ /* 0x000fce0000000f00 */
.L_x_30434:
[----:B------:R-:W-:Y:S05]  /*8e40*/  BSYNC B1 ;  /* 0x0000000000017941 */ /* 0x000fea0003800000 */
.L_x_30432:
        /* <DEDUP_REMOVED lines=16> */
.L_x_30438:
[----:B------:R-:W-:Y:S05]  /*8f50*/  BSYNC B2 ;  /* 0x0000000000027941 */ /* 0x000fea0003800000 */
.L_x_30437:
        /* <DEDUP_REMOVED lines=44> */
.L_x_30436:
[----:B------:R-:W-:Y:S05]  /*9220*/  BSYNC B1 ;  /* 0x0000000000017941 */ /* 0x000fea0003800000 */
.L_x_30435:
        /* <DEDUP_REMOVED lines=24> */
.L_x_30440:
[----:B------:R-:W-:-:S07]  /*93b0*/  MOV R134, R138 ;  /* 0x0000008a00867202 */ /* 0x000fce0000000f00 */
.L_x_30441:
[----:B------:R-:W-:Y:S05]  /*93c0*/  BSYNC B1 ;  /* 0x0000000000017941 */ /* 0x000fea0003800000 */
.L_x_30439:
        /* <DEDUP_REMOVED lines=16> */
.L_x_30445:
[----:B------:R-:W-:Y:S05]  /*94d0*/  BSYNC B2 ;  /* 0x0000000000027941 */ /* 0x000fea0003800000 */
.L_x_30444:
        /* <DEDUP_REMOVED lines=44> */
.L_x_30443:
[----:B------:R-:W-:Y:S05]  /*97a0*/  BSYNC B1 ;  /* 0x0000000000017941 */ /* 0x000fea0003800000 */
.L_x_30442:
        /* <DEDUP_REMOVED lines=19> */
.L_x_30447:
[----:B------:R-:W-:-:S07]  /*98e0*/  IMAD.MOV.U32 R134, RZ, RZ, R138 ;  /* 0x000000ffff867224 */ /* 0x000fce00078e008a */
.L_x_30448:
[----:B------:R-:W-:Y:S05]  /*98f0*/  BSYNC B1 ;  /* 0x0000000000017941 */ /* 0x000fea0003800000 */
.L_x_30446:
        /* <DEDUP_REMOVED lines=16> */
.L_x_30452:
[----:B------:R-:W-:Y:S05]  /*9a00*/  BSYNC B2 ;  /* 0x0000000000027941 */ /* 0x000fea0003800000 */
.L_x_30451:
        /* <DEDUP_REMOVED lines=44> */
.L_x_30450:
[----:B------:R-:W-:Y:S05]  /*9cd0*/  BSYNC B1 ;  /* 0x0000000000017941 */ /* 0x000fea0003800000 */
.L_x_30449:
        /* <DEDUP_REMOVED lines=19> */
.L_x_30454:
[----:B------:R-:W-:-:S07]  /*9e10*/  MOV R159, R138 ;  /* 0x0000008a009f7202 */ /* 0x000fce0000000f00 */
.L_x_30455:
[----:B------:R-:W-:Y:S05]  /*9e20*/  BSYNC B1 ;  /* 0x0000000000017941 */ /* 0x000fea0003800000 */
.L_x_30453:
        /* <DEDUP_REMOVED lines=16> */
.L_x_30459:
[----:B------:R-:W-:Y:S05]  /*9f30*/  BSYNC B2 ;  /* 0x0000000000027941 */ /* 0x000fea0003800000 */
.L_x_30458:
        /* <DEDUP_REMOVED lines=44> */
.L_x_30457:
[----:B------:R-:W-:Y:S05]  /*a200*/  BSYNC B1 ;  /* 0x0000000000017941 */ /* 0x000fea0003800000 */
.L_x_30456:
        /* <DEDUP_REMOVED lines=20> */
.L_x_30431:
[----:B------:R-:W-:Y:S05]  /*a350*/  BSYNC B0 ;  /* 0x0000000000007941 */ /* 0x000fea0003800000 */
.L_x_30430:
        /* <DEDUP_REMOVED lines=24> */
.L_x_30463:
[----:B------:R-:W-:-:S07]  /*a4e0*/  IMAD.MOV.U32 R162, RZ, RZ, R138 ;  /* 0x000000ffffa27224 */ /* 0x000fce00078e008a */
.L_x_30464:
[----:B------:R-:W-:Y:S05]  /*a4f0*/  BSYNC B1 ;  /* 0x0000000000017941 */ /* 0x000fea0003800000 */
.L_x_30462:
        /* <DEDUP_REMOVED lines=16> */
.L_x_30468:
[----:B------:R-:W-:Y:S05]  /*a600*/  BSYNC B2 ;  /* 0x0000000000027941 */ /* 0x000fea0003800000 */
.L_x_30467:
        /* <DEDUP_REMOVED lines=44> */
.L_x_30466:
[----:B------:R-:W-:Y:S05]  /*a8d0*/  BSYNC B1 ;  /* 0x0000000000017941 */ /* 0x000fea0003800000 */
.L_x_30465:
        /* <DEDUP_REMOVED lines=24> */
.L_x_30470:
[----:B------:R-:W-:-:S07]  /*aa60*/  IMAD.MOV.U32 R134, RZ, RZ, R138 ;  /* 0x000000ffff867224 */ /* 0x000fce00078e008a */
.L_x_30471:
[----:B------:R-:W-:Y:S05]  /*aa70*/  BSYNC B1 ;  /* 0x0000000000017941 */ /* 0x000fea0003800000 */
.L_x_30469:
        /* <DEDUP_REMOVED lines=16> */
.L_x_30475:
[----:B------:R-:W-:Y:S05]  /*ab80*/  BSYNC B2 ;  /* 0x0000000000027941 */ /* 0x000fea0003800000 */
.L_x_30474:
        /* <DEDUP_REMOVED lines=44> */
.L_x_30473:
[----:B------:R-:W-:Y:S05]  /*ae50*/  BSYNC B1 ;  /* 0x0000000000017941 */ /* 0x000fea0003800000 */
.L_x_30472:
        /* <DEDUP_REMOVED lines=19> */
.L_x_30477:
[----:B------:R-:W-:-:S07]  /*af90*/  MOV R134, R138 ;  /* 0x0000008a00867202 */ /* 0x000fce0000000f00 */
.L_x_30478:
[----:B------:R-:W-:Y:S05]  /*afa0*/  BSYNC B1 ;  /* 0x0000000000017941 */ /* 0x000fea0003800000 */
.L_x_30476:
        /* <DEDUP_REMOVED lines=16> */
.L_x_30482:
[----:B------:R-:W-:Y:S05]  /*b0b0*/  BSYNC B2 ;  /* 0x0000000000027941 */ /* 0x000fea0003800000 */
.L_x_30481:
        /* <DEDUP_REMOVED lines=44> */
.L_x_30480:
[----:B------:R-:W-:Y:S05]  /*b380*/  BSYNC B1 ;  /* 0x0000000000017941 */ /* 0x000fea0003800000 */
.L_x_30479:
        /* <DEDUP_REMOVED lines=19> */
.L_x_30484:
[----:B------:R-:W-:-:S07]  /*b4c0*/  IMAD.MOV.U32 R159, RZ, RZ, R138 ;  /* 0x000000ffff9f7224 */ /* 0x000fce00078e008a */
.L_x_30485:
[----:B------:R-:W-:Y:S05]  /*b4d0*/  BSYNC B1 ;  /* 0x0000000000017941 */ /* 0x000fea0003800000 */
.L_x_30483:
        /* <DEDUP_REMOVED lines=16> */
.L_x_30489:
[----:B------:R-:W-:Y:S05]  /*b5e0*/  BSYNC B2 ;  /* 0x0000000000027941 */ /* 0x000fea0003800000 */
.L_x_30488:
        /* <DEDUP_REMOVED lines=44> */
.L_x_30487:
[----:B------:R-:W-:Y:S05]  /*b8b0*/  BSYNC B1 ;  /* 0x0000000000017941 */ /* 0x000fea0003800000 */
.L_x_30486:
        /* <DEDUP_REMOVED lines=20> */
.L_x_30461:
[----:B------:R-:W-:Y:S05]  /*ba00*/  BSYNC B0 ;  /* 0x0000000000007941 */ /* 0x000fea0003800000 */
.L_x_30460:
        /* <DEDUP_REMOVED lines=24> */
.L_x_30493:
[----:B------:R-:W-:-:S07]  /*bb90*/  MOV R162, R138 ;  /* 0x0000008a00a27202 */ /* 0x000fce0000000f00 */
.L_x_30494:
[----:B------:R-:W-:Y:S05]  /*bba0*/  BSYNC B1 ;  /* 0x0000000000017941 */ /* 0x000fea0003800000 */
.L_x_30492:
        /* <DEDUP_REMOVED lines=16> */
.L_x_30498:
[----:B------:R-:W-:Y:S05]  /*bcb0*/  BSYNC B2 ;  /* 0x0000000000027941 */ /* 0x000fea0003800000 */
.L_x_30497:
        /* <DEDUP_REMOVED lines=44> */
.L_x_30496:
[----:B------:R-:W-:Y:S05]  /*bf80*/  BSYNC B1 ;  /* 0x0000000000017941 */ /* 0x000fea0003800000 */
.L_x_30495:
        /* <DEDUP_REMOVED lines=24> */
.L_x_30500:
[----:B------:R-:W-:-:S07]  /*c110*/  MOV R134, R138 ;  /* 0x0000008a00867202 */ /* 0x000fce0000000f00 */
.L_x_30501:
[----:B------:R-:W-:Y:S05]  /*c120*/  BSYNC B1 ;  /* 0x0000000000017941 */ /* 0x000fea0003800000 */
.L_x_30499:
        /* <DEDUP_REMOVED lines=16> */
.L_x_30505:
[----:B------:R-:W-:Y:S05]  /*c230*/  BSYNC B2 ;  /* 0x0000000000027941 */ /* 0x000fea0003800000 */
.L_x_30504:
        /* <DEDUP_REMOVED lines=44> */
.L_x_30503:
[----:B------:R-:W-:Y:S05]  /*c500*/  BSYNC B1 ;  /* 0x0000000000017941 */ /* 0x000fea0003800000 */
.L_x_30502:
        /* <DEDUP_REMOVED lines=19> */
.L_x_30507:
[----:B------:R-:W-:-:S07]  /*c640*/  IMAD.MOV.U32 R134, RZ, RZ, R138 ;  /* 0x000000ffff867224 */ /* 0x000fce00078e008a */
.L_x_30508:
[----:B------:R-:W-:Y:S05]  /*c650*/  BSYNC B1 ;  /* 0x0000000000017941 */ /* 0x000fea0003800000 */
.L_x_30506:
        /* <DEDUP_REMOVED lines=16> */
.L_x_30512:
[----:B------:R-:W-:Y:S05]  /*c760*/  BSYNC B2 ;  /* 0x0000000000027941 */ /* 0x000fea0003800000 */
.L_x_30511:
        /* <DEDUP_REMOVED lines=44> */
.L_x_30510:
[----:B------:R-:W-:Y:S05]  /*ca30*/  BSYNC B1 ;  /* 0x0000000000017941 */ /* 0x000fea0003800000 */
.L_x_30509:
        /* <DEDUP_REMOVED lines=19> */
.L_x_30514:
[----:B------:R-:W-:-:S07]  /*cb70*/  MOV R159, R138 ;  /* 0x0000008a009f7202 */ /* 0x000fce0000000f00 */
.L_x_30515:
[----:B------:R-:W-:Y:S05]  /*cb80*/  BSYNC B1 ;  /* 0x0000000000017941 */ /* 0x000fea0003800000 */
.L_x_30513:
        /* <DEDUP_REMOVED lines=16> */
.L_x_30519:
[----:B------:R-:W-:Y:S05]  /*cc90*/  BSYNC B2 ;  /* 0x0000000000027941 */ /* 0x000fea0003800000 */
.L_x_30518:
        /* <DEDUP_REMOVED lines=44> */
.L_x_30517:
[----:B------:R-:W-:Y:S05]  /*cf60*/  BSYNC B1 ;  /* 0x0000000000017941 */ /* 0x000fea0003800000 */
.L_x_30516:
        /* <DEDUP_REMOVED lines=20> */
.L_x_30491:
[----:B------:R-:W-:Y:S05]  /*d0b0*/  BSYNC B0 ;  /* 0x0000000000007941 */ /* 0x000fea0003800000 */
.L_x_30490:
        /* <DEDUP_REMOVED lines=24> */
.L_x_30523:
[----:B------:R-:W-:-:S07]  /*d240*/  IMAD.MOV.U32 R162, RZ, RZ, R138 ;  /* 0x000000ffffa27224 */ /* 0x000fce00078e008a */
.L_x_30524:
[----:B------:R-:W-:Y:S05]  /*d250*/  BSYNC B1 ;  /* 0x0000000000017941 */ /* 0x000fea0003800000 */
.L_x_30522:
        /* <DEDUP_REMOVED lines=16> */
.L_x_30528:
[----:B------:R-:W-:Y:S05]  /*d360*/  BSYNC B2 ;  /* 0x0000000000027941 */ /* 0x000fea0003800000 */
.L_x_30527:
        /* <DEDUP_REMOVED lines=44> */
.L_x_30526:
[----:B------:R-:W-:Y:S05]  /*d630*/  BSYNC B1 ;  /* 0x0000000000017941 */ /* 0x000fea0003800000 */
.L_x_30525:
        /* <DEDUP_REMOVED lines=24> */
.L_x_30530:
[----:B------:R-:W-:-:S07]  /*d7c0*/  IMAD.MOV.U32 R134, RZ, RZ, R138 ;  /* 0x000000ffff867224 */ /* 0x000fce00078e008a */
.L_x_30531:
[----:B------:R-:W-:Y:S05]  /*d7d0*/  BSYNC B1 ;  /* 0x0000000000017941 */ /* 0x000fea0003800000 */
.L_x_30529:
        /* <DEDUP_REMOVED lines=16> */
.L_x_30535:
[----:B------:R-:W-:Y:S05]  /*d8e0*/  BSYNC B2 ;  /* 0x0000000000027941 */ /* 0x000fea0003800000 */
.L_x_30534:
        /* <DEDUP_REMOVED lines=44> */
.L_x_30533:
[----:B------:R-:W-:Y:S05]  /*dbb0*/  BSYNC B1 ;  /* 0x0000000000017941 */ /* 0x000fea0003800000 */
.L_x_30532:
        /* <DEDUP_REMOVED lines=19> */
.L_x_30537:
[----:B------:R-:W-:-:S07]  /*dcf0*/  MOV R134, R138 ;  /* 0x0000008a00867202 */ /* 0x000fce0000000f00 */
.L_x_30538:
[----:B------:R-:W-:Y:S05]  /*dd00*/  BSYNC B1 ;  /* 0x0000000000017941 */ /* 0x000fea0003800000 */
.L_x_30536:
        /* <DEDUP_REMOVED lines=16> */
.L_x_30542:
[----:B------:R-:W-:Y:S05]  /*de10*/  BSYNC B2 ;  /* 0x0000000000027941 */ /* 0x000fea0003800000 */
.L_x_30541:
        /* <DEDUP_REMOVED lines=44> */
.L_x_30540:
[----:B------:R-:W-:Y:S05]  /*e0e0*/  BSYNC B1 ;  /* 0x0000000000017941 */ /* 0x000fea0003800000 */
.L_x_30539:
        /* <DEDUP_REMOVED lines=19> */
.L_x_30544:
[----:B------:R-:W-:-:S07]  /*e220*/  IMAD.MOV.U32 R159, RZ, RZ, R138 ;  /* 0x000000ffff9f7224 */ /* 0x000fce00078e008a */
.L_x_30545:
[----:B------:R-:W-:Y:S05]  /*e230*/  BSYNC B1 ;  /* 0x0000000000017941 */ /* 0x000fea0003800000 */
.L_x_30543:
        /* <DEDUP_REMOVED lines=16> */
.L_x_30549:
[----:B------:R-:W-:Y:S05]  /*e340*/  BSYNC B2 ;  /* 0x0000000000027941 */ /* 0x000fea0003800000 */
.L_x_30548:
        /* <DEDUP_REMOVED lines=44> */
.L_x_30547:
[----:B------:R-:W-:Y:S05]  /*e610*/  BSYNC B1 ;  /* 0x0000000000017941 */ /* 0x000fea0003800000 */
.L_x_30546:
        /* <DEDUP_REMOVED lines=20> */
.L_x_30521:
[----:B------:R-:W-:Y:S05]  /*e760*/  BSYNC B0 ;  /* 0x0000000000007941 */ /* 0x000fea0003800000 */
.L_x_30520:
        /* <DEDUP_REMOVED lines=24> */
.L_x_30553:
[----:B------:R-:W-:-:S07]  /*e8f0*/  MOV R162, R138 ;  /* 0x0000008a00a27202 */ /* 0x000fce0000000f00 */
.L_x_30554:
[----:B------:R-:W-:Y:S05]  /*e900*/  BSYNC B1 ;  /* 0x0000000000017941 */ /* 0x000fea0003800000 */
.L_x_30552:
        /* <DEDUP_REMOVED lines=16> */
.L_x_30558:
[----:B------:R-:W-:Y:S05]  /*ea10*/  BSYNC B2 ;  /* 0x0000000000027941 */ /* 0x000fea0003800000 */
.L_x_30557:
        /* <DEDUP_REMOVED lines=44> */
.L_x_30556:
[----:B------:R-:W-:Y:S05]  /*ece0*/  BSYNC B1 ;  /* 0x0000000000017941 */ /* 0x000fea0003800000 */
.L_x_30555:
        /* <DEDUP_REMOVED lines=24> */
.L_x_30560:
[----:B------:R-:W-:-:S07]  /*ee70*/  MOV R134, R138 ;  /* 0x0000008a00867202 */ /* 0x000fce0000000f00 */
.L_x_30561:
[----:B------:R-:W-:Y:S05]  /*ee80*/  BSYNC B1 ;  /* 0x0000000000017941 */ /* 0x000fea0003800000 */
.L_x_30559:
        /* <DEDUP_REMOVED lines=16> */
.L_x_30565:
[----:B------:R-:W-:Y:S05]  /*ef90*/  BSYNC B2 ;  /* 0x0000000000027941 */ /* 0x000fea0003800000 */
.L_x_30564:
        /* <DEDUP_REMOVED lines=44> */
.L_x_30563:
[----:B------:R-:W-:Y:S05]  /*f260*/  BSYNC B1 ;  /* 0x0000000000017941 */ /* 0x000fea0003800000 */
.L_x_30562:
        /* <DEDUP_REMOVED lines=19> */
.L_x_30567:
[----:B------:R-:W-:-:S07]  /*f3a0*/  IMAD.MOV.U32 R134, RZ, RZ, R138 ;  /* 0x000000ffff867224 */ /* 0x000fce00078e008a */
.L_x_30568:
[----:B------:R-:W-:Y:S05]  /*f3b0*/  BSYNC B1 ;  /* 0x0000000000017941 */ /* 0x000fea0003800000 */
.L_x_30566:
        /* <DEDUP_REMOVED lines=16> */
.L_x_30572:
[----:B------:R-:W-:Y:S05]  /*f4c0*/  BSYNC B2 ;  /* 0x0000000000027941 */ /* 0x000fea0003800000 */
.L_x_30571:
        /* <DEDUP_REMOVED lines=44> */
.L_x_30570:
[----:B------:R-:W-:Y:S05]  /*f790*/  BSYNC B1 ;  /* 0x0000000000017941 */ /* 0x000fea0003800000 */
.L_x_30569:
        /* <DEDUP_REMOVED lines=19> */
.L_x_30574:
[----:B------:R-:W-:-:S07]  /*f8d0*/  MOV R159, R138 ;  /* 0x0000008a009f7202 */ /* 0x000fce0000000f00 */
.L_x_30575:
[----:B------:R-:W-:Y:S05]  /*f8e0*/  BSYNC B1 ;  /* 0x0000000000017941 */ /* 0x000fea0003800000 */
.L_x_30573:
        /* <DEDUP_REMOVED lines=16> */
.L_x_30579:
[----:B------:R-:W-:Y:S05]  /*f9f0*/  BSYNC B2 ;  /* 0x0000000000027941 */ /* 0x000fea0003800000 */
.L_x_30578:
        /* <DEDUP_REMOVED lines=44> */
.L_x_30577:
[----:B------:R-:W-:Y:S05]  /*fcc0*/  BSYNC B1 ;  /* 0x0000000000017941 */ /* 0x000fea0003800000 */
.L_x_30576:
        /* <DEDUP_REMOVED lines=10> */
[----:B------:R-:W-:Y:S02]  /*fd70*/  SEL R78, RZ, 0x1000000, P2 ;  /* 0x01000000ff4e7807 */ /* 0x000fe40001000000 */
[----:B------:R-:W-:Y:S02]  /*fd80*/  FSEL R75, R75, RZ, !P2 ;  /* 0x000000ff4b4b7208 */ /* 0x000fe40005000000 */
[----:B------:R-:W-:Y:S02]  /*fd90*/  IADD3 R78, R163, R78, R160 ;  /* 0x0000004ea34e7210 */ /* 0x000fe40007ffe0a0 */
[----:B------:R-:W-:Y:S01]  /*fda0*/  LEA R154, P2, R153, UR12, 0x2 ;  /* 0x0000000c999a7c11 */ /* 0x000fe2000f8410ff */
[----:B------:R-:W-:Y:S02]  /*fdb0*/  @P1 FADD.FTZ R75, R35, R75 ;  /* 0x0000004b234b1221 */ /* 0x000fe40000010000 */
[----:B------:R-:W-:Y:S01]  /*fdc0*/  IMAD.IADD R161, R78, 0x1, R161 ;  /* 0x000000014ea17824 */ /* 0x000fe200078e02a1 */
[----:B------:R-:W-:-:S02]  /*fdd0*/  LEA.HI.X R155, R153, UR13, RZ, 0x2, P2 ;  /* 0x0000000d999b7c11 */ /* 0x000fc400090f14ff */
[----:B------:R0:W-:Y:S04]  /*fde0*/  STG.E.128 desc[UR4][R76.64], R72 ;  /* 0x000000484c007986 */ /* 0x0001e8000c101d04 */
[----:B------:R0:W-:Y:S03]  /*fdf0*/  STG.E desc[UR4][R154.64], R161 ;  /* 0x000000a19a007986 */ /* 0x0001e6000c101904 */
.L_x_30551:
[----:B------:R-:W-:Y:S05]  /*fe00*/  BSYNC B0 ;  /* 0x0000000000007941 */ /* 0x000fea0003800000 */
.L_x_30550:
[----:B01234-:R-:W-:Y:S01]  /*fe10*/  FADD.FTZ R76, RZ, R36 ;  /* 0x00000024ff4c7221 */ /* 0x01ffe20000010000 */
[C---:B------:R-:W-:Y:S01]  /*fe20*/  ISETP.GT.U32.AND P1, PT, R128.reuse, 0xff, PT ;  /* 0x000000ff8000780c */ /* 0x040fe20003f24070 */
[----:B------:R-:W-:Y:S01]  /*fe30*/  UMOV UR8, 0xffffffff ;  /* 0xffffffff00087882 */ /* 0x000fe20000000000 */
[C---:B------:R-:W-:Y:S01]  /*fe40*/  ISETP.GT.U32.AND P2, PT, R128.reuse, 0x37f, PT ;  /* 0x0000037f8000780c */ /* 0x040fe20003f44070 */
[----:B------:R-:W-:Y:S01]  /*fe50*/  FADD.FTZ R77, R37, R76 ;  /* 0x0000004c254d7221 */ /* 0x000fe20000010000 */
[----:B------:R-:W-:Y:S02]  /*fe60*/  P2R R155, PR, RZ, 0x2 ;  /* 0x00000002ff9b7803 */ /* 0x000fe40000000000 */
[----:B------:R-:W-:Y:S01]  /*fe70*/  ISETP.GT.U32.AND P3, PT, R128, 0x3ff, PT ;  /* 0x000003ff8000780c */ /* 0x000fe20003f64070 */
[----:B------:R-:W-:Y:S01]  /*fe80*/  FADD.FTZ R76, R38, R77 ;  /* 0x0000004d264c7221 */ /* 0x000fe20000010000 */
[----:B------:R-:W-:Y:S02]  /*fe90*/  ISETP.GT.U32.AND P4, PT, R128, 0x47f, PT ;  /* 0x0000047f8000780c */ /* 0x000fe40003f84070 */
[----:B------:R-:W-:Y:S01]  /*fea0*/  LOP3.LUT P5, RZ, R79, 0xff, RZ, 0xc0, !PT ;  /* 0x000000ff4fff7812 */ /* 0x000fe200078ac0ff */
[----:B------:R-:W-:Y:S01]  /*feb0*/  FADD.FTZ R76, R39, R76 ;  /* 0x0000004c274c7221 */ /* 0x000fe20000010000 */
[----:B------:R-:W-:-:S02]  /*fec0*/  SHF.R.U32.HI R154, RZ, 0x5, R130 ;  /* 0x00000005ff9a7819 */ /* 0x000fc40000011682 */
[----:B------:R-:W-:Y:S02]  /*fed0*/  LOP3.LUT P6, RZ, R130, 0x1f, RZ, 0xc0, !PT ;  /* 0x0000001f82ff7812 */ /* 0x000fe400078cc0ff */
[----:B------:R-:W-:Y:S02]  /*fee0*/  FSEL R77, R76, RZ, P0 ;  /* 0x000000ff4c4d7208 */ /* 0x000fe40000000000 */
[----:B-----5:R-:W-:-:S03]  /*fef0*/  LOP3.LUT R78, R154, 0x7fffffc, RZ, 0xc0, !PT ;  /* 0x07fffffc9a4e7812 */ /* 0x020fc600078ec0ff */
[----:B------:R-:W-:Y:S02]  /*ff00*/  FADD.FTZ R76, R40, R77 ;  /* 0x0000004d284c7221 */ /* 0x000fe40000010000 */
[----:B------:R-:W-:Y:S02]  /*ff10*/  @!P5 IADD3 R78, R78, 0x4, RZ ;  /* 0x000000044e4ed810 */ /* 0x000fe40007ffe0ff */
        /* <DEDUP_REMOVED lines=37> */
[----:B------:R-:W-:Y:S02]  /*10170*/  P2R R153, PR, RZ, 0x20 ;  /* 0x00000020ff997803 */ /* 0x000fe40000000000 */
[----:B------:R-:W-:Y:S01]  /*10180*/  ISETP.GT.U32.AND P5, PT, R128, 0x4ff, PT ;  /* 0x000004ff8000780c */ /* 0x000fe20003fa4070 */
[----:B------:R-:W-:-:S04]  /*10190*/  @P4 FADD.FTZ R77, R71, R76 ;  /* 0x0000004c474d4221 */ /* 0x000fc80000010000 */
[----:B------:R-:W-:-:S04]  /*101a0*/  FADD.FTZ R76, R72, R77 ;  /* 0x0000004d484c7221 */ /* 0x000fc80000010000 */
[----:B------:R-:W-:-:S04]  /*101b0*/  FADD.FTZ R159, R73, R76 ;  /* 0x0000004c499f7221 */ /* 0x000fc80000010000 */
[----:B------:R-:W-:-:S04]  /*101c0*/  FADD.FTZ R76, R74, R159 ;  /* 0x0000009f4a4c7221 */ /* 0x000fc80000010000 */
[----:B------:R-:W-:Y:S01]  /*101d0*/  @P5 FADD.FTZ R77, R75, R76 ;  /* 0x0000004c4b4d5221 */ /* 0x000fe20000010000 */
[----:B------:R-:W-:Y:S01]  /*101e0*/  P2R R76, PR, RZ, 0x40 ;  /* 0x00000040ff4c7803 */ /* 0x000fe20000000000 */
[----:B------:R-:W-:Y:S06]  /*101f0*/  BRA.DIV UR8, `(.L_x_30580) ;  /* 0x0000001a08107947 */ /* 0x000fec000b800000 */
[----:B------:R-:W-:Y:S02]  /*10200*/  P2R R79, PR, RZ, 0x8 ;  /* 0x00000008ff4f7803 */ /* 0x000fe40000000000 */
[----:B------:R-:W-:Y:S02]  /*10210*/  ISETP.NE.AND P3, PT, R155, RZ, PT ;  /* 0x000000ff9b00720c */ /* 0x000fe40003f65270 */
[----:B------:R-:W-:Y:S02]  /*10220*/  P2R R155, PR, RZ, 0x10 ;  /* 0x00000010ff9b7803 */ /* 0x000fe40000000000 */
[----:B------:R-:W-:Y:S02]  /*10230*/  ISETP.NE.AND P4, PT, R156, RZ, PT ;  /* 0x000000ff9c00720c */ /* 0x000fe40003f85270 */
[----:B------:R-:W-:Y:S02]  /*10240*/  P2R R156, PR, RZ, 0x20 ;  /* 0x00000020ff9c7803 */ /* 0x000fe40000000000 */
[----:B------:R-:W-:-:S02]  /*10250*/  ISETP.NE.AND P5, PT, R157, RZ, PT ;  /* 0x000000ff9d00720c */ /* 0x000fc40003fa5270 */
[----:B------:R-:W0:Y:S01]  /*10260*/  SHFL.BFLY PT, R157, R77, 0x1, 0x1f ;  /* 0x0c201f004d9d7f89 */ /* 0x000e2200000e0000 */
        /* <DEDUP_REMOVED lines=26> */
[----:B------:R-:W-:-:S04]  /*10410*/  FFMA.FTZ R158, R159, R159, R158 ;  /* 0x0000009f9f9e7223 */ /* 0x000fc8000001009e */
[----:B------:R-:W-:Y:S01]  /*10420*/  @P3 FFMA.FTZ R77, R157, R157, R158 ;  /* 0x0000009d9d4d3223 */ /* 0x000fe2000001009e */
[--C-:B------:R-:W-:Y:S01]  /*10430*/  FADD.FTZ R158, R44, -R76.reuse ;  /* 0x8000004c2c9e7221 */ /* 0x100fe20000010000 */
[----:B------:R-:W-:Y:S01]  /*10440*/  ISETP.NE.AND P3, PT, R79, RZ, PT ;  /* 0x000000ff4f00720c */ /* 0x000fe20003f65270 */
[--C-:B------:R-:W-:Y:S01]  /*10450*/  FADD.FTZ R79, R45, -R76.reuse ;  /* 0x8000004c2d4f7221 */ /* 0x100fe20000010000 */
[----:B------:R-:W-:Y:S01]  /*10460*/  FADD.FTZ R157, R46, -R76 ;  /* 0x8000004c2e9d7221 */ /* 0x000fe20000010000 */
[----:B------:R-:W-:-:S04]  /*10470*/  FFMA.FTZ R158, R158, R158, R77 ;  /* 0x0000009e9e9e7223 */ /* 0x000fc8000001004d */
[----:B------:R-:W-:Y:S01]  /*10480*/  FFMA.FTZ R158, R79, R79, R158 ;  /* 0x0000004f4f9e7223 */ /* 0x000fe2000001009e */
[----:B------:R-:W-:-:S03]  /*10490*/  FADD.FTZ R79, R47, -R76 ;  /* 0x8000004c2f4f7221 */ /* 0x000fc60000010000 */
[----:B------:R-:W-:-:S04]  /*104a0*/  FFMA.FTZ R158, R157, R157, R158 ;  /* 0x0000009d9d9e7223 */ /* 0x000fc8000001009e */
[----:B------:R-:W-:Y:S01]  /*104b0*/  @P4 FFMA.FTZ R77, R79, R79, R158 ;  /* 0x0000004f4f4d4223 */ /* 0x000fe2000001009e */
[--C-:B------:R-:W-:Y:S01]  /*104c0*/  FADD.FTZ R158, R48, -R76.reuse ;  /* 0x8000004c309e7221 */ /* 0x100fe20000010000 */
[--C-:B------:R-:W-:Y:S01]  /*104d0*/  FADD.FTZ R79, R49, -R76.reuse ;  /* 0x8000004c314f7221 */ /* 0x100fe20000010000 */
[----:B------:R-:W-:Y:S01]  /*104e0*/  ISETP.NE.AND P4, PT, R155, RZ, PT ;  /* 0x000000ff9b00720c */ /* 0x000fe20003f85270 */
[----:B------:R-:W-:Y:S01]  /*104f0*/  FADD.FTZ R155, R50, -R76 ;  /* 0x8000004c329b7221 */ /* 0x000fe20000010000 */
        /* <DEDUP_REMOVED lines=63> */
.L_x_30612:
[----:B------:R-:W-:Y:S01]  /*108f0*/  LOP3.LUT P1, RZ, R130, 0x1f, RZ, 0xc0, !PT ;  /* 0x0000001f82ff7812 */ /* 0x000fe2000782c0ff */
[----:B------:R-:W-:Y:S05]  /*10900*/  WARPSYNC.ALL ;  /* 0x0000000000007948 */ /* 0x000fea0003800000 */
[----:B------:R-:W-:-:S07]  /*10910*/  LOP3.LUT R79, R154, 0x3, RZ, 0xc0, !PT ;  /* 0x000000039a4f7812 */ /* 0x000fce00078ec0ff */
[----:B------:R-:W2:Y:S01]  /*10920*/  @!P1 S2R R156, SR_CgaCtaId ;  /* 0x00000000009c9919 */ /* 0x000ea20000008800 */
[----:B------:R-:W-:Y:S01]  /*10930*/  @!P1 MOV R77, 0x400 ;  /* 0x00000400004d9802 */ /* 0x000fe20000000f00 */
[----:B------:R-:W-:-:S03]  /*10940*/  @!P1 IMAD.IADD R154, R78, 0x1, R79 ;  /* 0x000000014e9a9824 */ /* 0x000fc600078e024f */
        /* <DEDUP_REMOVED lines=12> */
[----:B------:R-:W-:-:S04]  /*10a10*/  @!P1 MOV R154, R135 ;  /* 0x00000087009a9202 */ /* 0x000fc80000000f00 */
[----:B0-----:R-:W-:Y:S01]  /*10a20*/  I2FP.F32.S32 R161, R154 ;  /* 0x0000009a00a17245 */ /* 0x001fe20000201400 */
[----:B------:R-:W0:Y:S01]  /*10a30*/  SHFL.DOWN PT, R157, R154, 0x2, 0x1f ;  /* 0x08401f009a9d7f89 */ /* 0x000e2200000e0000 */
[----:B-1----:R-:W-:Y:S02]  /*10a40*/  @!P1 LEA R155, R77, R76, 0x18 ;  /* 0x0000004c4d9b9211 */ /* 0x002fe400078ec0ff */
[----:B------:R-:W-:Y:S02]  /*10a50*/  CS2R R76, SRZ ;  /* 0x00000000004c7805 */ /* 0x000fe4000001ff00 */
[----:B------:R-:W-:Y:S01]  /*10a60*/  @!P1 LEA R155, R78, R155, 0x3 ;  /* 0x0000009b4e9b9211 */ /* 0x000fe200078e18ff */
[----:B0-----:R-:W-:Y:S01]  /*10a70*/  IMAD.IADD R164, R157, 0x1, R154 ;  /* 0x000000019da47824 */ /* 0x001fe200078e029a */
[----:B------:R-:W-:-:S03]  /*10a80*/  I2FP.F32.S32 R156, R157 ;  /* 0x0000009d009c7245 */ /* 0x000fc60000201400 */
        /* <DEDUP_REMOVED lines=13> */
[----:B------:R-:W-:Y:S01]  /*10b60*/  FADD.FTZ R76, -R159, R76 ;  /* 0x0000004c9f4c7221 */ /* 0x000fe20000010100 */
[----:B---3--:R-:W-:Y:S02]  /*10b70*/  FADD.FTZ R159, R164, R77 ;  /* 0x0000004da49f7221 */ /* 0x008fe40000010000 */
[----:B-1----:R-:W-:Y:S01]  /*10b80*/  FMUL.FTZ R163, R78, R163 ;  /* 0x000000a34ea37220 */ /* 0x002fe20000410000 */
[----:B------:R-:W-:-:S04]  /*10b90*/  FMUL.FTZ R76, R76, R76 ;  /* 0x0000004c4c4c7220 */ /* 0x000fc80000410000 */
        /* <DEDUP_REMOVED lines=13> */
[----:B------:R-:W0:Y:S01]  /*10c70*/  SHFL.IDX PT, R157, R157, RZ, 0x1f ;  /* 0x00001fff9d9d7589 */ /* 0x000e2200000e0000 */
[----:B---3--:R-:W-:-:S04]  /*10c80*/  FADD.FTZ R77, R159, R76 ;  /* 0x0000004c9f4d7221 */ /* 0x008fc80000010000 */
[----:B------:R-:W-:-:S05]  /*10c90*/  FFMA.FTZ R158, R162, R158, R77 ;  /* 0x0000009ea29e7223 */ /* 0x000fca000001004d */
[----:B------:R-:W2:Y:S01]  /*10ca0*/  SHFL.IDX PT, R161, R158, RZ, 0x1f ;  /* 0x00001fff9ea17589 */ /* 0x000ea200000e0000 */
[----:B0-----:R-:W-:-:S05]  /*10cb0*/  FMUL.FTZ R155, R157, R157 ;  /* 0x0000009d9d9b7220 */ /* 0x001fca0000410000 */
[----:B------:R-:W-:Y:S02]  /*10cc0*/  FSEL R155, R155, RZ, !P1 ;  /* 0x000000ff9b9b7208 */ /* 0x000fe40004800000 */
[----:B------:R-:W-:Y:S01]  /*10cd0*/  PLOP3.LUT P1, PT, PT, PT, UP1, 0x40, 0x0 ;  /* 0x000000000000781c */ /* 0x000fe20003f2e818 */
[----:B--2---:R-:W-:-:S03]  /*10ce0*/  FFMA.FTZ R156, R161, UR14, R156 ;  /* 0x0000000ea19c7c23 */ /* 0x004fc6000801009c */
[----:B------:R-:W-:Y:S02]  /*10cf0*/  FSEL R154, R157, RZ, P1 ;  /* 0x000000ff9d9a7208 */ /* 0x000fe40000800000 */
[----:B------:R-:W-:Y:S01]  /*10d00*/  LOP3.LUT P1, RZ, R79, 0x1f, R130, 0xf8, !PT ;  /* 0x0000001f4fff7812 */ /* 0x000fe2000782f882 */
[----:B------:R-:W-:-:S06]  /*10d10*/  FADD.FTZ R155, R156, R155 ;  /* 0x0000009b9c9b7221 */ /* 0x000fcc0000010000 */
[----:B------:R-:W0:Y:S06]  /*10d20*/  MUFU.RSQ R155, R155 ;  /* 0x0000009b009b7308 */ /* 0x000e2c0000001400 */
[----:B------:R-:W1:Y:S08]  /*10d30*/  @!P1 LDC.64 R78, c[0x0][0x250] ;  /* 0x00009400ff4e9b82 */ /* 0x000e700000000a00 */
[----:B------:R-:W2:Y:S01]  /*10d40*/  @!P1 LDC.64 R76, c[0x0][0x258] ;  /* 0x00009600ff4c9b82 */ /* 0x000ea20000000a00 */
[----:B-1----:R-:W-:-:S05]  /*10d50*/  @!P1 IMAD.WIDE R78, R142, 0x4, R78 ;  /* 0x000000048e4e9825 */ /* 0x002fca00078e024e */
[----:B------:R1:W-:Y:S01]  /*10d60*/  @!P1 STG.E desc[UR4][R78.64], R157 ;  /* 0x0000009d4e009986 */ /* 0x0003e2000c101904 */
[----:B--2---:R-:W-:-:S05]  /*10d70*/  @!P1 IMAD.WIDE R76, R142, 0x4, R76 ;  /* 0x000000048e4c9825 */ /* 0x004fca00078e024c */
[----:B0-----:R1:W-:Y:S01]  /*10d80*/  @!P1 STG.E desc[UR4][R76.64], R155 ;  /* 0x0000009b4c009986 */ /* 0x0013e2000c101904 */
[----:B------:R-:W-:Y:S05]  /*10d90*/  @!P0 BRA `(.L_x_30582) ;  /* 0x0000000000408947 */ /* 0x000fea0003800000 */
[----:B-1----:R-:W0:Y:S01]  /*10da0*/  LDC.64 R156, c[0x0][0x2b8] ;  /* 0x0000ae00ff9c7b82 */ /* 0x002e220000000a00 */
        /* <DEDUP_REMOVED lines=13> */
[----:B------:R-:W-:Y:S01]  /*10e80*/  VIADD R152, R152, 0x80 ;  /* 0x0000008098987836 */ /* 0x000fe20000000000 */
[----:B------:R0:W-:Y:S06]  /*10e90*/  STG.E.128 desc[UR4][R156.64], R76 ;  /* 0x0000004c9c007986 */ /* 0x0001ec000c101d04 */
.L_x_30582:
[----:B------:R-:W-:Y:S05]  /*10ea0*/  BSYNC B0 ;  /* 0x0000000000007941 */ /* 0x000fea0003800000 */
.L_x_30581:
        /* <DEDUP_REMOVED lines=19> */
.L_x_30584:
[----:B------:R-:W-:Y:S05]  /*10fe0*/  BSYNC B0 ;  /* 0x0000000000007941 */ /* 0x000fea0003800000 */
.L_x_30583:
        /* <DEDUP_REMOVED lines=19> */
.L_x_30586:
[----:B------:R-:W-:Y:S05]  /*11120*/  BSYNC B0 ;  /* 0x0000000000007941 */ /* 0x000fea0003800000 */
.L_x_30585:
        /* <DEDUP_REMOVED lines=19> */
.L_x_30588:
[----:B------:R-:W-:Y:S05]  /*11260*/  BSYNC B0 ;  /* 0x0000000000007941 */ /* 0x000fea0003800000 */
.L_x_30587:
        /* <DEDUP_REMOVED lines=19> */
.L_x_30590:
[----:B------:R-:W-:Y:S05]  /*113a0*/  BSYNC B0 ;  /* 0x0000000000007941 */ /* 0x000fea0003800000 */
.L_x_30589:
        /* <DEDUP_REMOVED lines=19> */
.L_x_30592:
[----:B------:R-:W-:Y:S05]  /*114e0*/  BSYNC B0 ;  /* 0x0000000000007941 */ /* 0x000fea0003800000 */
.L_x_30591:
        /* <DEDUP_REMOVED lines=19> */
.L_x_30594:
[----:B------:R-:W-:Y:S05]  /*11620*/  BSYNC B0 ;  /* 0x0000000000007941 */ /* 0x000fea0003800000 */
.L_x_30593:
        /* <DEDUP_REMOVED lines=19> */
.L_x_30596:
[----:B------:R-:W-:Y:S05]  /*11760*/  BSYNC B0 ;  /* 0x0000000000007941 */ /* 0x000fea0003800000 */
.L_x_30595:
        /* <DEDUP_REMOVED lines=19> */
.L_x_30598:
[----:B------:R-:W-:Y:S05]  /*118a0*/  BSYNC B0 ;  /* 0x0000000000007941 */ /* 0x000fea0003800000 */
.L_x_30597:
        /* <DEDUP_REMOVED lines=18> */
.L_x_30600:
[----:B------:R-:W-:Y:S05]  /*119d0*/  BSYNC B0 ;  /* 0x0000000000007941 */ /* 0x000fea0003800000 */
.L_x_30599:
[----:B------:R-:W-:Y:S02]  /*119e0*/  ISETP.NE.AND P1, PT, R153, RZ, PT ;  /* 0x000000ff9900720c */ /* 0x000fe40003f25270 */
[----:B------:R-:W-:Y:S02]  /*119f0*/  IADD3 R142, R142, UR16, RZ ;  /* 0x000000108e8e7c10 */ /* 0x000fe4000fffe0ff */
[----:B01234-:R-:W-:Y:S02]  /*11a00*/  SEL R79, RZ, 0x1, P1 ;  /* 0x00000001ff4f7807 */ /* 0x01ffe40000800000 */
[----:B------:R-:W-:-:S13]  /*11a10*/  ISETP.GE.AND P1, PT, R142, UR17, PT ;  /* 0x000000118e007c0c */ /* 0x000fda000bf26270 */
[----:B------:R-:W-:Y:S05]  /*11a20*/  @!P1 BRA `(.L_x_30601) ;  /* 0xffffff0000149947 */ /* 0x000fea000383ffff */
[----:B------:R-:W-:Y:S05]  /*11a30*/  EXIT ;  /* 0x000000000000794d */ /* 0x000fea0003800000 */
.L_x_30580:
[----:B------:R-:W-:Y:S01]  /*11a40*/  P2R R159, PR, RZ, 0x8 ;  /* 0x00000008ff9f7803 */ /* 0x000fe20000000000 */
[----:B------:R-:W-:Y:S01]  /*11a50*/  HFMA2.MMA R79, -RZ, RZ, 0, 5.9604644775390625e-08 ;  /* 0x00000001ff4f7435 */ /* 0x000fe200000001ff */
[----:B------:R-:W-:Y:S01]  /*11a60*/  P2R R160, PR, RZ, 0x10 ;  /* 0x00000010ffa07803 */ /* 0x000fe20000000000 */
[----:B------:R-:W-:Y:S01]  /*11a70*/  IMAD.MOV.U32 R162, RZ, RZ, R77 ;  /* 0x000000ffffa27224 */ /* 0x000fe200078e004d */
[----:B------:R-:W-:Y:S02]  /*11a80*/  ISETP.NE.AND P3, PT, R155, RZ, PT ;  /* 0x000000ff9b00720c */ /* 0x000fe40003f65270 */
[----:B------:R-:W-:Y:S01]  /*11a90*/  ISETP.NE.AND P4, PT, R156, RZ, PT ;  /* 0x000000ff9c00720c */ /* 0x000fe20003f85270 */
[----:B------:R-:W-:Y:S01]  /*11aa0*/  IMAD.MOV.U32 R156, RZ, RZ, 0x1f ;  /* 0x0000001fff9c7424 */ /* 0x000fe200078e00ff */
[----:B------:R-:W-:Y:S02]  /*11ab0*/  MOV R155, 0xffffffff ;  /* 0xffffffff009b7802 */ /* 0x000fe40000000f00 */
[----:B------:R-:W-:-:S02]  /*11ac0*/  P2R R161, PR, RZ, 0x20 ;  /* 0x00000020ffa17803 */ /* 0x000fc40000000000 */
[----:B------:R-:W-:-:S13]  /*11ad0*/  ISETP.NE.AND P5, PT, R157, RZ, PT ;  /* 0x000000ff9d00720c */ /* 0x000fda0003fa5270 */
[----:B------:R-:W-:Y:S05]  /*11ae0*/  WARPSYNC.COLLECTIVE R155, `(.L_x_30602) ;  /* 0x000000009b087348 */ /* 0x000fea0003c00000 */
[----:B------:R0:W1:Y:S02]  /*11af0*/  SHFL.BFLY P6, R157, R162, R79, R156 ;  /* 0x0c00004fa29d7389 */ /* 0x00006400000c009c */
[----:B01----:R-:W-:Y:S01]  /*11b00*/  ENDCOLLECTIVE ;  /* 0x000000000000791b */ /* 0x003fe20003800000 */
.L_x_30602:
[----:B------:R-:W-:Y:S02]  /*11b10*/  IMAD.MOV.U32 R79, RZ, RZ, 0x2 ;  /* 0x00000002ff4f7424 */ /* 0x000fe400078e00ff */
[----:B------:R-:W-:-:S07]  /*11b20*/  FADD.FTZ R162, R77, R157 ;  /* 0x0000009d4da27221 */ /* 0x000fce0000010000 */
[----:B------:R-:W-:Y:S05]  /*11b30*/  WARPSYNC.COLLECTIVE R155, `(.L_x_30603) ;  /* 0x000000009b087348 */ /* 0x000fea0003c00000 */
[----:B------:R0:W1:Y:S02]  /*11b40*/  SHFL.BFLY P6, R157, R162, R79, R156 ;  /* 0x0c00004fa29d7389 */ /* 0x00006400000c009c */
[----:B01----:R-:W-:Y:S01]  /*11b50*/  ENDCOLLECTIVE ;  /* 0x000000000000791b */ /* 0x003fe20003800000 */
.L_x_30603:
[----:B------:R-:W-:Y:S02]  /*11b60*/  IMAD.MOV.U32 R79, RZ, RZ, 0x4 ;  /* 0x00000004ff4f7424 */ /* 0x000fe400078e00ff */
[----:B------:R-:W-:-:S05]  /*11b70*/  FADD.FTZ R163, R162, R157 ;  /* 0x0000009da2a37221 */ /* 0x000fca0000010000 */
[----:B------:R-:W-:-:S07]  /*11b80*/  MOV R162, R163 ;  /* 0x000000a300a27202 */ /* 0x000fce0000000f00 */
[----:B------:R-:W-:Y:S05]  /*11b90*/  WARPSYNC.COLLECTIVE R155, `(.L_x_30604) ;  /* 0x000000009b087348 */ /* 0x000fea0003c00000 */
[----:B------:R0:W1:Y:S02]  /*11ba0*/  SHFL.BFLY P6, R157, R162, R79, R156 ;  /* 0x0c00004fa29d7389 */ /* 0x00006400000c009c */
[----:B01----:R-:W-:Y:S01]  /*11bb0*/  ENDCOLLECTIVE ;  /* 0x000000000000791b */ /* 0x003fe20003800000 */
.L_x_30604:
[----:B------:R-:W-:Y:S02]  /*11bc0*/  IMAD.MOV.U32 R79, RZ, RZ, 0x8 ;  /* 0x00000008ff4f7424 */ /* 0x000fe400078e00ff */
[----:B------:R-:W-:-:S05]  /*11bd0*/  FADD.FTZ R164, R163, R157 ;  /* 0x0000009da3a47221 */ /* 0x000fca0000010000 */
[----:B------:R-:W-:-:S07]  /*11be0*/  MOV R162, R164 ;  /* 0x000000a400a27202 */ /* 0x000fce0000000f00 */
[----:B------:R-:W-:Y:S05]  /*11bf0*/  WARPSYNC.COLLECTIVE R155, `(.L_x_30605) ;  /* 0x000000009b087348 */ /* 0x000fea0003c00000 */
[----:B------:R0:W1:Y:S02]  /*11c00*/  SHFL.BFLY P6, R157, R162, R79, R156 ;  /* 0x0c00004fa29d7389 */ /* 0x00006400000c009c */
[----:B01----:R-:W-:Y:S01]  /*11c10*/  ENDCOLLECTIVE ;  /* 0x000000000000791b */ /* 0x003fe20003800000 */
.L_x_30605:
[----:B------:R-:W-:Y:S02]  /*11c20*/  IMAD.MOV.U32 R79, RZ, RZ, 0x10 ;  /* 0x00000010ff4f7424 */ /* 0x000fe400078e00ff */
[----:B------:R-:W-:-:S05]  /*11c30*/  FADD.FTZ R165, R164, R157 ;  /* 0x0000009da4a57221 */ /* 0x000fca0000010000 */
[----:B------:R-:W-:-:S07]  /*11c40*/  MOV R162, R165 ;  /* 0x000000a500a27202 */ /* 0x000fce0000000f00 */
[----:B------:R-:W-:Y:S05]  /*11c50*/  WARPSYNC.COLLECTIVE R155, `(.L_x_30606) ;  /* 0x000000009b087348 */ /* 0x000fea0003c00000 */
[----:B------:R0:W1:Y:S02]  /*11c60*/  SHFL.BFLY P6, R157, R162, R79, R156 ;  /* 0x0c00004fa29d7389 */ /* 0x00006400000c009c */
[----:B01----:R-:W-:Y:S01]  /*11c70*/  ENDCOLLECTIVE ;  /* 0x000000000000791b */ /* 0x003fe20003800000 */
.L_x_30606:
        /* <DEDUP_REMOVED lines=93> */
.L_x_30607:
[----:B------:R-:W-:Y:S01]  /*12250*/  MOV R79, 0x2 ;  /* 0x00000002004f7802 */ /* 0x000fe20000000f00 */
[----:B------:R-:W-:-:S04]  /*12260*/  FADD.FTZ R158, R77, R157 ;  /* 0x0000009d4d9e7221 */ /* 0x000fc80000010000 */
[----:B------:R-:W-:-:S07]  /*12270*/  IMAD.MOV.U32 R162, RZ, RZ, R158 ;  /* 0x000000ffffa27224 */ /* 0x000fce00078e009e */
[----:B------:R-:W-:Y:S05]  /*12280*/  WARPSYNC.COLLECTIVE R155, `(.L_x_30608) ;  /* 0x000000009b087348 */ /* 0x000fea0003c00000 */
[----:B------:R0:W1:Y:S02]  /*12290*/  SHFL.BFLY P6, R157, R162, R79, R156 ;  /* 0x0c00004fa29d7389 */ /* 0x00006400000c009c */
[----:B01----:R-:W-:Y:S01]  /*122a0*/  ENDCOLLECTIVE ;  /* 0x000000000000791b */ /* 0x003fe20003800000 */
.L_x_30608:
[----:B------:R-:W-:Y:S01]  /*122b0*/  HFMA2.MMA R79, -RZ, RZ, 0, 2.384185791015625e-07 ;  /* 0x00000004ff4f7435 */ /* 0x000fe200000001ff */
[----:B------:R-:W-:-:S04]  /*122c0*/  FADD.FTZ R159, R158, R157 ;  /* 0x0000009d9e9f7221 */ /* 0x000fc80000010000 */
[----:B------:R-:W-:-:S07]  /*122d0*/  IMAD.MOV.U32 R162, RZ, RZ, R159 ;  /* 0x000000ffffa27224 */ /* 0x000fce00078e009f */
[----:B------:R-:W-:Y:S05]  /*122e0*/  WARPSYNC.COLLECTIVE R155, `(.L_x_30609) ;  /* 0x000000009b087348 */ /* 0x000fea0003c00000 */
[----:B------:R0:W1:Y:S02]  /*122f0*/  SHFL.BFLY P6, R157, R162, R79, R156 ;  /* 0x0c00004fa29d7389 */ /* 0x00006400000c009c */
[----:B01----:R-:W-:Y:S01]  /*12300*/  ENDCOLLECTIVE ;  /* 0x000000000000791b */ /* 0x003fe20003800000 */
.L_x_30609:
[----:B------:R-:W-:Y:S01]  /*12310*/  MOV R79, 0x8 ;  /* 0x00000008004f7802 */ /* 0x000fe20000000f00 */
[----:B------:R-:W-:-:S04]  /*12320*/  FADD.FTZ R160, R159, R157 ;  /* 0x0000009d9fa07221 */ /* 0x000fc80000010000 */
[----:B------:R-:W-:-:S07]  /*12330*/  IMAD.MOV.U32 R162, RZ, RZ, R160 ;  /* 0x000000ffffa27224 */ /* 0x000fce00078e00a0 */
[----:B------:R-:W-:Y:S05]  /*12340*/  WARPSYNC.COLLECTIVE R155, `(.L_x_30610) ;  /* 0x000000009b087348 */ /* 0x000fea0003c00000 */
[----:B------:R0:W1:Y:S02]  /*12350*/  SHFL.BFLY P6, R157, R162, R79, R156 ;  /* 0x0c00004fa29d7389 */ /* 0x00006400000c009c */
[----:B01----:R-:W-:Y:S01]  /*12360*/  ENDCOLLECTIVE ;  /* 0x000000000000791b */ /* 0x003fe20003800000 */
.L_x_30610:
[----:B------:R-:W-:Y:S01]  /*12370*/  HFMA2.MMA R79, -RZ, RZ, 0, 9.5367431640625e-07 ;  /* 0x00000010ff4f7435 */ /* 0x000fe200000001ff */
[----:B------:R-:W-:-:S04]  /*12380*/  FADD.FTZ R161, R160, R157 ;  /* 0x0000009da0a17221 */ /* 0x000fc80000010000 */
[----:B------:R-:W-:-:S07]  /*12390*/  IMAD.MOV.U32 R162, RZ, RZ, R161 ;  /* 0x000000ffffa27224 */ /* 0x000fce00078e00a1 */
[----:B------:R-:W-:Y:S05]  /*123a0*/  WARPSYNC.COLLECTIVE R155, `(.L_x_30611) ;  /* 0x000000009b087348 */ /* 0x000fea0003c00000 */
[----:B------:R0:W1:Y:S02]  /*123b0*/  SHFL.BFLY P6, R157, R162, R79, R156 ;  /* 0x0c00004fa29d7389 */ /* 0x00006400000c009c */
[----:B01----:R-:W-:Y:S01]  /*123c0*/  ENDCOLLECTIVE ;  /* 0x000000000000791b */ /* 0x003fe20003800000 */
.L_x_30611:
[----:B------:R-:W-:Y:S05]  /*123d0*/  BRA `(.L_x_30612) ;  /* 0xffffffe400447947 */ /* 0x000fea000383ffff */
.L_x_30613:
        /* <DEDUP_REMOVED lines=10> */
.L_x_37296:


//--------------------- .text._ZN10layer_norm13ln_fwd_kernelINS_13Kernel_traitsI6__halfffffjLj5120ELj1ELj1ELj4ELj16ENS_18Kernel_traits_baseILj5120ES2_ffffjLj128EEEEELb1ELb0ELb0ELb1EEEvNS_9FwdParamsE --------------------------
	.section	.text._ZN10layer_norm13ln_fwd_kernelINS_13Kernel_traitsI6__halfffffjLj5120ELj1ELj1ELj4ELj16ENS_18Kernel_traits_baseILj5120ES2_ffffjLj128EEEEELb1ELb0ELb0ELb1EEEvNS_9FwdParamsE,"ax",@progbits
	.align	128
        .global         _ZN10layer_norm13ln_fwd_kernelINS_13Kernel_traitsI6__halfffffjLj5120ELj1ELj1ELj4ELj16ENS_18Kernel_traits_baseILj5120ES2_ffffjLj128EEEEELb1ELb0ELb0ELb1EEEvNS_9FwdParamsE
        .type           _ZN10layer_norm13ln_fwd_kernelINS_13Kernel_traitsI6__halfffffjLj5120ELj1ELj1ELj4ELj16ENS_18Kernel_traits_baseILj5120ES2_ffffjLj128EEEEELb1ELb0ELb0ELb1EEEvNS_9FwdParamsE,@function
        .size           _ZN10layer_norm13ln_fwd_kernelINS_13Kernel_traitsI6__halfffffjLj5120ELj1ELj1ELj4ELj16ENS_18Kernel_traits_baseILj5120ES2_ffffjLj128EEEEELb1ELb0ELb0ELb1EEEvNS_9FwdParamsE,(.L_x_37297 - _ZN10layer_norm13ln_fwd_kernelINS_13Kernel_traitsI6__halfffffjLj5120ELj1ELj1ELj4ELj16ENS_18Kernel_traits_baseILj5120ES2_ffffjLj128EEEEELb1ELb0ELb0ELb1EEEvNS_9FwdParamsE)
        .other          _ZN10layer_norm13ln_fwd_kernelINS_13Kernel_traitsI6__halfffffjLj5120ELj1ELj1ELj4ELj16ENS_18Kernel_traits_baseILj5120ES2_ffffjLj128EEEEELb1ELb0ELb0ELb1EEEvNS_9FwdParamsE,@"STO_CUDA_ENTRY STV_DEFAULT"
_ZN10layer_norm13ln_fwd_kernelINS_13Kernel_traitsI6__halfffffjLj5120ELj1ELj1ELj4ELj16ENS_18Kernel_traits_baseILj5120ES2_ffffjLj128EEEEELb1ELb0ELb0ELb1EEEvNS_9FwdParamsE:
.text._ZN10layer_norm13ln_fwd_kernelINS_13Kernel_traitsI6__halfffffjLj5120ELj1ELj1ELj4ELj16ENS_18Kernel_traits_baseILj5120ES2_ffffjLj128EEEEELb1ELb0ELb0ELb1EEEvNS_9FwdParamsE:
[----:B------:R-:W0:Y:S08]  /*0000*/  LDC R1, c[0x0][0x28] ;  /* 0x00000a00ff017b82 */ /* 0x000e300000000800 */
[----:B------:R-:W1:Y:S01]  /*0010*/  LDC R104, c[0x0][0x2e8] ;  /* 0x0000ba00ff687b82 */ /* 0x000e620000000800 */
[----:B------:R-:W-:Y:S01]  /*0020*/  ULDC.U8 UR4, c[0x0][0x2f4] ;  /* 0x0000bd0000047ab9 */ /* 0x000fe20000000000 */
[----:B------:R-:W-:Y:S01]  /*0030*/  ULDC.64 UR6, c[0x0][0x2e0] ;  /* 0x0000b80000067ab9 */ /* 0x000fe20000000a00 */
[----:B------:R-:W-:Y:S01]  /*0040*/  ISETP.NE.AND P0, PT, RZ, UR4, PT ;  /* 0x00000004ff007c0c */ /* 0x000fe2000bf05270 */
[----:B------:R-:W-:Y:S01]  /*0050*/  ULDC.64 UR4, c[0x0][0x208] ;  /* 0x0000820000047ab9 */ /* 0x000fe20000000a00 */
[----:B------:R-:W-:Y:S01]  /*0060*/  IMAD.U32 R2, RZ, RZ, UR6 ;  /* 0x00000006ff027e24 */ /* 0x000fe2000f8e00ff */
[----:B------:R-:W-:-:S02]  /*0070*/  MOV R3, UR7 ;  /* 0x0000000700037c02 */ /* 0x000fc40008000f00 */
[----:B------:R-:W2:Y:S01]  /*0080*/  LDC R105, c[0x0][0x2ec] ;  /* 0x0000bb00ff697b82 */ /* 0x000ea20000000800 */
[----:B------:R-:W3:Y:S01]  /*0090*/  S2R R22, SR_TID.X ;  /* 0x0000000000167919 */ /* 0x000ee20000002100 */
[----:B------:R-:W-:Y:S01]  /*00a0*/  ULDC.64 UR10, c[0x0][0x2c8] ;  /* 0x0000b200000a7ab9 */ /* 0x000fe20000000a00 */
[----:B0-----:R-:W-:-:S05]  /*00b0*/  IADD3 R1, R1, -0x8, RZ ;  /* 0xfffffff801017810 */ /* 0x001fca0007ffe0ff */
[----:B------:R-:W4:Y:S01]  /*00c0*/  @P0 LDG.E.64 R2, desc[UR4][R2.64] ;  /* 0x0000000402020981 */ /* 0x000f22000c1e1b00 */
[----:B------:R-:W0:Y:S01]  /*00d0*/  @P0 LDC R7, c[0x0][0x2f0] ;  /* 0x0000bc00ff070b82 */ /* 0x000e220000000800 */
[----:B-1----:R-:W-:Y:S01]  /*00e0*/  @P0 IMAD.MOV.U32 R8, RZ, RZ, R104 ;  /* 0x000000ffff080224 */ /* 0x002fe200078e0068 */
[----:B--2---:R-:W-:-:S05]  /*00f0*/  @P0 MOV R9, R105 ;  /* 0x0000006900090202 */ /* 0x004fca0000000f00 */
[----:B------:R1:W0:Y:S01]  /*0100*/  @P0 LDG.E.64 R4, desc[UR4][R8.64] ;  /* 0x0000000408040981 */ /* 0x000222000c1e1b00 */
[----:B------:R-:W2:Y:S08]  /*0110*/  S2UR UR8, SR_CTAID.X ;  /* 0x00000000000879c3 */ /* 0x000eb00000002500 */
[----:B------:R-:W2:Y:S01]  /*0120*/  LDC R6, c[0x0][RZ] ;  /* 0x00000000ff067b82 */ /* 0x000ea20000000800 */
[----:B---3--:R-:W-:-:S04]  /*0130*/  SHF.L.U32 R0, R22, 0x3, RZ ;  /* 0x0000000316007819 */ /* 0x008fc800000006ff */
[----:B------:R-:W-:Y:S01]  /*0140*/  LOP3.LUT R0, R0, 0x3f8, RZ, 0xc0, !PT ;  /* 0x000003f800007812 */ /* 0x000fe200078ec0ff */
[----:B--2---:R-:W-:-:S04]  /*0150*/  IMAD R6, R6, UR8, R22 ;  /* 0x0000000806067c24 */ /* 0x004fc8000f8e0216 */
[----:B-1----:R-:W-:Y:S01]  /*0160*/  IMAD.WIDE.U32 R8, R6, -0x326172a9, RZ ;  /* 0xcd9e8d5706087825 */ /* 0x002fe200078e00ff */
[----:B----4-:R-:W-:Y:S02]  /*0170*/  @P0 R2UR UR6, R2 ;  /* 0x00000000020602ca */ /* 0x010fe400000e0000 */
[----:B------:R-:W-:Y:S02]  /*0180*/  @P0 R2UR UR7, R3 ;  /* 0x00000000030702ca */ /* 0x000fe400000e0000 */
[----:B0-----:R-:W-:-:S05]  /*0190*/  @P0 IADD3 R104, P1, R4, R7, RZ ;  /* 0x0000000704680210 */ /* 0x001fca0007f3e0ff */
        /* <DEDUP_REMOVED lines=8> */
[----:B------:R-:W-:Y:S01]  /*0220*/  UIADD3 UR20, UR6, -0x61c88647, URZ ;  /* 0x9e3779b906147890 */ /* 0x000fe2000fffe03f */
[----:B------:R-:W-:Y:S02]  /*0230*/  ISETP.NE.U32.AND P0, PT, RZ, UR10, PT ;  /* 0x0000000aff007c0c */ /* 0x000fe4000bf05070 */
[----:B------:R-:W-:Y:S01]  /*0240*/  IMAD.WIDE.U32 R12, R12, -0x326172a9, RZ ;  /* 0xcd9e8d570c0c7825 */ /* 0x000fe200078e00ff */
[----:B------:R-:W-:Y:S02]  /*0250*/  LOP3.LUT R14, R11, UR21, R2, 0x96, !PT ;  /* 0x000000150b0e7c12 */ /* 0x000fe4000f8e9602 */
[----:B------:R-:W-:Y:S02]  /*0260*/  ISETP.NE.AND.EX P0, PT, RZ, UR11, PT, P0 ;  /* 0x0000000bff007c0c */ /* 0x000fe4000bf05300 */
[----:B------:R-:W-:-:S02]  /*0270*/  LOP3.LUT R2, R13, UR20, R8, 0x96, !PT ;  /* 0x000000140d027c12 */ /* 0x000fc4000f8e9608 */
[----:B------:R-:W-:Y:S01]  /*0280*/  IADD3 R8, P1, R0, UR10, RZ ;  /* 0x0000000a00087c10 */ /* 0x000fe2000ff3e0ff */
[----:B------:R-:W-:Y:S01]  /*0290*/  UIADD3 UR22, UR6, 0x3c6ef372, URZ ;  /* 0x3c6ef37206167890 */ /* 0x000fe2000fffe03f */
[----:B------:R-:W-:Y:S01]  /*02a0*/  IMAD.WIDE.U32 R14, R14, -0x326172a9, RZ ;  /* 0xcd9e8d570e0e7825 */ /* 0x000fe200078e00ff */
[----:B------:R-:W-:Y:S02]  /*02b0*/  UIADD3 UR23, UR7, 0x76cf5d0a, URZ ;  /* 0x76cf5d0a07177890 */ /* 0x000fe4000fffe03f */
[----:B------:R-:W-:Y:S01]  /*02c0*/  UIADD3 UR25, UR7, 0x32370b8f, URZ ;  /* 0x32370b8f07197890 */ /* 0x000fe2000fffe03f */
[----:B------:R-:W-:Y:S01]  /*02d0*/  IMAD.X R9, RZ, RZ, UR11, P1 ;  /* 0x0000000bff097e24 */ /* 0x000fe200088e06ff */
[----:B------:R-:W-:Y:S01]  /*02e0*/  UIADD3 UR24, UR6, -0x255992d5, URZ ;  /* 0xdaa66d2b06187890 */ /* 0x000fe2000fffe03f */
[----:B------:R-:W-:Y:S01]  /*02f0*/  IMAD.WIDE.U32 R2, R2, -0x2daee0ad, RZ ;  /* 0xd2511f5302027825 */ /* 0x000fe200078e00ff */
[----:B------:R-:W-:Y:S02]  /*0300*/  UIADD3 UR26, UR6, 0x78dde6e4, URZ ;  /* 0x78dde6e4061a7890 */ /* 0x000fe4000fffe03f */
[----:B------:R0:W5:Y:S01]  /*0310*/  @P0 LDG.E.64 R112, desc[UR4][R8.64] ;  /* 0x0000000408700981 */ /* 0x000162000c1e1b00 */
[----:B------:R-:W-:-:S02]  /*0320*/  UIADD3 UR27, UR7, -0x126145ec, URZ ;  /* 0xed9eba14071b7890 */ /* 0x000fc4000fffe03f */
[----:B------:R-:W-:Y:S01]  /*0330*/  UIADD3 UR29, UR7, -0x56f99767, URZ ;  /* 0xa9066899071d7890 */ /* 0x000fe2000fffe03f */
[----:B------:R0:W5:Y:S01]  /*0340*/  @P0 LDG.E.64 R86, desc[UR4][R8.64+0x400] ;  /* 0x0004000408560981 */ /* 0x000162000c1e1b00 */
[----:B------:R-:W-:Y:S02]  /*0350*/  UIADD3 UR28, UR6, 0x1715609d, URZ ;  /* 0x1715609d061c7890 */ /* 0x000fe4000fffe03f */
[----:B------:R-:W-:Y:S01]  /*0360*/  UIADD3 UR30, UR6, -0x4ab325aa, URZ ;  /* 0xb54cda56061e7890 */ /* 0x000fe2000fffe03f */
[----:B------:R0:W5:Y:S01]  /*0370*/  @P0 LDG.E.64 R20, desc[UR4][R8.64+0x800] ;  /* 0x0008000408140981 */ /* 0x000162000c1e1b00 */
[----:B------:R-:W-:Y:S01]  /*0380*/  UIADD3 UR31, UR7, 0x646e171e, URZ ;  /* 0x646e171e071f7890 */ /* 0x000fe2000fffe03f */
[----:B------:R-:W-:Y:S01]  /*0390*/  LEA.HI R25, R22, UR8, RZ, 0x19 ;  /* 0x0000000816197c11 */ /* 0x000fe2000f8fc8ff */
[----:B------:R-:W-:Y:S01]  /*03a0*/  ULDC UR10, c[0x0][0x214] ;  /* 0x00008500000a7ab9 */ /* 0x000fe20000000800 */
[----:B------:R0:W5:Y:S01]  /*03b0*/  @P0 LDG.E.64 R18, desc[UR4][R8.64+0xc00] ;  /* 0x000c000408120981 */ /* 0x000162000c1e1b00 */
[----:B------:R-:W-:Y:S01]  /*03c0*/  LOP3.LUT R11, R15, UR22, R12, 0x96, !PT ;  /* 0x000000160f0b7c12 */ /* 0x000fe2000f8e960c */
[----:B------:R-:W-:-:S02]  /*03d0*/  UIADD3 UR33, UR7, 0x1fd5c5a3, URZ ;  /* 0x1fd5c5a307217890 */ /* 0x000fc4000fffe03f */
[----:B------:R0:W5:Y:S04]  /*03e0*/  @P0 LDG.E.64 R16, desc[UR4][R8.64+0x1000] ;  /* 0x0010000408100981 */ /* 0x000168000c1e1b00 */
[----:B------:R0:W5:Y:S04]  /*03f0*/  @P0 LDG.E.64 R40, desc[UR4][R8.64+0x1400] ;  /* 0x0014000408280981 */ /* 0x000168000c1e1b00 */
[----:B------:R0:W5:Y:S04]  /*0400*/  @P0 LDG.E.64 R38, desc[UR4][R8.64+0x1800] ;  /* 0x0018000408260981 */ /* 0x000168000c1e1b00 */
[----:B------:R0:W5:Y:S04]  /*0410*/  @P0 LDG.E.64 R36, desc[UR4][R8.64+0x1c00] ;  /* 0x001c000408240981 */ /* 0x000168000c1e1b00 */
[----:B------:R0:W5:Y:S04]  /*0420*/  @P0 LDG.E.64 R34, desc[UR4][R8.64+0x2000] ;  /* 0x0020000408220981 */ /* 0x000168000c1e1b00 */
[----:B------:R0:W5:Y:S01]  /*0430*/  @P0 LDG.E.64 R32, desc[UR4][R8.64+0x2400] ;  /* 0x0024000408200981 */ /* 0x000162000c1e1b00 */
[----:B------:R-:W-:Y:S01]  /*0440*/  LOP3.LUT R12, R3, UR23, R10, 0x96, !PT ;  /* 0x00000017030c7c12 */ /* 0x000fe2000f8e960a */
[----:B------:R-:W-:Y:S01]  /*0450*/  IMAD.WIDE.U32 R10, R11, -0x2daee0ad, RZ ;  /* 0xd2511f530b0a7825 */ /* 0x000fe200078e00ff */
[----:B------:R-:W-:Y:S01]  /*0460*/  UIADD3 UR32, UR6, 0x5384540f, URZ ;  /* 0x5384540f06207890 */ /* 0x000fe2000fffe03f */
[----:B------:R-:W-:-:S02]  /*0470*/  ULDC.64 UR8, c[0x0][0x260] ;  /* 0x0000980000087ab9 */ /* 0x000fc40000000a00 */
        /* <DEDUP_REMOVED lines=21> */
[----:B------:R-:W-:Y:S01]  /*05d0*/  IADD3 R2, P2, R0, UR8, RZ ;  /* 0x0000000800027c10 */ /* 0x000fe2000ff5e0ff */
[----:B------:R-:W-:Y:S01]  /*05e0*/  UIADD3 UR35, UR7, -0x24c28bd8, URZ ;  /* 0xdb3d742807237890 */ /* 0x000fe2000fffe03f */
[----:B------:R-:W-:Y:S02]  /*05f0*/  IMAD.HI.U32 R11, R24, -0x326172a9, RZ ;  /* 0xcd9e8d57180b7827 */ /* 0x000fe400078e00ff */
[----:B------:R-:W-:Y:S02]  /*0600*/  IADD3.X R3, RZ, UR9, RZ, P2, !PT ;  /* 0x00000009ff037c10 */ /* 0x000fe400097fe4ff */
[----:B------:R-:W-:Y:S01]  /*0610*/  IMAD.HI.U32 R7, R14, -0x2daee0ad, RZ ;  /* 0xd2511f530e077827 */ /* 0x000fe200078e00ff */
[----:B------:R-:W-:-:S04]  /*0620*/  LOP3.LUT R42, R11, UR34, R12, 0x96, !PT ;  /* 0x000000220b2a7c12 */ /* 0x000fc8000f8e960c */
[----:B------:R-:W-:Y:S01]  /*0630*/  LOP3.LUT R43, R7, UR35, R10, 0x96, !PT ;  /* 0x00000023072b7c12 */ /* 0x000fe2000f8e960a */
        /* <DEDUP_REMOVED lines=11> */
[----:B------:R-:W-:Y:S01]  /*06f0*/  UIADD3 UR37, UR7, -0x695add53, URZ ;  /* 0x96a522ad07257890 */ /* 0x000fe2000fffe03f */
[----:B------:R-:W-:Y:S01]  /*0700*/  IMAD R23, R14, -0x2daee0ad, RZ ;  /* 0xd2511f530e177824 */ /* 0x000fe200078e02ff */
[----:B------:R-:W-:Y:S01]  /*0710*/  UIADD3 UR36, UR6, -0x700cb87f, URZ ;  /* 0x8ff3478106247890 */ /* 0x000fe2000fffe03f */
[----:B------:R-:W-:Y:S01]  /*0720*/  IMAD.HI.U32 R0, R42, -0x2daee0ad, RZ ;  /* 0xd2511f532a007827 */ /* 0x000fe200078e00ff */
[----:B-----5:R-:W-:-:S02]  /*0730*/  @!P0 CS2R R112, SRZ ;  /* 0x0000000000708805 */ /* 0x020fc4000001ff00 */
[----:B------:R-:W-:Y:S02]  /*0740*/  @!P0 CS2R R86, SRZ ;  /* 0x0000000000568805 */ /* 0x000fe4000001ff00 */
[----:B------:R-:W-:Y:S01]  /*0750*/  @!P0 CS2R R38, SRZ ;  /* 0x0000000000268805 */ /* 0x000fe2000001ff00 */
[----:B------:R-:W-:Y:S01]  /*0760*/  IMAD R24, R24, -0x326172a9, RZ ;  /* 0xcd9e8d5718187824 */ /* 0x000fe200078e02ff */
[----:B------:R-:W-:Y:S01]  /*0770*/  @!P0 CS2R R36, SRZ ;  /* 0x0000000000248805 */ /* 0x000fe2000001ff00 */
[----:B------:R-:W-:Y:S01]  /*0780*/  IMAD.HI.U32 R7, R43, -0x326172a9, RZ ;  /* 0xcd9e8d572b077827 */ /* 0x000fe200078e00ff */
[----:B------:R-:W-:Y:S02]  /*0790*/  @!P0 CS2R R34, SRZ ;  /* 0x0000000000228805 */ /* 0x000fe4000001ff00 */
[----:B------:R-:W-:Y:S02]  /*07a0*/  @!P0 CS2R R32, SRZ ;  /* 0x0000000000208805 */ /* 0x000fe4000001ff00 */
[----:B------:R-:W-:-:S02]  /*07b0*/  @!P0 CS2R R20, SRZ ;  /* 0x0000000000148805 */ /* 0x000fc4000001ff00 */
[----:B------:R-:W-:Y:S02]  /*07c0*/  @!P0 CS2R R18, SRZ ;  /* 0x0000000000128805 */ /* 0x000fe4000001ff00 */
[----:B------:R-:W-:Y:S02]  /*07d0*/  @!P0 CS2R R16, SRZ ;  /* 0x0000000000108805 */ /* 0x000fe4000001ff00 */
[----:B------:R-:W-:Y:S02]  /*07e0*/  @!P0 CS2R R40, SRZ ;  /* 0x0000000000288805 */ /* 0x000fe4000001ff00 */
[----:B------:R-:W-:Y:S01]  /*07f0*/  LOP3.LUT R23, R0, UR37, R23, 0x96, !PT ;  /* 0x0000002500177c12 */ /* 0x000fe2000f8e9617 */
[----:B------:R-:W-:Y:S01]  /*0800*/  HADD2.F32 R110, -RZ, R113.H0_H0 ;  /* 0x20000071ff6e7230 */ /* 0x000fe20000004100 */
[----:B------:R-:W-:Y:S01]  /*0810*/  LOP3.LUT R24, R7, UR36, R24, 0x96, !PT ;  /* 0x0000002407187c12 */ /* 0x000fe2000f8e9618 */
[----:B------:R-:W-:Y:S01]  /*0820*/  HADD2.F32 R89, -RZ, R86.H0_H0 ;  /* 0x20000056ff597230 */ /* 0x000fe20000004100 */
[--C-:B------:R-:W-:Y:S01]  /*0830*/  SHF.R.U64 R111, R112, 0x10, R113.reuse ;  /* 0x00000010706f7819 */ /* 0x100fe20000001271 */
[----:B------:R-:W-:Y:S01]  /*0840*/  HADD2.F32 R14, -RZ, R38.H0_H0 ;  /* 0x20000026ff0e7230 */ /* 0x000fe20000004100 */
[----:B------:R-:W-:Y:S01]  /*0850*/  SHF.R.U32.HI R107, RZ, 0x10, R113 ;  /* 0x00000010ff6b7819 */ /* 0x000fe20000011671 */
[----:B------:R-:W-:Y:S01]  /*0860*/  HADD2.F32 R13, -RZ, R39.H0_H0 ;  /* 0x20000027ff0d7230 */ /* 0x000fe20000004100 */
[----:B------:R-:W-:Y:S01]  /*0870*/  SHF.R.U64 R88, R86, 0x10, R87 ;  /* 0x0000001056587819 */ /* 0x000fe20000001257 */
        /* <DEDUP_REMOVED lines=12> */
[----:B------:R-:W-:Y:S01]  /*0940*/  ULDC.64 UR8, c[0x0][0x270] ;  /* 0x00009c0000087ab9 */ /* 0x000fe20000000a00 */
[--C-:B------:R-:W-:Y:S01]  /*0950*/  SHF.R.U64 R84, R32, 0x10, R33.reuse ;  /* 0x0000001020547819 */ /* 0x100fe20000001221 */
[----:B------:R-:W-:Y:S01]  /*0960*/  HADD2.F32 R22, -RZ, R20.H0_H0 ;  /* 0x20000014ff167230 */ /* 0x000fe20000004100 */
[----:B------:R-:W-:Y:S01]  /*0970*/  SHF.R.U32.HI R85, RZ, 0x10, R33 ;  /* 0x00000010ff557819 */ /* 0x000fe20000011621 */
[----:B------:R-:W-:Y:S01]  /*0980*/  UISETP.NE.U32.AND UP0, UPT, UR8, URZ, UPT ;  /* 0x0000003f0800728c */ /* 0x000fe2000bf05070 */
        /* <DEDUP_REMOVED lines=19> */
[----:B0-----:R-:W-:Y:S01]  /*0ac0*/  IMAD R3, R43, -0x326172a9, RZ ;  /* 0xcd9e8d572b037824 */ /* 0x001fe200078e02ff */
[----:B------:R-:W-:Y:S01]  /*0ad0*/  ULDC.U8 UR12, c[0x0][0x2a0] ;  /* 0x0000a800000c7ab9 */ /* 0x000fe20000000000 */
[----:B------:R-:W-:Y:S01]  /*0ae0*/  IMAD R2, R42, -0x2daee0ad, RZ ;  /* 0xd2511f532a027824 */ /* 0x000fe200078e02ff */
[----:B------:R-:W-:Y:S01]  /*0af0*/  UISETP.NE.AND.EX UP0, UPT, UR9, URZ, UPT, UP0 ;  /* 0x0000003f0900728c */ /* 0x000fe2000bf05300 */
[----:B------:R-:W-:Y:S01]  /*0b00*/  IMAD.MOV.U32 R90, RZ, RZ, 0x1 ;  /* 0x00000001ff5a7424 */ /* 0x000fe200078e00ff */
        /* <DEDUP_REMOVED lines=27> */
[----:B--2---:R-:W-:Y:S01]  /*0cc0*/  HADD2.F32 R0, -RZ, R44.H0_H0 ;  /* 0x2000002cff007230 */ /* 0x004fe20000004100 */
[--C-:B------:R-:W-:Y:S01]  /*0cd0*/  SHF.R.U64 R165, R44, 0x10, R45.reuse ;  /* 0x000000102ca57819 */ /* 0x100fe2000000122d */
[----:B------:R-:W-:Y:S01]  /*0ce0*/  HADD2.F32 R164, -RZ, R45.H0_H0 ;  /* 0x2000002dffa47230 */ /* 0x000fe20000004100 */
[----:B------:R-:W-:Y:S01]  /*0cf0*/  SHF.R.U32.HI R39, RZ, 0x10, R45 ;  /* 0x00000010ff277819 */ /* 0x000fe2000001162d */
[----:B---3--:R-:W-:Y:S01]  /*0d00*/  HADD2.F32 R160, -RZ, R163.H0_H0 ;  /* 0x200000a3ffa07230 */ /* 0x008fe20000004100 */
[--C-:B------:R-:W-:Y:S01]  /*0d10*/  SHF.R.U64 R161, R162, 0x10, R163.reuse ;  /* 0x00000010a2a17819 */ /* 0x100fe200000012a3 */
[----:B------:R0:W-:Y:S01]  /*0d20*/  STL [R1], R0 ;  /* 0x0000000001007387 */ /* 0x0001e20000100800 */
[----:B------:R-:W-:Y:S01]  /*0d30*/  SHF.R.U32.HI R38, RZ, 0x10, R163 ;  /* 0x00000010ff267819 */ /* 0x000fe200000116a3 */
[----:B----4-:R-:W-:Y:S01]  /*0d40*/  HADD2.F32 R156, -RZ, R159.H0_H0 ;  /* 0x2000009fff9c7230 */ /* 0x010fe20000004100 */
[--C-:B------:R-:W-:Y:S01]  /*0d50*/  SHF.R.U64 R157, R158, 0x10, R159.reuse ;  /* 0x000000109e9d7819 */ /* 0x100fe2000000129f */
[----:B------:R-:W-:Y:S01]  /*0d60*/  HADD2.F32 R162, -RZ, R162.H0_H0 ;  /* 0x200000a2ffa27230 */ /* 0x000fe20000004100 */
[----:B------:R-:W-:Y:S01]  /*0d70*/  SHF.R.U32.HI R37, RZ, 0x10, R159 ;  /* 0x00000010ff257819 */ /* 0x000fe2000001169f */
[----:B------:R-:W-:Y:S01]  /*0d80*/  HADD2.F32 R152, -RZ, R155.H0_H0 ;  /* 0x2000009bff987230 */ /* 0x000fe20000004100 */
[--C-:B------:R-:W-:Y:S01]  /*0d90*/  SHF.R.U64 R153, R154, 0x10, R155.reuse ;  /* 0x000000109a997819 */ /* 0x100fe2000000129b */
[----:B------:R-:W-:Y:S01]  /*0da0*/  HADD2.F32 R158, -RZ, R158.H0_H0 ;  /* 0x2000009eff9e7230 */ /* 0x000fe20000004100 */
[----:B------:R-:W-:Y:S01]  /*0db0*/  SHF.R.U32.HI R36, RZ, 0x10, R155 ;  /* 0x00000010ff247819 */ /* 0x000fe2000001169b */
[----:B0-----:R-:W-:Y:S01]  /*0dc0*/  HFMA2.MMA R0, -RZ, RZ, 0, 0 ;  /* 0x00000000ff007435 */ /* 0x001fe200000001ff */
        /* <DEDUP_REMOVED lines=44> */
[----:B------:R-:W-:-:S07]  /*1090*/  HADD2.F32 R113, -RZ, R113.H0_H0 ;  /* 0x20000071ff717230 */ /* 0x000fce0000004100 */
.L_x_30895:
[----:B0-----:R-:W0:Y:S01]  /*10a0*/  LDC.64 R36, c[0x0][0x230] ;  /* 0x00008c00ff247b82 */ /* 0x001e220000000a00 */
[----:B------:R-:W1:Y:S01]  /*10b0*/  S2R R137, SR_TID.X ;  /* 0x0000000000897919 */ /* 0x000e620000002100 */
[----:B------:R-:W-:Y:S01]  /*10c0*/  IMAD R32, R25, UR14, RZ ;  /* 0x0000000e19207c24 */ /* 0x000fe2000f8e02ff */
[----:B------:R-:W-:Y:S01]  /*10d0*/  PLOP3.LUT P2, PT, PT, PT, UP0, 0x80, 0x0 ;  /* 0x000000000000781c */ /* 0x000fe20003f4f008 */
[----:B------:R-:W-:Y:S01]  /*10e0*/  @UP0 ULDC.64 UR12, c[0x0][0x270] ;  /* 0x00009c00000c0ab9 */ /* 0x000fe20000000a00 */
[----:B------:R-:W-:Y:S01]  /*10f0*/  PLOP3.LUT P3, PT, PT, PT, UP0, 0x80, 0x0 ;  /* 0x000000000000781c */ /* 0x000fe20003f6f008 */
[----:B------:R-:W-:Y:S01]  /*1100*/  IMAD.MOV.U32 R93, RZ, RZ, 0x3f800000 ;  /* 0x3f800000ff5d7424 */ /* 0x000fe200078e00ff */
[----:B------:R-:W-:Y:S01]  /*1110*/  SHF.R.S32.HI R33, RZ, 0x1f, R32 ;  /* 0x0000001fff217819 */ /* 0x000fe20000011420 */
[----:B------:R-:W2:Y:S03]  /*1120*/  LDC.64 R108, c[0x0][0x220] ;  /* 0x00008800ff6c7b82 */ /* 0x000ea60000000a00 */
[----:B------:R-:W-:-:S02]  /*1130*/  LEA.HI R33, R33, R32, RZ, 0x2 ;  /* 0x0000002021217211 */ /* 0x000fc400078f10ff */
[----:B0-----:R-:W-:-:S04]  /*1140*/  ISETP.NE.U32.AND P0, PT, R36, RZ, PT ;  /* 0x000000ff2400720c */ /* 0x001fc80003f05070 */
[----:B------:R-:W-:Y:S02]  /*1150*/  ISETP.NE.AND.EX P0, PT, R37, RZ, PT, P0 ;  /* 0x000000ff2500720c */ /* 0x000fe40003f05300 */
[----:B-1----:R-:W-:-:S04]  /*1160*/  LOP3.LUT R32, R137, 0x7f, RZ, 0xc0, !PT ;  /* 0x0000007f89207812 */ /* 0x002fc800078ec0ff */
[----:B------:R-:W-:Y:S01]  /*1170*/  LEA.HI.SX32 R91, R33, R32, 0x1e ;  /* 0x00000020215b7211 */ /* 0x000fe200078ff2ff */
[----:B------:R-:W-:Y:S01]  /*1180*/  IMAD.U32 R32, RZ, RZ, UR12 ;  /* 0x0000000cff207e24 */ /* 0x000fe2000f8e00ff */
[----:B------:R-:W-:-:S05]  /*1190*/  MOV R33, UR13 ;  /* 0x0000000d00217c02 */ /* 0x000fca0008000f00 */
[C---:B------:R-:W-:Y:S01]  /*11a0*/  @P0 LEA R38, P1, R91.reuse, R36, 0x4 ;  /* 0x000000245b260211 */ /* 0x040fe200078220ff */
[----:B--2---:R-:W-:-:S03]  /*11b0*/  IMAD.WIDE.U32 R34, R91, 0x10, R108 ;  /* 0x000000105b227825 */ /* 0x004fc600078e006c */
[----:B------:R-:W-:Y:S01]  /*11c0*/  @P0 LEA.HI.X R39, R91, R37, RZ, 0x4, P1 ;  /* 0x000000255b270211 */ /* 0x000fe200008f24ff */
[----:B------:R-:W-:-:S04]  /*11d0*/  @P2 IMAD.WIDE R32, R25, 0x4, R32 ;  /* 0x0000000419202825 */ /* 0x000fc800078e0220 */
[----:B------:R0:W5:Y:S04]  /*11e0*/  @P0 LDG.E.128 R68, desc[UR4][R38.64] ;  /* 0x0000000426440981 */ /* 0x000168000c1e1d00 */
[----:B------:R0:W5:Y:S04]  /*11f0*/  @P3 LDG.E R93, desc[UR4][R32.64] ;  /* 0x00000004205d3981 */ /* 0x000168000c1e1900 */
        /* <DEDUP_REMOVED lines=13> */
.L_x_30615:
[----:B------:R-:W-:-:S07]  /*12d0*/  MOV R44, R3 ;  /* 0x00000003002c7202 */ /* 0x000fce0000000f00 */
.L_x_30616:
[----:B------:R-:W-:Y:S05]  /*12e0*/  BSYNC B0 ;  /* 0x0000000000007941 */ /* 0x000fea0003800000 */
.L_x_30614:
        /* <DEDUP_REMOVED lines=16> */
.L_x_30620:
[----:B------:R-:W-:Y:S05]  /*13f0*/  BSYNC B1 ;  /* 0x0000000000017941 */ /* 0x000fea0003800000 */
.L_x_30619:
        /* <DEDUP_REMOVED lines=44> */
.L_x_30618:
[----:B------:R-:W-:Y:S05]  /*16c0*/  BSYNC B0 ;  /* 0x0000000000007941 */ /* 0x000fea0003800000 */
.L_x_30617:
[----:B------:R-:W0:Y:S01]  /*16d0*/  LDC R94, c[0x0][0x298] ;  /* 0x0000a600ff5e7b82 */ /* 0x000e220000000800 */
[----:B------:R-:W-:Y:S01]  /*16e0*/  I2FP.F32.U32 R39, R44 ;  /* 0x0000002c00277245 */ /* 0x000fe20000201000 */
[----:B------:R-:W-:Y:S01]  /*16f0*/  IMAD.MOV.U32 R96, RZ, RZ, 0x2f800000 ;  /* 0x2f800000ff607424 */ /* 0x000fe200078e00ff */
[----:B------:R-:W-:Y:S01]  /*1700*/  ISETP.NE.U32.AND P1, PT, R36, RZ, PT ;  /* 0x000000ff2400720c */ /* 0x000fe20003f25070 */
[----:B-----5:R-:W-:Y:S01]  /*1710*/  FMUL.FTZ R41, R32, R93 ;  /* 0x0000005d20297220 */ /* 0x020fe20000410000 */
[C---:B------:R-:W-:Y:S01]  /*1720*/  ISETP.NE.AND P3, PT, R40.reuse, 0x1, PT ;  /* 0x000000012800780c */ /* 0x040fe20003f65270 */
        /* <DEDUP_REMOVED lines=18> */
.L_x_30622:
[----:B------:R-:W-:-:S07]  /*1850*/  MOV R32, R3 ;  /* 0x0000000300207202 */ /* 0x000fce0000000f00 */
.L_x_30623:
[----:B------:R-:W-:Y:S05]  /*1860*/  BSYNC B0 ;  /* 0x0000000000007941 */ /* 0x000fea0003800000 */
.L_x_30621:
        /* <DEDUP_REMOVED lines=16> */
.L_x_30627:
[----:B------:R-:W-:Y:S05]  /*1970*/  BSYNC B1 ;  /* 0x0000000000017941 */ /* 0x000fea0003800000 */
.L_x_30626:
        /* <DEDUP_REMOVED lines=44> */
.L_x_30625:
[----:B------:R-:W-:Y:S05]  /*1c40*/  BSYNC B0 ;  /* 0x0000000000007941 */ /* 0x000fea0003800000 */
.L_x_30624:
        /* <DEDUP_REMOVED lines=19> */
.L_x_30629:
[----:B------:R-:W-:-:S07]  /*1d80*/  IMAD.MOV.U32 R40, RZ, RZ, R3 ;  /* 0x000000ffff287224 */ /* 0x000fce00078e0003 */
.L_x_30630:
[----:B------:R-:W-:Y:S05]  /*1d90*/  BSYNC B0 ;  /* 0x0000000000007941 */ /* 0x000fea0003800000 */
.L_x_30628:
        /* <DEDUP_REMOVED lines=16> */
.L_x_30634:
[----:B------:R-:W-:Y:S05]  /*1ea0*/  BSYNC B1 ;  /* 0x0000000000017941 */ /* 0x000fea0003800000 */
.L_x_30633:
        /* <DEDUP_REMOVED lines=44> */
.L_x_30632:
[----:B------:R-:W-:Y:S05]  /*2170*/  BSYNC B0 ;  /* 0x0000000000007941 */ /* 0x000fea0003800000 */
.L_x_30631:
        /* <DEDUP_REMOVED lines=19> */
.L_x_30636:
[----:B------:R-:W-:-:S07]  /*22b0*/  MOV R34, R3 ;  /* 0x0000000300227202 */ /* 0x000fce0000000f00 */
.L_x_30637:
[----:B------:R-:W-:Y:S05]  /*22c0*/  BSYNC B0 ;  /* 0x0000000000007941 */ /* 0x000fea0003800000 */
.L_x_30635:
        /* <DEDUP_REMOVED lines=16> */
.L_x_30641:
[----:B------:R-:W-:Y:S05]  /*23d0*/  BSYNC B1 ;  /* 0x0000000000017941 */ /* 0x000fea0003800000 */
.L_x_30640:
        /* <DEDUP_REMOVED lines=44> */
.L_x_30639:
[----:B------:R-:W-:Y:S05]  /*26a0*/  BSYNC B0 ;  /* 0x0000000000007941 */ /* 0x000fea0003800000 */
.L_x_30638:
[----:B------:R-:W-:Y:S01]  /*26b0*/  I2FP.F32.U32 R37, R34 ;  /* 0x0000002200257245 */ /* 0x000fe20000201000 */
[----:B------:R-:W0:Y:S01]  /*26c0*/  @P0 LDC.64 R32, c[0x0][0x230] ;  /* 0x00008c00ff200b82 */ /* 0x000e220000000a00 */
[----:B------:R-:W-:Y:S01]  /*26d0*/  FMUL.FTZ R35, R35, R93 ;  /* 0x0000005d23237220 */ /* 0x000fe20000410000 */
[----:B------:R-:W-:Y:S01]  /*26e0*/  SEL R36, RZ, 0x100, P3 ;  /* 0x00000100ff247807 */ /* 0x000fe20001800000 */
[----:B------:R-:W-:Y:S02]  /*26f0*/  VIADD R92, R91, 0x80 ;  /* 0x000000805b5c7836 */ /* 0x000fe40000000000 */
[----:B------:R-:W-:Y:S01]  /*2700*/  FFMA.FTZ R34, R37, R96, 1.1641532182693481445e-10 ;  /* 0x2f00000025227423 */ /* 0x000fe20000010060 */
[----:B------:R-:W-:Y:S01]  /*2710*/  FMUL.FTZ R35, R35, R94 ;  /* 0x0000005e23237220 */ /* 0x000fe20000410000 */
[----:B------:R-:W-:Y:S02]  /*2720*/  SEL R37, RZ, 0x10000, P4 ;  /* 0x00010000ff257807 */ /* 0x000fe40002000000 */
[----:B------:R-:W-:-:S02]  /*2730*/  LEA R38, P3, R91, UR8, 0x4 ;  /* 0x000000085b267c11 */ /* 0x000fc4000f8620ff */
[----:B------:R-:W-:Y:S02]  /*2740*/  FSETP.GTU.FTZ.AND P5, PT, R34, R95, PT ;  /* 0x0000005f2200720b */ /* 0x000fe40003fbc000 */
[----:B------:R-:W-:Y:S02]  /*2750*/  LEA.HI.X R39, R91, UR9, RZ, 0x4, P3 ;  /* 0x000000095b277c11 */ /* 0x000fe400098f24ff */
[----:B------:R-:W-:Y:S02]  /*2760*/  SEL R34, RZ, 0x1000000, P5 ;  /* 0x01000000ff227807 */ /* 0x000fe40002800000 */
[----:B------:R-:W-:Y:S02]  /*2770*/  FSEL R67, R35, RZ, !P5 ;  /* 0x000000ff23437208 */ /* 0x000fe40006800000 */
[----:B------:R-:W-:Y:S02]  /*2780*/  IADD3 R34, R36, R34, R37 ;  /* 0x0000002224227210 */ /* 0x000fe40007ffe025 */
[----:B------:R-:W-:Y:S01]  /*2790*/  SEL R37, RZ, 0x1, P2 ;  /* 0x00000001ff257807 */ /* 0x000fe20001000000 */
[----:B------:R-:W-:Y:S01]  /*27a0*/  @P1 FADD.FTZ R67, R71, R67 ;  /* 0x0000004347431221 */ /* 0x000fe20000010000 */
[----:B------:R-:W-:-:S02]  /*27b0*/  LEA R36, P2, R91, UR10, 0x2 ;  /* 0x0000000a5b247c11 */ /* 0x000fc4000f8410ff */
[----:B------:R-:W-:Y:S01]  /*27c0*/  IADD3 R41, R34, R37, RZ ;  /* 0x0000002522297210 */ /* 0x000fe20007ffe0ff */
[C---:B------:R-:W-:Y:S01]  /*27d0*/  IMAD.WIDE.U32 R34, R92.reuse, 0x10, R108 ;  /* 0x000000105c227825 */ /* 0x040fe200078e006c */
[----:B------:R-:W-:Y:S01]  /*27e0*/  LEA.HI.X R37, R91, UR11, RZ, 0x2, P2 ;  /* 0x0000000b5b257c11 */ /* 0x000fe200090f14ff */
[----:B------:R1:W-:Y:S02]  /*27f0*/  STG.E.128 desc[UR4][R38.64], R64 ;  /* 0x0000004026007986 */ /* 0x0003e4000c101d04 */
[----:B0-----:R-:W-:Y:S02]  /*2800*/  @P0 IMAD.WIDE.U32 R32, R92, 0x10, R32 ;  /* 0x000000105c200825 */ /* 0x001fe400078e0020 */
[----:B------:R1:W-:Y:S04]  /*2810*/  STG.E desc[UR4][R36.64], R41 ;  /* 0x0000002924007986 */ /* 0x0003e8000c101904 */
        /* <DEDUP_REMOVED lines=14> */
.L_x_30643:
[----:B------:R-:W-:-:S07]  /*2900*/  IMAD.MOV.U32 R42, RZ, RZ, R3 ;  /* 0x000000ffff2a7224 */ /* 0x000fce00078e0003 */
.L_x_30644:
[----:B------:R-:W-:Y:S05]  /*2910*/  BSYNC B0 ;  /* 0x0000000000007941 */ /* 0x000fea0003800000 */
.L_x_30642:
        /* <DEDUP_REMOVED lines=16> */
.L_x_30648:
[----:B------:R-:W-:Y:S05]  /*2a20*/  BSYNC B1 ;  /* 0x0000000000017941 */ /* 0x000fea0003800000 */
.L_x_30647:
        /* <DEDUP_REMOVED lines=44> */
.L_x_30646:
[----:B------:R-:W-:Y:S05]  /*2cf0*/  BSYNC B0 ;  /* 0x0000000000007941 */ /* 0x000fea0003800000 */
.L_x_30645:
[----:B------:R-:W-:Y:S01]  /*2d00*/  I2FP.F32.U32 R37, R42 ;  /* 0x0000002a00257245 */ /* 0x000fe20000201000 */
[----:B-----5:R-:W-:Y:S01]  /*2d10*/  FMUL.FTZ R39, R32, R93 ;  /* 0x0000005d20277220 */ /* 0x020fe20000410000 */
        /* <DEDUP_REMOVED lines=17> */
.L_x_30650:
[----:B------:R-:W-:-:S07]  /*2e30*/  MOV R32, R3 ;  /* 0x0000000300207202 */ /* 0x000fce0000000f00 */
.L_x_30651:
[----:B------:R-:W-:Y:S05]  /*2e40*/  BSYNC B0 ;  /* 0x0000000000007941 */ /* 0x000fea0003800000 */
.L_x_30649:
        /* <DEDUP_REMOVED lines=16> */
.L_x_30655:
[----:B------:R-:W-:Y:S05]  /*2f50*/  BSYNC B1 ;  /* 0x0000000000017941 */ /* 0x000fea0003800000 */
.L_x_30654:
        /* <DEDUP_REMOVED lines=44> */
.L_x_30653:
[----:B------:R-:W-:Y:S05]  /*3220*/  BSYNC B0 ;  /* 0x0000000000007941 */ /* 0x000fea0003800000 */
.L_x_30652:
        /* <DEDUP_REMOVED lines=19> */
.L_x_30657:
[----:B------:R-:W-:-:S07]  /*3360*/  IMAD.MOV.U32 R40, RZ, RZ, R3 ;  /* 0x000000ffff287224 */ /* 0x000fce00078e0003 */
.L_x_30658:
[----:B------:R-:W-:Y:S05]  /*3370*/  BSYNC B0 ;  /* 0x0000000000007941 */ /* 0x000fea0003800000 */
.L_x_30656:
        /* <DEDUP_REMOVED lines=16> */
.L_x_30662:
[----:B------:R-:W-:Y:S05]  /*3480*/  BSYNC B1 ;  /* 0x0000000000017941 */ /* 0x000fea0003800000 */
.L_x_30661:
        /* <DEDUP_REMOVED lines=44> */
.L_x_30660:
[----:B------:R-:W-:Y:S05]  /*3750*/  BSYNC B0 ;  /* 0x0000000000007941 */ /* 0x000fea0003800000 */
.L_x_30659:
        /* <DEDUP_REMOVED lines=19> */
.L_x_30664:
[----:B------:R-:W-:-:S07]  /*3890*/  MOV R34, R3 ;  /* 0x0000000300227202 */ /* 0x000fce0000000f00 */
.L_x_30665:
[----:B------:R-:W-:Y:S05]  /*38a0*/  BSYNC B0 ;  /* 0x0000000000007941 */ /* 0x000fea0003800000 */
.L_x_30663:
        /* <DEDUP_REMOVED lines=16> */
.L_x_30669:
[----:B------:R-:W-:Y:S05]  /*39b0*/  BSYNC B1 ;  /* 0x0000000000017941 */ /* 0x000fea0003800000 */
.L_x_30668:
        /* <DEDUP_REMOVED lines=44> */
.L_x_30667:
[----:B------:R-:W-:Y:S05]  /*3c80*/  BSYNC B0 ;  /* 0x0000000000007941 */ /* 0x000fea0003800000 */
.L_x_30666:
[----:B------:R-:W-:Y:S01]  /*3c90*/  I2FP.F32.U32 R37, R34 ;  /* 0x0000002200257245 */ /* 0x000fe20000201000 */
[----:B------:R-:W0:Y:S01]  /*3ca0*/  LDC.64 R132, c[0x0][0x238] ;  /* 0x00008e00ff847b82 */ /* 0x000e220000000a00 */
[----:B------:R-:W-:Y:S01]  /*3cb0*/  FMUL.FTZ R35, R35, R93 ;  /* 0x0000005d23237220 */ /* 0x000fe20000410000 */
[----:B------:R-:W-:Y:S02]  /*3cc0*/  SEL R36, RZ, 0x100, P3 ;  /* 0x00000100ff247807 */ /* 0x000fe40001800000 */
[----:B------:R-:W-:Y:S01]  /*3cd0*/  FFMA.FTZ R34, R37, R96, 1.1641532182693481445e-10 ;  /* 0x2f00000025227423 */ /* 0x000fe20000010060 */
[----:B------:R-:W-:Y:S01]  /*3ce0*/  SEL R37, RZ, 0x10000, P4 ;  /* 0x00010000ff257807 */ /* 0x000fe20002000000 */
[----:B------:R-:W-:Y:S01]  /*3cf0*/  FMUL.FTZ R35, R35, R94 ;  /* 0x0000005e23237220 */ /* 0x000fe20000410000 */
[----:B------:R-:W-:Y:S01]  /*3d00*/  IADD3 R97, R91, 0x100, RZ ;  /* 0x000001005b617810 */ /* 0x000fe20007ffe0ff */
[----:B------:R-:W1:Y:S01]  /*3d10*/  LDC.64 R134, c[0x0][0x240] ;  /* 0x00009000ff867b82 */ /* 0x000e620000000a00 */
[----:B------:R-:W-:-:S03]  /*3d20*/  FSETP.GTU.FTZ.AND P5, PT, R34, R95, PT ;  /* 0x0000005f2200720b */ /* 0x000fc60003fbc000 */
[----:B------:R-:W-:Y:S01]  /*3d30*/  IMAD.WIDE.U32 R38, R97, 0x10, R108 ;  /* 0x0000001061267825 */ /* 0x000fe200078e006c */
[----:B------:R-:W-:Y:S02]  /*3d40*/  SEL R34, RZ, 0x1000000, P5 ;  /* 0x01000000ff227807 */ /* 0x000fe40002800000 */
[----:B------:R-:W-:Y:S01]  /*3d50*/  FSEL R63, R35, RZ, !P5 ;  /* 0x000000ff233f7208 */ /* 0x000fe20006800000 */
[----:B------:R-:W2:Y:S01]  /*3d60*/  @P0 LDC.64 R32, c[0x0][0x230] ;  /* 0x00008c00ff200b82 */ /* 0x000ea20000000a00 */
[----:B------:R-:W-:Y:S02]  /*3d70*/  IADD3 R34, R36, R34, R37 ;  /* 0x0000002224227210 */ /* 0x000fe40007ffe025 */
[----:B------:R-:W-:Y:S01]  /*3d80*/  SEL R37, RZ, 0x1, P2 ;  /* 0x00000001ff257807 */ /* 0x000fe20001000000 */
[----:B------:R-:W-:-:S03]  /*3d90*/  @P1 FADD.FTZ R63, R71, R63 ;  /* 0x0000003f473f1221 */ /* 0x000fc60000010000 */
[----:B------:R-:W-:Y:S01]  /*3da0*/  IADD3 R41, R34, R37, RZ ;  /* 0x0000002522297210 */ /* 0x000fe20007ffe0ff */
[----:B0-----:R-:W-:-:S05]  /*3db0*/  IMAD.WIDE.U32 R36, R92, 0x10, R132 ;  /* 0x000000105c247825 */ /* 0x001fca00078e0084 */
[----:B------:R-:W-:Y:S01]  /*3dc0*/  STG.E.128 desc[UR4][R36.64], R60 ;  /* 0x0000003c24007986 */ /* 0x000fe2000c101d04 */
[----:B-1----:R-:W-:-:S05]  /*3dd0*/  IMAD.WIDE.U32 R34, R92, 0x4, R134 ;  /* 0x000000045c227825 */ /* 0x002fca00078e0086 */
[----:B------:R0:W-:Y:S01]  /*3de0*/  STG.E desc[UR4][R34.64], R41 ;  /* 0x0000002922007986 */ /* 0x0001e2000c101904 */
[----:B--2---:R-:W-:-:S05]  /*3df0*/  @P0 IMAD.WIDE.U32 R32, R97, 0x10, R32 ;  /* 0x0000001061200825 */ /* 0x004fca00078e0020 */
        /* <DEDUP_REMOVED lines=14> */
.L_x_30671:
[----:B------:R-:W-:-:S07]  /*3ee0*/  MOV R42, R3 ;  /* 0x00000003002a7202 */ /* 0x000fce0000000f00 */
.L_x_30672:
[----:B------:R-:W-:Y:S05]  /*3ef0*/  BSYNC B0 ;  /* 0x0000000000007941 */ /* 0x000fea0003800000 */
.L_x_30670:
        /* <DEDUP_REMOVED lines=16> */
.L_x_30676:
[----:B------:R-:W-:Y:S05]  /*4000*/  BSYNC B1 ;  /* 0x0000000000017941 */ /* 0x000fea0003800000 */
.L_x_30675:
        /* <DEDUP_REMOVED lines=44> */
.L_x_30674:
[----:B------:R-:W-:Y:S05]  /*42d0*/  BSYNC B0 ;  /* 0x0000000000007941 */ /* 0x000fea0003800000 */
.L_x_30673:
[----:B------:R-:W-:Y:S01]  /*42e0*/  I2FP.F32.U32 R37, R42 ;  /* 0x0000002a00257245 */ /* 0x000fe20000201000 */
[----:B-----5:R-:W-:Y:S01]  /*42f0*/  FMUL.FTZ R39, R32, R93 ;  /* 0x0000005d20277220 */ /* 0x020fe20000410000 */
        /* <DEDUP_REMOVED lines=17> */
.L_x_30678:
[----:B------:R-:W-:-:S07]  /*4410*/  MOV R32, R3 ;  /* 0x0000000300207202 */ /* 0x000fce0000000f00 */
.L_x_30679:
[----:B------:R-:W-:Y:S05]  /*4420*/  BSYNC B0 ;  /* 0x0000000000007941 */ /* 0x000fea0003800000 */
.L_x_30677:
        /* <DEDUP_REMOVED lines=16> */
.L_x_30683:
[----:B------:R-:W-:Y:S05]  /*4530*/  BSYNC B1 ;  /* 0x0000000000017941 */ /* 0x000fea0003800000 */
.L_x_30682:
        /* <DEDUP_REMOVED lines=44> */
.L_x_30681:
[----:B------:R-:W-:Y:S05]  /*4800*/  BSYNC B0 ;  /* 0x0000000000007941 */ /* 0x000fea0003800000 */
.L_x_30680:
        /* <DEDUP_REMOVED lines=19> */
.L_x_30685:
[----:B------:R-:W-:-:S07]  /*4940*/  MOV R40, R3 ;  /* 0x0000000300287202 */ /* 0x000fce0000000f00 */
.L_x_30686:
[----:B------:R-:W-:Y:S05]  /*4950*/  BSYNC B0 ;  /* 0x0000000000007941 */ /* 0x000fea0003800000 */
.L_x_30684:
        /* <DEDUP_REMOVED lines=16> */
.L_x_30690:
[----:B------:R-:W-:Y:S05]  /*4a60*/  BSYNC B1 ;  /* 0x0000000000017941 */ /* 0x000fea0003800000 */
.L_x_30689:
        /* <DEDUP_REMOVED lines=44> */
.L_x_30688:
[----:B------:R-:W-:Y:S05]  /*4d30*/  BSYNC B0 ;  /* 0x0000000000007941 */ /* 0x000fea0003800000 */
.L_x_30687:
        /* <DEDUP_REMOVED lines=19> */
.L_x_30692:
[----:B------:R-:W-:-:S07]  /*4e70*/  MOV R34, R3 ;  /* 0x0000000300227202 */ /* 0x000fce0000000f00 */
.L_x_30693:
[----:B------:R-:W-:Y:S05]  /*4e80*/  BSYNC B0 ;  /* 0x0000000000007941 */ /* 0x000fea0003800000 */
.L_x_30691:
        /* <DEDUP_REMOVED lines=16> */
.L_x_30697:
[----:B------:R-:W-:Y:S05]  /*4f90*/  BSYNC B1 ;  /* 0x0000000000017941 */ /* 0x000fea0003800000 */
.L_x_30696:
        /* <DEDUP_REMOVED lines=44> */
.L_x_30695:
[----:B------:R-:W-:Y:S05]  /*5260*/  BSYNC B0 ;  /* 0x0000000000007941 */ /* 0x000fea0003800000 */
.L_x_30694:
[----:B------:R-:W-:Y:S01]  /*5270*/  I2FP.F32.U32 R37, R34 ;  /* 0x0000002200257245 */ /* 0x000fe20000201000 */
[----:B------:R-:W0:Y:S01]  /*5280*/  @P0 LDC.64 R32, c[0x0][0x230] ;  /* 0x00008c00ff200b82 */ /* 0x000e220000000a00 */
[----:B------:R-:W-:Y:S01]  /*5290*/  FMUL.FTZ R35, R35, R93 ;  /* 0x0000005d23237220 */ /* 0x000fe20000410000 */
[----:B------:R-:W-:Y:S01]  /*52a0*/  SEL R36, RZ, 0x100, P3 ;  /* 0x00000100ff247807 */ /* 0x000fe20001800000 */
[----:B------:R-:W-:Y:S02]  /*52b0*/  VIADD R98, R91, 0x180 ;  /* 0x000001805b627836 */ /* 0x000fe40000000000 */
[----:B------:R-:W-:Y:S01]  /*52c0*/  FFMA.FTZ R34, R37, R96, 1.1641532182693481445e-10 ;  /* 0x2f00000025227423 */ /* 0x000fe20000010060 */
[----:B------:R-:W-:Y:S01]  /*52d0*/  SEL R37, RZ, 0x10000, P4 ;  /* 0x00010000ff257807 */ /* 0x000fe20002000000 */
[----:B------:R-:W-:Y:S01]  /*52e0*/  FMUL.FTZ R35, R35, R94 ;  /* 0x0000005e23237220 */ /* 0x000fe20000410000 */
[----:B------:R-:W-:Y:S02]  /*52f0*/  IMAD.WIDE.U32 R38, R98, 0x10, R108 ;  /* 0x0000001062267825 */ /* 0x000fe400078e006c */
[----:B------:R-:W-:-:S04]  /*5300*/  FSETP.GTU.FTZ.AND P5, PT, R34, R95, PT ;  /* 0x0000005f2200720b */ /* 0x000fc80003fbc000 */
[----:B------:R-:W-:Y:S02]  /*5310*/  SEL R34, RZ, 0x1000000, P5 ;  /* 0x01000000ff227807 */ /* 0x000fe40002800000 */
[----:B------:R-:W-:Y:S02]  /*5320*/  FSEL R59, R35, RZ, !P5 ;  /* 0x000000ff233b7208 */ /* 0x000fe40006800000 */
[----:B------:R-:W-:Y:S02]  /*5330*/  IADD3 R34, R36, R34, R37 ;  /* 0x0000002224227210 */ /* 0x000fe40007ffe025 */
[----:B------:R-:W-:Y:S01]  /*5340*/  SEL R37, RZ, 0x1, P2 ;  /* 0x00000001ff257807 */ /* 0x000fe20001000000 */
[----:B------:R-:W-:-:S03]  /*5350*/  @P1 FADD.FTZ R59, R71, R59 ;  /* 0x0000003b473b1221 */ /* 0x000fc60000010000 */
[----:B------:R-:W-:Y:S01]  /*5360*/  IADD3 R41, R34, R37, RZ ;  /* 0x0000002522297210 */ /* 0x000fe20007ffe0ff */
[----:B------:R-:W-:-:S04]  /*5370*/  IMAD.WIDE.U32 R36, R97, 0x10, R132 ;  /* 0x0000001061247825 */ /* 0x000fc800078e0084 */
[----:B------:R-:W-:Y:S01]  /*5380*/  IMAD.WIDE.U32 R34, R97, 0x4, R134 ;  /* 0x0000000461227825 */ /* 0x000fe200078e0086 */
[----:B------:R-:W-:Y:S03]  /*5390*/  STG.E.128 desc[UR4][R36.64], R56 ;  /* 0x0000003824007986 */ /* 0x000fe6000c101d04 */
[----:B0-----:R-:W-:Y:S01]  /*53a0*/  @P0 IMAD.WIDE.U32 R32, R98, 0x10, R32 ;  /* 0x0000001062200825 */ /* 0x001fe200078e0020 */
[----:B------:R0:W-:Y:S04]  /*53b0*/  STG.E desc[UR4][R34.64], R41 ;  /* 0x0000002922007986 */ /* 0x0001e8000c101904 */
        /* <DEDUP_REMOVED lines=14> */
.L_x_30699:
[----:B------:R-:W-:-:S07]  /*54a0*/  IMAD.MOV.U32 R42, RZ, RZ, R3 ;  /* 0x000000ffff2a7224 */ /* 0x000fce00078e0003 */
.L_x_30700:
[----:B------:R-:W-:Y:S05]  /*54b0*/  BSYNC B0 ;  /* 0x0000000000007941 */ /* 0x000fea0003800000 */
.L_x_30698:
        /* <DEDUP_REMOVED lines=16> */
.L_x_30704:
[----:B------:R-:W-:Y:S05]  /*55c0*/  BSYNC B1 ;  /* 0x0000000000017941 */ /* 0x000fea0003800000 */
.L_x_30703:
        /* <DEDUP_REMOVED lines=44> */
.L_x_30702:
[----:B------:R-:W-:Y:S05]  /*5890*/  BSYNC B0 ;  /* 0x0000000000007941 */ /* 0x000fea0003800000 */
.L_x_30701:
        /* <DEDUP_REMOVED lines=19> */
.L_x_30706:
[----:B------:R-:W-:-:S07]  /*59d0*/  IMAD.MOV.U32 R32, RZ, RZ, R3 ;  /* 0x000000ffff207224 */ /* 0x000fce00078e0003 */
.L_x_30707:
[----:B------:R-:W-:Y:S05]  /*59e0*/  BSYNC B0 ;  /* 0x0000000000007941 */ /* 0x000fea0003800000 */
.L_x_30705:
        /* <DEDUP_REMOVED lines=16> */
.L_x_30711:
[----:B------:R-:W-:Y:S05]  /*5af0*/  BSYNC B1 ;  /* 0x0000000000017941 */ /* 0x000fea0003800000 */
.L_x_30710:
        /* <DEDUP_REMOVED lines=44> */
.L_x_30709:
[----:B------:R-:W-:Y:S05]  /*5dc0*/  BSYNC B0 ;  /* 0x0000000000007941 */ /* 0x000fea0003800000 */
.L_x_30708:
        /* <DEDUP_REMOVED lines=19> */
.L_x_30713:
[----:B------:R-:W-:-:S07]  /*5f00*/  IMAD.MOV.U32 R40, RZ, RZ, R3 ;  /* 0x000000ffff287224 */ /* 0x000fce00078e0003 */
.L_x_30714:
[----:B------:R-:W-:Y:S05]  /*5f10*/  BSYNC B0 ;  /* 0x0000000000007941 */ /* 0x000fea0003800000 */
.L_x_30712:
        /* <DEDUP_REMOVED lines=16> */
.L_x_30718:
[----:B------:R-:W-:Y:S05]  /*6020*/  BSYNC B1 ;  /* 0x0000000000017941 */ /* 0x000fea0003800000 */
.L_x_30717:
        /* <DEDUP_REMOVED lines=44> */
.L_x_30716:
[----:B------:R-:W-:Y:S05]  /*62f0*/  BSYNC B0 ;  /* 0x0000000000007941 */ /* 0x000fea0003800000 */
.L_x_30715:
        /* <DEDUP_REMOVED lines=19> */
.L_x_30720:
[----:B------:R-:W-:-:S07]  /*6430*/  IMAD.MOV.U32 R34, RZ, RZ, R3 ;  /* 0x000000ffff227224 */ /* 0x000fce00078e0003 */
.L_x_30721:
[----:B------:R-:W-:Y:S05]  /*6440*/  BSYNC B0 ;  /* 0x0000000000007941 */ /* 0x000fea0003800000 */
.L_x_30719:
        /* <DEDUP_REMOVED lines=16> */
.L_x_30725:
[----:B------:R-:W-:Y:S05]  /*6550*/  BSYNC B1 ;  /* 0x0000000000017941 */ /* 0x000fea0003800000 */
.L_x_30724:
        /* <DEDUP_REMOVED lines=44> */
.L_x_30723:
[----:B------:R-:W-:Y:S05]  /*6820*/  BSYNC B0 ;  /* 0x0000000000007941 */ /* 0x000fea0003800000 */
.L_x_30722:
[----:B------:R-:W-:Y:S01]  /*6830*/  I2FP.F32.U32 R37, R34 ;  /* 0x0000002200257245 */ /* 0x000fe20000201000 */
[----:B------:R-:W0:Y:S01]  /*6840*/  @P0 LDC.64 R32, c[0x0][0x230] ;  /* 0x00008c00ff200b82 */ /* 0x000e220000000a00 */
[----:B------:R-:W-:Y:S01]  /*6850*/  FMUL.FTZ R35, R35, R93 ;  /* 0x0000005d23237220 */ /* 0x000fe20000410000 */
[----:B------:R-:W-:Y:S02]  /*6860*/  SEL R36, RZ, 0x100, P3 ;  /* 0x00000100ff247807 */ /* 0x000fe40001800000 */
[----:B------:R-:W-:Y:S01]  /*6870*/  FFMA.FTZ R34, R37, R96, 1.1641532182693481445e-10 ;  /* 0x2f00000025227423 */ /* 0x000fe20000010060 */
[----:B------:R-:W-:Y:S01]  /*6880*/  SEL R37, RZ, 0x10000, P4 ;  /* 0x00010000ff257807 */ /* 0x000fe20002000000 */
[----:B------:R-:W-:Y:S01]  /*6890*/  FMUL.FTZ R35, R35, R94 ;  /* 0x0000005e23237220 */ /* 0x000fe20000410000 */
[----:B------:R-:W-:Y:S02]  /*68a0*/  IADD3 R99, R91, 0x200, RZ ;  /* 0x000002005b637810 */ /* 0x000fe40007ffe0ff */
[----:B------:R-:W-:-:S03]  /*68b0*/  FSETP.GTU.FTZ.AND P5, PT, R34, R95, PT ;  /* 0x0000005f2200720b */ /* 0x000fc60003fbc000 */
[----:B------:R-:W-:Y:S01]  /*68c0*/  IMAD.WIDE.U32 R38, R99, 0x10, R108 ;  /* 0x0000001063267825 */ /* 0x000fe200078e006c */
[----:B------:R-:W-:Y:S02]  /*68d0*/  SEL R34, RZ, 0x1000000, P5 ;  /* 0x01000000ff227807 */ /* 0x000fe40002800000 */
[----:B------:R-:W-:Y:S02]  /*68e0*/  FSEL R55, R35, RZ, !P5 ;  /* 0x000000ff23377208 */ /* 0x000fe40006800000 */
[----:B------:R-:W-:Y:S02]  /*68f0*/  IADD3 R34, R36, R34, R37 ;  /* 0x0000002224227210 */ /* 0x000fe40007ffe025 */
[----:B------:R-:W-:Y:S01]  /*6900*/  SEL R37, RZ, 0x1, P2 ;  /* 0x00000001ff257807 */ /* 0x000fe20001000000 */
[----:B------:R-:W-:-:S04]  /*6910*/  @P1 FADD.FTZ R55, R71, R55 ;  /* 0x0000003747371221 */ /* 0x000fc80000010000 */
[----:B------:R-:W-:Y:S02]  /*6920*/  IMAD.IADD R41, R34, 0x1, R37 ;  /* 0x0000000122297824 */ /* 0x000fe400078e0225 */
        /* <DEDUP_REMOVED lines=19> */
.L_x_30727:
[----:B------:R-:W-:-:S07]  /*6a60*/  MOV R42, R3 ;  /* 0x00000003002a7202 */ /* 0x000fce0000000f00 */
.L_x_30728:
[----:B------:R-:W-:Y:S05]  /*6a70*/  BSYNC B0 ;  /* 0x0000000000007941 */ /* 0x000fea0003800000 */
.L_x_30726:
        /* <DEDUP_REMOVED lines=16> */
.L_x_30732:
[----:B------:R-:W-:Y:S05]  /*6b80*/  BSYNC B1 ;  /* 0x0000000000017941 */ /* 0x000fea0003800000 */
.L_x_30731:
        /* <DEDUP_REMOVED lines=44> */
.L_x_30730:
[----:B------:R-:W-:Y:S05]  /*6e50*/  BSYNC B0 ;  /* 0x0000000000007941 */ /* 0x000fea0003800000 */
.L_x_30729:
        /* <DEDUP_REMOVED lines=19> */
.L_x_30734:
[----:B------:R-:W-:-:S07]  /*6f90*/  MOV R32, R3 ;  /* 0x0000000300207202 */ /* 0x000fce0000000f00 */
.L_x_30735:
[----:B------:R-:W-:Y:S05]  /*6fa0*/  BSYNC B0 ;  /* 0x0000000000007941 */ /* 0x000fea0003800000 */
.L_x_30733:
        /* <DEDUP_REMOVED lines=16> */
.L_x_30739:
[----:B------:R-:W-:Y:S05]  /*70b0*/  BSYNC B1 ;  /* 0x0000000000017941 */ /* 0x000fea0003800000 */
.L_x_30738:
        /* <DEDUP_REMOVED lines=42> */
[----:B------:R-:W-:Y:S01]  /*7360*/  MOV R2, R36 ;  /* 0x0000002400027202 */ /* 0x000fe20000000f00 */
[----:B------:R-:W-:-:S07]  /*7370*/  IMAD.MOV.U32 R36, RZ, RZ, RZ ;  /* 0x000000ffff247224 */ /* 0x000fce00078e00ff */
.L_x_30737:
[----:B------:R-:W-:Y:S05]  /*7380*/  BSYNC B0 ;  /* 0x0000000000007941 */ /* 0x000fea0003800000 */
.L_x_30736:
        /* <DEDUP_REMOVED lines=19> */
.L_x_30741:
[----:B------:R-:W-:-:S07]  /*74c0*/  MOV R40, R3 ;  /* 0x0000000300287202 */ /* 0x000fce0000000f00 */
.L_x_30742:
[----:B------:R-:W-:Y:S05]  /*74d0*/  BSYNC B0 ;  /* 0x0000000000007941 */ /* 0x000fea0003800000 */
.L_x_30740:
        /* <DEDUP_REMOVED lines=16> */
.L_x_30746:
[----:B------:R-:W-:Y:S05]  /*75e0*/  BSYNC B1 ;  /* 0x0000000000017941 */ /* 0x000fea0003800000 */
.L_x_30745:
        /* <DEDUP_REMOVED lines=44> */
.L_x_30744:
[----:B------:R-:W-:Y:S05]  /*78b0*/  BSYNC B0 ;  /* 0x0000000000007941 */ /* 0x000fea0003800000 */
.L_x_30743:
        /* <DEDUP_REMOVED lines=19> */
.L_x_30748:
[----:B------:R-:W-:-:S07]  /*79f0*/  MOV R34, R3 ;  /* 0x0000000300227202 */ /* 0x000fce0000000f00 */
.L_x_30749:
[----:B------:R-:W-:Y:S05]  /*7a00*/  BSYNC B0 ;  /* 0x0000000000007941 */ /* 0x000fea0003800000 */
.L_x_30747:
        /* <DEDUP_REMOVED lines=16> */
.L_x_30753:
[----:B------:R-:W-:Y:S05]  /*7b10*/  BSYNC B1 ;  /* 0x0000000000017941 */ /* 0x000fea0003800000 */
.L_x_30752:
        /* <DEDUP_REMOVED lines=44> */
.L_x_30751:
[----:B------:R-:W-:Y:S05]  /*7de0*/  BSYNC B0 ;  /* 0x0000000000007941 */ /* 0x000fea0003800000 */
.L_x_30750:
        /* <DEDUP_REMOVED lines=35> */
.L_x_30755:
[----:B------:R-:W-:-:S07]  /*8020*/  MOV R42, R3 ;  /* 0x00000003002a7202 */ /* 0x000fce0000000f00 */
.L_x_30756:
[----:B------:R-:W-:Y:S05]  /*8030*/  BSYNC B0 ;  /* 0x0000000000007941 */ /* 0x000fea0003800000 */
.L_x_30754:
        /* <DEDUP_REMOVED lines=16> */
.L_x_30760:
[----:B------:R-:W-:Y:S05]  /*8140*/  BSYNC B1 ;  /* 0x0000000000017941 */ /* 0x000fea0003800000 */
.L_x_30759:
        /* <DEDUP_REMOVED lines=44> */
.L_x_30758:
[----:B------:R-:W-:Y:S05]  /*8410*/  BSYNC B0 ;  /* 0x0000000000007941 */ /* 0x000fea0003800000 */
.L_x_30757:
        /* <DEDUP_REMOVED lines=19> */
.L_x_30762:
[----:B------:R-:W-:-:S07]  /*8550*/  MOV R32, R3 ;  /* 0x0000000300207202 */ /* 0x000fce0000000f00 */
.L_x_30763:
[----:B------:R-:W-:Y:S05]  /*8560*/  BSYNC B0 ;  /* 0x0000000000007941 */ /* 0x000fea0003800000 */
.L_x_30761:
        /* <DEDUP_REMOVED lines=16> */
.L_x_30767:
[----:B------:R-:W-:Y:S05]  /*8670*/  BSYNC B1 ;  /* 0x0000000000017941 */ /* 0x000fea0003800000 */
.L_x_30766:
        /* <DEDUP_REMOVED lines=44> */
.L_x_30765:
[----:B------:R-:W-:Y:S05]  /*8940*/  BSYNC B0 ;  /* 0x0000000000007941 */ /* 0x000fea0003800000 */
.L_x_30764:
        /* <DEDUP_REMOVED lines=19> */
.L_x_30769:
[----:B------:R-:W-:-:S07]  /*8a80*/  MOV R40, R3 ;  /* 0x0000000300287202 */ /* 0x000fce0000000f00 */
.L_x_30770:
[----:B------:R-:W-:Y:S05]  /*8a90*/  BSYNC B0 ;  /* 0x0000000000007941 */ /* 0x000fea0003800000 */
.L_x_30768:
        /* <DEDUP_REMOVED lines=16> */
.L_x_30774:
[----:B------:R-:W-:Y:S05]  /*8ba0*/  BSYNC B1 ;  /* 0x0000000000017941 */ /* 0x000fea0003800000 */
.L_x_30773:
        /* <DEDUP_REMOVED lines=44> */
.L_x_30772:
[----:B------:R-:W-:Y:S05]  /*8e70*/  BSYNC B0 ;  /* 0x0000000000007941 */ /* 0x000fea0003800000 */
.L_x_30771:
        /* <DEDUP_REMOVED lines=19> */
.L_x_30776:
[----:B------:R-:W-:-:S07]  /*8fb0*/  MOV R34, R3 ;  /* 0x0000000300227202 */ /* 0x000fce0000000f00 */
.L_x_30777:
[----:B------:R-:W-:Y:S05]  /*8fc0*/  BSYNC B0 ;  /* 0x0000000000007941 */ /* 0x000fea0003800000 */
.L_x_30775:
        /* <DEDUP_REMOVED lines=16> */
.L_x_30781:
[----:B------:R-:W-:Y:S05]  /*90d0*/  BSYNC B1 ;  /* 0x0000000000017941 */ /* 0x000fea0003800000 */
.L_x_30780:
        /* <DEDUP_REMOVED lines=44> */
.L_x_30779:
[----:B------:R-:W-:Y:S05]  /*93a0*/  BSYNC B0 ;  /* 0x0000000000007941 */ /* 0x000fea0003800000 */
.L_x_30778:
        /* <DEDUP_REMOVED lines=35> */
.L_x_30783:
[----:B------:R-:W-:-:S07]  /*95e0*/  IMAD.MOV.U32 R42, RZ, RZ, R3 ;  /* 0x000000ffff2a7224 */ /* 0x000fce00078e0003 */
.L_x_30784:
[----:B------:R-:W-:Y:S05]  /*95f0*/  BSYNC B0 ;  /* 0x0000000000007941 */ /* 0x000fea0003800000 */
.L_x_30782:
        /* <DEDUP_REMOVED lines=16> */
.L_x_30788:
[----:B------:R-:W-:Y:S05]  /*9700*/  BSYNC B1 ;  /* 0x0000000000017941 */ /* 0x000fea0003800000 */
.L_x_30787:
        /* <DEDUP_REMOVED lines=44> */
.L_x_30786:
[----:B------:R-:W-:Y:S05]  /*99d0*/  BSYNC B0 ;  /* 0x0000000000007941 */ /* 0x000fea0003800000 */
.L_x_30785:
        /* <DEDUP_REMOVED lines=19> */
.L_x_30790:
[----:B------:R-:W-:-:S07]  /*9b10*/  IMAD.MOV.U32 R32, RZ, RZ, R3 ;  /* 0x000000ffff207224 */ /* 0x000fce00078e0003 */
.L_x_30791:
[----:B------:R-:W-:Y:S05]  /*9b20*/  BSYNC B0 ;  /* 0x0000000000007941 */ /* 0x000fea0003800000 */
.L_x_30789:
        /* <DEDUP_REMOVED lines=16> */
.L_x_30795:
[----:B------:R-:W-:Y:S05]  /*9c30*/  BSYNC B1 ;  /* 0x0000000000017941 */ /* 0x000fea0003800000 */
.L_x_30794:
        /* <DEDUP_REMOVED lines=44> */
.L_x_30793:
[----:B------:R-:W-:Y:S05]  /*9f00*/  BSYNC B0 ;  /* 0x0000000000007941 */ /* 0x000fea0003800000 */
.L_x_30792:
        /* <DEDUP_REMOVED lines=19> */
.L_x_30797:
[----:B------:R-:W-:-:S07]  /*a040*/  IMAD.MOV.U32 R42, RZ, RZ, R3 ;  /* 0x000000ffff2a7224 */ /* 0x000fce00078e0003 */
.L_x_30798:
[----:B------:R-:W-:Y:S05]  /*a050*/  BSYNC B0 ;  /* 0x0000000000007941 */ /* 0x000fea0003800000 */
.L_x_30796:
        /* <DEDUP_REMOVED lines=16> */
.L_x_30802:
[----:B------:R-:W-:Y:S05]  /*a160*/  BSYNC B1 ;  /* 0x0000000000017941 */ /* 0x000fea0003800000 */
.L_x_30801:
        /* <DEDUP_REMOVED lines=42> */
[----:B------:R-:W-:Y:S01]  /*a410*/  LOP3.LUT R23, R33, UR37, R2, 0x96, !PT ;  /* 0x0000002521177c12 */ /* 0x000fe2000f8e9602 */
[----:B------:R-:W-:-:S07]  /*a420*/  IMAD.MOV.U32 R2, RZ, RZ, R32 ;  /* 0x000000ffff027224 */ /* 0x000fce00078e0020 */
.L_x_30800:
[----:B------:R-:W-:Y:S05]  /*a430*/  BSYNC B0 ;  /* 0x0000000000007941 */ /* 0x000fea0003800000 */
.L_x_30799:
        /* <DEDUP_REMOVED lines=19> */
.L_x_30804:
[----:B------:R-:W-:-:S07]  /*a570*/  IMAD.MOV.U32 R34, RZ, RZ, R3 ;  /* 0x000000ffff227224 */ /* 0x000fce00078e0003 */
.L_x_30805:
[----:B------:R-:W-:Y:S05]  /*a580*/  BSYNC B0 ;  /* 0x0000000000007941 */ /* 0x000fea0003800000 */
.L_x_30803:
        /* <DEDUP_REMOVED lines=16> */
.L_x_30809:
[----:B------:R-:W-:Y:S05]  /*a690*/  BSYNC B1 ;  /* 0x0000000000017941 */ /* 0x000fea0003800000 */
.L_x_30808:
        /* <DEDUP_REMOVED lines=44> */
.L_x_30807:
[----:B------:R-:W-:Y:S05]  /*a960*/  BSYNC B0 ;  /* 0x0000000000007941 */ /* 0x000fea0003800000 */
.L_x_30806:
[----:B------:R-:W-:Y:S01]  /*a970*/  I2FP.F32.U32 R37, R34 ;  /* 0x0000002200257245 */ /* 0x000fe20000201000 */
[----:B------:R-:W0:Y:S01]  /*a980*/  @P0 LDC.64 R32, c[0x0][0x230] ;  /* 0x00008c00ff200b82 */ /* 0x000e220000000a00 */
[----:B------:R-:W-:Y:S01]  /*a990*/  FMUL.FTZ R35, R35, R93 ;  /* 0x0000005d23237220 */ /* 0x000fe20000410000 */
[----:B------:R-:W-:Y:S02]  /*a9a0*/  SEL R39, RZ, 0x100, P3 ;  /* 0x00000100ff277807 */ /* 0x000fe40001800000 */
[----:B------:R-:W-:Y:S01]  /*a9b0*/  FFMA.FTZ R34, R37, R96, 1.1641532182693481445e-10 ;  /* 0x2f00000025227423 */ /* 0x000fe20000010060 */
[----:B------:R-:W-:Y:S01]  /*a9c0*/  FMUL.FTZ R35, R35, R94 ;  /* 0x0000005e23237220 */ /* 0x000fe20000410000 */
[----:B------:R-:W-:Y:S02]  /*a9d0*/  SEL R37, RZ, 0x10000, P4 ;  /* 0x00010000ff257807 */ /* 0x000fe40002000000 */
[----:B------:R-:W-:Y:S02]  /*a9e0*/  IADD3 R102, R91, 0x380, RZ ;  /* 0x000003805b667810 */ /* 0x000fe40007ffe0ff */
[----:B------:R-:W-:-:S04]  /*a9f0*/  FSETP.GTU.FTZ.AND P5, PT, R34, R95, PT ;  /* 0x0000005f2200720b */ /* 0x000fc80003fbc000 */
[----:B------:R-:W-:Y:S01]  /*aa00*/  FSEL R43, R35, RZ, !P5 ;  /* 0x000000ff232b7208 */ /* 0x000fe20006800000 */
[----:B------:R-:W-:Y:S01]  /*aa10*/  IMAD.WIDE.U32 R34, R101, 0x10, R132 ;  /* 0x0000001065227825 */ /* 0x000fe200078e0084 */
[----:B------:R-:W-:-:S03]  /*aa20*/  SEL R36, RZ, 0x1000000, P5 ;  /* 0x01000000ff247807 */ /* 0x000fc60002800000 */
[----:B------:R-:W-:Y:S01]  /*aa30*/  @P1 FADD.FTZ R43, R71, R43 ;  /* 0x0000002b472b1221 */ /* 0x000fe20000010000 */
[----:B------:R-:W-:Y:S02]  /*aa40*/  IADD3 R36, R39, R36, R37 ;  /* 0x0000002427247210 */ /* 0x000fe40007ffe025 */
[----:B------:R-:W-:Y:S02]  /*aa50*/  SEL R37, RZ, 0x1, P2 ;  /* 0x00000001ff257807 */ /* 0x000fe40001000000 */
[----:B------:R1:W-:Y:S01]  /*aa60*/  STG.E.128 desc[UR4][R34.64], R40 ;  /* 0x0000002822007986 */ /* 0x0003e2000c101d04 */
[----:B0-----:R-:W-:-:S04]  /*aa70*/  @P0 IMAD.WIDE.U32 R32, R102, 0x10, R32 ;  /* 0x0000001066200825 */ /* 0x001fc800078e0020 */
[----:B------:R-:W-:Y:S02]  /*aa80*/  IMAD.IADD R39, R36, 0x1, R37 ;  /* 0x0000000124277824 */ /* 0x000fe400078e0225 */
[----:B------:R-:W-:-:S04]  /*aa90*/  IMAD.WIDE.U32 R36, R102, 0x10, R108 ;  /* 0x0000001066247825 */ /* 0x000fc800078e006c */
[----:B-1----:R-:W-:-:S05]  /*aaa0*/  IMAD.WIDE.U32 R34, R101, 0x4, R134 ;  /* 0x0000000465227825 */ /* 0x002fca00078e0086 */
        /* <DEDUP_REMOVED lines=15> */
.L_x_30811:
[----:B------:R-:W-:-:S07]  /*aba0*/  MOV R74, R3 ;  /* 0x00000003004a7202 */ /* 0x000fce0000000f00 */
.L_x_30812:
[----:B------:R-:W-:Y:S05]  /*abb0*/  BSYNC B0 ;  /* 0x0000000000007941 */ /* 0x000fea0003800000 */
.L_x_30810:
        /* <DEDUP_REMOVED lines=16> */
.L_x_30816:
[----:B------:R-:W-:Y:S05]  /*acc0*/  BSYNC B1 ;  /* 0x0000000000017941 */ /* 0x000fea0003800000 */
.L_x_30815:
        /* <DEDUP_REMOVED lines=44> */
.L_x_30814:
[----:B------:R-:W-:Y:S05]  /*af90*/  BSYNC B0 ;  /* 0x0000000000007941 */ /* 0x000fea0003800000 */
.L_x_30813:
        /* <DEDUP_REMOVED lines=19> */
.L_x_30818:
[----:B------:R-:W-:-:S07]  /*b0d0*/  MOV R32, R3 ;  /* 0x0000000300207202 */ /* 0x000fce0000000f00 */
.L_x_30819:
[----:B------:R-:W-:Y:S05]  /*b0e0*/  BSYNC B0 ;  /* 0x0000000000007941 */ /* 0x000fea0003800000 */
.L_x_30817:
        /* <DEDUP_REMOVED lines=16> */
.L_x_30823:
[----:B------:R-:W-:Y:S05]  /*b1f0*/  BSYNC B1 ;  /* 0x0000000000017941 */ /* 0x000fea0003800000 */
.L_x_30822:
        /* <DEDUP_REMOVED lines=44> */
.L_x_30821:
[----:B------:R-:W-:Y:S05]  /*b4c0*/  BSYNC B0 ;  /* 0x0000000000007941 */ /* 0x000fea0003800000 */
.L_x_30820:
        /* <DEDUP_REMOVED lines=19> */
.L_x_30825:
[----:B------:R-:W-:-:S07]  /*b600*/  MOV R74, R3 ;  /* 0x00000003004a7202 */ /* 0x000fce0000000f00 */
.L_x_30826:
[----:B------:R-:W-:Y:S05]  /*b610*/  BSYNC B0 ;  /* 0x0000000000007941 */ /* 0x000fea0003800000 */
.L_x_30824:
        /* <DEDUP_REMOVED lines=16> */
.L_x_30830:
[----:B------:R-:W-:Y:S05]  /*b720*/  BSYNC B1 ;  /* 0x0000000000017941 */ /* 0x000fea0003800000 */
.L_x_30829:
        /* <DEDUP_REMOVED lines=44> */
.L_x_30828:
[----:B------:R-:W-:Y:S05]  /*b9f0*/  BSYNC B0 ;  /* 0x0000000000007941 */ /* 0x000fea0003800000 */
.L_x_30827:
        /* <DEDUP_REMOVED lines=19> */
.L_x_30832:
[----:B------:R-:W-:-:S07]  /*bb30*/  MOV R34, R3 ;  /* 0x0000000300227202 */ /* 0x000fce0000000f00 */
.L_x_30833:
[----:B------:R-:W-:Y:S05]  /*bb40*/  BSYNC B0 ;  /* 0x0000000000007941 */ /* 0x000fea0003800000 */
.L_x_30831:
        /* <DEDUP_REMOVED lines=16> */
.L_x_30837:
[----:B------:R-:W-:Y:S05]  /*bc50*/  BSYNC B1 ;  /* 0x0000000000017941 */ /* 0x000fea0003800000 */
.L_x_30836:
        /* <DEDUP_REMOVED lines=44> */
.L_x_30835:
[----:B------:R-:W-:Y:S05]  /*bf20*/  BSYNC B0 ;  /* 0x0000000000007941 */ /* 0x000fea0003800000 */
.L_x_30834:
[----:B------:R-:W-:Y:S01]  /*bf30*/  I2FP.F32.U32 R33, R34 ;  /* 0x0000002200217245 */ /* 0x000fe20000201000 */
[----:B------:R-:W-:Y:S01]  /*bf40*/  FMUL.FTZ R35, R35, R93 ;  /* 0x0000005d23237220 */ /* 0x000fe20000410000 */
[----:B------:R-:W-:Y:S02]  /*bf50*/  SEL R34, RZ, 0x100, P3 ;  /* 0x00000100ff227807 */ /* 0x000fe40001800000 */
[----:B------:R-:W-:Y:S01]  /*bf60*/  SEL R74, RZ, 0x1, P2 ;  /* 0x00000001ff4a7807 */ /* 0x000fe20001000000 */
[----:B------:R-:W-:Y:S01]  /*bf70*/  FFMA.FTZ R32, R33, R96, 1.1641532182693481445e-10 ;  /* 0x2f00000021207423 */ /* 0x000fe20000010060 */
[----:B------:R-:W-:Y:S01]  /*bf80*/  SEL R33, RZ, 0x10000, P4 ;  /* 0x00010000ff217807 */ /* 0x000fe20002000000 */
[----:B------:R-:W-:Y:S01]  /*bf90*/  FMUL.FTZ R35, R35, R94 ;  /* 0x0000005e23237220 */ /* 0x000fe20000410000 */
[----:B------:R-:W-:Y:S02]  /*bfa0*/  IADD3 R103, R91, 0x400, RZ ;  /* 0x000004005b677810 */ /* 0x000fe40007ffe0ff */
[----:B------:R-:W-:-:S04]  /*bfb0*/  FSETP.GTU.FTZ.AND P5, PT, R32, R95, PT ;  /* 0x0000005f2000720b */ /* 0x000fc80003fbc000 */
[----:B------:R-:W-:Y:S02]  /*bfc0*/  SEL R32, RZ, 0x1000000, P5 ;  /* 0x01000000ff207807 */ /* 0x000fe40002800000 */
[----:B------:R-:W-:Y:S02]  /*bfd0*/  FSEL R39, R35, RZ, !P5 ;  /* 0x000000ff23277208 */ /* 0x000fe40006800000 */
[----:B------:R-:W-:Y:S01]  /*bfe0*/  IADD3 R73, R34, R32, R33 ;  /* 0x0000002022497210 */ /* 0x000fe20007ffe021 */
[----:B------:R-:W-:Y:S01]  /*bff0*/  IMAD.WIDE.U32 R34, R102, 0x10, R132 ;  /* 0x0000001066227825 */ /* 0x000fe200078e0084 */
[----:B------:R-:W0:Y:S03]  /*c000*/  @P0 LDC.64 R32, c[0x0][0x230] ;  /* 0x00008c00ff200b82 */ /* 0x000e260000000a00 */
[----:B------:R-:W-:Y:S01]  /*c010*/  @P1 FADD.FTZ R39, R71, R39 ;  /* 0x0000002747271221 */ /* 0x000fe20000010000 */
[----:B------:R-:W-:-:S04]  /*c020*/  IADD3 R73, R73, R74, RZ ;  /* 0x0000004a49497210 */ /* 0x000fc80007ffe0ff */
[----:B------:R1:W-:Y:S02]  /*c030*/  STG.E.128 desc[UR4][R34.64], R36 ;  /* 0x0000002422007986 */ /* 0x0003e4000c101d04 */
[----:B-1----:R-:W-:-:S04]  /*c040*/  IMAD.WIDE.U32 R34, R102, 0x4, R134 ;  /* 0x0000000466227825 */ /* 0x002fc800078e0086 */
[C---:B0-----:R-:W-:Y:S01]  /*c050*/  @P0 IMAD.WIDE.U32 R32, R103.reuse, 0x10, R32 ;  /* 0x0000001067200825 */ /* 0x041fe200078e0020 */
[----:B------:R0:W-:Y:S04]  /*c060*/  STG.E desc[UR4][R34.64], R73 ;  /* 0x0000004922007986 */ /* 0x0001e8000c101904 */
[----:B------:R1:W5:Y:S01]  /*c070*/  @P0 LDG.E.128 R68, desc[UR4][R32.64] ;  /* 0x0000000420440981 */ /* 0x000362000c1e1d00 */
[----:B0-----:R-:W-:-:S06]  /*c080*/  IMAD.WIDE.U32 R34, R103, 0x10, R108 ;  /* 0x0000001067227825 */ /* 0x001fcc00078e006c */
        /* <DEDUP_REMOVED lines=13> */
.L_x_30839:
[----:B------:R-:W-:-:S07]  /*c160*/  MOV R104, R3 ;  /* 0x0000000300687202 */ /* 0x000fce0000000f00 */
.L_x_30840:
[----:B------:R-:W-:Y:S05]  /*c170*/  BSYNC B0 ;  /* 0x0000000000007941 */ /* 0x000fea0003800000 */
.L_x_30838:
        /* <DEDUP_REMOVED lines=16> */
.L_x_30844:
[----:B------:R-:W-:Y:S05]  /*c280*/  BSYNC B1 ;  /* 0x0000000000017941 */ /* 0x000fea0003800000 */
.L_x_30843:
        /* <DEDUP_REMOVED lines=40> */
[----:B------:R-:W-:Y:S01]  /*c510*/  IMAD.WIDE.U32 R72, R23, -0x2daee0ad, RZ ;  /* 0xd2511f5317487825 */ /* 0x000fe200078e00ff */
[----:B------:R-:W-:-:S04]  /*c520*/  HFMA2.MMA R74, -RZ, RZ, 0, 0 ;  /* 0x00000000ff4a7435 */ /* 0x000fc800000001ff */
[----:B------:R-:W-:Y:S02]  /*c530*/  LOP3.LUT R23, R73, UR37, R2, 0x96, !PT ;  /* 0x0000002549177c12 */ /* 0x000fe4000f8e9602 */
[----:B------:R-:W-:-:S07]  /*c540*/  MOV R2, R72 ;  /* 0x0000004800027202 */ /* 0x000fce0000000f00 */
.L_x_30842:
[----:B------:R-:W-:Y:S05]  /*c550*/  BSYNC B0 ;  /* 0x0000000000007941 */ /* 0x000fea0003800000 */
.L_x_30841:
[----:B------:R-:W-:Y:S01]  /*c560*/  I2FP.F32.U32 R73, R104 ;  /* 0x0000006800497245 */ /* 0x000fe20000201000 */
[----:B------:R-:W-:Y:S01]  /*c570*/  BSSY B0, `(.L_x_30845) ;  /* 0x0000013000007945 */ /* 0x000fe20003800000 */
[C---:B------:R-:W-:Y:S01]  /*c580*/  ISETP.NE.AND P3, PT, R74.reuse, 0x1, PT ;  /* 0x000000014a00780c */ /* 0x040fe20003f65270 */
[----:B------:R-:W-:Y:S02]  /*c590*/  VIADD R75, R74, 0x1 ;  /* 0x000000014a4b7836 */ /* 0x000fe40000000000 */
[----:B------:R-:W-:Y:S01]  /*c5a0*/  FFMA.FTZ R72, R73, R96, 1.1641532182693481445e-10 ;  /* 0x2f00000049487423 */ /* 0x000fe20000010060 */
[----:B-----5:R-:W-:-:S04]  /*c5b0*/  FMUL.FTZ R73, R32, R93 ;  /* 0x0000005d20497220 */ /* 0x020fc80000410000 */
        /* <DEDUP_REMOVED lines=13> */
.L_x_30846:
[----:B------:R-:W-:-:S07]  /*c690*/  MOV R104, R3 ;  /* 0x0000000300687202 */ /* 0x000fce0000000f00 */
.L_x_30847:
[----:B------:R-:W-:Y:S05]  /*c6a0*/  BSYNC B0 ;  /* 0x0000000000007941 */ /* 0x000fea0003800000 */
.L_x_30845:
        /* <DEDUP_REMOVED lines=16> */
.L_x_30851:
[----:B------:R-:W-:Y:S05]  /*c7b0*/  BSYNC B1 ;  /* 0x0000000000017941 */ /* 0x000fea0003800000 */
.L_x_30850:
        /* <DEDUP_REMOVED lines=39> */
[----:B------:R-:W-:Y:S01]  /*ca30*/  IMAD.MOV.U32 R3, RZ, RZ, R72 ;  /* 0x000000ffff037224 */ /* 0x000fe200078e0048 */
[----:B------:R-:W-:Y:S01]  /*ca40*/  LOP3.LUT R24, R73, UR36, R74, 0x96, !PT ;  /* 0x0000002449187c12 */ /* 0x000fe2000f8e964a */
[----:B------:R-:W-:-:S05]  /*ca50*/  IMAD.WIDE.U32 R72, R23, -0x2daee0ad, RZ ;  /* 0xd2511f5317487825 */ /* 0x000fca00078e00ff */
[----:B------:R-:W-:Y:S02]  /*ca60*/  LOP3.LUT R23, R73, UR37, R2, 0x96, !PT ;  /* 0x0000002549177c12 */ /* 0x000fe4000f8e9602 */
[----:B------:R-:W-:-:S07]  /*ca70*/  MOV R2, R72 ;  /* 0x0000004800027202 */ /* 0x000fce0000000f00 */
.L_x_30849:
[----:B------:R-:W-:Y:S05]  /*ca80*/  BSYNC B0 ;  /* 0x0000000000007941 */ /* 0x000fea0003800000 */
.L_x_30848:
        /* <DEDUP_REMOVED lines=19> */
.L_x_30853:
[----:B------:R-:W-:-:S07]  /*cbc0*/  MOV R104, R3 ;  /* 0x0000000300687202 */ /* 0x000fce0000000f00 */
.L_x_30854:
[----:B------:R-:W-:Y:S05]  /*cbd0*/  BSYNC B0 ;  /* 0x0000000000007941 */ /* 0x000fea0003800000 */
.L_x_30852:
        /* <DEDUP_REMOVED lines=16> */
.L_x_30858:
[----:B------:R-:W-:Y:S05]  /*cce0*/  BSYNC B1 ;  /* 0x0000000000017941 */ /* 0x000fea0003800000 */
.L_x_30857:
        /* <DEDUP_REMOVED lines=44> */
.L_x_30856:
[----:B------:R-:W-:Y:S05]  /*cfb0*/  BSYNC B0 ;  /* 0x0000000000007941 */ /* 0x000fea0003800000 */
.L_x_30855:
[----:B------:R-:W-:Y:S01]  /*cfc0*/  I2FP.F32.U32 R73, R104 ;  /* 0x0000006800497245 */ /* 0x000fe20000201000 */
[----:B------:R-:W-:Y:S01]  /*cfd0*/  BSSY B0, `(.L_x_30859) ;  /* 0x0000013000007945 */ /* 0x000fe20003800000 */
[C---:B------:R-:W-:Y:S01]  /*cfe0*/  ISETP.NE.AND P5, PT, R74.reuse, 0x1, PT ;  /* 0x000000014a00780c */ /* 0x040fe20003fa5270 */
        /* <DEDUP_REMOVED lines=16> */
.L_x_30860:
[----:B------:R-:W-:-:S07]  /*d0f0*/  MOV R104, R3 ;  /* 0x0000000300687202 */ /* 0x000fce0000000f00 */
.L_x_30861:
[----:B------:R-:W-:Y:S05]  /*d100*/  BSYNC B0 ;  /* 0x0000000000007941 */ /* 0x000fea0003800000 */
.L_x_30859:
        /* <DEDUP_REMOVED lines=16> */
.L_x_30865:
[----:B------:R-:W-:Y:S05]  /*d210*/  BSYNC B1 ;  /* 0x0000000000017941 */ /* 0x000fea0003800000 */
.L_x_30864:
        /* <DEDUP_REMOVED lines=44> */
.L_x_30863:
[----:B------:R-:W-:Y:S05]  /*d4e0*/  BSYNC B0 ;  /* 0x0000000000007941 */ /* 0x000fea0003800000 */
.L_x_30862:
[----:B------:R-:W-:Y:S01]  /*d4f0*/  I2FP.F32.U32 R73, R104 ;  /* 0x0000006800497245 */ /* 0x000fe20000201000 */
[----:B------:R-:W-:Y:S01]  /*d500*/  FMUL.FTZ R35, R35, R93 ;  /* 0x0000005d23237220 */ /* 0x000fe20000410000 */
[----:B------:R-:W-:Y:S02]  /*d510*/  SEL R74, RZ, 0x100, P3 ;  /* 0x00000100ff4a7807 */ /* 0x000fe40001800000 */
[----:B------:R-:W-:Y:S01]  /*d520*/  SEL R75, RZ, 0x1, P2 ;  /* 0x00000001ff4b7807 */ /* 0x000fe20001000000 */
[----:B------:R-:W-:Y:S01]  /*d530*/  FFMA.FTZ R72, R73, R96, 1.1641532182693481445e-10 ;  /* 0x2f00000049487423 */ /* 0x000fe20000010060 */
[----:B------:R-:W-:Y:S01]  /*d540*/  FMUL.FTZ R35, R35, R94 ;  /* 0x0000005e23237220 */ /* 0x000fe20000410000 */
[----:B------:R-:W-:Y:S02]  /*d550*/  SEL R73, RZ, 0x10000, P4 ;  /* 0x00010000ff497807 */ /* 0x000fe40002000000 */
[----:B------:R-:W-:Y:S02]  /*d560*/  IADD3 R106, R91, 0x480, RZ ;  /* 0x000004805b6a7810 */ /* 0x000fe40007ffe0ff */
[----:B------:R-:W-:-:S04]  /*d570*/  FSETP.GTU.FTZ.AND P5, PT, R72, R95, PT ;  /* 0x0000005f4800720b */ /* 0x000fc80003fbc000 */
[----:B------:R-:W-:Y:S02]  /*d580*/  FSEL R35, R35, RZ, !P5 ;  /* 0x000000ff23237208 */ /* 0x000fe40006800000 */
[----:B------:R-:W-:-:S03]  /*d590*/  SEL R72, RZ, 0x1000000, P5 ;  /* 0x01000000ff487807 */ /* 0x000fc60002800000 */
[----:B------:R-:W-:Y:S01]  /*d5a0*/  @P1 FADD.FTZ R35, R71, R35 ;  /* 0x0000002347231221 */ /* 0x000fe20000010000 */
[----:B------:R-:W-:Y:S01]  /*d5b0*/  IADD3 R74, R74, R72, R73 ;  /* 0x000000484a4a7210 */ /* 0x000fe20007ffe049 */
[----:B------:R-:W-:-:S04]  /*d5c0*/  IMAD.WIDE.U32 R72, R103, 0x10, R132 ;  /* 0x0000001067487825 */ /* 0x000fc800078e0084 */
[----:B------:R-:W-:Y:S01]  /*d5d0*/  IMAD.IADD R131, R74, 0x1, R75 ;  /* 0x000000014a837824 */ /* 0x000fe200078e024b */
[----:B------:R0:W-:Y:S01]  /*d5e0*/  STG.E.128 desc[UR4][R72.64], R32 ;  /* 0x0000002048007986 */ /* 0x0001e2000c101d04 */
[----:B------:R-:W-:-:S05]  /*d5f0*/  IMAD.WIDE.U32 R74, R103, 0x4, R134 ;  /* 0x00000004674a7825 */ /* 0x000fca00078e0086 */
[----:B------:R1:W-:Y:S01]  /*d600*/  STG.E desc[UR4][R74.64], R131 ;  /* 0x000000834a007986 */ /* 0x0003e2000c101904 */
[----:B0-----:R-:W0:Y:S02]  /*d610*/  @P0 LDC.64 R72, c[0x0][0x230] ;  /* 0x00008c00ff480b82 */ /* 0x001e240000000a00 */
[----:B0-----:R-:W-:-:S05]  /*d620*/  @P0 IMAD.WIDE.U32 R72, R106, 0x10, R72 ;  /* 0x000000106a480825 */ /* 0x001fca00078e0048 */
[----:B------:R0:W5:Y:S02]  /*d630*/  @P0 LDG.E.128 R68, desc[UR4][R72.64] ;  /* 0x0000000448440981 */ /* 0x000164000c1e1d00 */
[----:B0-----:R-:W-:-:S06]  /*d640*/  IMAD.WIDE.U32 R72, R106, 0x10, R108 ;  /* 0x000000106a487825 */ /* 0x001fcc00078e006c */
[----:B-1----:R-:W5:Y:S01]  /*d650*/  LDG.E.128 R72, desc[UR4][R72.64] ;  /* 0x0000000448487981 */ /* 0x002f62000c1e1d00 */
        /* <DEDUP_REMOVED lines=12> */
.L_x_30867:
[----:B------:R-:W-:-:S07]  /*d720*/  IMAD.MOV.U32 R130, RZ, RZ, R3 ;  /* 0x000000ffff827224 */ /* 0x000fce00078e0003 */
.L_x_30868:
[----:B------:R-:W-:Y:S05]  /*d730*/  BSYNC B0 ;  /* 0x0000000000007941 */ /* 0x000fea0003800000 */
.L_x_30866:
        /* <DEDUP_REMOVED lines=16> */
.L_x_30872:
[----:B------:R-:W-:Y:S05]  /*d840*/  BSYNC B1 ;  /* 0x0000000000017941 */ /* 0x000fea0003800000 */
.L_x_30871:
        /* <DEDUP_REMOVED lines=44> */
.L_x_30870:
[----:B------:R-:W-:Y:S05]  /*db10*/  BSYNC B0 ;  /* 0x0000000000007941 */ /* 0x000fea0003800000 */
.L_x_30869:
[----:B------:R-:W-:Y:S01]  /*db20*/  I2FP.F32.U32 R105, R130 ;  /* 0x0000008200697245 */ /* 0x000fe20000201000 */
[----:B------:R-:W-:Y:S01]  /*db30*/  BSSY B0, `(.L_x_30873) ;  /* 0x0000013000007945 */ /* 0x000fe20003800000 */
[----:B------:R-:W-:-:S03]  /*db40*/  ISETP.NE.AND P2, PT, R104, 0x1, PT ;  /* 0x000000016800780c */ /* 0x000fc60003f45270 */
[----:B------:R-:W-:Y:S01]  /*db50*/  FFMA.FTZ R108, R105, R96, 1.1641532182693481445e-10 ;  /* 0x2f000000696c7423 */ /* 0x000fe20000010060 */
[----:B-----5:R-:W-:-:S04]  /*db60*/  FMUL.FTZ R105, R72, R93 ;  /* 0x0000005d48697220 */ /* 0x020fc80000410000 */
        /* <DEDUP_REMOVED lines=14> */
.L_x_30874:
[----:B------:R-:W-:-:S07]  /*dc50*/  IMAD.MOV.U32 R130, RZ, RZ, R3 ;  /* 0x000000ffff827224 */ /* 0x000fce00078e0003 */
.L_x_30875:
[----:B------:R-:W-:Y:S05]  /*dc60*/  BSYNC B0 ;  /* 0x0000000000007941 */ /* 0x000fea0003800000 */
.L_x_30873:
        /* <DEDUP_REMOVED lines=16> */
.L_x_30879:
[----:B------:R-:W-:Y:S05]  /*dd70*/  BSYNC B1 ;  /* 0x0000000000017941 */ /* 0x000fea0003800000 */
.L_x_30878:
        /* <DEDUP_REMOVED lines=40> */
[----:B------:R-:W-:Y:S01]  /*e000*/  MOV R3, R104 ;  /* 0x0000006800037202 */ /* 0x000fe20000000f00 */
[----:B------:R-:W-:-:S05]  /*e010*/  IMAD.WIDE.U32 R104, R23, -0x2daee0ad, RZ ;  /* 0xd2511f5317687825 */ /* 0x000fca00078e00ff */
[----:B------:R-:W-:Y:S01]  /*e020*/  LOP3.LUT R23, R105, UR37, R2, 0x96, !PT ;  /* 0x0000002569177c12 */ /* 0x000fe2000f8e9602 */
[----:B------:R-:W-:-:S07]  /*e030*/  IMAD.MOV.U32 R2, RZ, RZ, R104 ;  /* 0x000000ffff027224 */ /* 0x000fce00078e0068 */
.L_x_30877:
[----:B------:R-:W-:Y:S05]  /*e040*/  BSYNC B0 ;  /* 0x0000000000007941 */ /* 0x000fea0003800000 */
.L_x_30876:
        /* <DEDUP_REMOVED lines=19> */
.L_x_30881:
[----:B------:R-:W-:-:S07]  /*e180*/  IMAD.MOV.U32 R130, RZ, RZ, R3 ;  /* 0x000000ffff827224 */ /* 0x000fce00078e0003 */
.L_x_30882:
[----:B------:R-:W-:Y:S05]  /*e190*/  BSYNC B0 ;  /* 0x0000000000007941 */ /* 0x000fea0003800000 */
.L_x_30880:
        /* <DEDUP_REMOVED lines=16> */
.L_x_30886:
[----:B------:R-:W-:Y:S05]  /*e2a0*/  BSYNC B1 ;  /* 0x0000000000017941 */ /* 0x000fea0003800000 */
.L_x_30885:
        /* <DEDUP_REMOVED lines=41> */
[----:B------:R-:W-:-:S05]  /*e540*/  IMAD.WIDE.U32 R104, R23, -0x2daee0ad, RZ ;  /* 0xd2511f5317687825 */ /* 0x000fca00078e00ff */
[----:B------:R-:W-:Y:S01]  /*e550*/  LOP3.LUT R23, R105, UR37, R2, 0x96, !PT ;  /* 0x0000002569177c12 */ /* 0x000fe2000f8e9602 */
[----:B------:R-:W-:-:S07]  /*e560*/  IMAD.MOV.U32 R2, RZ, RZ, R104 ;  /* 0x000000ffff027224 */ /* 0x000fce00078e0068 */
.L_x_30884:
[----:B------:R-:W-:Y:S05]  /*e570*/  BSYNC B0 ;  /* 0x0000000000007941 */ /* 0x000fea0003800000 */
.L_x_30883:
[----:B------:R-:W-:Y:S01]  /*e580*/  I2FP.F32.U32 R105, R130 ;  /* 0x0000008200697245 */ /* 0x000fe20000201000 */
[----:B------:R-:W-:Y:S01]  /*e590*/  BSSY B0, `(.L_x_30887) ;  /* 0x0000013000007945 */ /* 0x000fe20003800000 */
[----:B------:R-:W-:-:S03]  /*e5a0*/  ISETP.NE.AND P4, PT, R109, 0x1, PT ;  /* 0x000000016d00780c */ /* 0x000fc60003f85270 */
        /* <DEDUP_REMOVED lines=16> */
.L_x_30888:
[----:B------:R-:W-:-:S07]  /*e6b0*/  IMAD.MOV.U32 R130, RZ, RZ, R3 ;  /* 0x000000ffff827224 */ /* 0x000fce00078e0003 */
.L_x_30889:
[----:B------:R-:W-:Y:S05]  /*e6c0*/  BSYNC B0 ;  /* 0x0000000000007941 */ /* 0x000fea0003800000 */
.L_x_30887:
        /* <DEDUP_REMOVED lines=16> */
.L_x_30893:
[----:B------:R-:W-:Y:S05]  /*e7d0*/  BSYNC B1 ;  /* 0x0000000000017941 */ /* 0x000fea0003800000 */
.L_x_30892:
        /* <DEDUP_REMOVED lines=44> */
.L_x_30891:
[----:B------:R-:W-:Y:S05]  /*eaa0*/  BSYNC B0 ;  /* 0x0000000000007941 */ /* 0x000fea0003800000 */
.L_x_30890:
[----:B------:R-:W-:Y:S01]  /*eab0*/  I2FP.F32.U32 R105, R130 ;  /* 0x0000008200697245 */ /* 0x000fe20000201000 */
[----:B------:R-:W-:Y:S01]  /*eac0*/  FMUL.FTZ R75, R75, R93 ;  /* 0x0000005d4b4b7220 */ /* 0x000fe20000410000 */
[----:B------:R-:W-:-:S03]  /*ead0*/  UMOV UR12, 0xffffffff ;  /* 0xffffffff000c7882 */ /* 0x000fc60000000000 */
[----:B------:R-:W-:Y:S01]  /*eae0*/  FFMA.FTZ R96, R105, R96, 1.1641532182693481445e-10 ;  /* 0x2f00000069607423 */ /* 0x000fe20000010060 */
[----:B------:R-:W-:Y:S01]  /*eaf0*/  SEL R105, RZ, 0x100, P2 ;  /* 0x00000100ff697807 */ /* 0x000fe20001000000 */
[----:B------:R-:W-:-:S03]  /*eb00*/  FMUL.FTZ R75, R75, R94 ;  /* 0x0000005e4b4b7220 */ /* 0x000fc60000410000 */
[----:B------:R-:W-:Y:S01]  /*eb10*/  FSETP.GTU.FTZ.AND P4, PT, R96, R95, PT ;  /* 0x0000005f6000720b */ /* 0x000fe20003f9c000 */
[----:B------:R-:W-:Y:S01]  /*eb20*/  IMAD.WIDE.U32 R94, R106, 0x10, R132 ;  /* 0x000000106a5e7825 */ /* 0x000fe200078e0084 */
[----:B------:R-:W-:Y:S02]  /*eb30*/  SEL R96, RZ, 0x10000, P3 ;  /* 0x00010000ff607807 */ /* 0x000fe40001800000 */
[----:B------:R-:W-:Y:S02]  /*eb40*/  SEL R93, RZ, 0x1000000, P4 ;  /* 0x01000000ff5d7807 */ /* 0x000fe40002000000 */
[----:B------:R-:W-:Y:S02]  /*eb50*/  FSEL R75, R75, RZ, !P4 ;  /* 0x000000ff4b4b7208 */ /* 0x000fe40006000000 */
[----:B------:R-:W-:Y:S01]  /*eb60*/  IADD3 R93, R105, R93, R96 ;  /* 0x0000005d695d7210 */ /* 0x000fe20007ffe060 */
[----:B------:R-:W-:Y:S02]  /*eb70*/  FADD.FTZ R96, RZ, R64 ;  /* 0x00000040ff607221 */ /* 0x000fe40000010000 */
[----:B------:R-:W-:Y:S01]  /*eb80*/  @P1 FADD.FTZ R75, R71, R75 ;  /* 0x0000004b474b1221 */ /* 0x000fe20000010000 */
[----:B------:R-:W-:Y:S01]  /*eb90*/  LOP3.LUT P1, RZ, R137, 0x1f, RZ, 0xc0, !PT ;  /* 0x0000001f89ff7812 */ /* 0x000fe2000782c0ff */
[----:B------:R-:W-:-:S03]  /*eba0*/  FADD.FTZ R105, R65, R96 ;  /* 0x0000006041697221 */ /* 0x000fc60000010000 */
[----:B------:R0:W-:Y:S01]  /*ebb0*/  STG.E.128 desc[UR4][R94.64], R72 ;  /* 0x000000485e007986 */ /* 0x0001e2000c101d04 */
        /* <DEDUP_REMOVED lines=32> */
[----:B------:R-:W-:Y:S01]  /*edc0*/  FADD.FTZ R96, R32, R95 ;  /* 0x0000005f20607221 */ /* 0x000fe20000010000 */
[----:B------:R-:W-:Y:S01]  /*edd0*/  IADD3 R105, R93, R94, RZ ;  /* 0x0000005e5d697210 */ /* 0x000fe20007ffe0ff */
[----:B------:R-:W-:-:S04]  /*ede0*/  IMAD.WIDE.U32 R94, R106, 0x4, R134 ;  /* 0x000000046a5e7825 */ /* 0x000fc800078e0086 */
[----:B------:R-:W-:Y:S01]  /*edf0*/  FADD.FTZ R93, R33, R96 ;  /* 0x00000060215d7221 */ /* 0x000fe20000010000 */
[----:B------:R0:W-:Y:S03]  /*ee00*/  STG.E desc[UR4][R94.64], R105 ;  /* 0x000000695e007986 */ /* 0x0001e6000c101904 */
        /* <DEDUP_REMOVED lines=110> */
.L_x_30906:
        /* <DEDUP_REMOVED lines=8> */
[----:B--2---:R-:W-:Y:S02]  /*f570*/  @!P1 LEA R105, R105, R90, 0x18 ;  /* 0x0000005a69699211 */ /* 0x004fe400078ec0ff */
[C---:B------:R-:W-:Y:S01]  /*f580*/  @!P1 IADD3 R90, R96.reuse, R93, RZ ;  /* 0x0000005d605a9210 */ /* 0x040fe20007ffe0ff */
[----:B------:R-:W-:-:S03]  /*f590*/  @!P2 IMAD.IADD R96, R96, 0x1, R131 ;  /* 0x000000016060a824 */ /* 0x000fc600078e0283 */
[----:B------:R-:W-:Y:S02]  /*f5a0*/  @!P1 LEA R90, R90, R105, 0x3 ;  /* 0x000000695a5a9211 */ /* 0x000fe400078e18ff */
[----:B------:R-:W-:-:S03]  /*f5b0*/  @!P2 MOV R105, 0x400 ;  /* 0x000004000069a802 */ /* 0x000fc60000000f00 */
[----:B------:R2:W-:Y:S01]  /*f5c0*/  @!P1 STS.64 [R90], R94 ;  /* 0x0000005e5a009388 */ /* 0x0005e20000000a00 */
[----:B------:R-:W-:Y:S01]  /*f5d0*/  BAR.SYNC.DEFER_BLOCKING 0x0 ;  /* 0x0000000000007b1d */ /* 0x000fe20000010000 */
[----:B------:R-:W-:Y:S02]  /*f5e0*/  LOP3.LUT P1, RZ, R93, 0x1f, R137, 0xf8, !PT ;  /* 0x0000001f5dff7812 */ /* 0x000fe4000782f889 */
[----:B-1----:R-:W-:Y:S02]  /*f5f0*/  @!P2 LEA R105, R108, R105, 0x18 ;  /* 0x000000696c69a211 */ /* 0x002fe400078ec0ff */
[----:B--2---:R-:W-:Y:S02]  /*f600*/  CS2R R94, SRZ ;  /* 0x00000000005e7805 */ /* 0x004fe4000001ff00 */
[----:B------:R-:W-:Y:S01]  /*f610*/  @!P2 LEA R96, R96, R105, 0x3 ;  /* 0x000000696060a211 */ /* 0x000fe200078e18ff */
[----:B------:R-:W-:-:S06]  /*f620*/  HFMA2.MMA R105, -RZ, RZ, 0, 0 ;  /* 0x00000000ff697435 */ /* 0x000fcc00000001ff */
[----:B------:R-:W-:-:S05]  /*f630*/  @!P2 IMAD.MOV.U32 R105, RZ, RZ, 0x500 ;  /* 0x00000500ff69a424 */ /* 0x000fca00078e00ff */
[----:B------:R-:W1:Y:S01]  /*f640*/  SHFL.DOWN PT, R90, R105, 0x2, 0x1f ;  /* 0x08401f00695a7f89 */ /* 0x000e6200000e0000 */
[----:B------:R-:W-:-:S03]  /*f650*/  I2FP.F32.S32 R131, R105 ;  /* 0x0000006900837245 */ /* 0x000fc60000201400 */
[----:B------:R2:W3:Y:S01]  /*f660*/  @!P2 LDS.64 R94, [R96] ;  /* 0x00000000605ea984 */ /* 0x0004e20000000a00 */
[----:B------:R-:W-:Y:S02]  /*f670*/  PLOP3.LUT P2, PT, PT, PT, UP1, 0x40, 0x0 ;  /* 0x000000000000781c */ /* 0x000fe40003f4e818 */
[----:B-1----:R-:W-:Y:S02]  /*f680*/  I2FP.F32.S32 R132, R90 ;  /* 0x0000005a00847245 */ /* 0x002fe40000201400 */
[----:B------:R-:W-:-:S04]  /*f690*/  IADD3 R90, R90, R105, RZ ;  /* 0x000000695a5a7210 */ /* 0x000fc80007ffe0ff */
[----:B--2---:R-:W-:Y:S01]  /*f6a0*/  I2FP.F32.S32 R96, R90 ;  /* 0x0000005a00607245 */ /* 0x004fe20000201400 */
[----:B------:R-:W-:Y:S03]  /*f6b0*/  SHFL.DOWN PT, R105, R90, 0x1, 0x1f ;  /* 0x08201f005a697f89 */ /* 0x000fe600000e0000 */
[----:B0-----:R-:W0:Y:S01]  /*f6c0*/  MUFU.RCP R130, R96 ;  /* 0x0000006000827308 */ /* 0x001e220000001000 */
[----:B---3--:R-:W1:Y:S02]  /*f6d0*/  SHFL.DOWN PT, R109, R94, 0x2, 0x1f ;  /* 0x08401f005e6d7f89 */ /* 0x008e6400000e0000 */
[C---:B-1----:R-:W-:Y:S01]  /*f6e0*/  FMUL.FTZ R108, R109.reuse, R132 ;  /* 0x000000846d6c7220 */ /* 0x042fe20000410000 */
[----:B------:R-:W-:-:S03]  /*f6f0*/  FADD.FTZ R109, -R109, R94 ;  /* 0x0000005e6d6d7221 */ /* 0x000fc60000010100 */
[----:B------:R-:W-:Y:S01]  /*f700*/  FFMA.FTZ R133, R131, R94, R108 ;  /* 0x0000005e83857223 */ /* 0x000fe2000001006c */
[----:B------:R-:W-:Y:S01]  /*f710*/  FMUL.FTZ R109, R109, R109 ;  /* 0x0000006d6d6d7220 */ /* 0x000fe20000410000 */
[----:B------:R-:W1:Y:S03]  /*f720*/  SHFL.DOWN PT, R108, R95, 0x2, 0x1f ;  /* 0x08401f005f6c7f89 */ /* 0x000e6600000e0000 */
[----:B------:R-:W-:Y:S01]  /*f730*/  FMUL.FTZ R131, R109, R131 ;  /* 0x000000836d837220 */ /* 0x000fe20000410000 */
[----:B0-----:R-:W-:-:S03]  /*f740*/  FMUL.FTZ R109, R130, R133 ;  /* 0x00000085826d7220 */ /* 0x001fc60000410000 */
[----:B------:R-:W-:Y:S02]  /*f750*/  FMUL.FTZ R132, R131, R132 ;  /* 0x0000008483847220 */ /* 0x000fe40000410000 */
[----:B------:R-:W0:Y:S01]  /*f760*/  SHFL.DOWN PT, R94, R109, 0x1, 0x1f ;  /* 0x08201f006d5e7f89 */ /* 0x000e2200000e0000 */
[----:B-1----:R-:W-:-:S04]  /*f770*/  FADD.FTZ R131, R108, R95 ;  /* 0x0000005f6c837221 */ /* 0x002fc80000010000 */
[----:B------:R-:W-:Y:S01]  /*f780*/  FFMA.FTZ R108, R130, R132, R131 ;  /* 0x00000084826c7223 */ /* 0x000fe20000010083 */
[-C--:B------:R-:W-:Y:S02]  /*f790*/  IADD3 R130, R90, R105.reuse, RZ ;  /* 0x000000695a827210 */ /* 0x080fe40007ffe0ff */
[----:B------:R-:W-:Y:S02]  /*f7a0*/  I2FP.F32.S32 R105, R105 ;  /* 0x0000006900697245 */ /* 0x000fe40000201400 */
[----:B------:R-:W-:Y:S01]  /*f7b0*/  I2FP.F32.S32 R130, R130 ;  /* 0x0000008200827245 */ /* 0x000fe20000201400 */
[----:B------:R-:W1:Y:S02]  /*f7c0*/  SHFL.DOWN PT, R93, R108, 0x1, 0x1f ;  /* 0x08201f006c5d7f89 */ /* 0x000e6400000e0000 */
[----:B0-----:R-:W-:Y:S01]  /*f7d0*/  FMUL.FTZ R95, R94, R105 ;  /* 0x000000695e5f7220 */ /* 0x001fe20000410000 */
[----:B------:R-:W-:Y:S02]  /*f7e0*/  FADD.FTZ R94, R109, -R94 ;  /* 0x8000005e6d5e7221 */ /* 0x000fe40000010000 */
[----:B------:R-:W0:Y:S01]  /*f7f0*/  MUFU.RCP R130, R130 ;  /* 0x0000008200827308 */ /* 0x000e220000001000 */
[----:B------:R-:W-:Y:S01]  /*f800*/  FFMA.FTZ R109, R96, R109, R95 ;  /* 0x0000006d606d7223 */ /* 0x000fe2000001005f */
[----:B------:R-:W-:-:S04]  /*f810*/  FMUL.FTZ R95, R94, R94 ;  /* 0x0000005e5e5f7220 */ /* 0x000fc80000410000 */
[----:B------:R-:W-:Y:S02]  /*f820*/  FMUL.FTZ R95, R96, R95 ;  /* 0x0000005f605f7220 */ /* 0x000fe40000410000 */
[----:B------:R-:W2:Y:S02]  /*f830*/  LDC R96, c[0x0][0x2d8] ;  /* 0x0000b600ff607b82 */ /* 0x000ea40000000800 */
[----:B------:R-:W-:-:S06]  /*f840*/  FMUL.FTZ R105, R95, R105 ;  /* 0x000000695f697220 */ /* 0x000fcc0000410000 */
[----:B------:R-:W3:Y:S01]  /*f850*/  @!P1 LDC.64 R94, c[0x0][0x250] ;  /* 0x00009400ff5e9b82 */ /* 0x000ee20000000a00 */
[----:B0-----:R-:W-:Y:S01]  /*f860*/  FMUL.FTZ R109, R130, R109 ;  /* 0x0000006d826d7220 */ /* 0x001fe20000410000 */
[----:B-1----:R-:W-:-:S05]  /*f870*/  FADD.FTZ R93, R108, R93 ;  /* 0x0000005d6c5d7221 */ /* 0x002fca0000010000 */
[----:B------:R-:W0:Y:S01]  /*f880*/  SHFL.IDX PT, R109, R109, RZ, 0x1f ;  /* 0x00001fff6d6d7589 */ /* 0x000e2200000e0000 */
[----:B------:R-:W-:-:S06]  /*f890*/  FFMA.FTZ R105, R130, R105, R93 ;  /* 0x0000006982697223 */ /* 0x000fcc000001005d */
[----:B------:R-:W2:Y:S01]  /*f8a0*/  SHFL.IDX PT, R105, R105, RZ, 0x1f ;  /* 0x00001fff69697589 */ /* 0x000ea200000e0000 */
[----:B---3--:R-:W-:Y:S01]  /*f8b0*/  @!P1 IMAD.WIDE R94, R25, 0x4, R94 ;  /* 0x00000004195e9825 */ /* 0x008fe200078e025e */
[----:B0-----:R-:W-:-:S04]  /*f8c0*/  FSEL R90, R109, RZ, P2 ;  /* 0x000000ff6d5a7208 */ /* 0x001fc80001000000 */
[----:B------:R0:W-:Y:S01]  /*f8d0*/  @!P1 STG.E desc[UR4][R94.64], R109 ;  /* 0x0000006d5e009986 */ /* 0x0001e2000c101904 */
[----:B------:R-:W-:Y:S01]  /*f8e0*/  PLOP3.LUT P2, PT, PT, PT, UP1, 0x40, 0x0 ;  /* 0x000000000000781c */ /* 0x000fe20003f4e818 */
[--C-:B------:R-:W-:Y:S01]  /*f8f0*/  FADD.FTZ R93, R67, -R90.reuse ;  /* 0x8000005a435d7221 */ /* 0x100fe20000010000 */
[----:B------:R-:W-:Y:S01]  /*f900*/  FMUL.FTZ R67, R109, R109 ;  /* 0x0000006d6d437220 */ /* 0x000fe20000410000 */
[--C-:B------:R-:W-:Y:S01]  /*f910*/  FADD.FTZ R134, R56, -R90.reuse ;  /* 0x8000005a38867221 */ /* 0x100fe20000010000 */
[--C-:B------:R-:W-:Y:S01]  /*f920*/  FADD.FTZ R135, R57, -R90.reuse ;  /* 0x8000005a39877221 */ /* 0x100fe20000010000 */
[----:B------:R-:W-:Y:S01]  /*f930*/  FADD.FTZ R136, R60, -R90 ;  /* 0x8000005a3c887221 */ /* 0x000fe20000010000 */
[----:B------:R-:W1:Y:S01]  /*f940*/  @!P1 LDC.64 R56, c[0x0][0x258] ;  /* 0x00009600ff389b82 */ /* 0x000e620000000a00 */
[----:B------:R-:W-:Y:S01]  /*f950*/  FSEL R67, R67, RZ, !P2 ;  /* 0x000000ff43437208 */ /* 0x000fe20005000000 */
[----:B--2---:R-:W-:Y:S01]  /*f960*/  FFMA.FTZ R60, R105, UR15, R96 ;  /* 0x0000000f693c7c23 */ /* 0x004fe20008010060 */
[--C-:B------:R-:W-:Y:S01]  /*f970*/  FADD.FTZ R137, R61, -R90.reuse ;  /* 0x8000005a3d897221 */ /* 0x100fe20000010000 */
[--C-:B------:R-:W-:Y:S01]  /*f980*/  FADD.FTZ R64, R64, -R90.reuse ;  /* 0x8000005a40407221 */ /* 0x100fe20000010000 */
[--C-:B------:R-:W-:Y:S01]  /*f990*/  FADD.FTZ R65, R65, -R90.reuse ;  /* 0x8000005a41417221 */ /* 0x100fe20000010000 */
[----:B------:R-:W-:Y:S01]  /*f9a0*/  FADD.FTZ R67, R60, R67 ;  /* 0x000000433c437221 */ /* 0x000fe20000010000 */
[--C-:B------:R-:W-:Y:S01]  /*f9b0*/  FADD.FTZ R66, R66, -R90.reuse ;  /* 0x8000005a42427221 */ /* 0x100fe20000010000 */
[----:B------:R-:W2:Y:S01]  /*f9c0*/  LDC.64 R60, c[0x0][0x2b8] ;  /* 0x0000ae00ff3c7b82 */ /* 0x000ea20000000a00 */
[--C-:B0-----:R-:W-:Y:S01]  /*f9d0*/  FADD.FTZ R95, R36, -R90.reuse ;  /* 0x8000005a245f7221 */ /* 0x101fe20000010000 */
[--C-:B------:R-:W-:Y:S01]  /*f9e0*/  FADD.FTZ R32, R32, -R90.reuse ;  /* 0x8000005a20207221 */ /* 0x100fe20000010000 */
[--C-:B------:R-:W-:Y:S01]  /*f9f0*/  FADD.FTZ R33, R33, -R90.reuse ;  /* 0x8000005a21217221 */ /* 0x100fe20000010000 */
[----:B------:R-:W0:Y:S01]  /*fa00*/  MUFU.RSQ R67, R67 ;  /* 0x0000004300437308 */ /* 0x000e220000001400 */
[--C-:B------:R-:W-:Y:S01]  /*fa10*/  FADD.FTZ R34, R34, -R90.reuse ;  /* 0x8000005a22227221 */ /* 0x100fe20000010000 */
[--C-:B------:R-:W-:Y:S01]  /*fa20*/  FADD.FTZ R35, R35, -R90.reuse ;  /* 0x8000005a23237221 */ /* 0x100fe20000010000 */
[--C-:B------:R-:W-:Y:S01]  /*fa30*/  FADD.FTZ R138, R62, -R90.reuse ;  /* 0x8000005a3e8a7221 */ /* 0x100fe20000010000 */
[--C-:B------:R-:W-:Y:S01]  /*fa40*/  FADD.FTZ R139, R63, -R90.reuse ;  /* 0x8000005a3f8b7221 */ /* 0x100fe20000010000 */
[----:B------:R-:W-:Y:S01]  /*fa50*/  LEA R36, P2, R91, UR16, 0x4 ;  /* 0x000000105b247c11 */ /* 0x000fe2000f8420ff */
        /* <DEDUP_REMOVED lines=11> */
[----:B0-----:R0:W-:Y:S01]  /*fb10*/  @!P1 STG.E desc[UR4][R56.64], R67 ;  /* 0x0000004338009986 */ /* 0x0011e2000c101904 */
        /* <DEDUP_REMOVED lines=11> */
[----:B0-----:R-:W3:Y:S01]  /*fbd0*/  LDL R57, [R1] ;  /* 0x0000000001397983 */ /* 0x001ee20000100800 */
        /* <DEDUP_REMOVED lines=8> */
[----:B------:R-:W-:Y:S01]  /*fc60*/  LEA.HI.X R37, R91, UR17, RZ, 0x4, P2 ;  /* 0x000000115b257c11 */ /* 0x000fe200090f24ff */
[----:B------:R-:W-:Y:S01]  /*fc70*/  FFMA.FTZ R35, R163, R93, R107 ;  /* 0x0000005da3237223 */ /* 0x000fe2000001006b */
[----:B------:R-:W-:Y:S01]  /*fc80*/  FFMA.FTZ R34, R164, R66, R110 ;  /* 0x00000042a4227223 */ /* 0x000fe2000001006e */
[----:B------:R-:W-:Y:S01]  /*fc90*/  FFMA.FTZ R33, R165, R65, R111 ;  /* 0x00000041a5217223 */ /* 0x000fe2000001006f */
        /* <DEDUP_REMOVED lines=35> */
[----:B--2---:R-:W-:-:S04]  /*fed0*/  IMAD.WIDE.U32 R92, R92, 0x10, R60 ;  /* 0x000000105c5c7825 */ /* 0x004fc800078e003c */
[----:B------:R-:W-:Y:S01]  /*fee0*/  FMUL.FTZ R67, R67, R50 ;  /* 0x0000003243437220 */ /* 0x000fe20000410000 */
        /* <DEDUP_REMOVED lines=13> */
[----:B------:R-:W-:-:S04]  /*ffc0*/  IMAD.WIDE.U32 R52, R100, 0x10, R60 ;  /* 0x0000001064347825 */ /* 0x000fc800078e003c */
[----:B------:R-:W-:-:S04]  /*ffd0*/  IMAD.WIDE.U32 R54, R101, 0x10, R60 ;  /* 0x0000001065367825 */ /* 0x000fc800078e003c */
[----:B------:R-:W-:-:S04]  /*ffe0*/  IMAD.WIDE.U32 R58, R103, 0x10, R60 ;  /* 0x00000010673a7825 */ /* 0x000fc800078e003c */
[----:B------:R-:W-:-:S05]  /*fff0*/  VIADD R25, R25, UR18 ;  /* 0x0000001219197c36 */ /* 0x000fca0008000000 */
[----:B------:R-:W-:Y:S01]  /*10000*/  ISETP.GE.AND P1, PT, R25, UR19, PT ;  /* 0x0000001319007c0c */ /* 0x000fe2000bf26270 */
[----:B---3--:R-:W-:-:S05]  /*10010*/  FFMA.FTZ R32, R57, R56, R112 ;  /* 0x0000003839207223 */ /* 0x008fca0000010070 */
[----:B------:R0:W-:Y:S01]  /*10020*/  STG.E.128 desc[UR4][R36.64], R32 ;  /* 0x0000002024007986 */ /* 0x0001e2000c101d04 */
[----:B------:R-:W-:-:S04]  /*10030*/  IMAD.WIDE.U32 R56, R102, 0x10, R60 ;  /* 0x0000001066387825 */ /* 0x000fc800078e003c */
[----:B------:R-:W-:-:S04]  /*10040*/  IMAD.WIDE.U32 R60, R106, 0x10, R60 ;  /* 0x000000106a3c7825 */ /* 0x000fc800078e003c */
[----:B0-----:R-:W-:Y:S01]  /*10050*/  FFMA.FTZ R35, R159, R139, R86 ;  /* 0x0000008b9f237223 */ /* 0x001fe20000010056 */
[----:B------:R-:W-:Y:S01]  /*10060*/  FFMA.FTZ R34, R160, R138, R87 ;  /* 0x0000008aa0227223 */ /* 0x000fe20000010057 */
[----:B------:R-:W-:Y:S01]  /*10070*/  FFMA.FTZ R33, R161, R137, R88 ;  /* 0x00000089a1217223 */ /* 0x000fe20000010058 */
[----:B------:R-:W-:Y:S01]  /*10080*/  FFMA.FTZ R32, R162, R136, R89 ;  /* 0x00000088a2207223 */ /* 0x000fe20000010059 */
[----:B------:R-:W-:Y:S01]  /*10090*/  FFMA.FTZ R37, R157, R135, R26 ;  /* 0x000000879d257223 */ /* 0x000fe2000001001a */
[----:B------:R-:W-:-:S03]  /*100a0*/  FFMA.FTZ R36, R158, R134, R22 ;  /* 0x000000869e247223 */ /* 0x000fc60000010016 */
[----:B------:R0:W-:Y:S04]  /*100b0*/  STG.E.128 desc[UR4][R92.64], R32 ;  /* 0x000000205c007986 */ /* 0x0001e8000c101d04 */
[----:B------:R1:W-:Y:S04]  /*100c0*/  STG.E.128 desc[UR4][R48.64], R36 ;  /* 0x0000002430007986 */ /* 0x0003e8000c101d04 */
[----:B------:R2:W-:Y:S04]  /*100d0*/  STG.E.128 desc[UR4][R50.64], R40 ;  /* 0x0000002832007986 */ /* 0x0005e8000c101d04 */
[----:B------:R3:W-:Y:S01]  /*100e0*/  STG.E.128 desc[UR4][R62.64], R44 ;  /* 0x0000002c3e007986 */ /* 0x0007e2000c101d04 */
[----:B0-----:R-:W-:Y:S01]  /*100f0*/  FFMA.FTZ R35, R129, R133, R77 ;  /* 0x0000008581237223 */ /* 0x001fe2000001004d */
[----:B------:R-:W-:Y:S01]  /*10100*/  FFMA.FTZ R34, R143, R132, R15 ;  /* 0x000000848f227223 */ /* 0x000fe2000001000f */
[----:B------:R-:W-:Y:S01]  /*10110*/  FFMA.FTZ R33, R145, R131, R76 ;  /* 0x0000008391217223 */ /* 0x000fe2000001004c */
        /* <DEDUP_REMOVED lines=14> */
[----:B------:R-:W-:Y:S01]  /*10200*/  FFMA.FTZ R50, R114, R66, R7 ;  /* 0x0000004272327223 */ /* 0x000fe20000010007 */
[----:B------:R-:W-:Y:S01]  /*10210*/  FFMA.FTZ R49, R115, R65, R84 ;  /* 0x0000004173317223 */ /* 0x000fe20000010054 */
[----:B------:R-:W-:Y:S01]  /*10220*/  FFMA.FTZ R48, R116, R64, R8 ;  /* 0x0000004074307223 */ /* 0x000fe20000010008 */
[----:B------:R0:W-:Y:S04]  /*10230*/  STG.E.128 desc[UR4][R52.64], R32 ;  /* 0x0000002034007986 */ /* 0x0001e8000c101d04 */
[----:B------:R0:W-:Y:S04]  /*10240*/  STG.E.128 desc[UR4][R54.64], R36 ;  /* 0x0000002436007986 */ /* 0x0001e8000c101d04 */
[----:B------:R0:W-:Y:S04]  /*10250*/  STG.E.128 desc[UR4][R56.64], R40 ;  /* 0x0000002838007986 */ /* 0x0001e8000c101d04 */
[----:B------:R0:W-:Y:S04]  /*10260*/  STG.E.128 desc[UR4][R58.64], R44 ;  /* 0x0000002c3a007986 */ /* 0x0001e8000c101d04 */
[----:B------:R0:W-:Y:S01]  /*10270*/  STG.E.128 desc[UR4][R60.64], R48 ;  /* 0x000000303c007986 */ /* 0x0001e2000c101d04 */
[----:B------:R-:W-:Y:S01]  /*10280*/  SEL R90, RZ, 0x1, P0 ;  /* 0x00000001ff5a7807 */ /* 0x000fe20000000000 */
[----:B------:R-:W-:Y:S06]  /*10290*/  @!P1 BRA `(.L_x_30895) ;  /* 0xffffff0c00809947 */ /* 0x000fec000383ffff */
[----:B------:R-:W-:Y:S05]  /*102a0*/  EXIT ;  /* 0x000000000000794d */ /* 0x000fea0003800000 */
.L_x_30894:
[----:B------:R-:W-:Y:S01]  /*102b0*/  HFMA2.MMA R133, -RZ, RZ, 0, 5.9604644775390625e-08 ;  /* 0x00000001ff857435 */ /* 0x000fe200000001ff */
[----:B------:R-:W-:Y:S01]  /*102c0*/  MOV R134, R90 ;  /* 0x0000005a00867202 */ /* 0x000fe20000000f00 */
[----:B------:R-:W-:Y:S01]  /*102d0*/  IMAD.MOV.U32 R136, RZ, RZ, 0x1f ;  /* 0x0000001fff887424 */ /* 0x000fe200078e00ff */
[----:B------:R-:W-:-:S08]  /*102e0*/  MOV R131, 0xffffffff ;  /* 0xffffffff00837802 */ /* 0x000fd00000000f00 */
[----:B------:R-:W-:Y:S05]  /*102f0*/  WARPSYNC.COLLECTIVE R131, `(.L_x_30896) ;  /* 0x0000000083087348 */ /* 0x000fea0003c00000 */
[----:B------:R0:W1:Y:S02]  /*10300*/  SHFL.BFLY P2, R132, R134, R133, R136 ;  /* 0x0c00008586847389 */ /* 0x0000640000040088 */
[----:B01----:R-:W-:Y:S01]  /*10310*/  ENDCOLLECTIVE ;  /* 0x000000000000791b */ /* 0x003fe20003800000 */
.L_x_30896:
[----:B------:R-:W-:Y:S01]  /*10320*/  HFMA2.MMA R133, -RZ, RZ, 0, 1.1920928955078125e-07 ;  /* 0x00000002ff857435 */ /* 0x000fe200000001ff */
[----:B------:R-:W-:-:S05]  /*10330*/  MOV R95, R132 ;  /* 0x00000084005f7202 */ /* 0x000fca0000000f00 */
[----:B------:R-:W-:-:S04]  /*10340*/  FADD.FTZ R95, R90, R95 ;  /* 0x0000005f5a5f7221 */ /* 0x000fc80000010000 */
[----:B------:R-:W-:-:S07]  /*10350*/  IMAD.MOV.U32 R134, RZ, RZ, R95 ;  /* 0x000000ffff867224 */ /* 0x000fce00078e005f */
[----:B------:R-:W-:Y:S05]  /*10360*/  WARPSYNC.COLLECTIVE R131, `(.L_x_30897) ;  /* 0x0000000083087348 */ /* 0x000fea0003c00000 */
[----:B------:R0:W1:Y:S02]  /*10370*/  SHFL.BFLY P2, R132, R134, R133, R136 ;  /* 0x0c00008586847389 */ /* 0x0000640000040088 */
[----:B01----:R-:W-:Y:S01]  /*10380*/  ENDCOLLECTIVE ;  /* 0x000000000000791b */ /* 0x003fe20003800000 */
.L_x_30897:
[----:B------:R-:W-:Y:S01]  /*10390*/  HFMA2.MMA R133, -RZ, RZ, 0, 2.384185791015625e-07 ;  /* 0x00000004ff857435 */ /* 0x000fe200000001ff */
[----:B------:R-:W-:-:S05]  /*103a0*/  MOV R94, R132 ;  /* 0x00000084005e7202 */ /* 0x000fca0000000f00 */
[----:B------:R-:W-:-:S04]  /*103b0*/  FADD.FTZ R105, R95, R94 ;  /* 0x0000005e5f697221 */ /* 0x000fc80000010000 */
[----:B------:R-:W-:-:S07]  /*103c0*/  IMAD.MOV.U32 R134, RZ, RZ, R105 ;  /* 0x000000ffff867224 */ /* 0x000fce00078e0069 */
[----:B------:R-:W-:Y:S05]  /*103d0*/  WARPSYNC.COLLECTIVE R131, `(.L_x_30898) ;  /* 0x0000000083087348 */ /* 0x000fea0003c00000 */
[----:B------:R0:W1:Y:S02]  /*103e0*/  SHFL.BFLY P2, R132, R134, R133, R136 ;  /* 0x0c00008586847389 */ /* 0x0000640000040088 */
[----:B01----:R-:W-:Y:S01]  /*103f0*/  ENDCOLLECTIVE ;  /* 0x000000000000791b */ /* 0x003fe20003800000 */
.L_x_30898:
[----:B------:R-:W-:Y:S01]  /*10400*/  HFMA2.MMA R133, -RZ, RZ, 0, 4.76837158203125e-07 ;  /* 0x00000008ff857435 */ /* 0x000fe200000001ff */
[----:B------:R-:W-:-:S05]  /*10410*/  MOV R94, R132 ;  /* 0x00000084005e7202 */ /* 0x000fca0000000f00 */
[----:B------:R-:W-:-:S04]  /*10420*/  FADD.FTZ R108, R105, R94 ;  /* 0x0000005e696c7221 */ /* 0x000fc80000010000 */
[----:B------:R-:W-:-:S07]  /*10430*/  IMAD.MOV.U32 R134, RZ, RZ, R108 ;  /* 0x000000ffff867224 */ /* 0x000fce00078e006c */
[----:B------:R-:W-:Y:S05]  /*10440*/  WARPSYNC.COLLECTIVE R131, `(.L_x_30899) ;  /* 0x0000000083087348 */ /* 0x000fea0003c00000 */
[----:B------:R0:W1:Y:S02]  /*10450*/  SHFL.BFLY P2, R132, R134, R133, R136 ;  /* 0x0c00008586847389 */ /* 0x0000640000040088 */
[----:B01----:R-:W-:Y:S01]  /*10460*/  ENDCOLLECTIVE ;  /* 0x000000000000791b */ /* 0x003fe20003800000 */
.L_x_30899:
[----:B------:R-:W-:Y:S01]  /*10470*/  HFMA2.MMA R133, -RZ, RZ, 0, 9.5367431640625e-07 ;  /* 0x00000010ff857435 */ /* 0x000fe200000001ff */
[----:B------:R-:W-:-:S05]  /*10480*/  MOV R109, R132 ;  /* 0x00000084006d7202 */ /* 0x000fca0000000f00 */
[----:B------:R-:W-:-:S04]  /*10490*/  FADD.FTZ R109, R108, R109 ;  /* 0x0000006d6c6d7221 */ /* 0x000fc80000010000 */
[----:B------:R-:W-:-:S07]  /*104a0*/  IMAD.MOV.U32 R134, RZ, RZ, R109 ;  /* 0x000000ffff867224 */ /* 0x000fce00078e006d */
[----:B------:R-:W-:Y:S05]  /*104b0*/  WARPSYNC.COLLECTIVE R131, `(.L_x_30900) ;  /* 0x0000000083087348 */ /* 0x000fea0003c00000 */
[----:B------:R0:W1:Y:S02]  /*104c0*/  SHFL.BFLY P2, R132, R134, R133, R136 ;  /* 0x0c00008586847389 */ /* 0x0000640000040088 */
[----:B01----:R-:W-:Y:S01]  /*104d0*/  ENDCOLLECTIVE ;  /* 0x000000000000791b */ /* 0x003fe20003800000 */
.L_x_30900:
        /* <DEDUP_REMOVED lines=88> */
.L_x_30901:
[----:B------:R-:W-:Y:S01]  /*10a60*/  HFMA2.MMA R133, -RZ, RZ, 0, 1.1920928955078125e-07 ;  /* 0x00000002ff857435 */ /* 0x000fe200000001ff */
[----:B------:R-:W-:-:S05]  /*10a70*/  MOV R95, R132 ;  /* 0x00000084005f7202 */ /* 0x000fca0000000f00 */
[----:B------:R-:W-:-:S04]  /*10a80*/  FADD.FTZ R95, R90, R95 ;  /* 0x0000005f5a5f7221 */ /* 0x000fc80000010000 */
[----:B------:R-:W-:-:S07]  /*10a90*/  IMAD.MOV.U32 R134, RZ, RZ, R95 ;  /* 0x000000ffff867224 */ /* 0x000fce00078e005f */
[----:B------:R-:W-:Y:S05]  /*10aa0*/  WARPSYNC.COLLECTIVE R131, `(.L_x_30902) ;  /* 0x0000000083087348 */ /* 0x000fea0003c00000 */
[----:B------:R0:W1:Y:S02]  /*10ab0*/  SHFL.BFLY P2, R132, R134, R133, R136 ;  /* 0x0c00008586847389 */ /* 0x0000640000040088 */
[----:B01----:R-:W-:Y:S01]  /*10ac0*/  ENDCOLLECTIVE ;  /* 0x000000000000791b */ /* 0x003fe20003800000 */
.L_x_30902:
[----:B------:R-:W-:Y:S01]  /*10ad0*/  HFMA2.MMA R133, -RZ, RZ, 0, 2.384185791015625e-07 ;  /* 0x00000004ff857435 */ /* 0x000fe200000001ff */
[----:B------:R-:W-:-:S05]  /*10ae0*/  MOV R108, R132 ;  /* 0x00000084006c7202 */ /* 0x000fca0000000f00 */
[----:B------:R-:W-:-:S04]  /*10af0*/  FADD.FTZ R108, R95, R108 ;  /* 0x0000006c5f6c7221 */ /* 0x000fc80000010000 */
[----:B------:R-:W-:-:S07]  /*10b00*/  IMAD.MOV.U32 R134, RZ, RZ, R108 ;  /* 0x000000ffff867224 */ /* 0x000fce00078e006c */
[----:B------:R-:W-:Y:S05]  /*10b10*/  WARPSYNC.COLLECTIVE R131, `(.L_x_30903) ;  /* 0x0000000083087348 */ /* 0x000fea0003c00000 */
[----:B------:R0:W1:Y:S02]  /*10b20*/  SHFL.BFLY P2, R132, R134, R133, R136 ;  /* 0x0c00008586847389 */ /* 0x0000640000040088 */
[----:B01----:R-:W-:Y:S01]  /*10b30*/  ENDCOLLECTIVE ;  /* 0x000000000000791b */ /* 0x003fe20003800000 */
.L_x_30903:
[----:B------:R-:W-:Y:S01]  /*10b40*/  HFMA2.MMA R133, -RZ, RZ, 0, 4.76837158203125e-07 ;  /* 0x00000008ff857435 */ /* 0x000fe200000001ff */
[----:B------:R-:W-:-:S05]  /*10b50*/  MOV R105, R132 ;  /* 0x0000008400697202 */ /* 0x000fca0000000f00 */
[----:B------:R-:W-:-:S04]  /*10b60*/  FADD.FTZ R105, R108, R105 ;  /* 0x000000696c697221 */ /* 0x000fc80000010000 */
[----:B------:R-:W-:-:S07]  /*10b70*/  IMAD.MOV.U32 R134, RZ, RZ, R105 ;  /* 0x000000ffff867224 */ /* 0x000fce00078e0069 */
[----:B------:R-:W-:Y:S05]  /*10b80*/  WARPSYNC.COLLECTIVE R131, `(.L_x_30904) ;  /* 0x0000000083087348 */ /* 0x000fea0003c00000 */
[----:B------:R0:W1:Y:S02]  /*10b90*/  SHFL.BFLY P2, R132, R134, R133, R136 ;  /* 0x0c00008586847389 */ /* 0x0000640000040088 */
[----:B01----:R-:W-:Y:S01]  /*10ba0*/  ENDCOLLECTIVE ;  /* 0x000000000000791b */ /* 0x003fe20003800000 */
.L_x_30904:
[----:B------:R-:W-:Y:S01]  /*10bb0*/  HFMA2.MMA R133, -RZ, RZ, 0, 9.5367431640625e-07 ;  /* 0x00000010ff857435 */ /* 0x000fe200000001ff */
[----:B------:R-:W-:-:S05]  /*10bc0*/  MOV R130, R132 ;  /* 0x0000008400827202 */ /* 0x000fca0000000f00 */
[----:B------:R-:W-:-:S04]  /*10bd0*/  FADD.FTZ R130, R105, R130 ;  /* 0x0000008269827221 */ /* 0x000fc80000010000 */
[----:B------:R-:W-:-:S07]  /*10be0*/  IMAD.MOV.U32 R134, RZ, RZ, R130 ;  /* 0x000000ffff867224 */ /* 0x000fce00078e0082 */
[----:B------:R-:W-:Y:S05]  /*10bf0*/  WARPSYNC.COLLECTIVE R131, `(.L_x_30905) ;  /* 0x0000000083087348 */ /* 0x000fea0003c00000 */
[----:B------:R0:W1:Y:S02]  /*10c00*/  SHFL.BFLY P2, R132, R134, R133, R136 ;  /* 0x0c00008586847389 */ /* 0x0000640000040088 */
[----:B01----:R-:W-:Y:S01]  /*10c10*/  ENDCOLLECTIVE ;  /* 0x000000000000791b */ /* 0x003fe20003800000 */
.L_x_30905:
[----:B------:R-:W-:Y:S01]  /*10c20*/  MOV R109, R132 ;  /* 0x00000084006d7202 */ /* 0x000fe20000000f00 */
[----:B------:R-:W-:Y:S06]  /*10c30*/  BRA `(.L_x_30906) ;  /* 0xffffffe8002c7947 */ /* 0x000fec000383ffff */
.L_x_30907:
        /* <DEDUP_REMOVED lines=12> */
.L_x_37297:


//--------------------- .text._ZN10layer_norm13ln_fwd_kernelINS_13Kernel_traitsI6__halfffffjLj5120ELj1ELj1ELj4ELj16ENS_18Kernel_traits_baseILj5120ES2_ffffjLj128EEEEELb1ELb0ELb1ELb0EEEvNS_9FwdParamsE --------------------------
	.section	.text._ZN10layer_norm13ln_fwd_kernelINS_13Kernel_traitsI6__halfffffjLj5120ELj1ELj1ELj4ELj16ENS_18Kernel_traits_baseILj5120ES2_ffffjLj128EEEEELb1ELb0ELb1ELb0EEEvNS_9FwdParamsE,"ax",@progbits
	.align	128
        .global         _ZN10layer_norm13ln_fwd_kernelINS_13Kernel_traitsI6__halfffffjLj5120ELj1ELj1ELj4ELj16ENS_18Kernel_traits_baseILj5120ES2_ffffjLj128EEEEELb1ELb0ELb1ELb0EEEvNS_9FwdParamsE
        .type           _ZN10layer_norm13ln_fwd_kernelINS_13Kernel_traitsI6__halfffffjLj5120ELj1ELj1ELj4ELj16ENS_18Kernel_traits_baseILj5120ES2_ffffjLj128EEEEELb1ELb0ELb1ELb0EEEvNS_9FwdParamsE,@function
        .size           _ZN10layer_norm13ln_fwd_kernelINS_13Kernel_traitsI6__halfffffjLj5120ELj1ELj1ELj4ELj16ENS_18Kernel_traits_baseILj5120ES2_ffffjLj128EEEEELb1ELb0ELb1ELb0EEEvNS_9FwdParamsE,(.L_x_37298 - _ZN10layer_norm13ln_fwd_kernelINS_13Kernel_traitsI6__halfffffjLj5120ELj1ELj1ELj4ELj16ENS_18Kernel_traits_baseILj5120ES2_ffffjLj128EEEEELb1ELb0ELb1ELb0EEEvNS_9FwdParamsE)
        .other          _ZN10layer_norm13ln_fwd_kernelINS_13Kernel_traitsI6__halfffffjLj5120ELj1ELj1ELj4ELj16ENS_18Kernel_traits_baseILj5120ES2_ffffjLj128EEEEELb1ELb0ELb1ELb0EEEvNS_9FwdParamsE,@"STO_CUDA_ENTRY STV_DEFAULT"
_ZN10layer_norm13ln_fwd_kernelINS_13Kernel_traitsI6__halfffffjLj5120ELj1ELj1ELj4ELj16ENS_18Kernel_traits_baseILj5120ES2_ffffjLj128EEEEELb1ELb0ELb1ELb0EEEvNS_9FwdParamsE:
.text._ZN10layer_norm13ln_fwd_kernelINS_13Kernel_traitsI6__halfffffjLj5120ELj1ELj1ELj4ELj16ENS_18Kernel_traits_baseILj5120ES2_ffffjLj128EEEEELb1ELb0ELb1ELb0EEEvNS_9FwdParamsE:
        /* <DEDUP_REMOVED lines=12> */
[----:B-1----:R-:W-:-:S02]  /*00c0*/  @P0 IMAD.MOV.U32 R4, RZ, RZ, R18 ;  /* 0x000000ffff040224 */ /* 0x002fc400078e0012 */
[----:B0-----:R-:W-:-:S06]  /*00d0*/  @P0 IMAD.MOV.U32 R5, RZ, RZ, R19 ;  /* 0x000000ffff050224 */ /* 0x001fcc00078e0013 */
[----:B------:R-:W3:Y:S01]  /*00e0*/  @P0 LDG.E.64 R4, desc[UR6][R4.64] ;  /* 0x0000000604040981 */ /* 0x000ee2000c1e1b00 */
[----:B------:R-:W0:Y:S01]  /*00f0*/  S2UR UR8, SR_CTAID.X ;  /* 0x00000000000879c3 */ /* 0x000e220000002500 */
[----:B------:R-:W-:Y:S01]  /*0100*/  BSSY B0, `(.L_x_30908) ;  /* 0x0000053000007945 */ /* 0x000fe20003800000 */
[----:B------:R-:W0:Y:S06]  /*0110*/  S2R R0, SR_TID.X ;  /* 0x0000000000007919 */ /* 0x000e2c0000002100 */
[----:B------:R-:W0:Y:S01]  /*0120*/  LDC R9, c[0x0][RZ] ;  /* 0x00000000ff097b82 */ /* 0x000e220000000800 */
[----:B--2---:R-:W-:Y:S01]  /*0130*/  @P0 R2UR UR4, R2 ;  /* 0x00000000020402ca */ /* 0x004fe200000e0000 */
[----:B0-----:R-:W-:Y:S01]  /*0140*/  IMAD R2, R9, UR8, R0 ;  /* 0x0000000809027c24 */ /* 0x001fe2000f8e0200 */
[----:B------:R-:W-:-:S03]  /*0150*/  @P0 R2UR UR5, R3 ;  /* 0x00000000030502ca */ /* 0x000fc600000e0000 */
[----:B------:R-:W-:-:S08]  /*0160*/  IMAD.WIDE.U32 R8, R2, -0x326172a9, RZ ;  /* 0xcd9e8d5702087825 */ /* 0x000fd000078e00ff */
[----:B------:R-:W-:Y:S02]  /*0170*/  UIADD3 UR13, UR4, -0x61c88647, URZ ;  /* 0x9e3779b9040d7890 */ /* 0x000fe4000fffe03f */
[----:B------:R-:W-:Y:S02]  /*0180*/  UIADD3 UR16, UR5, -0x4498517b, URZ ;  /* 0xbb67ae8505107890 */ /* 0x000fe4000fffe03f */
[----:B------:R-:W-:Y:S02]  /*0190*/  UIADD3 UR17, UR4, 0x3c6ef372, URZ ;  /* 0x3c6ef37204117890 */ /* 0x000fe4000fffe03f */
[----:B------:R-:W-:Y:S02]  /*01a0*/  UIADD3 UR18, UR5, 0x76cf5d0a, URZ ;  /* 0x76cf5d0a05127890 */ /* 0x000fe4000fffe03f */
[----:B------:R-:W-:Y:S01]  /*01b0*/  UIADD3 UR20, UR5, 0x32370b8f, URZ ;  /* 0x32370b8f05147890 */ /* 0x000fe2000fffe03f */
[----:B---3--:R-:W-:Y:S01]  /*01c0*/  @P0 IADD3 R18, P1, R4, R11, RZ ;  /* 0x0000000b04120210 */ /* 0x008fe20007f3e0ff */
[----:B------:R-:W-:-:S02]  /*01d0*/  UIADD3 UR19, UR4, -0x255992d5, URZ ;  /* 0xdaa66d2b04137890 */ /* 0x000fc4000fffe03f */
[----:B------:R-:W-:Y:S01]  /*01e0*/  UIADD3 UR21, UR4, 0x78dde6e4, URZ ;  /* 0x78dde6e404157890 */ /* 0x000fe2000fffe03f */
[----:B------:R-:W-:Y:S01]  /*01f0*/  @P0 IADD3.X R19, RZ, R5, RZ, P1, !PT ;  /* 0x00000005ff130210 */ /* 0x000fe20000ffe4ff */
[----:B------:R-:W-:Y:S01]  /*0200*/  UIADD3 UR22, UR5, -0x126145ec, URZ ;  /* 0xed9eba1405167890 */ /* 0x000fe2000fffe03f */
[----:B------:R-:W-:Y:S01]  /*0210*/  LOP3.LUT R5, R0, 0x7f, RZ, 0xc0, !PT ;  /* 0x0000007f00057812 */ /* 0x000fe200078ec0ff */
[----:B------:R-:W-:Y:S01]  /*0220*/  UIADD3 UR24, UR5, -0x56f99767, URZ ;  /* 0xa906689905187890 */ /* 0x000fe2000fffe03f */
[--C-:B------:R-:W-:Y:S01]  /*0230*/  SHF.R.U32.HI R3, RZ, 0x2, R19.reuse ;  /* 0x00000002ff037819 */ /* 0x100fe20000011613 */
[----:B------:R-:W-:Y:S01]  /*0240*/  UIADD3 UR23, UR4, 0x1715609d, URZ ;  /* 0x1715609d04177890 */ /* 0x000fe2000fffe03f */
[----:B------:R-:W-:Y:S01]  /*0250*/  SHF.R.U64 R4, R18, 0x2, R19 ;  /* 0x0000000212047819 */ /* 0x000fe20000001213 */
[----:B------:R-:W-:Y:S02]  /*0260*/  UIADD3 UR25, UR4, -0x4ab325aa, URZ ;  /* 0xb54cda5604197890 */ /* 0x000fe4000fffe03f */
[----:B------:R-:W-:Y:S01]  /*0270*/  LOP3.LUT R10, R9, UR4, R3, 0x96, !PT ;  /* 0x00000004090a7c12 */ /* 0x000fe2000f8e9603 */
[----:B------:R-:W-:Y:S01]  /*0280*/  UIADD3 UR26, UR5, 0x646e171e, URZ ;  /* 0x646e171e051a7890 */ /* 0x000fe2000fffe03f */
[----:B------:R-:W0:Y:S01]  /*0290*/  LDC R9, c[0x0][0x218] ;  /* 0x00008600ff097b82 */ /* 0x000e220000000800 */
        /* <DEDUP_REMOVED lines=8> */
[----:B------:R-:W-:Y:S01]  /*0320*/  IMAD.WIDE.U32 R6, R7, -0x326172a9, RZ ;  /* 0xcd9e8d5707067825 */ /* 0x000fe200078e00ff */
[----:B------:R-:W-:Y:S02]  /*0330*/  UIADD3 UR31, UR4, -0x700cb87f, URZ ;  /* 0x8ff34781041f7890 */ /* 0x000fe4000fffe03f */
[----:B------:R-:W-:Y:S01]  /*0340*/  UIADD3 UR32, UR5, -0x695add53, URZ ;  /* 0x96a522ad05207890 */ /* 0x000fe2000fffe03f */
[----:B------:R-:W-:Y:S01]  /*0350*/  IMAD.WIDE.U32 R12, R12, -0x326172a9, RZ ;  /* 0xcd9e8d570c0c7825 */ /* 0x000fe200078e00ff */
[----:B------:R-:W-:-:S04]  /*0360*/  LOP3.LUT R7, R7, UR13, R8, 0x96, !PT ;  /* 0x0000000d07077c12 */ /* 0x000fc8000f8e9608 */
[----:B------:R-:W-:Y:S01]  /*0370*/  LOP3.LUT R14, R13, UR17, R6, 0x96, !PT ;  /* 0x000000110d0e7c12 */ /* 0x000fe2000f8e9606 */
[----:B------:R-:W-:Y:S01]  /*0380*/  IMAD.WIDE.U32 R6, R7, -0x2daee0ad, RZ ;  /* 0xd2511f5307067825 */ /* 0x000fe200078e00ff */
[----:B0-----:R-:W-:-:S03]  /*0390*/  SHF.R.S32.HI R8, RZ, 0x1f, R9 ;  /* 0x0000001fff087819 */ /* 0x001fc60000011409 */
[----:B------:R-:W-:Y:S01]  /*03a0*/  IMAD.WIDE.U32 R14, R14, -0x2daee0ad, RZ ;  /* 0xd2511f530e0e7825 */ /* 0x000fe200078e00ff */
[----:B------:R-:W-:Y:S02]  /*03b0*/  LOP3.LUT R7, R7, UR18, R10, 0x96, !PT ;  /* 0x0000001207077c12 */ /* 0x000fe4000f8e960a */
[----:B------:R-:W-:Y:S01]  /*03c0*/  LEA.HI R8, R8, R9, RZ, 0x2 ;  /* 0x0000000908087211 */ /* 0x000fe200078f10ff */
[----:B------:R-:W-:Y:S01]  /*03d0*/  IMAD.MOV.U32 R9, RZ, RZ, R5 ;  /* 0x000000ffff097224 */ /* 0x000fe200078e0005 */
[----:B------:R-:W-:Y:S01]  /*03e0*/  LOP3.LUT R16, R15, UR20, R6, 0x96, !PT ;  /* 0x000000140f107c12 */ /* 0x000fe2000f8e9606 */
[----:B------:R-:W-:-:S04]  /*03f0*/  IMAD.WIDE.U32 R6, R7, -0x326172a9, RZ ;  /* 0xcd9e8d5707067825 */ /* 0x000fc800078e00ff */
[----:B------:R-:W-:Y:S01]  /*0400*/  IMAD.WIDE.U32 R16, R16, -0x326172a9, RZ ;  /* 0xcd9e8d5710107825 */ /* 0x000fe200078e00ff */
[----:B------:R-:W-:Y:S02]  /*0410*/  LOP3.LUT R10, R7, UR19, R12, 0x96, !PT ;  /* 0x00000013070a7c12 */ /* 0x000fe4000f8e960c */
[----:B------:R-:W-:Y:S02]  /*0420*/  LOP3.LUT R7, R9, 0x7f, RZ, 0x3c, !PT ;  /* 0x0000007f09077812 */ /* 0x000fe400078e3cff */
[----:B------:R-:W-:Y:S01]  /*0430*/  LOP3.LUT R12, R17, UR21, R6, 0x96, !PT ;  /* 0x00000015110c7c12 */ /* 0x000fe2000f8e9606 */
[----:B------:R-:W-:Y:S01]  /*0440*/  IMAD.WIDE.U32 R10, R10, -0x2daee0ad, RZ ;  /* 0xd2511f530a0a7825 */ /* 0x000fe200078e00ff */
[----:B------:R-:W-:Y:S02]  /*0450*/  LEA.HI.SX32 R6, R8, R7, 0x1e ;  /* 0x0000000708067211 */ /* 0x000fe400078ff2ff */
[----:B------:R-:W-:Y:S01]  /*0460*/  LEA.HI R7, R0, UR8, RZ, 0x19 ;  /* 0x0000000800077c11 */ /* 0x000fe2000f8fc8ff */
[----:B------:R-:W-:Y:S01]  /*0470*/  IMAD.WIDE.U32 R12, R12, -0x2daee0ad, RZ ;  /* 0xd2511f530c0c7825 */ /* 0x000fe200078e00ff */
[----:B------:R-:W-:-:S02]  /*0480*/  LOP3.LUT P0, RZ, R6, 0xffffff80, RZ, 0xc0, !PT ;  /* 0xffffff8006ff7812 */ /* 0x000fc4000780c0ff */
[----:B------:R-:W-:Y:S02]  /*0490*/  LOP3.LUT R11, R11, UR22, R14, 0x96, !PT ;  /* 0x000000160b0b7c12 */ /* 0x000fe4000f8e960e */
[----:B------:R-:W-:Y:S02]  /*04a0*/  LOP3.LUT R14, R13, UR24, R10, 0x96, !PT ;  /* 0x000000180d0e7c12 */ /* 0x000fe4000f8e960a */
[C---:B------:R-:W-:Y:S01]  /*04b0*/  ISETP.GE.U32.AND P6, PT, R6.reuse, 0x100, PT ;  /* 0x000001000600780c */ /* 0x040fe20003fc6070 */
[----:B------:R-:W-:Y:S01]  /*04c0*/  IMAD.WIDE.U32 R10, R11, -0x326172a9, RZ ;  /* 0xcd9e8d570b0a7825 */ /* 0x000fe200078e00ff */
[C---:B------:R-:W-:Y:S02]  /*04d0*/  ISETP.GE.U32.AND P5, PT, R6.reuse, 0x180, PT ;  /* 0x000001800600780c */ /* 0x040fe40003fa6070 */
[----:B------:R-:W-:Y:S01]  /*04e0*/  ISETP.GE.U32.AND P4, PT, R6, 0x200, PT ;  /* 0x000002000600780c */ /* 0x000fe20003f86070 */
[----:B------:R-:W-:Y:S01]  /*04f0*/  IMAD.WIDE.U32 R14, R14, -0x326172a9, RZ ;  /* 0xcd9e8d570e0e7825 */ /* 0x000fe200078e00ff */
[----:B------:R-:W-:-:S02]  /*0500*/  ISETP.GE.U32.AND P3, PT, R6, 0x280, PT ;  /* 0x000002800600780c */ /* 0x000fc40003f66070 */
[----:B------:R-:W-:Y:S02]  /*0510*/  P2R R95, PR, RZ, 0x40 ;  /* 0x00000040ff5f7803 */ /* 0x000fe40000000000 */
[----:B------:R-:W-:Y:S02]  /*0520*/  P2R R96, PR, RZ, 0x20 ;  /* 0x00000020ff607803 */ /* 0x000fe40000000000 */
        /* <DEDUP_REMOVED lines=14> */
[----:B------:R-:W-:Y:S02]  /*0610*/  LOP3.LUT R9, R9, 0x80, RZ, 0xfc, !PT ;  /* 0x0000008009097812 */ /* 0x000fe400078efcff */
[----:B0-----:R-:W-:-:S07]  /*0620*/  @!P1 CS2R R16, SRZ ;  /* 0x0000000000109805 */ /* 0x001fce000001ff00 */
.L_x_30909:
[----:B------:R-:W-:Y:S05]  /*0630*/  BSYNC B0 ;  /* 0x0000000000007941 */ /* 0x000fea0003800000 */
.L_x_30908:
        /* <DEDUP_REMOVED lines=13> */
.L_x_30911:
[----:B------:R-:W-:Y:S05]  /*0710*/  BSYNC B0 ;  /* 0x0000000000007941 */ /* 0x000fea0003800000 */
.L_x_30910:
        /* <DEDUP_REMOVED lines=13> */
.L_x_30913:
[----:B------:R-:W-:Y:S05]  /*07f0*/  BSYNC B0 ;  /* 0x0000000000007941 */ /* 0x000fea0003800000 */
.L_x_30912:
        /* <DEDUP_REMOVED lines=13> */
.L_x_30915:
[----:B------:R-:W-:Y:S05]  /*08d0*/  BSYNC B0 ;  /* 0x0000000000007941 */ /* 0x000fea0003800000 */
.L_x_30914:
        /* <DEDUP_REMOVED lines=11> */
[----:B------:R-:W-:Y:S01]  /*0990*/  VIADD R9, R9, 0x80 ;  /* 0x0000008009097836 */ /* 0x000fe20000000000 */
[----:B0-----:R-:W-:-:S07]  /*09a0*/  @!P1 CS2R R132, SRZ ;  /* 0x0000000000849805 */ /* 0x001fce000001ff00 */
.L_x_30917:
[----:B------:R-:W-:Y:S05]  /*09b0*/  BSYNC B0 ;  /* 0x0000000000007941 */ /* 0x000fea0003800000 */
.L_x_30916:
        /* <DEDUP_REMOVED lines=19> */
.L_x_30919:
[----:B------:R-:W-:Y:S05]  /*0af0*/  BSYNC B0 ;  /* 0x0000000000007941 */ /* 0x000fea0003800000 */
.L_x_30918:
        /* <DEDUP_REMOVED lines=19> */
.L_x_30921:
[----:B------:R-:W-:Y:S05]  /*0c30*/  BSYNC B0 ;  /* 0x0000000000007941 */ /* 0x000fea0003800000 */
.L_x_30920:
        /* <DEDUP_REMOVED lines=15> */
.L_x_30923:
[----:B------:R-:W-:Y:S05]  /*0d30*/  BSYNC B0 ;  /* 0x0000000000007941 */ /* 0x000fea0003800000 */
.L_x_30922:
        /* <DEDUP_REMOVED lines=16> */
.L_x_30925:
[----:B------:R-:W-:Y:S05]  /*0e40*/  BSYNC B0 ;  /* 0x0000000000007941 */ /* 0x000fea0003800000 */
.L_x_30924:
        /* <DEDUP_REMOVED lines=14> */
.L_x_30927:
[----:B------:R-:W-:Y:S05]  /*0f30*/  BSYNC B0 ;  /* 0x0000000000007941 */ /* 0x000fea0003800000 */
.L_x_30926:
[----:B------:R-:W-:Y:S01]  /*0f40*/  ULDC UR8, c[0x0][0x214] ;  /* 0x0000850000087ab9 */ /* 0x000fe20000000800 */
[----:B------:R-:W-:Y:S02]  /*0f50*/  LOP3.LUT R48, R39, UR30, R34, 0x96, !PT ;  /* 0x0000001e27307c12 */ /* 0x000fe4000f8e9622 */
[----:B------:R-:W-:-:S13]  /*0f60*/  ISETP.GE.AND P1, PT, R7, UR8, PT ;  /* 0x0000000807007c0c */ /* 0x000fda000bf26270 */
[----:B------:R-:W-:Y:S05]  /*0f70*/  @P1 EXIT ;  /* 0x000000000000194d */ /* 0x000fea0003800000 */
[--C-:B-----5:R-:W-:Y:S01]  /*0f80*/  SHF.R.U64 R123, R30, 0x10, R31.reuse ;  /* 0x000000101e7b7819 */ /* 0x120fe2000000121f */
[----:B------:R-:W-:Y:S01]  /*0f90*/  IMAD.MOV.U32 R36, RZ, RZ, R24 ;  /* 0x000000ffff247224 */ /* 0x000fe200078e0018 */
[----:B------:R-:W-:Y:S01]  /*0fa0*/  MOV R121, R31 ;  /* 0x0000001f00797202 */ /* 0x000fe20000000f00 */
[----:B------:R-:W-:Y:S01]  /*0fb0*/  IMAD.MOV.U32 R80, RZ, RZ, R28 ;  /* 0x000000ffff507224 */ /* 0x000fe200078e001c */
[----:B------:R-:W-:Y:S01]  /*0fc0*/  SHF.R.U32.HI R119, RZ, 0x10, R31 ;  /* 0x00000010ff777819 */ /* 0x000fe2000001161f */
[----:B------:R-:W-:Y:S01]  /*0fd0*/  IMAD.SHL.U32 R31, R0, 0x20, RZ ;  /* 0x00000020001f7824 */ /* 0x000fe200078e00ff */
[----:B------:R-:W-:Y:S01]  /*0fe0*/  SHF.R.S32.HI R8, RZ, 0x2, R8 ;  /* 0x00000002ff087819 */ /* 0x000fe20000011408 */
[----:B------:R-:W-:Y:S01]  /*0ff0*/  IMAD.MOV.U32 R37, RZ, RZ, R32 ;  /* 0x000000ffff257224 */ /* 0x000fe200078e0020 */
[--C-:B------:R-:W-:Y:S01]  /*1000*/  SHF.R.U64 R147, R24, 0x10, R25.reuse ;  /* 0x0000001018937819 */ /* 0x100fe20000001219 */
[----:B------:R-:W-:Y:S01]  /*1010*/  IMAD.MOV.U32 R24, RZ, RZ, R40 ;  /* 0x000000ffff187224 */ /* 0x000fe200078e0028 */
[----:B------:R-:W-:Y:S01]  /*1020*/  MOV R145, R25 ;  /* 0x0000001900917202 */ /* 0x000fe20000000f00 */
[----:B------:R-:W-:Y:S01]  /*1030*/  IMAD.MOV.U32 R34, RZ, RZ, R22 ;  /* 0x000000ffff227224 */ /* 0x000fe200078e0016 */
[----:B------:R-:W-:Y:S01]  /*1040*/  SHF.R.U32.HI R143, RZ, 0x10, R25 ;  /* 0x00000010ff8f7819 */ /* 0x000fe20000011619 */
[----:B------:R-:W-:Y:S01]  /*1050*/  HADD2.F32 R37, -RZ, R37.H0_H0 ;  /* 0x20000025ff257230 */ /* 0x000fe20000004100 */
[----:B------:R-:W-:Y:S01]  /*1060*/  SHF.R.U64 R25, R40, 0x10, R41 ;  /* 0x0000001028197819 */ /* 0x000fe20000001229 */
[----:B------:R-:W-:Y:S01]  /*1070*/  IMAD.MOV.U32 R137, RZ, RZ, R23 ;  /* 0x000000ffff897224 */ /* 0x000fe200078e0017 */
[----:B------:R-:W-:Y:S01]  /*1080*/  LOP3.LUT R40, R0, 0x60, RZ, 0xc0, !PT ;  /* 0x0000006000287812 */ /* 0x000fe200078ec0ff */
[----:B------:R-:W-:Y:S01]  /*1090*/  IMAD.MOV.U32 R161, RZ, RZ, R33 ;  /* 0x000000ffffa17224 */ /* 0x000fe200078e0021 */
[----:B------:R-:W-:Y:S01]  /*10a0*/  SHF.R.U64 R81, R28, 0x10, R29 ;  /* 0x000000101c517819 */ /* 0x000fe2000000121d */
[----:B------:R-:W-:Y:S01]  /*10b0*/  IMAD.MOV.U32 R153, RZ, RZ, R27 ;  /* 0x000000ffff997224 */ /* 0x000fe200078e001b */
[----:B------:R-:W-:Y:S01]  /*10c0*/  LOP3.LUT R9, R8, 0x7f, RZ, 0xc0, !PT ;  /* 0x0000007f08097812 */ /* 0x000fe200078ec0ff */
[----:B------:R-:W-:Y:S01]  /*10d0*/  IMAD.MOV.U32 R129, RZ, RZ, R21 ;  /* 0x000000ffff817224 */ /* 0x000fe200078e0015 */
[----:B------:R-:W-:Y:S01]  /*10e0*/  LOP3.LUT R28, R31, 0x3e0, RZ, 0xc0, !PT ;  /* 0x000003e01f1c7812 */ /* 0x000fe200078ec0ff */
[----:B------:R-:W-:Y:S01]  /*10f0*/  IMAD.MOV.U32 R113, RZ, RZ, R43 ;  /* 0x000000ffff717224 */ /* 0x000fe200078e002b */
[C---:B------:R-:W-:Y:S01]  /*1100*/  VIADDMNMX R40, R9.reuse, -R40, RZ, !PT ;  /* 0x8000002809287246 */ /* 0x040fe200078001ff */
[----:B------:R-:W-:Y:S01]  /*1110*/  HADD2.F32 R112, -RZ, R117.H0_H0 ;  /* 0x20000075ff707230 */ /* 0x000fe20000004100 */
[----:B------:R-:W-:Y:S01]  /*1120*/  SHF.R.U32.HI R8, RZ, 0x2, R8 ;  /* 0x00000002ff087819 */ /* 0x000fe20000011608 */
[----:B------:R-:W-:Y:S01]  /*1130*/  HFMA2.MMA R76, -RZ, RZ, 0, 5.9604644775390625e-08 ;  /* 0x00000001ff4c7435 */ /* 0x000fe200000001ff */
[----:B------:R-:W-:Y:S01]  /*1140*/  VIADDMNMX R9, R9, -R28, RZ, !PT ;  /* 0x8000001c09097246 */ /* 0x000fe200078001ff */
[----:B------:R-:W-:Y:S01]  /*1150*/  HADD2.F32 R160, -RZ, R17.H0_H0 ;  /* 0x20000011ffa07230 */ /* 0x000fe20000004100 */
[----:B------:R-:W-:Y:S01]  /*1160*/  MOV R31, R29 ;  /* 0x0000001d001f7202 */ /* 0x000fe20000000f00 */
[----:B------:R-:W-:Y:S01]  /*1170*/  HADD2.F32 R152, -RZ, R157.H0_H0 ;  /* 0x2000009dff987230 */ /* 0x000fe20000004100 */
[----:B------:R-:W-:Y:S01]  /*1180*/  SHF.R.U32.HI R83, RZ, 0x10, R29 ;  /* 0x00000010ff537819 */ /* 0x000fe2000001161d */
[----:B------:R-:W-:Y:S01]  /*1190*/  HADD2.F32 R144, -RZ, R149.H0_H0 ;  /* 0x20000095ff907230 */ /* 0x000fe20000004100 */
[----:B------:R-:W-:Y:S01]  /*11a0*/  LOP3.LUT R28, R8, 0x3fffffe0, RZ, 0xc0, !PT ;  /* 0x3fffffe0081c7812 */ /* 0x000fe200078ec0ff */
[----:B------:R-:W-:Y:S01]  /*11b0*/  HADD2.F32 R136, -RZ, R141.H0_H0 ;  /* 0x2000008dff887230 */ /* 0x000fe20000004100 */
[----:B------:R-:W-:Y:S01]  /*11c0*/  VIMNMX R29, R40, 0x20, PT ;  /* 0x00000020281d7848 */ /* 0x000fe20003fe0100 */
[----:B------:R-:W-:Y:S01]  /*11d0*/  HADD2.F32 R128, -RZ, R133.H0_H0 ;  /* 0x20000085ff807230 */ /* 0x000fe20000004100 */
[----:B------:R-:W-:Y:S01]  /*11e0*/  VIMNMX R39, R9, 0x20, PT ;  /* 0x0000002009277848 */ /* 0x000fe20003fe0100 */
[----:B------:R-:W-:Y:S01]  /*11f0*/  HADD2.F32 R120, -RZ, R125.H0_H0 ;  /* 0x2000007dff787230 */ /* 0x000fe20000004100 */
[----:B------:R-:W-:Y:S01]  /*1200*/  SHF.R.U64 R35, R32, 0x10, R33 ;  /* 0x0000001020237819 */ /* 0x000fe20000001221 */
[----:B------:R-:W-:Y:S01]  /*1210*/  IMAD.IADD R29, R29, 0x1, R28 ;  /* 0x000000011d1d7824 */ /* 0x000fe200078e021c */
[----:B------:R-:W-:Y:S01]  /*1220*/  SHF.R.U64 R164, R16, 0x10, R17 ;  /* 0x0000001010a47819 */ /* 0x000fe20000001211 */
[----:B------:R-:W-:Y:S01]  /*1230*/  IMAD.IADD R28, R28, 0x1, R39 ;  /* 0x000000011c1c7824 */ /* 0x000fe200078e0227 */
[--C-:B------:R-:W-:Y:S01]  /*1240*/  SHF.R.U64 R139, R22, 0x10, R23.reuse ;  /* 0x00000010168b7819 */ /* 0x100fe20000001217 */
[----:B------:R-:W-:Y:S01]  /*1250*/  HADD2.F32 R16, -RZ, R16.H0_H0 ;  /* 0x20000010ff107230 */ /* 0x000fe20000004100 */
[----:B------:R-:W-:Y:S01]  /*1260*/  SHF.R.U32.HI R135, RZ, 0x10, R23 ;  /* 0x00000010ff877819 */ /* 0x000fe20000011617 */
[----:B------:R-:W-:Y:S01]  /*1270*/  HADD2.F32 R35, -RZ, R35.H0_H0 ;  /* 0x20000023ff237230 */ /* 0x000fe20000004100 */
[----:B------:R-:W-:Y:S01]  /*1280*/  SHF.L.U32 R28, R28, 0x2, RZ ;  /* 0x000000021c1c7819 */ /* 0x000fe200000006ff */
[----:B------:R-:W-:Y:S01]  /*1290*/  IMAD.SHL.U32 R29, R29, 0x4, RZ ;  /* 0x000000041d1d7824 */ /* 0x000fe200078e00ff */
[----:B------:R0:W-:Y:S01]  /*12a0*/  STL [R1+0x4], R16 ;  /* 0x0000041001007387 */ /* 0x0001e20000100800 */
[----:B------:R-:W-:Y:S01]  /*12b0*/  IMAD.MOV.U32 R22, RZ, RZ, R42 ;  /* 0x000000ffff167224 */ /* 0x000fe200078e002a */
[----:B------:R-:W-:Y:S01]  /*12c0*/  SHF.R.U32.HI R159, RZ, 0x10, R33 ;  /* 0x00000010ff9f7819 */ /* 0x000fe20000011621 */
[----:B------:R-:W-:Y:S01]  /*12d0*/  IMAD.MOV.U32 R23, RZ, RZ, R45 ;  /* 0x000000ffff177224 */ /* 0x000fe200078e002d */
[----:B------:R1:W-:Y:S01]  /*12e0*/  STL [R1+0x8], R37 ;  /* 0x0000082501007387 */ /* 0x0003e20000100800 */
[----:B------:R-:W-:Y:S01]  /*12f0*/  I2FP.F32.U32 R29, R29 ;  /* 0x0000001d001d7245 */ /* 0x000fe20000201000 */
[----:B------:R-:W-:Y:S01]  /*1300*/  IMAD.MOV.U32 R32, RZ, RZ, R30 ;  /* 0x000000ffff207224 */ /* 0x000fe200078e001e */
[----:B------:R-:W-:Y:S01]  /*1310*/  MOV R38, R26 ;  /* 0x0000001a00267202 */ /* 0x000fe20000000f00 */
[----:B------:R1:W-:Y:S01]  /*1320*/  STL [R1], R35 ;  /* 0x0000002301007387 */ /* 0x0003e20000100800 */
[----:B------:R1:W2:Y:S01]  /*1330*/  MUFU.RCP R84, R29 ;  /* 0x0000001d00547308 */ /* 0x0002a20000001000 */
[--C-:B------:R-:W-:Y:S01]  /*1340*/  SHF.R.U64 R155, R26, 0x10, R27.reuse ;  /* 0x000000101a9b7819 */ /* 0x100fe2000000121b */
[----:B------:R-:W-:Y:S01]  /*1350*/  HADD2.F32 R161, -RZ, R161.H0_H0 ;  /* 0x200000a1ffa17230 */ /* 0x000fe20000004100 */
[----:B------:R1:W-:Y:S01]  /*1360*/  STL [R1+0xc], R28 ;  /* 0x00000c1c01007387 */ /* 0x0003e20000100800 */
[----:B------:R-:W-:Y:S01]  /*1370*/  SHF.R.U32.HI R151, RZ, 0x10, R27 ;  /* 0x00000010ff977819 */ /* 0x000fe2000001161b */
[----:B------:R-:W-:Y:S01]  /*1380*/  HADD2.F32 R159, -RZ, R159.H0_H0 ;  /* 0x2000009fff9f7230 */ /* 0x000fe20000004100 */
[----:B------:R-:W-:Y:S01]  /*1390*/  MOV R33, R20 ;  /* 0x0000001400217202 */ /* 0x000fe20000000f00 */
[----:B------:R-:W-:Y:S01]  /*13a0*/  HADD2.F32 R155, -RZ, R155.H0_H0 ;  /* 0x2000009bff9b7230 */ /* 0x000fe20000004100 */
[--C-:B------:R-:W-:Y:S01]  /*13b0*/  SHF.R.U64 R131, R20, 0x10, R21.reuse ;  /* 0x0000001014837819 */ /* 0x100fe20000001215 */
[----:B------:R-:W-:Y:S01]  /*13c0*/  HADD2.F32 R153, -RZ, R153.H0_H0 ;  /* 0x20000099ff997230 */ /* 0x000fe20000004100 */
[----:B------:R-:W-:Y:S01]  /*13d0*/  SHF.R.U32.HI R127, RZ, 0x10, R21 ;  /* 0x00000010ff7f7819 */ /* 0x000fe20000011615 */
[----:B------:R-:W-:Y:S01]  /*13e0*/  HADD2.F32 R151, -RZ, R151.H0_H0 ;  /* 0x20000097ff977230 */ /* 0x000fe20000004100 */
[----:B------:R-:W-:Y:S01]  /*13f0*/  SHF.R.U32.HI R26, RZ, 0x10, R45 ;  /* 0x00000010ff1a7819 */ /* 0x000fe2000001162d */
[----:B------:R-:W-:Y:S01]  /*1400*/  HADD2.F32 R147, -RZ, R147.H0_H0 ;  /* 0x20000093ff937230 */ /* 0x000fe20000004100 */
[--C-:B------:R-:W-:Y:S01]  /*1410*/  SHF.R.U64 R115, R42, 0x10, R43.reuse ;  /* 0x000000102a737819 */ /* 0x100fe2000000122b */
[----:B------:R-:W-:Y:S01]  /*1420*/  IMAD.HI.U32 R42, R19, -0x2daee0ad, RZ ;  /* 0xd2511f53132a7827 */ /* 0x000fe200078e00ff */
[----:B------:R-:W-:Y:S01]  /*1430*/  SHF.R.U32.HI R109, RZ, 0x10, R43 ;  /* 0x00000010ff6d7819 */ /* 0x000fe2000001162b */
[----:B------:R-:W-:Y:S01]  /*1440*/  ULDC.U8 UR8, c[0x0][0x2a0] ;  /* 0x0000a80000087ab9 */ /* 0x000fe20000000000 */
[----:B------:R-:W-:Y:S01]  /*1450*/  MOV R20, R44 ;  /* 0x0000002c00147202 */ /* 0x000fe20000000f00 */
[----:B------:R-:W-:Y:S01]  /*1460*/  IMAD R43, R47, -0x326172a9, RZ ;  /* 0xcd9e8d572f2b7824 */ /* 0x000fe200078e02ff */
[----:B------:R-:W-:Y:S01]  /*1470*/  SHF.R.U64 R21, R44, 0x10, R45 ;  /* 0x000000102c157819 */ /* 0x000fe2000000122d */
[----:B------:R-:W-:Y:S01]  /*1480*/  IMAD.HI.U32 R44, R48, -0x326172a9, RZ ;  /* 0xcd9e8d57302c7827 */ /* 0x000fe200078e00ff */
[----:B------:R-:W-:Y:S01]  /*1490*/  MOV R27, R41 ;  /* 0x00000029001b7202 */ /* 0x000fe20000000f00 */
[----:B------:R-:W-:Y:S01]  /*14a0*/  ULDC UR9, c[0x0][0x294] ;  /* 0x0000a50000097ab9 */ /* 0x000fe20000000800 */
[----:B------:R-:W-:Y:S01]  /*14b0*/  SHF.R.U32.HI R30, RZ, 0x10, R41 ;  /* 0x00000010ff1e7819 */ /* 0x000fe20000011629 */
[----:B------:R-:W-:Y:S01]  /*14c0*/  IMAD R41, R46, -0x2daee0ad, RZ ;  /* 0xd2511f532e297824 */ /* 0x000fe200078e02ff */
[----:B------:R-:W-:Y:S01]  /*14d0*/  SHF.R.U32.HI R158, RZ, 0x10, R17 ;  /* 0x00000010ff9e7819 */ /* 0x000fe20000011611 */
[----:B------:R-:W-:Y:S01]  /*14e0*/  IMAD R17, R48, -0x326172a9, RZ ;  /* 0xcd9e8d5730117824 */ /* 0x000fe200078e02ff */
        /* <DEDUP_REMOVED lines=36> */
[----:B0-----:R-:W-:Y:S01]  /*1730*/  LOP3.LUT R16, R18, 0x3, RZ, 0xc0, !PT ;  /* 0x0000000312107812 */ /* 0x001fe200078ec0ff */
[----:B------:R-:W-:Y:S01]  /*1740*/  IMAD R18, R19, -0x2daee0ad, RZ ;  /* 0xd2511f5313127824 */ /* 0x000fe200078e02ff */
[----:B------:R-:W-:Y:S01]  /*1750*/  LOP3.LUT R8, R44, UR31, R43, 0x96, !PT ;  /* 0x0000001f2c087c12 */ /* 0x000fe2000f8e962b */
[----:B------:R-:W-:Y:S01]  /*1760*/  HADD2.F32 R13, -RZ, R13.H0_H0 ;  /* 0x2000000dff0d7230 */ /* 0x000fe20000004100 */
[----:B------:R-:W-:Y:S01]  /*1770*/  LOP3.LUT R9, R42, UR32, R41, 0x96, !PT ;  /* 0x000000202a097c12 */ /* 0x000fe2000f8e9629 */
[----:B------:R-:W-:Y:S01]  /*1780*/  HADD2.F32 R14, -RZ, R14.H0_H0 ;  /* 0x2000000eff0e7230 */ /* 0x000fe20000004100 */
[----:B------:R-:W-:Y:S01]  /*1790*/  ULDC UR12, c[0x0][0x290] ;  /* 0x0000a400000c7ab9 */ /* 0x000fe20000000800 */
[----:B------:R-:W-:Y:S01]  /*17a0*/  HADD2.F32 R15, -RZ, R15.H0_H0 ;  /* 0x2000000fff0f7230 */ /* 0x000fe20000004100 */
[----:B------:R-:W-:Y:S01]  /*17b0*/  UISETP.NE.AND UP0, UPT, UR8, URZ, UPT ;  /* 0x0000003f0800728c */ /* 0x000fe2000bf05270 */
[----:B------:R-:W-:Y:S01]  /*17c0*/  IMAD.MOV.U32 R19, RZ, RZ, RZ ;  /* 0x000000ffff137224 */ /* 0x000fe200078e00ff */
        /* <DEDUP_REMOVED lines=44> */
[----:B-12---:R-:W-:-:S07]  /*1a90*/  HADD2.F32 R90, -RZ, R90.H0_H0 ;  /* 0x2000005aff5a7230 */ /* 0x006fce0000004100 */
.L_x_31347:
[----:B------:R-:W0:Y:S08]  /*1aa0*/  LDC.64 R78, c[0x0][0x280] ;  /* 0x0000a000ff4e7b82 */ /* 0x000e300000000a00 */
[----:B------:R-:W1:Y:S01]  /*1ab0*/  LDC R106, c[0x0][0x218] ;  /* 0x00008600ff6a7b82 */ /* 0x000e620000000800 */
[----:B0-----:R-:W-:-:S05]  /*1ac0*/  IMAD.WIDE R78, R7, 0x4, R78 ;  /* 0x00000004074e7825 */ /* 0x001fca00078e024e */
[----:B------:R0:W2:Y:S02]  /*1ad0*/  LDG.E R77, desc[UR6][R78.64] ;  /* 0x000000064e4d7981 */ /* 0x0000a4000c1e1900 */
[----:B0-----:R-:W0:Y:S01]  /*1ae0*/  LDC.64 R78, c[0x0][0x288] ;  /* 0x0000a200ff4e7b82 */ /* 0x001e220000000a00 */
[C---:B-1----:R-:W-:Y:S01]  /*1af0*/  IMAD R104, R7.reuse, R106, RZ ;  /* 0x0000006a07687224 */ /* 0x042fe200078e02ff */
[----:B------:R-:W-:Y:S01]  /*1b00*/  BSSY B0, `(.L_x_30928) ;  /* 0x000019d000007945 */ /* 0x000fe20003800000 */
[----:B0-----:R-:W-:-:S06]  /*1b10*/  IMAD.WIDE R78, R7, 0x4, R78 ;  /* 0x00000004074e7825 */ /* 0x001fcc00078e024e */
[----:B------:R0:W5:Y:S01]  /*1b20*/  LDG.E R78, desc[UR6][R78.64] ;  /* 0x000000064e4e7981 */ /* 0x000162000c1e1900 */
[----:B--2---:R-:W-:-:S13]  /*1b30*/  ISETP.GE.AND P1, PT, R77, 0x1, PT ;  /* 0x000000014d00780c */ /* 0x004fda0003f26270 */
[----:B------:R-:W-:-:S04]  /*1b40*/  @P1 VIADD R105, R77, 0xffffffff ;  /* 0xffffffff4d691836 */ /* 0x000fc80000000000 */
[----:B------:R-:W-:Y:S01]  /*1b50*/  @P1 IMAD R106, R105, R106, RZ ;  /* 0x0000006a696a1224 */ /* 0x000fe200078e02ff */
[----:B------:R-:W-:-:S04]  /*1b60*/  SHF.R.S32.HI R105, RZ, 0x1f, R104 ;  /* 0x0000001fff697819 */ /* 0x000fc80000011468 */
[----:B------:R-:W-:Y:S02]  /*1b70*/  LEA.HI R104, R105, R104, RZ, 0x2 ;  /* 0x0000006869687211 */ /* 0x000fe400078f10ff */
[----:B------:R-:W-:Y:S02]  /*1b80*/  @P1 SHF.R.S32.HI R105, RZ, 0x1f, R106 ;  /* 0x0000001fff691819 */ /* 0x000fe4000001146a */
[----:B0-----:R-:W-:Y:S01]  /*1b90*/  LEA.HI.SX32 R79, R104, R5, 0x1e ;  /* 0x00000005684f7211 */ /* 0x001fe200078ff2ff */
[----:B------:R-:W-:Y:S01]  /*1ba0*/  IMAD.MOV.U32 R104, RZ, RZ, RZ ;  /* 0x000000ffff687224 */ /* 0x000fe200078e00ff */
[----:B------:R-:W-:Y:S02]  /*1bb0*/  @P1 LEA.HI R106, R105, R106, RZ, 0x2 ;  /* 0x0000006a696a1211 */ /* 0x000fe400078f10ff */
[----:B------:R-:W-:Y:S02]  /*1bc0*/  @P1 LOP3.LUT R5, R0, 0x7f, RZ, 0xc0, !PT ;  /* 0x0000007f00051812 */ /* 0x000fe400078ec0ff */
[----:B------:R-:W-:-:S02]  /*1bd0*/  SHF.R.S32.HI R105, RZ, 0x1f, R7 ;  /* 0x0000001fff697819 */ /* 0x000fc40000011407 */
[----:B------:R-:W-:Y:S01]  /*1be0*/  @P1 LEA.HI.SX32 R104, R106, R5, 0x1e ;  /* 0x000000056a681211 */ /* 0x000fe200078ff2ff */
[----:B------:R-:W-:Y:S06]  /*1bf0*/  @!P0 BRA `(.L_x_30929) ;  /* 0x0000001800348947 */ /* 0x000fec0003800000 */
[----:B------:R-:W0:Y:S08]  /*1c00*/  LDC.64 R106, c[0x0][0x230] ;  /* 0x00008c00ff6a7b82 */ /* 0x000e300000000a00 */
[----:B------:R-:W1:Y:S01]  /*1c10*/  @P1 LDC.64 R34, c[0x0][0x220] ;  /* 0x00008800ff221b82 */ /* 0x000e620000000a00 */
[----:B0-----:R-:W-:-:S04]  /*1c20*/  ISETP.NE.U32.AND P2, PT, R106, RZ, PT ;  /* 0x000000ff6a00720c */ /* 0x001fc80003f45070 */
[----:B------:R-:W-:-:S13]  /*1c30*/  ISETP.NE.AND.EX P2, PT, R107, RZ, PT, P2 ;  /* 0x000000ff6b00720c */ /* 0x000fda0003f45320 */
[----:B------:R-:W0:Y:S02]  /*1c40*/  @P2 LDC.64 R32, c[0x0][0x230] ;  /* 0x00008c00ff202b82 */ /* 0x000e240000000a00 */
[----:B0-----:R-:W-:-:S05]  /*1c50*/  @P2 IMAD.WIDE.U32 R32, R79, 0x10, R32 ;  /* 0x000000104f202825 */ /* 0x001fca00078e0020 */
[----:B------:R-:W2:Y:S01]  /*1c60*/  @P2 LDG.E.128 R28, desc[UR6][R32.64] ;  /* 0x00000006201c2981 */ /* 0x000ea2000c1e1d00 */
[----:B------:R-:W-:Y:S01]  /*1c70*/  ISETP.GT.AND P3, PT, R77, RZ, PT ;  /* 0x000000ff4d00720c */ /* 0x000fe20003f64270 */
[----:B-1----:R-:W-:Y:S01]  /*1c80*/  @P1 IMAD.WIDE.U32 R34, R104, 0x10, R34 ;  /* 0x0000001068221825 */ /* 0x002fe200078e0022 */
[----:B------:R-:W-:Y:S04]  /*1c90*/  BSSY B1, `(.L_x_30930) ;  /* 0x000005c000017945 */ /* 0x000fe80003800000 */
[----:B------:R0:W5:Y:S07]  /*1ca0*/  @P1 LDG.E.128 R36, desc[UR6][R34.64] ;  /* 0x0000000622241981 */ /* 0x00016e000c1e1d00 */
[----:B------:R-:W-:-:S04]  /*1cb0*/  @!P3 ISETP.NE.U32.AND P4, PT, R106, RZ, PT ;  /* 0x000000ff6a00b20c */ /* 0x000fc80003f85070 */
[----:B------:R-:W-:Y:S02]  /*1cc0*/  @!P3 ISETP.NE.AND.EX P4, PT, R107, RZ, PT, P4 ;  /* 0x000000ff6b00b20c */ /* 0x000fe40003f85340 */
[----:B0-----:R-:W-:Y:S02]  /*1cd0*/  @!P3 MOV R35, R16 ;  /* 0x000000100023b202 */ /* 0x001fe40000000f00 */
[----:B--2---:R-:W-:Y:S01]  /*1ce0*/  @!P3 FSEL R32, R28, RZ, P4 ;  /* 0x000000ff1c20b208 */ /* 0x004fe20002000000 */
        /* <DEDUP_REMOVED lines=13> */
.L_x_30933:
[----:B------:R-:W-:-:S07]  /*1dc0*/  IMAD.MOV.U32 R34, RZ, RZ, R17 ;  /* 0x000000ffff227224 */ /* 0x000fce00078e0011 */
.L_x_30934:
[----:B------:R-:W-:Y:S05]  /*1dd0*/  BSYNC B2 ;  /* 0x0000000000027941 */ /* 0x000fea0003800000 */
.L_x_30932:
        /* <DEDUP_REMOVED lines=16> */
.L_x_30938:
[----:B------:R-:W-:Y:S05]  /*1ee0*/  BSYNC B3 ;  /* 0x0000000000037941 */ /* 0x000fea0003800000 */
.L_x_30937:
        /* <DEDUP_REMOVED lines=44> */
.L_x_30936:
[----:B------:R-:W-:Y:S05]  /*21b0*/  BSYNC B2 ;  /* 0x0000000000027941 */ /* 0x000fea0003800000 */
.L_x_30935:
[----:B------:R-:W-:Y:S01]  /*21c0*/  I2FP.F32.U32 R16, R34 ;  /* 0x0000002200107245 */ /* 0x000fe20000201000 */
[----:B------:R-:W-:Y:S02]  /*21d0*/  IMAD.MOV.U32 R33, RZ, RZ, 0x2f800000 ;  /* 0x2f800000ff217424 */ /* 0x000fe400078e00ff */
[----:B-----5:R-:W-:Y:S02]  /*21e0*/  FMUL.FTZ R32, R36, UR11 ;  /* 0x0000000b24207c20 */ /* 0x020fe40008410000 */
[----:B------:R-:W-:Y:S02]  /*21f0*/  FFMA.FTZ R16, R16, R33, 1.1641532182693481445e-10 ;  /* 0x2f00000010107423 */ /* 0x000fe40000010021 */
[----:B------:R-:W-:-:S03]  /*2200*/  FMUL.FTZ R32, R32, UR10 ;  /* 0x0000000a20207c20 */ /* 0x000fc60008410000 */
[----:B------:R-:W-:-:S04]  /*2210*/  FSETP.GTU.FTZ.AND P4, PT, R16, UR9, PT ;  /* 0x0000000910007c0b */ /* 0x000fc8000bf9c000 */
[----:B------:R-:W-:Y:S02]  /*2220*/  FSEL R32, R32, RZ, !P4 ;  /* 0x000000ff20207208 */ /* 0x000fe40006000000 */
[----:B------:R-:W-:-:S03]  /*2230*/  SEL R91, RZ, 0x1, P4 ;  /* 0x00000001ff5b7807 */ /* 0x000fc60002000000 */
[----:B------:R-:W-:-:S07]  /*2240*/  @P2 FADD.FTZ R32, R28, R32 ;  /* 0x000000201c202221 */ /* 0x000fce0000010000 */
.L_x_30931:
[----:B------:R-:W-:Y:S05]  /*2250*/  BSYNC B1 ;  /* 0x0000000000017941 */ /* 0x000fea0003800000 */
.L_x_30930:
        /* <DEDUP_REMOVED lines=18> */
.L_x_30942:
[----:B------:R-:W-:-:S07]  /*2380*/  IMAD.MOV.U32 R33, RZ, RZ, R17 ;  /* 0x000000ffff217224 */ /* 0x000fce00078e0011 */
.L_x_30943:
[----:B------:R-:W-:Y:S05]  /*2390*/  BSYNC B2 ;  /* 0x0000000000027941 */ /* 0x000fea0003800000 */
.L_x_30941:
        /* <DEDUP_REMOVED lines=16> */
.L_x_30947:
[----:B------:R-:W-:Y:S05]  /*24a0*/  BSYNC B3 ;  /* 0x0000000000037941 */ /* 0x000fea0003800000 */
.L_x_30946:
[----:B------:R-:W-:Y:S01]  /*24b0*/  LOP3.LUT R34, R8, UR5, R19, 0x96, !PT ;  /* 0x0000000508227c12 */ /* 0x000fe2000f8e9613 */
[----:B------:R-:W-:-:S04]  /*24c0*/  IMAD.HI.U32 R8, R2, -0x326172a9, RZ ;  /* 0xcd9e8d5702087827 */ /* 0x000fc800078e00ff */
        /* <DEDUP_REMOVED lines=42> */
.L_x_30945:
[----:B------:R-:W-:Y:S05]  /*2770*/  BSYNC B2 ;  /* 0x0000000000027941 */ /* 0x000fea0003800000 */
.L_x_30944:
[----:B------:R-:W-:Y:S01]  /*2780*/  HFMA2.MMA R34, -RZ, RZ, 0.1171875, 0 ;  /* 0x2f800000ff227435 */ /* 0x000fe200000001ff */
[----:B------:R-:W-:-:S09]  /*2790*/  I2FP.F32.U32 R33, R33 ;  /* 0x0000002100217245 */ /* 0x000fd20000201000 */
[----:B------:R-:W-:Y:S01]  /*27a0*/  FFMA.FTZ R33, R33, R34, 1.1641532182693481445e-10 ;  /* 0x2f00000021217423 */ /* 0x000fe20000010022 */
[----:B-----5:R-:W-:-:S04]  /*27b0*/  FMUL.FTZ R34, R37, UR11 ;  /* 0x0000000b25227c20 */ /* 0x020fc80008410000 */
[----:B------:R-:W-:Y:S01]  /*27c0*/  FMUL.FTZ R34, R34, UR10 ;  /* 0x0000000a22227c20 */ /* 0x000fe20008410000 */
[----:B------:R-:W-:-:S04]  /*27d0*/  FSETP.GTU.FTZ.AND P4, PT, R33, UR9, PT ;  /* 0x0000000921007c0b */ /* 0x000fc8000bf9c000 */
[----:B------:R-:W-:Y:S02]  /*27e0*/  FSEL R33, R34, RZ, !P4 ;  /* 0x000000ff22217208 */ /* 0x000fe40006000000 */
[----:B------:R-:W-:-:S03]  /*27f0*/  SEL R92, RZ, 0x1, P4 ;  /* 0x00000001ff5c7807 */ /* 0x000fc60002000000 */
[----:B------:R-:W-:-:S07]  /*2800*/  @P2 FADD.FTZ R33, R29, R33 ;  /* 0x000000211d212221 */ /* 0x000fce0000010000 */
.L_x_30940:
[----:B------:R-:W-:Y:S05]  /*2810*/  BSYNC B1 ;  /* 0x0000000000017941 */ /* 0x000fea0003800000 */
.L_x_30939:
        /* <DEDUP_REMOVED lines=18> */
.L_x_30951:
[----:B------:R-:W-:-:S07]  /*2940*/  MOV R93, R17 ;  /* 0x00000011005d7202 */ /* 0x000fce0000000f00 */
.L_x_30952:
[----:B------:R-:W-:Y:S05]  /*2950*/  BSYNC B2 ;  /* 0x0000000000027941 */ /* 0x000fea0003800000 */
.L_x_30950:
        /* <DEDUP_REMOVED lines=16> */
.L_x_30956:
[----:B------:R-:W-:Y:S05]  /*2a60*/  BSYNC B3 ;  /* 0x0000000000037941 */ /* 0x000fea0003800000 */
.L_x_30955:
        /* <DEDUP_REMOVED lines=44> */
.L_x_30954:
[----:B------:R-:W-:Y:S05]  /*2d30*/  BSYNC B2 ;  /* 0x0000000000027941 */ /* 0x000fea0003800000 */
.L_x_30953:
        /* <DEDUP_REMOVED lines=9> */
.L_x_30949:
[----:B------:R-:W-:Y:S05]  /*2dd0*/  BSYNC B1 ;  /* 0x0000000000017941 */ /* 0x000fea0003800000 */
.L_x_30948:
        /* <DEDUP_REMOVED lines=18> */
.L_x_30960:
[----:B------:R-:W-:-:S07]  /*2f00*/  IMAD.MOV.U32 R35, RZ, RZ, R17 ;  /* 0x000000ffff237224 */ /* 0x000fce00078e0011 */
.L_x_30961:
[----:B------:R-:W-:Y:S05]  /*2f10*/  BSYNC B2 ;  /* 0x0000000000027941 */ /* 0x000fea0003800000 */
.L_x_30959:
        /* <DEDUP_REMOVED lines=16> */
.L_x_30965:
[----:B------:R-:W-:Y:S05]  /*3020*/  BSYNC B3 ;  /* 0x0000000000037941 */ /* 0x000fea0003800000 */
.L_x_30964:
        /* <DEDUP_REMOVED lines=44> */
.L_x_30963:
[----:B------:R-:W-:Y:S05]  /*32f0*/  BSYNC B2 ;  /* 0x0000000000027941 */ /* 0x000fea0003800000 */
.L_x_30962:
[----:B------:R-:W-:Y:S01]  /*3300*/  I2FP.F32.U32 R35, R35 ;  /* 0x0000002300237245 */ /* 0x000fe20000201000 */
[----:B------:R-:W-:-:S04]  /*3310*/  IMAD.MOV.U32 R94, RZ, RZ, 0x2f800000 ;  /* 0x2f800000ff5e7424 */ /* 0x000fc800078e00ff */
[----:B------:R-:W-:Y:S01]  /*3320*/  FFMA.FTZ R35, R35, R94, 1.1641532182693481445e-10 ;  /* 0x2f00000023237423 */ /* 0x000fe2000001005e */
[----:B-----5:R-:W-:-:S04]  /*3330*/  FMUL.FTZ R94, R39, UR11 ;  /* 0x0000000b275e7c20 */ /* 0x020fc80008410000 */
[----:B------:R-:W-:Y:S01]  /*3340*/  FMUL.FTZ R94, R94, UR10 ;  /* 0x0000000a5e5e7c20 */ /* 0x000fe20008410000 */
[----:B------:R-:W-:-:S04]  /*3350*/  FSETP.GTU.FTZ.AND P3, PT, R35, UR9, PT ;  /* 0x0000000923007c0b */ /* 0x000fc8000bf7c000 */
[----:B------:R-:W-:Y:S02]  /*3360*/  FSEL R35, R94, RZ, !P3 ;  /* 0x000000ff5e237208 */ /* 0x000fe40005800000 */
[----:B------:R-:W-:-:S03]  /*3370*/  SEL R94, RZ, 0x1, P3 ;  /* 0x00000001ff5e7807 */ /* 0x000fc60001800000 */
[----:B------:R-:W-:-:S07]  /*3380*/  @P2 FADD.FTZ R35, R31, R35 ;  /* 0x000000231f232221 */ /* 0x000fce0000010000 */
.L_x_30958:
[----:B------:R-:W-:Y:S05]  /*3390*/  BSYNC B1 ;  /* 0x0000000000017941 */ /* 0x000fea0003800000 */
.L_x_30957:
[----:B------:R-:W0:Y:S01]  /*33a0*/  LDC.64 R106, c[0x0][0x238] ;  /* 0x00008e00ff6a7b82 */ /* 0x000e220000000a00 */
[----:B------:R-:W-:Y:S01]  /*33b0*/  BSSY B1, `(.L_x_30966) ;  /* 0x000000f000017945 */ /* 0x000fe20003800000 */
[----:B0-----:R-:W-:-:S05]  /*33c0*/  IMAD.WIDE.U32 R106, R79, 0x10, R106 ;  /* 0x000000104f6a7825 */ /* 0x001fca00078e006a */
[----:B------:R0:W-:Y:S01]  /*33d0*/  STG.E.128 desc[UR6][R106.64], R32 ;  /* 0x000000206a007986 */ /* 0x0001e2000c101d06 */
[----:B------:R-:W-:Y:S05]  /*33e0*/  @!P1 BRA `(.L_x_30967) ;  /* 0x00000000002c9947 */ /* 0x000fea0003800000 */
[----:B------:R-:W1:Y:S01]  /*33f0*/  LDC.64 R162, c[0x0][0x240] ;  /* 0x00009000ffa27b82 */ /* 0x000e620000000a00 */
[----:B0-----:R-:W-:Y:S01]  /*3400*/  IMAD.U32 R106, R93, 0x10000, RZ ;  /* 0x000100005d6a7824 */ /* 0x001fe200078e00ff */
[----:B------:R-:W-:Y:S02]  /*3410*/  LOP3.LUT R107, R94, 0xffff, RZ, 0xc0, !PT ;  /* 0x0000ffff5e6b7812 */ /* 0x000fe400078ec0ff */
[----:B------:R-:W-:Y:S02]  /*3420*/  LOP3.LUT R110, R91, 0xff, RZ, 0xc0, !PT ;  /* 0x000000ff5b6e7812 */ /* 0x000fe400078ec0ff */
[----:B------:R-:W-:-:S04]  /*3430*/  LOP3.LUT R106, R106, 0xff0000, RZ, 0xc0, !PT ;  /* 0x00ff00006a6a7812 */ /* 0x000fc800078ec0ff */
[----:B------:R-:W-:Y:S02]  /*3440*/  LEA R106, R107, R106, 0x18 ;  /* 0x0000006a6b6a7211 */ /* 0x000fe400078ec0ff */
[----:B------:R-:W-:-:S05]  /*3450*/  LOP3.LUT R107, R92, 0xff, RZ, 0xc0, !PT ;  /* 0x000000ff5c6b7812 */ /* 0x000fca00078ec0ff */
[----:B------:R-:W-:-:S04]  /*3460*/  IMAD R106, R107, 0x100, R106 ;  /* 0x000001006b6a7824 */ /* 0x000fc800078e026a */
[----:B------:R-:W-:Y:S02]  /*3470*/  IMAD.IADD R110, R106, 0x1, R110 ;  /* 0x000000016a6e7824 */ /* 0x000fe400078e026e */
[----:B-1----:R-:W-:-:S05]  /*3480*/  IMAD.WIDE.U32 R106, R104, 0x4, R162 ;  /* 0x00000004686a7825 */ /* 0x002fca00078e00a2 */
[----:B------:R1:W-:Y:S02]  /*3490*/  STG.E desc[UR6][R106.64], R110 ;  /* 0x0000006e6a007986 */ /* 0x0003e4000c101906 */
.L_x_30967:
[----:B------:R-:W-:Y:S05]  /*34a0*/  BSYNC B1 ;  /* 0x0000000000017941 */ /* 0x000fea0003800000 */
.L_x_30966:
[----:B------:R-:W-:Y:S01]  /*34b0*/  IADD3 R79, R79, 0x80, RZ ;  /* 0x000000804f4f7810 */ /* 0x000fe20007ffe0ff */
[----:B------:R-:W-:-:S07]  /*34c0*/  VIADD R104, R104, 0x80 ;  /* 0x0000008068687836 */ /* 0x000fce0000000000 */
.L_x_30929:
[----:B------:R-:W-:Y:S05]  /*34d0*/  BSYNC B0 ;  /* 0x0000000000007941 */ /* 0x000fea0003800000 */
.L_x_30928:
[----:B------:R-:W-:Y:S01]  /*34e0*/  ISETP.NE.AND P2, PT, R95, RZ, PT ;  /* 0x000000ff5f00720c */ /* 0x000fe20003f45270 */
[----:B------:R-:W-:-:S12]  /*34f0*/  BSSY B0, `(.L_x_30968) ;  /* 0x000018f000007945 */ /* 0x000fd80003800000 */
[----:B------:R-:W-:Y:S05]  /*3500*/  @!P2 BRA `(.L_x_30969) ;  /* 0x000000180034a947 */ /* 0x000fea0003800000 */
[----:B01----:R-:W0:Y:S08]  /*3510*/  LDC.64 R106, c[0x0][0x230] ;  /* 0x00008c00ff6a7b82 */ /* 0x003e300000000a00 */
        /* <DEDUP_REMOVED lines=9> */
[----:B-----5:R0:W5:Y:S07]  /*35b0*/  @P1 LDG.E.128 R36, desc[UR6][R42.64] ;  /* 0x000000062a241981 */ /* 0x02016e000c1e1d00 */
[----:B------:R-:W-:-:S04]  /*35c0*/  @!P3 ISETP.NE.U32.AND P4, PT, R106, RZ, PT ;  /* 0x000000ff6a00b20c */ /* 0x000fc80003f85070 */
[----:B------:R-:W-:Y:S01]  /*35d0*/  @!P3 ISETP.NE.AND.EX P4, PT, R107, RZ, PT, P4 ;  /* 0x000000ff6b00b20c */ /* 0x000fe20003f85340 */
[----:B0-----:R-:W-:-:S03]  /*35e0*/  @!P3 IMAD.MOV.U32 R43, RZ, RZ, R16 ;  /* 0x000000ffff2bb224 */ /* 0x001fc600078e0010 */
[----:B--2---:R-:W-:Y:S01]  /*35f0*/  @!P3 FSEL R40, R28, RZ, P4 ;  /* 0x000000ff1c28b208 */ /* 0x004fe20002000000 */
        /* <DEDUP_REMOVED lines=13> */
.L_x_30973:
[----:B------:R-:W-:-:S07]  /*36d0*/  IMAD.MOV.U32 R42, RZ, RZ, R17 ;  /* 0x000000ffff2a7224 */ /* 0x000fce00078e0011 */
.L_x_30974:
[----:B------:R-:W-:Y:S05]  /*36e0*/  BSYNC B2 ;  /* 0x0000000000027941 */ /* 0x000fea0003800000 */
.L_x_30972:
        /* <DEDUP_REMOVED lines=16> */
.L_x_30978:
[----:B------:R-:W-:Y:S05]  /*37f0*/  BSYNC B3 ;  /* 0x0000000000037941 */ /* 0x000fea0003800000 */
.L_x_30977:
        /* <DEDUP_REMOVED lines=44> */
.L_x_30976:
[----:B------:R-:W-:Y:S05]  /*3ac0*/  BSYNC B2 ;  /* 0x0000000000027941 */ /* 0x000fea0003800000 */
.L_x_30975:
[----:B------:R-:W-:Y:S01]  /*3ad0*/  HFMA2.MMA R41, -RZ, RZ, 0.1171875, 0 ;  /* 0x2f800000ff297435 */ /* 0x000fe200000001ff */
[----:B------:R-:W-:Y:S01]  /*3ae0*/  I2FP.F32.U32 R16, R42 ;  /* 0x0000002a00107245 */ /* 0x000fe20000201000 */
[----:B-----5:R-:W-:-:S04]  /*3af0*/  FMUL.FTZ R40, R36, UR11 ;  /* 0x0000000b24287c20 */ /* 0x020fc80008410000 */
[----:B------:R-:W-:-:S04]  /*3b00*/  FMUL.FTZ R40, R40, UR10 ;  /* 0x0000000a28287c20 */ /* 0x000fc80008410000 */
[----:B------:R-:W-:-:S05]  /*3b10*/  FFMA.FTZ R16, R16, R41, 1.1641532182693481445e-10 ;  /* 0x2f00000010107423 */ /* 0x000fca0000010029 */
[----:B------:R-:W-:-:S04]  /*3b20*/  FSETP.GTU.FTZ.AND P4, PT, R16, UR9, PT ;  /* 0x0000000910007c0b */ /* 0x000fc8000bf9c000 */
[----:B------:R-:W-:Y:S02]  /*3b30*/  FSEL R40, R40, RZ, !P4 ;  /* 0x000000ff28287208 */ /* 0x000fe40006000000 */
[----:B------:R-:W-:-:S03]  /*3b40*/  SEL R91, RZ, 0x1, P4 ;  /* 0x00000001ff5b7807 */ /* 0x000fc60002000000 */
[----:B------:R-:W-:-:S07]  /*3b50*/  @P2 FADD.FTZ R40, R28, R40 ;  /* 0x000000281c282221 */ /* 0x000fce0000010000 */
.L_x_30971:
[----:B------:R-:W-:Y:S05]  /*3b60*/  BSYNC B1 ;  /* 0x0000000000017941 */ /* 0x000fea0003800000 */
.L_x_30970:
        /* <DEDUP_REMOVED lines=18> */
.L_x_30982:
[----:B------:R-:W-:-:S07]  /*3c90*/  MOV R41, R17 ;  /* 0x0000001100297202 */ /* 0x000fce0000000f00 */
.L_x_30983:
[----:B------:R-:W-:Y:S05]  /*3ca0*/  BSYNC B2 ;  /* 0x0000000000027941 */ /* 0x000fea0003800000 */
.L_x_30981:
        /* <DEDUP_REMOVED lines=16> */
.L_x_30987:
[----:B------:R-:W-:Y:S05]  /*3db0*/  BSYNC B3 ;  /* 0x0000000000037941 */ /* 0x000fea0003800000 */
.L_x_30986:
        /* <DEDUP_REMOVED lines=44> */
.L_x_30985:
[----:B------:R-:W-:Y:S05]  /*4080*/  BSYNC B2 ;  /* 0x0000000000027941 */ /* 0x000fea0003800000 */
.L_x_30984:
        /* <DEDUP_REMOVED lines=9> */
.L_x_30980:
[----:B------:R-:W-:Y:S05]  /*4120*/  BSYNC B1 ;  /* 0x0000000000017941 */ /* 0x000fea0003800000 */
.L_x_30979:
        /* <DEDUP_REMOVED lines=18> */
.L_x_30991:
[----:B------:R-:W-:-:S07]  /*4250*/  IMAD.MOV.U32 R93, RZ, RZ, R17 ;  /* 0x000000ffff5d7224 */ /* 0x000fce00078e0011 */
.L_x_30992:
[----:B------:R-:W-:Y:S05]  /*4260*/  BSYNC B2 ;  /* 0x0000000000027941 */ /* 0x000fea0003800000 */
.L_x_30990:
        /* <DEDUP_REMOVED lines=16> */
.L_x_30996:
[----:B------:R-:W-:Y:S05]  /*4370*/  BSYNC B3 ;  /* 0x0000000000037941 */ /* 0x000fea0003800000 */
.L_x_30995:
        /* <DEDUP_REMOVED lines=44> */
.L_x_30994:
[----:B------:R-:W-:Y:S05]  /*4640*/  BSYNC B2 ;  /* 0x0000000000027941 */ /* 0x000fea0003800000 */
.L_x_30993:
        /* <DEDUP_REMOVED lines=9> */
.L_x_30989:
[----:B------:R-:W-:Y:S05]  /*46e0*/  BSYNC B1 ;  /* 0x0000000000017941 */ /* 0x000fea0003800000 */
.L_x_30988:
        /* <DEDUP_REMOVED lines=18> */
.L_x_31000:
[----:B------:R-:W-:-:S07]  /*4810*/  IMAD.MOV.U32 R43, RZ, RZ, R17 ;  /* 0x000000ffff2b7224 */ /* 0x000fce00078e0011 */
.L_x_31001:
[----:B------:R-:W-:Y:S05]  /*4820*/  BSYNC B2 ;  /* 0x0000000000027941 */ /* 0x000fea0003800000 */
.L_x_30999:
        /* <DEDUP_REMOVED lines=16> */
.L_x_31005:
[----:B------:R-:W-:Y:S05]  /*4930*/  BSYNC B3 ;  /* 0x0000000000037941 */ /* 0x000fea0003800000 */
.L_x_31004:
        /* <DEDUP_REMOVED lines=44> */
.L_x_31003:
[----:B------:R-:W-:Y:S05]  /*4c00*/  BSYNC B2 ;  /* 0x0000000000027941 */ /* 0x000fea0003800000 */
.L_x_31002:
        /* <DEDUP_REMOVED lines=9> */
.L_x_30998:
[----:B------:R-:W-:Y:S05]  /*4ca0*/  BSYNC B1 ;  /* 0x0000000000017941 */ /* 0x000fea0003800000 */
.L_x_30997:
        /* <DEDUP_REMOVED lines=9> */
[----:B------:R-:W-:-:S05]  /*4d40*/  LOP3.LUT R106, R106, 0xff0000, RZ, 0xc0, !PT ;  /* 0x00ff00006a6a7812 */ /* 0x000fca00078ec0ff */
[----:B------:R-:W-:Y:S01]  /*4d50*/  IMAD R106, R107, 0x1000000, R106 ;  /* 0x010000006b6a7824 */ /* 0x000fe200078e026a */
[----:B------:R-:W-:-:S04]  /*4d60*/  LOP3.LUT R107, R92, 0xff, RZ, 0xc0, !PT ;  /* 0x000000ff5c6b7812 */ /* 0x000fc800078ec0ff */
[----:B------:R-:W-:-:S05]  /*4d70*/  LEA R106, R107, R106, 0x8 ;  /* 0x0000006a6b6a7211 */ /* 0x000fca00078e40ff */
[----:B------:R-:W-:Y:S02]  /*4d80*/  IMAD.IADD R110, R106, 0x1, R110 ;  /* 0x000000016a6e7824 */ /* 0x000fe400078e026e */
[----:B-1----:R-:W-:-:S05]  /*4d90*/  IMAD.WIDE.U32 R106, R104, 0x4, R162 ;  /* 0x00000004686a7825 */ /* 0x002fca00078e00a2 */
[----:B------:R1:W-:Y:S02]  /*4da0*/  STG.E desc[UR6][R106.64], R110 ;  /* 0x0000006e6a007986 */ /* 0x0003e4000c101906 */
.L_x_31007:
[----:B------:R-:W-:Y:S05]  /*4db0*/  BSYNC B1 ;  /* 0x0000000000017941 */ /* 0x000fea0003800000 */
.L_x_31006:
[----:B------:R-:W-:Y:S01]  /*4dc0*/  VIADD R79, R79, 0x80 ;  /* 0x000000804f4f7836 */ /* 0x000fe20000000000 */
[----:B------:R-:W-:-:S07]  /*4dd0*/  IADD3 R104, R104, 0x80, RZ ;  /* 0x0000008068687810 */ /* 0x000fce0007ffe0ff */
.L_x_30969:
[----:B------:R-:W-:Y:S05]  /*4de0*/  BSYNC B0 ;  /* 0x0000000000007941 */ /* 0x000fea0003800000 */
.L_x_30968:
        /* <DEDUP_REMOVED lines=31> */
.L_x_31013:
[----:B------:R-:W-:-:S07]  /*4fe0*/  MOV R46, R17 ;  /* 0x00000011002e7202 */ /* 0x000fce0000000f00 */
.L_x_31014:
[----:B------:R-:W-:Y:S05]  /*4ff0*/  BSYNC B2 ;  /* 0x0000000000027941 */ /* 0x000fea0003800000 */
.L_x_31012:
        /* <DEDUP_REMOVED lines=16> */
.L_x_31018:
[----:B------:R-:W-:Y:S05]  /*5100*/  BSYNC B3 ;  /* 0x0000000000037941 */ /* 0x000fea0003800000 */
.L_x_31017:
        /* <DEDUP_REMOVED lines=44> */
.L_x_31016:
[----:B------:R-:W-:Y:S05]  /*53d0*/  BSYNC B2 ;  /* 0x0000000000027941 */ /* 0x000fea0003800000 */
.L_x_31015:
        /* <DEDUP_REMOVED lines=9> */
.L_x_31011:
[----:B------:R-:W-:Y:S05]  /*5470*/  BSYNC B1 ;  /* 0x0000000000017941 */ /* 0x000fea0003800000 */
.L_x_31010:
        /* <DEDUP_REMOVED lines=18> */
.L_x_31022:
[----:B------:R-:W-:-:S07]  /*55a0*/  IMAD.MOV.U32 R45, RZ, RZ, R17 ;  /* 0x000000ffff2d7224 */ /* 0x000fce00078e0011 */
.L_x_31023:
[----:B------:R-:W-:Y:S05]  /*55b0*/  BSYNC B2 ;  /* 0x0000000000027941 */ /* 0x000fea0003800000 */
.L_x_31021:
        /* <DEDUP_REMOVED lines=16> */
.L_x_31027:
[----:B------:R-:W-:Y:S05]  /*56c0*/  BSYNC B3 ;  /* 0x0000000000037941 */ /* 0x000fea0003800000 */
.L_x_31026:
        /* <DEDUP_REMOVED lines=44> */
.L_x_31025:
[----:B------:R-:W-:Y:S05]  /*5990*/  BSYNC B2 ;  /* 0x0000000000027941 */ /* 0x000fea0003800000 */
.L_x_31024:
        /* <DEDUP_REMOVED lines=9> */
.L_x_31020:
[----:B------:R-:W-:Y:S05]  /*5a30*/  BSYNC B1 ;  /* 0x0000000000017941 */ /* 0x000fea0003800000 */
.L_x_31019:
        /* <DEDUP_REMOVED lines=18> */
.L_x_31031:
[----:B------:R-:W-:-:S07]  /*5b60*/  IMAD.MOV.U32 R93, RZ, RZ, R17 ;  /* 0x000000ffff5d7224 */ /* 0x000fce00078e0011 */
.L_x_31032:
[----:B------:R-:W-:Y:S05]  /*5b70*/  BSYNC B2 ;  /* 0x0000000000027941 */ /* 0x000fea0003800000 */
.L_x_31030:
        /* <DEDUP_REMOVED lines=16> */
.L_x_31036:
[----:B------:R-:W-:Y:S05]  /*5c80*/  BSYNC B3 ;  /* 0x0000000000037941 */ /* 0x000fea0003800000 */
.L_x_31035:
        /* <DEDUP_REMOVED lines=44> */
.L_x_31034:
[----:B------:R-:W-:Y:S05]  /*5f50*/  BSYNC B2 ;  /* 0x0000000000027941 */ /* 0x000fea0003800000 */
.L_x_31033:
        /* <DEDUP_REMOVED lines=9> */
.L_x_31029:
[----:B------:R-:W-:Y:S05]  /*5ff0*/  BSYNC B1 ;  /* 0x0000000000017941 */ /* 0x000fea0003800000 */
.L_x_31028:
        /* <DEDUP_REMOVED lines=18> */
.L_x_31040:
[----:B------:R-:W-:-:S07]  /*6120*/  MOV R47, R17 ;  /* 0x00000011002f7202 */ /* 0x000fce0000000f00 */
.L_x_31041:
[----:B------:R-:W-:Y:S05]  /*6130*/  BSYNC B2 ;  /* 0x0000000000027941 */ /* 0x000fea0003800000 */
.L_x_31039:
        /* <DEDUP_REMOVED lines=16> */
.L_x_31045:
[----:B------:R-:W-:Y:S05]  /*6240*/  BSYNC B3 ;  /* 0x0000000000037941 */ /* 0x000fea0003800000 */
.L_x_31044:
        /* <DEDUP_REMOVED lines=44> */
.L_x_31043:
[----:B------:R-:W-:Y:S05]  /*6510*/  BSYNC B2 ;  /* 0x0000000000027941 */ /* 0x000fea0003800000 */
.L_x_31042:
        /* <DEDUP_REMOVED lines=9> */
.L_x_31038:
[----:B------:R-:W-:Y:S05]  /*65b0*/  BSYNC B1 ;  /* 0x0000000000017941 */ /* 0x000fea0003800000 */
.L_x_31037:
[----:B------:R-:W0:Y:S01]  /*65c0*/  LDC.64 R106, c[0x0][0x238] ;  /* 0x00008e00ff6a7b82 */ /* 0x000e220000000a00 */
[----:B------:R-:W-:Y:S01]  /*65d0*/  BSSY B1, `(.L_x_31046) ;  /* 0x000000f000017945 */ /* 0x000fe20003800000 */
[----:B0-----:R-:W-:-:S05]  /*65e0*/  IMAD.WIDE.U32 R106, R79, 0x10, R106 ;  /* 0x000000104f6a7825 */ /* 0x001fca00078e006a */
[----:B------:R0:W-:Y:S01]  /*65f0*/  STG.E.128 desc[UR6][R106.64], R44 ;  /* 0x0000002c6a007986 */ /* 0x0001e2000c101d06 */
[----:B------:R-:W-:Y:S05]  /*6600*/  @!P1 BRA `(.L_x_31047) ;  /* 0x00000000002c9947 */ /* 0x000fea0003800000 */
[----:B------:R-:W1:Y:S01]  /*6610*/  LDC.64 R162, c[0x0][0x240] ;  /* 0x00009000ffa27b82 */ /* 0x000e620000000a00 */
[----:B0-----:R-:W-:Y:S02]  /*6620*/  SHF.L.U32 R106, R93, 0x10, RZ ;  /* 0x000000105d6a7819 */ /* 0x001fe400000006ff */
[----:B------:R-:W-:Y:S02]  /*6630*/  LOP3.LUT R107, R94, 0xffff, RZ, 0xc0, !PT ;  /* 0x0000ffff5e6b7812 */ /* 0x000fe400078ec0ff */
[----:B------:R-:W-:Y:S02]  /*6640*/  LOP3.LUT R106, R106, 0xff0000, RZ, 0xc0, !PT ;  /* 0x00ff00006a6a7812 */ /* 0x000fe400078ec0ff */
[----:B------:R-:W-:-:S03]  /*6650*/  LOP3.LUT R110, R91, 0xff, RZ, 0xc0, !PT ;  /* 0x000000ff5b6e7812 */ /* 0x000fc600078ec0ff */
[----:B------:R-:W-:Y:S01]  /*6660*/  IMAD R106, R107, 0x1000000, R106 ;  /* 0x010000006b6a7824 */ /* 0x000fe200078e026a */
[----:B------:R-:W-:-:S05]  /*6670*/  LOP3.LUT R107, R92, 0xff, RZ, 0xc0, !PT ;  /* 0x000000ff5c6b7812 */ /* 0x000fca00078ec0ff */
[----:B------:R-:W-:-:S05]  /*6680*/  IMAD R106, R107, 0x100, R106 ;  /* 0x000001006b6a7824 */ /* 0x000fca00078e026a */
[----:B------:R-:W-:Y:S01]  /*6690*/  IADD3 R110, R106, R110, RZ ;  /* 0x0000006e6a6e7210 */ /* 0x000fe20007ffe0ff */
[----:B-1----:R-:W-:-:S05]  /*66a0*/  IMAD.WIDE.U32 R106, R104, 0x4, R162 ;  /* 0x00000004686a7825 */ /* 0x002fca00078e00a2 */
[----:B------:R1:W-:Y:S02]  /*66b0*/  STG.E desc[UR6][R106.64], R110 ;  /* 0x0000006e6a007986 */ /* 0x0003e4000c101906 */
.L_x_31047:
[----:B------:R-:W-:Y:S05]  /*66c0*/  BSYNC B1 ;  /* 0x0000000000017941 */ /* 0x000fea0003800000 */
.L_x_31046:
[----:B------:R-:W-:Y:S02]  /*66d0*/  VIADD R79, R79, 0x80 ;  /* 0x000000804f4f7836 */ /* 0x000fe40000000000 */
[----:B------:R-:W-:-:S07]  /*66e0*/  VIADD R104, R104, 0x80 ;  /* 0x0000008068687836 */ /* 0x000fce0000000000 */
.L_x_31009:
[----:B------:R-:W-:Y:S05]  /*66f0*/  BSYNC B0 ;  /* 0x0000000000007941 */ /* 0x000fea0003800000 */
.L_x_31008:
        /* <DEDUP_REMOVED lines=31> */
.L_x_31053:
[----:B------:R-:W-:-:S07]  /*68f0*/  IMAD.MOV.U32 R50, RZ, RZ, R17 ;  /* 0x000000ffff327224 */ /* 0x000fce00078e0011 */
.L_x_31054:
[----:B------:R-:W-:Y:S05]  /*6900*/  BSYNC B2 ;  /* 0x0000000000027941 */ /* 0x000fea0003800000 */
.L_x_31052:
        /* <DEDUP_REMOVED lines=16> */
.L_x_31058:
[----:B------:R-:W-:Y:S05]  /*6a10*/  BSYNC B3 ;  /* 0x0000000000037941 */ /* 0x000fea0003800000 */
.L_x_31057:
        /* <DEDUP_REMOVED lines=44> */
.L_x_31056:
[----:B------:R-:W-:Y:S05]  /*6ce0*/  BSYNC B2 ;  /* 0x0000000000027941 */ /* 0x000fea0003800000 */
.L_x_31055:
        /* <DEDUP_REMOVED lines=9> */
.L_x_31051:
[----:B------:R-:W-:Y:S05]  /*6d80*/  BSYNC B1 ;  /* 0x0000000000017941 */ /* 0x000fea0003800000 */
.L_x_31050:
        /* <DEDUP_REMOVED lines=18> */
.L_x_31062:
[----:B------:R-:W-:-:S07]  /*6eb0*/  IMAD.MOV.U32 R49, RZ, RZ, R17 ;  /* 0x000000ffff317224 */ /* 0x000fce00078e0011 */
.L_x_31063:
[----:B------:R-:W-:Y:S05]  /*6ec0*/  BSYNC B2 ;  /* 0x0000000000027941 */ /* 0x000fea0003800000 */
.L_x_31061:
        /* <DEDUP_REMOVED lines=16> */
.L_x_31067:
[----:B------:R-:W-:Y:S05]  /*6fd0*/  BSYNC B3 ;  /* 0x0000000000037941 */ /* 0x000fea0003800000 */
.L_x_31066:
        /* <DEDUP_REMOVED lines=44> */
.L_x_31065:
[----:B------:R-:W-:Y:S05]  /*72a0*/  BSYNC B2 ;  /* 0x0000000000027941 */ /* 0x000fea0003800000 */
.L_x_31064:
        /* <DEDUP_REMOVED lines=9> */
.L_x_31060:
[----:B------:R-:W-:Y:S05]  /*7340*/  BSYNC B1 ;  /* 0x0000000000017941 */ /* 0x000fea0003800000 */
.L_x_31059:
        /* <DEDUP_REMOVED lines=18> */
.L_x_31071:
[----:B------:R-:W-:-:S07]  /*7470*/  MOV R93, R17 ;  /* 0x00000011005d7202 */ /* 0x000fce0000000f00 */
.L_x_31072:
[----:B------:R-:W-:Y:S05]  /*7480*/  BSYNC B2 ;  /* 0x0000000000027941 */ /* 0x000fea0003800000 */
.L_x_31070:
        /* <DEDUP_REMOVED lines=16> */
.L_x_31076:
[----:B------:R-:W-:Y:S05]  /*7590*/  BSYNC B3 ;  /* 0x0000000000037941 */ /* 0x000fea0003800000 */
.L_x_31075:
        /* <DEDUP_REMOVED lines=44> */
.L_x_31074:
[----:B------:R-:W-:Y:S05]  /*7860*/  BSYNC B2 ;  /* 0x0000000000027941 */ /* 0x000fea0003800000 */
.L_x_31073:
        /* <DEDUP_REMOVED lines=9> */
.L_x_31069:
[----:B------:R-:W-:Y:S05]  /*7900*/  BSYNC B1 ;  /* 0x0000000000017941 */ /* 0x000fea0003800000 */
.L_x_31068:
        /* <DEDUP_REMOVED lines=18> */
.L_x_31080:
[----:B------:R-:W-:-:S07]  /*7a30*/  IMAD.MOV.U32 R51, RZ, RZ, R17 ;  /* 0x000000ffff337224 */ /* 0x000fce00078e0011 */
.L_x_31081:
[----:B------:R-:W-:Y:S05]  /*7a40*/  BSYNC B2 ;  /* 0x0000000000027941 */ /* 0x000fea0003800000 */
.L_x_31079:
        /* <DEDUP_REMOVED lines=16> */
.L_x_31085:
[----:B------:R-:W-:Y:S05]  /*7b50*/  BSYNC B3 ;  /* 0x0000000000037941 */ /* 0x000fea0003800000 */
.L_x_31084:
        /* <DEDUP_REMOVED lines=44> */
.L_x_31083:
[----:B------:R-:W-:Y:S05]  /*7e20*/  BSYNC B2 ;  /* 0x0000000000027941 */ /* 0x000fea0003800000 */
.L_x_31082:
        /* <DEDUP_REMOVED lines=9> */
.L_x_31078:
[----:B------:R-:W-:Y:S05]  /*7ec0*/  BSYNC B1 ;  /* 0x0000000000017941 */ /* 0x000fea0003800000 */
.L_x_31077:
        /* <DEDUP_REMOVED lines=11> */
[----:B------:R-:W-:-:S04]  /*7f80*/  LOP3.LUT R107, R92, 0xff, RZ, 0xc0, !PT ;  /* 0x000000ff5c6b7812 */ /* 0x000fc800078ec0ff */
[----:B------:R-:W-:-:S05]  /*7f90*/  LEA R106, R107, R106, 0x8 ;  /* 0x0000006a6b6a7211 */ /* 0x000fca00078e40ff */
[----:B------:R-:W-:Y:S02]  /*7fa0*/  IMAD.IADD R110, R106, 0x1, R110 ;  /* 0x000000016a6e7824 */ /* 0x000fe400078e026e */
[----:B-1----:R-:W-:-:S05]  /*7fb0*/  IMAD.WIDE.U32 R106, R104, 0x4, R162 ;  /* 0x00000004686a7825 */ /* 0x002fca00078e00a2 */
[----:B------:R1:W-:Y:S02]  /*7fc0*/  STG.E desc[UR6][R106.64], R110 ;  /* 0x0000006e6a007986 */ /* 0x0003e4000c101906 */
.L_x_31087:
[----:B------:R-:W-:Y:S05]  /*7fd0*/  BSYNC B1 ;  /* 0x0000000000017941 */ /* 0x000fea0003800000 */
.L_x_31086:
[----:B------:R-:W-:Y:S01]  /*7fe0*/  IADD3 R79, R79, 0x80, RZ ;  /* 0x000000804f4f7810 */ /* 0x000fe20007ffe0ff */
[----:B------:R-:W-:-:S07]  /*7ff0*/  VIADD R104, R104, 0x80 ;  /* 0x0000008068687836 */ /* 0x000fce0000000000 */
.L_x_31049:
[----:B------:R-:W-:Y:S05]  /*8000*/  BSYNC B0 ;  /* 0x0000000000007941 */ /* 0x000fea0003800000 */
.L_x_31048:
        /* <DEDUP_REMOVED lines=31> */
.L_x_31093:
[----:B------:R-:W-:-:S07]  /*8200*/  IMAD.MOV.U32 R54, RZ, RZ, R17 ;  /* 0x000000ffff367224 */ /* 0x000fce00078e0011 */
.L_x_31094:
[----:B------:R-:W-:Y:S05]  /*8210*/  BSYNC B2 ;  /* 0x0000000000027941 */ /* 0x000fea0003800000 */
.L_x_31092:
        /* <DEDUP_REMOVED lines=16> */
.L_x_31098:
[----:B------:R-:W-:Y:S05]  /*8320*/  BSYNC B3 ;  /* 0x0000000000037941 */ /* 0x000fea0003800000 */
.L_x_31097:
        /* <DEDUP_REMOVED lines=44> */
.L_x_31096:
[----:B------:R-:W-:Y:S05]  /*85f0*/  BSYNC B2 ;  /* 0x0000000000027941 */ /* 0x000fea0003800000 */
.L_x_31095:
        /* <DEDUP_REMOVED lines=9> */
.L_x_31091:
[----:B------:R-:W-:Y:S05]  /*8690*/  BSYNC B1 ;  /* 0x0000000000017941 */ /* 0x000fea0003800000 */
.L_x_31090:
        /* <DEDUP_REMOVED lines=18> */
.L_x_31102:
[----:B------:R-:W-:-:S07]  /*87c0*/  MOV R53, R17 ;  /* 0x0000001100357202 */ /* 0x000fce0000000f00 */
.L_x_31103:
[----:B------:R-:W-:Y:S05]  /*87d0*/  BSYNC B2 ;  /* 0x0000000000027941 */ /* 0x000fea0003800000 */
.L_x_31101:
        /* <DEDUP_REMOVED lines=16> */
.L_x_31107:
[----:B------:R-:W-:Y:S05]  /*88e0*/  BSYNC B3 ;  /* 0x0000000000037941 */ /* 0x000fea0003800000 */
.L_x_31106:
        /* <DEDUP_REMOVED lines=44> */
.L_x_31105:
[----:B------:R-:W-:Y:S05]  /*8bb0*/  BSYNC B2 ;  /* 0x0000000000027941 */ /* 0x000fea0003800000 */
.L_x_31104:
        /* <DEDUP_REMOVED lines=9> */
.L_x_31100:
[----:B------:R-:W-:Y:S05]  /*8c50*/  BSYNC B1 ;  /* 0x0000000000017941 */ /* 0x000fea0003800000 */
.L_x_31099:
        /* <DEDUP_REMOVED lines=18> */
.L_x_31111:
[----:B------:R-:W-:-:S07]  /*8d80*/  IMAD.MOV.U32 R93, RZ, RZ, R17 ;  /* 0x000000ffff5d7224 */ /* 0x000fce00078e0011 */
.L_x_31112:
[----:B------:R-:W-:Y:S05]  /*8d90*/  BSYNC B2 ;  /* 0x0000000000027941 */ /* 0x000fea0003800000 */
.L_x_31110:
        /* <DEDUP_REMOVED lines=16> */
.L_x_31116:
[----:B------:R-:W-:Y:S05]  /*8ea0*/  BSYNC B3 ;  /* 0x0000000000037941 */ /* 0x000fea0003800000 */
.L_x_31115:
        /* <DEDUP_REMOVED lines=44> */
.L_x_31114:
[----:B------:R-:W-:Y:S05]  /*9170*/  BSYNC B2 ;  /* 0x0000000000027941 */ /* 0x000fea0003800000 */
.L_x_31113:
        /* <DEDUP_REMOVED lines=9> */
.L_x_31109:
[----:B------:R-:W-:Y:S05]  /*9210*/  BSYNC B1 ;  /* 0x0000000000017941 */ /* 0x000fea0003800000 */
.L_x_31108:
        /* <DEDUP_REMOVED lines=18> */
.L_x_31120:
[----:B------:R-:W-:-:S07]  /*9340*/  MOV R55, R17 ;  /* 0x0000001100377202 */ /* 0x000fce0000000f00 */
.L_x_31121:
[----:B------:R-:W-:Y:S05]  /*9350*/  BSYNC B2 ;  /* 0x0000000000027941 */ /* 0x000fea0003800000 */
.L_x_31119:
        /* <DEDUP_REMOVED lines=16> */
.L_x_31125:
[----:B------:R-:W-:Y:S05]  /*9460*/  BSYNC B3 ;  /* 0x0000000000037941 */ /* 0x000fea0003800000 */
.L_x_31124:
        /* <DEDUP_REMOVED lines=44> */
.L_x_31123:
[----:B------:R-:W-:Y:S05]  /*9730*/  BSYNC B2 ;  /* 0x0000000000027941 */ /* 0x000fea0003800000 */
.L_x_31122:
        /* <DEDUP_REMOVED lines=9> */
.L_x_31118:
[----:B------:R-:W-:Y:S05]  /*97d0*/  BSYNC B1 ;  /* 0x0000000000017941 */ /* 0x000fea0003800000 */
.L_x_31117:
        /* <DEDUP_REMOVED lines=16> */
.L_x_31127:
[----:B------:R-:W-:Y:S05]  /*98e0*/  BSYNC B1 ;  /* 0x0000000000017941 */ /* 0x000fea0003800000 */
.L_x_31126:
[----:B------:R-:W-:Y:S01]  /*98f0*/  IADD3 R79, R79, 0x80, RZ ;  /* 0x000000804f4f7810 */ /* 0x000fe20007ffe0ff */
[----:B------:R-:W-:-:S07]  /*9900*/  VIADD R104, R104, 0x80 ;  /* 0x0000008068687836 */ /* 0x000fce0000000000 */
.L_x_31089:
[----:B------:R-:W-:Y:S05]  /*9910*/  BSYNC B0 ;  /* 0x0000000000007941 */ /* 0x000fea0003800000 */
.L_x_31088:
        /* <DEDUP_REMOVED lines=31> */
.L_x_31133:
[----:B------:R-:W-:-:S07]  /*9b10*/  IMAD.MOV.U32 R58, RZ, RZ, R17 ;  /* 0x000000ffff3a7224 */ /* 0x000fce00078e0011 */
.L_x_31134:
[----:B------:R-:W-:Y:S05]  /*9b20*/  BSYNC B2 ;  /* 0x0000000000027941 */ /* 0x000fea0003800000 */
.L_x_31132:
        /* <DEDUP_REMOVED lines=16> */
.L_x_31138:
[----:B------:R-:W-:Y:S05]  /*9c30*/  BSYNC B3 ;  /* 0x0000000000037941 */ /* 0x000fea0003800000 */
.L_x_31137:
        /* <DEDUP_REMOVED lines=44> */
.L_x_31136:
[----:B------:R-:W-:Y:S05]  /*9f00*/  BSYNC B2 ;  /* 0x0000000000027941 */ /* 0x000fea0003800000 */
.L_x_31135:
        /* <DEDUP_REMOVED lines=9> */
.L_x_31131:
[----:B------:R-:W-:Y:S05]  /*9fa0*/  BSYNC B1 ;  /* 0x0000000000017941 */ /* 0x000fea0003800000 */
.L_x_31130:
        /* <DEDUP_REMOVED lines=18> */
.L_x_31142:
[----:B------:R-:W-:-:S07]  /*a0d0*/  MOV R57, R17 ;  /* 0x0000001100397202 */ /* 0x000fce0000000f00 */
.L_x_31143:
[----:B------:R-:W-:Y:S05]  /*a0e0*/  BSYNC B2 ;  /* 0x0000000000027941 */ /* 0x000fea0003800000 */
.L_x_31141:
        /* <DEDUP_REMOVED lines=16> */
.L_x_31147:
[----:B------:R-:W-:Y:S05]  /*a1f0*/  BSYNC B3 ;  /* 0x0000000000037941 */ /* 0x000fea0003800000 */
.L_x_31146:
        /* <DEDUP_REMOVED lines=44> */
.L_x_31145:
[----:B------:R-:W-:Y:S05]  /*a4c0*/  BSYNC B2 ;  /* 0x0000000000027941 */ /* 0x000fea0003800000 */
.L_x_31144:
        /* <DEDUP_REMOVED lines=9> */
.L_x_31140:
[----:B------:R-:W-:Y:S05]  /*a560*/  BSYNC B1 ;  /* 0x0000000000017941 */ /* 0x000fea0003800000 */
.L_x_31139:
        /* <DEDUP_REMOVED lines=18> */
.L_x_31151:
[----:B------:R-:W-:-:S07]  /*a690*/  IMAD.MOV.U32 R93, RZ, RZ, R17 ;  /* 0x000000ffff5d7224 */ /* 0x000fce00078e0011 */
.L_x_31152:
[----:B------:R-:W-:Y:S05]  /*a6a0*/  BSYNC B2 ;  /* 0x0000000000027941 */ /* 0x000fea0003800000 */
.L_x_31150:
        /* <DEDUP_REMOVED lines=16> */
.L_x_31156:
[----:B------:R-:W-:Y:S05]  /*a7b0*/  BSYNC B3 ;  /* 0x0000000000037941 */ /* 0x000fea0003800000 */
.L_x_31155:
        /* <DEDUP_REMOVED lines=44> */
.L_x_31154:
[----:B------:R-:W-:Y:S05]  /*aa80*/  BSYNC B2 ;  /* 0x0000000000027941 */ /* 0x000fea0003800000 */
.L_x_31153:
        /* <DEDUP_REMOVED lines=9> */
.L_x_31149:
[----:B------:R-:W-:Y:S05]  /*ab20*/  BSYNC B1 ;  /* 0x0000000000017941 */ /* 0x000fea0003800000 */
.L_x_31148:
        /* <DEDUP_REMOVED lines=18> */
.L_x_31160:
[----:B------:R-:W-:-:S07]  /*ac50*/  MOV R59, R17 ;  /* 0x00000011003b7202 */ /* 0x000fce0000000f00 */
.L_x_31161:
[----:B------:R-:W-:Y:S05]  /*ac60*/  BSYNC B2 ;  /* 0x0000000000027941 */ /* 0x000fea0003800000 */
.L_x_31159:
        /* <DEDUP_REMOVED lines=16> */
.L_x_31165:
[----:B------:R-:W-:Y:S05]  /*ad70*/  BSYNC B3 ;  /* 0x0000000000037941 */ /* 0x000fea0003800000 */
.L_x_31164:
        /* <DEDUP_REMOVED lines=44> */
.L_x_31163:
[----:B------:R-:W-:Y:S05]  /*b040*/  BSYNC B2 ;  /* 0x0000000000027941 */ /* 0x000fea0003800000 */
.L_x_31162:
        /* <DEDUP_REMOVED lines=9> */
.L_x_31158:
[----:B------:R-:W-:Y:S05]  /*b0e0*/  BSYNC B1 ;  /* 0x0000000000017941 */ /* 0x000fea0003800000 */
.L_x_31157:
        /* <DEDUP_REMOVED lines=16> */
.L_x_31167:
[----:B------:R-:W-:Y:S05]  /*b1f0*/  BSYNC B1 ;  /* 0x0000000000017941 */ /* 0x000fea0003800000 */
.L_x_31166:
[----:B------:R-:W-:Y:S01]  /*b200*/  IADD3 R79, R79, 0x80, RZ ;  /* 0x000000804f4f7810 */ /* 0x000fe20007ffe0ff */
[----:B------:R-:W-:-:S07]  /*b210*/  VIADD R104, R104, 0x80 ;  /* 0x0000008068687836 */ /* 0x000fce0000000000 */
.L_x_31129:
[----:B------:R-:W-:Y:S05]  /*b220*/  BSYNC B0 ;  /* 0x0000000000007941 */ /* 0x000fea0003800000 */
.L_x_31128:
        /* <DEDUP_REMOVED lines=31> */
.L_x_31173:
[----:B------:R-:W-:-:S07]  /*b420*/  IMAD.MOV.U32 R62, RZ, RZ, R17 ;  /* 0x000000ffff3e7224 */ /* 0x000fce00078e0011 */
.L_x_31174:
[----:B------:R-:W-:Y:S05]  /*b430*/  BSYNC B2 ;  /* 0x0000000000027941 */ /* 0x000fea0003800000 */
.L_x_31172:
        /* <DEDUP_REMOVED lines=16> */
.L_x_31178:
[----:B------:R-:W-:Y:S05]  /*b540*/  BSYNC B3 ;  /* 0x0000000000037941 */ /* 0x000fea0003800000 */
.L_x_31177:
        /* <DEDUP_REMOVED lines=44> */
.L_x_31176:
[----:B------:R-:W-:Y:S05]  /*b810*/  BSYNC B2 ;  /* 0x0000000000027941 */ /* 0x000fea0003800000 */
.L_x_31175:
        /* <DEDUP_REMOVED lines=9> */
.L_x_31171:
[----:B------:R-:W-:Y:S05]  /*b8b0*/  BSYNC B1 ;  /* 0x0000000000017941 */ /* 0x000fea0003800000 */
.L_x_31170:
        /* <DEDUP_REMOVED lines=18> */
.L_x_31182:
[----:B------:R-:W-:-:S07]  /*b9e0*/  MOV R61, R17 ;  /* 0x00000011003d7202 */ /* 0x000fce0000000f00 */
.L_x_31183:
[----:B------:R-:W-:Y:S05]  /*b9f0*/  BSYNC B2 ;  /* 0x0000000000027941 */ /* 0x000fea0003800000 */
.L_x_31181:
        /* <DEDUP_REMOVED lines=16> */
.L_x_31187:
[----:B------:R-:W-:Y:S05]  /*bb00*/  BSYNC B3 ;  /* 0x0000000000037941 */ /* 0x000fea0003800000 */
.L_x_31186:
        /* <DEDUP_REMOVED lines=44> */
.L_x_31185:
[----:B------:R-:W-:Y:S05]  /*bdd0*/  BSYNC B2 ;  /* 0x0000000000027941 */ /* 0x000fea0003800000 */
.L_x_31184:
        /* <DEDUP_REMOVED lines=9> */
.L_x_31180:
[----:B------:R-:W-:Y:S05]  /*be70*/  BSYNC B1 ;  /* 0x0000000000017941 */ /* 0x000fea0003800000 */
.L_x_31179:
        /* <DEDUP_REMOVED lines=18> */
.L_x_31191:
[----:B------:R-:W-:-:S07]  /*bfa0*/  IMAD.MOV.U32 R93, RZ, RZ, R17 ;  /* 0x000000ffff5d7224 */ /* 0x000fce00078e0011 */
.L_x_31192:
[----:B------:R-:W-:Y:S05]  /*bfb0*/  BSYNC B2 ;  /* 0x0000000000027941 */ /* 0x000fea0003800000 */
.L_x_31190:
        /* <DEDUP_REMOVED lines=16> */
.L_x_31196:
[----:B------:R-:W-:Y:S05]  /*c0c0*/  BSYNC B3 ;  /* 0x0000000000037941 */ /* 0x000fea0003800000 */
.L_x_31195:
        /* <DEDUP_REMOVED lines=44> */
.L_x_31194:
[----:B------:R-:W-:Y:S05]  /*c390*/  BSYNC B2 ;  /* 0x0000000000027941 */ /* 0x000fea0003800000 */
.L_x_31193:
        /* <DEDUP_REMOVED lines=9> */
.L_x_31189:
[----:B------:R-:W-:Y:S05]  /*c430*/  BSYNC B1 ;  /* 0x0000000000017941 */ /* 0x000fea0003800000 */
.L_x_31188:
        /* <DEDUP_REMOVED lines=18> */
.L_x_31200:
[----:B------:R-:W-:-:S07]  /*c560*/  MOV R63, R17 ;  /* 0x00000011003f7202 */ /* 0x000fce0000000f00 */
.L_x_31201:
[----:B------:R-:W-:Y:S05]  /*c570*/  BSYNC B2 ;  /* 0x0000000000027941 */ /* 0x000fea0003800000 */
.L_x_31199:
        /* <DEDUP_REMOVED lines=16> */
.L_x_31205:
[----:B------:R-:W-:Y:S05]  /*c680*/  BSYNC B3 ;  /* 0x0000000000037941 */ /* 0x000fea0003800000 */
.L_x_31204:
        /* <DEDUP_REMOVED lines=44> */
.L_x_31203:
[----:B------:R-:W-:Y:S05]  /*c950*/  BSYNC B2 ;  /* 0x0000000000027941 */ /* 0x000fea0003800000 */
.L_x_31202:
        /* <DEDUP_REMOVED lines=9> */
.L_x_31198:
[----:B------:R-:W-:Y:S05]  /*c9f0*/  BSYNC B1 ;  /* 0x0000000000017941 */ /* 0x000fea0003800000 */
.L_x_31197:
        /* <DEDUP_REMOVED lines=16> */
.L_x_31207:
[----:B------:R-:W-:Y:S05]  /*cb00*/  BSYNC B1 ;  /* 0x0000000000017941 */ /* 0x000fea0003800000 */
.L_x_31206:
[----:B------:R-:W-:Y:S01]  /*cb10*/  IADD3 R79, R79, 0x80, RZ ;  /* 0x000000804f4f7810 */ /* 0x000fe20007ffe0ff */
[----:B------:R-:W-:-:S07]  /*cb20*/  VIADD R104, R104, 0x80 ;  /* 0x0000008068687836 */ /* 0x000fce0000000000 */
.L_x_31169:
[----:B------:R-:W-:Y:S05]  /*cb30*/  BSYNC B0 ;  /* 0x0000000000007941 */ /* 0x000fea0003800000 */
.L_x_31168:
        /* <DEDUP_REMOVED lines=31> */
.L_x_31213:
[----:B------:R-:W-:-:S07]  /*cd30*/  IMAD.MOV.U32 R66, RZ, RZ, R17 ;  /* 0x000000ffff427224 */ /* 0x000fce00078e0011 */
.L_x_31214:
[----:B------:R-:W-:Y:S05]  /*cd40*/  BSYNC B2 ;  /* 0x0000000000027941 */ /* 0x000fea0003800000 */
.L_x_31212:
        /* <DEDUP_REMOVED lines=16> */
.L_x_31218:
[----:B------:R-:W-:Y:S05]  /*ce50*/  BSYNC B3 ;  /* 0x0000000000037941 */ /* 0x000fea0003800000 */
.L_x_31217:
        /* <DEDUP_REMOVED lines=44> */
.L_x_31216:
[----:B------:R-:W-:Y:S05]  /*d120*/  BSYNC B2 ;  /* 0x0000000000027941 */ /* 0x000fea0003800000 */
.L_x_31215:
        /* <DEDUP_REMOVED lines=9> */
.L_x_31211:
[----:B------:R-:W-:Y:S05]  /*d1c0*/  BSYNC B1 ;  /* 0x0000000000017941 */ /* 0x000fea0003800000 */
.L_x_31210:
        /* <DEDUP_REMOVED lines=18> */
.L_x_31222:
[----:B------:R-:W-:-:S07]  /*d2f0*/  MOV R65, R17 ;  /* 0x0000001100417202 */ /* 0x000fce0000000f00 */
.L_x_31223:
[----:B------:R-:W-:Y:S05]  /*d300*/  BSYNC B2 ;  /* 0x0000000000027941 */ /* 0x000fea0003800000 */
.L_x_31221:
        /* <DEDUP_REMOVED lines=16> */
.L_x_31227:
[----:B------:R-:W-:Y:S05]  /*d410*/  BSYNC B3 ;  /* 0x0000000000037941 */ /* 0x000fea0003800000 */
.L_x_31226:
        /* <DEDUP_REMOVED lines=44> */
.L_x_31225:
[----:B------:R-:W-:Y:S05]  /*d6e0*/  BSYNC B2 ;  /* 0x0000000000027941 */ /* 0x000fea0003800000 */
.L_x_31224:
        /* <DEDUP_REMOVED lines=9> */
.L_x_31220:
[----:B------:R-:W-:Y:S05]  /*d780*/  BSYNC B1 ;  /* 0x0000000000017941 */ /* 0x000fea0003800000 */
.L_x_31219:
        /* <DEDUP_REMOVED lines=18> */
.L_x_31231:
[----:B------:R-:W-:-:S07]  /*d8b0*/  IMAD.MOV.U32 R93, RZ, RZ, R17 ;  /* 0x000000ffff5d7224 */ /* 0x000fce00078e0011 */
.L_x_31232:
[----:B------:R-:W-:Y:S05]  /*d8c0*/  BSYNC B2 ;  /* 0x0000000000027941 */ /* 0x000fea0003800000 */
.L_x_31230:
        /* <DEDUP_REMOVED lines=16> */
.L_x_31236:
[----:B------:R-:W-:Y:S05]  /*d9d0*/  BSYNC B3 ;  /* 0x0000000000037941 */ /* 0x000fea0003800000 */
.L_x_31235:
        /* <DEDUP_REMOVED lines=44> */
.L_x_31234:
[----:B------:R-:W-:Y:S05]  /*dca0*/  BSYNC B2 ;  /* 0x0000000000027941 */ /* 0x000fea0003800000 */
.L_x_31233:
        /* <DEDUP_REMOVED lines=9> */
.L_x_31229:
[----:B------:R-:W-:Y:S05]  /*dd40*/  BSYNC B1 ;  /* 0x0000000000017941 */ /* 0x000fea0003800000 */
.L_x_31228:
        /* <DEDUP_REMOVED lines=18> */
.L_x_31240:
[----:B------:R-:W-:-:S07]  /*de70*/  MOV R67, R17 ;  /* 0x0000001100437202 */ /* 0x000fce0000000f00 */
.L_x_31241:
[----:B------:R-:W-:Y:S05]  /*de80*/  BSYNC B2 ;  /* 0x0000000000027941 */ /* 0x000fea0003800000 */
.L_x_31239:
        /* <DEDUP_REMOVED lines=16> */
.L_x_31245:
[----:B------:R-:W-:Y:S05]  /*df90*/  BSYNC B3 ;  /* 0x0000000000037941 */ /* 0x000fea0003800000 */
.L_x_31244:
        /* <DEDUP_REMOVED lines=44> */
.L_x_31243:
[----:B------:R-:W-:Y:S05]  /*e260*/  BSYNC B2 ;  /* 0x0000000000027941 */ /* 0x000fea0003800000 */
.L_x_31242:
        /* <DEDUP_REMOVED lines=9> */
.L_x_31238:
[----:B------:R-:W-:Y:S05]  /*e300*/  BSYNC B1 ;  /* 0x0000000000017941 */ /* 0x000fea0003800000 */
.L_x_31237:
        /* <DEDUP_REMOVED lines=16> */
.L_x_31247:
[----:B------:R-:W-:Y:S05]  /*e410*/  BSYNC B1 ;  /* 0x0000000000017941 */ /* 0x000fea0003800000 */
.L_x_31246:
[----:B------:R-:W-:Y:S01]  /*e420*/  IADD3 R79, R79, 0x80, RZ ;  /* 0x000000804f4f7810 */ /* 0x000fe20007ffe0ff */
[----:B------:R-:W-:-:S07]  /*e430*/  VIADD R104, R104, 0x80 ;  /* 0x0000008068687836 */ /* 0x000fce0000000000 */
.L_x_31209:
[----:B------:R-:W-:Y:S05]  /*e440*/  BSYNC B0 ;  /* 0x0000000000007941 */ /* 0x000fea0003800000 */
.L_x_31208:
        /* <DEDUP_REMOVED lines=31> */
.L_x_31253:
[----:B------:R-:W-:-:S07]  /*e640*/  IMAD.MOV.U32 R70, RZ, RZ, R17 ;  /* 0x000000ffff467224 */ /* 0x000fce00078e0011 */
.L_x_31254:
[----:B------:R-:W-:Y:S05]  /*e650*/  BSYNC B2 ;  /* 0x0000000000027941 */ /* 0x000fea0003800000 */
.L_x_31252:
        /* <DEDUP_REMOVED lines=16> */
.L_x_31258:
[----:B------:R-:W-:Y:S05]  /*e760*/  BSYNC B3 ;  /* 0x0000000000037941 */ /* 0x000fea0003800000 */
.L_x_31257:
        /* <DEDUP_REMOVED lines=44> */
.L_x_31256:
[----:B------:R-:W-:Y:S05]  /*ea30*/  BSYNC B2 ;  /* 0x0000000000027941 */ /* 0x000fea0003800000 */
.L_x_31255:
        /* <DEDUP_REMOVED lines=9> */
.L_x_31251:
[----:B------:R-:W-:Y:S05]  /*ead0*/  BSYNC B1 ;  /* 0x0000000000017941 */ /* 0x000fea0003800000 */
.L_x_31250:
        /* <DEDUP_REMOVED lines=18> */
.L_x_31262:
[----:B------:R-:W-:-:S07]  /*ec00*/  MOV R69, R17 ;  /* 0x0000001100457202 */ /* 0x000fce0000000f00 */
.L_x_31263:
[----:B------:R-:W-:Y:S05]  /*ec10*/  BSYNC B2 ;  /* 0x0000000000027941 */ /* 0x000fea0003800000 */
.L_x_31261:
        /* <DEDUP_REMOVED lines=16> */
.L_x_31267:
[----:B------:R-:W-:Y:S05]  /*ed20*/  BSYNC B3 ;  /* 0x0000000000037941 */ /* 0x000fea0003800000 */
.L_x_31266:
        /* <DEDUP_REMOVED lines=44> */
.L_x_31265:
[----:B------:R-:W-:Y:S05]  /*eff0*/  BSYNC B2 ;  /* 0x0000000000027941 */ /* 0x000fea0003800000 */
.L_x_31264:
        /* <DEDUP_REMOVED lines=9> */
.L_x_31260:
[----:B------:R-:W-:Y:S05]  /*f090*/  BSYNC B1 ;  /* 0x0000000000017941 */ /* 0x000fea0003800000 */
.L_x_31259:
        /* <DEDUP_REMOVED lines=18> */
.L_x_31271:
[----:B------:R-:W-:-:S07]  /*f1c0*/  IMAD.MOV.U32 R93, RZ, RZ, R17 ;  /* 0x000000ffff5d7224 */ /* 0x000fce00078e0011 */
.L_x_31272:
[----:B------:R-:W-:Y:S05]  /*f1d0*/  BSYNC B2 ;  /* 0x0000000000027941 */ /* 0x000fea0003800000 */
.L_x_31270:
        /* <DEDUP_REMOVED lines=16> */
.L_x_31276:
[----:B------:R-:W-:Y:S05]  /*f2e0*/  BSYNC B3 ;  /* 0x0000000000037941 */ /* 0x000fea0003800000 */
.L_x_31275:
        /* <DEDUP_REMOVED lines=44> */
.L_x_31274:
[----:B------:R-:W-:Y:S05]  /*f5b0*/  BSYNC B2 ;  /* 0x0000000000027941 */ /* 0x000fea0003800000 */
.L_x_31273:
        /* <DEDUP_REMOVED lines=9> */
.L_x_31269:
[----:B------:R-:W-:Y:S05]  /*f650*/  BSYNC B1 ;  /* 0x0000000000017941 */ /* 0x000fea0003800000 */
.L_x_31268:
        /* <DEDUP_REMOVED lines=18> */
.L_x_31280:
[----:B------:R-:W-:-:S07]  /*f780*/  MOV R71, R17 ;  /* 0x0000001100477202 */ /* 0x000fce0000000f00 */
.L_x_31281:
[----:B------:R-:W-:Y:S05]  /*f790*/  BSYNC B2 ;  /* 0x0000000000027941 */ /* 0x000fea0003800000 */
.L_x_31279:
        /* <DEDUP_REMOVED lines=16> */
.L_x_31285:
[----:B------:R-:W-:Y:S05]  /*f8a0*/  BSYNC B3 ;  /* 0x0000000000037941 */ /* 0x000fea0003800000 */
.L_x_31284:
        /* <DEDUP_REMOVED lines=44> */
.L_x_31283:
[----:B------:R-:W-:Y:S05]  /*fb70*/  BSYNC B2 ;  /* 0x0000000000027941 */ /* 0x000fea0003800000 */
.L_x_31282:
        /* <DEDUP_REMOVED lines=9> */
.L_x_31278:
[----:B------:R-:W-:Y:S05]  /*fc10*/  BSYNC B1 ;  /* 0x0000000000017941 */ /* 0x000fea0003800000 */
.L_x_31277:
        /* <DEDUP_REMOVED lines=16> */
.L_x_31287:
[----:B------:R-:W-:Y:S05]  /*fd20*/  BSYNC B1 ;  /* 0x0000000000017941 */ /* 0x000fea0003800000 */
.L_x_31286:
[----:B------:R-:W-:Y:S01]  /*fd30*/  IADD3 R79, R79, 0x80, RZ ;  /* 0x000000804f4f7810 */ /* 0x000fe20007ffe0ff */
[----:B------:R-:W-:-:S07]  /*fd40*/  VIADD R104, R104, 0x80 ;  /* 0x0000008068687836 */ /* 0x000fce0000000000 */
.L_x_31249:
[----:B------:R-:W-:Y:S05]  /*fd50*/  BSYNC B0 ;  /* 0x0000000000007941 */ /* 0x000fea0003800000 */
.L_x_31248:
        /* <DEDUP_REMOVED lines=31> */
.L_x_31293:
[----:B------:R-:W-:-:S07]  /*ff50*/  IMAD.MOV.U32 R74, RZ, RZ, R17 ;  /* 0x000000ffff4a7224 */ /* 0x000fce00078e0011 */
.L_x_31294:
[----:B------:R-:W-:Y:S05]  /*ff60*/  BSYNC B2 ;  /* 0x0000000000027941 */ /* 0x000fea0003800000 */
.L_x_31292:
        /* <DEDUP_REMOVED lines=16> */
.L_x_31298:
[----:B------:R-:W-:Y:S05]  /*10070*/  BSYNC B3 ;  /* 0x0000000000037941 */ /* 0x000fea0003800000 */
.L_x_31297:
        /* <DEDUP_REMOVED lines=44> */
.L_x_31296:
[----:B------:R-:W-:Y:S05]  /*10340*/  BSYNC B2 ;  /* 0x0000000000027941 */ /* 0x000fea0003800000 */
.L_x_31295:
        /* <DEDUP_REMOVED lines=9> */
.L_x_31291:
[----:B------:R-:W-:Y:S05]  /*103e0*/  BSYNC B1 ;  /* 0x0000000000017941 */ /* 0x000fea0003800000 */
.L_x_31290:
        /* <DEDUP_REMOVED lines=18> */
.L_x_31302:
[----:B------:R-:W-:-:S07]  /*10510*/  MOV R73, R17 ;  /* 0x0000001100497202 */ /* 0x000fce0000000f00 */
.L_x_31303:
[----:B------:R-:W-:Y:S05]  /*10520*/  BSYNC B2 ;  /* 0x0000000000027941 */ /* 0x000fea0003800000 */
.L_x_31301:
        /* <DEDUP_REMOVED lines=16> */
.L_x_31307:
[----:B------:R-:W-:Y:S05]  /*10630*/  BSYNC B3 ;  /* 0x0000000000037941 */ /* 0x000fea0003800000 */
.L_x_31306:
        /* <DEDUP_REMOVED lines=44> */
.L_x_31305:
[----:B------:R-:W-:Y:S05]  /*10900*/  BSYNC B2 ;  /* 0x0000000000027941 */ /* 0x000fea0003800000 */
.L_x_31304:
        /* <DEDUP_REMOVED lines=9> */
.L_x_31300:
[----:B------:R-:W-:Y:S05]  /*109a0*/  BSYNC B1 ;  /* 0x0000000000017941 */ /* 0x000fea0003800000 */
.L_x_31299:
        /* <DEDUP_REMOVED lines=18> */
.L_x_31311:
[----:B------:R-:W-:-:S07]  /*10ad0*/  IMAD.MOV.U32 R77, RZ, RZ, R17 ;  /* 0x000000ffff4d7224 */ /* 0x000fce00078e0011 */
.L_x_31312:
[----:B------:R-:W-:Y:S05]  /*10ae0*/  BSYNC B2 ;  /* 0x0000000000027941 */ /* 0x000fea0003800000 */
.L_x_31310:
        /* <DEDUP_REMOVED lines=16> */
.L_x_31316:
[----:B------:R-:W-:Y:S05]  /*10bf0*/  BSYNC B3 ;  /* 0x0000000000037941 */ /* 0x000fea0003800000 */
.L_x_31315:
        /* <DEDUP_REMOVED lines=44> */
.L_x_31314:
[----:B------:R-:W-:Y:S05]  /*10ec0*/  BSYNC B2 ;  /* 0x0000000000027941 */ /* 0x000fea0003800000 */
.L_x_31313:
        /* <DEDUP_REMOVED lines=9> */
.L_x_31309:
[----:B------:R-:W-:Y:S05]  /*10f60*/  BSYNC B1 ;  /* 0x0000000000017941 */ /* 0x000fea0003800000 */
.L_x_31308:
        /* <DEDUP_REMOVED lines=18> */
.L_x_31320:
[----:B------:R-:W-:-:S07]  /*11090*/  MOV R75, R17 ;  /* 0x00000011004b7202 */ /* 0x000fce0000000f00 */
.L_x_31321:
[----:B------:R-:W-:Y:S05]  /*110a0*/  BSYNC B2 ;  /* 0x0000000000027941 */ /* 0x000fea0003800000 */
.L_x_31319:
        /* <DEDUP_REMOVED lines=16> */
.L_x_31325:
[----:B------:R-:W-:Y:S05]  /*111b0*/  BSYNC B3 ;  /* 0x0000000000037941 */ /* 0x000fea0003800000 */
.L_x_31324:
        /* <DEDUP_REMOVED lines=44> */
.L_x_31323:
[----:B------:R-:W-:Y:S05]  /*11480*/  BSYNC B2 ;  /* 0x0000000000027941 */ /* 0x000fea0003800000 */
.L_x_31322:
        /* <DEDUP_REMOVED lines=9> */
.L_x_31318:
[----:B------:R-:W-:Y:S05]  /*11520*/  BSYNC B1 ;  /* 0x0000000000017941 */ /* 0x000fea0003800000 */
.L_x_31317:
[----:B------:R-:W0:Y:S02]  /*11530*/  LDC.64 R106, c[0x0][0x238] ;  /* 0x00008e00ff6a7b82 */ /* 0x000e240000000a00 */
[----:B0-----:R-:W-:-:S05]  /*11540*/  IMAD.WIDE.U32 R106, R79, 0x10, R106 ;  /* 0x000000104f6a7825 */ /* 0x001fca00078e006a */
[----:B------:R2:W-:Y:S01]  /*11550*/  STG.E.128 desc[UR6][R106.64], R72 ;  /* 0x000000486a007986 */ /* 0x0005e2000c101d06 */
[----:B------:R-:W-:Y:S05]  /*11560*/  @!P1 BRA `(.L_x_31289) ;  /* 0x00000000002c9947 */ /* 0x000fea0003800000 */
[----:B--2---:R-:W0:Y:S01]  /*11570*/  LDC.64 R106, c[0x0][0x240] ;  /* 0x00009000ff6a7b82 */ /* 0x004e220000000a00 */
[----:B------:R-:W-:Y:S01]  /*11580*/  SHF.L.U32 R77, R93, 0x10, RZ ;  /* 0x000000105d4d7819 */ /* 0x000fe200000006ff */
[----:B0-----:R-:W-:-:S03]  /*11590*/  IMAD.WIDE.U32 R106, R104, 0x4, R106 ;  /* 0x00000004686a7825 */ /* 0x001fc600078e006a */
[----:B------:R-:W-:Y:S02]  /*115a0*/  LOP3.LUT R104, R77, 0xff0000, RZ, 0xc0, !PT ;  /* 0x00ff00004d687812 */ /* 0x000fe400078ec0ff */
[----:B------:R-:W-:-:S05]  /*115b0*/  LOP3.LUT R77, R94, 0xffff, RZ, 0xc0, !PT ;  /* 0x0000ffff5e4d7812 */ /* 0x000fca00078ec0ff */
[----:B------:R-:W-:Y:S01]  /*115c0*/  IMAD R77, R77, 0x1000000, R104 ;  /* 0x010000004d4d7824 */ /* 0x000fe200078e0268 */
[----:B------:R-:W-:-:S04]  /*115d0*/  LOP3.LUT R104, R92, 0xff, RZ, 0xc0, !PT ;  /* 0x000000ff5c687812 */ /* 0x000fc800078ec0ff */
[----:B------:R-:W-:Y:S02]  /*115e0*/  LEA R77, R104, R77, 0x8 ;  /* 0x0000004d684d7211 */ /* 0x000fe400078e40ff */
[----:B------:R-:W-:-:S05]  /*115f0*/  LOP3.LUT R104, R91, 0xff, RZ, 0xc0, !PT ;  /* 0x000000ff5b687812 */ /* 0x000fca00078ec0ff */
[----:B------:R-:W-:-:S05]  /*11600*/  IMAD.IADD R77, R77, 0x1, R104 ;  /* 0x000000014d4d7824 */ /* 0x000fca00078e0268 */
[----:B------:R3:W-:Y:S02]  /*11610*/  STG.E desc[UR6][R106.64], R77 ;  /* 0x0000004d6a007986 */ /* 0x0007e4000c101906 */
.L_x_31289:
[----:B------:R-:W-:Y:S05]  /*11620*/  BSYNC B0 ;  /* 0x0000000000007941 */ /* 0x000fea0003800000 */
.L_x_31288:
[----:B------:R-:W-:Y:S01]  /*11630*/  FADD.FTZ R104, RZ, R32 ;  /* 0x00000020ff687221 */ /* 0x000fe20000010000 */
[C---:B------:R-:W-:Y:S01]  /*11640*/  ISETP.GT.U32.AND P1, PT, R6.reuse, 0xff, PT ;  /* 0x000000ff0600780c */ /* 0x040fe20003f24070 */
[----:B------:R-:W-:Y:S01]  /*11650*/  UMOV UR8, 0xffffffff ;  /* 0xffffffff00087882 */ /* 0x000fe20000000000 */
[C---:B------:R-:W-:Y:S01]  /*11660*/  ISETP.GT.U32.AND P2, PT, R6.reuse, 0x37f, PT ;  /* 0x0000037f0600780c */ /* 0x040fe20003f44070 */
[----:B---3--:R-:W-:Y:S01]  /*11670*/  FADD.FTZ R77, R33, R104 ;  /* 0x00000068214d7221 */ /* 0x008fe20000010000 */
[----:B-1----:R-:W-:Y:S02]  /*11680*/  P2R R110, PR, RZ, 0x2 ;  /* 0x00000002ff6e7803 */ /* 0x002fe40000000000 */
[----:B------:R-:W-:Y:S01]  /*11690*/  ISETP.GT.U32.AND P3, PT, R6, 0x3ff, PT ;  /* 0x000003ff0600780c */ /* 0x000fe20003f64070 */
[----:B------:R-:W-:Y:S01]  /*116a0*/  FADD.FTZ R104, R34, R77 ;  /* 0x0000004d22687221 */ /* 0x000fe20000010000 */
[C---:B------:R-:W-:Y:S02]  /*116b0*/  ISETP.GT.U32.AND P4, PT, R6.reuse, 0x47f, PT ;  /* 0x0000047f0600780c */ /* 0x040fe40003f84070 */
[----:B------:R-:W-:Y:S01]  /*116c0*/  ISETP.GT.U32.AND P5, PT, R6, 0x4ff, PT ;  /* 0x000004ff0600780c */ /* 0x000fe20003fa4070 */
[----:B------:R-:W-:Y:S01]  /*116d0*/  FADD.FTZ R104, R35, R104 ;  /* 0x0000006823687221 */ /* 0x000fe20000010000 */
[----:B------:R-:W-:-:S04]  /*116e0*/  LOP3.LUT P6, RZ, R76, 0xff, RZ, 0xc0, !PT ;  /* 0x000000ff4cff7812 */ /* 0x000fc800078cc0ff */
        /* <DEDUP_REMOVED lines=20> */
[----:B------:R-:W-:Y:S01]  /*11830*/  FADD.FTZ R79, R53, R104 ;  /* 0x00000068354f7221 */ /* 0x000fe20000010000 */
[----:B------:R-:W-:-:S03]  /*11840*/  P2R R104, PR, RZ, 0x40 ;  /* 0x00000040ff687803 */ /* 0x000fc60000000000 */
        /* <DEDUP_REMOVED lines=22> */
[----:B------:R-:W-:Y:S01]  /*119b0*/  @P5 FADD.FTZ R162, R75, R79 ;  /* 0x0000004f4ba25221 */ /* 0x000fe20000010000 */
[----:B------:R-:W-:-:S04]  /*119c0*/  SHF.R.U32.HI R79, RZ, 0x5, R0 ;  /* 0x00000005ff4f7819 */ /* 0x000fc80000011600 */
[----:B0-2---:R-:W-:-:S04]  /*119d0*/  LOP3.LUT R106, R79, 0x7fffffc, RZ, 0xc0, !PT ;  /* 0x07fffffc4f6a7812 */ /* 0x005fc800078ec0ff */
[----:B------:R-:W-:Y:S02]  /*119e0*/  @!P6 IADD3 R106, R106, 0x4, RZ ;  /* 0x000000046a6ae810 */ /* 0x000fe40007ffe0ff */
[----:B------:R-:W-:Y:S01]  /*119f0*/  LOP3.LUT P6, RZ, R0, 0x1f, RZ, 0xc0, !PT ;  /* 0x0000001f00ff7812 */ /* 0x000fe200078cc0ff */
[----:B------:R-:W-:-:S12]  /*11a00*/  BRA.DIV UR8, `(.L_x_31326) ;  /* 0x0000001a084c7947 */ /* 0x000fd8000b800000 */
        /* <DEDUP_REMOVED lines=35> */
[----:B------:R-:W-:Y:S01]  /*11c40*/  ISETP.NE.AND P3, PT, R107, RZ, PT ;  /* 0x000000ff6b00720c */ /* 0x000fe20003f65270 */
        /* <DEDUP_REMOVED lines=9> */
[----:B------:R-:W-:Y:S01]  /*11ce0*/  ISETP.NE.AND P4, PT, R110, RZ, PT ;  /* 0x000000ff6e00720c */ /* 0x000fe20003f85270 */
[----:B------:R-:W-:Y:S02]  /*11cf0*/  FADD.FTZ R110, R49, -R76 ;  /* 0x8000004c316e7221 */ /* 0x000fe40000010000 */
[----:B------:R-:W-:-:S04]  /*11d00*/  FFMA.FTZ R107, R107, R107, R77 ;  /* 0x0000006b6b6b7223 */ /* 0x000fc8000001004d */
[----:B------:R-:W-:Y:S01]  /*11d10*/  FFMA.FTZ R107, R110, R110, R107 ;  /* 0x0000006e6e6b7223 */ /* 0x000fe2000001006b */
[----:B------:R-:W-:-:S04]  /*11d20*/  FADD.FTZ R110, R50, -R76 ;  /* 0x8000004c326e7221 */ /* 0x000fc80000010000 */
[----:B------:R-:W-:Y:S01]  /*11d30*/  FFMA.FTZ R107, R110, R110, R107 ;  /* 0x0000006e6e6b7223 */ /* 0x000fe2000001006b */
[----:B------:R-:W-:-:S04]  /*11d40*/  FADD.FTZ R110, R51, -R76 ;  /* 0x8000004c336e7221 */ /* 0x000fc80000010000 */
[----:B------:R-:W-:Y:S01]  /*11d50*/  @P5 FFMA.FTZ R77, R110, R110, R107 ;  /* 0x0000006e6e4d5223 */ /* 0x000fe2000001006b */
[----:B------:R-:W-:Y:S01]  /*11d60*/  FADD.FTZ R110, R52, -R76 ;  /* 0x8000004c346e7221 */ /* 0x000fe20000010000 */
[----:B------:R-:W-:-:S03]  /*11d70*/  ISETP.NE.AND P5, PT, R111, RZ, PT ;  /* 0x000000ff6f00720c */ /* 0x000fc60003fa5270 */
[----:B------:R-:W-:Y:S01]  /*11d80*/  FFMA.FTZ R107, R110, R110, R77 ;  /* 0x0000006e6e6b7223 */ /* 0x000fe2000001004d */
[----:B------:R-:W-:-:S04]  /*11d90*/  FADD.FTZ R110, R53, -R76 ;  /* 0x8000004c356e7221 */ /* 0x000fc80000010000 */
[----:B------:R-:W-:Y:S01]  /*11da0*/  FFMA.FTZ R107, R110, R110, R107 ;  /* 0x0000006e6e6b7223 */ /* 0x000fe2000001006b */
[----:B------:R-:W-:-:S04]  /*11db0*/  FADD.FTZ R110, R54, -R76 ;  /* 0x8000004c366e7221 */ /* 0x000fc80000010000 */
[----:B------:R-:W-:Y:S01]  /*11dc0*/  FFMA.FTZ R107, R110, R110, R107 ;  /* 0x0000006e6e6b7223 */ /* 0x000fe2000001006b */
[----:B------:R-:W-:-:S04]  /*11dd0*/  FADD.FTZ R110, R55, -R76 ;  /* 0x8000004c376e7221 */ /* 0x000fc80000010000 */
[----:B------:R-:W-:Y:S01]  /*11de0*/  @P6 FFMA.FTZ R77, R110, R110, R107 ;  /* 0x0000006e6e4d6223 */ /* 0x000fe2000001006b */
        /* <DEDUP_REMOVED lines=49> */
.L_x_31358:
[C---:B------:R-:W-:Y:S01]  /*12100*/  LOP3.LUT P1, RZ, R0.reuse, 0x1f, RZ, 0xc0, !PT ;  /* 0x0000001f00ff7812 */ /* 0x040fe2000782c0ff */
        /* <DEDUP_REMOVED lines=23> */
[----:B--2---:R-:W-:Y:S01]  /*12280*/  @!P1 MOV R79, R165 ;  /* 0x000000a5004f9202 */ /* 0x004fe20000000f00 */
[----:B0-----:R-:W-:Y:S01]  /*12290*/  FADD.FTZ R165, -R162, R76 ;  /* 0x0000004ca2a57221 */ /* 0x001fe20000010100 */
[----:B------:R-:W-:-:S03]  /*122a0*/  LOP3.LUT P1, RZ, R107, 0x1f, R0, 0xf8, !PT ;  /* 0x0000001f6bff7812 */ /* 0x000fc6000782f800 */
[----:B------:R-:W-:-:S10]  /*122b0*/  FMUL.FTZ R165, R165, R165 ;  /* 0x000000a5a5a57220 */ /* 0x000fd40000410000 */
[----:B------:R-:W0:Y:S08]  /*122c0*/  @!P1 LDC.64 R106, c[0x0][0x250] ;  /* 0x00009400ff6a9b82 */ /* 0x000e300000000a00 */
[----:B------:R-:W1:Y:S01]  /*122d0*/  @!P1 LDC.64 R110, c[0x0][0x258] ;  /* 0x00009600ff6e9b82 */ /* 0x000e620000000a00 */
[----:B0-----:R-:W-:-:S04]  /*122e0*/  @!P1 LEA R106, P2, R7, R106, 0x2 ;  /* 0x0000006a076a9211 */ /* 0x001fc800078410ff */
[C---:B------:R-:W-:Y:S02]  /*122f0*/  @!P1 LEA.HI.X R107, R7.reuse, R107, R105, 0x2, P2 ;  /* 0x0000006b076b9211 */ /* 0x040fe400010f1469 */
[----:B-1----:R-:W-:-:S04]  /*12300*/  @!P1 LEA R110, P2, R7, R110, 0x2 ;  /* 0x0000006e076e9211 */ /* 0x002fc800078410ff */
[----:B------:R-:W-:Y:S02]  /*12310*/  @!P1 LEA.HI.X R111, R7, R111, R105, 0x2, P2 ;  /* 0x0000006f076f9211 */ /* 0x000fe400010f1469 */
[----:B------:R-:W0:Y:S01]  /*12320*/  SHFL.DOWN PT, R105, R79, 0x2, 0x1f ;  /* 0x08401f004f697f89 */ /* 0x000e2200000e0000 */
[----:B------:R-:W-:Y:S02]  /*12330*/  PLOP3.LUT P2, PT, PT, PT, UP0, 0x40, 0x0 ;  /* 0x000000000000781c */ /* 0x000fe40003f4e808 */
[----:B0-----:R-:W-:Y:S01]  /*12340*/  I2FP.F32.S32 R163, R105 ;  /* 0x0000006900a37245 */ /* 0x001fe20000201400 */
[----:B------:R-:W-:Y:S01]  /*12350*/  IMAD.IADD R105, R105, 0x1, R79 ;  /* 0x0000000169697824 */ /* 0x000fe200078e024f */
[----:B------:R-:W-:-:S03]  /*12360*/  I2FP.F32.S32 R79, R79 ;  /* 0x0000004f004f7245 */ /* 0x000fc60000201400 */
[----:B------:R-:W-:Y:S02]  /*12370*/  FMUL.FTZ R162, R162, R163 ;  /* 0x000000a3a2a27220 */ /* 0x000fe40000410000 */
[----:B------:R-:W-:Y:S02]  /*12380*/  FMUL.FTZ R165, R165, R79 ;  /* 0x0000004fa5a57220 */ /* 0x000fe40000410000 */
[----:B------:R-:W-:Y:S02]  /*12390*/  FFMA.FTZ R79, R79, R76, R162 ;  /* 0x0000004c4f4f7223 */ /* 0x000fe400000100a2 */
[----:B------:R-:W0:Y:S01]  /*123a0*/  SHFL.DOWN PT, R76, R77, 0x2, 0x1f ;  /* 0x08401f004d4c7f89 */ /* 0x000e2200000e0000 */
[----:B------:R-:W-:-:S03]  /*123b0*/  FMUL.FTZ R165, R165, R163 ;  /* 0x000000a3a5a57220 */ /* 0x000fc60000410000 */
[----:B------:R-:W1:Y:S01]  /*123c0*/  SHFL.DOWN PT, R163, R105, 0x1, 0x1f ;  /* 0x08201f0069a37f89 */ /* 0x000e6200000e0000 */
[----:B0-----:R-:W-:Y:S01]  /*123d0*/  FADD.FTZ R77, R76, R77 ;  /* 0x0000004d4c4d7221 */ /* 0x001fe20000010000 */
[----:B------:R-:W-:Y:S02]  /*123e0*/  I2FP.F32.S32 R76, R105 ;  /* 0x00000069004c7245 */ /* 0x000fe40000201400 */
[-C--:B-1----:R-:W-:Y:S02]  /*123f0*/  IADD3 R105, R105, R163.reuse, RZ ;  /* 0x000000a369697210 */ /* 0x082fe40007ffe0ff */
[----:B------:R-:W0:Y:S01]  /*12400*/  MUFU.RCP R162, R76 ;  /* 0x0000004c00a27308 */ /* 0x000e220000001000 */
[----:B------:R-:W-:Y:S02]  /*12410*/  I2FP.F32.S32 R163, R163 ;  /* 0x000000a300a37245 */ /* 0x000fe40000201400 */
[----:B------:R-:W-:-:S06]  /*12420*/  I2FP.F32.S32 R105, R105 ;  /* 0x0000006900697245 */ /* 0x000fcc0000201400 */
[----:B------:R-:W1:Y:S01]  /*12430*/  MUFU.RCP R105, R105 ;  /* 0x0000006900697308 */ /* 0x000e620000001000 */
[C---:B0-----:R-:W-:Y:S01]  /*12440*/  FMUL.FTZ R79, R162.reuse, R79 ;  /* 0x0000004fa24f7220 */ /* 0x041fe20000410000 */
[----:B------:R-:W-:-:S04]  /*12450*/  FFMA.FTZ R77, R162, R165, R77 ;  /* 0x000000a5a24d7223 */ /* 0x000fc8000001004d */
[----:B------:R-:W0:Y:S02]  /*12460*/  SHFL.DOWN PT, R162, R79, 0x1, 0x1f ;  /* 0x08201f004fa27f89 */ /* 0x000e2400000e0000 */
[----:B0-----:R-:W-:Y:S01]  /*12470*/  FMUL.FTZ R165, R162, R163 ;  /* 0x000000a3a2a57220 */ /* 0x001fe20000410000 */
[----:B------:R-:W-:-:S03]  /*12480*/  FADD.FTZ R162, R79, -R162 ;  /* 0x800000a24fa27221 */ /* 0x000fc60000010000 */
[----:B------:R-:W-:Y:S01]  /*12490*/  FFMA.FTZ R165, R76, R79, R165 ;  /* 0x0000004f4ca57223 */ /* 0x000fe200000100a5 */
[----:B------:R-:W-:-:S03]  /*124a0*/  FMUL.FTZ R162, R162, R162 ;  /* 0x000000a2a2a27220 */ /* 0x000fc60000410000 */
[----:B-1----:R-:W-:Y:S01]  /*124b0*/  FMUL.FTZ R79, R105, R165 ;  /* 0x000000a5694f7220 */ /* 0x002fe20000410000 */
[----:B------:R-:W-:Y:S02]  /*124c0*/  FMUL.FTZ R162, R76, R162 ;  /* 0x000000a24ca27220 */ /* 0x000fe40000410000 */
[----:B------:R-:W0:Y:S02]  /*124d0*/  SHFL.DOWN PT, R76, R77, 0x1, 0x1f ;  /* 0x08201f004d4c7f89 */ /* 0x000e2400000e0000 */
[----:B------:R-:W-:Y:S02]  /*124e0*/  FMUL.FTZ R162, R162, R163 ;  /* 0x000000a3a2a27220 */ /* 0x000fe40000410000 */
[----:B------:R-:W1:Y:S01]  /*124f0*/  SHFL.IDX PT, R79, R79, RZ, 0x1f ;  /* 0x00001fff4f4f7589 */ /* 0x000e6200000e0000 */
[----:B0-----:R-:W-:Y:S02]  /*12500*/  FADD.FTZ R76, R77, R76 ;  /* 0x0000004c4d4c7221 */ /* 0x001fe40000010000 */
[----:B------:R-:W0:Y:S02]  /*12510*/  LDC R77, c[0x0][0x2d8] ;  /* 0x0000b600ff4d7b82 */ /* 0x000e240000000800 */
[----:B------:R-:W-:Y:S01]  /*12520*/  FFMA.FTZ R76, R105, R162, R76 ;  /* 0x000000a2694c7223 */ /* 0x000fe2000001004c */
[----:B-1----:R-:W-:Y:S01]  /*12530*/  FMUL.FTZ R165, R79, R79 ;  /* 0x0000004f4fa57220 */ /* 0x002fe20000410000 */
[----:B------:R-:W-:Y:S04]  /*12540*/  @!P1 STG.E desc[UR6][R106.64], R79 ;  /* 0x0000004f6a009986 */ /* 0x000fe8000c101906 */
[----:B------:R-:W0:Y:S01]  /*12550*/  SHFL.IDX PT, R76, R76, RZ, 0x1f ;  /* 0x00001fff4c4c7589 */ /* 0x000e2200000e0000 */
[----:B------:R-:W-:Y:S01]  /*12560*/  FSEL R165, R165, RZ, !P2 ;  /* 0x000000ffa5a57208 */ /* 0x000fe20005000000 */
[----:B0-----:R-:W-:-:S04]  /*12570*/  FFMA.FTZ R76, R76, UR12, R77 ;  /* 0x0000000c4c4c7c23 */ /* 0x001fc8000801004d */
[----:B------:R-:W-:-:S06]  /*12580*/  FADD.FTZ R105, R76, R165 ;  /* 0x000000a54c697221 */ /* 0x000fcc0000010000 */
[----:B------:R-:W0:Y:S02]  /*12590*/  MUFU.RSQ R105, R105 ;  /* 0x0000006900697308 */ /* 0x000e240000001400 */
[----:B0-----:R0:W-:Y:S01]  /*125a0*/  @!P1 STG.E desc[UR6][R110.64], R105 ;  /* 0x000000696e009986 */ /* 0x0011e2000c101906 */
[----:B-----5:R-:W-:-:S13]  /*125b0*/  ISETP.GE.AND P1, PT, R78, 0x1, PT ;  /* 0x000000014e00780c */ /* 0x020fda0003f26270 */
[----:B0-----:R-:W-:Y:S05]  /*125c0*/  @!P1 BRA `(.L_x_31328) ;  /* 0x0000000c00409947 */ /* 0x001fea0003800000 */
[----:B------:R-:W0:Y:S01]  /*125d0*/  LDC R163, c[0x0][0x218] ;  /* 0x00008600ffa37b82 */ /* 0x000e220000000800 */
[----:B------:R-:W-:Y:S01]  /*125e0*/  VIADD R78, R78, 0xffffffff ;  /* 0xffffffff4e4e7836 */ /* 0x000fe20000000000 */
[----:B------:R-:W-:Y:S01]  /*125f0*/  PLOP3.LUT P1, PT, PT, PT, UP0, 0x40, 0x0 ;  /* 0x000000000000781c */ /* 0x000fe20003f2e808 */
[----:B------:R-:W-:Y:S03]  /*12600*/  BSSY B1, `(.L_x_31329) ;  /* 0x000001b000017945 */ /* 0x000fe60003800000 */
[----:B------:R-:W-:Y:S01]  /*12610*/  FSEL R110, R79, RZ, P1 ;  /* 0x000000ff4f6e7208 */ /* 0x000fe20000800000 */
[----:B0-----:R-:W-:-:S05]  /*12620*/  IMAD R78, R78, R163, RZ ;  /* 0x000000a34e4e7224 */ /* 0x001fca00078e02ff */
[----:B------:R-:W-:-:S04]  /*12630*/  SHF.R.S32.HI R5, RZ, 0x1f, R78 ;  /* 0x0000001fff057819 */ /* 0x000fc8000001144e */
[----:B------:R-:W-:Y:S02]  /*12640*/  LEA.HI R78, R5, R78, RZ, 0x2 ;  /* 0x0000004e054e7211 */ /* 0x000fe400078f10ff */
[----:B------:R-:W-:-:S04]  /*12650*/  LOP3.LUT R5, R0, 0x7f, RZ, 0xc0, !PT ;  /* 0x0000007f00057812 */ /* 0x000fc800078ec0ff */
[----:B------:R-:W-:Y:S01]  /*12660*/  LEA.HI.SX32 R111, R78, R5, 0x1e ;  /* 0x000000054e6f7211 */ /* 0x000fe200078ff2ff */
[----:B------:R-:W-:Y:S06]  /*12670*/  @!P0 BRA `(.L_x_31330) ;  /* 0x00000000004c8947 */ /* 0x000fec0003800000 */
[----:B------:R-:W2:Y:S01]  /*12680*/  LDL R165, [R1+0x4] ;  /* 0x0000040001a57983 */ /* 0x000ea20000100800 */
[----:B------:R-:W0:Y:S03]  /*12690*/  LDC.64 R106, c[0x0][0x2b8] ;  /* 0x0000ae00ff6a7b82 */ /* 0x000e260000000a00 */
[----:B------:R-:W2:Y:S04]  /*126a0*/  LDL R163, [R1+0x8] ;  /* 0x0000080001a37983 */ /* 0x000ea80000100800 */
[----:B------:R-:W3:Y:S01]  /*126b0*/  LDL R162, [R1] ;  /* 0x0000000001a27983 */ /* 0x000ee20000100800 */
[--C-:B------:R-:W-:Y:S01]  /*126c0*/  FADD.FTZ R76, R32, -R110.reuse ;  /* 0x8000006e204c7221 */ /* 0x100fe20000010000 */
[--C-:B------:R-:W-:Y:S01]  /*126d0*/  FADD.FTZ R77, R33, -R110.reuse ;  /* 0x8000006e214d7221 */ /* 0x100fe20000010000 */
[--C-:B------:R-:W-:Y:S01]  /*126e0*/  FADD.FTZ R78, R34, -R110.reuse ;  /* 0x8000006e224e7221 */ /* 0x100fe20000010000 */
[----:B------:R-:W-:Y:S01]  /*126f0*/  FADD.FTZ R79, R35, -R110 ;  /* 0x8000006e234f7221 */ /* 0x000fe20000010000 */
[C---:B------:R-:W-:Y:S01]  /*12700*/  FMUL.FTZ R76, R105.reuse, R76 ;  /* 0x0000004c694c7220 */ /* 0x040fe20000410000 */
[C---:B------:R-:W-:Y:S01]  /*12710*/  FMUL.FTZ R77, R105.reuse, R77 ;  /* 0x0000004d694d7220 */ /* 0x040fe20000410000 */
[C---:B------:R-:W-:Y:S01]  /*12720*/  FMUL.FTZ R78, R105.reuse, R78 ;  /* 0x0000004e694e7220 */ /* 0x040fe20000410000 */
[----:B------:R-:W-:-:S03]  /*12730*/  FMUL.FTZ R79, R105, R79 ;  /* 0x0000004f694f7220 */ /* 0x000fc60000410000 */
[----:B------:R-:W-:Y:S01]  /*12740*/  FFMA.FTZ R78, R161, R78, R160 ;  /* 0x0000004ea14e7223 */ /* 0x000fe200000100a0 */
[----:B------:R-:W-:Y:S01]  /*12750*/  FFMA.FTZ R79, R159, R79, R158 ;  /* 0x0000004f9f4f7223 */ /* 0x000fe2000001009e */
[C---:B0-----:R-:W-:Y:S01]  /*12760*/  IMAD.WIDE.U32 R106, R111.reuse, 0x10, R106 ;  /* 0x000000106f6a7825 */ /* 0x041fe200078e006a */
[----:B------:R-:W-:-:S03]  /*12770*/  IADD3 R111, R111, 0x80, RZ ;  /* 0x000000806f6f7810 */ /* 0x000fc60007ffe0ff */
[----:B--2---:R-:W-:Y:S01]  /*12780*/  FFMA.FTZ R76, R163, R76, R165 ;  /* 0x0000004ca34c7223 */ /* 0x004fe200000100a5 */
[----:B---3--:R-:W-:-:S05]  /*12790*/  FFMA.FTZ R77, R162, R77, R164 ;  /* 0x0000004da24d7223 */ /* 0x008fca00000100a4 */
[----:B------:R0:W-:Y:S02]  /*127a0*/  STG.E.128 desc[UR6][R106.64], R76 ;  /* 0x0000004c6a007986 */ /* 0x0001e4000c101d06 */
.L_x_31330:
[----:B------:R-:W-:Y:S05]  /*127b0*/  BSYNC B1 ;  /* 0x0000000000017941 */ /* 0x000fea0003800000 */
.L_x_31329:
[----:B------:R-:W-:Y:S01]  /*127c0*/  ISETP.NE.AND P1, PT, R95, RZ, PT ;  /* 0x000000ff5f00720c */ /* 0x000fe20003f25270 */
        /* <DEDUP_REMOVED lines=18> */
.L_x_31332:
[----:B------:R-:W-:Y:S05]  /*128f0*/  BSYNC B1 ;  /* 0x0000000000017941 */ /* 0x000fea0003800000 */
.L_x_31331:
        /* <DEDUP_REMOVED lines=19> */
.L_x_31334:
[----:B------:R-:W-:Y:S05]  /*12a30*/  BSYNC B1 ;  /* 0x0000000000017941 */ /* 0x000fea0003800000 */
.L_x_31333:
        /* <DEDUP_REMOVED lines=19> */
.L_x_31336:
[----:B------:R-:W-:Y:S05]  /*12b70*/  BSYNC B1 ;  /* 0x0000000000017941 */ /* 0x000fea0003800000 */
.L_x_31335:
        /* <DEDUP_REMOVED lines=19> */
.L_x_31338:
[----:B------:R-:W-:Y:S05]  /*12cb0*/  BSYNC B1 ;  /* 0x0000000000017941 */ /* 0x000fea0003800000 */
.L_x_31337:
        /* <DEDUP_REMOVED lines=19> */
.L_x_31340:
[----:B------:R-:W-:Y:S05]  /*12df0*/  BSYNC B1 ;  /* 0x0000000000017941 */ /* 0x000fea0003800000 */
.L_x_31339:
        /* <DEDUP_REMOVED lines=19> */
.L_x_31342:
[----:B------:R-:W-:Y:S05]  /*12f30*/  BSYNC B1 ;  /* 0x0000000000017941 */ /* 0x000fea0003800000 */
.L_x_31341:
        /* <DEDUP_REMOVED lines=19> */
.L_x_31344:
[----:B------:R-:W-:Y:S05]  /*13070*/  BSYNC B1 ;  /* 0x0000000000017941 */ /* 0x000fea0003800000 */
.L_x_31343:
        /* <DEDUP_REMOVED lines=19> */
.L_x_31346:
[----:B------:R-:W-:Y:S05]  /*131b0*/  BSYNC B1 ;  /* 0x0000000000017941 */ /* 0x000fea0003800000 */
.L_x_31345:
        /* <DEDUP_REMOVED lines=17> */
.L_x_31328:
[----:B------:R-:W-:Y:S05]  /*132d0*/  BSYNC B0 ;  /* 0x0000000000007941 */ /* 0x000fea0003800000 */
.L_x_31327:
[----:B------:R-:W-:Y:S01]  /*132e0*/  ISETP.NE.AND P1, PT, R104, RZ, PT ;  /* 0x000000ff6800720c */ /* 0x000fe20003f25270 */
[----:B------:R-:W-:-:S03]  /*132f0*/  VIADD R7, R7, UR14 ;  /* 0x0000000e07077c36 */ /* 0x000fc60008000000 */
[----:B01234-:R-:W-:Y:S02]  /*13300*/  SEL R76, RZ, 0x1, P1 ;  /* 0x00000001ff4c7807 */ /* 0x01ffe40000800000 */
[----:B------:R-:W-:-:S13]  /*13310*/  ISETP.GE.AND P1, PT, R7, UR15, PT ;  /* 0x0000000f07007c0c */ /* 0x000fda000bf26270 */
[----:B------:R-:W-:Y:S05]  /*13320*/  @!P1 BRA `(.L_x_31347) ;  /* 0xfffffee400dc9947 */ /* 0x000fea000383ffff */
[----:B------:R-:W-:Y:S05]  /*13330*/  EXIT ;  /* 0x000000000000794d */ /* 0x000fea0003800000 */
.L_x_31326:
[----:B------:R-:W-:Y:S01]  /*13340*/  P2R R76, PR, RZ, 0x8 ;  /* 0x00000008ff4c7803 */ /* 0x000fe20000000000 */
[----:B------:R-:W-:Y:S01]  /*13350*/  IMAD.MOV.U32 R107, RZ, RZ, 0x1 ;  /* 0x00000001ff6b7424 */ /* 0x000fe200078e00ff */
[----:B------:R-:W-:Y:S01]  /*13360*/  ISETP.NE.AND P3, PT, R110, RZ, PT ;  /* 0x000000ff6e00720c */ /* 0x000fe20003f65270 */
[----:B------:R-:W-:Y:S01]  /*13370*/  HFMA2.MMA R110, -RZ, RZ, 0, 1.847743988037109375e-06 ;  /* 0x0000001fff6e7435 */ /* 0x000fe200000001ff */
[----:B------:R-:W-:Y:S02]  /*13380*/  P2R R79, PR, RZ, 0x10 ;  /* 0x00000010ff4f7803 */ /* 0x000fe40000000000 */
[----:B------:R-:W-:Y:S01]  /*13390*/  ISETP.NE.AND P4, PT, R111, RZ, PT ;  /* 0x000000ff6f00720c */ /* 0x000fe20003f85270 */
[----:B------:R-:W-:Y:S01]  /*133a0*/  IMAD.MOV.U32 R111, RZ, RZ, -0x1 ;  /* 0xffffffffff6f7424 */ /* 0x000fe200078e00ff */
[----:B------:R-:W-:Y:S02]  /*133b0*/  MOV R165, R162 ;  /* 0x000000a200a57202 */ /* 0x000fe40000000f00 */
[----:B------:R-:W-:-:S02]  /*133c0*/  P2R R0, PR, RZ, 0x20 ;  /* 0x00000020ff007803 */ /* 0x000fc40000000000 */
[----:B------:R-:W-:-:S13]  /*133d0*/  ISETP.NE.AND P5, PT, R163, RZ, PT ;  /* 0x000000ffa300720c */ /* 0x000fda0003fa5270 */
[----:B-----5:R-:W-:Y:S05]  /*133e0*/  WARPSYNC.COLLECTIVE R111, `(.L_x_31348) ;  /* 0x000000006f087348 */ /* 0x020fea0003c00000 */
[----:B------:R0:W1:Y:S02]  /*133f0*/  SHFL.BFLY P6, R163, R165, R107, R110 ;  /* 0x0c00006ba5a37389 */ /* 0x00006400000c006e */
[----:B01---5:R-:W-:Y:S01]  /*13400*/  ENDCOLLECTIVE ;  /* 0x000000000000791b */ /* 0x023fe20003800000 */
.L_x_31348:
[----:B------:R-:W-:Y:S02]  /*13410*/  IMAD.MOV.U32 R107, RZ, RZ, 0x2 ;  /* 0x00000002ff6b7424 */ /* 0x000fe400078e00ff */
[----:B------:R-:W-:-:S05]  /*13420*/  FADD.FTZ R162, R162, R163 ;  /* 0x000000a3a2a27221 */ /* 0x000fca0000010000 */
[----:B------:R-:W-:-:S07]  /*13430*/  MOV R165, R162 ;  /* 0x000000a200a57202 */ /* 0x000fce0000000f00 */
[----:B------:R-:W-:Y:S05]  /*13440*/  WARPSYNC.COLLECTIVE R111, `(.L_x_31349) ;  /* 0x000000006f087348 */ /* 0x000fea0003c00000 */
[----:B------:R0:W1:Y:S02]  /*13450*/  SHFL.BFLY P6, R163, R165, R107, R110 ;  /* 0x0c00006ba5a37389 */ /* 0x00006400000c006e */
[----:B01----:R-:W-:Y:S01]  /*13460*/  ENDCOLLECTIVE ;  /* 0x000000000000791b */ /* 0x003fe20003800000 */
.L_x_31349:
[----:B------:R-:W-:Y:S02]  /*13470*/  IMAD.MOV.U32 R107, RZ, RZ, 0x4 ;  /* 0x00000004ff6b7424 */ /* 0x000fe400078e00ff */
[----:B------:R-:W-:-:S05]  /*13480*/  FADD.FTZ R162, R162, R163 ;  /* 0x000000a3a2a27221 */ /* 0x000fca0000010000 */
[----:B------:R-:W-:-:S07]  /*13490*/  MOV R165, R162 ;  /* 0x000000a200a57202 */ /* 0x000fce0000000f00 */
[----:B------:R-:W-:Y:S05]  /*134a0*/  WARPSYNC.COLLECTIVE R111, `(.L_x_31350) ;  /* 0x000000006f087348 */ /* 0x000fea0003c00000 */
[----:B------:R0:W1:Y:S02]  /*134b0*/  SHFL.BFLY P6, R163, R165, R107, R110 ;  /* 0x0c00006ba5a37389 */ /* 0x00006400000c006e */
[----:B01----:R-:W-:Y:S01]  /*134c0*/  ENDCOLLECTIVE ;  /* 0x000000000000791b */ /* 0x003fe20003800000 */
.L_x_31350:
[----:B------:R-:W-:Y:S02]  /*134d0*/  IMAD.MOV.U32 R107, RZ, RZ, 0x8 ;  /* 0x00000008ff6b7424 */ /* 0x000fe400078e00ff */
[----:B------:R-:W-:-:S05]  /*134e0*/  FADD.FTZ R162, R162, R163 ;  /* 0x000000a3a2a27221 */ /* 0x000fca0000010000 */
[----:B------:R-:W-:-:S07]  /*134f0*/  MOV R165, R162 ;  /* 0x000000a200a57202 */ /* 0x000fce0000000f00 */
[----:B------:R-:W-:Y:S05]  /*13500*/  WARPSYNC.COLLECTIVE R111, `(.L_x_31351) ;  /* 0x000000006f087348 */ /* 0x000fea0003c00000 */
[----:B------:R0:W1:Y:S02]  /*13510*/  SHFL.BFLY P6, R163, R165, R107, R110 ;  /* 0x0c00006ba5a37389 */ /* 0x00006400000c006e */
[----:B01----:R-:W-:Y:S01]  /*13520*/  ENDCOLLECTIVE ;  /* 0x000000000000791b */ /* 0x003fe20003800000 */
.L_x_31351:
[----:B------:R-:W-:Y:S02]  /*13530*/  IMAD.MOV.U32 R107, RZ, RZ, 0x10 ;  /* 0x00000010ff6b7424 */ /* 0x000fe400078e00ff */
[----:B------:R-:W-:-:S05]  /*13540*/  FADD.FTZ R162, R162, R163 ;  /* 0x000000a3a2a27221 */ /* 0x000fca0000010000 */
[----:B------:R-:W-:-:S07]  /*13550*/  MOV R165, R162 ;  /* 0x000000a200a57202 */ /* 0x000fce0000000f00 */
[----:B------:R-:W-:Y:S05]  /*13560*/  WARPSYNC.COLLECTIVE R111, `(.L_x_31352) ;  /* 0x000000006f087348 */ /* 0x000fea0003c00000 */
[----:B------:R0:W1:Y:S02]  /*13570*/  SHFL.BFLY P6, R163, R165, R107, R110 ;  /* 0x0c00006ba5a37389 */ /* 0x00006400000c006e */
[----:B01----:R-:W-:Y:S01]  /*13580*/  ENDCOLLECTIVE ;  /* 0x000000000000791b */ /* 0x003fe20003800000 */
.L_x_31352:
[----:B------:R-:W-:Y:S01]  /*13590*/  MOV R111, R76 ;  /* 0x0000004c006f7202 */ /* 0x000fe20000000f00 */
[----:B------:R-:W-:Y:S01]  /*135a0*/  FADD.FTZ R76, R162, R163 ;  /* 0x000000a3a24c7221 */ /* 0x000fe20000010000 */
[----:B------:R-:W-:-:S03]  /*135b0*/  ISETP.NE.AND P6, PT, R77, RZ, PT ;  /* 0x000000ff4d00720c */ /* 0x000fc60003fc5270 */
        /* <DEDUP_REMOVED lines=21> */
[----:B------:R-:W-:Y:S01]  /*13710*/  FFMA.FTZ R110, R110, R110, R77 ;  /* 0x0000006e6e6e7223 */ /* 0x000fe2000001004d */
[----:B------:R-:W-:-:S03]  /*13720*/  MOV R111, 0xffffffff ;  /* 0xffffffff006f7802 */ /* 0x000fc60000000f00 */
        /* <DEDUP_REMOVED lines=9> */
[----:B------:R-:W0:Y:S03]  /*137c0*/  S2R R79, SR_TID.X ;  /* 0x00000000004f7919 */ /* 0x000e260000002100 */
        /* <DEDUP_REMOVED lines=9> */
[----:B------:R-:W1:Y:S03]  /*13860*/  S2R R0, SR_TID.X ;  /* 0x0000000000007919 */ /* 0x000e660000002100 */
[----:B------:R-:W-:Y:S01]  /*13870*/  FFMA.FTZ R107, R107, R107, R110 ;  /* 0x0000006b6b6b7223 */ /* 0x000fe2000001006e */
[----:B------:R-:W-:-:S04]  /*13880*/  FADD.FTZ R110, R54, -R76 ;  /* 0x8000004c366e7221 */ /* 0x000fc80000010000 */
[----:B------:R-:W-:Y:S01]  /*13890*/  FFMA.FTZ R110, R110, R110, R107 ;  /* 0x0000006e6e6e7223 */ /* 0x000fe2000001006b */
[----:B------:R-:W-:-:S04]  /*138a0*/  FADD.FTZ R107, R55, -R76 ;  /* 0x8000004c376b7221 */ /* 0x000fc80000010000 */
[----:B------:R-:W-:Y:S01]  /*138b0*/  @P6 FFMA.FTZ R77, R107, R107, R110 ;  /* 0x0000006b6b4d6223 */ /* 0x000fe2000001006e */
[--C-:B------:R-:W-:Y:S01]  /*138c0*/  FADD.FTZ R110, R56, -R76.reuse ;  /* 0x8000004c386e7221 */ /* 0x100fe20000010000 */
[----:B------:R-:W-:Y:S01]  /*138d0*/  FADD.FTZ R107, R57, -R76 ;  /* 0x8000004c396b7221 */ /* 0x000fe20000010000 */
[----:B0-----:R-:W-:Y:S02]  /*138e0*/  SHF.R.U32.HI R79, RZ, 0x5, R79 ;  /* 0x00000005ff4f7819 */ /* 0x001fe4000001164f */
        /* <DEDUP_REMOVED lines=39> */
[----:B------:R-:W-:Y:S02]  /*13b60*/  IMAD.MOV.U32 R110, RZ, RZ, 0x1f ;  /* 0x0000001fff6e7424 */ /* 0x000fe400078e00ff */
[----:B-1----:R-:W-:-:S08]  /*13b70*/  IMAD.MOV.U32 R165, RZ, RZ, R77 ;  /* 0x000000ffffa57224 */ /* 0x002fd000078e004d */
[----:B------:R-:W-:Y:S05]  /*13b80*/  WARPSYNC.COLLECTIVE R111, `(.L_x_31353) ;  /* 0x000000006f087348 */ /* 0x000fea0003c00000 */
[----:B------:R0:W1:Y:S02]  /*13b90*/  SHFL.BFLY P6, R163, R165, R107, R110 ;  /* 0x0c00006ba5a37389 */ /* 0x00006400000c006e */
[----:B01----:R-:W-:Y:S01]  /*13ba0*/  ENDCOLLECTIVE ;  /* 0x000000000000791b */ /* 0x003fe20003800000 */
.L_x_31353:
[----:B------:R-:W-:Y:S01]  /*13bb0*/  HFMA2.MMA R107, -RZ, RZ, 0, 1.1920928955078125e-07 ;  /* 0x00000002ff6b7435 */ /* 0x000fe200000001ff */
[----:B------:R-:W-:-:S04]  /*13bc0*/  FADD.FTZ R77, R77, R163 ;  /* 0x000000a34d4d7221 */ /* 0x000fc80000010000 */
[----:B------:R-:W-:-:S07]  /*13bd0*/  IMAD.MOV.U32 R165, RZ, RZ, R77 ;  /* 0x000000ffffa57224 */ /* 0x000fce00078e004d */
[----:B------:R-:W-:Y:S05]  /*13be0*/  WARPSYNC.COLLECTIVE R111, `(.L_x_31354) ;  /* 0x000000006f087348 */ /* 0x000fea0003c00000 */
[----:B------:R0:W1:Y:S02]  /*13bf0*/  SHFL.BFLY P6, R163, R165, R107, R110 ;  /* 0x0c00006ba5a37389 */ /* 0x00006400000c006e */
[----:B01----:R-:W-:Y:S01]  /*13c00*/  ENDCOLLECTIVE ;  /* 0x000000000000791b */ /* 0x003fe20003800000 */
.L_x_31354:
[----:B------:R-:W-:Y:S01]  /*13c10*/  MOV R107, 0x4 ;  /* 0x00000004006b7802 */ /* 0x000fe20000000f00 */
[----:B------:R-:W-:-:S04]  /*13c20*/  FADD.FTZ R77, R77, R163 ;  /* 0x000000a34d4d7221 */ /* 0x000fc80000010000 */
[----:B------:R-:W-:-:S07]  /*13c30*/  IMAD.MOV.U32 R165, RZ, RZ, R77 ;  /* 0x000000ffffa57224 */ /* 0x000fce00078e004d */
[----:B------:R-:W-:Y:S05]  /*13c40*/  WARPSYNC.COLLECTIVE R111, `(.L_x_31355) ;  /* 0x000000006f087348 */ /* 0x000fea0003c00000 */
[----:B------:R0:W1:Y:S02]  /*13c50*/  SHFL.BFLY P6, R163, R165, R107, R110 ;  /* 0x0c00006ba5a37389 */ /* 0x00006400000c006e */
[----:B01----:R-:W-:Y:S01]  /*13c60*/  ENDCOLLECTIVE ;  /* 0x000000000000791b */ /* 0x003fe20003800000 */
.L_x_31355:
[----:B------:R-:W-:Y:S01]  /*13c70*/  HFMA2.MMA R107, -RZ, RZ, 0, 4.76837158203125e-07 ;  /* 0x00000008ff6b7435 */ /* 0x000fe200000001ff */
[----:B------:R-:W-:-:S04]  /*13c80*/  FADD.FTZ R77, R77, R163 ;  /* 0x000000a34d4d7221 */ /* 0x000fc80000010000 */
[----:B------:R-:W-:-:S07]  /*13c90*/  IMAD.MOV.U32 R165, RZ, RZ, R77 ;  /* 0x000000ffffa57224 */ /* 0x000fce00078e004d */
[----:B------:R-:W-:Y:S05]  /*13ca0*/  WARPSYNC.COLLECTIVE R111, `(.L_x_31356) ;  /* 0x000000006f087348 */ /* 0x000fea0003c00000 */
[----:B------:R0:W1:Y:S02]  /*13cb0*/  SHFL.BFLY P6, R163, R165, R107, R110 ;  /* 0x0c00006ba5a37389 */ /* 0x00006400000c006e */
[----:B01----:R-:W-:Y:S01]  /*13cc0*/  ENDCOLLECTIVE ;  /* 0x000000000000791b */ /* 0x003fe20003800000 */
.L_x_31356:
[----:B------:R-:W-:Y:S01]  /*13cd0*/  MOV R107, 0x10 ;  /* 0x00000010006b7802 */ /* 0x000fe20000000f00 */
[----:B------:R-:W-:-:S04]  /*13ce0*/  FADD.FTZ R77, R77, R163 ;  /* 0x000000a34d4d7221 */ /* 0x000fc80000010000 */
[----:B------:R-:W-:-:S07]  /*13cf0*/  IMAD.MOV.U32 R165, RZ, RZ, R77 ;  /* 0x000000ffffa57224 */ /* 0x000fce00078e004d */
[----:B------:R-:W-:Y:S05]  /*13d00*/  WARPSYNC.COLLECTIVE R111, `(.L_x_31357) ;  /* 0x000000006f087348 */ /* 0x000fea0003c00000 */
[----:B------:R0:W1:Y:S02]  /*13d10*/  SHFL.BFLY P6, R163, R165, R107, R110 ;  /* 0x0c00006ba5a37389 */ /* 0x00006400000c006e */
[----:B01----:R-:W-:Y:S01]  /*13d20*/  ENDCOLLECTIVE ;  /* 0x000000000000791b */ /* 0x003fe20003800000 */
.L_x_31357:
[----:B------:R-:W-:Y:S05]  /*13d30*/  BRA `(.L_x_31358) ;  /* 0xffffffe000f07947 */ /* 0x000fea000383ffff */
.L_x_31359:
        /* <DEDUP_REMOVED lines=12> */
.L_x_37298:


//--------------------- .text._ZN10layer_norm13ln_fwd_kernelINS_13Kernel_traitsI6__halfffffjLj5120ELj1ELj1ELj4ELj16ENS_18Kernel_traits_baseILj5120ES2_ffffjLj128EEEEELb1ELb0ELb1ELb1EEEvNS_9FwdParamsE --------------------------
	.section	.text._ZN10layer_norm13ln_fwd_kernelINS_13Kernel_traitsI6__halfffffjLj5120ELj1ELj1ELj4ELj16ENS_18Kernel_traits_baseILj5120ES2_ffffjLj128EEEEELb1ELb0ELb1ELb1EEEvNS_9FwdParamsE,"ax",@progbits
	.align	128
        .global         _ZN10layer_norm13ln_fwd_kernelINS_13Kernel_traitsI6__halfffffjLj5120ELj1ELj1ELj4ELj16ENS_18Kernel_traits_baseILj5120ES2_ffffjLj128EEEEELb1ELb0ELb1ELb1EEEvNS_9FwdParamsE
        .type           _ZN10layer_norm13ln_fwd_kernelINS_13Kernel_traitsI6__halfffffjLj5120ELj1ELj1ELj4ELj16ENS_18Kernel_traits_baseILj5120ES2_ffffjLj128EEEEELb1ELb0ELb1ELb1EEEvNS_9FwdParamsE,@function
        .size           _ZN10layer_norm13ln_fwd_kernelINS_13Kernel_traitsI6__halfffffjLj5120ELj1ELj1ELj4ELj16ENS_18Kernel_traits_baseILj5120ES2_ffffjLj128EEEEELb1ELb0ELb1ELb1EEEvNS_9FwdParamsE,(.L_x_37299 - _ZN10layer_norm13ln_fwd_kernelINS_13Kernel_traitsI6__halfffffjLj5120ELj1ELj1ELj4ELj16ENS_18Kernel_traits_baseILj5120ES2_ffffjLj128EEEEELb1ELb0ELb1ELb1EEEvNS_9FwdParamsE)
        .other          _ZN10layer_norm13ln_fwd_kernelINS_13Kernel_traitsI6__halfffffjLj5120ELj1ELj1ELj4ELj16ENS_18Kernel_traits_baseILj5120ES2_ffffjLj128EEEEELb1ELb0ELb1ELb1EEEvNS_9FwdParamsE,@"STO_CUDA_ENTRY STV_DEFAULT"
_ZN10layer_norm13ln_fwd_kernelINS_13Kernel_traitsI6__halfffffjLj5120ELj1ELj1ELj4ELj16ENS_18Kernel_traits_baseILj5120ES2_ffffjLj128EEEEELb1ELb0ELb1ELb1EEEvNS_9FwdParamsE:
.text._ZN10layer_norm13ln_fwd_kernelINS_13Kernel_traitsI6__halfffffjLj5120ELj1ELj1ELj4ELj16ENS_18Kernel_traits_baseILj5120ES2_ffffjLj128EEEEELb1ELb0ELb1ELb1EEEvNS_9FwdParamsE:
        /* <DEDUP_REMOVED lines=33> */
[----:B------:R-:W-:Y:S01]  /*0210*/  ISETP.NE.U32.AND P0, PT, RZ, UR10, PT ;  /* 0x0000000aff007c0c */ /* 0x000fe2000bf05070 */
[----:B------:R-:W-:Y:S02]  /*0220*/  UIADD3 UR13, UR4, -0x61c88647, URZ ;  /* 0x9e3779b9040d7890 */ /* 0x000fe4000fffe03f */
[----:B------:R-:W-:Y:S01]  /*0230*/  IMAD.WIDE.U32 R8, R8, -0x326172a9, RZ ;  /* 0xcd9e8d5708087825 */ /* 0x000fe200078e00ff */
[----:B------:R-:W-:Y:S02]  /*0240*/  ISETP.NE.AND.EX P0, PT, RZ, UR11, PT, P0 ;  /* 0x0000000bff007c0c */ /* 0x000fe4000bf05300 */
[----:B------:R-:W-:Y:S02]  /*0250*/  LOP3.LUT R10, R7, UR16, R2, 0x96, !PT ;  /* 0x00000010070a7c12 */ /* 0x000fe4000f8e9602 */
[----:B------:R-:W-:-:S02]  /*0260*/  LOP3.LUT R2, R9, UR13, R4, 0x96, !PT ;  /* 0x0000000d09027c12 */ /* 0x000fc4000f8e9604 */
[----:B------:R-:W-:Y:S01]  /*0270*/  IADD3 R4, P1, R0, UR10, RZ ;  /* 0x0000000a00047c10 */ /* 0x000fe2000ff3e0ff */
[----:B------:R-:W-:Y:S01]  /*0280*/  UIADD3 UR17, UR4, 0x3c6ef372, URZ ;  /* 0x3c6ef37204117890 */ /* 0x000fe2000fffe03f */
[----:B------:R-:W-:Y:S01]  /*0290*/  IMAD.WIDE.U32 R10, R10, -0x326172a9, RZ ;  /* 0xcd9e8d570a0a7825 */ /* 0x000fe200078e00ff */
[----:B------:R-:W-:Y:S01]  /*02a0*/  UIADD3 UR18, UR5, 0x76cf5d0a, URZ ;  /* 0x76cf5d0a05127890 */ /* 0x000fe2000fffe03f */
[----:B------:R-:W-:Y:S01]  /*02b0*/  IADD3.X R5, RZ, UR11, RZ, P1, !PT ;  /* 0x0000000bff057c10 */ /* 0x000fe20008ffe4ff */
[----:B------:R-:W-:Y:S01]  /*02c0*/  UIADD3 UR20, UR5, 0x32370b8f, URZ ;  /* 0x32370b8f05147890 */ /* 0x000fe2000fffe03f */
[----:B------:R-:W-:Y:S01]  /*02d0*/  IMAD.WIDE.U32 R2, R2, -0x2daee0ad, RZ ;  /* 0xd2511f5302027825 */ /* 0x000fe200078e00ff */
[----:B------:R-:W-:Y:S02]  /*02e0*/  UIADD3 UR19, UR4, -0x255992d5, URZ ;  /* 0xdaa66d2b04137890 */ /* 0x000fe4000fffe03f */
[----:B------:R0:W5:Y:S01]  /*02f0*/  @P0 LDG.E.64 R18, desc[UR6][R4.64] ;  /* 0x0000000604120981 */ /* 0x000162000c1e1b00 */
[----:B------:R-:W-:-:S02]  /*0300*/  UIADD3 UR21, UR4, 0x78dde6e4, URZ ;  /* 0x78dde6e404157890 */ /* 0x000fc4000fffe03f */
[----:B------:R-:W-:Y:S01]  /*0310*/  UIADD3 UR22, UR5, -0x126145ec, URZ ;  /* 0xed9eba1405167890 */ /* 0x000fe2000fffe03f */
[----:B------:R0:W5:Y:S01]  /*0320*/  @P0 LDG.E.64 R16, desc[UR6][R4.64+0x400] ;  /* 0x0004000604100981 */ /* 0x000162000c1e1b00 */
[----:B------:R-:W-:Y:S02]  /*0330*/  UIADD3 UR24, UR5, -0x56f99767, URZ ;  /* 0xa906689905187890 */ /* 0x000fe4000fffe03f */
[----:B------:R-:W-:Y:S01]  /*0340*/  UIADD3 UR23, UR4, 0x1715609d, URZ ;  /* 0x1715609d04177890 */ /* 0x000fe2000fffe03f */
[----:B------:R0:W5:Y:S01]  /*0350*/  @P0 LDG.E.64 R14, desc[UR6][R4.64+0x800] ;  /* 0x00080006040e0981 */ /* 0x000162000c1e1b00 */
[----:B------:R-:W-:Y:S02]  /*0360*/  UIADD3 UR25, UR4, -0x4ab325aa, URZ ;  /* 0xb54cda5604197890 */ /* 0x000fe4000fffe03f */
[----:B------:R-:W-:Y:S01]  /*0370*/  UIADD3 UR26, UR5, 0x646e171e, URZ ;  /* 0x646e171e051a7890 */ /* 0x000fe2000fffe03f */
[----:B------:R0:W5:Y:S01]  /*0380*/  @P0 LDG.E.64 R12, desc[UR6][R4.64+0xc00] ;  /* 0x000c0006040c0981 */ /* 0x000162000c1e1b00 */
[----:B------:R-:W-:Y:S01]  /*0390*/  LEA.HI R148, R23, UR8, RZ, 0x19 ;  /* 0x0000000817947c11 */ /* 0x000fe2000f8fc8ff */
[----:B------:R-:W-:Y:S01]  /*03a0*/  ULDC UR10, c[0x0][0x214] ;  /* 0x00008500000a7ab9 */ /* 0x000fe20000000800 */
[----:B------:R-:W-:Y:S01]  /*03b0*/  LOP3.LUT R7, R11, UR17, R8, 0x96, !PT ;  /* 0x000000110b077c12 */ /* 0x000fe2000f8e9608 */
        /* <DEDUP_REMOVED lines=8> */
[----:B------:R-:W-:-:S02]  /*0440*/  UIADD3 UR27, UR4, 0x5384540f, URZ ;  /* 0x5384540f041b7890 */ /* 0x000fc4000fffe03f */
[----:B------:R-:W-:Y:S01]  /*0450*/  UIADD3 UR28, UR5, 0x1fd5c5a3, URZ ;  /* 0x1fd5c5a3051c7890 */ /* 0x000fe2000fffe03f */
[----:B------:R-:W-:Y:S01]  /*0460*/  IMAD.WIDE.U32 R8, R8, -0x326172a9, RZ ;  /* 0xcd9e8d5708087825 */ /* 0x000fe200078e00ff */
[----:B------:R-:W-:Y:S01]  /*0470*/  LOP3.LUT R11, R7, UR20, R2, 0x96, !PT ;  /* 0x00000014070b7c12 */ /* 0x000fe2000f8e9602 */
[----:B------:R-:W-:-:S03]  /*0480*/  ULDC.64 UR8, c[0x0][0x260] ;  /* 0x0000980000087ab9 */ /* 0x000fc60000000a00 */
        /* <DEDUP_REMOVED lines=47> */
[----:B------:R-:W-:Y:S01]  /*0780*/  UIADD3 UR31, UR4, -0x700cb87f, URZ ;  /* 0x8ff34781041f7890 */ /* 0x000fe2000fffe03f */
[----:B------:R-:W-:Y:S01]  /*0790*/  IMAD R22, R22, -0x326172a9, RZ ;  /* 0xcd9e8d5716167824 */ /* 0x000fe200078e02ff */
[----:B------:R-:W-:Y:S01]  /*07a0*/  UIADD3 UR32, UR5, -0x695add53, URZ ;  /* 0x96a522ad05207890 */ /* 0x000fe2000fffe03f */
[----:B------:R-:W-:Y:S01]  /*07b0*/  IMAD.HI.U32 R5, R80, -0x326172a9, RZ ;  /* 0xcd9e8d5750057827 */ /* 0x000fe200078e00ff */
[--C-:B------:R-:W-:Y:S01]  /*07c0*/  SHF.R.U64 R84, R18, 0x10, R19.reuse ;  /* 0x0000001012547819 */ /* 0x100fe20000001213 */
[----:B------:R-:W-:Y:S01]  /*07d0*/  ULDC.U8 UR8, c[0x0][0x2a0] ;  /* 0x0000a80000087ab9 */ /* 0x000fe20000000000 */
[----:B------:R-:W-:Y:S01]  /*07e0*/  SHF.R.U32.HI R85, RZ, 0x10, R19 ;  /* 0x00000010ff557819 */ /* 0x000fe20000011613 */
[----:B------:R-:W-:Y:S01]  /*07f0*/  IMAD R21, R10, -0x2daee0ad, RZ ;  /* 0xd2511f530a157824 */ /* 0x000fe200078e02ff */
[--C-:B------:R-:W-:Y:S01]  /*0800*/  SHF.R.U64 R86, R16, 0x10, R17.reuse ;  /* 0x0000001010567819 */ /* 0x100fe20000001211 */
[----:B------:R-:W-:Y:S01]  /*0810*/  IMAD.HI.U32 R0, R82, -0x2daee0ad, RZ ;  /* 0xd2511f5352007827 */ /* 0x000fe200078e00ff */
[----:B------:R-:W-:Y:S01]  /*0820*/  SHF.R.U32.HI R87, RZ, 0x10, R17 ;  /* 0x00000010ff577819 */ /* 0x000fe20000011611 */
[----:B------:R-:W-:Y:S01]  /*0830*/  HFMA2.MMA R149, -RZ, RZ, 0, 5.9604644775390625e-08 ;  /* 0x00000001ff957435 */ /* 0x000fe200000001ff */
[--C-:B------:R-:W-:Y:S01]  /*0840*/  SHF.R.U64 R88, R14, 0x10, R15.reuse ;  /* 0x000000100e587819 */ /* 0x100fe2000000120f */
[----:B------:R-:W-:Y:S01]  /*0850*/  HADD2.F32 R20, -RZ, R18.H0_H0 ;  /* 0x20000012ff147230 */ /* 0x000fe20000004100 */
[----:B------:R-:W-:Y:S01]  /*0860*/  SHF.R.U32.HI R89, RZ, 0x10, R15 ;  /* 0x00000010ff597819 */ /* 0x000fe2000001160f */
[----:B------:R-:W-:Y:S01]  /*0870*/  IMAD.MOV.U32 R81, RZ, RZ, RZ ;  /* 0x000000ffff517224 */ /* 0x000fe200078e00ff */
[--C-:B------:R-:W-:Y:S01]  /*0880*/  SHF.R.U64 R90, R12, 0x10, R13.reuse ;  /* 0x000000100c5a7819 */ /* 0x100fe2000000120d */
[----:B------:R-:W-:Y:S01]  /*0890*/  ULDC UR9, c[0x0][0x294] ;  /* 0x0000a50000097ab9 */ /* 0x000fe20000000800 */
[----:B------:R-:W-:Y:S01]  /*08a0*/  SHF.R.U32.HI R91, RZ, 0x10, R13 ;  /* 0x00000010ff5b7819 */ /* 0x000fe2000001160d */
[----:B------:R-:W-:Y:S01]  /*08b0*/  ULDC UR12, c[0x0][0x290] ;  /* 0x0000a400000c7ab9 */ /* 0x000fe20000000800 */
[--C-:B------:R-:W-:Y:S01]  /*08c0*/  SHF.R.U64 R92, R54, 0x10, R55.reuse ;  /* 0x00000010365c7819 */ /* 0x100fe20000001237 */
[----:B------:R-:W-:Y:S01]  /*08d0*/  ULDC.64 UR10, c[0x0][0x298] ;  /* 0x0000a600000a7ab9 */ /* 0x000fe20000000a00 */
[----:B------:R-:W-:Y:S01]  /*08e0*/  SHF.R.U32.HI R93, RZ, 0x10, R55 ;  /* 0x00000010ff5d7819 */ /* 0x000fe20000011637 */
[----:B------:R-:W-:Y:S01]  /*08f0*/  ULDC.64 UR14, c[0x0][0x210] ;  /* 0x00008400000e7ab9 */ /* 0x000fe20000000a00 */
[----:B------:R-:W-:-:S02]  /*0900*/  SHF.R.U64 R94, R52, 0x10, R53 ;  /* 0x00000010345e7819 */ /* 0x000fc40000001235 */
[----:B------:R-:W-:Y:S02]  /*0910*/  SHF.R.U32.HI R95, RZ, 0x10, R53 ;  /* 0x00000010ff5f7819 */ /* 0x000fe40000011635 */
[--C-:B------:R-:W-:Y:S02]  /*0920*/  SHF.R.U64 R96, R50, 0x10, R51.reuse ;  /* 0x0000001032607819 */ /* 0x100fe40000001233 */
[----:B------:R-:W-:Y:S02]  /*0930*/  SHF.R.U32.HI R97, RZ, 0x10, R51 ;  /* 0x00000010ff617819 */ /* 0x000fe40000011633 */
[--C-:B------:R-:W-:Y:S02]  /*0940*/  SHF.R.U64 R98, R48, 0x10, R49.reuse ;  /* 0x0000001030627819 */ /* 0x100fe40000001231 */
[----:B------:R-:W-:Y:S02]  /*0950*/  SHF.R.U32.HI R99, RZ, 0x10, R49 ;  /* 0x00000010ff637819 */ /* 0x000fe40000011631 */
[----:B------:R-:W-:-:S02]  /*0960*/  SHF.R.U64 R100, R46, 0x10, R47 ;  /* 0x000000102e647819 */ /* 0x000fc4000000122f */
[----:B------:R-:W-:Y:S02]  /*0970*/  SHF.R.U32.HI R101, RZ, 0x10, R47 ;  /* 0x00000010ff657819 */ /* 0x000fe4000001162f */
[--C-:B------:R-:W-:Y:S02]  /*0980*/  SHF.R.U64 R102, R44, 0x10, R45.reuse ;  /* 0x000000102c667819 */ /* 0x100fe4000000122d */
[----:B------:R-:W-:Y:S01]  /*0990*/  SHF.R.U32.HI R103, RZ, 0x10, R45 ;  /* 0x00000010ff677819 */ /* 0x000fe2000001162d */
[----:B------:R-:W-:Y:S01]  /*09a0*/  HADD2.F32 R18, -RZ, R16.H0_H0 ;  /* 0x20000010ff127230 */ /* 0x000fe20000004100 */
[----:B------:R-:W-:Y:S01]  /*09b0*/  LOP3.LUT R22, R5, UR31, R22, 0x96, !PT ;  /* 0x0000001f05167c12 */ /* 0x000fe2000f8e9616 */
[----:B------:R-:W-:Y:S01]  /*09c0*/  HADD2.F32 R16, -RZ, R14.H0_H0 ;  /* 0x2000000eff107230 */ /* 0x000fe20000004100 */
[----:B------:R-:W-:Y:S01]  /*09d0*/  LOP3.LUT R21, R0, UR32, R21, 0x96, !PT ;  /* 0x0000002000157c12 */ /* 0x000fe2000f8e9615 */
[----:B------:R-:W-:Y:S01]  /*09e0*/  HADD2.F32 R14, -RZ, R12.H0_H0 ;  /* 0x2000000cff0e7230 */ /* 0x000fe20000004100 */
[----:B------:R-:W-:Y:S01]  /*09f0*/  LOP3.LUT R83, R23, 0x7f, RZ, 0xc0, !PT ;  /* 0x0000007f17537812 */ /* 0x000fe200078ec0ff */
[----:B------:R-:W-:Y:S01]  /*0a00*/  HADD2.F32 R19, -RZ, R19.H0_H0 ;  /* 0x20000013ff137230 */ /* 0x000fe20000004100 */
[----:B------:R-:W-:Y:S01]  /*0a10*/  ISETP.NE.AND P2, PT, RZ, UR8, PT ;  /* 0x00000008ff007c0c */ /* 0x000fe2000bf45270 */
        /* <DEDUP_REMOVED lines=12> */
[----:B0-----:R-:W-:-:S02]  /*0ae0*/  HADD2.F32 R3, -RZ, R47.H0_H0 ;  /* 0x2000002fff037230 */ /* 0x001fc40000004100 */
[----:B------:R-:W-:Y:S02]  /*0af0*/  HADD2.F32 R2, -RZ, R44.H0_H0 ;  /* 0x2000002cff027230 */ /* 0x000fe40000004100 */
[----:B------:R-:W-:Y:S02]  /*0b00*/  HADD2.F32 R0, -RZ, R45.H0_H0 ;  /* 0x2000002dff007230 */ /* 0x000fe40000004100 */
[----:B------:R-:W-:Y:S02]  /*0b10*/  IMAD R80, R80, -0x326172a9, RZ ;  /* 0xcd9e8d5750507824 */ /* 0x000fe400078e02ff */
[----:B------:R-:W-:Y:S02]  /*0b20*/  IMAD R82, R82, -0x2daee0ad, RZ ;  /* 0xd2511f5352527824 */ /* 0x000fe400078e02ff */
        /* <DEDUP_REMOVED lines=24> */
[----:B---3--:R-:W-:-:S02]  /*0cb0*/  SHF.R.U64 R143, R56, 0x10, R57 ;  /* 0x00000010388f7819 */ /* 0x008fc40000001239 */
[----:B------:R-:W-:Y:S02]  /*0cc0*/  SHF.R.U32.HI R140, RZ, 0x10, R57 ;  /* 0x00000010ff8c7819 */ /* 0x000fe40000011639 */
[--C-:B----4-:R-:W-:Y:S02]  /*0cd0*/  SHF.R.U64 R139, R42, 0x10, R43.reuse ;  /* 0x000000102a8b7819 */ /* 0x110fe4000000122b */
[----:B------:R-:W-:Y:S02]  /*0ce0*/  SHF.R.U32.HI R136, RZ, 0x10, R43 ;  /* 0x00000010ff887819 */ /* 0x000fe4000001162b */
[--C-:B------:R-:W-:Y:S02]  /*0cf0*/  SHF.R.U64 R135, R40, 0x10, R41.reuse ;  /* 0x0000001028877819 */ /* 0x100fe40000001229 */
[----:B------:R-:W-:Y:S02]  /*0d00*/  SHF.R.U32.HI R132, RZ, 0x10, R41 ;  /* 0x00000010ff847819 */ /* 0x000fe40000011629 */
[----:B------:R-:W-:-:S02]  /*0d10*/  SHF.R.U64 R131, R38, 0x10, R39 ;  /* 0x0000001026837819 */ /* 0x000fc40000001227 */
[----:B------:R-:W-:Y:S02]  /*0d20*/  SHF.R.U32.HI R128, RZ, 0x10, R39 ;  /* 0x00000010ff807819 */ /* 0x000fe40000011627 */
[--C-:B------:R-:W-:Y:S02]  /*0d30*/  SHF.R.U64 R127, R36, 0x10, R37.reuse ;  /* 0x00000010247f7819 */ /* 0x100fe40000001225 */
[----:B------:R-:W-:Y:S02]  /*0d40*/  SHF.R.U32.HI R124, RZ, 0x10, R37 ;  /* 0x00000010ff7c7819 */ /* 0x000fe40000011625 */
[--C-:B------:R-:W-:Y:S02]  /*0d50*/  SHF.R.U64 R123, R34, 0x10, R35.reuse ;  /* 0x00000010227b7819 */ /* 0x100fe40000001223 */
[----:B------:R-:W-:Y:S02]  /*0d60*/  SHF.R.U32.HI R120, RZ, 0x10, R35 ;  /* 0x00000010ff787819 */ /* 0x000fe40000011623 */
[--C-:B------:R-:W-:Y:S01]  /*0d70*/  SHF.R.U64 R111, R26, 0x10, R27.reuse ;  /* 0x000000101a6f7819 */ /* 0x100fe2000000121b */
[----:B------:R-:W-:Y:S01]  /*0d80*/  HADD2.F32 R25, -RZ, R26.H0_H0 ;  /* 0x2000001aff197230 */ /* 0x000fe20000004100 */
[----:B------:R-:W-:Y:S01]  /*0d90*/  SHF.R.U32.HI R110, RZ, 0x10, R27 ;  /* 0x00000010ff6e7819 */ /* 0x000fe2000001161b */
[----:B------:R-:W-:Y:S01]  /*0da0*/  HADD2.F32 R26, -RZ, R27.H0_H0 ;  /* 0x2000001bff1a7230 */ /* 0x000fe20000004100 */
[----:B------:R-:W-:-:S02]  /*0db0*/  SHF.R.U64 R113, R28, 0x10, R29 ;  /* 0x000000101c717819 */ /* 0x000fc4000000121d */
[----:B------:R-:W-:Y:S02]  /*0dc0*/  SHF.R.U32.HI R112, RZ, 0x10, R29 ;  /* 0x00000010ff707819 */ /* 0x000fe4000001161d */
[--C-:B------:R-:W-:Y:S02]  /*0dd0*/  SHF.R.U64 R115, R30, 0x10, R31.reuse ;  /* 0x000000101e737819 */ /* 0x100fe4000000121f */
[----:B------:R-:W-:Y:S01]  /*0de0*/  SHF.R.U32.HI R114, RZ, 0x10, R31 ;  /* 0x00000010ff727819 */ /* 0x000fe2000001161f */
[----:B------:R-:W-:Y:S02]  /*0df0*/  HADD2.F32 R27, -RZ, R28.H0_H0 ;  /* 0x2000001cff1b7230 */ /* 0x000fe40000004100 */
[----:B------:R-:W-:Y:S02]  /*0e00*/  HADD2.F32 R28, -RZ, R29.H0_H0 ;  /* 0x2000001dff1c7230 */ /* 0x000fe40000004100 */
[----:B------:R-:W-:Y:S01]  /*0e10*/  HADD2.F32 R29, -RZ, R30.H0_H0 ;  /* 0x2000001eff1d7230 */ /* 0x000fe20000004100 */
[----:B------:R-:W-:Y:S01]  /*0e20*/  LOP3.LUT R30, R32, 0x3, RZ, 0xc0, !PT ;  /* 0x00000003201e7812 */ /* 0x000fe200078ec0ff */
        /* <DEDUP_REMOVED lines=33> */
.L_x_31743:
[----:B-1----:R-:W0:Y:S08]  /*1040*/  LDC.64 R40, c[0x0][0x280] ;  /* 0x0000a000ff287b82 */ /* 0x002e300000000a00 */
        /* <DEDUP_REMOVED lines=11> */
[----:B------:R-:W-:-:S04]  /*1100*/  LEA.HI R48, R47, R48, RZ, 0x2 ;  /* 0x000000302f307211 */ /* 0x000fc800078f10ff */
[----:B------:R-:W-:Y:S01]  /*1110*/  LEA.HI.SX32 R157, R48, R83, 0x1e ;  /* 0x00000053309d7211 */ /* 0x000fe200078ff2ff */
[----:B0-----:R-:W-:-:S05]  /*1120*/  IMAD.WIDE R44, R148, 0x4, R44 ;  /* 0x00000004942c7825 */ /* 0x001fca00078e022c */
[----:B-----5:R0:W5:Y:S01]  /*1130*/  LDG.E R152, desc[UR6][R44.64] ;  /* 0x000000062c987981 */ /* 0x020162000c1e1900 */
[----:B-1----:R-:W-:-:S05]  /*1140*/  @P0 IMAD.WIDE.U32 R40, R157, 0x10, R40 ;  /* 0x000000109d280825 */ /* 0x002fca00078e0028 */
[----:B------:R-:W2:Y:S01]  /*1150*/  @P0 LDG.E.128 R32, desc[UR6][R40.64] ;  /* 0x0000000628200981 */ /* 0x000ea2000c1e1d00 */
        /* <DEDUP_REMOVED lines=30> */
.L_x_31363:
[----:B------:R-:W-:-:S07]  /*1340*/  IMAD.MOV.U32 R48, RZ, RZ, R80 ;  /* 0x000000ffff307224 */ /* 0x000fce00078e0050 */
.L_x_31364:
[----:B------:R-:W-:Y:S05]  /*1350*/  BSYNC B1 ;  /* 0x0000000000017941 */ /* 0x000fea0003800000 */
.L_x_31362:
        /* <DEDUP_REMOVED lines=16> */
.L_x_31368:
[----:B------:R-:W-:Y:S05]  /*1460*/  BSYNC B2 ;  /* 0x0000000000027941 */ /* 0x000fea0003800000 */
.L_x_31367:
        /* <DEDUP_REMOVED lines=44> */
.L_x_31366:
[----:B------:R-:W-:Y:S05]  /*1730*/  BSYNC B1 ;  /* 0x0000000000017941 */ /* 0x000fea0003800000 */
.L_x_31365:
        /* <DEDUP_REMOVED lines=9> */
.L_x_31361:
[----:B------:R-:W-:Y:S05]  /*17d0*/  BSYNC B0 ;  /* 0x0000000000007941 */ /* 0x000fea0003800000 */
.L_x_31360:
        /* <DEDUP_REMOVED lines=18> */
.L_x_31372:
[----:B------:R-:W-:-:S07]  /*1900*/  MOV R30, R80 ;  /* 0x00000050001e7202 */ /* 0x000fce0000000f00 */
.L_x_31373:
[----:B------:R-:W-:Y:S05]  /*1910*/  BSYNC B1 ;  /* 0x0000000000017941 */ /* 0x000fea0003800000 */
.L_x_31371:
        /* <DEDUP_REMOVED lines=16> */
.L_x_31377:
[----:B------:R-:W-:Y:S05]  /*1a20*/  BSYNC B2 ;  /* 0x0000000000027941 */ /* 0x000fea0003800000 */
.L_x_31376:
        /* <DEDUP_REMOVED lines=44> */
.L_x_31375:
[----:B------:R-:W-:Y:S05]  /*1cf0*/  BSYNC B1 ;  /* 0x0000000000017941 */ /* 0x000fea0003800000 */
.L_x_31374:
        /* <DEDUP_REMOVED lines=9> */
.L_x_31370:
[----:B------:R-:W-:Y:S05]  /*1d90*/  BSYNC B0 ;  /* 0x0000000000007941 */ /* 0x000fea0003800000 */
.L_x_31369:
        /* <DEDUP_REMOVED lines=18> */
.L_x_31381:
[----:B------:R-:W-:-:S07]  /*1ec0*/  IMAD.MOV.U32 R30, RZ, RZ, R80 ;  /* 0x000000ffff1e7224 */ /* 0x000fce00078e0050 */
.L_x_31382:
[----:B------:R-:W-:Y:S05]  /*1ed0*/  BSYNC B1 ;  /* 0x0000000000017941 */ /* 0x000fea0003800000 */
.L_x_31380:
        /* <DEDUP_REMOVED lines=16> */
.L_x_31386:
[----:B------:R-:W-:Y:S05]  /*1fe0*/  BSYNC B2 ;  /* 0x0000000000027941 */ /* 0x000fea0003800000 */
.L_x_31385:
        /* <DEDUP_REMOVED lines=44> */
.L_x_31384:
[----:B------:R-:W-:Y:S05]  /*22b0*/  BSYNC B1 ;  /* 0x0000000000017941 */ /* 0x000fea0003800000 */
.L_x_31383:
        /* <DEDUP_REMOVED lines=9> */
.L_x_31379:
[----:B------:R-:W-:Y:S05]  /*2350*/  BSYNC B0 ;  /* 0x0000000000007941 */ /* 0x000fea0003800000 */
.L_x_31378:
        /* <DEDUP_REMOVED lines=18> */
.L_x_31390:
[----:B------:R-:W-:-:S07]  /*2480*/  MOV R30, R80 ;  /* 0x00000050001e7202 */ /* 0x000fce0000000f00 */
.L_x_31391:
[----:B------:R-:W-:Y:S05]  /*2490*/  BSYNC B1 ;  /* 0x0000000000017941 */ /* 0x000fea0003800000 */
.L_x_31389:
        /* <DEDUP_REMOVED lines=16> */
.L_x_31395:
[----:B------:R-:W-:Y:S05]  /*25a0*/  BSYNC B2 ;  /* 0x0000000000027941 */ /* 0x000fea0003800000 */
.L_x_31394:
        /* <DEDUP_REMOVED lines=44> */
.L_x_31393:
[----:B------:R-:W-:Y:S05]  /*2870*/  BSYNC B1 ;  /* 0x0000000000017941 */ /* 0x000fea0003800000 */
.L_x_31392:
        /* <DEDUP_REMOVED lines=9> */
.L_x_31388:
[----:B------:R-:W-:Y:S05]  /*2910*/  BSYNC B0 ;  /* 0x0000000000007941 */ /* 0x000fea0003800000 */
.L_x_31387:
        /* <DEDUP_REMOVED lines=8> */
[----:B-1----:R-:W-:Y:S01]  /*29a0*/  @P0 IMAD.WIDE.U32 R40, R49, 0x10, R40 ;  /* 0x0000001031280825 */ /* 0x002fe200078e0028 */
[----:B------:R-:W-:Y:S06]  /*29b0*/  @!P3 BRA `(.L_x_31397) ;  /* 0x00000000002cb947 */ /* 0x000fec0003800000 */
[----:B0-----:R-:W0:Y:S01]  /*29c0*/  LDC.64 R44, c[0x0][0x240] ;  /* 0x00009000ff2c7b82 */ /* 0x001e220000000a00 */
[----:B------:R-:W-:Y:S02]  /*29d0*/  SHF.L.U32 R47, R118, 0x10, RZ ;  /* 0x00000010762f7819 */ /* 0x000fe400000006ff */
[----:B------:R-:W-:Y:S02]  /*29e0*/  LOP3.LUT R30, R119, 0xffff, RZ, 0xc0, !PT ;  /* 0x0000ffff771e7812 */ /* 0x000fe400078ec0ff */
[----:B------:R-:W-:Y:S02]  /*29f0*/  LOP3.LUT R47, R47, 0xff0000, RZ, 0xc0, !PT ;  /* 0x00ff00002f2f7812 */ /* 0x000fe400078ec0ff */
[----:B------:R-:W-:-:S03]  /*2a00*/  LOP3.LUT R51, R117, 0xff, RZ, 0xc0, !PT ;  /* 0x000000ff75337812 */ /* 0x000fc600078ec0ff */
[----:B------:R-:W-:Y:S01]  /*2a10*/  IMAD R30, R30, 0x1000000, R47 ;  /* 0x010000001e1e7824 */ /* 0x000fe200078e022f */
[----:B------:R-:W-:-:S04]  /*2a20*/  LOP3.LUT R47, R116, 0xff, RZ, 0xc0, !PT ;  /* 0x000000ff742f7812 */ /* 0x000fc800078ec0ff */
[----:B------:R-:W-:-:S05]  /*2a30*/  LEA R30, R51, R30, 0x8 ;  /* 0x0000001e331e7211 */ /* 0x000fca00078e40ff */
[----:B------:R-:W-:Y:S02]  /*2a40*/  IMAD.IADD R47, R30, 0x1, R47 ;  /* 0x000000011e2f7824 */ /* 0x000fe400078e022f */
[----:B0-----:R-:W-:-:S05]  /*2a50*/  IMAD.WIDE.U32 R44, R153, 0x4, R44 ;  /* 0x00000004992c7825 */ /* 0x001fca00078e002c */
[----:B------:R1:W-:Y:S02]  /*2a60*/  STG.E desc[UR6][R44.64], R47 ;  /* 0x0000002f2c007986 */ /* 0x0003e4000c101906 */
.L_x_31397:
[----:B------:R-:W-:Y:S05]  /*2a70*/  BSYNC B0 ;  /* 0x0000000000007941 */ /* 0x000fea0003800000 */
.L_x_31396:
[----:B--2---:R-:W-:Y:S01]  /*2a80*/  @P3 IMAD.WIDE.U32 R42, R53, 0x10, R42 ;  /* 0x00000010352a3825 */ /* 0x004fe200078e002a */
[----:B------:R-:W2:Y:S04]  /*2a90*/  @P0 LDG.E.128 R32, desc[UR6][R40.64] ;  /* 0x0000000628200981 */ /* 0x000ea8000c1e1d00 */
[----:B-----5:R3:W5:Y:S01]  /*2aa0*/  @P3 LDG.E.128 R36, desc[UR6][R42.64] ;  /* 0x000000062a243981 */ /* 0x020762000c1e1d00 */
[----:B------:R-:W-:Y:S01]  /*2ab0*/  @!P4 ISETP.NE.U32.AND P1, PT, R106, RZ, PT ;  /* 0x000000ff6a00c20c */ /* 0x000fe20003f25070 */
[----:B------:R-:W-:Y:S01]  /*2ac0*/  BSSY B0, `(.L_x_31398) ;  /* 0x000005a000007945 */ /* 0x000fe20003800000 */
[----:B01----:R-:W-:Y:S02]  /*2ad0*/  @!P4 MOV R44, R46 ;  /* 0x0000002e002cc202 */ /* 0x003fe40000000f00 */
[----:B------:R-:W-:-:S04]  /*2ae0*/  @!P4 ISETP.NE.AND.EX P1, PT, R107, RZ, PT, P1 ;  /* 0x000000ff6b00c20c */ /* 0x000fc80003f25310 */
[----:B--2---:R-:W-:Y:S01]  /*2af0*/  @!P4 FSEL R72, R32, RZ, P1 ;  /* 0x000000ff2048c208 */ /* 0x004fe20000800000 */
[----:B---3--:R-:W-:Y:S08]  /*2b00*/  @!P4 BRA `(.L_x_31399) ;  /* 0x000000040054c947 */ /* 0x008ff00003800000 */
        /* <DEDUP_REMOVED lines=12> */
.L_x_31401:
[----:B------:R-:W-:-:S07]  /*2bd0*/  IMAD.MOV.U32 R30, RZ, RZ, R80 ;  /* 0x000000ffff1e7224 */ /* 0x000fce00078e0050 */
.L_x_31402:
[----:B------:R-:W-:Y:S05]  /*2be0*/  BSYNC B1 ;  /* 0x0000000000017941 */ /* 0x000fea0003800000 */
.L_x_31400:
        /* <DEDUP_REMOVED lines=16> */
.L_x_31406:
[----:B------:R-:W-:Y:S05]  /*2cf0*/  BSYNC B2 ;  /* 0x0000000000027941 */ /* 0x000fea0003800000 */
.L_x_31405:
        /* <DEDUP_REMOVED lines=44> */
.L_x_31404:
[----:B------:R-:W-:Y:S05]  /*2fc0*/  BSYNC B1 ;  /* 0x0000000000017941 */ /* 0x000fea0003800000 */
.L_x_31403:
        /* <DEDUP_REMOVED lines=9> */
.L_x_31399:
[----:B------:R-:W-:Y:S05]  /*3060*/  BSYNC B0 ;  /* 0x0000000000007941 */ /* 0x000fea0003800000 */
.L_x_31398:
        /* <DEDUP_REMOVED lines=18> */
.L_x_31410:
[----:B------:R-:W-:-:S07]  /*3190*/  MOV R30, R80 ;  /* 0x00000050001e7202 */ /* 0x000fce0000000f00 */
.L_x_31411:
[----:B------:R-:W-:Y:S05]  /*31a0*/  BSYNC B1 ;  /* 0x0000000000017941 */ /* 0x000fea0003800000 */
.L_x_31409:
        /* <DEDUP_REMOVED lines=16> */
.L_x_31415:
[----:B------:R-:W-:Y:S05]  /*32b0*/  BSYNC B2 ;  /* 0x0000000000027941 */ /* 0x000fea0003800000 */
.L_x_31414:
        /* <DEDUP_REMOVED lines=44> */
.L_x_31413:
[----:B------:R-:W-:Y:S05]  /*3580*/  BSYNC B1 ;  /* 0x0000000000017941 */ /* 0x000fea0003800000 */
.L_x_31412:
        /* <DEDUP_REMOVED lines=9> */
.L_x_31408:
[----:B------:R-:W-:Y:S05]  /*3620*/  BSYNC B0 ;  /* 0x0000000000007941 */ /* 0x000fea0003800000 */
.L_x_31407:
        /* <DEDUP_REMOVED lines=18> */
.L_x_31419:
[----:B------:R-:W-:-:S07]  /*3750*/  IMAD.MOV.U32 R30, RZ, RZ, R80 ;  /* 0x000000ffff1e7224 */ /* 0x000fce00078e0050 */
.L_x_31420:
[----:B------:R-:W-:Y:S05]  /*3760*/  BSYNC B1 ;  /* 0x0000000000017941 */ /* 0x000fea0003800000 */
.L_x_31418:
        /* <DEDUP_REMOVED lines=16> */
.L_x_31424:
[----:B------:R-:W-:Y:S05]  /*3870*/  BSYNC B2 ;  /* 0x0000000000027941 */ /* 0x000fea0003800000 */
.L_x_31423:
        /* <DEDUP_REMOVED lines=44> */
.L_x_31422:
[----:B------:R-:W-:Y:S05]  /*3b40*/  BSYNC B1 ;  /* 0x0000000000017941 */ /* 0x000fea0003800000 */
.L_x_31421:
        /* <DEDUP_REMOVED lines=9> */
.L_x_31417:
[----:B------:R-:W-:Y:S05]  /*3be0*/  BSYNC B0 ;  /* 0x0000000000007941 */ /* 0x000fea0003800000 */
.L_x_31416:
        /* <DEDUP_REMOVED lines=18> */
.L_x_31428:
[----:B------:R-:W-:-:S07]  /*3d10*/  MOV R30, R80 ;  /* 0x00000050001e7202 */ /* 0x000fce0000000f00 */
.L_x_31429:
[----:B------:R-:W-:Y:S05]  /*3d20*/  BSYNC B1 ;  /* 0x0000000000017941 */ /* 0x000fea0003800000 */
.L_x_31427:
        /* <DEDUP_REMOVED lines=16> */
.L_x_31433:
[----:B------:R-:W-:Y:S05]  /*3e30*/  BSYNC B2 ;  /* 0x0000000000027941 */ /* 0x000fea0003800000 */
.L_x_31432:
        /* <DEDUP_REMOVED lines=44> */
.L_x_31431:
[----:B------:R-:W-:Y:S05]  /*4100*/  BSYNC B1 ;  /* 0x0000000000017941 */ /* 0x000fea0003800000 */
.L_x_31430:
        /* <DEDUP_REMOVED lines=9> */
.L_x_31426:
[----:B------:R-:W-:Y:S05]  /*41a0*/  BSYNC B0 ;  /* 0x0000000000007941 */ /* 0x000fea0003800000 */
.L_x_31425:
[----:B------:R-:W-:Y:S01]  /*41b0*/  IMAD.WIDE.U32 R44, R49, 0x10, R108 ;  /* 0x00000010312c7825 */ /* 0x000fe200078e006c */
[----:B------:R-:W0:Y:S01]  /*41c0*/  @P0 LDC.64 R40, c[0x0][0x230] ;  /* 0x00008c00ff280b82 */ /* 0x000e220000000a00 */
[----:B------:R-:W-:Y:S01]  /*41d0*/  IADD3 R51, R157, 0x100, RZ ;  /* 0x000001009d337810 */ /* 0x000fe20007ffe0ff */
[----:B------:R-:W-:Y:S01]  /*41e0*/  BSSY B0, `(.L_x_31434) ;  /* 0x0000011000007945 */ /* 0x000fe20003800000 */
[----:B------:R-:W-:Y:S01]  /*41f0*/  VIADD R49, R153, 0x100 ;  /* 0x0000010099317836 */ /* 0x000fe20000000000 */
[----:B------:R1:W-:Y:S04]  /*4200*/  STG.E.128 desc[UR6][R44.64], R72 ;  /* 0x000000482c007986 */ /* 0x0003e8000c101d06 */
[----:B------:R-:W2:Y:S01]  /*4210*/  @P3 LDC.64 R42, c[0x0][0x220] ;  /* 0x00008800ff2a3b82 */ /* 0x000ea20000000a00 */
[----:B0-----:R-:W-:Y:S01]  /*4220*/  @P0 IMAD.WIDE.U32 R40, R51, 0x10, R40 ;  /* 0x0000001033280825 */ /* 0x001fe200078e0028 */
[----:B-1----:R-:W-:Y:S06]  /*4230*/  @!P3 BRA `(.L_x_31435) ;  /* 0x00000000002cb947 */ /* 0x002fec0003800000 */
[----:B------:R-:W0:Y:S01]  /*4240*/  LDC.64 R44, c[0x0][0x240] ;  /* 0x00009000ff2c7b82 */ /* 0x000e220000000a00 */
        /* <DEDUP_REMOVED lines=10> */
.L_x_31435:
[----:B------:R-:W-:Y:S05]  /*42f0*/  BSYNC B0 ;  /* 0x0000000000007941 */ /* 0x000fea0003800000 */
.L_x_31434:
[----:B--2---:R-:W-:Y:S01]  /*4300*/  @P3 IMAD.WIDE.U32 R42, R49, 0x10, R42 ;  /* 0x00000010312a3825 */ /* 0x004fe200078e002a */
[----:B------:R-:W2:Y:S04]  /*4310*/  @P0 LDG.E.128 R32, desc[UR6][R40.64] ;  /* 0x0000000628200981 */ /* 0x000ea8000c1e1d00 */
[----:B-----5:R1:W5:Y:S01]  /*4320*/  @P3 LDG.E.128 R36, desc[UR6][R42.64] ;  /* 0x000000062a243981 */ /* 0x020362000c1e1d00 */
[----:B------:R-:W-:Y:S01]  /*4330*/  @!P4 ISETP.NE.U32.AND P1, PT, R106, RZ, PT ;  /* 0x000000ff6a00c20c */ /* 0x000fe20003f25070 */
[----:B------:R-:W-:Y:S01]  /*4340*/  BSSY B0, `(.L_x_31436) ;  /* 0x000005a000007945 */ /* 0x000fe20003800000 */
[----:B0-----:R-:W-:Y:S02]  /*4350*/  @!P4 MOV R44, R46 ;  /* 0x0000002e002cc202 */ /* 0x001fe40000000f00 */
[----:B------:R-:W-:-:S04]  /*4360*/  @!P4 ISETP.NE.AND.EX P1, PT, R107, RZ, PT, P1 ;  /* 0x000000ff6b00c20c */ /* 0x000fc80003f25310 */
        /* <DEDUP_REMOVED lines=14> */
.L_x_31439:
[----:B------:R-:W-:-:S07]  /*4450*/  IMAD.MOV.U32 R30, RZ, RZ, R80 ;  /* 0x000000ffff1e7224 */ /* 0x000fce00078e0050 */
.L_x_31440:
[----:B------:R-:W-:Y:S05]  /*4460*/  BSYNC B1 ;  /* 0x0000000000017941 */ /* 0x000fea0003800000 */
.L_x_31438:
        /* <DEDUP_REMOVED lines=16> */
.L_x_31444:
[----:B------:R-:W-:Y:S05]  /*4570*/  BSYNC B2 ;  /* 0x0000000000027941 */ /* 0x000fea0003800000 */
.L_x_31443:
        /* <DEDUP_REMOVED lines=44> */
.L_x_31442:
[----:B------:R-:W-:Y:S05]  /*4840*/  BSYNC B1 ;  /* 0x0000000000017941 */ /* 0x000fea0003800000 */
.L_x_31441:
        /* <DEDUP_REMOVED lines=9> */
.L_x_31437:
[----:B------:R-:W-:Y:S05]  /*48e0*/  BSYNC B0 ;  /* 0x0000000000007941 */ /* 0x000fea0003800000 */
.L_x_31436:
        /* <DEDUP_REMOVED lines=18> */
.L_x_31448:
[----:B------:R-:W-:-:S07]  /*4a10*/  MOV R30, R80 ;  /* 0x00000050001e7202 */ /* 0x000fce0000000f00 */
.L_x_31449:
[----:B------:R-:W-:Y:S05]  /*4a20*/  BSYNC B1 ;  /* 0x0000000000017941 */ /* 0x000fea0003800000 */
.L_x_31447:
        /* <DEDUP_REMOVED lines=16> */
.L_x_31453:
[----:B------:R-:W-:Y:S05]  /*4b30*/  BSYNC B2 ;  /* 0x0000000000027941 */ /* 0x000fea0003800000 */
.L_x_31452:
        /* <DEDUP_REMOVED lines=44> */
.L_x_31451:
[----:B------:R-:W-:Y:S05]  /*4e00*/  BSYNC B1 ;  /* 0x0000000000017941 */ /* 0x000fea0003800000 */
.L_x_31450:
        /* <DEDUP_REMOVED lines=9> */
.L_x_31446:
[----:B------:R-:W-:Y:S05]  /*4ea0*/  BSYNC B0 ;  /* 0x0000000000007941 */ /* 0x000fea0003800000 */
.L_x_31445:
        /* <DEDUP_REMOVED lines=18> */
.L_x_31457:
[----:B------:R-:W-:-:S07]  /*4fd0*/  IMAD.MOV.U32 R30, RZ, RZ, R80 ;  /* 0x000000ffff1e7224 */ /* 0x000fce00078e0050 */
.L_x_31458:
[----:B------:R-:W-:Y:S05]  /*4fe0*/  BSYNC B1 ;  /* 0x0000000000017941 */ /* 0x000fea0003800000 */
.L_x_31456:
        /* <DEDUP_REMOVED lines=16> */
.L_x_31462:
[----:B------:R-:W-:Y:S05]  /*50f0*/  BSYNC B2 ;  /* 0x0000000000027941 */ /* 0x000fea0003800000 */
.L_x_31461:
        /* <DEDUP_REMOVED lines=44> */
.L_x_31460:
[----:B------:R-:W-:Y:S05]  /*53c0*/  BSYNC B1 ;  /* 0x0000000000017941 */ /* 0x000fea0003800000 */
.L_x_31459:
        /* <DEDUP_REMOVED lines=9> */
.L_x_31455:
[----:B------:R-:W-:Y:S05]  /*5460*/  BSYNC B0 ;  /* 0x0000000000007941 */ /* 0x000fea0003800000 */
.L_x_31454:
        /* <DEDUP_REMOVED lines=18> */
.L_x_31466:
[----:B------:R-:W-:-:S07]  /*5590*/  MOV R30, R80 ;  /* 0x00000050001e7202 */ /* 0x000fce0000000f00 */
.L_x_31467:
[----:B------:R-:W-:Y:S05]  /*55a0*/  BSYNC B1 ;  /* 0x0000000000017941 */ /* 0x000fea0003800000 */
.L_x_31465:
        /* <DEDUP_REMOVED lines=16> */
.L_x_31471:
[----:B------:R-:W-:Y:S05]  /*56b0*/  BSYNC B2 ;  /* 0x0000000000027941 */ /* 0x000fea0003800000 */
.L_x_31470:
        /* <DEDUP_REMOVED lines=44> */
.L_x_31469:
[----:B------:R-:W-:Y:S05]  /*5980*/  BSYNC B1 ;  /* 0x0000000000017941 */ /* 0x000fea0003800000 */
.L_x_31468:
        /* <DEDUP_REMOVED lines=9> */
.L_x_31464:
[----:B------:R-:W-:Y:S05]  /*5a20*/  BSYNC B0 ;  /* 0x0000000000007941 */ /* 0x000fea0003800000 */
.L_x_31463:
        /* <DEDUP_REMOVED lines=20> */
.L_x_31473:
[----:B------:R-:W-:Y:S05]  /*5b70*/  BSYNC B0 ;  /* 0x0000000000007941 */ /* 0x000fea0003800000 */
.L_x_31472:
        /* <DEDUP_REMOVED lines=21> */
.L_x_31477:
[----:B------:R-:W-:-:S07]  /*5cd0*/  IMAD.MOV.U32 R30, RZ, RZ, R80 ;  /* 0x000000ffff1e7224 */ /* 0x000fce00078e0050 */
.L_x_31478:
[----:B------:R-:W-:Y:S05]  /*5ce0*/  BSYNC B1 ;  /* 0x0000000000017941 */ /* 0x000fea0003800000 */
.L_x_31476:
        /* <DEDUP_REMOVED lines=16> */
.L_x_31482:
[----:B------:R-:W-:Y:S05]  /*5df0*/  BSYNC B2 ;  /* 0x0000000000027941 */ /* 0x000fea0003800000 */
.L_x_31481:
        /* <DEDUP_REMOVED lines=44> */
.L_x_31480:
[----:B------:R-:W-:Y:S05]  /*60c0*/  BSYNC B1 ;  /* 0x0000000000017941 */ /* 0x000fea0003800000 */
.L_x_31479:
        /* <DEDUP_REMOVED lines=9> */
.L_x_31475:
[----:B------:R-:W-:Y:S05]  /*6160*/  BSYNC B0 ;  /* 0x0000000000007941 */ /* 0x000fea0003800000 */
.L_x_31474:
        /* <DEDUP_REMOVED lines=18> */
.L_x_31486:
[----:B------:R-:W-:-:S07]  /*6290*/  MOV R30, R80 ;  /* 0x00000050001e7202 */ /* 0x000fce0000000f00 */
.L_x_31487:
[----:B------:R-:W-:Y:S05]  /*62a0*/  BSYNC B1 ;  /* 0x0000000000017941 */ /* 0x000fea0003800000 */
.L_x_31485:
        /* <DEDUP_REMOVED lines=16> */
.L_x_31491:
[----:B------:R-:W-:Y:S05]  /*63b0*/  BSYNC B2 ;  /* 0x0000000000027941 */ /* 0x000fea0003800000 */
.L_x_31490:
        /* <DEDUP_REMOVED lines=44> */
.L_x_31489:
[----:B------:R-:W-:Y:S05]  /*6680*/  BSYNC B1 ;  /* 0x0000000000017941 */ /* 0x000fea0003800000 */
.L_x_31488:
        /* <DEDUP_REMOVED lines=9> */
.L_x_31484:
[----:B------:R-:W-:Y:S05]  /*6720*/  BSYNC B0 ;  /* 0x0000000000007941 */ /* 0x000fea0003800000 */
.L_x_31483:
        /* <DEDUP_REMOVED lines=18> */
.L_x_31495:
[----:B------:R-:W-:-:S07]  /*6850*/  IMAD.MOV.U32 R30, RZ, RZ, R80 ;  /* 0x000000ffff1e7224 */ /* 0x000fce00078e0050 */
.L_x_31496:
[----:B------:R-:W-:Y:S05]  /*6860*/  BSYNC B1 ;  /* 0x0000000000017941 */ /* 0x000fea0003800000 */
.L_x_31494:
        /* <DEDUP_REMOVED lines=16> */
.L_x_31500:
[----:B------:R-:W-:Y:S05]  /*6970*/  BSYNC B2 ;  /* 0x0000000000027941 */ /* 0x000fea0003800000 */
.L_x_31499:
        /* <DEDUP_REMOVED lines=44> */
.L_x_31498:
[----:B------:R-:W-:Y:S05]  /*6c40*/  BSYNC B1 ;  /* 0x0000000000017941 */ /* 0x000fea0003800000 */
.L_x_31497:
        /* <DEDUP_REMOVED lines=9> */
.L_x_31493:
[----:B------:R-:W-:Y:S05]  /*6ce0*/  BSYNC B0 ;  /* 0x0000000000007941 */ /* 0x000fea0003800000 */
.L_x_31492:
        /* <DEDUP_REMOVED lines=18> */
.L_x_31504:
[----:B------:R-:W-:-:S07]  /*6e10*/  MOV R30, R80 ;  /* 0x00000050001e7202 */ /* 0x000fce0000000f00 */
.L_x_31505:
[----:B------:R-:W-:Y:S05]  /*6e20*/  BSYNC B1 ;  /* 0x0000000000017941 */ /* 0x000fea0003800000 */
.L_x_31503:
        /* <DEDUP_REMOVED lines=16> */
.L_x_31509:
[----:B------:R-:W-:Y:S05]  /*6f30*/  BSYNC B2 ;  /* 0x0000000000027941 */ /* 0x000fea0003800000 */
.L_x_31508:
        /* <DEDUP_REMOVED lines=44> */
.L_x_31507:
[----:B------:R-:W-:Y:S05]  /*7200*/  BSYNC B1 ;  /* 0x0000000000017941 */ /* 0x000fea0003800000 */
.L_x_31506:
        /* <DEDUP_REMOVED lines=9> */
.L_x_31502:
[----:B------:R-:W-:Y:S05]  /*72a0*/  BSYNC B0 ;  /* 0x0000000000007941 */ /* 0x000fea0003800000 */
.L_x_31501:
        /* <DEDUP_REMOVED lines=20> */
.L_x_31511:
[----:B------:R-:W-:Y:S05]  /*73f0*/  BSYNC B0 ;  /* 0x0000000000007941 */ /* 0x000fea0003800000 */
.L_x_31510:
[----:B--2---:R-:W-:Y:S01]  /*7400*/  @P3 IMAD.WIDE.U32 R42, R55, 0x10, R42 ;  /* 0x00000010372a3825 */ /* 0x004fe200078e002a */
[----:B------:R-:W0:Y:S04]  /*7410*/  @P0 LDG.E.128 R32, desc[UR6][R50.64] ;  /* 0x0000000632200981 */ /* 0x000e28000c1e1d00 */
[----:B-----5:R1:W5:Y:S01]  /*7420*/  @P3 LDG.E.128 R36, desc[UR6][R42.64] ;  /* 0x000000062a243981 */ /* 0x020362000c1e1d00 */
[----:B------:R-:W-:Y:S01]  /*7430*/  @!P4 ISETP.NE.U32.AND P1, PT, R106, RZ, PT ;  /* 0x000000ff6a00c20c */ /* 0x000fe20003f25070 */
[----:B------:R-:W-:Y:S01]  /*7440*/  BSSY B0, `(.L_x_31512) ;  /* 0x000005a000007945 */ /* 0x000fe20003800000 */
[----:B------:R-:W-:Y:S02]  /*7450*/  @!P4 MOV R48, R52 ;  /* 0x000000340030c202 */ /* 0x000fe40000000f00 */
[----:B------:R-:W-:-:S04]  /*7460*/  @!P4 ISETP.NE.AND.EX P1, PT, R107, RZ, PT, P1 ;  /* 0x000000ff6b00c20c */ /* 0x000fc80003f25310 */
[----:B0-----:R-:W-:Y:S01]  /*7470*/  @!P4 FSEL R40, R32, RZ, P1 ;  /* 0x000000ff2028c208 */ /* 0x001fe20000800000 */
        /* <DEDUP_REMOVED lines=13> */
.L_x_31515:
[----:B------:R-:W-:-:S07]  /*7550*/  IMAD.MOV.U32 R30, RZ, RZ, R80 ;  /* 0x000000ffff1e7224 */ /* 0x000fce00078e0050 */
.L_x_31516:
[----:B------:R-:W-:Y:S05]  /*7560*/  BSYNC B1 ;  /* 0x0000000000017941 */ /* 0x000fea0003800000 */
.L_x_31514:
        /* <DEDUP_REMOVED lines=16> */
.L_x_31520:
[----:B------:R-:W-:Y:S05]  /*7670*/  BSYNC B2 ;  /* 0x0000000000027941 */ /* 0x000fea0003800000 */
.L_x_31519:
        /* <DEDUP_REMOVED lines=44> */
.L_x_31518:
[----:B------:R-:W-:Y:S05]  /*7940*/  BSYNC B1 ;  /* 0x0000000000017941 */ /* 0x000fea0003800000 */
.L_x_31517:
        /* <DEDUP_REMOVED lines=9> */
.L_x_31513:
[----:B------:R-:W-:Y:S05]  /*79e0*/  BSYNC B0 ;  /* 0x0000000000007941 */ /* 0x000fea0003800000 */
.L_x_31512:
        /* <DEDUP_REMOVED lines=18> */
.L_x_31524:
[----:B------:R-:W-:-:S07]  /*7b10*/  MOV R30, R80 ;  /* 0x00000050001e7202 */ /* 0x000fce0000000f00 */
.L_x_31525:
[----:B------:R-:W-:Y:S05]  /*7b20*/  BSYNC B1 ;  /* 0x0000000000017941 */ /* 0x000fea0003800000 */
.L_x_31523:
        /* <DEDUP_REMOVED lines=16> */
.L_x_31529:
[----:B------:R-:W-:Y:S05]  /*7c30*/  BSYNC B2 ;  /* 0x0000000000027941 */ /* 0x000fea0003800000 */
.L_x_31528:
        /* <DEDUP_REMOVED lines=44> */
.L_x_31527:
[----:B------:R-:W-:Y:S05]  /*7f00*/  BSYNC B1 ;  /* 0x0000000000017941 */ /* 0x000fea0003800000 */
.L_x_31526:
        /* <DEDUP_REMOVED lines=9> */
.L_x_31522:
[----:B------:R-:W-:Y:S05]  /*7fa0*/  BSYNC B0 ;  /* 0x0000000000007941 */ /* 0x000fea0003800000 */
.L_x_31521:
        /* <DEDUP_REMOVED lines=18> */
.L_x_31533:
[----:B------:R-:W-:-:S07]  /*80d0*/  IMAD.MOV.U32 R30, RZ, RZ, R80 ;  /* 0x000000ffff1e7224 */ /* 0x000fce00078e0050 */
.L_x_31534:
[----:B------:R-:W-:Y:S05]  /*80e0*/  BSYNC B1 ;  /* 0x0000000000017941 */ /* 0x000fea0003800000 */
.L_x_31532:
        /* <DEDUP_REMOVED lines=16> */
.L_x_31538:
[----:B------:R-:W-:Y:S05]  /*81f0*/  BSYNC B2 ;  /* 0x0000000000027941 */ /* 0x000fea0003800000 */
.L_x_31537:
        /* <DEDUP_REMOVED lines=44> */
.L_x_31536:
[----:B------:R-:W-:Y:S05]  /*84c0*/  BSYNC B1 ;  /* 0x0000000000017941 */ /* 0x000fea0003800000 */
.L_x_31535:
        /* <DEDUP_REMOVED lines=9> */
.L_x_31531:
[----:B------:R-:W-:Y:S05]  /*8560*/  BSYNC B0 ;  /* 0x0000000000007941 */ /* 0x000fea0003800000 */
.L_x_31530:
        /* <DEDUP_REMOVED lines=18> */
.L_x_31542:
[----:B------:R-:W-:-:S07]  /*8690*/  MOV R30, R80 ;  /* 0x00000050001e7202 */ /* 0x000fce0000000f00 */
.L_x_31543:
[----:B------:R-:W-:Y:S05]  /*86a0*/  BSYNC B1 ;  /* 0x0000000000017941 */ /* 0x000fea0003800000 */
.L_x_31541:
        /* <DEDUP_REMOVED lines=16> */
.L_x_31547:
[----:B------:R-:W-:Y:S05]  /*87b0*/  BSYNC B2 ;  /* 0x0000000000027941 */ /* 0x000fea0003800000 */
.L_x_31546:
        /* <DEDUP_REMOVED lines=44> */
.L_x_31545:
[----:B------:R-:W-:Y:S05]  /*8a80*/  BSYNC B1 ;  /* 0x0000000000017941 */ /* 0x000fea0003800000 */
.L_x_31544:
        /* <DEDUP_REMOVED lines=9> */
.L_x_31540:
[----:B------:R-:W-:Y:S05]  /*8b20*/  BSYNC B0 ;  /* 0x0000000000007941 */ /* 0x000fea0003800000 */
.L_x_31539:
        /* <DEDUP_REMOVED lines=20> */
.L_x_31549:
[----:B------:R-:W-:Y:S05]  /*8c70*/  BSYNC B0 ;  /* 0x0000000000007941 */ /* 0x000fea0003800000 */
.L_x_31548:
        /* <DEDUP_REMOVED lines=21> */
.L_x_31553:
[----:B------:R-:W-:-:S07]  /*8dd0*/  IMAD.MOV.U32 R30, RZ, RZ, R80 ;  /* 0x000000ffff1e7224 */ /* 0x000fce00078e0050 */
.L_x_31554:
[----:B------:R-:W-:Y:S05]  /*8de0*/  BSYNC B1 ;  /* 0x0000000000017941 */ /* 0x000fea0003800000 */
.L_x_31552:
        /* <DEDUP_REMOVED lines=16> */
.L_x_31558:
[----:B------:R-:W-:Y:S05]  /*8ef0*/  BSYNC B2 ;  /* 0x0000000000027941 */ /* 0x000fea0003800000 */
.L_x_31557:
        /* <DEDUP_REMOVED lines=44> */
.L_x_31556:
[----:B------:R-:W-:Y:S05]  /*91c0*/  BSYNC B1 ;  /* 0x0000000000017941 */ /* 0x000fea0003800000 */
.L_x_31555:
        /* <DEDUP_REMOVED lines=9> */
.L_x_31551:
[----:B------:R-:W-:Y:S05]  /*9260*/  BSYNC B0 ;  /* 0x0000000000007941 */ /* 0x000fea0003800000 */
.L_x_31550:
        /* <DEDUP_REMOVED lines=18> */
.L_x_31562:
[----:B------:R-:W-:-:S07]  /*9390*/  MOV R30, R80 ;  /* 0x00000050001e7202 */ /* 0x000fce0000000f00 */
.L_x_31563:
[----:B------:R-:W-:Y:S05]  /*93a0*/  BSYNC B1 ;  /* 0x0000000000017941 */ /* 0x000fea0003800000 */
.L_x_31561:
        /* <DEDUP_REMOVED lines=16> */
.L_x_31567:
[----:B------:R-:W-:Y:S05]  /*94b0*/  BSYNC B2 ;  /* 0x0000000000027941 */ /* 0x000fea0003800000 */
.L_x_31566:
        /* <DEDUP_REMOVED lines=44> */
.L_x_31565:
[----:B------:R-:W-:Y:S05]  /*9780*/  BSYNC B1 ;  /* 0x0000000000017941 */ /* 0x000fea0003800000 */
.L_x_31564:
        /* <DEDUP_REMOVED lines=9> */
.L_x_31560:
[----:B------:R-:W-:Y:S05]  /*9820*/  BSYNC B0 ;  /* 0x0000000000007941 */ /* 0x000fea0003800000 */
.L_x_31559:
        /* <DEDUP_REMOVED lines=18> */
.L_x_31571:
[----:B------:R-:W-:-:S07]  /*9950*/  IMAD.MOV.U32 R30, RZ, RZ, R80 ;  /* 0x000000ffff1e7224 */ /* 0x000fce00078e0050 */
.L_x_31572:
[----:B------:R-:W-:Y:S05]  /*9960*/  BSYNC B1 ;  /* 0x0000000000017941 */ /* 0x000fea0003800000 */
.L_x_31570:
        /* <DEDUP_REMOVED lines=16> */
.L_x_31576:
[----:B------:R-:W-:Y:S05]  /*9a70*/  BSYNC B2 ;  /* 0x0000000000027941 */ /* 0x000fea0003800000 */
.L_x_31575:
        /* <DEDUP_REMOVED lines=44> */
.L_x_31574:
[----:B------:R-:W-:Y:S05]  /*9d40*/  BSYNC B1 ;  /* 0x0000000000017941 */ /* 0x000fea0003800000 */
.L_x_31573:
        /* <DEDUP_REMOVED lines=9> */
.L_x_31569:
[----:B------:R-:W-:Y:S05]  /*9de0*/  BSYNC B0 ;  /* 0x0000000000007941 */ /* 0x000fea0003800000 */
.L_x_31568:
        /* <DEDUP_REMOVED lines=18> */
.L_x_31580:
[----:B------:R-:W-:-:S07]  /*9f10*/  MOV R30, R80 ;  /* 0x00000050001e7202 */ /* 0x000fce0000000f00 */
.L_x_31581:
[----:B------:R-:W-:Y:S05]  /*9f20*/  BSYNC B1 ;  /* 0x0000000000017941 */ /* 0x000fea0003800000 */
.L_x_31579:
        /* <DEDUP_REMOVED lines=16> */
.L_x_31585:
[----:B------:R-:W-:Y:S05]  /*a030*/  BSYNC B2 ;  /* 0x0000000000027941 */ /* 0x000fea0003800000 */
.L_x_31584:
        /* <DEDUP_REMOVED lines=44> */
.L_x_31583:
[----:B------:R-:W-:Y:S05]  /*a300*/  BSYNC B1 ;  /* 0x0000000000017941 */ /* 0x000fea0003800000 */
.L_x_31582:
        /* <DEDUP_REMOVED lines=9> */
.L_x_31578:
[----:B------:R-:W-:Y:S05]  /*a3a0*/  BSYNC B0 ;  /* 0x0000000000007941 */ /* 0x000fea0003800000 */
.L_x_31577:
        /* <DEDUP_REMOVED lines=12> */
[----:B------:R-:W-:-:S05]  /*a470*/  LOP3.LUT R61, R56, 0xff0000, RZ, 0xc0, !PT ;  /* 0x00ff0000383d7812 */ /* 0x000fca00078ec0ff */
[----:B------:R-:W-:Y:S01]  /*a480*/  IMAD R30, R30, 0x1000000, R61 ;  /* 0x010000001e1e7824 */ /* 0x000fe200078e023d */
[----:B------:R-:W-:-:S04]  /*a490*/  LOP3.LUT R61, R117, 0xff, RZ, 0xc0, !PT ;  /* 0x000000ff753d7812 */ /* 0x000fc800078ec0ff */
[----:B------:R-:W-:Y:S02]  /*a4a0*/  LEA R30, R61, R30, 0x8 ;  /* 0x0000001e3d1e7211 */ /* 0x000fe400078e40ff */
[----:B------:R-:W-:-:S05]  /*a4b0*/  LOP3.LUT R61, R116, 0xff, RZ, 0xc0, !PT ;  /* 0x000000ff743d7812 */ /* 0x000fca00078ec0ff */
[----:B------:R-:W-:Y:S02]  /*a4c0*/  IMAD.IADD R61, R30, 0x1, R61 ;  /* 0x000000011e3d7824 */ /* 0x000fe400078e023d */
[----:B0-----:R-:W-:-:S05]  /*a4d0*/  IMAD.WIDE.U32 R52, R59, 0x4, R52 ;  /* 0x000000043b347825 */ /* 0x001fca00078e0034 */
[----:B------:R0:W-:Y:S02]  /*a4e0*/  STG.E desc[UR6][R52.64], R61 ;  /* 0x0000003d34007986 */ /* 0x0001e4000c101906 */
.L_x_31587:
[----:B------:R-:W-:Y:S05]  /*a4f0*/  BSYNC B0 ;  /* 0x0000000000007941 */ /* 0x000fea0003800000 */
.L_x_31586:
        /* <DEDUP_REMOVED lines=21> */
.L_x_31591:
[----:B------:R-:W-:-:S07]  /*a650*/  IMAD.MOV.U32 R30, RZ, RZ, R80 ;  /* 0x000000ffff1e7224 */ /* 0x000fce00078e0050 */
.L_x_31592:
[----:B------:R-:W-:Y:S05]  /*a660*/  BSYNC B1 ;  /* 0x0000000000017941 */ /* 0x000fea0003800000 */
.L_x_31590:
        /* <DEDUP_REMOVED lines=16> */
.L_x_31596:
[----:B------:R-:W-:Y:S05]  /*a770*/  BSYNC B2 ;  /* 0x0000000000027941 */ /* 0x000fea0003800000 */
.L_x_31595:
        /* <DEDUP_REMOVED lines=44> */
.L_x_31594:
[----:B------:R-:W-:Y:S05]  /*aa40*/  BSYNC B1 ;  /* 0x0000000000017941 */ /* 0x000fea0003800000 */
.L_x_31593:
        /* <DEDUP_REMOVED lines=9> */
.L_x_31589:
[----:B------:R-:W-:Y:S05]  /*aae0*/  BSYNC B0 ;  /* 0x0000000000007941 */ /* 0x000fea0003800000 */
.L_x_31588:
        /* <DEDUP_REMOVED lines=18> */
.L_x_31600:
[----:B------:R-:W-:-:S07]  /*ac10*/  MOV R30, R80 ;  /* 0x00000050001e7202 */ /* 0x000fce0000000f00 */
.L_x_31601:
[----:B------:R-:W-:Y:S05]  /*ac20*/  BSYNC B1 ;  /* 0x0000000000017941 */ /* 0x000fea0003800000 */
.L_x_31599:
        /* <DEDUP_REMOVED lines=16> */
.L_x_31605:
[----:B------:R-:W-:Y:S05]  /*ad30*/  BSYNC B2 ;  /* 0x0000000000027941 */ /* 0x000fea0003800000 */
.L_x_31604:
        /* <DEDUP_REMOVED lines=44> */
.L_x_31603:
[----:B------:R-:W-:Y:S05]  /*b000*/  BSYNC B1 ;  /* 0x0000000000017941 */ /* 0x000fea0003800000 */
.L_x_31602:
        /* <DEDUP_REMOVED lines=9> */
.L_x_31598:
[----:B------:R-:W-:Y:S05]  /*b0a0*/  BSYNC B0 ;  /* 0x0000000000007941 */ /* 0x000fea0003800000 */
.L_x_31597:
        /* <DEDUP_REMOVED lines=18> */
.L_x_31609:
[----:B------:R-:W-:-:S07]  /*b1d0*/  IMAD.MOV.U32 R30, RZ, RZ, R80 ;  /* 0x000000ffff1e7224 */ /* 0x000fce00078e0050 */
.L_x_31610:
[----:B------:R-:W-:Y:S05]  /*b1e0*/  BSYNC B1 ;  /* 0x0000000000017941 */ /* 0x000fea0003800000 */
.L_x_31608:
        /* <DEDUP_REMOVED lines=16> */
.L_x_31614:
[----:B------:R-:W-:Y:S05]  /*b2f0*/  BSYNC B2 ;  /* 0x0000000000027941 */ /* 0x000fea0003800000 */
.L_x_31613:
        /* <DEDUP_REMOVED lines=44> */
.L_x_31612:
[----:B------:R-:W-:Y:S05]  /*b5c0*/  BSYNC B1 ;  /* 0x0000000000017941 */ /* 0x000fea0003800000 */
.L_x_31611:
        /* <DEDUP_REMOVED lines=9> */
.L_x_31607:
[----:B------:R-:W-:Y:S05]  /*b660*/  BSYNC B0 ;  /* 0x0000000000007941 */ /* 0x000fea0003800000 */
.L_x_31606:
        /* <DEDUP_REMOVED lines=18> */
.L_x_31618:
[----:B------:R-:W-:-:S07]  /*b790*/  MOV R30, R80 ;  /* 0x00000050001e7202 */ /* 0x000fce0000000f00 */
.L_x_31619:
[----:B------:R-:W-:Y:S05]  /*b7a0*/  BSYNC B1 ;  /* 0x0000000000017941 */ /* 0x000fea0003800000 */
.L_x_31617:
        /* <DEDUP_REMOVED lines=16> */
.L_x_31623:
[----:B------:R-:W-:Y:S05]  /*b8b0*/  BSYNC B2 ;  /* 0x0000000000027941 */ /* 0x000fea0003800000 */
.L_x_31622:
        /* <DEDUP_REMOVED lines=44> */
.L_x_31621:
[----:B------:R-:W-:Y:S05]  /*bb80*/  BSYNC B1 ;  /* 0x0000000000017941 */ /* 0x000fea0003800000 */
.L_x_31620:
        /* <DEDUP_REMOVED lines=9> */
.L_x_31616:
[----:B------:R-:W-:Y:S05]  /*bc20*/  BSYNC B0 ;  /* 0x0000000000007941 */ /* 0x000fea0003800000 */
.L_x_31615:
        /* <DEDUP_REMOVED lines=20> */
.L_x_31625:
[----:B------:R-:W-:Y:S05]  /*bd70*/  BSYNC B0 ;  /* 0x0000000000007941 */ /* 0x000fea0003800000 */
.L_x_31624:
        /* <DEDUP_REMOVED lines=21> */
.L_x_31629:
[----:B------:R-:W-:-:S07]  /*bed0*/  IMAD.MOV.U32 R30, RZ, RZ, R80 ;  /* 0x000000ffff1e7224 */ /* 0x000fce00078e0050 */
.L_x_31630:
[----:B------:R-:W-:Y:S05]  /*bee0*/  BSYNC B1 ;  /* 0x0000000000017941 */ /* 0x000fea0003800000 */
.L_x_31628:
        /* <DEDUP_REMOVED lines=16> */
.L_x_31634:
[----:B------:R-:W-:Y:S05]  /*bff0*/  BSYNC B2 ;  /* 0x0000000000027941 */ /* 0x000fea0003800000 */
.L_x_31633:
        /* <DEDUP_REMOVED lines=44> */
.L_x_31632:
[----:B------:R-:W-:Y:S05]  /*c2c0*/  BSYNC B1 ;  /* 0x0000000000017941 */ /* 0x000fea0003800000 */
.L_x_31631:
        /* <DEDUP_REMOVED lines=9> */
.L_x_31627:
[----:B------:R-:W-:Y:S05]  /*c360*/  BSYNC B0 ;  /* 0x0000000000007941 */ /* 0x000fea0003800000 */
.L_x_31626:
        /* <DEDUP_REMOVED lines=18> */
.L_x_31638:
[----:B------:R-:W-:-:S07]  /*c490*/  MOV R30, R80 ;  /* 0x00000050001e7202 */ /* 0x000fce0000000f00 */
.L_x_31639:
[----:B------:R-:W-:Y:S05]  /*c4a0*/  BSYNC B1 ;  /* 0x0000000000017941 */ /* 0x000fea0003800000 */
.L_x_31637:
        /* <DEDUP_REMOVED lines=16> */
.L_x_31643:
[----:B------:R-:W-:Y:S05]  /*c5b0*/  BSYNC B2 ;  /* 0x0000000000027941 */ /* 0x000fea0003800000 */
.L_x_31642:
        /* <DEDUP_REMOVED lines=44> */
.L_x_31641:
[----:B------:R-:W-:Y:S05]  /*c880*/  BSYNC B1 ;  /* 0x0000000000017941 */ /* 0x000fea0003800000 */
.L_x_31640:
        /* <DEDUP_REMOVED lines=9> */
.L_x_31636:
[----:B------:R-:W-:Y:S05]  /*c920*/  BSYNC B0 ;  /* 0x0000000000007941 */ /* 0x000fea0003800000 */
.L_x_31635:
        /* <DEDUP_REMOVED lines=18> */
.L_x_31647:
[----:B------:R-:W-:-:S07]  /*ca50*/  IMAD.MOV.U32 R30, RZ, RZ, R80 ;  /* 0x000000ffff1e7224 */ /* 0x000fce00078e0050 */
.L_x_31648:
[----:B------:R-:W-:Y:S05]  /*ca60*/  BSYNC B1 ;  /* 0x0000000000017941 */ /* 0x000fea0003800000 */
.L_x_31646:
        /* <DEDUP_REMOVED lines=16> */
.L_x_31652:
[----:B------:R-:W-:Y:S05]  /*cb70*/  BSYNC B2 ;  /* 0x0000000000027941 */ /* 0x000fea0003800000 */
.L_x_31651:
        /* <DEDUP_REMOVED lines=44> */
.L_x_31650:
[----:B------:R-:W-:Y:S05]  /*ce40*/  BSYNC B1 ;  /* 0x0000000000017941 */ /* 0x000fea0003800000 */
.L_x_31649:
        /* <DEDUP_REMOVED lines=9> */
.L_x_31645:
[----:B------:R-:W-:Y:S05]  /*cee0*/  BSYNC B0 ;  /* 0x0000000000007941 */ /* 0x000fea0003800000 */
.L_x_31644:
        /* <DEDUP_REMOVED lines=18> */
.L_x_31656:
[----:B------:R-:W-:-:S07]  /*d010*/  MOV R30, R80 ;  /* 0x00000050001e7202 */ /* 0x000fce0000000f00 */
.L_x_31657:
[----:B------:R-:W-:Y:S05]  /*d020*/  BSYNC B1 ;  /* 0x0000000000017941 */ /* 0x000fea0003800000 */
.L_x_31655:
        /* <DEDUP_REMOVED lines=16> */
.L_x_31661:
[----:B------:R-:W-:Y:S05]  /*d130*/  BSYNC B2 ;  /* 0x0000000000027941 */ /* 0x000fea0003800000 */
.L_x_31660:
        /* <DEDUP_REMOVED lines=44> */
.L_x_31659:
[----:B------:R-:W-:Y:S05]  /*d400*/  BSYNC B1 ;  /* 0x0000000000017941 */ /* 0x000fea0003800000 */
.L_x_31658:
        /* <DEDUP_REMOVED lines=9> */
.L_x_31654:
[----:B------:R-:W-:Y:S05]  /*d4a0*/  BSYNC B0 ;  /* 0x0000000000007941 */ /* 0x000fea0003800000 */
.L_x_31653:
[----:B------:R-:W-:Y:S01]  /*d4b0*/  IMAD.WIDE.U32 R50, R159, 0x10, R108 ;  /* 0x000000109f327825 */ /* 0x000fe200078e006c */
[----:B------:R-:W0:Y:S01]  /*d4c0*/  @P0 LDC.64 R54, c[0x0][0x230] ;  /* 0x00008c00ff360b82 */ /* 0x000e220000000a00 */
[----:B------:R-:W-:Y:S01]  /*d4d0*/  IADD3 R161, R157, 0x400, RZ ;  /* 0x000004009da17810 */ /* 0x000fe20007ffe0ff */
[----:B------:R-:W-:Y:S02]  /*d4e0*/  BSSY B0, `(.L_x_31662) ;  /* 0x0000010000007945 */ /* 0x000fe40003800000 */
[----:B------:R1:W-:Y:S04]  /*d4f0*/  STG.E.128 desc[UR6][R50.64], R56 ;  /* 0x0000003832007986 */ /* 0x0003e8000c101d06 */
[----:B------:R-:W2:Y:S01]  /*d500*/  @P3 LDC.64 R48, c[0x0][0x220] ;  /* 0x00008800ff303b82 */ /* 0x000ea20000000a00 */
[----:B0-----:R-:W-:Y:S01]  /*d510*/  @P0 IMAD.WIDE.U32 R54, R161, 0x10, R54 ;  /* 0x00000010a1360825 */ /* 0x001fe200078e0036 */
[----:B-1----:R-:W-:Y:S06]  /*d520*/  @!P3 BRA `(.L_x_31663) ;  /* 0x00000000002cb947 */ /* 0x002fec0003800000 */
[----:B------:R-:W0:Y:S01]  /*d530*/  LDC.64 R50, c[0x0][0x240] ;  /* 0x00009000ff327b82 */ /* 0x000e220000000a00 */
[----:B------:R-:W-:Y:S02]  /*d540*/  IMAD.U32 R30, R118, 0x10000, RZ ;  /* 0x00010000761e7824 */ /* 0x000fe400078e00ff */
[----:B0-----:R-:W-:-:S03]  /*d550*/  IMAD.WIDE.U32 R50, R155, 0x4, R50 ;  /* 0x000000049b327825 */ /* 0x001fc600078e0032 */
[----:B------:R-:W-:Y:S02]  /*d560*/  LOP3.LUT R155, R30, 0xff0000, RZ, 0xc0, !PT ;  /* 0x00ff00001e9b7812 */ /* 0x000fe400078ec0ff */
[----:B------:R-:W-:-:S04]  /*d570*/  LOP3.LUT R30, R119, 0xffff, RZ, 0xc0, !PT ;  /* 0x0000ffff771e7812 */ /* 0x000fc800078ec0ff */
[----:B------:R-:W-:Y:S02]  /*d580*/  LEA R30, R30, R155, 0x18 ;  /* 0x0000009b1e1e7211 */ /* 0x000fe400078ec0ff */
[----:B------:R-:W-:-:S05]  /*d590*/  LOP3.LUT R155, R117, 0xff, RZ, 0xc0, !PT ;  /* 0x000000ff759b7812 */ /* 0x000fca00078ec0ff */
[----:B------:R-:W-:Y:S01]  /*d5a0*/  IMAD R30, R155, 0x100, R30 ;  /* 0x000001009b1e7824 */ /* 0x000fe200078e021e */
[----:B------:R-:W-:-:S04]  /*d5b0*/  LOP3.LUT R155, R116, 0xff, RZ, 0xc0, !PT ;  /* 0x000000ff749b7812 */ /* 0x000fc800078ec0ff */
[----:B------:R-:W-:-:S05]  /*d5c0*/  IADD3 R155, R30, R155, RZ ;  /* 0x0000009b1e9b7210 */ /* 0x000fca0007ffe0ff */
[----:B------:R0:W-:Y:S02]  /*d5d0*/  STG.E desc[UR6][R50.64], R155 ;  /* 0x0000009b32007986 */ /* 0x0001e4000c101906 */
.L_x_31663:
[----:B------:R-:W-:Y:S05]  /*d5e0*/  BSYNC B0 ;  /* 0x0000000000007941 */ /* 0x000fea0003800000 */
.L_x_31662:
[----:B------:R-:W-:Y:S01]  /*d5f0*/  VIADD R159, R153, 0x400 ;  /* 0x00000400999f7836 */ /* 0x000fe20000000000 */
[----:B------:R-:W3:Y:S03]  /*d600*/  @P0 LDG.E.128 R32, desc[UR6][R54.64] ;  /* 0x0000000636200981 */ /* 0x000ee6000c1e1d00 */
[----:B--2---:R-:W-:-:S05]  /*d610*/  @P3 IMAD.WIDE.U32 R48, R159, 0x10, R48 ;  /* 0x000000109f303825 */ /* 0x004fca00078e0030 */
[----:B-----5:R1:W5:Y:S01]  /*d620*/  @P3 LDG.E.128 R36, desc[UR6][R48.64] ;  /* 0x0000000630243981 */ /* 0x020362000c1e1d00 */
[----:B------:R-:W-:Y:S01]  /*d630*/  @!P4 ISETP.NE.U32.AND P1, PT, R106, RZ, PT ;  /* 0x000000ff6a00c20c */ /* 0x000fe20003f25070 */
[----:B------:R-:W-:Y:S01]  /*d640*/  BSSY B0, `(.L_x_31664) ;  /* 0x000005a000007945 */ /* 0x000fe20003800000 */
[----:B0-----:R-:W-:Y:S02]  /*d650*/  @!P4 MOV R50, R53 ;  /* 0x000000350032c202 */ /* 0x001fe40000000f00 */
[----:B------:R-:W-:-:S04]  /*d660*/  @!P4 ISETP.NE.AND.EX P1, PT, R107, RZ, PT, P1 ;  /* 0x000000ff6b00c20c */ /* 0x000fc80003f25310 */
[----:B---3--:R-:W-:Y:S01]  /*d670*/  @!P4 FSEL R52, R32, RZ, P1 ;  /* 0x000000ff2034c208 */ /* 0x008fe20000800000 */
        /* <DEDUP_REMOVED lines=13> */
.L_x_31667:
[----:B------:R-:W-:-:S07]  /*d750*/  IMAD.MOV.U32 R30, RZ, RZ, R80 ;  /* 0x000000ffff1e7224 */ /* 0x000fce00078e0050 */
.L_x_31668:
[----:B------:R-:W-:Y:S05]  /*d760*/  BSYNC B1 ;  /* 0x0000000000017941 */ /* 0x000fea0003800000 */
.L_x_31666:
        /* <DEDUP_REMOVED lines=16> */
.L_x_31672:
[----:B------:R-:W-:Y:S05]  /*d870*/  BSYNC B2 ;  /* 0x0000000000027941 */ /* 0x000fea0003800000 */
.L_x_31671:
        /* <DEDUP_REMOVED lines=44> */
.L_x_31670:
[----:B------:R-:W-:Y:S05]  /*db40*/  BSYNC B1 ;  /* 0x0000000000017941 */ /* 0x000fea0003800000 */
.L_x_31669:
        /* <DEDUP_REMOVED lines=9> */
.L_x_31665:
[----:B------:R-:W-:Y:S05]  /*dbe0*/  BSYNC B0 ;  /* 0x0000000000007941 */ /* 0x000fea0003800000 */
.L_x_31664:
        /* <DEDUP_REMOVED lines=18> */
.L_x_31676:
[----:B------:R-:W-:-:S07]  /*dd10*/  MOV R30, R80 ;  /* 0x00000050001e7202 */ /* 0x000fce0000000f00 */
.L_x_31677:
[----:B------:R-:W-:Y:S05]  /*dd20*/  BSYNC B1 ;  /* 0x0000000000017941 */ /* 0x000fea0003800000 */
.L_x_31675:
        /* <DEDUP_REMOVED lines=16> */
.L_x_31681:
[----:B------:R-:W-:Y:S05]  /*de30*/  BSYNC B2 ;  /* 0x0000000000027941 */ /* 0x000fea0003800000 */
.L_x_31680:
        /* <DEDUP_REMOVED lines=42> */
[----:B------:R-:W-:Y:S01]  /*e0e0*/  HFMA2.MMA R48, -RZ, RZ, 0, 0 ;  /* 0x00000000ff307435 */ /* 0x000fe200000001ff */
[----:B------:R-:W-:-:S10]  /*e0f0*/  LOP3.LUT R21, R49, UR32, R50, 0x96, !PT ;  /* 0x0000002031157c12 */ /* 0x000fd4000f8e9632 */
.L_x_31679:
[----:B------:R-:W-:Y:S05]  /*e100*/  BSYNC B1 ;  /* 0x0000000000017941 */ /* 0x000fea0003800000 */
.L_x_31678:
        /* <DEDUP_REMOVED lines=9> */
.L_x_31674:
[----:B------:R-:W-:Y:S05]  /*e1a0*/  BSYNC B0 ;  /* 0x0000000000007941 */ /* 0x000fea0003800000 */
.L_x_31673:
        /* <DEDUP_REMOVED lines=18> */
.L_x_31685:
[----:B------:R-:W-:-:S07]  /*e2d0*/  IMAD.MOV.U32 R30, RZ, RZ, R80 ;  /* 0x000000ffff1e7224 */ /* 0x000fce00078e0050 */
.L_x_31686:
[----:B------:R-:W-:Y:S05]  /*e2e0*/  BSYNC B1 ;  /* 0x0000000000017941 */ /* 0x000fea0003800000 */
.L_x_31684:
        /* <DEDUP_REMOVED lines=16> */
.L_x_31690:
[----:B------:R-:W-:Y:S05]  /*e3f0*/  BSYNC B2 ;  /* 0x0000000000027941 */ /* 0x000fea0003800000 */
.L_x_31689:
        /* <DEDUP_REMOVED lines=44> */
.L_x_31688:
[----:B------:R-:W-:Y:S05]  /*e6c0*/  BSYNC B1 ;  /* 0x0000000000017941 */ /* 0x000fea0003800000 */
.L_x_31687:
[----:B------:R-:W-:Y:S01]  /*e6d0*/  HFMA2.MMA R51, -RZ, RZ, 0.1171875, 0 ;  /* 0x2f800000ff337435 */ /* 0x000fe200000001ff */
[----:B------:R-:W-:-:S09]  /*e6e0*/  I2FP.F32.U32 R30, R30 ;  /* 0x0000001e001e7245 */ /* 0x000fd20000201000 */
[----:B------:R-:W-:-:S05]  /*e6f0*/  FFMA.FTZ R30, R30, R51, 1.1641532182693481445e-10 ;  /* 0x2f0000001e1e7423 */ /* 0x000fca0000010033 */
[----:B------:R-:W-:Y:S01]  /*e700*/  FSETP.GTU.FTZ.AND P1, PT, R30, UR9, PT ;  /* 0x000000091e007c0b */ /* 0x000fe2000bf3c000 */
[----:B-----5:R-:W-:-:S03]  /*e710*/  FMUL.FTZ R30, R38, UR11 ;  /* 0x0000000b261e7c20 */ /* 0x020fc60008410000 */
[----:B------:R-:W-:Y:S01]  /*e720*/  SEL R118, RZ, 0x1, P1 ;  /* 0x00000001ff767807 */ /* 0x000fe20000800000 */
[----:B------:R-:W-:-:S05]  /*e730*/  FMUL.FTZ R30, R30, UR10 ;  /* 0x0000000a1e1e7c20 */ /* 0x000fca0008410000 */
[----:B------:R-:W-:-:S05]  /*e740*/  FSEL R54, R30, RZ, !P1 ;  /* 0x000000ff1e367208 */ /* 0x000fca0004800000 */
[----:B------:R-:W-:-:S07]  /*e750*/  @P0 FADD.FTZ R54, R34, R54 ;  /* 0x0000003622360221 */ /* 0x000fce0000010000 */
.L_x_31683:
[----:B------:R-:W-:Y:S05]  /*e760*/  BSYNC B0 ;  /* 0x0000000000007941 */ /* 0x000fea0003800000 */
.L_x_31682:
        /* <DEDUP_REMOVED lines=18> */
.L_x_31694:
[----:B------:R-:W-:-:S07]  /*e890*/  MOV R55, R80 ;  /* 0x0000005000377202 */ /* 0x000fce0000000f00 */
.L_x_31695:
[----:B------:R-:W-:Y:S05]  /*e8a0*/  BSYNC B1 ;  /* 0x0000000000017941 */ /* 0x000fea0003800000 */
.L_x_31693:
        /* <DEDUP_REMOVED lines=16> */
.L_x_31699:
[----:B------:R-:W-:Y:S05]  /*e9b0*/  BSYNC B2 ;  /* 0x0000000000027941 */ /* 0x000fea0003800000 */
.L_x_31698:
        /* <DEDUP_REMOVED lines=44> */
.L_x_31697:
[----:B------:R-:W-:Y:S05]  /*ec80*/  BSYNC B1 ;  /* 0x0000000000017941 */ /* 0x000fea0003800000 */
.L_x_31696:
[----:B------:R-:W-:Y:S01]  /*ec90*/  I2FP.F32.U32 R48, R55 ;  /* 0x0000003700307245 */ /* 0x000fe20000201000 */
[----:B------:R-:W-:-:S04]  /*eca0*/  IMAD.MOV.U32 R49, RZ, RZ, 0x2f800000 ;  /* 0x2f800000ff317424 */ /* 0x000fc800078e00ff */
[----:B------:R-:W-:-:S05]  /*ecb0*/  FFMA.FTZ R48, R48, R49, 1.1641532182693481445e-10 ;  /* 0x2f00000030307423 */ /* 0x000fca0000010031 */
[----:B------:R-:W-:Y:S01]  /*ecc0*/  FSETP.GTU.FTZ.AND P1, PT, R48, UR9, PT ;  /* 0x0000000930007c0b */ /* 0x000fe2000bf3c000 */
[----:B-----5:R-:W-:-:S03]  /*ecd0*/  FMUL.FTZ R48, R39, UR11 ;  /* 0x0000000b27307c20 */ /* 0x020fc60008410000 */
[----:B------:R-:W-:Y:S01]  /*ece0*/  SEL R119, RZ, 0x1, P1 ;  /* 0x00000001ff777807 */ /* 0x000fe20000800000 */
[----:B------:R-:W-:-:S05]  /*ecf0*/  FMUL.FTZ R48, R48, UR10 ;  /* 0x0000000a30307c20 */ /* 0x000fca0008410000 */
[----:B------:R-:W-:-:S05]  /*ed00*/  FSEL R55, R48, RZ, !P1 ;  /* 0x000000ff30377208 */ /* 0x000fca0004800000 */
[----:B------:R-:W-:-:S07]  /*ed10*/  @P0 FADD.FTZ R55, R35, R55 ;  /* 0x0000003723370221 */ /* 0x000fce0000010000 */
.L_x_31692:
[----:B------:R-:W-:Y:S05]  /*ed20*/  BSYNC B0 ;  /* 0x0000000000007941 */ /* 0x000fea0003800000 */
.L_x_31691:
        /* <DEDUP_REMOVED lines=19> */
.L_x_31701:
[----:B------:R-:W-:Y:S05]  /*ee60*/  BSYNC B0 ;  /* 0x0000000000007941 */ /* 0x000fea0003800000 */
.L_x_31700:
[----:B------:R-:W-:Y:S01]  /*ee70*/  VIADD R153, R153, 0x480 ;  /* 0x0000048099997836 */ /* 0x000fe20000000000 */
[----:B------:R-:W3:Y:S03]  /*ee80*/  @P0 LDG.E.128 R32, desc[UR6][R154.64] ;  /* 0x000000069a200981 */ /* 0x000ee6000c1e1d00 */
[----:B0-2---:R-:W-:-:S05]  /*ee90*/  @P3 IMAD.WIDE.U32 R50, R153, 0x10, R48 ;  /* 0x0000001099323825 */ /* 0x005fca00078e0030 */
[----:B-----5:R0:W5:Y:S01]  /*eea0*/  @P3 LDG.E.128 R36, desc[UR6][R50.64] ;  /* 0x0000000632243981 */ /* 0x020162000c1e1d00 */
[----:B------:R-:W-:Y:S01]  /*eeb0*/  @!P4 ISETP.NE.U32.AND P1, PT, R106, RZ, PT ;  /* 0x000000ff6a00c20c */ /* 0x000fe20003f25070 */
[----:B------:R-:W-:Y:S01]  /*eec0*/  BSSY B0, `(.L_x_31702) ;  /* 0x000005a000007945 */ /* 0x000fe20003800000 */
[----:B------:R-:W-:Y:S02]  /*eed0*/  @!P4 MOV R156, R30 ;  /* 0x0000001e009cc202 */ /* 0x000fe40000000f00 */
[----:B------:R-:W-:-:S04]  /*eee0*/  @!P4 ISETP.NE.AND.EX P1, PT, R107, RZ, PT, P1 ;  /* 0x000000ff6b00c20c */ /* 0x000fc80003f25310 */
[----:B---3--:R-:W-:Y:S01]  /*eef0*/  @!P4 FSEL R48, R32, RZ, P1 ;  /* 0x000000ff2030c208 */ /* 0x008fe20000800000 */
        /* <DEDUP_REMOVED lines=13> */
.L_x_31705:
[----:B------:R-:W-:-:S07]  /*efd0*/  IMAD.MOV.U32 R116, RZ, RZ, R80 ;  /* 0x000000ffff747224 */ /* 0x000fce00078e0050 */
.L_x_31706:
[----:B------:R-:W-:Y:S05]  /*efe0*/  BSYNC B1 ;  /* 0x0000000000017941 */ /* 0x000fea0003800000 */
.L_x_31704:
        /* <DEDUP_REMOVED lines=16> */
.L_x_31710:
[----:B------:R-:W-:Y:S05]  /*f0f0*/  BSYNC B2 ;  /* 0x0000000000027941 */ /* 0x000fea0003800000 */
.L_x_31709:
        /* <DEDUP_REMOVED lines=44> */
.L_x_31708:
[----:B------:R-:W-:Y:S05]  /*f3c0*/  BSYNC B1 ;  /* 0x0000000000017941 */ /* 0x000fea0003800000 */
.L_x_31707:
        /* <DEDUP_REMOVED lines=9> */
.L_x_31703:
[----:B------:R-:W-:Y:S05]  /*f460*/  BSYNC B0 ;  /* 0x0000000000007941 */ /* 0x000fea0003800000 */
.L_x_31702:
        /* <DEDUP_REMOVED lines=18> */
.L_x_31714:
[----:B------:R-:W-:-:S07]  /*f590*/  MOV R30, R80 ;  /* 0x00000050001e7202 */ /* 0x000fce0000000f00 */
.L_x_31715:
[----:B------:R-:W-:Y:S05]  /*f5a0*/  BSYNC B1 ;  /* 0x0000000000017941 */ /* 0x000fea0003800000 */
.L_x_31713:
        /* <DEDUP_REMOVED lines=16> */
.L_x_31719:
[----:B------:R-:W-:Y:S05]  /*f6b0*/  BSYNC B2 ;  /* 0x0000000000027941 */ /* 0x000fea0003800000 */
.L_x_31718:
        /* <DEDUP_REMOVED lines=44> */
.L_x_31717:
[----:B------:R-:W-:Y:S05]  /*f980*/  BSYNC B1 ;  /* 0x0000000000017941 */ /* 0x000fea0003800000 */
.L_x_31716:
        /* <DEDUP_REMOVED lines=9> */
.L_x_31712:
[----:B------:R-:W-:Y:S05]  /*fa20*/  BSYNC B0 ;  /* 0x0000000000007941 */ /* 0x000fea0003800000 */
.L_x_31711:
        /* <DEDUP_REMOVED lines=18> */
.L_x_31723:
[----:B------:R-:W-:-:S07]  /*fb50*/  IMAD.MOV.U32 R30, RZ, RZ, R80 ;  /* 0x000000ffff1e7224 */ /* 0x000fce00078e0050 */
.L_x_31724:
[----:B------:R-:W-:Y:S05]  /*fb60*/  BSYNC B1 ;  /* 0x0000000000017941 */ /* 0x000fea0003800000 */
.L_x_31722:
        /* <DEDUP_REMOVED lines=16> */
.L_x_31728:
[----:B------:R-:W-:Y:S05]  /*fc70*/  BSYNC B2 ;  /* 0x0000000000027941 */ /* 0x000fea0003800000 */
.L_x_31727:
        /* <DEDUP_REMOVED lines=44> */
.L_x_31726:
[----:B------:R-:W-:Y:S05]  /*ff40*/  BSYNC B1 ;  /* 0x0000000000017941 */ /* 0x000fea0003800000 */
.L_x_31725:
[----:B------:R-:W-:Y:S02]  /*ff50*/  I2FP.F32.U32 R30, R30 ;  /* 0x0000001e001e7245 */ /* 0x000fe40000201000 */
[----:B------:R-:W-:-:S05]  /*ff60*/  MOV R51, 0x2f800000 ;  /* 0x2f80000000337802 */ /* 0x000fca0000000f00 */
[----:B------:R-:W-:-:S05]  /*ff70*/  FFMA.FTZ R30, R30, R51, 1.1641532182693481445e-10 ;  /* 0x2f0000001e1e7423 */ /* 0x000fca0000010033 */
[----:B------:R-:W-:Y:S01]  /*ff80*/  FSETP.GTU.FTZ.AND P1, PT, R30, UR9, PT ;  /* 0x000000091e007c0b */ /* 0x000fe2000bf3c000 */
[----:B-----5:R-:W-:-:S03]  /*ff90*/  FMUL.FTZ R30, R38, UR11 ;  /* 0x0000000b261e7c20 */ /* 0x020fc60008410000 */
[----:B------:R-:W-:Y:S01]  /*ffa0*/  SEL R118, RZ, 0x1, P1 ;  /* 0x00000001ff767807 */ /* 0x000fe20000800000 */
[----:B------:R-:W-:-:S05]  /*ffb0*/  FMUL.FTZ R30, R30, UR10 ;  /* 0x0000000a1e1e7c20 */ /* 0x000fca0008410000 */
[----:B------:R-:W-:-:S05]  /*ffc0*/  FSEL R50, R30, RZ, !P1 ;  /* 0x000000ff1e327208 */ /* 0x000fca0004800000 */
[----:B------:R-:W-:-:S07]  /*ffd0*/  @P0 FADD.FTZ R50, R34, R50 ;  /* 0x0000003222320221 */ /* 0x000fce0000010000 */
.L_x_31721:
[----:B------:R-:W-:Y:S05]  /*ffe0*/  BSYNC B0 ;  /* 0x0000000000007941 */ /* 0x000fea0003800000 */
.L_x_31720:
        /* <DEDUP_REMOVED lines=18> */
.L_x_31732:
[----:B------:R-:W-:-:S07]  /*10110*/  MOV R51, R80 ;  /* 0x0000005000337202 */ /* 0x000fce0000000f00 */
.L_x_31733:
[----:B------:R-:W-:Y:S05]  /*10120*/  BSYNC B1 ;  /* 0x0000000000017941 */ /* 0x000fea0003800000 */
.L_x_31731:
        /* <DEDUP_REMOVED lines=16> */
.L_x_31737:
[----:B------:R-:W-:Y:S05]  /*10230*/  BSYNC B2 ;  /* 0x0000000000027941 */ /* 0x000fea0003800000 */
.L_x_31736:
        /* <DEDUP_REMOVED lines=44> */
.L_x_31735:
[----:B------:R-:W-:Y:S05]  /*10500*/  BSYNC B1 ;  /* 0x0000000000017941 */ /* 0x000fea0003800000 */
.L_x_31734:
        /* <DEDUP_REMOVED lines=9> */
.L_x_31730:
[----:B------:R-:W-:Y:S05]  /*105a0*/  BSYNC B0 ;  /* 0x0000000000007941 */ /* 0x000fea0003800000 */
.L_x_31729:
[----:B------:R-:W-:Y:S01]  /*105b0*/  FADD.FTZ R106, RZ, R76 ;  /* 0x0000004cff6a7221 */ /* 0x000fe20000010000 */
[----:B------:R-:W-:Y:S01]  /*105c0*/  IMAD.WIDE.U32 R108, R157, 0x10, R108 ;  /* 0x000000109d6c7825 */ /* 0x000fe200078e006c */
[----:B------:R-:W-:Y:S01]  /*105d0*/  BSSY B0, `(.L_x_31738) ;  /* 0x0000033000007945 */ /* 0x000fe20003800000 */
[----:B------:R-:W-:Y:S02]  /*105e0*/  LOP3.LUT P0, RZ, R149, 0xff, RZ, 0xc0, !PT ;  /* 0x000000ff95ff7812 */ /* 0x000fe4000780c0ff */
        /* <DEDUP_REMOVED lines=36> */
[----:B0-----:R-:W-:Y:S01]  /*10830*/  FADD.FTZ R108, R107, R48 ;  /* 0x000000306b6c7221 */ /* 0x001fe20000010000 */
[----:B------:R-:W-:Y:S06]  /*10840*/  @!P3 BRA `(.L_x_31739) ;  /* 0x00000000002cb947 */ /* 0x000fec0003800000 */
[----:B------:R-:W0:Y:S01]  /*10850*/  LDC.64 R106, c[0x0][0x240] ;  /* 0x00009000ff6a7b82 */ /* 0x000e220000000a00 */
[----:B------:R-:W-:-:S04]  /*10860*/  SHF.L.U32 R109, R118, 0x10, RZ ;  /* 0x00000010766d7819 */ /* 0x000fc800000006ff */
[----:B------:R-:W-:Y:S02]  /*10870*/  LOP3.LUT R154, R109, 0xff0000, RZ, 0xc0, !PT ;  /* 0x00ff00006d9a7812 */ /* 0x000fe400078ec0ff */
[----:B------:R-:W-:-:S05]  /*10880*/  LOP3.LUT R109, R119, 0xffff, RZ, 0xc0, !PT ;  /* 0x0000ffff776d7812 */ /* 0x000fca00078ec0ff */
[----:B------:R-:W-:Y:S01]  /*10890*/  IMAD R109, R109, 0x1000000, R154 ;  /* 0x010000006d6d7824 */ /* 0x000fe200078e029a */
[----:B------:R-:W-:-:S04]  /*108a0*/  LOP3.LUT R154, R117, 0xff, RZ, 0xc0, !PT ;  /* 0x000000ff759a7812 */ /* 0x000fc800078ec0ff */
[----:B------:R-:W-:Y:S02]  /*108b0*/  LEA R109, R154, R109, 0x8 ;  /* 0x0000006d9a6d7211 */ /* 0x000fe400078e40ff */
[----:B------:R-:W-:-:S04]  /*108c0*/  LOP3.LUT R154, R116, 0xff, RZ, 0xc0, !PT ;  /* 0x000000ff749a7812 */ /* 0x000fc800078ec0ff */
[----:B------:R-:W-:Y:S01]  /*108d0*/  IADD3 R109, R109, R154, RZ ;  /* 0x0000009a6d6d7210 */ /* 0x000fe20007ffe0ff */
[----:B0-----:R-:W-:-:S05]  /*108e0*/  IMAD.WIDE.U32 R106, R153, 0x4, R106 ;  /* 0x00000004996a7825 */ /* 0x001fca00078e006a */
[----:B------:R0:W-:Y:S02]  /*108f0*/  STG.E desc[UR6][R106.64], R109 ;  /* 0x0000006d6a007986 */ /* 0x0001e4000c101906 */
.L_x_31739:
[----:B------:R-:W-:Y:S05]  /*10900*/  BSYNC B0 ;  /* 0x0000000000007941 */ /* 0x000fea0003800000 */
.L_x_31738:
[----:B0-----:R-:W-:Y:S01]  /*10910*/  SHF.R.U32.HI R109, RZ, 0x5, R23 ;  /* 0x00000005ff6d7819 */ /* 0x001fe20000011617 */
[----:B------:R-:W-:Y:S01]  /*10920*/  FADD.FTZ R107, R108, R49 ;  /* 0x000000316c6b7221 */ /* 0x000fe20000010000 */
[----:B------:R-:W-:Y:S01]  /*10930*/  UMOV UR8, 0xffffffff ;  /* 0xffffffff00087882 */ /* 0x000fe20000000000 */
[----:B------:R-:W-:Y:S02]  /*10940*/  LOP3.LUT P1, RZ, R23, 0x1f, RZ, 0xc0, !PT ;  /* 0x0000001f17ff7812 */ /* 0x000fe4000782c0ff */
[----:B------:R-:W-:Y:S01]  /*10950*/  LOP3.LUT R108, R109, 0x7fffffc, RZ, 0xc0, !PT ;  /* 0x07fffffc6d6c7812 */ /* 0x000fe200078ec0ff */
[----:B------:R-:W-:-:S04]  /*10960*/  FADD.FTZ R106, R107, R50 ;  /* 0x000000326b6a7221 */ /* 0x000fc80000010000 */
[----:B------:R-:W-:Y:S02]  /*10970*/  @!P0 VIADD R108, R108, 0x4 ;  /* 0x000000046c6c8836 */ /* 0x000fe40000000000 */
        /* <DEDUP_REMOVED lines=102> */
.L_x_31754:
[----:B------:R-:W2:Y:S01]  /*10fe0*/  @!P1 S2R R154, SR_CgaCtaId ;  /* 0x00000000009a9919 */ /* 0x000ea20000008800 */
[----:B------:R-:W-:Y:S01]  /*10ff0*/  @!P1 MOV R149, 0x400 ;  /* 0x0000040000959802 */ /* 0x000fe20000000f00 */
[----:B-1----:R-:W-:Y:S01]  /*11000*/  FADD.FTZ R107, R153, R158 ;  /* 0x0000009e996b7221 */ /* 0x002fe20000010000 */
[----:B------:R-:W-:Y:S01]  /*11010*/  LOP3.LUT R109, R109, 0x3, RZ, 0xc0, !PT ;  /* 0x000000036d6d7812 */ /* 0x000fe200078ec0ff */
[----:B------:R-:W-:Y:S05]  /*11020*/  WARPSYNC.ALL ;  /* 0x0000000000007948 */ /* 0x000fea0003800000 */
[----:B0-----:R-:W-:Y:S02]  /*11030*/  LOP3.LUT R153, R23, 0x1f, RZ, 0xc0, !PT ;  /* 0x0000001f17997812 */ /* 0x001fe400078ec0ff */
[----:B--2---:R-:W-:-:S02]  /*11040*/  @!P1 LEA R154, R154, R149, 0x18 ;  /* 0x000000959a9a9211 */ /* 0x004fc400078ec0ff */
[----:B------:R-:W-:-:S04]  /*11050*/  @!P1 IADD3 R149, R108, R109, RZ ;  /* 0x0000006d6c959210 */ /* 0x000fc80007ffe0ff */
[----:B------:R-:W-:-:S05]  /*11060*/  @!P1 LEA R149, R149, R154, 0x3 ;  /* 0x0000009a95959211 */ /* 0x000fca00078e18ff */
[----:B------:R0:W-:Y:S01]  /*11070*/  @!P1 STS.64 [R149], R106 ;  /* 0x0000006a95009388 */ /* 0x0001e20000000a00 */
[----:B------:R-:W-:-:S13]  /*11080*/  ISETP.GT.U32.AND P1, PT, R153, 0x3, PT ;  /* 0x000000039900780c */ /* 0x000fda0003f24070 */
[----:B0-----:R-:W0:Y:S01]  /*11090*/  @!P1 S2R R107, SR_CgaCtaId ;  /* 0x00000000006b9919 */ /* 0x001e220000008800 */
[----:B------:R-:W-:Y:S01]  /*110a0*/  @!P1 MOV R106, 0x400 ;  /* 0x00000400006a9802 */ /* 0x000fe20000000f00 */
[----:B------:R-:W-:Y:S01]  /*110b0*/  @!P1 IMAD.IADD R108, R108, 0x1, R153 ;  /* 0x000000016c6c9824 */ /* 0x000fe200078e0299 */
[----:B------:R-:W-:Y:S01]  /*110c0*/  HFMA2.MMA R155, -RZ, RZ, 0, 0 ;  /* 0x00000000ff9b7435 */ /* 0x000fe200000001ff */
[----:B------:R-:W-:Y:S05]  /*110d0*/  BAR.SYNC.DEFER_BLOCKING 0x0 ;  /* 0x0000000000007b1d */ /* 0x000fea0000010000 */
[----:B------:R-:W-:Y:S01]  /*110e0*/  @!P1 IMAD.MOV.U32 R155, RZ, RZ, 0x500 ;  /* 0x00000500ff9b9424 */ /* 0x000fe200078e00ff */
[----:B------:R-:W-:Y:S04]  /*110f0*/  BSSY B0, `(.L_x_31741) ;  /* 0x00000d6000007945 */ /* 0x000fe80003800000 */
[----:B------:R-:W1:Y:S01]  /*11100*/  SHFL.DOWN PT, R154, R155, 0x2, 0x1f ;  /* 0x08401f009b9a7f89 */ /* 0x000e6200000e0000 */
[----:B------:R-:W-:-:S02]  /*11110*/  I2FP.F32.S32 R158, R155 ;  /* 0x0000009b009e7245 */ /* 0x000fc40000201400 */
[----:B0-----:R-:W-:-:S04]  /*11120*/  @!P1 LEA R107, R107, R106, 0x18 ;  /* 0x0000006a6b6b9211 */ /* 0x001fc800078ec0ff */
[----:B------:R-:W-:Y:S02]  /*11130*/  @!P1 LEA R156, R108, R107, 0x3 ;  /* 0x0000006b6c9c9211 */ /* 0x000fe400078e18ff */
[----:B------:R-:W-:Y:S02]  /*11140*/  CS2R R106, SRZ ;  /* 0x00000000006a7805 */ /* 0x000fe4000001ff00 */
[----:B-1----:R-:W-:Y:S02]  /*11150*/  IADD3 R149, R154, R155, RZ ;  /* 0x0000009b9a957210 */ /* 0x002fe40007ffe0ff */
[----:B------:R-:W-:Y:S02]  /*11160*/  I2FP.F32.S32 R160, R154 ;  /* 0x0000009a00a07245 */ /* 0x000fe40000201400 */
[----:B------:R-:W-:Y:S01]  /*11170*/  I2FP.F32.S32 R108, R149 ;  /* 0x00000095006c7245 */ /* 0x000fe20000201400 */
[----:B------:R-:W0:Y:S01]  /*11180*/  @!P1 LDS.64 R106, [R156] ;  /* 0x000000009c6a9984 */ /* 0x000e220000000a00 */
[----:B------:R-:W-:-:S02]  /*11190*/  LOP3.LUT P1, RZ, R109, 0x1f, R23, 0xf8, !PT ;  /* 0x0000001f6dff7812 */ /* 0x000fc4000782f817 */
[----:B------:R-:W1:Y:S01]  /*111a0*/  MUFU.RCP R153, R108 ;  /* 0x0000006c00997308 */ /* 0x000e620000001000 */
[----:B------:R-:W-:Y:S04]  /*111b0*/  SHFL.DOWN PT, R156, R149, 0x1, 0x1f ;  /* 0x08201f00959c7f89 */ /* 0x000fe800000e0000 */
[----:B0-----:R-:W0:Y:S04]  /*111c0*/  SHFL.DOWN PT, R157, R106, 0x2, 0x1f ;  /* 0x08401f006a9d7f89 */ /* 0x001e2800000e0000 */
[----:B------:R-:W2:Y:S01]  /*111d0*/  SHFL.DOWN PT, R154, R107, 0x2, 0x1f ;  /* 0x08401f006b9a7f89 */ /* 0x000ea200000e0000 */
        /* <DEDUP_REMOVED lines=10> */
[-C--:B------:R-:W-:Y:S02]  /*11280*/  IADD3 R153, R149, R156.reuse, RZ ;  /* 0x0000009c95997210 */ /* 0x080fe40007ffe0ff */
[----:B------:R-:W-:Y:S02]  /*11290*/  I2FP.F32.S32 R156, R156 ;  /* 0x0000009c009c7245 */ /* 0x000fe40000201400 */
[----:B------:R-:W1:Y:S01]  /*112a0*/  SHFL.DOWN PT, R107, R154, 0x1, 0x1f ;  /* 0x08201f009a6b7f89 */ /* 0x000e6200000e0000 */
[----:B------:R-:W-:-:S06]  /*112b0*/  I2FP.F32.S32 R153, R153 ;  /* 0x0000009900997245 */ /* 0x000fcc0000201400 */
[----:B------:R-:W2:Y:S01]  /*112c0*/  MUFU.RCP R153, R153 ;  /* 0x0000009900997308 */ /* 0x000ea20000001000 */
[----:B0-----:R-:W-:Y:S01]  /*112d0*/  FADD.FTZ R149, R155, -R106 ;  /* 0x8000006a9b957221 */ /* 0x001fe20000010000 */
[----:B------:R-:W-:-:S03]  /*112e0*/  FMUL.FTZ R157, R106, R156 ;  /* 0x0000009c6a9d7220 */ /* 0x000fc60000410000 */
[----:B------:R-:W-:-:S04]  /*112f0*/  FMUL.FTZ R149, R149, R149 ;  /* 0x0000009595957220 */ /* 0x000fc80000410000 */
[C---:B------:R-:W-:Y:S01]  /*11300*/  FMUL.FTZ R149, R108.reuse, R149 ;  /* 0x000000956c957220 */ /* 0x040fe20000410000 */
[----:B------:R-:W-:Y:S01]  /*11310*/  FFMA.FTZ R108, R108, R155, R157 ;  /* 0x0000009b6c6c7223 */ /* 0x000fe2000001009d */
[----:B-1----:R-:W-:Y:S02]  /*11320*/  FADD.FTZ R106, R154, R107 ;  /* 0x0000006b9a6a7221 */ /* 0x002fe40000010000 */
[----:B------:R-:W-:Y:S01]  /*11330*/  FMUL.FTZ R149, R149, R156 ;  /* 0x0000009c95957220 */ /* 0x000fe20000410000 */
[C---:B--2---:R-:W-:Y:S02]  /*11340*/  FMUL.FTZ R155, R153.reuse, R108 ;  /* 0x0000006c999b7220 */ /* 0x044fe40000410000 */
[----:B------:R-:W0:Y:S01]  /*11350*/  @!P1 LDC.64 R108, c[0x0][0x258] ;  /* 0x00009600ff6c9b82 */ /* 0x000e220000000a00 */
[----:B------:R-:W-:Y:S02]  /*11360*/  FFMA.FTZ R154, R153, R149, R106 ;  /* 0x00000095999a7223 */ /* 0x000fe4000001006a */
[----:B------:R-:W1:Y:S04]  /*11370*/  SHFL.IDX PT, R153, R155, RZ, 0x1f ;  /* 0x00001fff9b997589 */ /* 0x000e6800000e0000 */
[----:B------:R-:W2:Y:S01]  /*11380*/  SHFL.IDX PT, R154, R154, RZ, 0x1f ;  /* 0x00001fff9a9a7589 */ /* 0x000ea200000e0000 */
[----:B------:R-:W2:Y:S08]  /*11390*/  LDC R149, c[0x0][0x2d8] ;  /* 0x0000b600ff957b82 */ /* 0x000eb00000000800 */
[----:B------:R-:W3:Y:S01]  /*113a0*/  @!P1 LDC.64 R106, c[0x0][0x250] ;  /* 0x00009400ff6a9b82 */ /* 0x000ee20000000a00 */
[----:B0-----:R-:W-:Y:S01]  /*113b0*/  @!P1 LEA R108, P4, R148, R108, 0x2 ;  /* 0x0000006c946c9211 */ /* 0x001fe200078810ff */
[----:B-1----:R-:W-:-:S03]  /*113c0*/  FMUL.FTZ R156, R153, R153 ;  /* 0x00000099999c7220 */ /* 0x002fc60000410000 */
[----:B------:R-:W-:Y:S02]  /*113d0*/  @!P1 LEA.HI.X R109, R148, R109, R150, 0x2, P4 ;  /* 0x0000006d946d9211 */ /* 0x000fe400020f1496 */
[----:B------:R-:W-:Y:S01]  /*113e0*/  FSEL R156, R156, RZ, P2 ;  /* 0x000000ff9c9c7208 */ /* 0x000fe20001000000 */
[----:B--2---:R-:W-:-:S04]  /*113f0*/  FFMA.FTZ R149, R154, UR12, R149 ;  /* 0x0000000c9a957c23 */ /* 0x004fc80008010095 */
[----:B------:R-:W-:Y:S01]  /*11400*/  FADD.FTZ R149, R149, R156 ;  /* 0x0000009c95957221 */ /* 0x000fe20000010000 */
[----:B---3--:R-:W-:-:S05]  /*11410*/  @!P1 LEA R106, P3, R148, R106, 0x2 ;  /* 0x0000006a946a9211 */ /* 0x008fca00078610ff */
[----:B------:R-:W0:Y:S01]  /*11420*/  MUFU.RSQ R149, R149 ;  /* 0x0000009500957308 */ /* 0x000e220000001400 */
[----:B------:R-:W-:-:S05]  /*11430*/  @!P1 LEA.HI.X R107, R148, R107, R150, 0x2, P3 ;  /* 0x0000006b946b9211 */ /* 0x000fca00018f1496 */
[----:B------:R1:W-:Y:S04]  /*11440*/  @!P1 STG.E desc[UR6][R106.64], R153 ;  /* 0x000000996a009986 */ /* 0x0003e8000c101906 */
[----:B0-----:R1:W-:Y:S01]  /*11450*/  @!P1 STG.E desc[UR6][R108.64], R149 ;  /* 0x000000956c009986 */ /* 0x0013e2000c101906 */
[----:B------:R-:W-:-:S13]  /*11460*/  ISETP.GE.AND P1, PT, R152, 0x1, PT ;  /* 0x000000019800780c */ /* 0x000fda0003f26270 */
[----:B-1----:R-:W-:Y:S05]  /*11470*/  @!P1 BRA `(.L_x_31742) ;  /* 0x0000000800749947 */ /* 0x002fea0003800000 */
[----:B------:R-:W0:Y:S01]  /*11480*/  LDC.64 R106, c[0x0][0x2b8] ;  /* 0x0000ae00ff6a7b82 */ /* 0x000e220000000a00 */
[----:B------:R-:W-:Y:S01]  /*11490*/  VIADD R152, R152, 0xffffffff ;  /* 0xffffffff98987836 */ /* 0x000fe20000000000 */
[----:B------:R-:W-:-:S03]  /*114a0*/  FSEL R108, R153, RZ, !P2 ;  /* 0x000000ff996c7208 */ /* 0x000fc60005000000 */
[----:B------:R-:W-:Y:S02]  /*114b0*/  IMAD R152, R152, R151, RZ ;  /* 0x0000009798987224 */ /* 0x000fe400078e02ff */
[C---:B------:R-:W-:Y:S01]  /*114c0*/  FADD.FTZ R76, -R108.reuse, R76 ;  /* 0x0000004c6c4c7221 */ /* 0x040fe20000010100 */
[C---:B------:R-:W-:Y:S01]  /*114d0*/  FADD.FTZ R150, -R108.reuse, R77 ;  /* 0x0000004d6c967221 */ /* 0x040fe20000010100 */
[C---:B------:R-:W-:Y:S01]  /*114e0*/  FADD.FTZ R78, -R108.reuse, R78 ;  /* 0x0000004e6c4e7221 */ /* 0x040fe20000010100 */
[----:B------:R-:W-:Y:S01]  /*114f0*/  SHF.R.S32.HI R83, RZ, 0x1f, R152 ;  /* 0x0000001fff537819 */ /* 0x000fe20000011498 */
[----:B------:R-:W-:Y:S01]  /*11500*/  FADD.FTZ R154, -R108, R79 ;  /* 0x0000004f6c9a7221 */ /* 0x000fe20000010100 */
[C---:B------:R-:W-:Y:S01]  /*11510*/  FMUL.FTZ R76, R149.reuse, R76 ;  /* 0x0000004c954c7220 */ /* 0x040fe20000410000 */
[----:B------:R-:W-:Y:S01]  /*11520*/  FMUL.FTZ R78, R149, R78 ;  /* 0x0000004e954e7220 */ /* 0x000fe20000410000 */
[----:B------:R-:W-:Y:S01]  /*11530*/  LEA.HI R152, R83, R152, RZ, 0x2 ;  /* 0x0000009853987211 */ /* 0x000fe200078f10ff */
[----:B------:R-:W-:Y:S01]  /*11540*/  FMUL.FTZ R79, R149, R154 ;  /* 0x0000009a954f7220 */ /* 0x000fe20000410000 */
[----:B------:R-:W-:Y:S01]  /*11550*/  LOP3.LUT R83, R23, 0x7f, RZ, 0xc0, !PT ;  /* 0x0000007f17537812 */ /* 0x000fe200078ec0ff */
[----:B------:R-:W-:Y:S01]  /*11560*/  FMUL.FTZ R77, R149, R150 ;  /* 0x00000096954d7220 */ /* 0x000fe20000410000 */
[----:B------:R-:W-:Y:S01]  /*11570*/  FFMA.FTZ R78, R142, R78, R19 ;  /* 0x0000004e8e4e7223 */ /* 0x000fe20000010013 */
[----:B------:R-:W-:Y:S01]  /*11580*/  FFMA.FTZ R79, R140, R79, R85 ;  /* 0x0000004f8c4f7223 */ /* 0x000fe20000010055 */
[----:B------:R-:W-:Y:S01]  /*11590*/  LEA.HI.SX32 R109, R152, R83, 0x1e ;  /* 0x00000053986d7211 */ /* 0x000fe200078ff2ff */
[----:B------:R-:W-:Y:S01]  /*115a0*/  FFMA.FTZ R77, R143, R77, R84 ;  /* 0x0000004d8f4d7223 */ /* 0x000fe20000010054 */
[----:B------:R-:W-:Y:S01]  /*115b0*/  FFMA.FTZ R76, R145, R76, R20 ;  /* 0x0000004c914c7223 */ /* 0x000fe20000010014 */
[C---:B------:R-:W-:Y:S01]  /*115c0*/  FADD.FTZ R74, -R108.reuse, R74 ;  /* 0x0000004a6c4a7221 */ /* 0x040fe20000010100 */
[----:B------:R-:W-:Y:S01]  /*115d0*/  FADD.FTZ R156, -R108, R71 ;  /* 0x000000476c9c7221 */ /* 0x000fe20000010100 */
[----:B0-----:R-:W-:-:S04]  /*115e0*/  IMAD.WIDE.U32 R160, R109, 0x10, R106 ;  /* 0x000000106da07825 */ /* 0x001fc800078e006a */
[C---:B------:R-:W-:Y:S01]  /*115f0*/  FADD.FTZ R72, -R108.reuse, R72 ;  /* 0x000000486c487221 */ /* 0x040fe20000010100 */
[C---:B------:R-:W-:Y:S01]  /*11600*/  FADD.FTZ R150, -R108.reuse, R73 ;  /* 0x000000496c967221 */ /* 0x040fe20000010100 */
[C---:B------:R-:W-:Y:S01]  /*11610*/  FADD.FTZ R152, -R108.reuse, R75 ;  /* 0x0000004b6c987221 */ /* 0x040fe20000010100 */
[C---:B------:R-:W-:Y:S01]  /*11620*/  FADD.FTZ R70, -R108.reuse, R70 ;  /* 0x000000466c467221 */ /* 0x040fe20000010100 */
[----:B------:R0:W-:Y:S01]  /*11630*/  STG.E.128 desc[UR6][R160.64], R76 ;  /* 0x0000004ca0007986 */ /* 0x0001e2000c101d06 */
        /* <DEDUP_REMOVED lines=8> */
[----:B------:R-:W-:Y:S01]  /*116c0*/  FMUL.FTZ R156, R149, R156 ;  /* 0x0000009c959c7220 */ /* 0x000fe20000410000 */
[----:B------:R-:W-:Y:S01]  /*116d0*/  IADD3 R157, R109, 0x80, RZ ;  /* 0x000000806d9d7810 */ /* 0x000fe20007ffe0ff */
[C---:B------:R-:W-:Y:S01]  /*116e0*/  FADD.FTZ R158, -R108.reuse, R45 ;  /* 0x0000002d6c9e7221 */ /* 0x040fe20000010100 */
[C---:B------:R-:W-:Y:S01]  /*116f0*/  FADD.FTZ R46, -R108.reuse, R46 ;  /* 0x0000002e6c2e7221 */ /* 0x040fe20000010100 */
[C---:B------:R-:W-:Y:S01]  /*11700*/  FMUL.FTZ R72, R149.reuse, R72 ;  /* 0x0000004895487220 */ /* 0x040fe20000410000 */
[----:B------:R-:W-:Y:S01]  /*11710*/  FMUL.FTZ R150, R149, R150 ;  /* 0x0000009695967220 */ /* 0x000fe20000410000 */
[----:B------:R-:W-:Y:S01]  /*11720*/  IADD3 R155, R109, 0x100, RZ ;  /* 0x000001006d9b7810 */ /* 0x000fe20007ffe0ff */
[C---:B------:R-:W-:Y:S01]  /*11730*/  FADD.FTZ R64, -R108.reuse, R64 ;  /* 0x000000406c407221 */ /* 0x040fe20000010100 */
[C---:B------:R-:W-:Y:S01]  /*11740*/  FADD.FTZ R162, -R108.reuse, R65 ;  /* 0x000000416ca27221 */ /* 0x040fe20000010100 */
[C---:B0-----:R-:W-:Y:S01]  /*11750*/  FADD.FTZ R76, -R108.reuse, R47 ;  /* 0x0000002f6c4c7221 */ /* 0x041fe20000010100 */
[C---:B------:R-:W-:Y:S01]  /*11760*/  FADD.FTZ R78, -R108.reuse, R41 ;  /* 0x000000296c4e7221 */ /* 0x040fe20000010100 */
[C---:B------:R-:W-:Y:S01]  /*11770*/  FADD.FTZ R41, -R108.reuse, R48 ;  /* 0x000000306c297221 */ /* 0x040fe20000010100 */
[C---:B------:R-:W-:Y:S01]  /*11780*/  FMUL.FTZ R47, R149.reuse, R74 ;  /* 0x0000004a952f7220 */ /* 0x040fe20000410000 */
[C---:B------:R-:W-:Y:S01]  /*11790*/  FADD.FTZ R160, -R108.reuse, R43 ;  /* 0x0000002b6ca07221 */ /* 0x040fe20000010100 */
        /* <DEDUP_REMOVED lines=18> */
[C---:B------:R-:W-:Y:S01]  /*118c0*/  FMUL.FTZ R70, R149.reuse, R42 ;  /* 0x0000002a95467220 */ /* 0x040fe20000410000 */
[----:B------:R-:W-:Y:S01]  /*118d0*/  FADD.FTZ R108, -R108, R51 ;  /* 0x000000336c6c7221 */ /* 0x000fe20000010100 */
[C---:B------:R-:W-:Y:S01]  /*118e0*/  FMUL.FTZ R73, R149.reuse, R62 ;  /* 0x0000003e95497220 */ /* 0x040fe20000410000 */
[C---:B------:R-:W-:Y:S01]  /*118f0*/  FMUL.FTZ R151, R149.reuse, R63 ;  /* 0x0000003f95977220 */ /* 0x040fe20000410000 */
[----:B------:R-:W-:Y:S01]  /*11900*/  FFMA.FTZ R42, R138, R47, R17 ;  /* 0x0000002f8a2a7223 */ /* 0x000fe20000010011 */
[C---:B------:R-:W-:Y:S01]  /*11910*/  FMUL.FTZ R51, R149.reuse, R40 ;  /* 0x0000002895337220 */ /* 0x040fe20000410000 */
[C---:B------:R-:W-:Y:S01]  /*11920*/  FMUL.FTZ R62, R149.reuse, R52 ;  /* 0x00000034953e7220 */ /* 0x040fe20000410000 */
[C---:B------:R-:W-:Y:S01]  /*11930*/  FMUL.FTZ R63, R149.reuse, R41 ;  /* 0x00000029953f7220 */ /* 0x040fe20000410000 */
[----:B------:R-:W-:Y:S01]  /*11940*/  FFMA.FTZ R47, R132, R156, R89 ;  /* 0x0000009c842f7223 */ /* 0x000fe20000010059 */
[C---:B------:R-:W-:Y:S01]  /*11950*/  FMUL.FTZ R69, R149.reuse, R46 ;  /* 0x0000002e95457220 */ /* 0x040fe20000410000 */
[----:B------:R-:W-:Y:S01]  /*11960*/  FMUL.FTZ R160, R149, R160 ;  /* 0x000000a095a07220 */ /* 0x000fe20000410000 */
[----:B------:R-:W-:Y:S01]  /*11970*/  FFMA.FTZ R43, R136, R43, R87 ;  /* 0x0000002b882b7223 */ /* 0x000fe20000010057 */
[----:B------:R-:W-:Y:S01]  /*11980*/  FFMA.FTZ R41, R139, R150, R86 ;  /* 0x000000968b297223 */ /* 0x000fe20000010056 */
[----:B------:R-:W-:Y:S01]  /*11990*/  FFMA.FTZ R40, R141, R72, R18 ;  /* 0x000000488d287223 */ /* 0x000fe20000010012 */
[----:B------:R-:W-:-:S04]  /*119a0*/  IMAD.WIDE.U32 R156, R157, 0x10, R106 ;  /* 0x000000109d9c7825 */ /* 0x000fc800078e006a */
[----:B------:R-:W-:Y:S01]  /*119b0*/  FFMA.FTZ R52, R133, R49, R14 ;  /* 0x0000003185347223 */ /* 0x000fe2000001000e */
[C---:B------:R-:W-:Y:S01]  /*119c0*/  FMUL.FTZ R158, R149.reuse, R158 ;  /* 0x0000009e959e7220 */ /* 0x040fe20000410000 */
[----:B------:R-:W-:Y:S01]  /*119d0*/  FMUL.FTZ R152, R149, R76 ;  /* 0x0000004c95987220 */ /* 0x000fe20000410000 */
[----:B------:R-:W-:Y:S01]  /*119e0*/  FFMA.FTZ R46, R134, R77, R15 ;  /* 0x0000004d862e7223 */ /* 0x000fe2000001000f */
[----:B------:R-:W-:Y:S01]  /*119f0*/  FFMA.FTZ R45, R135, R45, R88 ;  /* 0x0000002d872d7223 */ /* 0x000fe20000010058 */
[----:B------:R-:W-:Y:S01]  /*11a00*/  FFMA.FTZ R44, R137, R68, R16 ;  /* 0x00000044892c7223 */ /* 0x000fe20000010010 */
[----:B------:R-:W-:Y:S01]  /*11a10*/  IMAD.WIDE.U32 R154, R155, 0x10, R106 ;  /* 0x000000109b9a7825 */ /* 0x000fe200078e006a */
[----:B------:R-:W-:-:S03]  /*11a20*/  IADD3 R49, R109, 0x200, RZ ;  /* 0x000002006d317810 */ /* 0x000fc60007ffe0ff */
[C---:B------:R-:W-:Y:S01]  /*11a30*/  FMUL.FTZ R78, R149.reuse, R78 ;  /* 0x0000004e954e7220 */ /* 0x040fe20000410000 */
[----:B------:R-:W-:Y:S01]  /*11a40*/  FMUL.FTZ R71, R149, R66 ;  /* 0x0000004295477220 */ /* 0x000fe20000410000 */
[----:B------:R-:W-:Y:S02]  /*11a50*/  VIADD R161, R109, 0x180 ;  /* 0x000001806da17836 */ /* 0x000fe40000000000 */
        /* <DEDUP_REMOVED lines=14> */
[----:B------:R-:W-:Y:S01]  /*11b40*/  IADD3 R159, R109, 0x280, RZ ;  /* 0x000002806d9f7810 */ /* 0x000fe20007ffe0ff */
[----:B------:R-:W-:-:S04]  /*11b50*/  IMAD.WIDE.U32 R160, R161, 0x10, R106 ;  /* 0x00000010a1a07825 */ /* 0x000fc800078e006a */
[C---:B------:R-:W-:Y:S01]  /*11b60*/  FMUL.FTZ R64, R149.reuse, R64 ;  /* 0x0000004095407220 */ /* 0x040fe20000410000 */
[C---:B------:R-:W-:Y:S01]  /*11b70*/  FMUL.FTZ R162, R149.reuse, R162 ;  /* 0x000000a295a27220 */ /* 0x040fe20000410000 */
[----:B------:R-:W-:Y:S01]  /*11b80*/  FMUL.FTZ R164, R149, R164 ;  /* 0x000000a495a47220 */ /* 0x000fe20000410000 */
[----:B------:R1:W-:Y:S01]  /*11b90*/  STG.E.128 desc[UR6][R154.64], R44 ;  /* 0x0000002c9a007986 */ /* 0x0003e2000c101d06 */
[----:B------:R-:W-:Y:S01]  /*11ba0*/  FFMA.FTZ R58, R126, R70, R11 ;  /* 0x000000467e3a7223 */ /* 0x000fe2000001000b */
[----:B------:R-:W-:Y:S01]  /*11bb0*/  FFMA.FTZ R57, R127, R78, R92 ;  /* 0x0000004e7f397223 */ /* 0x000fe2000001005c */
[----:B------:R-:W-:Y:S01]  /*11bc0*/  FFMA.FTZ R56, R129, R51, R12 ;  /* 0x0000003381387223 */ /* 0x000fe2000001000c */
[----:B------:R-:W-:-:S04]  /*11bd0*/  IMAD.WIDE.U32 R48, R49, 0x10, R106 ;  /* 0x0000001031307825 */ /* 0x000fc800078e006a */
[----:B------:R-:W-:Y:S01]  /*11be0*/  FMUL.FTZ R60, R149, R60 ;  /* 0x0000003c953c7220 */ /* 0x000fe20000410000 */
[----:B------:R-:W-:Y:S01]  /*11bf0*/  IADD3 R153, R109, 0x400, RZ ;  /* 0x000004006d997810 */ /* 0x000fe20007ffe0ff */
[C---:B------:R-:W-:Y:S01]  /*11c00*/  FMUL.FTZ R72, R149.reuse, R50 ;  /* 0x0000003295487220 */ /* 0x040fe20000410000 */
[----:B------:R-:W-:Y:S01]  /*11c10*/  FMUL.FTZ R108, R149, R108 ;  /* 0x0000006c956c7220 */ /* 0x000fe20000410000 */
[----:B0-----:R-:W-:Y:S01]  /*11c20*/  VIADD R157, R109, 0x300 ;  /* 0x000003006d9d7836 */ /* 0x001fe20000000000 */
[----:B------:R0:W-:Y:S01]  /*11c30*/  STG.E.128 desc[UR6][R160.64], R52 ;  /* 0x00000034a0007986 */ /* 0x0001e2000c101d06 */
[----:B------:R-:W-:-:S04]  /*11c40*/  IMAD.WIDE.U32 R158, R159, 0x10, R106 ;  /* 0x000000109f9e7825 */ /* 0x000fc800078e006a */
[----:B------:R-:W-:Y:S01]  /*11c50*/  FFMA.FTZ R43, R120, R164, R95 ;  /* 0x000000a4782b7223 */ /* 0x000fe2000001005f */
[----:B------:R-:W-:Y:S01]  /*11c60*/  FFMA.FTZ R42, R122, R71, R9 ;  /* 0x000000477a2a7223 */ /* 0x000fe20000010009 */
[----:B------:R-:W-:Y:S01]  /*11c70*/  FFMA.FTZ R41, R123, R162, R94 ;  /* 0x000000a27b297223 */ /* 0x000fe2000001005e */
[----:B------:R-:W-:Y:S01]  /*11c80*/  FFMA.FTZ R40, R125, R64, R10 ;  /* 0x000000407d287223 */ /* 0x000fe2000001000a */
[----:B------:R-:W-:Y:S01]  /*11c90*/  IMAD.WIDE.U32 R156, R157, 0x10, R106 ;  /* 0x000000109d9c7825 */ /* 0x000fe200078e006a */
[----:B------:R2:W-:Y:S01]  /*11ca0*/  STG.E.128 desc[UR6][R48.64], R56 ;  /* 0x0000003830007986 */ /* 0x0005e2000c101d06 */
[C---:B-1----:R-:W-:Y:S02]  /*11cb0*/  IADD3 R155, R109.reuse, 0x380, RZ ;  /* 0x000003806d9b7810 */ /* 0x042fe40007ffe0ff */
[----:B------:R-:W-:Y:S01]  /*11cc0*/  FFMA.FTZ R47, R104, R151, R97 ;  /* 0x00000097682f7223 */ /* 0x000fe20000010061 */
[----:B------:R-:W-:Y:S02]  /*11cd0*/  VIADD R109, R109, 0x480 ;  /* 0x000004806d6d7836 */ /* 0x000fe40000000000 */
[----:B------:R-:W-:Y:S01]  /*11ce0*/  FFMA.FTZ R46, R24, R73, R7 ;  /* 0x00000049182e7223 */ /* 0x000fe20000010007 */
[----:B------:R-:W-:Y:S01]  /*11cf0*/  FFMA.FTZ R45, R105, R66, R96 ;  /* 0x00000042692d7223 */ /* 0x000fe20000010060 */
[----:B------:R-:W-:Y:S01]  /*11d00*/  FFMA.FTZ R44, R121, R60, R8 ;  /* 0x0000003c792c7223 */ /* 0x000fe20000010008 */
[----:B------:R-:W-:-:S04]  /*11d10*/  IMAD.WIDE.U32 R154, R155, 0x10, R106 ;  /* 0x000000109b9a7825 */ /* 0x000fc800078e006a */
[----:B------:R-:W-:Y:S01]  /*11d20*/  FFMA.FTZ R51, R110, R79, R99 ;  /* 0x0000004f6e337223 */ /* 0x000fe20000010063 */
[----:B------:R-:W-:Y:S01]  /*11d30*/  FFMA.FTZ R50, R26, R74, R5 ;  /* 0x0000004a1a327223 */ /* 0x000fe20000010005 */
[----:B------:R1:W-:Y:S01]  /*11d40*/  STG.E.128 desc[UR6][R158.64], R40 ;  /* 0x000000289e007986 */ /* 0x0003e2000c101d06 */
[----:B------:R-:W-:-:S04]  /*11d50*/  IMAD.WIDE.U32 R152, R153, 0x10, R106 ;  /* 0x0000001099987825 */ /* 0x000fc800078e006a */
[----:B0-----:R-:W-:Y:S01]  /*11d60*/  FFMA.FTZ R55, R112, R76, R101 ;  /* 0x0000004c70377223 */ /* 0x001fe20000010065 */
        /* <DEDUP_REMOVED lines=9> */
[----:B------:R-:W-:Y:S01]  /*11e00*/  FFMA.FTZ R57, R115, R68, R102 ;  /* 0x0000004473397223 */ /* 0x000fe20000010066 */
[----:B------:R-:W-:Y:S01]  /*11e10*/  FFMA.FTZ R56, R29, R63, R2 ;  /* 0x0000003f1d387223 */ /* 0x000fe20000010002 */
[----:B------:R1:W-:Y:S04]  /*11e20*/  STG.E.128 desc[UR6][R154.64], R48 ;  /* 0x000000309a007986 */ /* 0x0003e8000c101d06 */
[----:B------:R1:W-:Y:S04]  /*11e30*/  STG.E.128 desc[UR6][R152.64], R52 ;  /* 0x0000003498007986 */ /* 0x0003e8000c101d06 */
[----:B------:R1:W-:Y:S02]  /*11e40*/  STG.E.128 desc[UR6][R106.64], R56 ;  /* 0x000000386a007986 */ /* 0x0003e4000c101d06 */
.L_x_31742:
[----:B------:R-:W-:Y:S05]  /*11e50*/  BSYNC B0 ;  /* 0x0000000000007941 */ /* 0x000fea0003800000 */
.L_x_31741:
[----:B------:R-:W-:Y:S02]  /*11e60*/  IADD3 R148, R148, UR14, RZ ;  /* 0x0000000e94947c10 */ /* 0x000fe4000fffe0ff */
[----:B------:R-:W-:Y:S02]  /*11e70*/  SEL R149, RZ, 0x1, P0 ;  /* 0x00000001ff957807 */ /* 0x000fe40000000000 */
[----:B------:R-:W-:-:S13]  /*11e80*/  ISETP.GE.AND P1, PT, R148, UR15, PT ;  /* 0x0000000f94007c0c */ /* 0x000fda000bf26270 */
[----:B------:R-:W-:Y:S05]  /*11e90*/  @!P1 BRA `(.L_x_31743) ;  /* 0xfffffef000689947 */ /* 0x000fea000383ffff */
[----:B------:R-:W-:Y:S05]  /*11ea0*/  EXIT ;  /* 0x000000000000794d */ /* 0x000fea0003800000 */
.L_x_31740:
[----:B------:R-:W-:Y:S01]  /*11eb0*/  HFMA2.MMA R162, -RZ, RZ, 0, 1.847743988037109375e-06 ;  /* 0x0000001fffa27435 */ /* 0x000fe200000001ff */
[----:B------:R-:W-:Y:S01]  /*11ec0*/  MOV R160, R107 ;  /* 0x0000006b00a07202 */ /* 0x000fe20000000f00 */
[----:B------:R-:W-:Y:S01]  /*11ed0*/  IMAD.MOV.U32 R159, RZ, RZ, 0x1 ;  /* 0x00000001ff9f7424 */ /* 0x000fe200078e00ff */
[----:B------:R-:W-:-:S08]  /*11ee0*/  MOV R157, 0xffffffff ;  /* 0xffffffff009d7802 */ /* 0x000fd00000000f00 */
[----:B-----5:R-:W-:Y:S05]  /*11ef0*/  WARPSYNC.COLLECTIVE R157, `(.L_x_31744) ;  /* 0x000000009d087348 */ /* 0x020fea0003c00000 */
[----:B------:R0:W1:Y:S02]  /*11f00*/  SHFL.BFLY P3, R158, R160, R159, R162 ;  /* 0x0c00009fa09e7389 */ /* 0x00006400000600a2 */
[----:B01---5:R-:W-:Y:S01]  /*11f10*/  ENDCOLLECTIVE ;  /* 0x000000000000791b */ /* 0x023fe20003800000 */
.L_x_31744:
[----:B------:R-:W-:Y:S01]  /*11f20*/  HFMA2.MMA R159, -RZ, RZ, 0, 1.1920928955078125e-07 ;  /* 0x00000002ff9f7435 */ /* 0x000fe200000001ff */
[----:B------:R-:W-:-:S04]  /*11f30*/  IMAD.MOV.U32 R106, RZ, RZ, R158 ;  /* 0x000000ffff6a7224 */ /* 0x000fc800078e009e */
[----:B------:R-:W-:-:S05]  /*11f40*/  FADD.FTZ R149, R107, R106 ;  /* 0x0000006a6b957221 */ /* 0x000fca0000010000 */
[----:B------:R-:W-:-:S07]  /*11f50*/  MOV R160, R149 ;  /* 0x0000009500a07202 */ /* 0x000fce0000000f00 */
[----:B------:R-:W-:Y:S05]  /*11f60*/  WARPSYNC.COLLECTIVE R157, `(.L_x_31745) ;  /* 0x000000009d087348 */ /* 0x000fea0003c00000 */
[----:B------:R0:W1:Y:S02]  /*11f70*/  SHFL.BFLY P3, R158, R160, R159, R162 ;  /* 0x0c00009fa09e7389 */ /* 0x00006400000600a2 */
[----:B01----:R-:W-:Y:S01]  /*11f80*/  ENDCOLLECTIVE ;  /* 0x000000000000791b */ /* 0x003fe20003800000 */
.L_x_31745:
[----:B------:R-:W-:Y:S01]  /*11f90*/  HFMA2.MMA R159, -RZ, RZ, 0, 2.384185791015625e-07 ;  /* 0x00000004ff9f7435 */ /* 0x000fe200000001ff */
[----:B------:R-:W-:-:S04]  /*11fa0*/  IMAD.MOV.U32 R106, RZ, RZ, R158 ;  /* 0x000000ffff6a7224 */ /* 0x000fc800078e009e */
[----:B------:R-:W-:-:S05]  /*11fb0*/  FADD.FTZ R153, R149, R106 ;  /* 0x0000006a95997221 */ /* 0x000fca0000010000 */
[----:B------:R-:W-:-:S07]  /*11fc0*/  MOV R160, R153 ;  /* 0x0000009900a07202 */ /* 0x000fce0000000f00 */
[----:B------:R-:W-:Y:S05]  /*11fd0*/  WARPSYNC.COLLECTIVE R157, `(.L_x_31746) ;  /* 0x000000009d087348 */ /* 0x000fea0003c00000 */
[----:B------:R0:W1:Y:S02]  /*11fe0*/  SHFL.BFLY P3, R158, R160, R159, R162 ;  /* 0x0c00009fa09e7389 */ /* 0x00006400000600a2 */
[----:B01----:R-:W-:Y:S01]  /*11ff0*/  ENDCOLLECTIVE ;  /* 0x000000000000791b */ /* 0x003fe20003800000 */
.L_x_31746:
[----:B------:R-:W-:Y:S01]  /*12000*/  HFMA2.MMA R159, -RZ, RZ, 0, 4.76837158203125e-07 ;  /* 0x00000008ff9f7435 */ /* 0x000fe200000001ff */
[----:B------:R-:W-:-:S04]  /*12010*/  IMAD.MOV.U32 R106, RZ, RZ, R158 ;  /* 0x000000ffff6a7224 */ /* 0x000fc800078e009e */
[----:B------:R-:W-:-:S05]  /*12020*/  FADD.FTZ R154, R153, R106 ;  /* 0x0000006a999a7221 */ /* 0x000fca0000010000 */
[----:B------:R-:W-:-:S07]  /*12030*/  MOV R160, R154 ;  /* 0x0000009a00a07202 */ /* 0x000fce0000000f00 */
[----:B------:R-:W-:Y:S05]  /*12040*/  WARPSYNC.COLLECTIVE R157, `(.L_x_31747) ;  /* 0x000000009d087348 */ /* 0x000fea0003c00000 */
[----:B------:R0:W1:Y:S02]  /*12050*/  SHFL.BFLY P3, R158, R160, R159, R162 ;  /* 0x0c00009fa09e7389 */ /* 0x00006400000600a2 */
[----:B01----:R-:W-:Y:S01]  /*12060*/  ENDCOLLECTIVE ;  /* 0x000000000000791b */ /* 0x003fe20003800000 */
.L_x_31747:
[----:B------:R-:W-:Y:S01]  /*12070*/  HFMA2.MMA R159, -RZ, RZ, 0, 9.5367431640625e-07 ;  /* 0x00000010ff9f7435 */ /* 0x000fe200000001ff */
[----:B------:R-:W-:-:S04]  /*12080*/  IMAD.MOV.U32 R155, RZ, RZ, R158 ;  /* 0x000000ffff9b7224 */ /* 0x000fc800078e009e */
[----:B------:R-:W-:-:S05]  /*12090*/  FADD.FTZ R155, R154, R155 ;  /* 0x0000009b9a9b7221 */ /* 0x000fca0000010000 */
[----:B------:R-:W-:-:S07]  /*120a0*/  MOV R160, R155 ;  /* 0x0000009b00a07202 */ /* 0x000fce0000000f00 */
[----:B------:R-:W-:Y:S05]  /*120b0*/  WARPSYNC.COLLECTIVE R157, `(.L_x_31748) ;  /* 0x000000009d087348 */ /* 0x000fea0003c00000 */
[----:B------:R0:W1:Y:S02]  /*120c0*/  SHFL.BFLY P3, R158, R160, R159, R162 ;  /* 0x0c00009fa09e7389 */ /* 0x00006400000600a2 */
[----:B01----:R-:W-:Y:S01]  /*120d0*/  ENDCOLLECTIVE ;  /* 0x000000000000791b */ /* 0x003fe20003800000 */
.L_x_31748:
        /* <DEDUP_REMOVED lines=88> */
.L_x_31749:
[----:B------:R-:W-:Y:S01]  /*12660*/  HFMA2.MMA R159, -RZ, RZ, 0, 1.1920928955078125e-07 ;  /* 0x00000002ff9f7435 */ /* 0x000fe200000001ff */
[----:B------:R-:W-:-:S04]  /*12670*/  IMAD.MOV.U32 R154, RZ, RZ, R158 ;  /* 0x000000ffff9a7224 */ /* 0x000fc800078e009e */
[----:B------:R-:W-:-:S05]  /*12680*/  FADD.FTZ R154, R107, R154 ;  /* 0x0000009a6b9a7221 */ /* 0x000fca0000010000 */
[----:B------:R-:W-:-:S07]  /*12690*/  MOV R160, R154 ;  /* 0x0000009a00a07202 */ /* 0x000fce0000000f00 */
[----:B------:R-:W-:Y:S05]  /*126a0*/  WARPSYNC.COLLECTIVE R157, `(.L_x_31750) ;  /* 0x000000009d087348 */ /* 0x000fea0003c00000 */
[----:B------:R0:W1:Y:S02]  /*126b0*/  SHFL.BFLY P3, R158, R160, R159, R162 ;  /* 0x0c00009fa09e7389 */ /* 0x00006400000600a2 */
[----:B01----:R-:W-:Y:S01]  /*126c0*/  ENDCOLLECTIVE ;  /* 0x000000000000791b */ /* 0x003fe20003800000 */
.L_x_31750:
[----:B------:R-:W-:Y:S01]  /*126d0*/  HFMA2.MMA R159, -RZ, RZ, 0, 2.384185791015625e-07 ;  /* 0x00000004ff9f7435 */ /* 0x000fe200000001ff */
[----:B------:R-:W-:-:S04]  /*126e0*/  IMAD.MOV.U32 R149, RZ, RZ, R158 ;  /* 0x000000ffff957224 */ /* 0x000fc800078e009e */
[----:B------:R-:W-:-:S05]  /*126f0*/  FADD.FTZ R149, R154, R149 ;  /* 0x000000959a957221 */ /* 0x000fca0000010000 */
[----:B------:R-:W-:-:S07]  /*12700*/  MOV R160, R149 ;  /* 0x0000009500a07202 */ /* 0x000fce0000000f00 */
[----:B------:R-:W-:Y:S05]  /*12710*/  WARPSYNC.COLLECTIVE R157, `(.L_x_31751) ;  /* 0x000000009d087348 */ /* 0x000fea0003c00000 */
[----:B------:R0:W1:Y:S02]  /*12720*/  SHFL.BFLY P3, R158, R160, R159, R162 ;  /* 0x0c00009fa09e7389 */ /* 0x00006400000600a2 */
[----:B01----:R-:W-:Y:S01]  /*12730*/  ENDCOLLECTIVE ;  /* 0x000000000000791b */ /* 0x003fe20003800000 */
.L_x_31751:
[----:B------:R-:W-:Y:S01]  /*12740*/  HFMA2.MMA R159, -RZ, RZ, 0, 4.76837158203125e-07 ;  /* 0x00000008ff9f7435 */ /* 0x000fe200000001ff */
[----:B------:R-:W-:-:S04]  /*12750*/  IMAD.MOV.U32 R156, RZ, RZ, R158 ;  /* 0x000000ffff9c7224 */ /* 0x000fc800078e009e */
[----:B------:R-:W-:-:S05]  /*12760*/  FADD.FTZ R156, R149, R156 ;  /* 0x0000009c959c7221 */ /* 0x000fca0000010000 */
[----:B------:R-:W-:-:S07]  /*12770*/  MOV R160, R156 ;  /* 0x0000009c00a07202 */ /* 0x000fce0000000f00 */
[----:B------:R-:W-:Y:S05]  /*12780*/  WARPSYNC.COLLECTIVE R157, `(.L_x_31752) ;  /* 0x000000009d087348 */ /* 0x000fea0003c00000 */
[----:B------:R0:W1:Y:S02]  /*12790*/  SHFL.BFLY P3, R158, R160, R159, R162 ;  /* 0x0c00009fa09e7389 */ /* 0x00006400000600a2 */
[----:B01----:R-:W-:Y:S01]  /*127a0*/  ENDCOLLECTIVE ;  /* 0x000000000000791b */ /* 0x003fe20003800000 */
.L_x_31752:
[----:B------:R-:W-:Y:S01]  /*127b0*/  HFMA2.MMA R159, -RZ, RZ, 0, 9.5367431640625e-07 ;  /* 0x00000010ff9f7435 */ /* 0x000fe200000001ff */
[----:B------:R-:W-:-:S04]  /*127c0*/  IMAD.MOV.U32 R153, RZ, RZ, R158 ;  /* 0x000000ffff997224 */ /* 0x000fc800078e009e */
[----:B------:R-:W-:-:S05]  /*127d0*/  FADD.FTZ R153, R156, R153 ;  /* 0x000000999c997221 */ /* 0x000fca0000010000 */
[----:B------:R-:W-:-:S07]  /*127e0*/  MOV R160, R153 ;  /* 0x0000009900a07202 */ /* 0x000fce0000000f00 */
[----:B------:R-:W-:Y:S05]  /*127f0*/  WARPSYNC.COLLECTIVE R157, `(.L_x_31753) ;  /* 0x000000009d087348 */ /* 0x000fea0003c00000 */
[----:B------:R0:W1:Y:S02]  /*12800*/  SHFL.BFLY P3, R158, R160, R159, R162 ;  /* 0x0c00009fa09e7389 */ /* 0x00006400000600a2 */
[----:B01----:R-:W-:Y:S01]  /*12810*/  ENDCOLLECTIVE ;  /* 0x000000000000791b */ /* 0x003fe20003800000 */
.L_x_31753:
[----:B------:R-:W-:Y:S05]  /*12820*/  BRA `(.L_x_31754) ;  /* 0xffffffe400ec7947 */ /* 0x000fea000383ffff */
.L_x_31755:
        /* <DEDUP_REMOVED lines=13> */
.L_x_37299:


//--------------------- .text._ZN10layer_norm13ln_fwd_kernelINS_13Kernel_traitsI6__halfffffjLj5120ELj1ELj1ELj4ELj16ENS_18Kernel_traits_baseILj5120ES2_ffffjLj128EEEEELb1ELb1ELb0ELb0EEEvNS_9FwdParamsE --------------------------
	.section	.text._ZN10layer_norm13ln_fwd_kernelINS_13Kernel_traitsI6__halfffffjLj5120ELj1ELj1ELj4ELj16ENS_18Kernel_traits_baseILj5120ES2_ffffjLj128EEEEELb1ELb1ELb0ELb0EEEvNS_9FwdParamsE,"ax",@progbits
	.align	128
        .global         _ZN10layer_norm13ln_fwd_kernelINS_13Kernel_traitsI6__halfffffjLj5120ELj1ELj1ELj4ELj16ENS_18Kernel_traits_baseILj5120ES2_ffffjLj128EEEEELb1ELb1ELb0ELb0EEEvNS_9FwdParamsE
        .type           _ZN10layer_norm13ln_fwd_kernelINS_13Kernel_traitsI6__halfffffjLj5120ELj1ELj1ELj4ELj16ENS_18Kernel_traits_baseILj5120ES2_ffffjLj128EEEEELb1ELb1ELb0ELb0EEEvNS_9FwdParamsE,@function
        .size           _ZN10layer_norm13ln_fwd_kernelINS_13Kernel_traitsI6__halfffffjLj5120ELj1ELj1ELj4ELj16ENS_18Kernel_traits_baseILj5120ES2_ffffjLj128EEEEELb1ELb1ELb0ELb0EEEvNS_9FwdParamsE,(.L_x_37300 - _ZN10layer_norm13ln_fwd_kernelINS_13Kernel_traitsI6__halfffffjLj5120ELj1ELj1ELj4ELj16ENS_18Kernel_traits_baseILj5120ES2_ffffjLj128EEEEELb1ELb1ELb0ELb0EEEvNS_9FwdParamsE)
        .other          _ZN10layer_norm13ln_fwd_kernelINS_13Kernel_traitsI6__halfffffjLj5120ELj1ELj1ELj4ELj16ENS_18Kernel_traits_baseILj5120ES2_ffffjLj128EEEEELb1ELb1ELb0ELb0EEEvNS_9FwdParamsE,@"STO_CUDA_ENTRY STV_DEFAULT"
_ZN10layer_norm13ln_fwd_kernelINS_13Kernel_traitsI6__halfffffjLj5120ELj1ELj1ELj4ELj16ENS_18Kernel_traits_baseILj5120ES2_ffffjLj128EEEEELb1ELb1ELb0ELb0EEEvNS_9FwdParamsE:
.text._ZN10layer_norm13ln_fwd_kernelINS_13Kernel_traitsI6__halfffffjLj5120ELj1ELj1ELj4ELj16ENS_18Kernel_traits_baseILj5120ES2_ffffjLj128EEEEELb1ELb1ELb0ELb0EEEvNS_9FwdParamsE:
        /* <DEDUP_REMOVED lines=21> */
[----:B------:R-:W-:Y:S02]  /*0150*/  LOP3.LUT R169, R63, 0x7f, RZ, 0x3c, !PT ;  /* 0x0000007f3fa97812 */ /* 0x000fe400078e3cff */
[----:B-1----:R-:W-:-:S04]  /*0160*/  SHF.R.S32.HI R0, RZ, 0x1f, R11 ;  /* 0x0000001fff007819 */ /* 0x002fc8000001140b */
[----:B------:R-:W-:-:S04]  /*0170*/  LEA.HI R0, R0, R11, RZ, 0x2 ;  /* 0x0000000b00007211 */ /* 0x000fc800078f10ff */
[----:B------:R-:W-:-:S04]  /*0180*/  LEA.HI.SX32 R169, R0, R169, 0x1e ;  /* 0x000000a900a97211 */ /* 0x000fc800078ff2ff */
[----:B------:R-:W-:Y:S01]  /*0190*/  ISETP.GE.U32.AND P6, PT, R169, 0x100, PT ;  /* 0x00000100a900780c */ /* 0x000fe20003fc6070 */
[----:B0-----:R-:W-:Y:S01]  /*01a0*/  IMAD R199, R199, UR6, R188 ;  /* 0x00000006c7c77c24 */ /* 0x001fe2000f8e02bc */
[C---:B------:R-:W-:Y:S02]  /*01b0*/  ISETP.GE.U32.AND P5, PT, R169.reuse, 0x180, PT ;  /* 0x00000180a900780c */ /* 0x040fe40003fa6070 */
[C---:B------:R-:W-:Y:S02]  /*01c0*/  ISETP.GE.U32.AND P4, PT, R169.reuse, 0x200, PT ;  /* 0x00000200a900780c */ /* 0x040fe40003f86070 */
[----:B------:R-:W-:Y:S02]  /*01d0*/  ISETP.GE.U32.AND P3, PT, R169, 0x280, PT ;  /* 0x00000280a900780c */ /* 0x000fe40003f66070 */
[----:B------:R-:W-:-:S05]  /*01e0*/  LEA.HI R200, R188, UR6, RZ, 0x19 ;  /* 0x00000006bcc87c11 */ /* 0x000fca000f8fc8ff */
        /* <DEDUP_REMOVED lines=10> */
[----:B------:R-:W-:Y:S02]  /*0290*/  LOP3.LUT P0, RZ, R169, 0xffffff80, RZ, 0xc0, !PT ;  /* 0xffffff80a9ff7812 */ /* 0x000fe4000780c0ff */
[C---:B----4-:R-:W-:Y:S01]  /*02a0*/  IADD3 R186, R205.reuse, -0x4498517b, RZ ;  /* 0xbb67ae85cdba7810 */ /* 0x050fe20007ffe0ff */
[C---:B------:R-:W-:Y:S01]  /*02b0*/  VIADD R187, R204.reuse, 0x9e3779b9 ;  /* 0x9e3779b9ccbb7836 */ /* 0x040fe20000000000 */
[--C-:B------:R-:W-:Y:S01]  /*02c0*/  SHF.R.U32.HI R197, RZ, 0x2, R193.reuse ;  /* 0x00000002ffc57819 */ /* 0x100fe200000116c1 */
[----:B------:R-:W-:Y:S01]  /*02d0*/  VIADD R185, R204, 0x3c6ef372 ;  /* 0x3c6ef372ccb97836 */ /* 0x000fe20000000000 */
[----:B------:R-:W-:Y:S01]  /*02e0*/  SHF.R.U64 R198, R192, 0x2, R193 ;  /* 0x00000002c0c67819 */ /* 0x000fe200000012c1 */
[----:B------:R-:W-:Y:S01]  /*02f0*/  VIADD R182, R205, 0x32370b8f ;  /* 0x32370b8fcdb67836 */ /* 0x000fe20000000000 */
[----:B------:R-:W-:Y:S01]  /*0300*/  LOP3.LUT R6, R5, R197, R204, 0x96, !PT ;  /* 0x000000c505067212 */ /* 0x000fe200078e96cc */
[----:B------:R-:W-:Y:S01]  /*0310*/  VIADD R183, R204, 0xdaa66d2b ;  /* 0xdaa66d2bccb77836 */ /* 0x000fe20000000000 */
[----:B------:R-:W-:Y:S01]  /*0320*/  IADD3 R184, R205, 0x76cf5d0a, RZ ;  /* 0x76cf5d0acdb87810 */ /* 0x000fe20007ffe0ff */
[----:B------:R-:W-:Y:S01]  /*0330*/  IMAD.WIDE.U32 R2, R198, -0x2daee0ad, RZ ;  /* 0xd2511f53c6027825 */ /* 0x000fe200078e00ff */
[----:B------:R-:W-:-:S02]  /*0340*/  IADD3 R181, R204, 0x78dde6e4, RZ ;  /* 0x78dde6e4ccb57810 */ /* 0x000fc40007ffe0ff */
[----:B------:R-:W-:Y:S01]  /*0350*/  IADD3 R179, R204, 0x1715609d, RZ ;  /* 0x1715609dccb37810 */ /* 0x000fe20007ffe0ff */
[----:B------:R-:W-:Y:S01]  /*0360*/  IMAD.WIDE.U32 R6, R6, -0x2daee0ad, RZ ;  /* 0xd2511f5306067825 */ /* 0x000fe200078e00ff */
[----:B------:R-:W-:-:S03]  /*0370*/  LOP3.LUT R3, R3, R205, RZ, 0x3c, !PT ;  /* 0x000000cd03037212 */ /* 0x000fc600078e3cff */
        /* <DEDUP_REMOVED lines=38> */
[----:B------:R0:W5:Y:S01]  /*05e0*/  LDG.E.64 R48, desc[UR4][R6.64] ;  /* 0x0000000406307981 */ /* 0x000162000c1e1b00 */
[----:B------:R-:W-:Y:S02]  /*05f0*/  LOP3.LUT R63, R63, 0x80, RZ, 0xfc, !PT ;  /* 0x000000803f3f7812 */ /* 0x000fe400078efcff */
[----:B0-----:R-:W-:-:S07]  /*0600*/  @!P1 CS2R R18, SRZ ;  /* 0x0000000000129805 */ /* 0x001fce000001ff00 */
.L_x_31757:
[----:B------:R-:W-:Y:S05]  /*0610*/  BSYNC B0 ;  /* 0x0000000000007941 */ /* 0x000fea0003800000 */
.L_x_31756:
        /* <DEDUP_REMOVED lines=17> */
.L_x_31759:
[----:B------:R-:W-:Y:S05]  /*0730*/  BSYNC B0 ;  /* 0x0000000000007941 */ /* 0x000fea0003800000 */
.L_x_31758:
        /* <DEDUP_REMOVED lines=15> */
[----:B------:R-:W-:Y:S01]  /*0830*/  VIADD R63, R63, 0x80 ;  /* 0x000000803f3f7836 */ /* 0x000fe20000000000 */
[----:B0-----:R-:W-:-:S07]  /*0840*/  @!P1 CS2R R14, SRZ ;  /* 0x00000000000e9805 */ /* 0x001fce000001ff00 */
.L_x_31761:
[----:B------:R-:W-:Y:S05]  /*0850*/  BSYNC B0 ;  /* 0x0000000000007941 */ /* 0x000fea0003800000 */
.L_x_31760:
        /* <DEDUP_REMOVED lines=17> */
.L_x_31763:
[----:B------:R-:W-:Y:S05]  /*0970*/  BSYNC B0 ;  /* 0x0000000000007941 */ /* 0x000fea0003800000 */
.L_x_31762:
        /* <DEDUP_REMOVED lines=17> */
.L_x_31765:
[----:B------:R-:W-:Y:S05]  /*0a90*/  BSYNC B0 ;  /* 0x0000000000007941 */ /* 0x000fea0003800000 */
.L_x_31764:
[----:B------:R-:W-:Y:S01]  /*0aa0*/  ISETP.GE.U32.AND P1, PT, R169, 0x300, PT ;  /* 0x00000300a900780c */ /* 0x000fe20003f26070 */
[----:B------:R-:W-:Y:S01]  /*0ab0*/  IMAD.WIDE.U32 R2, R28, -0x2daee0ad, RZ ;  /* 0xd2511f531c027825 */ /* 0x000fe200078e00ff */
[----:B------:R-:W-:Y:S01]  /*0ac0*/  LOP3.LUT R201, R201, 0xfffff7ff, RZ, 0xc0, !PT ;  /* 0xfffff7ffc9c97812 */ /* 0x000fe200078ec0ff */
[----:B------:R-:W-:Y:S02]  /*0ad0*/  BSSY B0, `(.L_x_31766) ;  /* 0x0000017000007945 */ /* 0x000fe40003800000 */
[----:B------:R-:W-:Y:S01]  /*0ae0*/  IMAD.WIDE.U32 R42, R42, -0x2daee0ad, RZ ;  /* 0xd2511f532a2a7825 */ /* 0x000fe200078e00ff */
[----:B------:R-:W-:-:S03]  /*0af0*/  LOP3.LUT R194, R3, R8, R176, 0x96, !PT ;  /* 0x0000000803c27212 */ /* 0x000fc600078e96b0 */
[----:B------:R-:W-:Y:S02]  /*0b00*/  VIADD R174, R205, 0x1fd5c5a3 ;  /* 0x1fd5c5a3cdae7836 */ /* 0x000fe40000000000 */
[----:B------:R-:W-:Y:S02]  /*0b10*/  VIADD R175, R204, 0x5384540f ;  /* 0x5384540fccaf7836 */ /* 0x000fe40000000000 */
[----:B------:R-:W-:Y:S02]  /*0b20*/  @P1 LOP3.LUT R201, R201, 0x800, RZ, 0xfc, !PT ;  /* 0x00000800c9c91812 */ /* 0x000fe400078efcff */
[----:B------:R-:W-:Y:S01]  /*0b30*/  LOP3.LUT R85, R43, R2, R174, 0x96, !PT ;  /* 0x000000022b557212 */ /* 0x000fe200078e96ae */
        /* <DEDUP_REMOVED lines=16> */
.L_x_31767:
[----:B------:R-:W-:Y:S05]  /*0c40*/  BSYNC B0 ;  /* 0x0000000000007941 */ /* 0x000fea0003800000 */
.L_x_31766:
[----:B------:R-:W-:Y:S01]  /*0c50*/  ISETP.GE.U32.AND P1, PT, R169, 0x380, PT ;  /* 0x00000380a900780c */ /* 0x000fe20003f26070 */
[----:B------:R-:W-:Y:S01]  /*0c60*/  IMAD.WIDE.U32 R194, R194, -0x326172a9, RZ ;  /* 0xcd9e8d57c2c27825 */ /* 0x000fe200078e00ff */
[----:B------:R-:W-:Y:S01]  /*0c70*/  LOP3.LUT R201, R201, 0xfffffbff, RZ, 0xc0, !PT ;  /* 0xfffffbffc9c97812 */ /* 0x000fe200078ec0ff */
[----:B------:R-:W-:Y:S02]  /*0c80*/  BSSY B0, `(.L_x_31768) ;  /* 0x0000017000007945 */ /* 0x000fe40003800000 */
[----:B------:R-:W-:Y:S01]  /*0c90*/  IMAD.HI.U32 R2, R85, -0x326172a9, RZ ;  /* 0xcd9e8d5755027827 */ /* 0x000fe200078e00ff */
[----:B------:R-:W-:-:S03]  /*0ca0*/  LOP3.LUT R84, R195, R4, R175, 0x96, !PT ;  /* 0x00000004c3547212 */ /* 0x000fc600078e96af */
[----:B------:R-:W-:Y:S02]  /*0cb0*/  VIADD R173, R204, 0xf1bbcdc8 ;  /* 0xf1bbcdc8ccad7836 */ /* 0x000fe40000000000 */
[----:B------:R-:W-:Y:S02]  /*0cc0*/  VIADD R172, R205, 0xdb3d7428 ;  /* 0xdb3d7428cdac7836 */ /* 0x000fe40000000000 */
[----:B------:R-:W-:Y:S02]  /*0cd0*/  @P1 LOP3.LUT R201, R201, 0x400, RZ, 0xfc, !PT ;  /* 0x00000400c9c91812 */ /* 0x000fe400078efcff */
        /* <DEDUP_REMOVED lines=17> */
.L_x_31769:
[----:B------:R-:W-:Y:S05]  /*0df0*/  BSYNC B0 ;  /* 0x0000000000007941 */ /* 0x000fea0003800000 */
.L_x_31768:
        /* <DEDUP_REMOVED lines=20> */
.L_x_31771:
[----:B------:R-:W-:Y:S05]  /*0f40*/  BSYNC B0 ;  /* 0x0000000000007941 */ /* 0x000fea0003800000 */
.L_x_31770:
[----:B------:R-:W-:Y:S01]  /*0f50*/  ISETP.GE.U32.AND P1, PT, R169, 0x480, PT ;  /* 0x00000480a900780c */ /* 0x000fe20003f26070 */
[----:B------:R-:W-:Y:S01]  /*0f60*/  BSSY B0, `(.L_x_31772) ;  /* 0x0000014000007945 */ /* 0x000fe20003800000 */
[----:B------:R-:W-:Y:S01]  /*0f70*/  LOP3.LUT R201, R201, 0xfffffeff, RZ, 0xc0, !PT ;  /* 0xfffffeffc9c97812 */ /* 0x000fe200078ec0ff */
[----:B------:R-:W-:-:S10]  /*0f80*/  IMAD.HI.U32 R71, R84, -0x2daee0ad, RZ ;  /* 0xd2511f5354477827 */ /* 0x000fd400078e00ff */
        /* <DEDUP_REMOVED lines=15> */
[----:B------:R-:W-:Y:S01]  /*1080*/  VIADD R63, R63, 0x80 ;  /* 0x000000803f3f7836 */ /* 0x000fe20000000000 */
[----:B0-----:R-:W-:-:S07]  /*1090*/  @!P1 CS2R R2, SRZ ;  /* 0x0000000000029805 */ /* 0x001fce000001ff00 */
.L_x_31773:
[----:B------:R-:W-:Y:S05]  /*10a0*/  BSYNC B0 ;  /* 0x0000000000007941 */ /* 0x000fea0003800000 */
.L_x_31772:
        /* <DEDUP_REMOVED lines=17> */
[----:B------:R0:W5:Y:S02]  /*11c0*/  LDG.E.64 R68, desc[UR4][R46.64] ;  /* 0x000000042e447981 */ /* 0x000164000c1e1b00 */
[----:B0-----:R-:W-:-:S07]  /*11d0*/  @!P1 CS2R R22, SRZ ;  /* 0x0000000000169805 */ /* 0x001fce000001ff00 */
.L_x_31775:
[----:B------:R-:W-:Y:S05]  /*11e0*/  BSYNC B0 ;  /* 0x0000000000007941 */ /* 0x000fea0003800000 */
.L_x_31774:
[----:B------:R-:W-:Y:S01]  /*11f0*/  ULDC UR6, c[0x0][0x214] ;  /* 0x0000850000067ab9 */ /* 0x000fe20000000800 */
[----:B------:R-:W-:Y:S02]  /*1200*/  LOP3.LUT R196, R71, R42, R172, 0x96, !PT ;  /* 0x0000002a47c47212 */ /* 0x000fe400078e96ac */
[----:B------:R-:W-:-:S13]  /*1210*/  ISETP.GE.AND P1, PT, R200, UR6, PT ;  /* 0x00000006c8007c0c */ /* 0x000fda000bf26270 */
[----:B------:R-:W-:Y:S05]  /*1220*/  @P1 EXIT ;  /* 0x000000000000194d */ /* 0x000fea0003800000 */
[----:B------:R-:W-:Y:S01]  /*1230*/  SHF.R.S32.HI R0, RZ, 0x2, R0 ;  /* 0x00000002ff007819 */ /* 0x000fe20000011400 */
[--C-:B-----5:R-:W-:Y:S01]  /*1240*/  IMAD.MOV.U32 R104, RZ, RZ, R21.reuse ;  /* 0x000000ffff687224 */ /* 0x120fe200078e0015 */
[----:B------:R-:W-:Y:S01]  /*1250*/  MOV R101, R20 ;  /* 0x0000001400657202 */ /* 0x000fe20000000f00 */
[----:B------:R-:W-:Y:S01]  /*1260*/  ULDC.64 UR6, c[0x0][0x270] ;  /* 0x00009c0000067ab9 */ /* 0x000fe20000000a00 */
[--C-:B------:R-:W-:Y:S01]  /*1270*/  SHF.R.U64 R102, R20, 0x10, R21.reuse ;  /* 0x0000001014667819 */ /* 0x100fe20000001215 */
[----:B------:R-:W-:Y:S01]  /*1280*/  IMAD.MOV.U32 R109, RZ, RZ, R24 ;  /* 0x000000ffff6d7224 */ /* 0x000fe200078e0018 */
[----:B------:R-:W-:Y:S01]  /*1290*/  SHF.R.U32.HI R103, RZ, 0x10, R21 ;  /* 0x00000010ff677819 */ /* 0x000fe20000011615 */
[----:B------:R-:W-:Y:S01]  /*12a0*/  IMAD.MOV.U32 R160, RZ, RZ, R52 ;  /* 0x000000ffffa07224 */ /* 0x000fe200078e0034 */
[----:B------:R-:W-:Y:S01]  /*12b0*/  LOP3.LUT R21, R188, 0x60, RZ, 0xc0, !PT ;  /* 0x00000060bc157812 */ /* 0x000fe200078ec0ff */
[----:B------:R-:W-:Y:S01]  /*12c0*/  IMAD.MOV.U32 R112, RZ, RZ, R25 ;  /* 0x000000ffff707224 */ /* 0x000fe200078e0019 */
[----:B------:R-:W-:Y:S01]  /*12d0*/  LOP3.LUT R20, R0, 0x7f, RZ, 0xc0, !PT ;  /* 0x0000007f00147812 */ /* 0x000fe200078ec0ff */
[----:B------:R-:W-:Y:S01]  /*12e0*/  VIADD R171, R204, 0x8ff34781 ;  /* 0x8ff34781ccab7836 */ /* 0x000fe20000000000 */
[----:B------:R-:W-:Y:S01]  /*12f0*/  SHF.R.U32.HI R0, RZ, 0x2, R0 ;  /* 0x00000002ff007819 */ /* 0x000fe20000011600 */
[----:B------:R-:W-:Y:S01]  /*1300*/  IMAD.HI.U32 R189, R196, -0x326172a9, RZ ;  /* 0xcd9e8d57c4bd7827 */ /* 0x000fe200078e00ff */
[----:B------:R-:W-:Y:S01]  /*1310*/  VIADDMNMX R21, R20, -R21, RZ, !PT ;  /* 0x8000001514157246 */ /* 0x000fe200078001ff */
[----:B------:R-:W-:Y:S01]  /*1320*/  HFMA2.MMA R99, -RZ, RZ, 0, 5.9604644775390625e-08 ;  /* 0x00000001ff637435 */ /* 0x000fe200000001ff */
[----:B------:R-:W-:Y:S01]  /*1330*/  ISETP.NE.U32.AND P1, PT, RZ, UR6, PT ;  /* 0x00000006ff007c0c */ /* 0x000fe2000bf25070 */
[----:B------:R-:W-:Y:S01]  /*1340*/  ULDC.U8 UR6, c[0x0][0x2a0] ;  /* 0x0000a80000067ab9 */ /* 0x000fe20000000000 */
[----:B------:R-:W-:Y:S01]  /*1350*/  LOP3.LUT R0, R0, 0x3fffffe0, RZ, 0xc0, !PT ;  /* 0x3fffffe000007812 */ /* 0x000fe200078ec0ff */
[----:B------:R-:W-:Y:S01]  /*1360*/  IMAD.MOV.U32 R166, RZ, RZ, R49 ;  /* 0x000000ffffa67224 */ /* 0x000fe200078e0031 */
[----:B------:R-:W-:Y:S01]  /*1370*/  VIMNMX R21, R21, 0x20, PT ;  /* 0x0000002015157848 */ /* 0x000fe20003fe0100 */
[----:B------:R-:W-:Y:S01]  /*1380*/  IMAD.MOV.U32 R164, RZ, RZ, R50 ;  /* 0x000000ffffa47224 */ /* 0x000fe200078e0032 */
[----:B------:R-:W-:Y:S01]  /*1390*/  SHF.R.U64 R110, R24, 0x10, R25 ;  /* 0x00000010186e7819 */ /* 0x000fe20000001219 */
[----:B------:R-:W-:Y:S01]  /*13a0*/  IMAD.SHL.U32 R24, R188, 0x20, RZ ;  /* 0x00000020bc187824 */ /* 0x000fe200078e00ff */
[----:B------:R-:W-:Y:S01]  /*13b0*/  ISETP.NE.AND.EX P1, PT, RZ, UR7, PT, P1 ;  /* 0x00000007ff007c0c */ /* 0x000fe2000bf25310 */
[--C-:B------:R-:W-:Y:S01]  /*13c0*/  IMAD.MOV.U32 R158, RZ, RZ, R53.reuse ;  /* 0x000000ffff9e7224 */ /* 0x100fe200078e0035 */
[----:B------:R-:W-:Y:S01]  /*13d0*/  SHF.R.U64 R159, R52, 0x10, R53 ;  /* 0x00000010349f7819 */ /* 0x000fe20000001235 */
[----:B------:R-:W-:Y:S01]  /*13e0*/  IMAD.IADD R52, R21, 0x1, R0 ;  /* 0x0000000115347824 */ /* 0x000fe200078e0200 */
[----:B------:R-:W-:Y:S01]  /*13f0*/  SHF.R.U32.HI R111, RZ, 0x10, R25 ;  /* 0x00000010ff6f7819 */ /* 0x000fe20000011619 */
[----:B------:R-:W-:Y:S01]  /*1400*/  IMAD.MOV.U32 R154, RZ, RZ, R55 ;  /* 0x000000ffff9a7224 */ /* 0x000fe200078e0037 */
[----:B------:R-:W-:Y:S01]  /*1410*/  LOP3.LUT R25, R24, 0x3e0, RZ, 0xc0, !PT ;  /* 0x000003e018197812 */ /* 0x000fe200078ec0ff */
[----:B------:R-:W-:Y:S01]  /*1420*/  IMAD.SHL.U32 R52, R52, 0x4, RZ ;  /* 0x0000000434347824 */ /* 0x000fe200078e00ff */
[----:B------:R-:W-:Y:S01]  /*1430*/  LOP3.LUT R201, R201, 0xffffffbf, RZ, 0xc0, !PT ;  /* 0xffffffbfc9c97812 */ /* 0x000fe200078ec0ff */
[----:B------:R-:W-:Y:S01]  /*1440*/  IMAD.MOV.U32 R70, RZ, RZ, R56 ;  /* 0x000000ffff467224 */ /* 0x000fe200078e0038 */
[----:B------:R-:W-:Y:S01]  /*1450*/  VIADDMNMX R25, R20, -R25, RZ, !PT ;  /* 0x8000001914197246 */ /* 0x000fe200078001ff */
[----:B------:R-:W-:Y:S01]  /*1460*/  IMAD R20, R85, -0x326172a9, RZ ;  /* 0xcd9e8d5755147824 */ /* 0x000fe200078e02ff */
[----:B------:R-:W-:Y:S01]  /*1470*/  I2FP.F32.U32 R52, R52 ;  /* 0x0000003400347245 */ /* 0x000fe20000201000 */
[----:B------:R-:W-:Y:S01]  /*1480*/  IMAD.MOV.U32 R71, RZ, RZ, R58 ;  /* 0x000000ffff477224 */ /* 0x000fe200078e003a */
[----:B------:R-:W-:Y:S01]  /*1490*/  @P1 LOP3.LUT R201, R201, 0x40, RZ, 0xfc, !PT ;  /* 0x00000040c9c91812 */ /* 0x000fe200078efcff */
[----:B------:R-:W-:Y:S01]  /*14a0*/  IMAD.MOV.U32 R75, RZ, RZ, R59 ;  /* 0x000000ffff4b7224 */ /* 0x000fe200078e003b */
[----:B------:R-:W-:Y:S01]  /*14b0*/  ISETP.NE.AND P1, PT, RZ, UR6, PT ;  /* 0x00000006ff007c0c */ /* 0x000fe2000bf25270 */
[----:B------:R0:W1:Y:S01]  /*14c0*/  MUFU.RCP R195, R52 ;  /* 0x0000003400c37308 */ /* 0x0000620000001000 */
[----:B------:R-:W-:Y:S01]  /*14d0*/  LOP3.LUT R189, R189, R20, R171, 0x96, !PT ;  /* 0x00000014bdbd7212 */ /* 0x000fe200078e96ab */
[----:B------:R-:W-:Y:S01]  /*14e0*/  HADD2.F32 R20, -RZ, R18.H0_H0 ;  /* 0x20000012ff147230 */ /* 0x000fe20000004100 */
[----:B------:R-:W-:Y:S01]  /*14f0*/  VIMNMX R25, R25, 0x20, PT ;  /* 0x0000002019197848 */ /* 0x000fe20003fe0100 */
[----:B------:R-:W-:Y:S01]  /*1500*/  IMAD.MOV.U32 R76, RZ, RZ, R61 ;  /* 0x000000ffff4c7224 */ /* 0x000fe200078e003d */
[----:B------:R-:W-:Y:S01]  /*1510*/  SHF.R.U64 R133, R18, 0x10, R19 ;  /* 0x0000001012857819 */ /* 0x000fe20000001213 */
[----:B------:R-:W-:Y:S01]  /*1520*/  HADD2.F32 R18, -RZ, R16.H0_H0 ;  /* 0x20000010ff127230 */ /* 0x000fe20000004100 */
[----:B------:R-:W-:Y:S01]  /*1530*/  SHF.R.U64 R135, R16, 0x10, R17 ;  /* 0x0000001010877819 */ /* 0x000fe20000001211 */
[----:B------:R-:W-:Y:S01]  /*1540*/  HADD2.F32 R16, -RZ, R14.H0_H0 ;  /* 0x2000000eff107230 */ /* 0x000fe20000004100 */
[----:B------:R-:W-:Y:S01]  /*1550*/  SHF.R.U64 R137, R14, 0x10, R15 ;  /* 0x000000100e897819 */ /* 0x000fe2000000120f */
[----:B------:R-:W-:Y:S01]  /*1560*/  HADD2.F32 R14, -RZ, R12.H0_H0 ;  /* 0x2000000cff0e7230 */ /* 0x000fe20000004100 */
[--C-:B------:R-:W-:Y:S01]  /*1570*/  SHF.R.U64 R167, R48, 0x10, R49.reuse ;  /* 0x0000001030a77819 */ /* 0x100fe20000001231 */
[----:B------:R-:W-:Y:S01]  /*1580*/  IMAD.MOV.U32 R73, RZ, RZ, R64 ;  /* 0x000000ffff497224 */ /* 0x000fe200078e0040 */
[----:B------:R-:W-:Y:S01]  /*1590*/  SHF.R.U32.HI R165, RZ, 0x10, R49 ;  /* 0x00000010ffa57819 */ /* 0x000fe20000011631 */
[----:B------:R-:W-:Y:S01]  /*15a0*/  IMAD.MOV.U32 R49, RZ, RZ, R37 ;  /* 0x000000ffff317224 */ /* 0x000fe200078e0025 */
[--C-:B------:R-:W-:Y:S01]  /*15b0*/  SHF.R.U64 R106, R26, 0x10, R27.reuse ;  /* 0x000000101a6a7819 */ /* 0x100fe2000000121b */
[----:B------:R-:W-:Y:S01]  /*15c0*/  IMAD.HI.U32 R190, R194, -0x2daee0ad, RZ ;  /* 0xd2511f53c2be7827 */ /* 0x000fe200078e00ff */
[----:B------:R-:W-:Y:S01]  /*15d0*/  MOV R108, R27 ;  /* 0x0000001b006c7202 */ /* 0x000fe20000000f00 */
[----:B------:R-:W-:Y:S01]  /*15e0*/  ULDC UR14, c[0x0][0x218] ;  /* 0x00008600000e7ab9 */ /* 0x000fe20000000800 */
[----:B------:R-:W-:Y:S01]  /*15f0*/  SHF.R.U32.HI R107, RZ, 0x10, R27 ;  /* 0x00000010ff6b7819 */ /* 0x000fe2000001161b */
[----:B------:R-:W-:Y:S01]  /*1600*/  IMAD R27, R84, -0x2daee0ad, RZ ;  /* 0xd2511f53541b7824 */ /* 0x000fe200078e02ff */
[----:B------:R-:W-:Y:S01]  /*1610*/  SHF.R.U64 R139, R12, 0x10, R13 ;  /* 0x000000100c8b7819 */ /* 0x000fe2000000120d */
[----:B------:R-:W-:Y:S01]  /*1620*/  HADD2.F32 R12, -RZ, R10.H0_H0 ;  /* 0x2000000aff0c7230 */ /* 0x000fe20000004100 */
[----:B------:R-:W-:Y:S01]  /*1630*/  MOV R168, R48 ;  /* 0x0000003000a87202 */ /* 0x000fe20000000f00 */
[----:B------:R-:W-:Y:S01]  /*1640*/  IMAD.MOV.U32 R62, RZ, RZ, R36 ;  /* 0x000000ffff3e7224 */ /* 0x000fe200078e0024 */
[----:B------:R-:W-:Y:S01]  /*1650*/  SHF.R.U64 R163, R50, 0x10, R51 ;  /* 0x0000001032a37819 */ /* 0x000fe20000001233 */
[----:B------:R-:W-:Y:S01]  /*1660*/  IMAD.MOV.U32 R43, RZ, RZ, R67 ;  /* 0x000000ffff2b7224 */ /* 0x000fe200078e0043 */
[----:B------:R-:W-:Y:S01]  /*1670*/  MOV R162, R51 ;  /* 0x0000003300a27202 */ /* 0x000fe20000000f00 */
[----:B------:R-:W-:Y:S01]  /*1680*/  IMAD.MOV.U32 R45, RZ, RZ, R30 ;  /* 0x000000ffff2d7224 */ /* 0x000fe200078e001e */
[----:B------:R-:W-:Y:S01]  /*1690*/  SHF.R.U32.HI R161, RZ, 0x10, R51 ;  /* 0x00000010ffa17819 */ /* 0x000fe20000011633 */
[----:B------:R-:W-:Y:S01]  /*16a0*/  IMAD.MOV.U32 R51, RZ, RZ, R69 ;  /* 0x000000ffff337224 */ /* 0x000fe200078e0045 */
[----:B------:R-:W-:Y:S01]  /*16b0*/  SHF.R.U32.HI R157, RZ, 0x10, R53 ;  /* 0x00000010ff9d7819 */ /* 0x000fe20000011635 */
[----:B------:R-:W-:Y:S01]  /*16c0*/  IMAD.MOV.U32 R105, RZ, RZ, R26 ;  /* 0x000000ffff697224 */ /* 0x000fe200078e001a */
[----:B------:R-:W-:Y:S01]  /*16d0*/  MOV R156, R54 ;  /* 0x00000036009c7202 */ /* 0x000fe20000000f00 */
[----:B------:R-:W-:Y:S01]  /*16e0*/  IMAD.MOV.U32 R116, RZ, RZ, R33 ;  /* 0x000000ffff747224 */ /* 0x000fe200078e0021 */
[--C-:B------:R-:W-:Y:S01]  /*16f0*/  SHF.R.U64 R155, R54, 0x10, R55.reuse ;  /* 0x00000010369b7819 */ /* 0x100fe20000001237 */
[----:B------:R-:W-:Y:S01]  /*1700*/  IMAD.MOV.U32 R117, RZ, RZ, R38 ;  /* 0x000000ffff757224 */ /* 0x000fe200078e0026 */
[----:B------:R-:W-:Y:S01]  /*1710*/  SHF.R.U32.HI R152, RZ, 0x10, R55 ;  /* 0x00000010ff987819 */ /* 0x000fe20000011637 */
[----:B------:R-:W-:Y:S01]  /*1720*/  IMAD.MOV.U32 R55, RZ, RZ, R35 ;  /* 0x000000ffff377224 */ /* 0x000fe200078e0023 */
[----:B------:R-:W-:Y:S01]  /*1730*/  SHF.R.U64 R83, R56, 0x10, R57 ;  /* 0x0000001038537819 */ /* 0x000fe20000001239 */
[----:B------:R-:W-:Y:S01]  /*1740*/  IMAD.MOV.U32 R56, RZ, RZ, R34 ;  /* 0x000000ffff387224 */ /* 0x000fe200078e0022 */
[----:B------:R-:W-:Y:S01]  /*1750*/  MOV R74, R57 ;  /* 0x00000039004a7202 */ /* 0x000fe20000000f00 */
[----:B------:R-:W-:Y:S01]  /*1760*/  IMAD.MOV.U32 R53, RZ, RZ, R41 ;  /* 0x000000ffff357224 */ /* 0x000fe200078e0029 */
[----:B------:R-:W-:Y:S01]  /*1770*/  SHF.R.U32.HI R79, RZ, 0x10, R57 ;  /* 0x00000010ff4f7819 */ /* 0x000fe20000011639 */
[----:B------:R-:W-:Y:S01]  /*1780*/  IMAD.MOV.U32 R131, RZ, RZ, R29 ;  /* 0x000000ffff837224 */ /* 0x000fe200078e001d */
[--C-:B------:R-:W-:Y:S01]  /*1790*/  SHF.R.U64 R82, R58, 0x10, R59.reuse ;  /* 0x000000103a527819 */ /* 0x100fe2000000123b */
[----:B------:R-:W-:Y:S01]  /*17a0*/  IMAD.MOV.U32 R58, RZ, RZ, R68 ;  /* 0x000000ffff3a7224 */ /* 0x000fe200078e0044 */
[----:B------:R-:W-:Y:S01]  /*17b0*/  SHF.R.U32.HI R78, RZ, 0x10, R59 ;  /* 0x00000010ff4e7819 */ /* 0x000fe2000001163b */
[----:B------:R-:W-:Y:S01]  /*17c0*/  IMAD.IADD R193, R0, 0x1, R25 ;  /* 0x0000000100c17824 */ /* 0x000fe200078e0219 */
[----:B------:R-:W-:Y:S01]  /*17d0*/  MOV R72, R60 ;  /* 0x0000003c00487202 */ /* 0x000fe20000000f00 */
[----:B------:R-:W-:Y:S01]  /*17e0*/  HADD2.F32 R0, -RZ, R23.H0_H0 ;  /* 0x20000017ff007230 */ /* 0x000fe20000004100 */
[--C-:B------:R-:W-:Y:S01]  /*17f0*/  SHF.R.U64 R81, R60, 0x10, R61.reuse ;  /* 0x000000103c517819 */ /* 0x100fe2000000123d */
[----:B------:R-:W-:Y:S01]  /*1800*/  IMAD R196, R196, -0x326172a9, RZ ;  /* 0xcd9e8d57c4c47824 */ /* 0x000fe200078e02ff */
[----:B------:R-:W-:Y:S01]  /*1810*/  SHF.R.U32.HI R77, RZ, 0x10, R61 ;  /* 0x00000010ff4d7819 */ /* 0x000fe2000001163d */
[----:B------:R-:W-:Y:S01]  /*1820*/  IMAD R194, R194, -0x2daee0ad, RZ ;  /* 0xd2511f53c2c27824 */ /* 0x000fe200078e02ff */
[----:B------:R-:W-:Y:S01]  /*1830*/  SHF.R.U64 R80, R64, 0x10, R65 ;  /* 0x0000001040507819 */ /* 0x000fe20000001241 */
[----:B------:R-:W-:Y:S01]  /*1840*/  IMAD.MOV.U32 R191, RZ, RZ, RZ ;  /* 0x000000ffffbf7224 */ /* 0x000fe200078e00ff */
[----:B------:R-:W-:Y:S01]  /*1850*/  SHF.R.U64 R141, R10, 0x10, R11 ;  /* 0x000000100a8d7819 */ /* 0x000fe2000000120b */
        /* <DEDUP_REMOVED lines=53> */
[----:B------:R-:W-:Y:S01]  /*1bb0*/  IADD3 R170, R205, -0x695add53, RZ ;  /* 0x96a522adcdaa7810 */ /* 0x000fe20007ffe0ff */
        /* <DEDUP_REMOVED lines=33> */
[----:B------:R-:W-:Y:S01]  /*1dd0*/  LOP3.LUT R190, R190, R27, R170, 0x96, !PT ;  /* 0x0000001bbebe7212 */ /* 0x000fe200078e96aa */
[----:B------:R-:W-:Y:S01]  /*1de0*/  HADD2.F32 R27, -RZ, R75.H0_H0 ;  /* 0x2000004bff1b7230 */ /* 0x000fe20000004100 */
[----:B------:R-:W-:Y:S01]  /*1df0*/  LOP3.LUT R192, R192, 0x3, RZ, 0xc0, !PT ;  /* 0x00000003c0c07812 */ /* 0x000fe200078ec0ff */
[----:B------:R-:W-:Y:S01]  /*1e00*/  HADD2.F32 R35, -RZ, R63.H0_H0 ;  /* 0x2000003fff237230 */ /* 0x000fe20000004100 */
[----:B------:R-:W-:Y:S01]  /*1e10*/  SHF.L.U32 R193, R193, 0x2, RZ ;  /* 0x00000002c1c17819 */ /* 0x000fe200000006ff */
[----:B------:R-:W-:Y:S01]  /*1e20*/  HADD2.F32 R36, -RZ, R64.H0_H0 ;  /* 0x20000040ff247230 */ /* 0x000fe20000004100 */
[----:B------:R-:W-:Y:S01]  /*1e30*/  @P1 LOP3.LUT R201, R201, 0x10000, RZ, 0xfc, !PT ;  /* 0x00010000c9c91812 */ /* 0x000fe200078efcff */
        /* <DEDUP_REMOVED lines=71> */
.L_x_32097:
[----:B------:R-:W-:Y:S01]  /*22b0*/  LOP3.LUT P1, RZ, R201, 0x40, RZ, 0xc0, !PT ;  /* 0x00000040c9ff7812 */ /* 0x000fe2000782c0ff */
[----:B------:R-:W-:-:S12]  /*22c0*/  IMAD.MOV.U32 R98, RZ, RZ, 0x3f800000 ;  /* 0x3f800000ff627424 */ /* 0x000fd800078e00ff */
[----:B------:R-:W0:Y:S02]  /*22d0*/  @P1 LDC.64 R96, c[0x0][0x270] ;  /* 0x00009c00ff601b82 */ /* 0x000e240000000a00 */
[----:B0-----:R-:W-:-:S05]  /*22e0*/  @P1 IMAD.WIDE R96, R200, 0x4, R96 ;  /* 0x00000004c8601825 */ /* 0x001fca00078e0260 */
        /* <DEDUP_REMOVED lines=30> */
.L_x_31779:
[----:B------:R-:W-:-:S07]  /*24d0*/  MOV R214, R196 ;  /* 0x000000c400d67202 */ /* 0x000fce0000000f00 */
.L_x_31780:
[----:B------:R-:W-:Y:S05]  /*24e0*/  BSYNC B1 ;  /* 0x0000000000017941 */ /* 0x000fea0003800000 */
.L_x_31778:
        /* <DEDUP_REMOVED lines=16> */
.L_x_31784:
[----:B------:R-:W-:Y:S05]  /*25f0*/  BSYNC B2 ;  /* 0x0000000000027941 */ /* 0x000fea0003800000 */
.L_x_31783:
        /* <DEDUP_REMOVED lines=44> */
.L_x_31782:
[----:B------:R-:W-:Y:S05]  /*28c0*/  BSYNC B1 ;  /* 0x0000000000017941 */ /* 0x000fea0003800000 */
.L_x_31781:
[----:B------:R-:W0:Y:S01]  /*28d0*/  LDC R203, c[0x0][0x298] ;  /* 0x0000a600ffcb7b82 */ /* 0x000e220000000800 */
[----:B------:R-:W-:Y:S01]  /*28e0*/  I2FP.F32.U32 R192, R214 ;  /* 0x000000d600c07245 */ /* 0x000fe20000201000 */
[----:B------:R-:W-:Y:S02]  /*28f0*/  IMAD.MOV.U32 R213, RZ, RZ, 0x2f800000 ;  /* 0x2f800000ffd57424 */ /* 0x000fe400078e00ff */
[----:B-----5:R-:W-:Y:S01]  /*2900*/  FMUL.FTZ R56, R56, R98 ;  /* 0x0000006238387220 */ /* 0x020fe20000410000 */
[----:B------:R-:W-:Y:S01]  /*2910*/  ISETP.NE.U32.AND P1, PT, R96, RZ, PT ;  /* 0x000000ff6000720c */ /* 0x000fe20003f25070 */
[----:B------:R-:W-:Y:S01]  /*2920*/  BSSY B1, `(.L_x_31785) ;  /* 0x0000015000017945 */ /* 0x000fe20003800000 */
[----:B------:R-:W-:Y:S01]  /*2930*/  FFMA.FTZ R207, R192, R213, 1.1641532182693481445e-10 ;  /* 0x2f000000c0cf7423 */ /* 0x000fe200000100d5 */
[----:B------:R-:W-:Y:S01]  /*2940*/  ISETP.NE.AND P3, PT, R208, 0x1, PT ;  /* 0x00000001d000780c */ /* 0x000fe20003f65270 */
[----:B------:R-:W1:Y:S01]  /*2950*/  LDC R212, c[0x0][0x294] ;  /* 0x0000a500ffd47b82 */ /* 0x000e620000000800 */
[----:B------:R-:W-:Y:S01]  /*2960*/  ISETP.NE.AND.EX P1, PT, R97, RZ, PT, P1 ;  /* 0x000000ff6100720c */ /* 0x000fe20003f25310 */
[----:B0-----:R-:W-:Y:S01]  /*2970*/  FMUL.FTZ R56, R56, R203 ;  /* 0x000000cb38387220 */ /* 0x001fe20000410000 */
[----:B-1----:R-:W-:-:S04]  /*2980*/  FSETP.GTU.FTZ.AND P2, PT, R207, R212, PT ;  /* 0x000000d4cf00720b */ /* 0x002fc80003f5c000 */
        /* <DEDUP_REMOVED lines=13> */
.L_x_31786:
[----:B------:R-:W-:-:S07]  /*2a60*/  MOV R192, R196 ;  /* 0x000000c400c07202 */ /* 0x000fce0000000f00 */
.L_x_31787:
[----:B------:R-:W-:Y:S05]  /*2a70*/  BSYNC B1 ;  /* 0x0000000000017941 */ /* 0x000fea0003800000 */
.L_x_31785:
        /* <DEDUP_REMOVED lines=16> */
.L_x_31791:
[----:B------:R-:W-:Y:S05]  /*2b80*/  BSYNC B2 ;  /* 0x0000000000027941 */ /* 0x000fea0003800000 */
.L_x_31790:
        /* <DEDUP_REMOVED lines=44> */
.L_x_31789:
[----:B------:R-:W-:Y:S05]  /*2e50*/  BSYNC B1 ;  /* 0x0000000000017941 */ /* 0x000fea0003800000 */
.L_x_31788:
        /* <DEDUP_REMOVED lines=20> */
.L_x_31793:
[----:B------:R-:W-:-:S07]  /*2fa0*/  IMAD.MOV.U32 R192, RZ, RZ, R196 ;  /* 0x000000ffffc07224 */ /* 0x000fce00078e00c4 */
.L_x_31794:
[----:B------:R-:W-:Y:S05]  /*2fb0*/  BSYNC B1 ;  /* 0x0000000000017941 */ /* 0x000fea0003800000 */
.L_x_31792:
        /* <DEDUP_REMOVED lines=16> */
.L_x_31798:
[----:B------:R-:W-:Y:S05]  /*30c0*/  BSYNC B2 ;  /* 0x0000000000027941 */ /* 0x000fea0003800000 */
.L_x_31797:
        /* <DEDUP_REMOVED lines=44> */
.L_x_31796:
[----:B------:R-:W-:Y:S05]  /*3390*/  BSYNC B1 ;  /* 0x0000000000017941 */ /* 0x000fea0003800000 */
.L_x_31795:
        /* <DEDUP_REMOVED lines=20> */
.L_x_31800:
[----:B------:R-:W-:-:S07]  /*34e0*/  MOV R214, R196 ;  /* 0x000000c400d67202 */ /* 0x000fce0000000f00 */
.L_x_31801:
[----:B------:R-:W-:Y:S05]  /*34f0*/  BSYNC B1 ;  /* 0x0000000000017941 */ /* 0x000fea0003800000 */
.L_x_31799:
        /* <DEDUP_REMOVED lines=16> */
.L_x_31805:
[----:B------:R-:W-:Y:S05]  /*3600*/  BSYNC B2 ;  /* 0x0000000000027941 */ /* 0x000fea0003800000 */
.L_x_31804:
        /* <DEDUP_REMOVED lines=44> */
.L_x_31803:
[----:B------:R-:W-:Y:S05]  /*38d0*/  BSYNC B1 ;  /* 0x0000000000017941 */ /* 0x000fea0003800000 */
.L_x_31802:
[----:B------:R-:W-:Y:S01]  /*38e0*/  SEL R218, RZ, 0x1, P2 ;  /* 0x00000001ffda7807 */ /* 0x000fe20001000000 */
[----:B------:R-:W-:Y:S01]  /*38f0*/  FMUL.FTZ R210, R59, R98 ;  /* 0x000000623bd27220 */ /* 0x000fe20000410000 */
[----:B------:R-:W-:Y:S02]  /*3900*/  LEA R206, P2, R202, UR8, 0x4 ;  /* 0x00000008cace7c11 */ /* 0x000fe4000f8420ff */
[----:B------:R-:W-:Y:S01]  /*3910*/  I2FP.F32.U32 R208, R214 ;  /* 0x000000d600d07245 */ /* 0x000fe20000201000 */
[----:B------:R-:W-:Y:S01]  /*3920*/  FMUL.FTZ R210, R210, R203 ;  /* 0x000000cbd2d27220 */ /* 0x000fe20000410000 */
[C---:B------:R-:W-:Y:S02]  /*3930*/  LEA.HI.X R207, R202.reuse, UR9, RZ, 0x4, P2 ;  /* 0x00000009cacf7c11 */ /* 0x040fe400090f24ff */
[----:B------:R-:W-:Y:S01]  /*3940*/  LEA R96, P2, R202, UR10, 0x2 ;  /* 0x0000000aca607c11 */ /* 0x000fe2000f8410ff */
[----:B------:R-:W-:Y:S01]  /*3950*/  FFMA.FTZ R213, R208, R213, 1.1641532182693481445e-10 ;  /* 0x2f000000d0d57423 */ /* 0x000fe200000100d5 */
[----:B------:R-:W-:-:S02]  /*3960*/  SEL R216, RZ, 0x10000, P4 ;  /* 0x00010000ffd87807 */ /* 0x000fc40002000000 */
[----:B------:R-:W-:Y:S02]  /*3970*/  LEA.HI.X R97, R202, UR11, RZ, 0x2, P2 ;  /* 0x0000000bca617c11 */ /* 0x000fe400090f14ff */
[----:B------:R-:W-:Y:S02]  /*3980*/  FSETP.GTU.FTZ.AND P2, PT, R213, R212, PT ;  /* 0x000000d4d500720b */ /* 0x000fe40003f5c000 */
[----:B------:R-:W-:Y:S02]  /*3990*/  SEL R209, RZ, 0x100, P3 ;  /* 0x00000100ffd17807 */ /* 0x000fe40001800000 */
[----:B------:R-:W-:Y:S02]  /*39a0*/  FSEL R210, R210, RZ, !P2 ;  /* 0x000000ffd2d27208 */ /* 0x000fe40005000000 */
[----:B------:R-:W-:-:S03]  /*39b0*/  SEL R203, RZ, 0x1000000, P2 ;  /* 0x01000000ffcb7807 */ /* 0x000fc60001000000 */
[----:B------:R-:W-:Y:S01]  /*39c0*/  FMUL.FTZ R59, R165, R210 ;  /* 0x000000d2a53b7220 */ /* 0x000fe20000410000 */
[----:B------:R-:W-:-:S03]  /*39d0*/  IADD3 R203, R209, R203, R216 ;  /* 0x000000cbd1cb7210 */ /* 0x000fc60007ffe0d8 */
[----:B------:R-:W-:Y:S02]  /*39e0*/  @P1 FADD.FTZ R59, R55, R59 ;  /* 0x0000003b373b1221 */ /* 0x000fe40000010000 */
[----:B------:R-:W-:Y:S01]  /*39f0*/  IMAD.IADD R209, R203, 0x1, R218 ;  /* 0x00000001cbd17824 */ /* 0x000fe200078e02da */
[----:B------:R-:W-:Y:S02]  /*3a00*/  IADD3 R203, R202, 0x80, RZ ;  /* 0x00000080cacb7810 */ /* 0x000fe40007ffe0ff */
[----:B------:R0:W-:Y:S04]  /*3a10*/  STG.E.128 desc[UR4][R206.64], R56 ;  /* 0x00000038ce007986 */ /* 0x0001e8000c101d04 */
[----:B------:R0:W-:Y:S02]  /*3a20*/  STG.E desc[UR4][R96.64], R209 ;  /* 0x000000d160007986 */ /* 0x0001e4000c101904 */
.L_x_31777:
[----:B------:R-:W-:Y:S05]  /*3a30*/  BSYNC B0 ;  /* 0x0000000000007941 */ /* 0x000fea0003800000 */
.L_x_31776:
[----:B------:R-:W-:Y:S01]  /*3a40*/  LOP3.LUT P1, RZ, R201, 0x8000, RZ, 0xc0, !PT ;  /* 0x00008000c9ff7812 */ /* 0x000fe2000782c0ff */
        /* <DEDUP_REMOVED lines=23> */
.L_x_31809:
[----:B------:R-:W-:-:S07]  /*3bc0*/  IMAD.MOV.U32 R214, RZ, RZ, R196 ;  /* 0x000000ffffd67224 */ /* 0x000fce00078e00c4 */
.L_x_31810:
[----:B------:R-:W-:Y:S05]  /*3bd0*/  BSYNC B1 ;  /* 0x0000000000017941 */ /* 0x000fea0003800000 */
.L_x_31808:
        /* <DEDUP_REMOVED lines=16> */
.L_x_31814:
[----:B------:R-:W-:Y:S05]  /*3ce0*/  BSYNC B2 ;  /* 0x0000000000027941 */ /* 0x000fea0003800000 */
.L_x_31813:
        /* <DEDUP_REMOVED lines=44> */
.L_x_31812:
[----:B------:R-:W-:Y:S05]  /*3fb0*/  BSYNC B1 ;  /* 0x0000000000017941 */ /* 0x000fea0003800000 */
.L_x_31811:
[----:B------:R-:W0:Y:S01]  /*3fc0*/  LDC R212, c[0x0][0x298] ;  /* 0x0000a600ffd47b82 */ /* 0x000e220000000800 */
[----:B------:R-:W-:Y:S01]  /*3fd0*/  I2FP.F32.U32 R207, R214 ;  /* 0x000000d600cf7245 */ /* 0x000fe20000201000 */
[----:B------:R-:W-:Y:S01]  /*3fe0*/  HFMA2.MMA R214, -RZ, RZ, 0.1171875, 0 ;  /* 0x2f800000ffd67435 */ /* 0x000fe200000001ff */
[----:B-----5:R-:W-:Y:S01]  /*3ff0*/  FMUL.FTZ R209, R60, R98 ;  /* 0x000000623cd17220 */ /* 0x020fe20000410000 */
[----:B------:R-:W-:Y:S01]  /*4000*/  ISETP.NE.U32.AND P1, PT, R96, RZ, PT ;  /* 0x000000ff6000720c */ /* 0x000fe20003f25070 */
[----:B------:R-:W-:Y:S01]  /*4010*/  BSSY B1, `(.L_x_31815) ;  /* 0x0000015000017945 */ /* 0x000fe20003800000 */
[C---:B------:R-:W-:Y:S01]  /*4020*/  ISETP.NE.AND P3, PT, R208.reuse, 0x1, PT ;  /* 0x00000001d000780c */ /* 0x040fe20003f65270 */
[----:B------:R-:W-:Y:S01]  /*4030*/  VIADD R206, R208, 0x1 ;  /* 0x00000001d0ce7836 */ /* 0x000fe20000000000 */
[----:B------:R-:W1:Y:S01]  /*4040*/  LDC R213, c[0x0][0x294] ;  /* 0x0000a500ffd57b82 */ /* 0x000e620000000800 */
[----:B------:R-:W-:-:S03]  /*4050*/  ISETP.NE.AND.EX P1, PT, R97, RZ, PT, P1 ;  /* 0x000000ff6100720c */ /* 0x000fc60003f25310 */
[----:B------:R-:W-:Y:S01]  /*4060*/  FFMA.FTZ R60, R207, R214, 1.1641532182693481445e-10 ;  /* 0x2f000000cf3c7423 */ /* 0x000fe200000100d6 */
[----:B0-----:R-:W-:-:S04]  /*4070*/  FMUL.FTZ R209, R209, R212 ;  /* 0x000000d4d1d17220 */ /* 0x001fc80000410000 */
[----:B-1----:R-:W-:-:S04]  /*4080*/  FSETP.GTU.FTZ.AND P2, PT, R60, R213, PT ;  /* 0x000000d53c00720b */ /* 0x002fc80003f5c000 */
        /* <DEDUP_REMOVED lines=12> */
.L_x_31816:
[----:B------:R-:W-:-:S07]  /*4150*/  IMAD.MOV.U32 R192, RZ, RZ, R196 ;  /* 0x000000ffffc07224 */ /* 0x000fce00078e00c4 */
.L_x_31817:
[----:B------:R-:W-:Y:S05]  /*4160*/  BSYNC B1 ;  /* 0x0000000000017941 */ /* 0x000fea0003800000 */
.L_x_31815:
        /* <DEDUP_REMOVED lines=16> */
.L_x_31821:
[----:B------:R-:W-:Y:S05]  /*4270*/  BSYNC B2 ;  /* 0x0000000000027941 */ /* 0x000fea0003800000 */
.L_x_31820:
        /* <DEDUP_REMOVED lines=44> */
.L_x_31819:
[----:B------:R-:W-:Y:S05]  /*4540*/  BSYNC B1 ;  /* 0x0000000000017941 */ /* 0x000fea0003800000 */
.L_x_31818:
[----:B------:R-:W-:Y:S01]  /*4550*/  I2FP.F32.U32 R97, R192 ;  /* 0x000000c000617245 */ /* 0x000fe20000201000 */
[----:B------:R-:W-:Y:S01]  /*4560*/  FMUL.FTZ R61, R61, R98 ;  /* 0x000000623d3d7220 */ /* 0x000fe20000410000 */
[----:B------:R-:W-:Y:S01]  /*4570*/  ISETP.NE.AND P4, PT, R206, 0x1, PT ;  /* 0x00000001ce00780c */ /* 0x000fe20003f85270 */
[----:B------:R-:W-:Y:S02]  /*4580*/  BSSY B1, `(.L_x_31822) ;  /* 0x0000012000017945 */ /* 0x000fe40003800000 */
[----:B------:R-:W-:Y:S01]  /*4590*/  FFMA.FTZ R96, R97, R214, 1.1641532182693481445e-10 ;  /* 0x2f00000061607423 */ /* 0x000fe200000100d6 */
[----:B------:R-:W-:-:S04]  /*45a0*/  FMUL.FTZ R61, R61, R212 ;  /* 0x000000d43d3d7220 */ /* 0x000fc80000410000 */
        /* <DEDUP_REMOVED lines=14> */
.L_x_31823:
[----:B------:R-:W-:-:S07]  /*4690*/  MOV R192, R196 ;  /* 0x000000c400c07202 */ /* 0x000fce0000000f00 */
.L_x_31824:
[----:B------:R-:W-:Y:S05]  /*46a0*/  BSYNC B1 ;  /* 0x0000000000017941 */ /* 0x000fea0003800000 */
.L_x_31822:
        /* <DEDUP_REMOVED lines=16> */
.L_x_31828:
[----:B------:R-:W-:Y:S05]  /*47b0*/  BSYNC B2 ;  /* 0x0000000000027941 */ /* 0x000fea0003800000 */
.L_x_31827:
        /* <DEDUP_REMOVED lines=44> */
.L_x_31826:
[----:B------:R-:W-:Y:S05]  /*4a80*/  BSYNC B1 ;  /* 0x0000000000017941 */ /* 0x000fea0003800000 */
.L_x_31825:
        /* <DEDUP_REMOVED lines=20> */
.L_x_31830:
[----:B------:R-:W-:-:S07]  /*4bd0*/  IMAD.MOV.U32 R215, RZ, RZ, R196 ;  /* 0x000000ffffd77224 */ /* 0x000fce00078e00c4 */
.L_x_31831:
[----:B------:R-:W-:Y:S05]  /*4be0*/  BSYNC B1 ;  /* 0x0000000000017941 */ /* 0x000fea0003800000 */
.L_x_31829:
        /* <DEDUP_REMOVED lines=16> */
.L_x_31835:
[----:B------:R-:W-:Y:S05]  /*4cf0*/  BSYNC B2 ;  /* 0x0000000000027941 */ /* 0x000fea0003800000 */
.L_x_31834:
        /* <DEDUP_REMOVED lines=44> */
.L_x_31833:
[----:B------:R-:W-:Y:S05]  /*4fc0*/  BSYNC B1 ;  /* 0x0000000000017941 */ /* 0x000fea0003800000 */
.L_x_31832:
        /* <DEDUP_REMOVED lines=9> */
[C---:B------:R-:W-:Y:S01]  /*5060*/  LEA.HI.X R97, R203.reuse, UR11, RZ, 0x2, P2 ;  /* 0x0000000bcb617c11 */ /* 0x040fe200090f14ff */
[----:B------:R-:W-:Y:S01]  /*5070*/  VIADD R203, R203, 0x80 ;  /* 0x00000080cbcb7836 */ /* 0x000fe20000000000 */
[----:B------:R-:W-:Y:S02]  /*5080*/  FSETP.GTU.FTZ.AND P2, PT, R214, R213, PT ;  /* 0x000000d5d600720b */ /* 0x000fe40003f5c000 */
[----:B------:R-:W-:Y:S02]  /*5090*/  SEL R211, RZ, 0x100, P3 ;  /* 0x00000100ffd37807 */ /* 0x000fe40001800000 */
[----:B------:R-:W-:Y:S02]  /*50a0*/  FSEL R208, R63, RZ, !P2 ;  /* 0x000000ff3fd07208 */ /* 0x000fe40005000000 */
[----:B------:R-:W-:-:S03]  /*50b0*/  SEL R209, RZ, 0x1000000, P2 ;  /* 0x01000000ffd17807 */ /* 0x000fc60001000000 */
[----:B------:R-:W-:Y:S01]  /*50c0*/  FMUL.FTZ R63, R161, R208 ;  /* 0x000000d0a13f7220 */ /* 0x000fe20000410000 */
[----:B------:R-:W-:-:S03]  /*50d0*/  IADD3 R209, R211, R209, R210 ;  /* 0x000000d1d3d17210 */ /* 0x000fc60007ffe0d2 */
[----:B------:R-:W-:Y:S01]  /*50e0*/  @P1 FADD.FTZ R63, R55, R63 ;  /* 0x0000003f373f1221 */ /* 0x000fe20000010000 */
[----:B------:R-:W-:-:S04]  /*50f0*/  IADD3 R209, R209, R216, RZ ;  /* 0x000000d8d1d17210 */ /* 0x000fc80007ffe0ff */
[----:B------:R1:W-:Y:S04]  /*5100*/  STG.E.128 desc[UR4][R206.64], R60 ;  /* 0x0000003cce007986 */ /* 0x0003e8000c101d04 */
[----:B------:R1:W-:Y:S02]  /*5110*/  STG.E desc[UR4][R96.64], R209 ;  /* 0x000000d160007986 */ /* 0x0003e4000c101904 */
.L_x_31807:
[----:B------:R-:W-:Y:S05]  /*5120*/  BSYNC B0 ;  /* 0x0000000000007941 */ /* 0x000fea0003800000 */
.L_x_31806:
[----:B------:R-:W-:Y:S01]  /*5130*/  LOP3.LUT P1, RZ, R201, 0x4000, RZ, 0xc0, !PT ;  /* 0x00004000c9ff7812 */ /* 0x000fe2000782c0ff */
        /* <DEDUP_REMOVED lines=23> */
.L_x_31839:
[----:B------:R-:W-:-:S07]  /*52b0*/  MOV R214, R196 ;  /* 0x000000c400d67202 */ /* 0x000fce0000000f00 */
.L_x_31840:
[----:B------:R-:W-:Y:S05]  /*52c0*/  BSYNC B1 ;  /* 0x0000000000017941 */ /* 0x000fea0003800000 */
.L_x_31838:
        /* <DEDUP_REMOVED lines=16> */
.L_x_31844:
[----:B------:R-:W-:Y:S05]  /*53d0*/  BSYNC B2 ;  /* 0x0000000000027941 */ /* 0x000fea0003800000 */
.L_x_31843:
        /* <DEDUP_REMOVED lines=44> */
.L_x_31842:
[----:B------:R-:W-:Y:S05]  /*56a0*/  BSYNC B1 ;  /* 0x0000000000017941 */ /* 0x000fea0003800000 */
.L_x_31841:
        /* <DEDUP_REMOVED lines=9> */
[----:B------:R-:W-:-:S02]  /*5740*/  ISETP.NE.AND.EX P1, PT, R97, RZ, PT, P1 ;  /* 0x000000ff6100720c */ /* 0x000fc40003f25310 */
[----:B------:R-:W-:Y:S01]  /*5750*/  IADD3 R206, R208, 0x1, RZ ;  /* 0x00000001d0ce7810 */ /* 0x000fe20007ffe0ff */
[----:B0-----:R-:W-:Y:S01]  /*5760*/  FMUL.FTZ R209, R209, R212 ;  /* 0x000000d4d1d17220 */ /* 0x001fe20000410000 */
[----:B-1----:R-:W-:-:S04]  /*5770*/  FSETP.GTU.FTZ.AND P2, PT, R64, R213, PT ;  /* 0x000000d54000720b */ /* 0x002fc80003f5c000 */
        /* <DEDUP_REMOVED lines=12> */
.L_x_31846:
[----:B------:R-:W-:-:S07]  /*5840*/  MOV R192, R196 ;  /* 0x000000c400c07202 */ /* 0x000fce0000000f00 */
.L_x_31847:
[----:B------:R-:W-:Y:S05]  /*5850*/  BSYNC B1 ;  /* 0x0000000000017941 */ /* 0x000fea0003800000 */
.L_x_31845:
        /* <DEDUP_REMOVED lines=16> */
.L_x_31851:
[----:B------:R-:W-:Y:S05]  /*5960*/  BSYNC B2 ;  /* 0x0000000000027941 */ /* 0x000fea0003800000 */
.L_x_31850:
        /* <DEDUP_REMOVED lines=44> */
.L_x_31849:
[----:B------:R-:W-:Y:S05]  /*5c30*/  BSYNC B1 ;  /* 0x0000000000017941 */ /* 0x000fea0003800000 */
.L_x_31848:
        /* <DEDUP_REMOVED lines=9> */
[----:B------:R-:W-:-:S03]  /*5cd0*/  VIADD R96, R206, 0x1 ;  /* 0x00000001ce607836 */ /* 0x000fc60000000000 */
        /* <DEDUP_REMOVED lines=10> */
.L_x_31853:
[----:B------:R-:W-:-:S07]  /*5d80*/  IMAD.MOV.U32 R192, RZ, RZ, R196 ;  /* 0x000000ffffc07224 */ /* 0x000fce00078e00c4 */
.L_x_31854:
[----:B------:R-:W-:Y:S05]  /*5d90*/  BSYNC B1 ;  /* 0x0000000000017941 */ /* 0x000fea0003800000 */
.L_x_31852:
        /* <DEDUP_REMOVED lines=16> */
.L_x_31858:
[----:B------:R-:W-:Y:S05]  /*5ea0*/  BSYNC B2 ;  /* 0x0000000000027941 */ /* 0x000fea0003800000 */
.L_x_31857:
        /* <DEDUP_REMOVED lines=44> */
.L_x_31856:
[----:B------:R-:W-:Y:S05]  /*6170*/  BSYNC B1 ;  /* 0x0000000000017941 */ /* 0x000fea0003800000 */
.L_x_31855:
        /* <DEDUP_REMOVED lines=20> */
.L_x_31860:
[----:B------:R-:W-:-:S07]  /*62c0*/  MOV R215, R196 ;  /* 0x000000c400d77202 */ /* 0x000fce0000000f00 */
.L_x_31861:
[----:B------:R-:W-:Y:S05]  /*62d0*/  BSYNC B1 ;  /* 0x0000000000017941 */ /* 0x000fea0003800000 */
.L_x_31859:
        /* <DEDUP_REMOVED lines=16> */
.L_x_31865:
[----:B------:R-:W-:Y:S05]  /*63e0*/  BSYNC B2 ;  /* 0x0000000000027941 */ /* 0x000fea0003800000 */
.L_x_31864:
        /* <DEDUP_REMOVED lines=44> */
.L_x_31863:
[----:B------:R-:W-:Y:S05]  /*66b0*/  BSYNC B1 ;  /* 0x0000000000017941 */ /* 0x000fea0003800000 */
.L_x_31862:
        /* <DEDUP_REMOVED lines=13> */
[----:B------:R-:W-:Y:S02]  /*6790*/  SEL R209, RZ, 0x1000000, P2 ;  /* 0x01000000ffd17807 */ /* 0x000fe40001000000 */
[----:B------:R-:W-:Y:S01]  /*67a0*/  IADD3 R203, R203, 0x80, RZ ;  /* 0x00000080cbcb7810 */ /* 0x000fe20007ffe0ff */
[----:B------:R-:W-:Y:S01]  /*67b0*/  FMUL.FTZ R67, R157, R208 ;  /* 0x000000d09d437220 */ /* 0x000fe20000410000 */
[----:B------:R-:W-:-:S03]  /*67c0*/  IADD3 R209, R211, R209, R210 ;  /* 0x000000d1d3d17210 */ /* 0x000fc60007ffe0d2 */
[----:B------:R-:W-:Y:S02]  /*67d0*/  @P1 FADD.FTZ R67, R55, R67 ;  /* 0x0000004337431221 */ /* 0x000fe40000010000 */
[----:B------:R-:W-:-:S03]  /*67e0*/  IMAD.IADD R209, R209, 0x1, R216 ;  /* 0x00000001d1d17824 */ /* 0x000fc600078e02d8 */
[----:B------:R2:W-:Y:S04]  /*67f0*/  STG.E.128 desc[UR4][R206.64], R64 ;  /* 0x00000040ce007986 */ /* 0x0005e8000c101d04 */
[----:B------:R2:W-:Y:S02]  /*6800*/  STG.E desc[UR4][R96.64], R209 ;  /* 0x000000d160007986 */ /* 0x0005e4000c101904 */
.L_x_31837:
[----:B------:R-:W-:Y:S05]  /*6810*/  BSYNC B0 ;  /* 0x0000000000007941 */ /* 0x000fea0003800000 */
.L_x_31836:
[----:B------:R-:W-:Y:S01]  /*6820*/  LOP3.LUT P1, RZ, R201, 0x2000, RZ, 0xc0, !PT ;  /* 0x00002000c9ff7812 */ /* 0x000fe2000782c0ff */
        /* <DEDUP_REMOVED lines=23> */
.L_x_31869:
[----:B------:R-:W-:-:S07]  /*69a0*/  IMAD.MOV.U32 R214, RZ, RZ, R196 ;  /* 0x000000ffffd67224 */ /* 0x000fce00078e00c4 */
.L_x_31870:
[----:B------:R-:W-:Y:S05]  /*69b0*/  BSYNC B1 ;  /* 0x0000000000017941 */ /* 0x000fea0003800000 */
.L_x_31868:
        /* <DEDUP_REMOVED lines=16> */
.L_x_31874:
[----:B------:R-:W-:Y:S05]  /*6ac0*/  BSYNC B2 ;  /* 0x0000000000027941 */ /* 0x000fea0003800000 */
.L_x_31873:
        /* <DEDUP_REMOVED lines=44> */
.L_x_31872:
[----:B------:R-:W-:Y:S05]  /*6d90*/  BSYNC B1 ;  /* 0x0000000000017941 */ /* 0x000fea0003800000 */
.L_x_31871:
        /* <DEDUP_REMOVED lines=25> */
.L_x_31876:
[----:B------:R-:W-:-:S07]  /*6f30*/  IMAD.MOV.U32 R192, RZ, RZ, R196 ;  /* 0x000000ffffc07224 */ /* 0x000fce00078e00c4 */
.L_x_31877:
[----:B------:R-:W-:Y:S05]  /*6f40*/  BSYNC B1 ;  /* 0x0000000000017941 */ /* 0x000fea0003800000 */
.L_x_31875:
        /* <DEDUP_REMOVED lines=16> */
.L_x_31881:
[----:B------:R-:W-:Y:S05]  /*7050*/  BSYNC B2 ;  /* 0x0000000000027941 */ /* 0x000fea0003800000 */
.L_x_31880:
        /* <DEDUP_REMOVED lines=44> */
.L_x_31879:
[----:B------:R-:W-:Y:S05]  /*7320*/  BSYNC B1 ;  /* 0x0000000000017941 */ /* 0x000fea0003800000 */
.L_x_31878:
        /* <DEDUP_REMOVED lines=20> */
.L_x_31883:
[----:B------:R-:W-:-:S07]  /*7470*/  MOV R192, R196 ;  /* 0x000000c400c07202 */ /* 0x000fce0000000f00 */
.L_x_31884:
[----:B------:R-:W-:Y:S05]  /*7480*/  BSYNC B1 ;  /* 0x0000000000017941 */ /* 0x000fea0003800000 */
.L_x_31882:
        /* <DEDUP_REMOVED lines=16> */
.L_x_31888:
[----:B------:R-:W-:Y:S05]  /*7590*/  BSYNC B2 ;  /* 0x0000000000027941 */ /* 0x000fea0003800000 */
.L_x_31887:
        /* <DEDUP_REMOVED lines=44> */
.L_x_31886:
[----:B------:R-:W-:Y:S05]  /*7860*/  BSYNC B1 ;  /* 0x0000000000017941 */ /* 0x000fea0003800000 */
.L_x_31885:
        /* <DEDUP_REMOVED lines=20> */
.L_x_31890:
[----:B------:R-:W-:-:S07]  /*79b0*/  IMAD.MOV.U32 R215, RZ, RZ, R196 ;  /* 0x000000ffffd77224 */ /* 0x000fce00078e00c4 */
.L_x_31891:
[----:B------:R-:W-:Y:S05]  /*79c0*/  BSYNC B1 ;  /* 0x0000000000017941 */ /* 0x000fea0003800000 */
.L_x_31889:
        /* <DEDUP_REMOVED lines=16> */
.L_x_31895:
[----:B------:R-:W-:Y:S05]  /*7ad0*/  BSYNC B2 ;  /* 0x0000000000027941 */ /* 0x000fea0003800000 */
.L_x_31894:
        /* <DEDUP_REMOVED lines=44> */
.L_x_31893:
[----:B------:R-:W-:Y:S05]  /*7da0*/  BSYNC B1 ;  /* 0x0000000000017941 */ /* 0x000fea0003800000 */
.L_x_31892:
        /* <DEDUP_REMOVED lines=21> */
.L_x_31867:
[----:B------:R-:W-:Y:S05]  /*7f00*/  BSYNC B0 ;  /* 0x0000000000007941 */ /* 0x000fea0003800000 */
.L_x_31866:
[----:B------:R-:W-:Y:S01]  /*7f10*/  LOP3.LUT P1, RZ, R201, 0x1000, RZ, 0xc0, !PT ;  /* 0x00001000c9ff7812 */ /* 0x000fe2000782c0ff */
        /* <DEDUP_REMOVED lines=23> */
.L_x_31899:
[----:B------:R-:W-:-:S07]  /*8090*/  MOV R214, R196 ;  /* 0x000000c400d67202 */ /* 0x000fce0000000f00 */
.L_x_31900:
[----:B------:R-:W-:Y:S05]  /*80a0*/  BSYNC B1 ;  /* 0x0000000000017941 */ /* 0x000fea0003800000 */
.L_x_31898:
        /* <DEDUP_REMOVED lines=16> */
.L_x_31904:
[----:B------:R-:W-:Y:S05]  /*81b0*/  BSYNC B2 ;  /* 0x0000000000027941 */ /* 0x000fea0003800000 */
.L_x_31903:
        /* <DEDUP_REMOVED lines=44> */
.L_x_31902:
[----:B------:R-:W-:Y:S05]  /*8480*/  BSYNC B1 ;  /* 0x0000000000017941 */ /* 0x000fea0003800000 */
.L_x_31901:
        /* <DEDUP_REMOVED lines=25> */
.L_x_31906:
[----:B------:R-:W-:-:S07]  /*8620*/  MOV R192, R196 ;  /* 0x000000c400c07202 */ /* 0x000fce0000000f00 */
.L_x_31907:
[----:B------:R-:W-:Y:S05]  /*8630*/  BSYNC B1 ;  /* 0x0000000000017941 */ /* 0x000fea0003800000 */
.L_x_31905:
        /* <DEDUP_REMOVED lines=16> */
.L_x_31911:
[----:B------:R-:W-:Y:S05]  /*8740*/  BSYNC B2 ;  /* 0x0000000000027941 */ /* 0x000fea0003800000 */
.L_x_31910:
        /* <DEDUP_REMOVED lines=44> */
.L_x_31909:
[----:B------:R-:W-:Y:S05]  /*8a10*/  BSYNC B1 ;  /* 0x0000000000017941 */ /* 0x000fea0003800000 */
.L_x_31908:
        /* <DEDUP_REMOVED lines=20> */
.L_x_31913:
[----:B------:R-:W-:-:S07]  /*8b60*/  IMAD.MOV.U32 R192, RZ, RZ, R196 ;  /* 0x000000ffffc07224 */ /* 0x000fce00078e00c4 */
.L_x_31914:
[----:B------:R-:W-:Y:S05]  /*8b70*/  BSYNC B1 ;  /* 0x0000000000017941 */ /* 0x000fea0003800000 */
.L_x_31912:
        /* <DEDUP_REMOVED lines=16> */
.L_x_31918:
[----:B------:R-:W-:Y:S05]  /*8c80*/  BSYNC B2 ;  /* 0x0000000000027941 */ /* 0x000fea0003800000 */
.L_x_31917:
        /* <DEDUP_REMOVED lines=44> */
.L_x_31916:
[----:B------:R-:W-:Y:S05]  /*8f50*/  BSYNC B1 ;  /* 0x0000000000017941 */ /* 0x000fea0003800000 */
.L_x_31915:
        /* <DEDUP_REMOVED lines=20> */
.L_x_31920:
[----:B------:R-:W-:-:S07]  /*90a0*/  MOV R215, R196 ;  /* 0x000000c400d77202 */ /* 0x000fce0000000f00 */
.L_x_31921:
[----:B------:R-:W-:Y:S05]  /*90b0*/  BSYNC B1 ;  /* 0x0000000000017941 */ /* 0x000fea0003800000 */
.L_x_31919:
        /* <DEDUP_REMOVED lines=16> */
.L_x_31925:
[----:B------:R-:W-:Y:S05]  /*91c0*/  BSYNC B2 ;  /* 0x0000000000027941 */ /* 0x000fea0003800000 */
.L_x_31924:
        /* <DEDUP_REMOVED lines=44> */
.L_x_31923:
[----:B------:R-:W-:Y:S05]  /*9490*/  BSYNC B1 ;  /* 0x0000000000017941 */ /* 0x000fea0003800000 */
.L_x_31922:
        /* <DEDUP_REMOVED lines=21> */
.L_x_31897:
[----:B------:R-:W-:Y:S05]  /*95f0*/  BSYNC B0 ;  /* 0x0000000000007941 */ /* 0x000fea0003800000 */
.L_x_31896:
[----:B------:R-:W-:Y:S01]  /*9600*/  LOP3.LUT P1, RZ, R201, 0x800, RZ, 0xc0, !PT ;  /* 0x00000800c9ff7812 */ /* 0x000fe2000782c0ff */
        /* <DEDUP_REMOVED lines=23> */
.L_x_31929:
[----:B------:R-:W-:-:S07]  /*9780*/  IMAD.MOV.U32 R214, RZ, RZ, R196 ;  /* 0x000000ffffd67224 */ /* 0x000fce00078e00c4 */
.L_x_31930:
[----:B------:R-:W-:Y:S05]  /*9790*/  BSYNC B1 ;  /* 0x0000000000017941 */ /* 0x000fea0003800000 */
.L_x_31928:
        /* <DEDUP_REMOVED lines=16> */
.L_x_31934:
[----:B------:R-:W-:Y:S05]  /*98a0*/  BSYNC B2 ;  /* 0x0000000000027941 */ /* 0x000fea0003800000 */
.L_x_31933:
        /* <DEDUP_REMOVED lines=44> */
.L_x_31932:
[----:B------:R-:W-:Y:S05]  /*9b70*/  BSYNC B1 ;  /* 0x0000000000017941 */ /* 0x000fea0003800000 */
.L_x_31931:
        /* <DEDUP_REMOVED lines=25> */
.L_x_31936:
[----:B------:R-:W-:-:S07]  /*9d10*/  IMAD.MOV.U32 R192, RZ, RZ, R196 ;  /* 0x000000ffffc07224 */ /* 0x000fce00078e00c4 */
.L_x_31937:
[----:B------:R-:W-:Y:S05]  /*9d20*/  BSYNC B1 ;  /* 0x0000000000017941 */ /* 0x000fea0003800000 */
.L_x_31935:
        /* <DEDUP_REMOVED lines=16> */
.L_x_31941:
[----:B------:R-:W-:Y:S05]  /*9e30*/  BSYNC B2 ;  /* 0x0000000000027941 */ /* 0x000fea0003800000 */
.L_x_31940:
        /* <DEDUP_REMOVED lines=44> */
.L_x_31939:
[----:B------:R-:W-:Y:S05]  /*a100*/  BSYNC B1 ;  /* 0x0000000000017941 */ /* 0x000fea0003800000 */
.L_x_31938:
        /* <DEDUP_REMOVED lines=20> */
.L_x_31943:
[----:B------:R-:W-:-:S07]  /*a250*/  MOV R192, R196 ;  /* 0x000000c400c07202 */ /* 0x000fce0000000f00 */
.L_x_31944:
[----:B------:R-:W-:Y:S05]  /*a260*/  BSYNC B1 ;  /* 0x0000000000017941 */ /* 0x000fea0003800000 */
.L_x_31942:
        /* <DEDUP_REMOVED lines=16> */
.L_x_31948:
[----:B------:R-:W-:Y:S05]  /*a370*/  BSYNC B2 ;  /* 0x0000000000027941 */ /* 0x000fea0003800000 */
.L_x_31947:
        /* <DEDUP_REMOVED lines=44> */
.L_x_31946:
[----:B------:R-:W-:Y:S05]  /*a640*/  BSYNC B1 ;  /* 0x0000000000017941 */ /* 0x000fea0003800000 */
.L_x_31945:
        /* <DEDUP_REMOVED lines=20> */
.L_x_31950:
[----:B------:R-:W-:-:S07]  /*a790*/  IMAD.MOV.U32 R215, RZ, RZ, R196 ;  /* 0x000000ffffd77224 */ /* 0x000fce00078e00c4 */
.L_x_31951:
[----:B------:R-:W-:Y:S05]  /*a7a0*/  BSYNC B1 ;  /* 0x0000000000017941 */ /* 0x000fea0003800000 */
.L_x_31949:
        /* <DEDUP_REMOVED lines=16> */
.L_x_31955:
[----:B------:R-:W-:Y:S05]  /*a8b0*/  BSYNC B2 ;  /* 0x0000000000027941 */ /* 0x000fea0003800000 */
.L_x_31954:
        /* <DEDUP_REMOVED lines=44> */
.L_x_31953:
[----:B------:R-:W-:Y:S05]  /*ab80*/  BSYNC B1 ;  /* 0x0000000000017941 */ /* 0x000fea0003800000 */
.L_x_31952:
        /* <DEDUP_REMOVED lines=21> */
.L_x_31927:
[----:B------:R-:W-:Y:S05]  /*ace0*/  BSYNC B0 ;  /* 0x0000000000007941 */ /* 0x000fea0003800000 */
.L_x_31926:
        /* <DEDUP_REMOVED lines=24> */
.L_x_31959:
[----:B------:R-:W-:-:S07]  /*ae70*/  MOV R214, R196 ;  /* 0x000000c400d67202 */ /* 0x000fce0000000f00 */
.L_x_31960:
[----:B------:R-:W-:Y:S05]  /*ae80*/  BSYNC B1 ;  /* 0x0000000000017941 */ /* 0x000fea0003800000 */
.L_x_31958:
        /* <DEDUP_REMOVED lines=16> */
.L_x_31964:
[----:B------:R-:W-:Y:S05]  /*af90*/  BSYNC B2 ;  /* 0x0000000000027941 */ /* 0x000fea0003800000 */
.L_x_31963:
        /* <DEDUP_REMOVED lines=44> */
.L_x_31962:
[----:B------:R-:W-:Y:S05]  /*b260*/  BSYNC B1 ;  /* 0x0000000000017941 */ /* 0x000fea0003800000 */
.L_x_31961:
        /* <DEDUP_REMOVED lines=25> */
.L_x_31966:
[----:B------:R-:W-:-:S07]  /*b400*/  MOV R192, R196 ;  /* 0x000000c400c07202 */ /* 0x000fce0000000f00 */
.L_x_31967:
[----:B------:R-:W-:Y:S05]  /*b410*/  BSYNC B1 ;  /* 0x0000000000017941 */ /* 0x000fea0003800000 */
.L_x_31965:
        /* <DEDUP_REMOVED lines=16> */
.L_x_31971:
[----:B------:R-:W-:Y:S05]  /*b520*/  BSYNC B2 ;  /* 0x0000000000027941 */ /* 0x000fea0003800000 */
.L_x_31970:
        /* <DEDUP_REMOVED lines=44> */
.L_x_31969:
[----:B------:R-:W-:Y:S05]  /*b7f0*/  BSYNC B1 ;  /* 0x0000000000017941 */ /* 0x000fea0003800000 */
.L_x_31968:
        /* <DEDUP_REMOVED lines=20> */
.L_x_31973:
[----:B------:R-:W-:-:S07]  /*b940*/  IMAD.MOV.U32 R192, RZ, RZ, R196 ;  /* 0x000000ffffc07224 */ /* 0x000fce00078e00c4 */
.L_x_31974:
[----:B------:R-:W-:Y:S05]  /*b950*/  BSYNC B1 ;  /* 0x0000000000017941 */ /* 0x000fea0003800000 */
.L_x_31972:
        /* <DEDUP_REMOVED lines=16> */
.L_x_31978:
[----:B------:R-:W-:Y:S05]  /*ba60*/  BSYNC B2 ;  /* 0x0000000000027941 */ /* 0x000fea0003800000 */
.L_x_31977:
        /* <DEDUP_REMOVED lines=44> */
.L_x_31976:
[----:B------:R-:W-:Y:S05]  /*bd30*/  BSYNC B1 ;  /* 0x0000000000017941 */ /* 0x000fea0003800000 */
.L_x_31975:
        /* <DEDUP_REMOVED lines=20> */
.L_x_31980:
[----:B------:R-:W-:-:S07]  /*be80*/  MOV R215, R196 ;  /* 0x000000c400d77202 */ /* 0x000fce0000000f00 */
.L_x_31981:
[----:B------:R-:W-:Y:S05]  /*be90*/  BSYNC B1 ;  /* 0x0000000000017941 */ /* 0x000fea0003800000 */
.L_x_31979:
        /* <DEDUP_REMOVED lines=16> */
.L_x_31985:
[----:B------:R-:W-:Y:S05]  /*bfa0*/  BSYNC B2 ;  /* 0x0000000000027941 */ /* 0x000fea0003800000 */
.L_x_31984:
        /* <DEDUP_REMOVED lines=44> */
.L_x_31983:
[----:B------:R-:W-:Y:S05]  /*c270*/  BSYNC B1 ;  /* 0x0000000000017941 */ /* 0x000fea0003800000 */
.L_x_31982:
        /* <DEDUP_REMOVED lines=21> */
.L_x_31957:
[----:B------:R-:W-:Y:S05]  /*c3d0*/  BSYNC B0 ;  /* 0x0000000000007941 */ /* 0x000fea0003800000 */
.L_x_31956:
        /* <DEDUP_REMOVED lines=24> */
.L_x_31989:
[----:B------:R-:W-:-:S07]  /*c560*/  IMAD.MOV.U32 R214, RZ, RZ, R196 ;  /* 0x000000ffffd67224 */ /* 0x000fce00078e00c4 */
.L_x_31990:
[----:B------:R-:W-:Y:S05]  /*c570*/  BSYNC B1 ;  /* 0x0000000000017941 */ /* 0x000fea0003800000 */
.L_x_31988:
        /* <DEDUP_REMOVED lines=16> */
.L_x_31994:
[----:B------:R-:W-:Y:S05]  /*c680*/  BSYNC B2 ;  /* 0x0000000000027941 */ /* 0x000fea0003800000 */
.L_x_31993:
        /* <DEDUP_REMOVED lines=44> */
.L_x_31992:
[----:B------:R-:W-:Y:S05]  /*c950*/  BSYNC B1 ;  /* 0x0000000000017941 */ /* 0x000fea0003800000 */
.L_x_31991:
        /* <DEDUP_REMOVED lines=25> */
.L_x_31996:
[----:B------:R-:W-:-:S07]  /*caf0*/  IMAD.MOV.U32 R192, RZ, RZ, R196 ;  /* 0x000000ffffc07224 */ /* 0x000fce00078e00c4 */
.L_x_31997:
[----:B------:R-:W-:Y:S05]  /*cb00*/  BSYNC B1 ;  /* 0x0000000000017941 */ /* 0x000fea0003800000 */
.L_x_31995:
        /* <DEDUP_REMOVED lines=16> */
.L_x_32001:
[----:B------:R-:W-:Y:S05]  /*cc10*/  BSYNC B2 ;  /* 0x0000000000027941 */ /* 0x000fea0003800000 */
.L_x_32000:
        /* <DEDUP_REMOVED lines=44> */
.L_x_31999:
[----:B------:R-:W-:Y:S05]  /*cee0*/  BSYNC B1 ;  /* 0x0000000000017941 */ /* 0x000fea0003800000 */
.L_x_31998:
        /* <DEDUP_REMOVED lines=20> */
.L_x_32003:
[----:B------:R-:W-:-:S07]  /*d030*/  MOV R192, R196 ;  /* 0x000000c400c07202 */ /* 0x000fce0000000f00 */
.L_x_32004:
[----:B------:R-:W-:Y:S05]  /*d040*/  BSYNC B1 ;  /* 0x0000000000017941 */ /* 0x000fea0003800000 */
.L_x_32002:
        /* <DEDUP_REMOVED lines=16> */
.L_x_32008:
[----:B------:R-:W-:Y:S05]  /*d150*/  BSYNC B2 ;  /* 0x0000000000027941 */ /* 0x000fea0003800000 */
.L_x_32007:
        /* <DEDUP_REMOVED lines=44> */
.L_x_32006:
[----:B------:R-:W-:Y:S05]  /*d420*/  BSYNC B1 ;  /* 0x0000000000017941 */ /* 0x000fea0003800000 */
.L_x_32005:
        /* <DEDUP_REMOVED lines=20> */
.L_x_32010:
[----:B------:R-:W-:-:S07]  /*d570*/  IMAD.MOV.U32 R215, RZ, RZ, R196 ;  /* 0x000000ffffd77224 */ /* 0x000fce00078e00c4 */
.L_x_32011:
[----:B------:R-:W-:Y:S05]  /*d580*/  BSYNC B1 ;  /* 0x0000000000017941 */ /* 0x000fea0003800000 */
.L_x_32009:
        /* <DEDUP_REMOVED lines=16> */
.L_x_32015:
[----:B------:R-:W-:Y:S05]  /*d690*/  BSYNC B2 ;  /* 0x0000000000027941 */ /* 0x000fea0003800000 */
.L_x_32014:
        /* <DEDUP_REMOVED lines=44> */
.L_x_32013:
[----:B------:R-:W-:Y:S05]  /*d960*/  BSYNC B1 ;  /* 0x0000000000017941 */ /* 0x000fea0003800000 */
.L_x_32012:
        /* <DEDUP_REMOVED lines=21> */
.L_x_31987:
[----:B------:R-:W-:Y:S05]  /*dac0*/  BSYNC B0 ;  /* 0x0000000000007941 */ /* 0x000fea0003800000 */
.L_x_31986:
        /* <DEDUP_REMOVED lines=24> */
.L_x_32019:
[----:B------:R-:W-:-:S07]  /*dc50*/  MOV R214, R196 ;  /* 0x000000c400d67202 */ /* 0x000fce0000000f00 */
.L_x_32020:
[----:B------:R-:W-:Y:S05]  /*dc60*/  BSYNC B1 ;  /* 0x0000000000017941 */ /* 0x000fea0003800000 */
.L_x_32018:
        /* <DEDUP_REMOVED lines=16> */
.L_x_32024:
[----:B------:R-:W-:Y:S05]  /*dd70*/  BSYNC B2 ;  /* 0x0000000000027941 */ /* 0x000fea0003800000 */
.L_x_32023:
        /* <DEDUP_REMOVED lines=44> */
.L_x_32022:
[----:B------:R-:W-:Y:S05]  /*e040*/  BSYNC B1 ;  /* 0x0000000000017941 */ /* 0x000fea0003800000 */
.L_x_32021:
        /* <DEDUP_REMOVED lines=25> */
.L_x_32026:
[----:B------:R-:W-:-:S07]  /*e1e0*/  MOV R192, R196 ;  /* 0x000000c400c07202 */ /* 0x000fce0000000f00 */
.L_x_32027:
[----:B------:R-:W-:Y:S05]  /*e1f0*/  BSYNC B1 ;  /* 0x0000000000017941 */ /* 0x000fea0003800000 */
.L_x_32025:
        /* <DEDUP_REMOVED lines=16> */
.L_x_32031:
[----:B------:R-:W-:Y:S05]  /*e300*/  BSYNC B2 ;  /* 0x0000000000027941 */ /* 0x000fea0003800000 */
.L_x_32030:
        /* <DEDUP_REMOVED lines=44> */
.L_x_32029:
[----:B------:R-:W-:Y:S05]  /*e5d0*/  BSYNC B1 ;  /* 0x0000000000017941 */ /* 0x000fea0003800000 */
.L_x_32028:
        /* <DEDUP_REMOVED lines=20> */
.L_x_32033:
[----:B------:R-:W-:-:S07]  /*e720*/  IMAD.MOV.U32 R192, RZ, RZ, R196 ;  /* 0x000000ffffc07224 */ /* 0x000fce00078e00c4 */
.L_x_32034:
[----:B------:R-:W-:Y:S05]  /*e730*/  BSYNC B1 ;  /* 0x0000000000017941 */ /* 0x000fea0003800000 */
.L_x_32032:
        /* <DEDUP_REMOVED lines=16> */
.L_x_32038:
[----:B------:R-:W-:Y:S05]  /*e840*/  BSYNC B2 ;  /* 0x0000000000027941 */ /* 0x000fea0003800000 */
.L_x_32037:
        /* <DEDUP_REMOVED lines=44> */
.L_x_32036:
[----:B------:R-:W-:Y:S05]  /*eb10*/  BSYNC B1 ;  /* 0x0000000000017941 */ /* 0x000fea0003800000 */
.L_x_32035:
        /* <DEDUP_REMOVED lines=20> */
.L_x_32040:
[----:B------:R-:W-:-:S07]  /*ec60*/  MOV R215, R196 ;  /* 0x000000c400d77202 */ /* 0x000fce0000000f00 */
.L_x_32041:
[----:B------:R-:W-:Y:S05]  /*ec70*/  BSYNC B1 ;  /* 0x0000000000017941 */ /* 0x000fea0003800000 */
.L_x_32039:
        /* <DEDUP_REMOVED lines=16> */
.L_x_32045:
[----:B------:R-:W-:Y:S05]  /*ed80*/  BSYNC B2 ;  /* 0x0000000000027941 */ /* 0x000fea0003800000 */
.L_x_32044:
        /* <DEDUP_REMOVED lines=44> */
.L_x_32043:
[----:B------:R-:W-:Y:S05]  /*f050*/  BSYNC B1 ;  /* 0x0000000000017941 */ /* 0x000fea0003800000 */
.L_x_32042:
        /* <DEDUP_REMOVED lines=21> */
.L_x_32017:
[----:B------:R-:W-:Y:S05]  /*f1b0*/  BSYNC B0 ;  /* 0x0000000000007941 */ /* 0x000fea0003800000 */
.L_x_32016:
        /* <DEDUP_REMOVED lines=24> */
.L_x_32049:
[----:B------:R-:W-:-:S07]  /*f340*/  IMAD.MOV.U32 R214, RZ, RZ, R196 ;  /* 0x000000ffffd67224 */ /* 0x000fce00078e00c4 */
.L_x_32050:
[----:B------:R-:W-:Y:S05]  /*f350*/  BSYNC B1 ;  /* 0x0000000000017941 */ /* 0x000fea0003800000 */
.L_x_32048:
        /* <DEDUP_REMOVED lines=16> */
.L_x_32054:
[----:B------:R-:W-:Y:S05]  /*f460*/  BSYNC B2 ;  /* 0x0000000000027941 */ /* 0x000fea0003800000 */
.L_x_32053:
        /* <DEDUP_REMOVED lines=44> */
.L_x_32052:
[----:B------:R-:W-:Y:S05]  /*f730*/  BSYNC B1 ;  /* 0x0000000000017941 */ /* 0x000fea0003800000 */
.L_x_32051:
        /* <DEDUP_REMOVED lines=25> */
.L_x_32056:
[----:B------:R-:W-:-:S07]  /*f8d0*/  IMAD.MOV.U32 R192, RZ, RZ, R196 ;  /* 0x000000ffffc07224 */ /* 0x000fce00078e00c4 */
.L_x_32057:
[----:B------:R-:W-:Y:S05]  /*f8e0*/  BSYNC B1 ;  /* 0x0000000000017941 */ /* 0x000fea0003800000 */
.L_x_32055:
        /* <DEDUP_REMOVED lines=16> */
.L_x_32061:
[----:B------:R-:W-:Y:S05]  /*f9f0*/  BSYNC B2 ;  /* 0x0000000000027941 */ /* 0x000fea0003800000 */
.L_x_32060:
        /* <DEDUP_REMOVED lines=44> */
.L_x_32059:
[----:B------:R-:W-:Y:S05]  /*fcc0*/  BSYNC B1 ;  /* 0x0000000000017941 */ /* 0x000fea0003800000 */
.L_x_32058:
        /* <DEDUP_REMOVED lines=20> */
.L_x_32063:
[----:B------:R-:W-:-:S07]  /*fe10*/  MOV R192, R196 ;  /* 0x000000c400c07202 */ /* 0x000fce0000000f00 */
.L_x_32064:
[----:B------:R-:W-:Y:S05]  /*fe20*/  BSYNC B1 ;  /* 0x0000000000017941 */ /* 0x000fea0003800000 */
.L_x_32062:
        /* <DEDUP_REMOVED lines=16> */
.L_x_32068:
[----:B------:R-:W-:Y:S05]  /*ff30*/  BSYNC B2 ;  /* 0x0000000000027941 */ /* 0x000fea0003800000 */
.L_x_32067:
        /* <DEDUP_REMOVED lines=44> */
.L_x_32066:
[----:B------:R-:W-:Y:S05]  /*10200*/  BSYNC B1 ;  /* 0x0000000000017941 */ /* 0x000fea0003800000 */
.L_x_32065:
        /* <DEDUP_REMOVED lines=20> */
.L_x_32070:
[----:B------:R-:W-:-:S07]  /*10350*/  IMAD.MOV.U32 R215, RZ, RZ, R196 ;  /* 0x000000ffffd77224 */ /* 0x000fce00078e00c4 */
.L_x_32071:
[----:B------:R-:W-:Y:S05]  /*10360*/  BSYNC B1 ;  /* 0x0000000000017941 */ /* 0x000fea0003800000 */
.L_x_32069:
        /* <DEDUP_REMOVED lines=16> */
.L_x_32075:
[----:B------:R-:W-:Y:S05]  /*10470*/  BSYNC B2 ;  /* 0x0000000000027941 */ /* 0x000fea0003800000 */
.L_x_32074:
        /* <DEDUP_REMOVED lines=44> */
.L_x_32073:
[----:B------:R-:W-:Y:S05]  /*10740*/  BSYNC B1 ;  /* 0x0000000000017941 */ /* 0x000fea0003800000 */
.L_x_32072:
[----:B------:R-:W-:Y:S01]  /*10750*/  SEL R211, RZ, 0x1, P2 ;  /* 0x00000001ffd37807 */ /* 0x000fe20001000000 */
[----:B------:R-:W-:Y:S01]  /*10760*/  FMUL.FTZ R95, R95, R98 ;  /* 0x000000625f5f7220 */ /* 0x000fe20000410000 */
[----:B------:R-:W-:Y:S02]  /*10770*/  LEA R206, P2, R203, UR8, 0x4 ;  /* 0x00000008cbce7c11 */ /* 0x000fe4000f8420ff */
[----:B------:R-:W-:Y:S01]  /*10780*/  SEL R209, RZ, 0x10000, P4 ;  /* 0x00010000ffd17807 */ /* 0x000fe20002000000 */
[----:B------:R-:W-:Y:S01]  /*10790*/  FMUL.FTZ R95, R95, R212 ;  /* 0x000000d45f5f7220 */ /* 0x000fe20000410000 */
[C---:B------:R-:W-:Y:S02]  /*107a0*/  LEA.HI.X R207, R203.reuse, UR9, RZ, 0x4, P2 ;  /* 0x00000009cbcf7c11 */ /* 0x040fe400090f24ff */
[----:B------:R-:W-:Y:S02]  /*107b0*/  LEA R96, P2, R203, UR10, 0x2 ;  /* 0x0000000acb607c11 */ /* 0x000fe4000f8410ff */
[----:B------:R-:W-:-:S02]  /*107c0*/  SEL R208, RZ, 0x100, P3 ;  /* 0x00000100ffd07807 */ /* 0x000fc40001800000 */
[----:B------:R-:W-:Y:S02]  /*107d0*/  LEA.HI.X R97, R203, UR11, RZ, 0x2, P2 ;  /* 0x0000000bcb617c11 */ /* 0x000fe400090f14ff */
[----:B------:R-:W-:-:S05]  /*107e0*/  I2FP.F32.U32 R203, R215 ;  /* 0x000000d700cb7245 */ /* 0x000fca0000201000 */
[----:B------:R-:W-:-:S05]  /*107f0*/  FFMA.FTZ R214, R203, R214, 1.1641532182693481445e-10 ;  /* 0x2f000000cbd67423 */ /* 0x000fca00000100d6 */
[----:B------:R-:W-:-:S04]  /*10800*/  FSETP.GTU.FTZ.AND P2, PT, R214, R213, PT ;  /* 0x000000d5d600720b */ /* 0x000fc80003f5c000 */
        /* <DEDUP_REMOVED lines=8> */
.L_x_32047:
[----:B------:R-:W-:Y:S05]  /*10890*/  BSYNC B0 ;  /* 0x0000000000007941 */ /* 0x000fea0003800000 */
.L_x_32046:
        /* <DEDUP_REMOVED lines=11> */
[----:B------:R-:W-:-:S02]  /*10950*/  LOP3.LUT P6, RZ, R188, 0x1f, RZ, 0xc0, !PT ;  /* 0x0000001fbcff7812 */ /* 0x000fc400078cc0ff */
[----:B------:R-:W-:Y:S02]  /*10960*/  @P1 LOP3.LUT R201, R201, 0x8, RZ, 0xfc, !PT ;  /* 0x00000008c9c91812 */ /* 0x000fe400078efcff */
        /* <DEDUP_REMOVED lines=48> */
[----:B-----5:R-:W-:-:S03]  /*10c70*/  LOP3.LUT R98, R203, 0x7fffffc, RZ, 0xc0, !PT ;  /* 0x07fffffccb627812 */ /* 0x020fc600078ec0ff */
[----:B------:R-:W-:Y:S02]  /*10c80*/  FADD.FTZ R96, R92, R97 ;  /* 0x000000615c607221 */ /* 0x000fe40000010000 */
[----:B------:R-:W-:Y:S01]  /*10c90*/  @!P5 VIADD R98, R98, 0x4 ;  /* 0x000000046262d836 */ /* 0x000fe20000000000 */
[----:B------:R-:W-:Y:S01]  /*10ca0*/  ISETP.GT.U32.AND P5, PT, R169, 0x4ff, PT ;  /* 0x000004ffa900780c */ /* 0x000fe20003fa4070 */
[----:B------:R-:W-:-:S04]  /*10cb0*/  FADD.FTZ R207, R93, R96 ;  /* 0x000000605dcf7221 */ /* 0x000fc80000010000 */
[----:B------:R-:W-:-:S08]  /*10cc0*/  FADD.FTZ R96, R94, R207 ;  /* 0x000000cf5e607221 */ /* 0x000fd00000010000 */
        /* <DEDUP_REMOVED lines=113> */
.L_x_32108:
        /* <DEDUP_REMOVED lines=8> */
[----:B0-----:R-:W-:-:S03]  /*11460*/  LOP3.LUT R207, R188, 0x1f, RZ, 0xc0, !PT ;  /* 0x0000001fbccf7812 */ /* 0x001fc600078ec0ff */
[----:B------:R-:W-:-:S05]  /*11470*/  @!P1 IMAD R99, R99, 0x8, R206 ;  /* 0x0000000863639824 */ /* 0x000fca00078e02ce */
[----:B------:R0:W-:Y:S01]  /*11480*/  @!P1 STS.64 [R99], R96 ;  /* 0x0000006063009388 */ /* 0x0001e20000000a00 */
[----:B------:R-:W-:-:S13]  /*11490*/  ISETP.GT.U32.AND P1, PT, R207, 0x3, PT ;  /* 0x00000003cf00780c */ /* 0x000fda0003f24070 */
[----:B0-----:R-:W0:Y:S01]  /*114a0*/  @!P1 S2R R97, SR_CgaCtaId ;  /* 0x0000000000619919 */ /* 0x001e220000008800 */
[----:B------:R-:W-:Y:S01]  /*114b0*/  @!P1 MOV R96, 0x400 ;  /* 0x0000040000609802 */ /* 0x000fe20000000f00 */
[----:B------:R-:W-:Y:S01]  /*114c0*/  BSSY B0, `(.L_x_32077) ;  /* 0x000004c000007945 */ /* 0x000fe20003800000 */
[----:B------:R-:W-:Y:S01]  /*114d0*/  @!P1 IADD3 R98, R98, R207, RZ ;  /* 0x000000cf62629210 */ /* 0x000fe20007ffe0ff */
[----:B------:R-:W-:Y:S01]  /*114e0*/  BAR.SYNC.DEFER_BLOCKING 0x0 ;  /* 0x0000000000007b1d */ /* 0x000fe20000010000 */
[----:B------:R-:W-:Y:S02]  /*114f0*/  LOP3.LUT P2, RZ, R201, 0x10000, RZ, 0xc0, !PT ;  /* 0x00010000c9ff7812 */ /* 0x000fe4000784c0ff */
[----:B0-----:R-:W-:Y:S02]  /*11500*/  @!P1 LEA R99, R97, R96, 0x18 ;  /* 0x0000006061639211 */ /* 0x001fe400078ec0ff */
[----:B------:R-:W-:-:S03]  /*11510*/  CS2R R96, SRZ ;  /* 0x0000000000607805 */ /* 0x000fc6000001ff00 */
[----:B------:R-:W-:Y:S01]  /*11520*/  @!P1 IMAD R99, R98, 0x8, R99 ;  /* 0x0000000862639824 */ /* 0x000fe200078e0263 */
        /* <DEDUP_REMOVED lines=17> */
[----:B------:R-:W-:Y:S02]  /*11640*/  IMAD.IADD R209, R208, 0x1, R213 ;  /* 0x00000001d0d17824 */ /* 0x000fe400078e02d5 */
[----:B0-----:R-:W-:Y:S01]  /*11650*/  FMUL.FTZ R99, R211, R214 ;  /* 0x000000d6d3637220 */ /* 0x001fe20000410000 */
[----:B------:R-:W-:Y:S01]  /*11660*/  FMUL.FTZ R96, R96, R96 ;  /* 0x0000006060607220 */ /* 0x000fe20000410000 */
[----:B------:R-:W-:Y:S01]  /*11670*/  I2FP.F32.S32 R213, R213 ;  /* 0x000000d500d57245 */ /* 0x000fe20000201400 */
[----:B------:R-:W0:Y:S01]  /*11680*/  LDC R208, c[0x0][0x2d8] ;  /* 0x0000b600ffd07b82 */ /* 0x000e220000000800 */
[----:B------:R-:W-:Y:S01]  /*11690*/  I2FP.F32.S32 R209, R209 ;  /* 0x000000d100d17245 */ /* 0x000fe20000201400 */
[----:B------:R-:W1:Y:S01]  /*116a0*/  SHFL.DOWN PT, R98, R99, 0x1, 0x1f ;  /* 0x08201f0063627f89 */ /* 0x000e6200000e0000 */
[----:B------:R-:W-:-:S04]  /*116b0*/  FMUL.FTZ R96, R96, R207 ;  /* 0x000000cf60607220 */ /* 0x000fc80000410000 */
[----:B------:R-:W-:Y:S01]  /*116c0*/  FMUL.FTZ R96, R96, R212 ;  /* 0x000000d460607220 */ /* 0x000fe20000410000 */
[----:B------:R-:W2:Y:S03]  /*116d0*/  MUFU.RCP R209, R209 ;  /* 0x000000d100d17308 */ /* 0x000ea60000001000 */
[----:B------:R-:W-:-:S05]  /*116e0*/  FFMA.FTZ R96, R211, R96, R206 ;  /* 0x00000060d3607223 */ /* 0x000fca00000100ce */
[----:B------:R-:W3:Y:S01]  /*116f0*/  SHFL.DOWN PT, R97, R96, 0x1, 0x1f ;  /* 0x08201f0060617f89 */ /* 0x000ee200000e0000 */
[----:B-1----:R-:W-:Y:S01]  /*11700*/  FMUL.FTZ R207, R98, R213 ;  /* 0x000000d562cf7220 */ /* 0x002fe20000410000 */
[----:B------:R-:W-:-:S03]  /*11710*/  FADD.FTZ R98, R99, -R98 ;  /* 0x8000006263627221 */ /* 0x000fc60000010000 */
[----:B------:R-:W-:Y:S01]  /*11720*/  FFMA.FTZ R206, R210, R99, R207 ;  /* 0x00000063d2ce7223 */ /* 0x000fe200000100cf */
[----:B------:R-:W-:-:S03]  /*11730*/  FMUL.FTZ R99, R98, R98 ;  /* 0x0000006262637220 */ /* 0x000fc60000410000 */
[----:B--2---:R-:W-:Y:S01]  /*11740*/  FMUL.FTZ R206, R209, R206 ;  /* 0x000000ced1ce7220 */ /* 0x004fe20000410000 */
        /* <DEDUP_REMOVED lines=35> */
.L_x_32078:
[----:B------:R-:W-:Y:S05]  /*11980*/  BSYNC B0 ;  /* 0x0000000000007941 */ /* 0x000fea0003800000 */
.L_x_32077:
[----:B------:R-:W-:Y:S01]  /*11990*/  LOP3.LUT P1, RZ, R201, 0x8000, RZ, 0xc0, !PT ;  /* 0x00008000c9ff7812 */ /* 0x000fe2000782c0ff */
        /* <DEDUP_REMOVED lines=15> */
[----:B-1----:R-:W-:-:S04]  /*11a90*/  IMAD.WIDE.U32 R206, R202, 0x10, R206 ;  /* 0x00000010cace7825 */ /* 0x002fc800078e00ce */
[----:B------:R-:W-:Y:S01]  /*11aa0*/  VIADD R202, R202, 0x80 ;  /* 0x00000080caca7836 */ /* 0x000fe20000000000 */
[----:B------:R2:W-:Y:S06]  /*11ab0*/  STG.E.128 desc[UR4][R206.64], R96 ;  /* 0x00000060ce007986 */ /* 0x0005ec000c101d04 */
.L_x_32080:
[----:B------:R-:W-:Y:S05]  /*11ac0*/  BSYNC B0 ;  /* 0x0000000000007941 */ /* 0x000fea0003800000 */
.L_x_32079:
[----:B------:R-:W-:Y:S01]  /*11ad0*/  LOP3.LUT P1, RZ, R201, 0x4000, RZ, 0xc0, !PT ;  /* 0x00004000c9ff7812 */ /* 0x000fe2000782c0ff */
        /* <DEDUP_REMOVED lines=18> */
.L_x_32082:
[----:B------:R-:W-:Y:S05]  /*11c00*/  BSYNC B0 ;  /* 0x0000000000007941 */ /* 0x000fea0003800000 */
.L_x_32081:
[----:B------:R-:W-:Y:S01]  /*11c10*/  LOP3.LUT P1, RZ, R201, 0x2000, RZ, 0xc0, !PT ;  /* 0x00002000c9ff7812 */ /* 0x000fe2000782c0ff */
        /* <DEDUP_REMOVED lines=18> */
.L_x_32084:
[----:B------:R-:W-:Y:S05]  /*11d40*/  BSYNC B0 ;  /* 0x0000000000007941 */ /* 0x000fea0003800000 */
.L_x_32083:
[----:B------:R-:W-:Y:S01]  /*11d50*/  LOP3.LUT P1, RZ, R201, 0x1000, RZ, 0xc0, !PT ;  /* 0x00001000c9ff7812 */ /* 0x000fe2000782c0ff */
        /* <DEDUP_REMOVED lines=18> */
.L_x_32086:
[----:B------:R-:W-:Y:S05]  /*11e80*/  BSYNC B0 ;  /* 0x0000000000007941 */ /* 0x000fea0003800000 */
.L_x_32085:
        /* <DEDUP_REMOVED lines=19> */
.L_x_32088:
[----:B------:R-:W-:Y:S05]  /*11fc0*/  BSYNC B0 ;  /* 0x0000000000007941 */ /* 0x000fea0003800000 */
.L_x_32087:
        /* <DEDUP_REMOVED lines=19> */
.L_x_32090:
[----:B------:R-:W-:Y:S05]  /*12100*/  BSYNC B0 ;  /* 0x0000000000007941 */ /* 0x000fea0003800000 */
.L_x_32089:
        /* <DEDUP_REMOVED lines=19> */
.L_x_32092:
[----:B------:R-:W-:Y:S05]  /*12240*/  BSYNC B0 ;  /* 0x0000000000007941 */ /* 0x000fea0003800000 */
.L_x_32091:
        /* <DEDUP_REMOVED lines=19> */
.L_x_32094:
[----:B------:R-:W-:Y:S05]  /*12380*/  BSYNC B0 ;  /* 0x0000000000007941 */ /* 0x000fea0003800000 */
.L_x_32093:
        /* <DEDUP_REMOVED lines=13> */
[----:B0-----:R-:W-:-:S04]  /*12460*/  IMAD.WIDE.U32 R202, R202, 0x10, R96 ;  /* 0x00000010caca7825 */ /* 0x001fc800078e0060 */
[----:B------:R-:W-:Y:S01]  /*12470*/  FFMA.FTZ R96, R129, R99, R2 ;  /* 0x0000006381607223 */ /* 0x000fe20000010002 */
[----:B------:R-:W-:Y:S01]  /*12480*/  FFMA.FTZ R97, R130, R207, R151 ;  /* 0x000000cf82617223 */ /* 0x000fe20000010097 */
[----:B------:R-:W-:-:S05]  /*12490*/  FFMA.FTZ R99, R132, R208, R153 ;  /* 0x000000d084637223 */ /* 0x000fca0000010099 */
[----:B------:R0:W-:Y:S02]  /*124a0*/  STG.E.128 desc[UR4][R202.64], R96 ;  /* 0x00000060ca007986 */ /* 0x0001e4000c101d04 */
.L_x_32096:
[----:B------:R-:W-:Y:S05]  /*124b0*/  BSYNC B0 ;  /* 0x0000000000007941 */ /* 0x000fea0003800000 */
.L_x_32095:
[----:B------:R-:W-:Y:S01]  /*124c0*/  LOP3.LUT P1, RZ, R201, 0x10, RZ, 0xc0, !PT ;  /* 0x00000010c9ff7812 */ /* 0x000fe2000782c0ff */
[----:B------:R-:W-:-:S03]  /*124d0*/  VIADD R200, R200, UR12 ;  /* 0x0000000cc8c87c36 */ /* 0x000fc60008000000 */
[----:B01234-:R-:W-:Y:S02]  /*124e0*/  SEL R99, RZ, 0x1, P1 ;  /* 0x00000001ff637807 */ /* 0x01ffe40000800000 */
[----:B------:R-:W-:-:S13]  /*124f0*/  ISETP.GE.AND P1, PT, R200, UR13, PT ;  /* 0x0000000dc8007c0c */ /* 0x000fda000bf26270 */
[----:B------:R-:W-:Y:S05]  /*12500*/  @!P1 BRA `(.L_x_32097) ;  /* 0xfffffefc00689947 */ /* 0x000fea000383ffff */
[----:B------:R-:W-:Y:S05]  /*12510*/  EXIT ;  /* 0x000000000000794d */ /* 0x000fea0003800000 */
.L_x_32076:
[----:B------:R-:W-:Y:S01]  /*12520*/  HFMA2.MMA R214, -RZ, RZ, 0, 1.847743988037109375e-06 ;  /* 0x0000001fffd67435 */ /* 0x000fe200000001ff */
[----:B------:R-:W-:Y:S01]  /*12530*/  MOV R212, R97 ;  /* 0x0000006100d47202 */ /* 0x000fe20000000f00 */
[----:B------:R-:W-:Y:S01]  /*12540*/  IMAD.MOV.U32 R213, RZ, RZ, 0x1 ;  /* 0x00000001ffd57424 */ /* 0x000fe200078e00ff */
[----:B------:R-:W-:Y:S01]  /*12550*/  P2R R210, PR, RZ, 0x8 ;  /* 0x00000008ffd27803 */ /* 0x000fe20000000000 */
[----:B------:R-:W-:Y:S01]  /*12560*/  IMAD.MOV.U32 R211, RZ, RZ, -0x1 ;  /* 0xffffffffffd37424 */ /* 0x000fe200078e00ff */
[----:B------:R-:W-:Y:S02]  /*12570*/  LOP3.LUT P3, RZ, R201, 0x8, RZ, 0xc0, !PT ;  /* 0x00000008c9ff7812 */ /* 0x000fe4000786c0ff */
[----:B------:R-:W-:-:S11]  /*12580*/  P2R R215, PR, RZ, 0x10 ;  /* 0x00000010ffd77803 */ /* 0x000fd60000000000 */
[----:B------:R-:W-:Y:S05]  /*12590*/  WARPSYNC.COLLECTIVE R211, `(.L_x_32098) ;  /* 0x00000000d3087348 */ /* 0x000fea0003c00000 */
[----:B------:R0:W1:Y:S02]  /*125a0*/  SHFL.BFLY P6, R209, R212, R213, R214 ;  /* 0x0c0000d5d4d17389 */ /* 0x00006400000c00d6 */
[----:B01----:R-:W-:Y:S01]  /*125b0*/  ENDCOLLECTIVE ;  /* 0x000000000000791b */ /* 0x003fe20003800000 */
.L_x_32098:
[C---:B------:R-:W-:Y:S02]  /*125c0*/  LOP3.LUT P4, RZ, R201.reuse, 0x4, RZ, 0xc0, !PT ;  /* 0x00000004c9ff7812 */ /* 0x040fe4000788c0ff */
[----:B------:R-:W-:Y:S02]  /*125d0*/  P2R R216, PR, RZ, 0x20 ;  /* 0x00000020ffd87803 */ /* 0x000fe40000000000 */
[----:B------:R-:W-:Y:S01]  /*125e0*/  LOP3.LUT P5, RZ, R201, 0x2, RZ, 0xc0, !PT ;  /* 0x00000002c9ff7812 */ /* 0x000fe200078ac0ff */
[----:B------:R-:W-:Y:S01]  /*125f0*/  HFMA2.MMA R213, -RZ, RZ, 0, 1.1920928955078125e-07 ;  /* 0x00000002ffd57435 */ /* 0x000fe200000001ff */
[----:B------:R-:W-:-:S05]  /*12600*/  MOV R96, R209 ;  /* 0x000000d100607202 */ /* 0x000fca0000000f00 */
[----:B------:R-:W-:-:S04]  /*12610*/  FADD.FTZ R99, R97, R96 ;  /* 0x0000006061637221 */ /* 0x000fc80000010000 */
[----:B------:R-:W-:-:S07]  /*12620*/  IMAD.MOV.U32 R212, RZ, RZ, R99 ;  /* 0x000000ffffd47224 */ /* 0x000fce00078e0063 */
[----:B------:R-:W-:Y:S05]  /*12630*/  WARPSYNC.COLLECTIVE R211, `(.L_x_32099) ;  /* 0x00000000d3087348 */ /* 0x000fea0003c00000 */
[----:B------:R0:W1:Y:S02]  /*12640*/  SHFL.BFLY P6, R209, R212, R213, R214 ;  /* 0x0c0000d5d4d17389 */ /* 0x00006400000c00d6 */
[----:B01----:R-:W-:Y:S01]  /*12650*/  ENDCOLLECTIVE ;  /* 0x000000000000791b */ /* 0x003fe20003800000 */
.L_x_32099:
[----:B------:R-:W-:Y:S02]  /*12660*/  IMAD.MOV.U32 R213, RZ, RZ, 0x4 ;  /* 0x00000004ffd57424 */ /* 0x000fe400078e00ff */
[----:B------:R-:W-:-:S04]  /*12670*/  IMAD.MOV.U32 R96, RZ, RZ, R209 ;  /* 0x000000ffff607224 */ /* 0x000fc800078e00d1 */
[----:B------:R-:W-:-:S05]  /*12680*/  FADD.FTZ R206, R99, R96 ;  /* 0x0000006063ce7221 */ /* 0x000fca0000010000 */
[----:B------:R-:W-:-:S07]  /*12690*/  MOV R212, R206 ;  /* 0x000000ce00d47202 */ /* 0x000fce0000000f00 */
[----:B------:R-:W-:Y:S05]  /*126a0*/  WARPSYNC.COLLECTIVE R211, `(.L_x_32100) ;  /* 0x00000000d3087348 */ /* 0x000fea0003c00000 */
[----:B------:R0:W1:Y:S02]  /*126b0*/  SHFL.BFLY P6, R209, R212, R213, R214 ;  /* 0x0c0000d5d4d17389 */ /* 0x00006400000c00d6 */
[----:B01----:R-:W-:Y:S01]  /*126c0*/  ENDCOLLECTIVE ;  /* 0x000000000000791b */ /* 0x003fe20003800000 */
.L_x_32100:
[----:B------:R-:W-:Y:S01]  /*126d0*/  HFMA2.MMA R213, -RZ, RZ, 0, 4.76837158203125e-07 ;  /* 0x00000008ffd57435 */ /* 0x000fe200000001ff */
[----:B------:R-:W-:-:S05]  /*126e0*/  MOV R207, R209 ;  /* 0x000000d100cf7202 */ /* 0x000fca0000000f00 */
[----:B------:R-:W-:-:S04]  /*126f0*/  FADD.FTZ R207, R206, R207 ;  /* 0x000000cfcecf7221 */ /* 0x000fc80000010000 */
[----:B------:R-:W-:-:S07]  /*12700*/  IMAD.MOV.U32 R212, RZ, RZ, R207 ;  /* 0x000000ffffd47224 */ /* 0x000fce00078e00cf */
[----:B------:R-:W-:Y:S05]  /*12710*/  WARPSYNC.COLLECTIVE R211, `(.L_x_32101) ;  /* 0x00000000d3087348 */ /* 0x000fea0003c00000 */
[----:B------:R0:W1:Y:S02]  /*12720*/  SHFL.BFLY P6, R209, R212, R213, R214 ;  /* 0x0c0000d5d4d17389 */ /* 0x00006400000c00d6 */
[----:B01----:R-:W-:Y:S01]  /*12730*/  ENDCOLLECTIVE ;  /* 0x000000000000791b */ /* 0x003fe20003800000 */
.L_x_32101:
[----:B------:R-:W-:Y:S02]  /*12740*/  IMAD.MOV.U32 R213, RZ, RZ, 0x10 ;  /* 0x00000010ffd57424 */ /* 0x000fe400078e00ff */
[----:B------:R-:W-:-:S04]  /*12750*/  IMAD.MOV.U32 R96, RZ, RZ, R209 ;  /* 0x000000ffff607224 */ /* 0x000fc800078e00d1 */
[----:B------:R-:W-:-:S05]  /*12760*/  FADD.FTZ R208, R207, R96 ;  /* 0x00000060cfd07221 */ /* 0x000fca0000010000 */
[----:B------:R-:W-:-:S07]  /*12770*/  MOV R212, R208 ;  /* 0x000000d000d47202 */ /* 0x000fce0000000f00 */
[----:B------:R-:W-:Y:S05]  /*12780*/  WARPSYNC.COLLECTIVE R211, `(.L_x_32102) ;  /* 0x00000000d3087348 */ /* 0x000fea0003c00000 */
[----:B------:R0:W1:Y:S02]  /*12790*/  SHFL.BFLY P6, R209, R212, R213, R214 ;  /* 0x0c0000d5d4d17389 */ /* 0x00006400000c00d6 */
[----:B01----:R-:W-:Y:S01]  /*127a0*/  ENDCOLLECTIVE ;  /* 0x000000000000791b */ /* 0x003fe20003800000 */
.L_x_32102:
        /* <DEDUP_REMOVED lines=92> */
.L_x_32103:
[----:B------:R-:W-:Y:S01]  /*12d70*/  HFMA2.MMA R213, -RZ, RZ, 0, 1.1920928955078125e-07 ;  /* 0x00000002ffd57435 */ /* 0x000fe200000001ff */
[----:B------:R-:W-:-:S05]  /*12d80*/  MOV R206, R209 ;  /* 0x000000d100ce7202 */ /* 0x000fca0000000f00 */
[----:B------:R-:W-:-:S04]  /*12d90*/  FADD.FTZ R206, R97, R206 ;  /* 0x000000ce61ce7221 */ /* 0x000fc80000010000 */
[----:B------:R-:W-:-:S07]  /*12da0*/  IMAD.MOV.U32 R212, RZ, RZ, R206 ;  /* 0x000000ffffd47224 */ /* 0x000fce00078e00ce */
[----:B------:R-:W-:Y:S05]  /*12db0*/  WARPSYNC.COLLECTIVE R211, `(.L_x_32104) ;  /* 0x00000000d3087348 */ /* 0x000fea0003c00000 */
[----:B------:R0:W1:Y:S02]  /*12dc0*/  SHFL.BFLY P6, R209, R212, R213, R214 ;  /* 0x0c0000d5d4d17389 */ /* 0x00006400000c00d6 */
[----:B01----:R-:W-:Y:S01]  /*12dd0*/  ENDCOLLECTIVE ;  /* 0x000000000000791b */ /* 0x003fe20003800000 */
.L_x_32104:
[----:B------:R-:W-:Y:S02]  /*12de0*/  IMAD.MOV.U32 R213, RZ, RZ, 0x4 ;  /* 0x00000004ffd57424 */ /* 0x000fe400078e00ff */
[----:B------:R-:W-:-:S04]  /*12df0*/  IMAD.MOV.U32 R99, RZ, RZ, R209 ;  /* 0x000000ffff637224 */ /* 0x000fc800078e00d1 */
[----:B------:R-:W-:-:S05]  /*12e00*/  FADD.FTZ R99, R206, R99 ;  /* 0x00000063ce637221 */ /* 0x000fca0000010000 */
[----:B------:R-:W-:-:S07]  /*12e10*/  MOV R212, R99 ;  /* 0x0000006300d47202 */ /* 0x000fce0000000f00 */
[----:B------:R-:W-:Y:S05]  /*12e20*/  WARPSYNC.COLLECTIVE R211, `(.L_x_32105) ;  /* 0x00000000d3087348 */ /* 0x000fea0003c00000 */
[----:B------:R0:W1:Y:S02]  /*12e30*/  SHFL.BFLY P6, R209, R212, R213, R214 ;  /* 0x0c0000d5d4d17389 */ /* 0x00006400000c00d6 */
[----:B01----:R-:W-:Y:S01]  /*12e40*/  ENDCOLLECTIVE ;  /* 0x000000000000791b */ /* 0x003fe20003800000 */
.L_x_32105:
[----:B------:R-:W-:Y:S01]  /*12e50*/  HFMA2.MMA R213, -RZ, RZ, 0, 4.76837158203125e-07 ;  /* 0x00000008ffd57435 */ /* 0x000fe200000001ff */
[----:B------:R-:W-:-:S05]  /*12e60*/  MOV R208, R209 ;  /* 0x000000d100d07202 */ /* 0x000fca0000000f00 */
[----:B------:R-:W-:-:S04]  /*12e70*/  FADD.FTZ R208, R99, R208 ;  /* 0x000000d063d07221 */ /* 0x000fc80000010000 */
[----:B------:R-:W-:-:S07]  /*12e80*/  IMAD.MOV.U32 R212, RZ, RZ, R208 ;  /* 0x000000ffffd47224 */ /* 0x000fce00078e00d0 */
[----:B------:R-:W-:Y:S05]  /*12e90*/  WARPSYNC.COLLECTIVE R211, `(.L_x_32106) ;  /* 0x00000000d3087348 */ /* 0x000fea0003c00000 */
[----:B------:R0:W1:Y:S02]  /*12ea0*/  SHFL.BFLY P6, R209, R212, R213, R214 ;  /* 0x0c0000d5d4d17389 */ /* 0x00006400000c00d6 */
[----:B01----:R-:W-:Y:S01]  /*12eb0*/  ENDCOLLECTIVE ;  /* 0x000000000000791b */ /* 0x003fe20003800000 */
.L_x_32106:
[----:B------:R-:W-:Y:S02]  /*12ec0*/  IMAD.MOV.U32 R213, RZ, RZ, 0x10 ;  /* 0x00000010ffd57424 */ /* 0x000fe400078e00ff */
[----:B------:R-:W-:-:S04]  /*12ed0*/  IMAD.MOV.U32 R207, RZ, RZ, R209 ;  /* 0x000000ffffcf7224 */ /* 0x000fc800078e00d1 */
[----:B------:R-:W-:-:S05]  /*12ee0*/  FADD.FTZ R207, R208, R207 ;  /* 0x000000cfd0cf7221 */ /* 0x000fca0000010000 */
[----:B------:R-:W-:-:S07]  /*12ef0*/  MOV R212, R207 ;  /* 0x000000cf00d47202 */ /* 0x000fce0000000f00 */
[----:B------:R-:W-:Y:S05]  /*12f00*/  WARPSYNC.COLLECTIVE R211, `(.L_x_32107) ;  /* 0x00000000d3087348 */ /* 0x000fea0003c00000 */
[----:B------:R0:W1:Y:S02]  /*12f10*/  SHFL.BFLY P6, R209, R212, R213, R214 ;  /* 0x0c0000d5d4d17389 */ /* 0x00006400000c00d6 */
[----:B01----:R-:W-:Y:S01]  /*12f20*/  ENDCOLLECTIVE ;  /* 0x000000000000791b */ /* 0x003fe20003800000 */
.L_x_32107:
[----:B------:R-:W-:Y:S01]  /*12f30*/  MOV R210, R209 ;  /* 0x000000d100d27202 */ /* 0x000fe20000000f00 */
[----:B------:R-:W-:Y:S06]  /*12f40*/  BRA `(.L_x_32108) ;  /* 0xffffffe400247947 */ /* 0x000fec000383ffff */
.L_x_32109:
        /* <DEDUP_REMOVED lines=11> */
.L_x_37300:


//--------------------- .text._ZN10layer_norm13ln_fwd_kernelINS_13Kernel_traitsI6__halfffffjLj5120ELj1ELj1ELj4ELj16ENS_18Kernel_traits_baseILj5120ES2_ffffjLj128EEEEELb1ELb1ELb0ELb1EEEvNS_9FwdParamsE --------------------------
	.section	.text._ZN10layer_norm13ln_fwd_kernelINS_13Kernel_traitsI6__halfffffjLj5120ELj1ELj1ELj4ELj16ENS_18Kernel_traits_baseILj5120ES2_ffffjLj128EEEEELb1ELb1ELb0ELb1EEEvNS_9FwdParamsE,"ax",@progbits
	.align	128
        .global         _ZN10layer_norm13ln_fwd_kernelINS_13Kernel_traitsI6__halfffffjLj5120ELj1ELj1ELj4ELj16ENS_18Kernel_traits_baseILj5120ES2_ffffjLj128EEEEELb1ELb1ELb0ELb1EEEvNS_9FwdParamsE
        .type           _ZN10layer_norm13ln_fwd_kernelINS_13Kernel_traitsI6__halfffffjLj5120ELj1ELj1ELj4ELj16ENS_18Kernel_traits_baseILj5120ES2_ffffjLj128EEEEELb1ELb1ELb0ELb1EEEvNS_9FwdParamsE,@function
        .size           _ZN10layer_norm13ln_fwd_kernelINS_13Kernel_traitsI6__halfffffjLj5120ELj1ELj1ELj4ELj16ENS_18Kernel_traits_baseILj5120ES2_ffffjLj128EEEEELb1ELb1ELb0ELb1EEEvNS_9FwdParamsE,(.L_x_37301 - _ZN10layer_norm13ln_fwd_kernelINS_13Kernel_traitsI6__halfffffjLj5120ELj1ELj1ELj4ELj16ENS_18Kernel_traits_baseILj5120ES2_ffffjLj128EEEEELb1ELb1ELb0ELb1EEEvNS_9FwdParamsE)
        .other          _ZN10layer_norm13ln_fwd_kernelINS_13Kernel_traitsI6__halfffffjLj5120ELj1ELj1ELj4ELj16ENS_18Kernel_traits_baseILj5120ES2_ffffjLj128EEEEELb1ELb1ELb0ELb1EEEvNS_9FwdParamsE,@"STO_CUDA_ENTRY STV_DEFAULT"
_ZN10layer_norm13ln_fwd_kernelINS_13Kernel_traitsI6__halfffffjLj5120ELj1ELj1ELj4ELj16ENS_18Kernel_traits_baseILj5120ES2_ffffjLj128EEEEELb1ELb1ELb0ELb1EEEvNS_9FwdParamsE:
.text._ZN10layer_norm13ln_fwd_kernelINS_13Kernel_traitsI6__halfffffjLj5120ELj1ELj1ELj4ELj16ENS_18Kernel_traits_baseILj5120ES2_ffffjLj128EEEEELb1ELb1ELb0ELb1EEEvNS_9FwdParamsE:
[----:B------:R-:W-:Y:S01]  /*0000*/  LDC R1, c[0x0][0x28] ;  /* 0x00000a00ff017b82 */ /* 0x000fe20000000800 */
[----:B------:R-:W0:Y:S07]  /*0010*/  S2R R194, SR_TID.X ;  /* 0x0000000000c27919 */ /* 0x000e2e0000002100 */
[----:B------:R-:W1:Y:S01]  /*0020*/  LDC R58, c[0x0][0x2e8] ;  /* 0x0000ba00ff3a7b82 */ /* 0x000e620000000800 */
[----:B------:R-:W-:Y:S01]  /*0030*/  ULDC.64 UR6, c[0x0][0x2e0] ;  /* 0x0000b80000067ab9 */ /* 0x000fe20000000a00 */
[----:B------:R-:W-:Y:S01]  /*0040*/  ULDC.U8 UR4, c[0x0][0x2f4] ;  /* 0x0000bd0000047ab9 */ /* 0x000fe20000000000 */
[----:B------:R-:W-:Y:S01]  /*0050*/  MOV R200, UR6 ;  /* 0x0000000600c87c02 */ /* 0x000fe20008000f00 */
[----:B------:R-:W-:-:S04]  /*0060*/  ULDC.64 UR8, c[0x0][0x260] ;  /* 0x0000980000087ab9 */ /* 0x000fc80000000a00 */
[----:B------:R-:W1:Y:S01]  /*0070*/  LDC R59, c[0x0][0x2ec] ;  /* 0x0000bb00ff3b7b82 */ /* 0x000e620000000800 */
[----:B------:R-:W-:Y:S01]  /*0080*/  MOV R201, UR7 ;  /* 0x0000000700c97c02 */ /* 0x000fe20008000f00 */
[----:B------:R-:W-:Y:S01]  /*0090*/  ULDC.64 UR6, c[0x0][0x2c8] ;  /* 0x0000b20000067ab9 */ /* 0x000fe20000000a00 */
[----:B------:R-:W-:Y:S01]  /*00a0*/  ISETP.NE.AND P1, PT, RZ, UR4, PT ;  /* 0x00000004ff007c0c */ /* 0x000fe2000bf25270 */
[----:B------:R-:W-:Y:S01]  /*00b0*/  ULDC.64 UR4, c[0x0][0x208] ;  /* 0x0000820000047ab9 */ /* 0x000fe20000000a00 */
[----:B------:R-:W-:-:S04]  /*00c0*/  ISETP.NE.U32.AND P0, PT, RZ, UR6, PT ;  /* 0x00000006ff007c0c */ /* 0x000fc8000bf05070 */
[----:B------:R-:W-:-:S07]  /*00d0*/  ISETP.NE.AND.EX P0, PT, RZ, UR7, PT, P0 ;  /* 0x00000007ff007c0c */ /* 0x000fce000bf05300 */
[----:B------:R-:W5:Y:S01]  /*00e0*/  @P1 LDG.E.64 R200, desc[UR4][R200.64] ;  /* 0x00000004c8c81981 */ /* 0x000f62000c1e1b00 */
[----:B0-----:R-:W-:-:S03]  /*00f0*/  IMAD.SHL.U32 R0, R194, 0x8, RZ ;  /* 0x00000008c2007824 */ /* 0x001fc600078e00ff */
[----:B-1----:R0:W5:Y:S02]  /*0100*/  @P1 LDG.E.64 R30, desc[UR4][R58.64] ;  /* 0x000000043a1e1981 */ /* 0x002164000c1e1b00 */
[----:B------:R-:W-:-:S04]  /*0110*/  LOP3.LUT R0, R0, 0x3f8, RZ, 0xc0, !PT ;  /* 0x000003f800007812 */ /* 0x000fc800078ec0ff */
[----:B------:R-:W-:-:S04]  /*0120*/  IADD3 R2, P2, R0, UR6, RZ ;  /* 0x0000000600027c10 */ /* 0x000fc8000ff5e0ff */
[----:B------:R-:W-:Y:S01]  /*0130*/  IADD3.X R3, RZ, UR7, RZ, P2, !PT ;  /* 0x00000007ff037c10 */ /* 0x000fe200097fe4ff */
[----:B------:R-:W1:Y:S01]  /*0140*/  S2UR UR6, SR_CTAID.X ;  /* 0x00000000000679c3 */ /* 0x000e620000002500 */
[----:B------:R-:W-:-:S03]  /*0150*/  ULDC UR7, c[0x0][0x214] ;  /* 0x0000850000077ab9 */ /* 0x000fc60000000800 */
[----:B------:R0:W5:Y:S04]  /*0160*/  @P0 LDG.E.64 R38, desc[UR4][R2.64] ;  /* 0x0000000402260981 */ /* 0x000168000c1e1b00 */
        /* <DEDUP_REMOVED lines=9> */
[----:B------:R-:W2:Y:S01]  /*0200*/  LDC R5, c[0x0][RZ] ;  /* 0x00000000ff057b82 */ /* 0x000ea20000000800 */
[----:B------:R-:W-:-:S02]  /*0210*/  IADD3 R32, P2, R0, UR8, RZ ;  /* 0x0000000800207c10 */ /* 0x000fc4000ff5e0ff */
[C---:B-1----:R-:W-:Y:S02]  /*0220*/  LEA.HI R195, R194.reuse, UR6, RZ, 0x19 ;  /* 0x00000006c2c37c11 */ /* 0x042fe4000f8fc8ff */
[----:B------:R-:W-:Y:S01]  /*0230*/  IADD3.X R33, RZ, UR9, RZ, P2, !PT ;  /* 0x00000009ff217c10 */ /* 0x000fe200097fe4ff */
[----:B------:R-:W-:Y:S01]  /*0240*/  ULDC.64 UR8, c[0x0][0x278] ;  /* 0x00009e0000087ab9 */ /* 0x000fe20000000a00 */
[----:B------:R-:W-:Y:S02]  /*0250*/  ISETP.GE.AND P2, PT, R195, UR7, PT ;  /* 0x00000007c3007c0c */ /* 0x000fe4000bf46270 */
[----:B------:R-:W-:-:S04]  /*0260*/  LOP3.LUT R198, R194, 0x7f, RZ, 0xc0, !PT ;  /* 0x0000007fc2c67812 */ /* 0x000fc800078ec0ff */
[----:B------:R-:W-:-:S05]  /*0270*/  LEA R34, P3, R198, UR8, 0x3 ;  /* 0x00000008c6227c11 */ /* 0x000fca000f8618ff */
[----:B------:R-:W-:Y:S02]  /*0280*/  IMAD.X R35, RZ, RZ, UR9, P3 ;  /* 0x00000009ff237e24 */ /* 0x000fe400098e06ff */
[----:B--2---:R-:W-:Y:S01]  /*0290*/  IMAD R194, R5, UR6, R194 ;  /* 0x0000000605c27c24 */ /* 0x004fe2000f8e02c2 */
        /* <DEDUP_REMOVED lines=17> */
[----:B------:R-:W4:Y:S01]  /*03b0*/  LDG.E.64 R106, desc[UR4][R34.64+0x1800] ;  /* 0x00180004226a7981 */ /* 0x000f22000c1e1b00 */
[----:B0-----:R-:W0:Y:S03]  /*03c0*/  @P1 LDC R33, c[0x0][0x2f0] ;  /* 0x0000bc00ff211b82 */ /* 0x001e260000000800 */
[----:B------:R-:W4:Y:S04]  /*03d0*/  LDG.E.64 R108, desc[UR4][R34.64+0x1c00] ;  /* 0x001c0004226c7981 */ /* 0x000f28000c1e1b00 */
[----:B------:R-:W4:Y:S04]  /*03e0*/  LDG.E.64 R110, desc[UR4][R34.64+0x2000] ;  /* 0x00200004226e7981 */ /* 0x000f28000c1e1b00 */
[----:B------:R1:W4:Y:S01]  /*03f0*/  LDG.E.64 R112, desc[UR4][R34.64+0x2400] ;  /* 0x0024000422707981 */ /* 0x000322000c1e1b00 */
[----:B-----5:R-:W-:Y:S01]  /*0400*/  IADD3 R104, R201, -0x4498517b, RZ ;  /* 0xbb67ae85c9687810 */ /* 0x020fe20007ffe0ff */
[C---:B------:R-:W-:Y:S01]  /*0410*/  VIADD R103, R200.reuse, 0x9e3779b9 ;  /* 0x9e3779b9c8677836 */ /* 0x040fe20000000000 */
[----:B------:R-:W-:-:S02]  /*0420*/  IADD3 R102, R200, 0x3c6ef372, RZ ;  /* 0x3c6ef372c8667810 */ /* 0x000fc40007ffe0ff */
[C---:B------:R-:W-:Y:S01]  /*0430*/  IADD3 R101, R201.reuse, 0x76cf5d0a, RZ ;  /* 0x76cf5d0ac9657810 */ /* 0x040fe20007ffe0ff */
[C---:B------:R-:W-:Y:S01]  /*0440*/  VIADD R100, R201.reuse, 0x32370b8f ;  /* 0x32370b8fc9647836 */ /* 0x040fe20000000000 */
[C---:B------:R-:W-:Y:S02]  /*0450*/  IADD3 R99, R200.reuse, -0x255992d5, RZ ;  /* 0xdaa66d2bc8637810 */ /* 0x040fe40007ffe0ff */
[C---:B------:R-:W-:Y:S01]  /*0460*/  IADD3 R98, R200.reuse, 0x78dde6e4, RZ ;  /* 0x78dde6e4c8627810 */ /* 0x040fe20007ffe0ff */
[C---:B------:R-:W-:Y:S01]  /*0470*/  VIADD R97, R201.reuse, 0xed9eba14 ;  /* 0xed9eba14c9617836 */ /* 0x040fe20000000000 */
[----:B------:R-:W-:Y:S02]  /*0480*/  IADD3 R96, R201, -0x56f99767, RZ ;  /* 0xa9066899c9607810 */ /* 0x000fe40007ffe0ff */
[C---:B------:R-:W-:Y:S01]  /*0490*/  IADD3 R51, R200.reuse, 0x1715609d, RZ ;  /* 0x1715609dc8337810 */ /* 0x040fe20007ffe0ff */
[----:B------:R-:W-:Y:S01]  /*04a0*/  VIADD R50, R200, 0xb54cda56 ;  /* 0xb54cda56c8327836 */ /* 0x000fe20000000000 */
[----:B0-----:R-:W-:-:S02]  /*04b0*/  @P1 IADD3 R58, P2, R30, R33, RZ ;  /* 0x000000211e3a1210 */ /* 0x001fc40007f5e0ff */
[C---:B------:R-:W-:Y:S02]  /*04c0*/  IADD3 R49, R201.reuse, 0x646e171e, RZ ;  /* 0x646e171ec9317810 */ /* 0x040fe40007ffe0ff */
[C---:B------:R-:W-:Y:S01]  /*04d0*/  IADD3 R48, R201.reuse, 0x1fd5c5a3, RZ ;  /* 0x1fd5c5a3c9307810 */ /* 0x040fe20007ffe0ff */
[----:B------:R-:W-:Y:S01]  /*04e0*/  VIADD R47, R200, 0x5384540f ;  /* 0x5384540fc82f7836 */ /* 0x000fe20000000000 */
[----:B------:R-:W-:Y:S01]  /*04f0*/  @P1 IADD3.X R59, RZ, R31, RZ, P2, !PT ;  /* 0x0000001fff3b1210 */ /* 0x000fe200017fe4ff */
[----:B------:R-:W-:Y:S01]  /*0500*/  IMAD.WIDE.U32 R32, R194, -0x326172a9, RZ ;  /* 0xcd9e8d57c2207825 */ /* 0x000fe200078e00ff */
[----:B------:R-:W-:Y:S02]  /*0510*/  IADD3 R46, R200, -0xe443238, RZ ;  /* 0xf1bbcdc8c82e7810 */ /* 0x000fe40007ffe0ff */
[----:B------:R-:W-:Y:S02]  /*0520*/  @!P0 CS2R R28, SRZ ;  /* 0x00000000001c8805 */ /* 0x000fe4000001ff00 */
[--C-:B------:R-:W-:Y:S01]  /*0530*/  SHF.R.U64 R193, R58, 0x2, R59.reuse ;  /* 0x000000023ac17819 */ /* 0x100fe2000000123b */
[----:B------:R-:W-:Y:S01]  /*0540*/  VIADD R44, R201, 0x96a522ad ;  /* 0x96a522adc92c7836 */ /* 0x000fe20000000000 */
[----:B------:R-:W-:-:S02]  /*0550*/  SHF.R.U32.HI R192, RZ, 0x2, R59 ;  /* 0x00000002ffc07819 */ /* 0x000fc4000001163b */
[----:B------:R-:W-:Y:S02]  /*0560*/  @!P0 CS2R R26, SRZ ;  /* 0x00000000001a8805 */ /* 0x000fe4000001ff00 */
[----:B------:R-:W-:Y:S01]  /*0570*/  @!P0 CS2R R24, SRZ ;  /* 0x0000000000188805 */ /* 0x000fe2000001ff00 */
[----:B------:R-:W-:Y:S01]  /*0580*/  IMAD.WIDE.U32 R30, R193, -0x2daee0ad, RZ ;  /* 0xd2511f53c11e7825 */ /* 0x000fe200078e00ff */
[----:B------:R-:W-:Y:S02]  /*0590*/  LOP3.LUT R36, R33, R192, R200, 0x96, !PT ;  /* 0x000000c021247212 */ /* 0x000fe400078e96c8 */
[----:B------:R-:W-:Y:S02]  /*05a0*/  @!P0 CS2R R22, SRZ ;  /* 0x0000000000168805 */ /* 0x000fe4000001ff00 */
[----:B------:R-:W-:Y:S02]  /*05b0*/  @!P0 CS2R R20, SRZ ;  /* 0x0000000000148805 */ /* 0x000fe4000001ff00 */
[----:B------:R-:W-:Y:S01]  /*05c0*/  IADD3 R45, R201, -0x24c28bd8, RZ ;  /* 0xdb3d7428c92d7810 */ /* 0x000fe20007ffe0ff */
[----:B------:R-:W-:Y:S01]  /*05d0*/  ULDC.64 UR6, c[0x0][0x270] ;  /* 0x00009c0000067ab9 */ /* 0x000fe20000000a00 */
[----:B------:R-:W-:Y:S01]  /*05e0*/  LOP3.LUT R0, R31, R201, RZ, 0x3c, !PT ;  /* 0x000000c91f007212 */ /* 0x000fe200078e3cff */
[----:B------:R-:W-:Y:S01]  /*05f0*/  IMAD.WIDE.U32 R36, R36, -0x2daee0ad, RZ ;  /* 0xd2511f5324247825 */ /* 0x000fe200078e00ff */
[----:B------:R-:W-:-:S02]  /*0600*/  @!P0 CS2R R38, SRZ ;  /* 0x0000000000268805 */ /* 0x000fc4000001ff00 */
[----:B------:R-:W-:Y:S02]  /*0610*/  @!P0 CS2R R66, SRZ ;  /* 0x0000000000428805 */ /* 0x000fe4000001ff00 */
[----:B------:R-:W-:Y:S01]  /*0620*/  @!P0 CS2R R64, SRZ ;  /* 0x0000000000408805 */ /* 0x000fe2000001ff00 */
[----:B-1----:R-:W-:Y:S01]  /*0630*/  IMAD.WIDE.U32 R34, R0, -0x326172a9, RZ ;  /* 0xcd9e8d5700227825 */ /* 0x002fe200078e00ff */
[----:B------:R-:W-:Y:S02]  /*0640*/  LOP3.LUT R33, R37, R30, R104, 0x96, !PT ;  /* 0x0000001e25217212 */ /* 0x000fe400078e9668 */
[----:B------:R-:W-:Y:S02]  /*0650*/  @!P0 CS2R R62, SRZ ;  /* 0x00000000003e8805 */ /* 0x000fe4000001ff00 */
[----:B------:R-:W-:Y:S02]  /*0660*/  @!P0 CS2R R60, SRZ ;  /* 0x00000000003c8805 */ /* 0x000fe4000001ff00 */
[----:B------:R-:W-:Y:S01]  /*0670*/  IADD3 R43, R200, -0x700cb87f, RZ ;  /* 0x8ff34781c82b7810 */ /* 0x000fe20007ffe0ff */
[----:B------:R-:W-:Y:S01]  /*0680*/  HFMA2.MMA R148, -RZ, RZ, 0, 5.9604644775390625e-08 ;  /* 0x00000001ff947435 */ /* 0x000fe200000001ff */
[----:B------:R-:W-:Y:S01]  /*0690*/  LOP3.LUT R30, R35, R103, R32, 0x96, !PT ;  /* 0x00000067231e7212 */ /* 0x000fe200078e9620 */
[----:B------:R-:W-:Y:S01]  /*06a0*/  IMAD.WIDE.U32 R32, R33, -0x326172a9, RZ ;  /* 0xcd9e8d5721207825 */ /* 0x000fe200078e00ff */
[----:B------:R-:W-:Y:S01]  /*06b0*/  ULDC UR12, c[0x0][0x290] ;  /* 0x0000a400000c7ab9 */ /* 0x000fe20000000800 */
[----:B------:R-:W-:Y:S01]  /*06c0*/  ULDC.64 UR8, c[0x0][0x238] ;  /* 0x00008e0000087ab9 */ /* 0x000fe20000000a00 */
[----:B------:R-:W-:Y:S01]  /*06d0*/  ULDC.64 UR10, c[0x0][0x240] ;  /* 0x00009000000a7ab9 */ /* 0x000fe20000000a00 */
[----:B------:R-:W-:Y:S01]  /*06e0*/  IMAD.WIDE.U32 R30, R30, -0x2daee0ad, RZ ;  /* 0xd2511f531e1e7825 */ /* 0x000fe200078e00ff */
[----:B------:R-:W-:Y:S01]  /*06f0*/  LOP3.LUT R34, R33, R34, R102, 0x96, !PT ;  /* 0x0000002221227212 */ /* 0x000fe200078e9666 */
[----:B------:R-:W-:Y:S01]  /*0700*/  ULDC.64 UR14, c[0x0][0x2b8] ;  /* 0x0000ae00000e7ab9 */ /* 0x000fe20000000a00 */
[----:B------:R-:W-:-:S02]  /*0710*/  ULDC.64 UR16, c[0x0][0x210] ;  /* 0x0000840000107ab9 */ /* 0x000fc40000000a00 */
        /* <DEDUP_REMOVED lines=20> */
[----:B------:R-:W-:Y:S01]  /*0860*/  IMAD.HI.U32 R31, R30, -0x326172a9, RZ ;  /* 0xcd9e8d571e1f7827 */ /* 0x000fe200078e00ff */
[----:B------:R-:W-:-:S04]  /*0870*/  LOP3.LUT R32, R171, R32, R47, 0x96, !PT ;  /* 0x00000020ab207212 */ /* 0x000fc800078e962f */
[----:B------:R-:W-:Y:S01]  /*0880*/  LOP3.LUT R170, R31, R170, R46, 0x96, !PT ;  /* 0x000000aa1faa7212 */ /* 0x000fe200078e962e */
[----:B------:R-:W-:-:S04]  /*0890*/  IMAD R31, R32, -0x2daee0ad, RZ ;  /* 0xd2511f53201f7824 */ /* 0x000fc800078e02ff */
[----:B------:R-:W-:Y:S01]  /*08a0*/  IMAD.HI.U32 R42, R170, -0x2daee0ad, RZ ;  /* 0xd2511f53aa2a7827 */ /* 0x000fe200078e00ff */
[--C-:B------:R-:W-:Y:S02]  /*08b0*/  SHF.R.U64 R125, R28, 0x10, R29.reuse ;  /* 0x000000101c7d7819 */ /* 0x100fe4000000121d */
[----:B------:R-:W-:Y:S02]  /*08c0*/  SHF.R.U32.HI R126, RZ, 0x10, R29 ;  /* 0x00000010ff7e7819 */ /* 0x000fe4000001161d */
[----:B------:R-:W-:Y:S01]  /*08d0*/  LOP3.LUT R42, R42, R31, R44, 0x96, !PT ;  /* 0x0000001f2a2a7212 */ /* 0x000fe200078e962c */
[----:B------:R-:W-:Y:S01]  /*08e0*/  HADD2.F32 R31, -RZ, R28.H0_H0 ;  /* 0x2000001cff1f7230 */ /* 0x000fe20000004100 */
[--C-:B------:R-:W-:Y:S01]  /*08f0*/  SHF.R.U64 R127, R26, 0x10, R27.reuse ;  /* 0x000000101a7f7819 */ /* 0x100fe2000000121b */
[----:B------:R-:W-:Y:S01]  /*0900*/  HADD2.F32 R28, -RZ, R29.H0_H0 ;  /* 0x2000001dff1c7230 */ /* 0x000fe20000004100 */
[----:B------:R-:W-:Y:S01]  /*0910*/  SHF.R.U32.HI R128, RZ, 0x10, R27 ;  /* 0x00000010ff807819 */ /* 0x000fe2000001161b */
[----:B------:R-:W-:Y:S01]  /*0920*/  IMAD.HI.U32 R0, R32, -0x2daee0ad, RZ ;  /* 0xd2511f5320007827 */ /* 0x000fe200078e00ff */
[----:B------:R-:W-:-:S03]  /*0930*/  SHF.R.U64 R129, R24, 0x10, R25 ;  /* 0x0000001018817819 */ /* 0x000fc60000001219 */
[----:B------:R-:W-:Y:S02]  /*0940*/  HADD2.F32 R29, -RZ, R26.H0_H0 ;  /* 0x2000001aff1d7230 */ /* 0x000fe40000004100 */
[----:B------:R-:W-:Y:S01]  /*0950*/  HADD2.F32 R26, -RZ, R27.H0_H0 ;  /* 0x2000001bff1a7230 */ /* 0x000fe20000004100 */
[----:B------:R-:W-:Y:S01]  /*0960*/  SHF.R.U32.HI R130, RZ, 0x10, R25 ;  /* 0x00000010ff827819 */ /* 0x000fe20000011619 */
[----:B------:R-:W-:Y:S01]  /*0970*/  HADD2.F32 R27, -RZ, R24.H0_H0 ;  /* 0x20000018ff1b7230 */ /* 0x000fe20000004100 */
[----:B------:R-:W-:Y:S01]  /*0980*/  ISETP.NE.U32.AND P0, PT, RZ, UR6, PT ;  /* 0x00000006ff007c0c */ /* 0x000fe2000bf05070 */
[----:B------:R-:W-:Y:S01]  /*0990*/  HADD2.F32 R24, -RZ, R25.H0_H0 ;  /* 0x20000019ff187230 */ /* 0x000fe20000004100 */
[----:B------:R-:W-:Y:S01]  /*09a0*/  SHF.R.U64 R131, R22, 0x10, R23 ;  /* 0x0000001016837819 */ /* 0x000fe20000001217 */
[----:B------:R-:W-:Y:S01]  /*09b0*/  HADD2.F32 R25, -RZ, R22.H0_H0 ;  /* 0x20000016ff197230 */ /* 0x000fe20000004100 */
[----:B------:R-:W-:Y:S01]  /*09c0*/  LOP3.LUT R56, R0, R56, R45, 0x96, !PT ;  /* 0x0000003800387212 */ /* 0x000fe200078e962d */
[----:B------:R-:W-:Y:S01]  /*09d0*/  HADD2.F32 R22, -RZ, R23.H0_H0 ;  /* 0x20000017ff167230 */ /* 0x000fe20000004100 */
[----:B------:R-:W-:Y:S01]  /*09e0*/  SHF.R.U32.HI R132, RZ, 0x10, R23 ;  /* 0x00000010ff847819 */ /* 0x000fe20000011617 */
[----:B------:R-:W-:Y:S01]  /*09f0*/  HADD2.F32 R23, -RZ, R20.H0_H0 ;  /* 0x20000014ff177230 */ /* 0x000fe20000004100 */
[----:B------:R-:W-:Y:S01]  /*0a00*/  SHF.R.U64 R133, R20, 0x10, R21 ;  /* 0x0000001014857819 */ /* 0x000fe20000001215 */
[----:B------:R-:W-:Y:S01]  /*0a10*/  IMAD R40, R30, -0x326172a9, RZ ;  /* 0xcd9e8d571e287824 */ /* 0x000fe200078e02ff */
[----:B------:R-:W-:Y:S01]  /*0a20*/  ISETP.NE.AND.EX P0, PT, RZ, UR7, PT, P0 ;  /* 0x00000007ff007c0c */ /* 0x000fe2000bf05300 */
[----:B------:R-:W-:Y:S01]  /*0a30*/  IMAD.HI.U32 R0, R56, -0x326172a9, RZ ;  /* 0xcd9e8d5738007827 */ /* 0x000fe200078e00ff */
[----:B------:R-:W-:Y:S01]  /*0a40*/  ULDC.U8 UR6, c[0x0][0x2a0] ;  /* 0x0000a80000067ab9 */ /* 0x000fe20000000000 */
[--C-:B------:R-:W-:Y:S01]  /*0a50*/  SHF.R.U64 R115, R38, 0x10, R39.reuse ;  /* 0x0000001026737819 */ /* 0x100fe20000001227 */
[----:B------:R-:W-:Y:S01]  /*0a60*/  ULDC UR7, c[0x0][0x218] ;  /* 0x0000860000077ab9 */ /* 0x000fe20000000800 */
        /* <DEDUP_REMOVED lines=9> */
[----:B------:R-:W-:Y:S02]  /*0b00*/  SHF.R.U32.HI R134, RZ, 0x10, R21 ;  /* 0x00000010ff867819 */ /* 0x000fe40000011615 */
[----:B------:R-:W-:Y:S02]  /*0b10*/  P2R R197, PR, RZ, 0x1 ;  /* 0x00000001ffc57803 */ /* 0x000fe40000000000 */
[----:B------:R-:W-:Y:S01]  /*0b20*/  ISETP.NE.AND P0, PT, RZ, UR6, PT ;  /* 0x00000006ff007c0c */ /* 0x000fe2000bf05270 */
[----:B------:R-:W-:Y:S01]  /*0b30*/  HADD2.F32 R41, -RZ, R38.H0_H0 ;  /* 0x20000026ff297230 */ /* 0x000fe20000004100 */
[----:B------:R-:W-:Y:S01]  /*0b40*/  LOP3.LUT R40, R0, R40, R43, 0x96, !PT ;  /* 0x0000002800287212 */ /* 0x000fe200078e962b */
[----:B------:R-:W-:Y:S01]  /*0b50*/  HADD2.F32 R38, -RZ, R39.H0_H0 ;  /* 0x20000027ff267230 */ /* 0x000fe20000004100 */
[----:B------:R-:W-:Y:S01]  /*0b60*/  LOP3.LUT R199, R58, 0x3, RZ, 0xc0, !PT ;  /* 0x000000033ac77812 */ /* 0x000fe200078ec0ff */
        /* <DEDUP_REMOVED lines=10> */
[----:B------:R-:W-:Y:S02]  /*0c10*/  IMAD.MOV.U32 R114, RZ, RZ, RZ ;  /* 0x000000ffff727224 */ /* 0x000fe400078e00ff */
        /* <DEDUP_REMOVED lines=9> */
[----:B--2---:R-:W-:Y:S01]  /*0cb0*/  SHF.R.U64 R136, R18, 0x10, R19 ;  /* 0x0000001012887819 */ /* 0x004fe20000001213 */
[----:B------:R-:W-:Y:S01]  /*0cc0*/  HADD2.F32 R20, -RZ, R18.H0_H0 ;  /* 0x20000012ff147230 */ /* 0x000fe20000004100 */
[----:B---3--:R-:W-:Y:S01]  /*0cd0*/  SHF.R.U64 R138, R16, 0x10, R17 ;  /* 0x00000010108a7819 */ /* 0x008fe20000001211 */
[----:B------:R-:W-:Y:S01]  /*0ce0*/  HADD2.F32 R18, -RZ, R16.H0_H0 ;  /* 0x20000010ff127230 */ /* 0x000fe20000004100 */
[----:B------:R-:W-:-:S02]  /*0cf0*/  SHF.R.U32.HI R135, RZ, 0x10, R19 ;  /* 0x00000010ff877819 */ /* 0x000fc40000011613 */
[----:B----4-:R-:W-:Y:S01]  /*0d00*/  SHF.R.U64 R140, R14, 0x10, R15 ;  /* 0x000000100e8c7819 */ /* 0x010fe2000000120f */
[----:B------:R-:W-:Y:S01]  /*0d10*/  HADD2.F32 R16, -RZ, R14.H0_H0 ;  /* 0x2000000eff107230 */ /* 0x000fe20000004100 */
[----:B------:R-:W-:Y:S02]  /*0d20*/  SHF.R.U32.HI R137, RZ, 0x10, R17 ;  /* 0x00000010ff897819 */ /* 0x000fe40000011611 */
[----:B------:R-:W-:Y:S01]  /*0d30*/  SHF.R.U64 R142, R12, 0x10, R13 ;  /* 0x000000100c8e7819 */ /* 0x000fe2000000120d */
[----:B------:R-:W-:Y:S01]  /*0d40*/  HADD2.F32 R14, -RZ, R12.H0_H0 ;  /* 0x2000000cff0e7230 */ /* 0x000fe20000004100 */
[----:B------:R-:W-:Y:S02]  /*0d50*/  SHF.R.U32.HI R139, RZ, 0x10, R15 ;  /* 0x00000010ff8b7819 */ /* 0x000fe4000001160f */
[----:B------:R-:W-:Y:S01]  /*0d60*/  SHF.R.U64 R190, R188, 0x10, R189 ;  /* 0x00000010bcbe7819 */ /* 0x000fe200000012bd */
[----:B------:R-:W-:Y:S01]  /*0d70*/  HADD2.F32 R191, -RZ, R188.H0_H0 ;  /* 0x200000bcffbf7230 */ /* 0x000fe20000004100 */
[----:B------:R-:W-:-:S02]  /*0d80*/  SHF.R.U32.HI R141, RZ, 0x10, R13 ;  /* 0x00000010ff8d7819 */ /* 0x000fc4000001160d */
[----:B------:R-:W-:Y:S01]  /*0d90*/  SHF.R.U64 R186, R184, 0x10, R185 ;  /* 0x00000010b8ba7819 */ /* 0x000fe200000012b9 */
        /* <DEDUP_REMOVED lines=33> */
[----:B------:R-:W-:-:S02]  /*0fb0*/  SHF.R.U64 R167, R112, 0x10, R113 ;  /* 0x0000001070a77819 */ /* 0x000fc40000001271 */
[----:B------:R-:W-:Y:S01]  /*0fc0*/  SHF.R.U32.HI R168, RZ, 0x10, R113 ;  /* 0x00000010ffa87819 */ /* 0x000fe20000011671 */
        /* <DEDUP_REMOVED lines=81> */
[----:B------:R-:W-:Y:S02]  /*14e0*/  IMAD R170, R170, -0x2daee0ad, RZ ;  /* 0xd2511f53aaaa7824 */ /* 0x000fe400078e02ff */
[----:B------:R-:W-:-:S07]  /*14f0*/  IMAD R172, R56, -0x326172a9, RZ ;  /* 0xcd9e8d5738ac7824 */ /* 0x000fce00078e02ff */
.L_x_32391:
[----:B0-----:R-:W0:Y:S01]  /*1500*/  LDC.64 R56, c[0x0][0x230] ;  /* 0x00008c00ff387b82 */ /* 0x001e220000000a00 */
[----:B------:R-:W-:Y:S01]  /*1510*/  ISETP.NE.AND P2, PT, R197, RZ, PT ;  /* 0x000000ffc500720c */ /* 0x000fe20003f45270 */
[----:B------:R-:W-:Y:S01]  /*1520*/  IMAD R54, R195, UR7, RZ ;  /* 0x00000007c3367c24 */ /* 0x000fe2000f8e02ff */
[----:B------:R-:W-:-:S04]  /*1530*/  MOV R204, 0x3f800000 ;  /* 0x3f80000000cc7802 */ /* 0x000fc80000000f00 */
[----:B------:R-:W-:Y:S01]  /*1540*/  SHF.R.S32.HI R55, RZ, 0x1f, R54 ;  /* 0x0000001fff377819 */ /* 0x000fe20000011436 */
[----:B------:R-:W1:Y:S03]  /*1550*/  LDC.64 R92, c[0x0][0x220] ;  /* 0x00008800ff5c7b82 */ /* 0x000e660000000a00 */
[----:B------:R-:W-:-:S04]  /*1560*/  LEA.HI R55, R55, R54, RZ, 0x2 ;  /* 0x0000003637377211 */ /* 0x000fc800078f10ff */
[----:B------:R-:W-:Y:S01]  /*1570*/  LEA.HI.SX32 R202, R55, R198, 0x1e ;  /* 0x000000c637ca7211 */ /* 0x000fe200078ff2ff */
[----:B------:R-:W2:Y:S01]  /*1580*/  @P2 LDC.64 R52, c[0x0][0x270] ;  /* 0x00009c00ff342b82 */ /* 0x000ea20000000a00 */
[----:B0-----:R-:W-:-:S04]  /*1590*/  ISETP.NE.U32.AND P1, PT, R56, RZ, PT ;  /* 0x000000ff3800720c */ /* 0x001fc80003f25070 */
[----:B------:R-:W-:Y:S01]  /*15a0*/  ISETP.NE.AND.EX P1, PT, R57, RZ, PT, P1 ;  /* 0x000000ff3900720c */ /* 0x000fe20003f25310 */
[----:B--2---:R-:W-:-:S12]  /*15b0*/  @P2 IMAD.WIDE R60, R195, 0x4, R52 ;  /* 0x00000004c33c2825 */ /* 0x004fd800078e0234 */
[C---:B------:R-:W-:Y:S01]  /*15c0*/  @P1 LEA R58, P0, R202.reuse, R56, 0x4 ;  /* 0x00000038ca3a1211 */ /* 0x040fe200078020ff */
[----:B-1----:R-:W-:-:S03]  /*15d0*/  IMAD.WIDE.U32 R52, R202, 0x10, R92 ;  /* 0x00000010ca347825 */ /* 0x002fc600078e005c */
[----:B------:R-:W-:Y:S01]  /*15e0*/  @P1 LEA.HI.X R59, R202, R57, RZ, 0x4, P0 ;  /* 0x00000039ca3b1211 */ /* 0x000fe200000f24ff */
[----:B------:R0:W5:Y:S04]  /*15f0*/  @P2 LDG.E R204, desc[UR4][R60.64] ;  /* 0x000000043ccc2981 */ /* 0x000168000c1e1900 */
[----:B------:R-:W5:Y:S04]  /*1600*/  LDG.E.128 R52, desc[UR4][R52.64] ;  /* 0x0000000434347981 */ /* 0x000f68000c1e1d00 */
        /* <DEDUP_REMOVED lines=13> */
.L_x_32111:
[----:B------:R-:W-:-:S07]  /*16e0*/  IMAD.MOV.U32 R66, RZ, RZ, R172 ;  /* 0x000000ffff427224 */ /* 0x000fce00078e00ac */
.L_x_32112:
[----:B------:R-:W-:Y:S05]  /*16f0*/  BSYNC B0 ;  /* 0x0000000000007941 */ /* 0x000fea0003800000 */
.L_x_32110:
        /* <DEDUP_REMOVED lines=16> */
.L_x_32116:
[----:B------:R-:W-:Y:S05]  /*1800*/  BSYNC B1 ;  /* 0x0000000000017941 */ /* 0x000fea0003800000 */
.L_x_32115:
        /* <DEDUP_REMOVED lines=44> */
.L_x_32114:
[----:B------:R-:W-:Y:S05]  /*1ad0*/  BSYNC B0 ;  /* 0x0000000000007941 */ /* 0x000fea0003800000 */
.L_x_32113:
[----:B------:R-:W0:Y:S01]  /*1ae0*/  LDC R151, c[0x0][0x298] ;  /* 0x0000a600ff977b82 */ /* 0x000e220000000800 */
[----:B------:R-:W-:Y:S01]  /*1af0*/  I2FP.F32.U32 R58, R66 ;  /* 0x00000042003a7245 */ /* 0x000fe20000201000 */
[----:B-----5:R-:W-:Y:S01]  /*1b00*/  FMUL.FTZ R52, R52, R204 ;  /* 0x000000cc34347220 */ /* 0x020fe20000410000 */
[----:B------:R-:W-:Y:S01]  /*1b10*/  MOV R149, 0x2f800000 ;  /* 0x2f80000000957802 */ /* 0x000fe20000000f00 */
[----:B------:R-:W-:Y:S01]  /*1b20*/  BSSY B0, `(.L_x_32117) ;  /* 0x0000016000007945 */ /* 0x000fe20003800000 */
[----:B------:R-:W-:Y:S02]  /*1b30*/  ISETP.NE.U32.AND P0, PT, R56, RZ, PT ;  /* 0x000000ff3800720c */ /* 0x000fe40003f05070 */
[----:B------:R-:W-:Y:S01]  /*1b40*/  ISETP.NE.AND P3, PT, R62, 0x1, PT ;  /* 0x000000013e00780c */ /* 0x000fe20003f65270 */
[----:B------:R-:W1:Y:S01]  /*1b50*/  LDC R150, c[0x0][0x294] ;  /* 0x0000a500ff967b82 */ /* 0x000e620000000800 */
[----:B------:R-:W-:Y:S01]  /*1b60*/  FFMA.FTZ R59, R58, R149, 1.1641532182693481445e-10 ;  /* 0x2f0000003a3b7423 */ /* 0x000fe20000010095 */
[----:B------:R-:W-:Y:S01]  /*1b70*/  ISETP.NE.AND.EX P0, PT, R57, RZ, PT, P0 ;  /* 0x000000ff3900720c */ /* 0x000fe20003f05300 */
[----:B------:R-:W-:-:S02]  /*1b80*/  VIADD R57, R62, 0x1 ;  /* 0x000000013e397836 */ /* 0x000fc40000000000 */
[----:B0-----:R-:W-:Y:S01]  /*1b90*/  FMUL.FTZ R52, R52, R151 ;  /* 0x0000009734347220 */ /* 0x001fe20000410000 */
        /* <DEDUP_REMOVED lines=13> */
.L_x_32118:
[----:B------:R-:W-:-:S07]  /*1c70*/  MOV R52, R172 ;  /* 0x000000ac00347202 */ /* 0x000fce0000000f00 */
.L_x_32119:
[----:B------:R-:W-:Y:S05]  /*1c80*/  BSYNC B0 ;  /* 0x0000000000007941 */ /* 0x000fea0003800000 */
.L_x_32117:
        /* <DEDUP_REMOVED lines=16> */
.L_x_32123:
[----:B------:R-:W-:Y:S05]  /*1d90*/  BSYNC B1 ;  /* 0x0000000000017941 */ /* 0x000fea0003800000 */
.L_x_32122:
        /* <DEDUP_REMOVED lines=44> */
.L_x_32121:
[----:B------:R-:W-:Y:S05]  /*2060*/  BSYNC B0 ;  /* 0x0000000000007941 */ /* 0x000fea0003800000 */
.L_x_32120:
[----:B------:R-:W-:Y:S01]  /*2070*/  I2FP.F32.U32 R52, R52 ;  /* 0x0000003400347245 */ /* 0x000fe20000201000 */
[----:B------:R-:W-:Y:S01]  /*2080*/  FMUL.FTZ R56, R53, R204 ;  /* 0x000000cc35387220 */ /* 0x000fe20000410000 */
[----:B------:R-:W-:Y:S01]  /*2090*/  ISETP.NE.AND P4, PT, R57, 0x1, PT ;  /* 0x000000013900780c */ /* 0x000fe20003f85270 */
[----:B------:R-:W-:Y:S02]  /*20a0*/  BSSY B0, `(.L_x_32124) ;  /* 0x0000012000007945 */ /* 0x000fe40003800000 */
[----:B------:R-:W-:Y:S01]  /*20b0*/  FFMA.FTZ R53, R52, R149, 1.1641532182693481445e-10 ;  /* 0x2f00000034357423 */ /* 0x000fe20000010095 */
[----:B------:R-:W-:-:S04]  /*20c0*/  FMUL.FTZ R56, R56, R151 ;  /* 0x0000009738387220 */ /* 0x000fc80000410000 */
[----:B------:R-:W-:-:S04]  /*20d0*/  FSETP.GTU.FTZ.AND P3, PT, R53, R150, PT ;  /* 0x000000963500720b */ /* 0x000fc80003f7c000 */
        /* <DEDUP_REMOVED lines=13> */
.L_x_32125:
[----:B------:R-:W-:-:S07]  /*21b0*/  MOV R62, R172 ;  /* 0x000000ac003e7202 */ /* 0x000fce0000000f00 */
.L_x_32126:
[----:B------:R-:W-:Y:S05]  /*21c0*/  BSYNC B0 ;  /* 0x0000000000007941 */ /* 0x000fea0003800000 */
.L_x_32124:
        /* <DEDUP_REMOVED lines=16> */
.L_x_32130:
[----:B------:R-:W-:Y:S05]  /*22d0*/  BSYNC B1 ;  /* 0x0000000000017941 */ /* 0x000fea0003800000 */
.L_x_32129:
        /* <DEDUP_REMOVED lines=44> */
.L_x_32128:
[----:B------:R-:W-:Y:S05]  /*25a0*/  BSYNC B0 ;  /* 0x0000000000007941 */ /* 0x000fea0003800000 */
.L_x_32127:
        /* <DEDUP_REMOVED lines=20> */
.L_x_32132:
[----:B------:R-:W-:-:S07]  /*26f0*/  MOV R54, R172 ;  /* 0x000000ac00367202 */ /* 0x000fce0000000f00 */
.L_x_32133:
[----:B------:R-:W-:Y:S05]  /*2700*/  BSYNC B0 ;  /* 0x0000000000007941 */ /* 0x000fea0003800000 */
.L_x_32131:
        /* <DEDUP_REMOVED lines=16> */
.L_x_32137:
[----:B------:R-:W-:Y:S05]  /*2810*/  BSYNC B1 ;  /* 0x0000000000017941 */ /* 0x000fea0003800000 */
.L_x_32136:
        /* <DEDUP_REMOVED lines=44> */
.L_x_32135:
[----:B------:R-:W-:Y:S05]  /*2ae0*/  BSYNC B0 ;  /* 0x0000000000007941 */ /* 0x000fea0003800000 */
.L_x_32134:
[----:B------:R-:W-:Y:S01]  /*2af0*/  I2FP.F32.U32 R54, R54 ;  /* 0x0000003600367245 */ /* 0x000fe20000201000 */
[----:B------:R-:W0:Y:S01]  /*2b00*/  @P1 LDC.64 R52, c[0x0][0x230] ;  /* 0x00008c00ff341b82 */ /* 0x000e220000000a00 */
[----:B------:R-:W-:Y:S01]  /*2b10*/  SEL R56, RZ, 0x10000, P4 ;  /* 0x00010000ff387807 */ /* 0x000fe20002000000 */
[----:B------:R-:W-:Y:S02]  /*2b20*/  VIADD R203, R202, 0x80 ;  /* 0x00000080cacb7836 */ /* 0x000fe40000000000 */
[----:B------:R-:W-:Y:S01]  /*2b30*/  FFMA.FTZ R57, R54, R149, 1.1641532182693481445e-10 ;  /* 0x2f00000036397423 */ /* 0x000fe20000010095 */
[----:B------:R-:W-:-:S04]  /*2b40*/  FMUL.FTZ R54, R55, R204 ;  /* 0x000000cc37367220 */ /* 0x000fc80000410000 */
[----:B------:R-:W-:Y:S01]  /*2b50*/  FMUL.FTZ R54, R54, R151 ;  /* 0x0000009736367220 */ /* 0x000fe20000410000 */
[----:B------:R-:W-:Y:S02]  /*2b60*/  FSETP.GTU.FTZ.AND P4, PT, R57, R150, PT ;  /* 0x000000963900720b */ /* 0x000fe40003f9c000 */
[----:B------:R-:W-:Y:S02]  /*2b70*/  SEL R57, RZ, 0x100, P3 ;  /* 0x00000100ff397807 */ /* 0x000fe40001800000 */
[----:B------:R-:W-:Y:S02]  /*2b80*/  FSEL R87, R54, RZ, !P4 ;  /* 0x000000ff36577208 */ /* 0x000fe40006000000 */
[----:B------:R-:W-:Y:S02]  /*2b90*/  SEL R55, RZ, 0x1000000, P4 ;  /* 0x01000000ff377807 */ /* 0x000fe40002000000 */
[----:B------:R-:W-:Y:S01]  /*2ba0*/  LEA R58, P3, R202, UR8, 0x4 ;  /* 0x00000008ca3a7c11 */ /* 0x000fe2000f8620ff */
[----:B------:R-:W-:Y:S01]  /*2bb0*/  FMUL.FTZ R87, R188, R87 ;  /* 0x00000057bc577220 */ /* 0x000fe20000410000 */
[----:B------:R-:W-:-:S02]  /*2bc0*/  IADD3 R55, R57, R55, R56 ;  /* 0x0000003739377210 */ /* 0x000fc40007ffe038 */
[----:B------:R-:W-:Y:S01]  /*2bd0*/  SEL R54, RZ, 0x1, P2 ;  /* 0x00000001ff367807 */ /* 0x000fe20001000000 */
[----:B------:R-:W-:Y:S01]  /*2be0*/  @P0 FADD.FTZ R87, R91, R87 ;  /* 0x000000575b570221 */ /* 0x000fe20000010000 */
[C---:B------:R-:W-:Y:S01]  /*2bf0*/  LEA R56, P2, R202.reuse, UR10, 0x2 ;  /* 0x0000000aca387c11 */ /* 0x040fe2000f8410ff */
[----:B0-----:R-:W-:Y:S01]  /*2c00*/  @P1 IMAD.WIDE.U32 R60, R203, 0x10, R52 ;  /* 0x00000010cb3c1825 */ /* 0x001fe200078e0034 */
[----:B------:R-:W-:Y:S02]  /*2c10*/  IADD3 R63, R55, R54, RZ ;  /* 0x00000036373f7210 */ /* 0x000fe40007ffe0ff */
[C---:B------:R-:W-:Y:S01]  /*2c20*/  LEA.HI.X R59, R202.reuse, UR9, RZ, 0x4, P3 ;  /* 0x00000009ca3b7c11 */ /* 0x040fe200098f24ff */
[----:B------:R-:W-:Y:S01]  /*2c30*/  IMAD.WIDE.U32 R54, R203, 0x10, R92 ;  /* 0x00000010cb367825 */ /* 0x000fe200078e005c */
[----:B------:R-:W-:-:S03]  /*2c40*/  LEA.HI.X R57, R202, UR11, RZ, 0x2, P2 ;  /* 0x0000000bca397c11 */ /* 0x000fc600090f14ff */
[----:B------:R0:W-:Y:S04]  /*2c50*/  STG.E.128 desc[UR4][R58.64], R84 ;  /* 0x000000543a007986 */ /* 0x0001e8000c101d04 */
[----:B------:R0:W-:Y:S04]  /*2c60*/  STG.E desc[UR4][R56.64], R63 ;  /* 0x0000003f38007986 */ /* 0x0001e8000c101904 */
[----:B------:R0:W5:Y:S04]  /*2c70*/  @P1 LDG.E.128 R88, desc[UR4][R60.64] ;  /* 0x000000043c581981 */ /* 0x000168000c1e1d00 */
[----:B------:R-:W5:Y:S01]  /*2c80*/  LDG.E.128 R52, desc[UR4][R54.64] ;  /* 0x0000000436347981 */ /* 0x000f62000c1e1d00 */
[C---:B------:R-:W-:Y:S01]  /*2c90*/  ISETP.NE.AND P2, PT, R65.reuse, 0x1, PT ;  /* 0x000000014100780c */ /* 0x040fe20003f45270 */
[----:B------:R-:W-:Y:S01]  /*2ca0*/  BSSY B0, `(.L_x_32138) ;  /* 0x000000e000007945 */ /* 0x000fe20003800000 */
[----:B------:R-:W-:Y:S01]  /*2cb0*/  IADD3 R62, R65, 0x1, RZ ;  /* 0x00000001413e7810 */ /* 0x000fe20007ffe0ff */
[----:B------:R-:W1:Y:S02]  /*2cc0*/  S2R R206, SR_TID.X ;  /* 0x0000000000ce7919 */ /* 0x000e640000002100 */
[----:B-1----:R-:W-:-:S08]  /*2cd0*/  LOP3.LUT R198, R206, 0x7f, RZ, 0xc0, !PT ;  /* 0x0000007fcec67812 */ /* 0x002fd000078ec0ff */
        /* <DEDUP_REMOVED lines=9> */
.L_x_32139:
[----:B------:R-:W-:-:S07]  /*2d70*/  IMAD.MOV.U32 R64, RZ, RZ, R172 ;  /* 0x000000ffff407224 */ /* 0x000fce00078e00ac */
.L_x_32140:
[----:B------:R-:W-:Y:S05]  /*2d80*/  BSYNC B0 ;  /* 0x0000000000007941 */ /* 0x000fea0003800000 */
.L_x_32138:
        /* <DEDUP_REMOVED lines=16> */
.L_x_32144:
[----:B------:R-:W-:Y:S05]  /*2e90*/  BSYNC B1 ;  /* 0x0000000000017941 */ /* 0x000fea0003800000 */
.L_x_32143:
        /* <DEDUP_REMOVED lines=44> */
.L_x_32142:
[----:B------:R-:W-:Y:S05]  /*3160*/  BSYNC B0 ;  /* 0x0000000000007941 */ /* 0x000fea0003800000 */
.L_x_32141:
[----:B------:R-:W-:Y:S01]  /*3170*/  I2FP.F32.U32 R56, R64 ;  /* 0x0000004000387245 */ /* 0x000fe20000201000 */
[----:B-----5:R-:W-:Y:S01]  /*3180*/  FMUL.FTZ R52, R52, R204 ;  /* 0x000000cc34347220 */ /* 0x020fe20000410000 */
        /* <DEDUP_REMOVED lines=18> */
.L_x_32146:
[----:B------:R-:W-:-:S07]  /*32b0*/  IMAD.MOV.U32 R52, RZ, RZ, R172 ;  /* 0x000000ffff347224 */ /* 0x000fce00078e00ac */
.L_x_32147:
[----:B------:R-:W-:Y:S05]  /*32c0*/  BSYNC B0 ;  /* 0x0000000000007941 */ /* 0x000fea0003800000 */
.L_x_32145:
        /* <DEDUP_REMOVED lines=16> */
.L_x_32151:
[----:B------:R-:W-:Y:S05]  /*33d0*/  BSYNC B1 ;  /* 0x0000000000017941 */ /* 0x000fea0003800000 */
.L_x_32150:
        /* <DEDUP_REMOVED lines=44> */
.L_x_32149:
[----:B------:R-:W-:Y:S05]  /*36a0*/  BSYNC B0 ;  /* 0x0000000000007941 */ /* 0x000fea0003800000 */
.L_x_32148:
[----:B------:R-:W-:Y:S01]  /*36b0*/  I2FP.F32.U32 R52, R52 ;  /* 0x0000003400347245 */ /* 0x000fe20000201000 */
[----:B------:R-:W-:Y:S01]  /*36c0*/  FMUL.FTZ R56, R53, R204 ;  /* 0x000000cc35387220 */ /* 0x000fe20000410000 */
[----:B------:R-:W-:Y:S01]  /*36d0*/  ISETP.NE.AND P4, PT, R57, 0x1, PT ;  /* 0x000000013900780c */ /* 0x000fe20003f85270 */
[----:B------:R-:W-:Y:S02]  /*36e0*/  BSSY B0, `(.L_x_32152) ;  /* 0x0000012000007945 */ /* 0x000fe40003800000 */
[----:B------:R-:W-:Y:S01]  /*36f0*/  FFMA.FTZ R53, R52, R149, 1.1641532182693481445e-10 ;  /* 0x2f00000034357423 */ /* 0x000fe20000010095 */
[----:B------:R-:W-:-:S04]  /*3700*/  FMUL.FTZ R56, R56, R151 ;  /* 0x0000009738387220 */ /* 0x000fc80000410000 */
        /* <DEDUP_REMOVED lines=14> */
.L_x_32153:
[----:B------:R-:W-:-:S07]  /*37f0*/  IMAD.MOV.U32 R62, RZ, RZ, R172 ;  /* 0x000000ffff3e7224 */ /* 0x000fce00078e00ac */
.L_x_32154:
[----:B------:R-:W-:Y:S05]  /*3800*/  BSYNC B0 ;  /* 0x0000000000007941 */ /* 0x000fea0003800000 */
.L_x_32152:
        /* <DEDUP_REMOVED lines=16> */
.L_x_32158:
[----:B------:R-:W-:Y:S05]  /*3910*/  BSYNC B1 ;  /* 0x0000000000017941 */ /* 0x000fea0003800000 */
.L_x_32157:
        /* <DEDUP_REMOVED lines=44> */
.L_x_32156:
[----:B------:R-:W-:Y:S05]  /*3be0*/  BSYNC B0 ;  /* 0x0000000000007941 */ /* 0x000fea0003800000 */
.L_x_32155:
        /* <DEDUP_REMOVED lines=20> */
.L_x_32160:
[----:B------:R-:W-:-:S07]  /*3d30*/  IMAD.MOV.U32 R54, RZ, RZ, R172 ;  /* 0x000000ffff367224 */ /* 0x000fce00078e00ac */
.L_x_32161:
[----:B------:R-:W-:Y:S05]  /*3d40*/  BSYNC B0 ;  /* 0x0000000000007941 */ /* 0x000fea0003800000 */
.L_x_32159:
        /* <DEDUP_REMOVED lines=16> */
.L_x_32165:
[----:B------:R-:W-:Y:S05]  /*3e50*/  BSYNC B1 ;  /* 0x0000000000017941 */ /* 0x000fea0003800000 */
.L_x_32164:
        /* <DEDUP_REMOVED lines=44> */
.L_x_32163:
[----:B------:R-:W-:Y:S05]  /*4120*/  BSYNC B0 ;  /* 0x0000000000007941 */ /* 0x000fea0003800000 */
.L_x_32162:
[----:B------:R-:W-:Y:S01]  /*4130*/  I2FP.F32.U32 R54, R54 ;  /* 0x0000003600367245 */ /* 0x000fe20000201000 */
[----:B------:R-:W0:Y:S01]  /*4140*/  LDC.64 R222, c[0x0][0x238] ;  /* 0x00008e00ffde7b82 */ /* 0x000e220000000a00 */
[----:B------:R-:W-:Y:S02]  /*4150*/  SEL R56, RZ, 0x10000, P4 ;  /* 0x00010000ff387807 */ /* 0x000fe40002000000 */
[----:B------:R-:W-:Y:S01]  /*4160*/  IADD3 R205, R202, 0x100, RZ ;  /* 0x00000100cacd7810 */ /* 0x000fe20007ffe0ff */
[----:B------:R-:W-:Y:S01]  /*4170*/  FFMA.FTZ R57, R54, R149, 1.1641532182693481445e-10 ;  /* 0x2f00000036397423 */ /* 0x000fe20000010095 */
[----:B------:R-:W-:-:S03]  /*4180*/  FMUL.FTZ R54, R55, R204 ;  /* 0x000000cc37367220 */ /* 0x000fc60000410000 */
[----:B------:R-:W1:Y:S01]  /*4190*/  @P1 LDC.64 R52, c[0x0][0x230] ;  /* 0x00008c00ff341b82 */ /* 0x000e620000000a00 */
[----:B------:R-:W-:Y:S01]  /*41a0*/  FMUL.FTZ R54, R54, R151 ;  /* 0x0000009736367220 */ /* 0x000fe20000410000 */
[----:B------:R-:W-:Y:S02]  /*41b0*/  FSETP.GTU.FTZ.AND P4, PT, R57, R150, PT ;  /* 0x000000963900720b */ /* 0x000fe40003f9c000 */
[----:B------:R-:W-:Y:S02]  /*41c0*/  SEL R57, RZ, 0x100, P3 ;  /* 0x00000100ff397807 */ /* 0x000fe40001800000 */
[----:B------:R-:W-:Y:S02]  /*41d0*/  FSEL R83, R54, RZ, !P4 ;  /* 0x000000ff36537208 */ /* 0x000fe40006000000 */
[----:B------:R-:W2:Y:S01]  /*41e0*/  LDC.64 R220, c[0x0][0x240] ;  /* 0x00009000ffdc7b82 */ /* 0x000ea20000000a00 */
[----:B------:R-:W-:Y:S02]  /*41f0*/  SEL R55, RZ, 0x1000000, P4 ;  /* 0x01000000ff377807 */ /* 0x000fe40002000000 */
[----:B------:R-:W-:Y:S01]  /*4200*/  SEL R54, RZ, 0x1, P2 ;  /* 0x00000001ff367807 */ /* 0x000fe20001000000 */
[----:B------:R-:W-:Y:S01]  /*4210*/  FMUL.FTZ R83, R184, R83 ;  /* 0x00000053b8537220 */ /* 0x000fe20000410000 */
[----:B------:R-:W-:Y:S01]  /*4220*/  IADD3 R55, R57, R55, R56 ;  /* 0x0000003739377210 */ /* 0x000fe20007ffe038 */
[----:B0-----:R-:W-:-:S04]  /*4230*/  IMAD.WIDE.U32 R58, R203, 0x10, R222 ;  /* 0x00000010cb3a7825 */ /* 0x001fc800078e00de */
[----:B------:R-:W-:Y:S01]  /*4240*/  @P0 FADD.FTZ R83, R91, R83 ;  /* 0x000000535b530221 */ /* 0x000fe20000010000 */
[----:B------:R-:W-:-:S04]  /*4250*/  IMAD.IADD R63, R55, 0x1, R54 ;  /* 0x00000001373f7824 */ /* 0x000fc800078e0236 */
[----:B------:R0:W-:Y:S01]  /*4260*/  STG.E.128 desc[UR4][R58.64], R80 ;  /* 0x000000503a007986 */ /* 0x0001e2000c101d04 */
[----:B-1----:R-:W-:-:S04]  /*4270*/  @P1 IMAD.WIDE.U32 R60, R205, 0x10, R52 ;  /* 0x00000010cd3c1825 */ /* 0x002fc800078e0034 */
[----:B------:R-:W-:-:S04]  /*4280*/  IMAD.WIDE.U32 R52, R205, 0x10, R92 ;  /* 0x00000010cd347825 */ /* 0x000fc800078e005c */
[----:B--2---:R-:W-:-:S05]  /*4290*/  IMAD.WIDE.U32 R56, R203, 0x4, R220 ;  /* 0x00000004cb387825 */ /* 0x004fca00078e00dc */
[----:B------:R0:W-:Y:S04]  /*42a0*/  STG.E desc[UR4][R56.64], R63 ;  /* 0x0000003f38007986 */ /* 0x0001e8000c101904 */
        /* <DEDUP_REMOVED lines=14> */
.L_x_32167:
[----:B------:R-:W-:-:S07]  /*4390*/  MOV R64, R172 ;  /* 0x000000ac00407202 */ /* 0x000fce0000000f00 */
.L_x_32168:
[----:B------:R-:W-:Y:S05]  /*43a0*/  BSYNC B0 ;  /* 0x0000000000007941 */ /* 0x000fea0003800000 */
.L_x_32166:
        /* <DEDUP_REMOVED lines=16> */
.L_x_32172:
[----:B------:R-:W-:Y:S05]  /*44b0*/  BSYNC B1 ;  /* 0x0000000000017941 */ /* 0x000fea0003800000 */
.L_x_32171:
        /* <DEDUP_REMOVED lines=44> */
.L_x_32170:
[----:B------:R-:W-:Y:S05]  /*4780*/  BSYNC B0 ;  /* 0x0000000000007941 */ /* 0x000fea0003800000 */
.L_x_32169:
        /* <DEDUP_REMOVED lines=20> */
.L_x_32174:
[----:B------:R-:W-:-:S07]  /*48d0*/  MOV R52, R172 ;  /* 0x000000ac00347202 */ /* 0x000fce0000000f00 */
.L_x_32175:
[----:B------:R-:W-:Y:S05]  /*48e0*/  BSYNC B0 ;  /* 0x0000000000007941 */ /* 0x000fea0003800000 */
.L_x_32173:
        /* <DEDUP_REMOVED lines=16> */
.L_x_32179:
[----:B------:R-:W-:Y:S05]  /*49f0*/  BSYNC B1 ;  /* 0x0000000000017941 */ /* 0x000fea0003800000 */
.L_x_32178:
        /* <DEDUP_REMOVED lines=44> */
.L_x_32177:
[----:B------:R-:W-:Y:S05]  /*4cc0*/  BSYNC B0 ;  /* 0x0000000000007941 */ /* 0x000fea0003800000 */
.L_x_32176:
        /* <DEDUP_REMOVED lines=20> */
.L_x_32181:
[----:B------:R-:W-:-:S07]  /*4e10*/  MOV R62, R172 ;  /* 0x000000ac003e7202 */ /* 0x000fce0000000f00 */
.L_x_32182:
[----:B------:R-:W-:Y:S05]  /*4e20*/  BSYNC B0 ;  /* 0x0000000000007941 */ /* 0x000fea0003800000 */
.L_x_32180:
        /* <DEDUP_REMOVED lines=16> */
.L_x_32186:
[----:B------:R-:W-:Y:S05]  /*4f30*/  BSYNC B1 ;  /* 0x0000000000017941 */ /* 0x000fea0003800000 */
.L_x_32185:
        /* <DEDUP_REMOVED lines=44> */
.L_x_32184:
[----:B------:R-:W-:Y:S05]  /*5200*/  BSYNC B0 ;  /* 0x0000000000007941 */ /* 0x000fea0003800000 */
.L_x_32183:
        /* <DEDUP_REMOVED lines=20> */
.L_x_32188:
[----:B------:R-:W-:-:S07]  /*5350*/  MOV R54, R172 ;  /* 0x000000ac00367202 */ /* 0x000fce0000000f00 */
.L_x_32189:
[----:B------:R-:W-:Y:S05]  /*5360*/  BSYNC B0 ;  /* 0x0000000000007941 */ /* 0x000fea0003800000 */
.L_x_32187:
        /* <DEDUP_REMOVED lines=16> */
.L_x_32193:
[----:B------:R-:W-:Y:S05]  /*5470*/  BSYNC B1 ;  /* 0x0000000000017941 */ /* 0x000fea0003800000 */
.L_x_32192:
        /* <DEDUP_REMOVED lines=44> */
.L_x_32191:
[----:B------:R-:W-:Y:S05]  /*5740*/  BSYNC B0 ;  /* 0x0000000000007941 */ /* 0x000fea0003800000 */
.L_x_32190:
[----:B------:R-:W-:Y:S01]  /*5750*/  I2FP.F32.U32 R54, R54 ;  /* 0x0000003600367245 */ /* 0x000fe20000201000 */
[----:B------:R-:W0:Y:S01]  /*5760*/  @P1 LDC.64 R52, c[0x0][0x230] ;  /* 0x00008c00ff341b82 */ /* 0x000e220000000a00 */
[----:B------:R-:W-:Y:S01]  /*5770*/  SEL R56, RZ, 0x10000, P4 ;  /* 0x00010000ff387807 */ /* 0x000fe20002000000 */
[----:B------:R-:W-:Y:S01]  /*5780*/  IMAD.WIDE.U32 R58, R205, 0x10, R222 ;  /* 0x00000010cd3a7825 */ /* 0x000fe200078e00de */
[----:B------:R-:W-:-:S03]  /*5790*/  IADD3 R207, R202, 0x180, RZ ;  /* 0x00000180cacf7810 */ /* 0x000fc60007ffe0ff */
[----:B------:R-:W-:Y:S01]  /*57a0*/  FFMA.FTZ R57, R54, R149, 1.1641532182693481445e-10 ;  /* 0x2f00000036397423 */ /* 0x000fe20000010095 */
[----:B------:R-:W-:-:S04]  /*57b0*/  FMUL.FTZ R54, R55, R204 ;  /* 0x000000cc37367220 */ /* 0x000fc80000410000 */
[----:B------:R-:W-:Y:S01]  /*57c0*/  FMUL.FTZ R54, R54, R151 ;  /* 0x0000009736367220 */ /* 0x000fe20000410000 */
[----:B------:R-:W-:Y:S02]  /*57d0*/  FSETP.GTU.FTZ.AND P4, PT, R57, R150, PT ;  /* 0x000000963900720b */ /* 0x000fe40003f9c000 */
[----:B------:R-:W-:Y:S02]  /*57e0*/  SEL R57, RZ, 0x100, P3 ;  /* 0x00000100ff397807 */ /* 0x000fe40001800000 */
[----:B------:R-:W-:Y:S02]  /*57f0*/  FSEL R79, R54, RZ, !P4 ;  /* 0x000000ff364f7208 */ /* 0x000fe40006000000 */
[----:B------:R-:W-:Y:S02]  /*5800*/  SEL R55, RZ, 0x1000000, P4 ;  /* 0x01000000ff377807 */ /* 0x000fe40002000000 */
[----:B------:R-:W-:Y:S01]  /*5810*/  SEL R54, RZ, 0x1, P2 ;  /* 0x00000001ff367807 */ /* 0x000fe20001000000 */
[----:B------:R-:W-:Y:S01]  /*5820*/  FMUL.FTZ R79, R180, R79 ;  /* 0x0000004fb44f7220 */ /* 0x000fe20000410000 */
[----:B------:R-:W-:Y:S01]  /*5830*/  IADD3 R55, R57, R55, R56 ;  /* 0x0000003739377210 */ /* 0x000fe20007ffe038 */
[----:B------:R-:W-:-:S04]  /*5840*/  IMAD.WIDE.U32 R56, R205, 0x4, R220 ;  /* 0x00000004cd387825 */ /* 0x000fc800078e00dc */
[----:B------:R-:W-:Y:S01]  /*5850*/  @P0 FADD.FTZ R79, R91, R79 ;  /* 0x0000004f5b4f0221 */ /* 0x000fe20000010000 */
[----:B------:R-:W-:Y:S01]  /*5860*/  IADD3 R63, R55, R54, RZ ;  /* 0x00000036373f7210 */ /* 0x000fe20007ffe0ff */
[----:B0-----:R-:W-:-:S03]  /*5870*/  @P1 IMAD.WIDE.U32 R60, R207, 0x10, R52 ;  /* 0x00000010cf3c1825 */ /* 0x001fc600078e0034 */
[----:B------:R0:W-:Y:S01]  /*5880*/  STG.E.128 desc[UR4][R58.64], R76 ;  /* 0x0000004c3a007986 */ /* 0x0001e2000c101d04 */
[----:B------:R-:W-:-:S03]  /*5890*/  IMAD.WIDE.U32 R52, R207, 0x10, R92 ;  /* 0x00000010cf347825 */ /* 0x000fc600078e005c */
[----:B------:R0:W-:Y:S04]  /*58a0*/  STG.E desc[UR4][R56.64], R63 ;  /* 0x0000003f38007986 */ /* 0x0001e8000c101904 */
        /* <DEDUP_REMOVED lines=14> */
.L_x_32195:
[----:B------:R-:W-:-:S07]  /*5990*/  MOV R64, R172 ;  /* 0x000000ac00407202 */ /* 0x000fce0000000f00 */
.L_x_32196:
[----:B------:R-:W-:Y:S05]  /*59a0*/  BSYNC B0 ;  /* 0x0000000000007941 */ /* 0x000fea0003800000 */
.L_x_32194:
        /* <DEDUP_REMOVED lines=16> */
.L_x_32200:
[----:B------:R-:W-:Y:S05]  /*5ab0*/  BSYNC B1 ;  /* 0x0000000000017941 */ /* 0x000fea0003800000 */
.L_x_32199:
        /* <DEDUP_REMOVED lines=44> */
.L_x_32198:
[----:B------:R-:W-:Y:S05]  /*5d80*/  BSYNC B0 ;  /* 0x0000000000007941 */ /* 0x000fea0003800000 */
.L_x_32197:
[----:B------:R-:W-:Y:S01]  /*5d90*/  I2FP.F32.U32 R56, R64 ;  /* 0x0000004000387245 */ /* 0x000fe20000201000 */
[----:B-----5:R-:W-:Y:S01]  /*5da0*/  FMUL.FTZ R52, R52, R204 ;  /* 0x000000cc34347220 */ /* 0x020fe20000410000 */
        /* <DEDUP_REMOVED lines=18> */
.L_x_32202:
[----:B------:R-:W-:-:S07]  /*5ed0*/  MOV R52, R172 ;  /* 0x000000ac00347202 */ /* 0x000fce0000000f00 */
.L_x_32203:
[----:B------:R-:W-:Y:S05]  /*5ee0*/  BSYNC B0 ;  /* 0x0000000000007941 */ /* 0x000fea0003800000 */
.L_x_32201:
        /* <DEDUP_REMOVED lines=16> */
.L_x_32207:
[----:B------:R-:W-:Y:S05]  /*5ff0*/  BSYNC B1 ;  /* 0x0000000000017941 */ /* 0x000fea0003800000 */
.L_x_32206:
        /* <DEDUP_REMOVED lines=44> */
.L_x_32205:
[----:B------:R-:W-:Y:S05]  /*62c0*/  BSYNC B0 ;  /* 0x0000000000007941 */ /* 0x000fea0003800000 */
.L_x_32204:
        /* <DEDUP_REMOVED lines=20> */
.L_x_32209:
[----:B------:R-:W-:-:S07]  /*6410*/  MOV R62, R172 ;  /* 0x000000ac003e7202 */ /* 0x000fce0000000f00 */
.L_x_32210:
[----:B------:R-:W-:Y:S05]  /*6420*/  BSYNC B0 ;  /* 0x0000000000007941 */ /* 0x000fea0003800000 */
.L_x_32208:
        /* <DEDUP_REMOVED lines=16> */
.L_x_32214:
[----:B------:R-:W-:Y:S05]  /*6530*/  BSYNC B1 ;  /* 0x0000000000017941 */ /* 0x000fea0003800000 */
.L_x_32213:
        /* <DEDUP_REMOVED lines=44> */
.L_x_32212:
[----:B------:R-:W-:Y:S05]  /*6800*/  BSYNC B0 ;  /* 0x0000000000007941 */ /* 0x000fea0003800000 */
.L_x_32211:
        /* <DEDUP_REMOVED lines=20> */
.L_x_32216:
[----:B------:R-:W-:-:S07]  /*6950*/  MOV R54, R172 ;  /* 0x000000ac00367202 */ /* 0x000fce0000000f00 */
.L_x_32217:
[----:B------:R-:W-:Y:S05]  /*6960*/  BSYNC B0 ;  /* 0x0000000000007941 */ /* 0x000fea0003800000 */
.L_x_32215:
        /* <DEDUP_REMOVED lines=16> */
.L_x_32221:
[----:B------:R-:W-:Y:S05]  /*6a70*/  BSYNC B1 ;  /* 0x0000000000017941 */ /* 0x000fea0003800000 */
.L_x_32220:
        /* <DEDUP_REMOVED lines=44> */
.L_x_32219:
[----:B------:R-:W-:Y:S05]  /*6d40*/  BSYNC B0 ;  /* 0x0000000000007941 */ /* 0x000fea0003800000 */
.L_x_32218:
[----:B------:R-:W-:Y:S01]  /*6d50*/  I2FP.F32.U32 R54, R54 ;  /* 0x0000003600367245 */ /* 0x000fe20000201000 */
[----:B------:R-:W0:Y:S01]  /*6d60*/  @P1 LDC.64 R52, c[0x0][0x230] ;  /* 0x00008c00ff341b82 */ /* 0x000e220000000a00 */
[----:B------:R-:W-:Y:S01]  /*6d70*/  SEL R56, RZ, 0x10000, P4 ;  /* 0x00010000ff387807 */ /* 0x000fe20002000000 */
[----:B------:R-:W-:Y:S02]  /*6d80*/  VIADD R211, R202, 0x200 ;  /* 0x00000200cad37836 */ /* 0x000fe40000000000 */
[----:B------:R-:W-:Y:S01]  /*6d90*/  FFMA.FTZ R57, R54, R149, 1.1641532182693481445e-10 ;  /* 0x2f00000036397423 */ /* 0x000fe20000010095 */
[----:B------:R-:W-:Y:S01]  /*6da0*/  FMUL.FTZ R54, R55, R204 ;  /* 0x000000cc37367220 */ /* 0x000fe20000410000 */
[----:B------:R-:W-:-:S04]  /*6db0*/  IMAD.WIDE.U32 R58, R207, 0x10, R222 ;  /* 0x00000010cf3a7825 */ /* 0x000fc800078e00de */
        /* <DEDUP_REMOVED lines=29> */
.L_x_32223:
[----:B------:R-:W-:-:S07]  /*6f90*/  IMAD.MOV.U32 R64, RZ, RZ, R172 ;  /* 0x000000ffff407224 */ /* 0x000fce00078e00ac */
.L_x_32224:
[----:B------:R-:W-:Y:S05]  /*6fa0*/  BSYNC B0 ;  /* 0x0000000000007941 */ /* 0x000fea0003800000 */
.L_x_32222:
        /* <DEDUP_REMOVED lines=16> */
.L_x_32228:
[----:B------:R-:W-:Y:S05]  /*70b0*/  BSYNC B1 ;  /* 0x0000000000017941 */ /* 0x000fea0003800000 */
.L_x_32227:
        /* <DEDUP_REMOVED lines=44> */
.L_x_32226:
[----:B------:R-:W-:Y:S05]  /*7380*/  BSYNC B0 ;  /* 0x0000000000007941 */ /* 0x000fea0003800000 */
.L_x_32225:
        /* <DEDUP_REMOVED lines=20> */
.L_x_32230:
[----:B------:R-:W-:-:S07]  /*74d0*/  IMAD.MOV.U32 R52, RZ, RZ, R172 ;  /* 0x000000ffff347224 */ /* 0x000fce00078e00ac */
.L_x_32231:
[----:B------:R-:W-:Y:S05]  /*74e0*/  BSYNC B0 ;  /* 0x0000000000007941 */ /* 0x000fea0003800000 */
.L_x_32229:
        /* <DEDUP_REMOVED lines=16> */
.L_x_32235:
[----:B------:R-:W-:Y:S05]  /*75f0*/  BSYNC B1 ;  /* 0x0000000000017941 */ /* 0x000fea0003800000 */
.L_x_32234:
        /* <DEDUP_REMOVED lines=44> */
.L_x_32233:
[----:B------:R-:W-:Y:S05]  /*78c0*/  BSYNC B0 ;  /* 0x0000000000007941 */ /* 0x000fea0003800000 */
.L_x_32232:
        /* <DEDUP_REMOVED lines=20> */
.L_x_32237:
[----:B------:R-:W-:-:S07]  /*7a10*/  IMAD.MOV.U32 R62, RZ, RZ, R172 ;  /* 0x000000ffff3e7224 */ /* 0x000fce00078e00ac */
.L_x_32238:
[----:B------:R-:W-:Y:S05]  /*7a20*/  BSYNC B0 ;  /* 0x0000000000007941 */ /* 0x000fea0003800000 */
.L_x_32236:
        /* <DEDUP_REMOVED lines=16> */
.L_x_32242:
[----:B------:R-:W-:Y:S05]  /*7b30*/  BSYNC B1 ;  /* 0x0000000000017941 */ /* 0x000fea0003800000 */
.L_x_32241:
        /* <DEDUP_REMOVED lines=44> */
.L_x_32240:
[----:B------:R-:W-:Y:S05]  /*7e00*/  BSYNC B0 ;  /* 0x0000000000007941 */ /* 0x000fea0003800000 */
.L_x_32239:
        /* <DEDUP_REMOVED lines=20> */
.L_x_32244:
[----:B------:R-:W-:-:S07]  /*7f50*/  IMAD.MOV.U32 R54, RZ, RZ, R172 ;  /* 0x000000ffff367224 */ /* 0x000fce00078e00ac */
.L_x_32245:
[----:B------:R-:W-:Y:S05]  /*7f60*/  BSYNC B0 ;  /* 0x0000000000007941 */ /* 0x000fea0003800000 */
.L_x_32243:
        /* <DEDUP_REMOVED lines=16> */
.L_x_32249:
[----:B------:R-:W-:Y:S05]  /*8070*/  BSYNC B1 ;  /* 0x0000000000017941 */ /* 0x000fea0003800000 */
.L_x_32248:
        /* <DEDUP_REMOVED lines=44> */
.L_x_32247:
[----:B------:R-:W-:Y:S05]  /*8340*/  BSYNC B0 ;  /* 0x0000000000007941 */ /* 0x000fea0003800000 */
.L_x_32246:
[----:B------:R-:W-:Y:S01]  /*8350*/  I2FP.F32.U32 R54, R54 ;  /* 0x0000003600367245 */ /* 0x000fe20000201000 */
[----:B------:R-:W0:Y:S01]  /*8360*/  @P1 LDC.64 R52, c[0x0][0x230] ;  /* 0x00008c00ff341b82 */ /* 0x000e220000000a00 */
[----:B------:R-:W-:Y:S01]  /*8370*/  SEL R56, RZ, 0x10000, P4 ;  /* 0x00010000ff387807 */ /* 0x000fe20002000000 */
[----:B------:R-:W-:Y:S01]  /*8380*/  IMAD.WIDE.U32 R58, R211, 0x10, R222 ;  /* 0x00000010d33a7825 */ /* 0x000fe200078e00de */
[----:B------:R-:W-:-:S03]  /*8390*/  IADD3 R213, R202, 0x280, RZ ;  /* 0x00000280cad57810 */ /* 0x000fc60007ffe0ff */
[----:B------:R-:W-:Y:S01]  /*83a0*/  FFMA.FTZ R57, R54, R149, 1.1641532182693481445e-10 ;  /* 0x2f00000036397423 */ /* 0x000fe20000010095 */
[----:B------:R-:W-:-:S04]  /*83b0*/  FMUL.FTZ R54, R55, R204 ;  /* 0x000000cc37367220 */ /* 0x000fc80000410000 */
[----:B------:R-:W-:Y:S01]  /*83c0*/  FSETP.GTU.FTZ.AND P4, PT, R57, R150, PT ;  /* 0x000000963900720b */ /* 0x000fe20003f9c000 */
[----:B------:R-:W-:Y:S01]  /*83d0*/  FMUL.FTZ R54, R54, R151 ;  /* 0x0000009736367220 */ /* 0x000fe20000410000 */
[----:B------:R-:W-:Y:S02]  /*83e0*/  SEL R57, RZ, 0x100, P3 ;  /* 0x00000100ff397807 */ /* 0x000fe40001800000 */
[----:B------:R-:W-:Y:S02]  /*83f0*/  SEL R55, RZ, 0x1000000, P4 ;  /* 0x01000000ff377807 */ /* 0x000fe40002000000 */
[----:B------:R-:W-:Y:S02]  /*8400*/  FSEL R54, R54, RZ, !P4 ;  /* 0x000000ff36367208 */ /* 0x000fe40006000000 */
[----:B------:R-:W-:Y:S02]  /*8410*/  IADD3 R55, R57, R55, R56 ;  /* 0x0000003739377210 */ /* 0x000fe40007ffe038 */
[----:B------:R-:W-:Y:S01]  /*8420*/  SEL R56, RZ, 0x1, P2 ;  /* 0x00000001ff387807 */ /* 0x000fe20001000000 */
[----:B------:R-:W-:-:S04]  /*8430*/  FMUL.FTZ R71, R171, R54 ;  /* 0x00000036ab477220 */ /* 0x000fc80000410000 */
[----:B------:R-:W-:Y:S02]  /*8440*/  IMAD.IADD R63, R55, 0x1, R56 ;  /* 0x00000001373f7824 */ /* 0x000fe400078e0238 */
[----:B------:R-:W-:Y:S01]  /*8450*/  @P0 FADD.FTZ R71, R91, R71 ;  /* 0x000000475b470221 */ /* 0x000fe20000010000 */
[----:B0-----:R-:W-:-:S04]  /*8460*/  @P1 IMAD.WIDE.U32 R60, R213, 0x10, R52 ;  /* 0x00000010d53c1825 */ /* 0x001fc800078e0034 */
[----:B------:R-:W-:Y:S01]  /*8470*/  IMAD.WIDE.U32 R56, R211, 0x4, R220 ;  /* 0x00000004d3387825 */ /* 0x000fe200078e00dc */
[----:B------:R0:W-:Y:S03]  /*8480*/  STG.E.128 desc[UR4][R58.64], R68 ;  /* 0x000000443a007986 */ /* 0x0001e6000c101d04 */
[----:B------:R-:W-:Y:S01]  /*8490*/  IMAD.WIDE.U32 R52, R213, 0x10, R92 ;  /* 0x00000010d5347825 */ /* 0x000fe200078e005c */
        /* <DEDUP_REMOVED lines=15> */
.L_x_32251:
[----:B------:R-:W-:-:S07]  /*8590*/  MOV R64, R172 ;  /* 0x000000ac00407202 */ /* 0x000fce0000000f00 */
.L_x_32252:
[----:B------:R-:W-:Y:S05]  /*85a0*/  BSYNC B0 ;  /* 0x0000000000007941 */ /* 0x000fea0003800000 */
.L_x_32250:
        /* <DEDUP_REMOVED lines=16> */
.L_x_32256:
[----:B------:R-:W-:Y:S05]  /*86b0*/  BSYNC B1 ;  /* 0x0000000000017941 */ /* 0x000fea0003800000 */
.L_x_32255:
        /* <DEDUP_REMOVED lines=44> */
.L_x_32254:
[----:B------:R-:W-:Y:S05]  /*8980*/  BSYNC B0 ;  /* 0x0000000000007941 */ /* 0x000fea0003800000 */
.L_x_32253:
        /* <DEDUP_REMOVED lines=20> */
.L_x_32258:
[----:B------:R-:W-:-:S07]  /*8ad0*/  MOV R52, R172 ;  /* 0x000000ac00347202 */ /* 0x000fce0000000f00 */
.L_x_32259:
[----:B------:R-:W-:Y:S05]  /*8ae0*/  BSYNC B0 ;  /* 0x0000000000007941 */ /* 0x000fea0003800000 */
.L_x_32257:
        /* <DEDUP_REMOVED lines=16> */
.L_x_32263:
[----:B------:R-:W-:Y:S05]  /*8bf0*/  BSYNC B1 ;  /* 0x0000000000017941 */ /* 0x000fea0003800000 */
.L_x_32262:
        /* <DEDUP_REMOVED lines=44> */
.L_x_32261:
[----:B------:R-:W-:Y:S05]  /*8ec0*/  BSYNC B0 ;  /* 0x0000000000007941 */ /* 0x000fea0003800000 */
.L_x_32260:
        /* <DEDUP_REMOVED lines=20> */
.L_x_32265:
[----:B------:R-:W-:-:S07]  /*9010*/  MOV R62, R172 ;  /* 0x000000ac003e7202 */ /* 0x000fce0000000f00 */
.L_x_32266:
[----:B------:R-:W-:Y:S05]  /*9020*/  BSYNC B0 ;  /* 0x0000000000007941 */ /* 0x000fea0003800000 */
.L_x_32264:
        /* <DEDUP_REMOVED lines=16> */
.L_x_32270:
[----:B------:R-:W-:Y:S05]  /*9130*/  BSYNC B1 ;  /* 0x0000000000017941 */ /* 0x000fea0003800000 */
.L_x_32269:
        /* <DEDUP_REMOVED lines=44> */
.L_x_32268:
[----:B------:R-:W-:Y:S05]  /*9400*/  BSYNC B0 ;  /* 0x0000000000007941 */ /* 0x000fea0003800000 */
.L_x_32267:
        /* <DEDUP_REMOVED lines=20> */
.L_x_32272:
[----:B------:R-:W-:-:S07]  /*9550*/  MOV R54, R172 ;  /* 0x000000ac00367202 */ /* 0x000fce0000000f00 */
.L_x_32273:
[----:B------:R-:W-:Y:S05]  /*9560*/  BSYNC B0 ;  /* 0x0000000000007941 */ /* 0x000fea0003800000 */
.L_x_32271:
        /* <DEDUP_REMOVED lines=16> */
.L_x_32277:
[----:B------:R-:W-:Y:S05]  /*9670*/  BSYNC B1 ;  /* 0x0000000000017941 */ /* 0x000fea0003800000 */
.L_x_32276:
        /* <DEDUP_REMOVED lines=44> */
.L_x_32275:
[----:B------:R-:W-:Y:S05]  /*9940*/  BSYNC B0 ;  /* 0x0000000000007941 */ /* 0x000fea0003800000 */
.L_x_32274:
        /* <DEDUP_REMOVED lines=36> */
.L_x_32279:
[----:B------:R-:W-:-:S07]  /*9b90*/  MOV R94, R172 ;  /* 0x000000ac005e7202 */ /* 0x000fce0000000f00 */
.L_x_32280:
[----:B------:R-:W-:Y:S05]  /*9ba0*/  BSYNC B0 ;  /* 0x0000000000007941 */ /* 0x000fea0003800000 */
.L_x_32278:
        /* <DEDUP_REMOVED lines=16> */
.L_x_32284:
[----:B------:R-:W-:Y:S05]  /*9cb0*/  BSYNC B1 ;  /* 0x0000000000017941 */ /* 0x000fea0003800000 */
.L_x_32283:
        /* <DEDUP_REMOVED lines=44> */
.L_x_32282:
[----:B------:R-:W-:Y:S05]  /*9f80*/  BSYNC B0 ;  /* 0x0000000000007941 */ /* 0x000fea0003800000 */
.L_x_32281:
[----:B------:R-:W-:Y:S01]  /*9f90*/  I2FP.F32.U32 R56, R94 ;  /* 0x0000005e00387245 */ /* 0x000fe20000201000 */
[----:B-----5:R-:W-:Y:S01]  /*9fa0*/  FMUL.FTZ R52, R52, R204 ;  /* 0x000000cc34347220 */ /* 0x020fe20000410000 */
        /* <DEDUP_REMOVED lines=18> */
.L_x_32286:
[----:B------:R-:W-:-:S07]  /*a0d0*/  MOV R52, R172 ;  /* 0x000000ac00347202 */ /* 0x000fce0000000f00 */
.L_x_32287:
[----:B------:R-:W-:Y:S05]  /*a0e0*/  BSYNC B0 ;  /* 0x0000000000007941 */ /* 0x000fea0003800000 */
.L_x_32285:
        /* <DEDUP_REMOVED lines=16> */
.L_x_32291:
[----:B------:R-:W-:Y:S05]  /*a1f0*/  BSYNC B1 ;  /* 0x0000000000017941 */ /* 0x000fea0003800000 */
.L_x_32290:
        /* <DEDUP_REMOVED lines=44> */
.L_x_32289:
[----:B------:R-:W-:Y:S05]  /*a4c0*/  BSYNC B0 ;  /* 0x0000000000007941 */ /* 0x000fea0003800000 */
.L_x_32288:
        /* <DEDUP_REMOVED lines=20> */
.L_x_32293:
[----:B------:R-:W-:-:S07]  /*a610*/  MOV R94, R172 ;  /* 0x000000ac005e7202 */ /* 0x000fce0000000f00 */
.L_x_32294:
[----:B------:R-:W-:Y:S05]  /*a620*/  BSYNC B0 ;  /* 0x0000000000007941 */ /* 0x000fea0003800000 */
.L_x_32292:
        /* <DEDUP_REMOVED lines=16> */
.L_x_32298:
[----:B------:R-:W-:Y:S05]  /*a730*/  BSYNC B1 ;  /* 0x0000000000017941 */ /* 0x000fea0003800000 */
.L_x_32297:
        /* <DEDUP_REMOVED lines=44> */
.L_x_32296:
[----:B------:R-:W-:Y:S05]  /*aa00*/  BSYNC B0 ;  /* 0x0000000000007941 */ /* 0x000fea0003800000 */
.L_x_32295:
        /* <DEDUP_REMOVED lines=20> */
.L_x_32300:
[----:B------:R-:W-:-:S07]  /*ab50*/  MOV R54, R172 ;  /* 0x000000ac00367202 */ /* 0x000fce0000000f00 */
.L_x_32301:
[----:B------:R-:W-:Y:S05]  /*ab60*/  BSYNC B0 ;  /* 0x0000000000007941 */ /* 0x000fea0003800000 */
.L_x_32299:
        /* <DEDUP_REMOVED lines=16> */
.L_x_32305:
[----:B------:R-:W-:Y:S05]  /*ac70*/  BSYNC B1 ;  /* 0x0000000000017941 */ /* 0x000fea0003800000 */
.L_x_32304:
        /* <DEDUP_REMOVED lines=44> */
.L_x_32303:
[----:B------:R-:W-:Y:S05]  /*af40*/  BSYNC B0 ;  /* 0x0000000000007941 */ /* 0x000fea0003800000 */
.L_x_32302:
        /* <DEDUP_REMOVED lines=36> */
.L_x_32307:
[----:B------:R-:W-:-:S07]  /*b190*/  IMAD.MOV.U32 R199, RZ, RZ, R172 ;  /* 0x000000ffffc77224 */ /* 0x000fce00078e00ac */
.L_x_32308:
[----:B------:R-:W-:Y:S05]  /*b1a0*/  BSYNC B0 ;  /* 0x0000000000007941 */ /* 0x000fea0003800000 */
.L_x_32306:
        /* <DEDUP_REMOVED lines=16> */
.L_x_32312:
[----:B------:R-:W-:Y:S05]  /*b2b0*/  BSYNC B1 ;  /* 0x0000000000017941 */ /* 0x000fea0003800000 */
.L_x_32311:
        /* <DEDUP_REMOVED lines=44> */
.L_x_32310:
[----:B------:R-:W-:Y:S05]  /*b580*/  BSYNC B0 ;  /* 0x0000000000007941 */ /* 0x000fea0003800000 */
.L_x_32309:
        /* <DEDUP_REMOVED lines=20> */
.L_x_32314:
[----:B------:R-:W-:-:S07]  /*b6d0*/  IMAD.MOV.U32 R52, RZ, RZ, R172 ;  /* 0x000000ffff347224 */ /* 0x000fce00078e00ac */
.L_x_32315:
[----:B------:R-:W-:Y:S05]  /*b6e0*/  BSYNC B0 ;  /* 0x0000000000007941 */ /* 0x000fea0003800000 */
.L_x_32313:
        /* <DEDUP_REMOVED lines=16> */
.L_x_32319:
[----:B------:R-:W-:Y:S05]  /*b7f0*/  BSYNC B1 ;  /* 0x0000000000017941 */ /* 0x000fea0003800000 */
.L_x_32318:
        /* <DEDUP_REMOVED lines=44> */
.L_x_32317:
[----:B------:R-:W-:Y:S05]  /*bac0*/  BSYNC B0 ;  /* 0x0000000000007941 */ /* 0x000fea0003800000 */
.L_x_32316:
        /* <DEDUP_REMOVED lines=20> */
.L_x_32321:
[----:B------:R-:W-:-:S07]  /*bc10*/  IMAD.MOV.U32 R199, RZ, RZ, R172 ;  /* 0x000000ffffc77224 */ /* 0x000fce00078e00ac */
.L_x_32322:
[----:B------:R-:W-:Y:S05]  /*bc20*/  BSYNC B0 ;  /* 0x0000000000007941 */ /* 0x000fea0003800000 */
.L_x_32320:
        /* <DEDUP_REMOVED lines=16> */
.L_x_32326:
[----:B------:R-:W-:Y:S05]  /*bd30*/  BSYNC B1 ;  /* 0x0000000000017941 */ /* 0x000fea0003800000 */
.L_x_32325:
        /* <DEDUP_REMOVED lines=44> */
.L_x_32324:
[----:B------:R-:W-:Y:S05]  /*c000*/  BSYNC B0 ;  /* 0x0000000000007941 */ /* 0x000fea0003800000 */
.L_x_32323:
        /* <DEDUP_REMOVED lines=20> */
.L_x_32328:
[----:B------:R-:W-:-:S07]  /*c150*/  IMAD.MOV.U32 R54, RZ, RZ, R172 ;  /* 0x000000ffff367224 */ /* 0x000fce00078e00ac */
.L_x_32329:
[----:B------:R-:W-:Y:S05]  /*c160*/  BSYNC B0 ;  /* 0x0000000000007941 */ /* 0x000fea0003800000 */
.L_x_32327:
        /* <DEDUP_REMOVED lines=16> */
.L_x_32333:
[----:B------:R-:W-:Y:S05]  /*c270*/  BSYNC B1 ;  /* 0x0000000000017941 */ /* 0x000fea0003800000 */
.L_x_32332:
        /* <DEDUP_REMOVED lines=44> */
.L_x_32331:
[----:B------:R-:W-:Y:S05]  /*c540*/  BSYNC B0 ;  /* 0x0000000000007941 */ /* 0x000fea0003800000 */
.L_x_32330:
[----:B------:R-:W-:Y:S01]  /*c550*/  I2FP.F32.U32 R54, R54 ;  /* 0x0000003600367245 */ /* 0x000fe20000201000 */
[----:B------:R-:W0:Y:S01]  /*c560*/  @P1 LDC.64 R52, c[0x0][0x230] ;  /* 0x00008c00ff341b82 */ /* 0x000e220000000a00 */
[----:B------:R-:W-:Y:S01]  /*c570*/  SEL R94, RZ, 0x10000, P4 ;  /* 0x00010000ff5e7807 */ /* 0x000fe20002000000 */
[----:B------:R-:W-:Y:S01]  /*c580*/  IMAD.WIDE.U32 R208, R217, 0x10, R222 ;  /* 0x00000010d9d07825 */ /* 0x000fe200078e00de */
[----:B------:R-:W-:-:S03]  /*c590*/  SEL R95, RZ, 0x100, P3 ;  /* 0x00000100ff5f7807 */ /* 0x000fc60001800000 */
[----:B------:R-:W-:Y:S01]  /*c5a0*/  FFMA.FTZ R59, R54, R149, 1.1641532182693481445e-10 ;  /* 0x2f000000363b7423 */ /* 0x000fe20000010095 */
[----:B------:R-:W-:Y:S01]  /*c5b0*/  FMUL.FTZ R54, R55, R204 ;  /* 0x000000cc37367220 */ /* 0x000fe20000410000 */
[----:B------:R-:W-:-:S03]  /*c5c0*/  IADD3 R219, R202, 0x400, RZ ;  /* 0x00000400cadb7810 */ /* 0x000fc60007ffe0ff */
[----:B------:R-:W-:Y:S01]  /*c5d0*/  FMUL.FTZ R54, R54, R151 ;  /* 0x0000009736367220 */ /* 0x000fe20000410000 */
[----:B------:R-:W-:-:S04]  /*c5e0*/  FSETP.GTU.FTZ.AND P4, PT, R59, R150, PT ;  /* 0x000000963b00720b */ /* 0x000fc80003f9c000 */
[----:B------:R-:W-:Y:S02]  /*c5f0*/  FSEL R59, R54, RZ, !P4 ;  /* 0x000000ff363b7208 */ /* 0x000fe40006000000 */
[----:B------:R-:W-:Y:S02]  /*c600*/  SEL R55, RZ, 0x1000000, P4 ;  /* 0x01000000ff377807 */ /* 0x000fe40002000000 */
[----:B------:R-:W-:Y:S01]  /*c610*/  SEL R54, RZ, 0x1, P2 ;  /* 0x00000001ff367807 */ /* 0x000fe20001000000 */
[----:B------:R-:W-:Y:S01]  /*c620*/  FMUL.FTZ R59, R164, R59 ;  /* 0x0000003ba43b7220 */ /* 0x000fe20000410000 */
[----:B------:R-:W-:Y:S01]  /*c630*/  IADD3 R55, R95, R55, R94 ;  /* 0x000000375f377210 */ /* 0x000fe20007ffe05e */
[----:B------:R-:W-:-:S04]  /*c640*/  IMAD.WIDE.U32 R94, R217, 0x4, R220 ;  /* 0x00000004d95e7825 */ /* 0x000fc800078e00dc */
[----:B------:R-:W-:Y:S01]  /*c650*/  @P0 FADD.FTZ R59, R91, R59 ;  /* 0x0000003b5b3b0221 */ /* 0x000fe20000010000 */
[----:B0-----:R-:W-:-:S04]  /*c660*/  @P1 IMAD.WIDE.U32 R224, R219, 0x10, R52 ;  /* 0x00000010dbe01825 */ /* 0x001fc800078e0034 */
[----:B------:R0:W-:Y:S01]  /*c670*/  STG.E.128 desc[UR4][R208.64], R56 ;  /* 0x00000038d0007986 */ /* 0x0001e2000c101d04 */
[----:B------:R-:W-:Y:S02]  /*c680*/  IMAD.IADD R199, R55, 0x1, R54 ;  /* 0x0000000137c77824 */ /* 0x000fe400078e0236 */
        /* <DEDUP_REMOVED lines=16> */
.L_x_32335:
[----:B------:R-:W-:-:S07]  /*c790*/  MOV R199, R172 ;  /* 0x000000ac00c77202 */ /* 0x000fce0000000f00 */
.L_x_32336:
[----:B------:R-:W-:Y:S05]  /*c7a0*/  BSYNC B0 ;  /* 0x0000000000007941 */ /* 0x000fea0003800000 */
.L_x_32334:
        /* <DEDUP_REMOVED lines=16> */
.L_x_32340:
[----:B------:R-:W-:Y:S05]  /*c8b0*/  BSYNC B1 ;  /* 0x0000000000017941 */ /* 0x000fea0003800000 */
.L_x_32339:
        /* <DEDUP_REMOVED lines=44> */
.L_x_32338:
[----:B------:R-:W-:Y:S05]  /*cb80*/  BSYNC B0 ;  /* 0x0000000000007941 */ /* 0x000fea0003800000 */
.L_x_32337:
        /* <DEDUP_REMOVED lines=20> */
.L_x_32342:
[----:B------:R-:W-:-:S07]  /*ccd0*/  MOV R199, R172 ;  /* 0x000000ac00c77202 */ /* 0x000fce0000000f00 */
.L_x_32343:
[----:B------:R-:W-:Y:S05]  /*cce0*/  BSYNC B0 ;  /* 0x0000000000007941 */ /* 0x000fea0003800000 */
.L_x_32341:
        /* <DEDUP_REMOVED lines=16> */
.L_x_32347:
[----:B------:R-:W-:Y:S05]  /*cdf0*/  BSYNC B1 ;  /* 0x0000000000017941 */ /* 0x000fea0003800000 */
.L_x_32346:
        /* <DEDUP_REMOVED lines=44> */
.L_x_32345:
[----:B------:R-:W-:Y:S05]  /*d0c0*/  BSYNC B0 ;  /* 0x0000000000007941 */ /* 0x000fea0003800000 */
.L_x_32344:
        /* <DEDUP_REMOVED lines=20> */
.L_x_32349:
[----:B------:R-:W-:-:S07]  /*d210*/  MOV R199, R172 ;  /* 0x000000ac00c77202 */ /* 0x000fce0000000f00 */
.L_x_32350:
[----:B------:R-:W-:Y:S05]  /*d220*/  BSYNC B0 ;  /* 0x0000000000007941 */ /* 0x000fea0003800000 */
.L_x_32348:
        /* <DEDUP_REMOVED lines=16> */
.L_x_32354:
[----:B------:R-:W-:Y:S05]  /*d330*/  BSYNC B1 ;  /* 0x0000000000017941 */ /* 0x000fea0003800000 */
.L_x_32353:
        /* <DEDUP_REMOVED lines=44> */
.L_x_32352:
[----:B------:R-:W-:Y:S05]  /*d600*/  BSYNC B0 ;  /* 0x0000000000007941 */ /* 0x000fea0003800000 */
.L_x_32351:
        /* <DEDUP_REMOVED lines=20> */
.L_x_32356:
[----:B------:R-:W-:-:S07]  /*d750*/  MOV R199, R172 ;  /* 0x000000ac00c77202 */ /* 0x000fce0000000f00 */
.L_x_32357:
[----:B------:R-:W-:Y:S05]  /*d760*/  BSYNC B0 ;  /* 0x0000000000007941 */ /* 0x000fea0003800000 */
.L_x_32355:
        /* <DEDUP_REMOVED lines=16> */
.L_x_32361:
[----:B------:R-:W-:Y:S05]  /*d870*/  BSYNC B1 ;  /* 0x0000000000017941 */ /* 0x000fea0003800000 */
.L_x_32360:
        /* <DEDUP_REMOVED lines=44> */
.L_x_32359:
[----:B------:R-:W-:Y:S05]  /*db40*/  BSYNC B0 ;  /* 0x0000000000007941 */ /* 0x000fea0003800000 */
.L_x_32358:
[----:B------:R-:W-:Y:S01]  /*db50*/  I2FP.F32.U32 R208, R199 ;  /* 0x000000c700d07245 */ /* 0x000fe20000201000 */
[----:B------:R-:W0:Y:S01]  /*db60*/  @P1 LDC.64 R94, c[0x0][0x230] ;  /* 0x00008c00ff5e1b82 */ /* 0x000e220000000a00 */
[----:B------:R-:W-:Y:S01]  /*db70*/  SEL R210, RZ, 0x10000, P4 ;  /* 0x00010000ffd27807 */ /* 0x000fe20002000000 */
[----:B------:R-:W-:Y:S01]  /*db80*/  IMAD.WIDE.U32 R226, R219, 0x10, R222 ;  /* 0x00000010dbe27825 */ /* 0x000fe200078e00de */
[----:B------:R-:W-:-:S03]  /*db90*/  SEL R209, RZ, 0x100, P3 ;  /* 0x00000100ffd17807 */ /* 0x000fc60001800000 */
[----:B------:R-:W-:Y:S01]  /*dba0*/  FFMA.FTZ R199, R208, R149, 1.1641532182693481445e-10 ;  /* 0x2f000000d0c77423 */ /* 0x000fe20000010095 */
[----:B------:R-:W-:Y:S01]  /*dbb0*/  FMUL.FTZ R208, R55, R204 ;  /* 0x000000cc37d07220 */ /* 0x000fe20000410000 */
[----:B------:R-:W-:-:S04]  /*dbc0*/  IMAD.WIDE.U32 R224, R219, 0x4, R220 ;  /* 0x00000004dbe07825 */ /* 0x000fc800078e00dc */
[----:B------:R-:W-:Y:S01]  /*dbd0*/  FMUL.FTZ R208, R208, R151 ;  /* 0x00000097d0d07220 */ /* 0x000fe20000410000 */
[----:B------:R-:W-:-:S04]  /*dbe0*/  FSETP.GTU.FTZ.AND P4, PT, R199, R150, PT ;  /* 0x00000096c700720b */ /* 0x000fc80003f9c000 */
[----:B------:R-:W-:Y:S02]  /*dbf0*/  SEL R199, RZ, 0x1000000, P4 ;  /* 0x01000000ffc77807 */ /* 0x000fe40002000000 */
[----:B------:R-:W-:Y:S02]  /*dc00*/  FSEL R55, R208, RZ, !P4 ;  /* 0x000000ffd0377208 */ /* 0x000fe40006000000 */
[----:B------:R-:W-:Y:S02]  /*dc10*/  IADD3 R199, R209, R199, R210 ;  /* 0x000000c7d1c77210 */ /* 0x000fe40007ffe0d2 */
[----:B------:R-:W-:Y:S01]  /*dc20*/  IADD3 R209, R202, 0x480, RZ ;  /* 0x00000480cad17810 */ /* 0x000fe20007ffe0ff */
[----:B------:R-:W-:Y:S01]  /*dc30*/  FMUL.FTZ R55, R166, R55 ;  /* 0x00000037a6377220 */ /* 0x000fe20000410000 */
[----:B------:R-:W-:-:S03]  /*dc40*/  SEL R208, RZ, 0x1, P2 ;  /* 0x00000001ffd07807 */ /* 0x000fc60001000000 */
[----:B------:R-:W-:Y:S01]  /*dc50*/  @P0 FADD.FTZ R55, R91, R55 ;  /* 0x000000375b370221 */ /* 0x000fe20000010000 */
[----:B------:R-:W-:Y:S01]  /*dc60*/  IADD3 R199, R199, R208, RZ ;  /* 0x000000d0c7c77210 */ /* 0x000fe20007ffe0ff */
[----:B------:R-:W-:-:S03]  /*dc70*/  IMAD.WIDE.U32 R92, R209, 0x10, R92 ;  /* 0x00000010d15c7825 */ /* 0x000fc600078e005c */
[----:B------:R1:W-:Y:S01]  /*dc80*/  STG.E.128 desc[UR4][R226.64], R52 ;  /* 0x00000034e2007986 */ /* 0x0003e2000c101d04 */
[----:B0-----:R-:W-:-:S03]  /*dc90*/  @P1 IMAD.WIDE.U32 R228, R209, 0x10, R94 ;  /* 0x00000010d1e41825 */ /* 0x001fc600078e005e */
[----:B------:R1:W-:Y:S04]  /*dca0*/  STG.E desc[UR4][R224.64], R199 ;  /* 0x000000c7e0007986 */ /* 0x0003e8000c101904 */
[----:B------:R-:W5:Y:S04]  /*dcb0*/  LDG.E.128 R92, desc[UR4][R92.64] ;  /* 0x000000045c5c7981 */ /* 0x000f68000c1e1d00 */
        /* <DEDUP_REMOVED lines=13> */
.L_x_32363:
[----:B------:R-:W-:-:S07]  /*dd90*/  MOV R199, R172 ;  /* 0x000000ac00c77202 */ /* 0x000fce0000000f00 */
.L_x_32364:
[----:B------:R-:W-:Y:S05]  /*dda0*/  BSYNC B0 ;  /* 0x0000000000007941 */ /* 0x000fea0003800000 */
.L_x_32362:
        /* <DEDUP_REMOVED lines=16> */
.L_x_32368:
[----:B------:R-:W-:Y:S05]  /*deb0*/  BSYNC B1 ;  /* 0x0000000000017941 */ /* 0x000fea0003800000 */
.L_x_32367:
        /* <DEDUP_REMOVED lines=44> */
.L_x_32366:
[----:B------:R-:W-:Y:S05]  /*e180*/  BSYNC B0 ;  /* 0x0000000000007941 */ /* 0x000fea0003800000 */
.L_x_32365:
        /* <DEDUP_REMOVED lines=20> */
.L_x_32370:
[----:B------:R-:W-:-:S07]  /*e2d0*/  MOV R199, R172 ;  /* 0x000000ac00c77202 */ /* 0x000fce0000000f00 */
.L_x_32371:
[----:B------:R-:W-:Y:S05]  /*e2e0*/  BSYNC B0 ;  /* 0x0000000000007941 */ /* 0x000fea0003800000 */
.L_x_32369:
        /* <DEDUP_REMOVED lines=16> */
.L_x_32375:
[----:B------:R-:W-:Y:S05]  /*e3f0*/  BSYNC B1 ;  /* 0x0000000000017941 */ /* 0x000fea0003800000 */
.L_x_32374:
        /* <DEDUP_REMOVED lines=44> */
.L_x_32373:
[----:B------:R-:W-:Y:S05]  /*e6c0*/  BSYNC B0 ;  /* 0x0000000000007941 */ /* 0x000fea0003800000 */
.L_x_32372:
        /* <DEDUP_REMOVED lines=20> */
.L_x_32377:
[----:B------:R-:W-:-:S07]  /*e810*/  MOV R199, R172 ;  /* 0x000000ac00c77202 */ /* 0x000fce0000000f00 */
.L_x_32378:
[----:B------:R-:W-:Y:S05]  /*e820*/  BSYNC B0 ;  /* 0x0000000000007941 */ /* 0x000fea0003800000 */
.L_x_32376:
        /* <DEDUP_REMOVED lines=16> */
.L_x_32382:
[----:B------:R-:W-:Y:S05]  /*e930*/  BSYNC B1 ;  /* 0x0000000000017941 */ /* 0x000fea0003800000 */
.L_x_32381:
        /* <DEDUP_REMOVED lines=44> */
.L_x_32380:
[----:B------:R-:W-:Y:S05]  /*ec00*/  BSYNC B0 ;  /* 0x0000000000007941 */ /* 0x000fea0003800000 */
.L_x_32379:
        /* <DEDUP_REMOVED lines=20> */
.L_x_32384:
[----:B------:R-:W-:-:S07]  /*ed50*/  MOV R208, R172 ;  /* 0x000000ac00d07202 */ /* 0x000fce0000000f00 */
.L_x_32385:
[----:B------:R-:W-:Y:S05]  /*ed60*/  BSYNC B0 ;  /* 0x0000000000007941 */ /* 0x000fea0003800000 */
.L_x_32383:
        /* <DEDUP_REMOVED lines=16> */
.L_x_32389:
[----:B------:R-:W-:Y:S05]  /*ee70*/  BSYNC B1 ;  /* 0x0000000000017941 */ /* 0x000fea0003800000 */
.L_x_32388:
        /* <DEDUP_REMOVED lines=44> */
.L_x_32387:
[----:B------:R-:W-:Y:S05]  /*f140*/  BSYNC B0 ;  /* 0x0000000000007941 */ /* 0x000fea0003800000 */
.L_x_32386:
[----:B------:R-:W-:Y:S01]  /*f150*/  FADD.FTZ R210, RZ, R84 ;  /* 0x00000054ffd27221 */ /* 0x000fe20000010000 */
[----:B------:R-:W-:Y:S01]  /*f160*/  I2FP.F32.U32 R208, R208 ;  /* 0x000000d000d07245 */ /* 0x000fe20000201000 */
[----:B------:R-:W-:Y:S01]  /*f170*/  FMUL.FTZ R204, R95, R204 ;  /* 0x000000cc5fcc7220 */ /* 0x000fe20000410000 */
[----:B------:R-:W-:-:S04]  /*f180*/  IMAD.WIDE.U32 R222, R209, 0x10, R222 ;  /* 0x00000010d1de7825 */ /* 0x000fc800078e00de */
[----:B------:R-:W-:Y:S01]  /*f190*/  FADD.FTZ R225, R85, R210 ;  /* 0x000000d255e17221 */ /* 0x000fe20000010000 */
[----:B------:R-:W-:Y:S01]  /*f1a0*/  UMOV UR6, 0xffffffff ;  /* 0xffffffff00067882 */ /* 0x000fe20000000000 */
[----:B------:R-:W-:Y:S01]  /*f1b0*/  FFMA.FTZ R149, R208, R149, 1.1641532182693481445e-10 ;  /* 0x2f000000d0957423 */ /* 0x000fe20000010095 */
[----:B------:R-:W-:Y:S01]  /*f1c0*/  FMUL.FTZ R204, R204, R151 ;  /* 0x00000097cccc7220 */ /* 0x000fe20000410000 */
[----:B------:R-:W-:Y:S01]  /*f1d0*/  FADD.FTZ R210, R86, R225 ;  /* 0x000000e156d27221 */ /* 0x000fe20000010000 */
[----:B------:R-:W-:Y:S01]  /*f1e0*/  SEL R151, RZ, 0x100, P2 ;  /* 0x00000100ff977807 */ /* 0x000fe20001000000 */
[----:B------:R-:W-:Y:S01]  /*f1f0*/  IMAD.WIDE.U32 R220, R209, 0x4, R220 ;  /* 0x00000004d1dc7825 */ /* 0x000fe200078e00dc */
[----:B------:R-:W-:-:S03]  /*f200*/  FSETP.GTU.FTZ.AND P4, PT, R149, R150, PT ;  /* 0x000000969500720b */ /* 0x000fc60003f9c000 */
[----:B------:R-:W-:Y:S01]  /*f210*/  FADD.FTZ R225, R87, R210 ;  /* 0x000000d257e17221 */ /* 0x000fe20000010000 */
[----:B------:R-:W-:Y:S02]  /*f220*/  SEL R150, RZ, 0x10000, P3 ;  /* 0x00010000ff967807 */ /* 0x000fe40001800000 */
[----:B------:R-:W-:Y:S01]  /*f230*/  SEL R149, RZ, 0x1000000, P4 ;  /* 0x01000000ff957807 */ /* 0x000fe20002000000 */
[----:B------:R-:W-:-:S03]  /*f240*/  FADD.FTZ R210, R80, R225 ;  /* 0x000000e150d27221 */ /* 0x000fc60000010000 */
[----:B------:R-:W-:Y:S01]  /*f250*/  IADD3 R149, R151, R149, R150 ;  /* 0x0000009597957210 */ /* 0x000fe20007ffe096 */
[----:B------:R-:W-:Y:S01]  /*f260*/  FADD.FTZ R225, R81, R210 ;  /* 0x000000d251e17221 */ /* 0x000fe20000010000 */
[----:B------:R-:W-:Y:S02]  /*f270*/  SEL R150, RZ, 0x1, P1 ;  /* 0x00000001ff967807 */ /* 0x000fe40000800000 */
[----:B------:R-:W-:Y:S01]  /*f280*/  LOP3.LUT P1, RZ, R206, 0x1f, RZ, 0xc0, !PT ;  /* 0x0000001fceff7812 */ /* 0x000fe2000782c0ff */
[----:B------:R-:W-:Y:S02]  /*f290*/  FADD.FTZ R210, R82, R225 ;  /* 0x000000e152d27221 */ /* 0x000fe40000010000 */
[----:B------:R-:W-:Y:S02]  /*f2a0*/  IMAD.IADD R149, R149, 0x1, R150 ;  /* 0x0000000195957824 */ /* 0x000fe400078e0296 */
        /* <DEDUP_REMOVED lines=24> */
[----:B------:R-:W-:-:S03]  /*f430*/  FSEL R95, R204, RZ, !P4 ;  /* 0x000000ffcc5f7208 */ /* 0x000fc60006000000 */
[----:B------:R-:W-:Y:S02]  /*f440*/  FADD.FTZ R225, R59, R208 ;  /* 0x000000d03be17221 */ /* 0x000fe40000010000 */
[----:B------:R-:W-:Y:S02]  /*f450*/  FMUL.FTZ R95, R168, R95 ;  /* 0x0000005fa85f7220 */ /* 0x000fe40000410000 */
[----:B------:R-:W-:Y:S02]  /*f460*/  FADD.FTZ R204, R52, R225 ;  /* 0x000000e134cc7221 */ /* 0x000fe40000010000 */
[----:B------:R-:W-:Y:S01]  /*f470*/  @P0 FADD.FTZ R95, R91, R95 ;  /* 0x0000005f5b5f0221 */ /* 0x000fe20000010000 */
[----:B------:R-:W-:Y:S01]  /*f480*/  LOP3.LUT P0, RZ, R148, 0xff, RZ, 0xc0, !PT ;  /* 0x000000ff94ff7812 */ /* 0x000fe2000780c0ff */
[----:B------:R-:W-:-:S03]  /*f490*/  FADD.FTZ R151, R53, R204 ;  /* 0x000000cc35977221 */ /* 0x000fc60000010000 */
[----:B------:R0:W-:Y:S01]  /*f4a0*/  STG.E.128 desc[UR4][R222.64], R92 ;  /* 0x0000005cde007986 */ /* 0x0001e2000c101d04 */
[----:B------:R-:W-:-:S03]  /*f4b0*/  FADD.FTZ R150, R54, R151 ;  /* 0x0000009736967221 */ /* 0x000fc60000010000 */
[----:B------:R0:W-:Y:S01]  /*f4c0*/  STG.E desc[UR4][R220.64], R149 ;  /* 0x00000095dc007986 */ /* 0x0001e2000c101904 */
        /* <DEDUP_REMOVED lines=109> */
.L_x_32402:
[----:B------:R-:W2:Y:S01]  /*fba0*/  @!P1 S2R R204, SR_CgaCtaId ;  /* 0x0000000000cc9919 */ /* 0x000ea20000008800 */
[----:B------:R-:W-:Y:S01]  /*fbb0*/  LOP3.LUT R225, R206, 0x1f, RZ, 0xc0, !PT ;  /* 0x0000001fcee17812 */ /* 0x000fe200078ec0ff */
[----:B------:R-:W-:Y:S05]  /*fbc0*/  WARPSYNC.ALL ;  /* 0x0000000000007948 */ /* 0x000fea0003800000 */
[----:B------:R-:W-:Y:S02]  /*fbd0*/  ISETP.GT.U32.AND P2, PT, R225, 0x3, PT ;  /* 0x00000003e100780c */ /* 0x000fe40003f44070 */
[----:B------:R-:W-:Y:S02]  /*fbe0*/  @!P1 MOV R149, 0x400 ;  /* 0x0000040000959802 */ /* 0x000fe40000000f00 */
[----:B------:R-:W-:-:S02]  /*fbf0*/  LOP3.LUT R221, R151, 0x3, RZ, 0xc0, !PT ;  /* 0x0000000397dd7812 */ /* 0x000fc400078ec0ff */
[----:B------:R-:W-:-:S07]  /*fc00*/  ISETP.NE.AND P3, PT, R196, RZ, PT ;  /* 0x000000ffc400720c */ /* 0x000fce0003f65270 */
[----:B------:R-:W0:Y:S01]  /*fc10*/  @!P2 S2R R208, SR_CgaCtaId ;  /* 0x0000000000d0a919 */ /* 0x000e220000008800 */
[----:B------:R-:W-:Y:S02]  /*fc20*/  @!P2 MOV R151, 0x400 ;  /* 0x000004000097a802 */ /* 0x000fe40000000f00 */
[----:B--2---:R-:W-:Y:S02]  /*fc30*/  @!P1 LEA R204, R204, R149, 0x18 ;  /* 0x00000095cccc9211 */ /* 0x004fe400078ec0ff */
[C---:B------:R-:W-:Y:S02]  /*fc40*/  @!P1 IADD3 R149, R150.reuse, R221, RZ ;  /* 0x000000dd96959210 */ /* 0x040fe40007ffe0ff */
[----:B------:R-:W-:-:S03]  /*fc50*/  @!P2 IADD3 R150, R150, R225, RZ ;  /* 0x000000e19696a210 */ /* 0x000fc60007ffe0ff */
[----:B------:R-:W-:Y:S02]  /*fc60*/  @!P1 IMAD R204, R149, 0x8, R204 ;  /* 0x0000000895cc9824 */ /* 0x000fe400078e02cc */
[----:B-1----:R-:W-:-:S05]  /*fc70*/  FADD.FTZ R149, R223, R210 ;  /* 0x000000d2df957221 */ /* 0x002fca0000010000 */
[----:B------:R-:W-:Y:S01]  /*fc80*/  @!P1 STS.64 [R204], R148 ;  /* 0x00000094cc009388 */ /* 0x000fe20000000a00 */
[----:B------:R-:W-:Y:S01]  /*fc90*/  BAR.SYNC.DEFER_BLOCKING 0x0 ;  /* 0x0000000000007b1d */ /* 0x000fe20000010000 */
[----:B------:R-:W-:Y:S02]  /*fca0*/  LOP3.LUT P1, RZ, R221, 0x1f, R206, 0xf8, !PT ;  /* 0x0000001fddff7812 */ /* 0x000fe4000782f8ce */
[----:B0-----:R-:W-:Y:S01]  /*fcb0*/  @!P2 LEA R223, R208, R151, 0x18 ;  /* 0x00000097d0dfa211 */ /* 0x001fe200078ec0ff */
[----:B------:R-:W-:-:S03]  /*fcc0*/  HFMA2.MMA R208, -RZ, RZ, 0, 0 ;  /* 0x00000000ffd07435 */ /* 0x000fc600000001ff */
[----:B------:R-:W-:Y:S02]  /*fcd0*/  @!P2 LEA R210, R150, R223, 0x3 ;  /* 0x000000df96d2a211 */ /* 0x000fe400078e18ff */
[----:B------:R-:W-:Y:S01]  /*fce0*/  CS2R R150, SRZ ;  /* 0x0000000000967805 */ /* 0x000fe2000001ff00 */
[----:B------:R-:W-:-:S05]  /*fcf0*/  @!P2 IMAD.MOV.U32 R208, RZ, RZ, 0x500 ;  /* 0x00000500ffd0a424 */ /* 0x000fca00078e00ff */
        /* <DEDUP_REMOVED lines=24> */
[----:B--2---:R-:W-:Y:S01]  /*fe80*/  FMUL.FTZ R151, R208, R216 ;  /* 0x000000d8d0977220 */ /* 0x004fe20000410000 */
[----:B------:R-:W-:-:S03]  /*fe90*/  FADD.FTZ R208, R227, -R208 ;  /* 0x800000d0e3d07221 */ /* 0x000fc60000010000 */
[----:B------:R-:W-:Y:S01]  /*fea0*/  FFMA.FTZ R149, R204, R227, R151 ;  /* 0x000000e3cc957223 */ /* 0x000fe20000010097 */
[----:B------:R-:W-:Y:S01]  /*feb0*/  FMUL.FTZ R223, R208, R208 ;  /* 0x000000d0d0df7220 */ /* 0x000fe20000410000 */
[----:B------:R-:W1:Y:S01]  /*fec0*/  SHFL.DOWN PT, R151, R150, 0x1, 0x1f ;  /* 0x08201f0096977f89 */ /* 0x000e6200000e0000 */
[----:B------:R-:W2:Y:S01]  /*fed0*/  LDC R208, c[0x0][0x2d8] ;  /* 0x0000b600ffd07b82 */ /* 0x000ea20000000800 */
[----:B0-----:R-:W-:Y:S01]  /*fee0*/  FMUL.FTZ R149, R210, R149 ;  /* 0x00000095d2957220 */ /* 0x001fe20000410000 */
[----:B------:R-:W-:-:S04]  /*fef0*/  FMUL.FTZ R223, R204, R223 ;  /* 0x000000dfccdf7220 */ /* 0x000fc80000410000 */
[----:B------:R-:W-:Y:S01]  /*ff00*/  FMUL.FTZ R223, R223, R216 ;  /* 0x000000d8dfdf7220 */ /* 0x000fe20000410000 */
[----:B------:R-:W0:Y:S01]  /*ff10*/  SHFL.IDX PT, R149, R149, RZ, 0x1f ;  /* 0x00001fff95957589 */ /* 0x000e2200000e0000 */
[----:B-1----:R-:W-:-:S04]  /*ff20*/  FADD.FTZ R151, R150, R151 ;  /* 0x0000009796977221 */ /* 0x002fc80000010000 */
[----:B------:R-:W-:Y:S01]  /*ff30*/  FFMA.FTZ R151, R210, R223, R151 ;  /* 0x000000dfd2977223 */ /* 0x000fe20000010097 */
[----:B0-----:R-:W-:-:S04]  /*ff40*/  FSEL R148, R149, RZ, !P3 ;  /* 0x000000ff95947208 */ /* 0x001fc80005800000 */
[----:B------:R0:W2:Y:S01]  /*ff50*/  SHFL.IDX PT, R223, R151, RZ, 0x1f ;  /* 0x00001fff97df7589 */ /* 0x0000a200000e0000 */
[----:B------:R-:W-:Y:S01]  /*ff60*/  FMUL.FTZ R206, R149, R149 ;  /* 0x0000009595ce7220 */ /* 0x000fe20000410000 */
[--C-:B------:R-:W-:Y:S01]  /*ff70*/  FADD.FTZ R150, R72, -R148.reuse ;  /* 0x8000009448967221 */ /* 0x100fe20000010000 */
[----:B------:R-:W-:-:S03]  /*ff80*/  FADD.FTZ R204, R64, -R148 ;  /* 0x8000009440cc7221 */ /* 0x000fc60000010000 */
[----:B------:R-:W-:Y:S01]  /*ff90*/  FSEL R221, R206, RZ, P3 ;  /* 0x000000ffcedd7208 */ /* 0x000fe20001800000 */
        /* <DEDUP_REMOVED lines=17> */
[----:B--2---:R-:W-:Y:S01]  /*100b0*/  FFMA.FTZ R208, R223, UR12, R208 ;  /* 0x0000000cdfd07c23 */ /* 0x004fe200080100d0 */
[----:B------:R-:W2:Y:S01]  /*100c0*/  LDC.64 R56, c[0x0][0x2b8] ;  /* 0x0000ae00ff387b82 */ /* 0x000ea20000000a00 */
[--C-:B------:R-:W-:Y:S01]  /*100d0*/  FADD.FTZ R78, R78, -R148.reuse ;  /* 0x800000944e4e7221 */ /* 0x100fe20000010000 */
[--C-:B------:R-:W-:Y:S01]  /*100e0*/  FADD.FTZ R79, R79, -R148.reuse ;  /* 0x800000944f4f7221 */ /* 0x100fe20000010000 */
[----:B------:R-:W-:Y:S01]  /*100f0*/  FADD.FTZ R221, R208, R221 ;  /* 0x000000ddd0dd7221 */ /* 0x000fe20000010000 */
[--C-:B------:R-:W-:Y:S01]  /*10100*/  FADD.FTZ R208, R61, -R148.reuse ;  /* 0x800000943dd07221 */ /* 0x100fe20000010000 */
[--C-:B------:R-:W-:Y:S01]  /*10110*/  FADD.FTZ R216, R58, -R148.reuse ;  /* 0x800000943ad87221 */ /* 0x100fe20000010000 */
[--C-:B------:R-:W-:Y:S01]  /*10120*/  FADD.FTZ R52, R52, -R148.reuse ;  /* 0x8000009434347221 */ /* 0x100fe20000010000 */
[----:B------:R-:W3:Y:S01]  /*10130*/  MUFU.RSQ R61, R221 ;  /* 0x000000dd003d7308 */ /* 0x000ee20000001400 */
        /* <DEDUP_REMOVED lines=15> */
[----:B------:R-:W-:Y:S01]  /*10230*/  LEA R58, P2, R202, UR14, 0x4 ;  /* 0x0000000eca3a7c11 */ /* 0x000fe2000f8420ff */
[--C-:B------:R-:W-:Y:S01]  /*10240*/  FADD.FTZ R226, R92, -R148.reuse ;  /* 0x800000945ce27221 */ /* 0x100fe20000010000 */
[--C-:B------:R-:W-:Y:S01]  /*10250*/  FADD.FTZ R224, R93, -R148.reuse ;  /* 0x800000945de07221 */ /* 0x100fe20000010000 */
[----:B------:R-:W-:Y:S01]  /*10260*/  FADD.FTZ R94, R94, -R148 ;  /* 0x800000945e5e7221 */ /* 0x000fe20000010000 */
[----:B0-----:R-:W-:-:S04]  /*10270*/  @!P1 IMAD.WIDE R64, R195, 0x4, R64 ;  /* 0x00000004c3409825 */ /* 0x001fc800078e0240 */
[C---:B---3--:R-:W-:Y:S01]  /*10280*/  FMUL.FTZ R230, R61.reuse, R84 ;  /* 0x000000543de67220 */ /* 0x048fe20000410000 */
[C---:B------:R-:W-:Y:S01]  /*10290*/  FMUL.FTZ R53, R61.reuse, R85 ;  /* 0x000000553d357220 */ /* 0x040fe20000410000 */
[C---:B------:R-:W-:Y:S01]  /*102a0*/  FMUL.FTZ R231, R61.reuse, R86 ;  /* 0x000000563de77220 */ /* 0x040fe20000410000 */
[----:B------:R-:W-:Y:S01]  /*102b0*/  FMUL.FTZ R55, R61, R87 ;  /* 0x000000573d377220 */ /* 0x000fe20000410000 */
[----:B------:R-:W-:Y:S01]  /*102c0*/  FADD.FTZ R148, R95, -R148 ;  /* 0x800000945f947221 */ /* 0x000fe20000010000 */
        /* <DEDUP_REMOVED lines=10> */
[----:B------:R-:W-:Y:S01]  /*10370*/  LEA.HI.X R59, R202, UR15, RZ, 0x4, P2 ;  /* 0x0000000fca3b7c11 */ /* 0x000fe200090f24ff */
[C---:B------:R-:W-:Y:S01]  /*10380*/  FMUL.FTZ R150, R61.reuse, R150 ;  /* 0x000000963d967220 */ /* 0x040fe20000410000 */
[C---:B0-----:R-:W-:Y:S01]  /*10390*/  FMUL.FTZ R73, R61.reuse, R76 ;  /* 0x0000004c3d497220 */ /* 0x041fe20000410000 */
        /* <DEDUP_REMOVED lines=30> */
[----:B--2---:R-:W-:-:S04]  /*10580*/  IMAD.WIDE.U32 R232, R203, 0x10, R56 ;  /* 0x00000010cbe87825 */ /* 0x004fc800078e0038 */
        /* <DEDUP_REMOVED lines=10> */
[----:B0-----:R-:W-:Y:S01]  /*10630*/  FFMA.FTZ R61, R138, R92, R117 ;  /* 0x0000005c8a3d7223 */ /* 0x001fe20000010075 */
[----:B------:R-:W-:Y:S01]  /*10640*/  FFMA.FTZ R65, R140, R87, R119 ;  /* 0x000000578c417223 */ /* 0x000fe20000010077 */
[----:B------:R-:W-:Y:S01]  /*10650*/  FFMA.FTZ R64, R16, R73, R37 ;  /* 0x0000004910407223 */ /* 0x000fe20000010025 */
[----:B------:R-:W-:Y:S01]  /*10660*/  FFMA.FTZ R68, R14, R150, R35 ;  /* 0x000000960e447223 */ /* 0x000fe20000010023 */
[----:B------:R0:W-:Y:S01]  /*10670*/  STG.E.128 desc[UR4][R58.64], R52 ;  /* 0x000000343a007986 */ /* 0x0001e2000c101d04 */
[----:B------:R-:W-:-:S04]  /*10680*/  IMAD.WIDE.U32 R238, R211, 0x10, R56 ;  /* 0x00000010d3ee7825 */ /* 0x000fc800078e0038 */
[----:B------:R-:W-:Y:S01]  /*10690*/  FFMA.FTZ R75, R143, R75, R124 ;  /* 0x0000004b8f4b7223 */ /* 0x000fe2000001007c */
[----:B------:R-:W-:Y:S01]  /*106a0*/  FFMA.FTZ R74, R11, R202, R30 ;  /* 0x000000ca0b4a7223 */ /* 0x000fe2000001001e */
[----:B------:R-:W-:Y:S01]  /*106b0*/  FFMA.FTZ R73, R144, R93, R123 ;  /* 0x0000005d90497223 */ /* 0x000fe2000001007b */
[----:B------:R-:W-:Y:S01]  /*106c0*/  FFMA.FTZ R72, R12, R72, R33 ;  /* 0x000000480c487223 */ /* 0x000fe20000010021 */
[--C-:B------:R-:W-:Y:S01]  /*106d0*/  IMAD.WIDE.U32 R80, R213, 0x10, R56.reuse ;  /* 0x00000010d5507825 */ /* 0x100fe200078e0038 */
[----:B------:R1:W-:Y:S01]  /*106e0*/  STG.E.128 desc[UR4][R232.64], R60 ;  /* 0x0000003ce8007986 */ /* 0x0003e2000c101d04 */
[----:B------:R-:W-:Y:S02]  /*106f0*/  IADD3 R195, R195, UR16, RZ ;  /* 0x00000010c3c37c10 */ /* 0x000fe4000fffe0ff */
[----:B------:R-:W-:Y:S01]  /*10700*/  IMAD.WIDE.U32 R78, R215, 0x10, R56 ;  /* 0x00000010d74e7825 */ /* 0x000fe200078e0038 */
[----:B------:R2:W-:Y:S01]  /*10710*/  STG.E.128 desc[UR4][R234.64], R64 ;  /* 0x00000040ea007986 */ /* 0x0005e2000c101d04 */
[----:B------:R-:W-:-:S02]  /*10720*/  ISETP.GE.AND P1, PT, R195, UR17, PT ;  /* 0x00000011c3007c0c */ /* 0x000fc4000bf26270 */
        /* <DEDUP_REMOVED lines=33> */
.L_x_32390:
[----:B------:R-:W-:Y:S01]  /*10940*/  HFMA2.MMA R227, -RZ, RZ, 0, 1.847743988037109375e-06 ;  /* 0x0000001fffe37435 */ /* 0x000fe200000001ff */
[----:B------:R-:W-:Y:S01]  /*10950*/  IMAD.MOV.U32 R225, RZ, RZ, R204 ;  /* 0x000000ffffe17224 */ /* 0x000fe200078e00cc */
[----:B------:R-:W-:Y:S02]  /*10960*/  MOV R220, 0x1 ;  /* 0x0000000100dc7802 */ /* 0x000fe40000000f00 */
[----:B------:R-:W-:-:S07]  /*10970*/  MOV R216, 0xffffffff ;  /* 0xffffffff00d87802 */ /* 0x000fce0000000f00 */
[----:B------:R-:W-:Y:S05]  /*10980*/  WARPSYNC.COLLECTIVE R216, `(.L_x_32392) ;  /* 0x00000000d8087348 */ /* 0x000fea0003c00000 */
[----:B------:R0:W1:Y:S02]  /*10990*/  SHFL.BFLY P2, R218, R225, R220, R227 ;  /* 0x0c0000dce1da7389 */ /* 0x00006400000400e3 */
[----:B01----:R-:W-:Y:S01]  /*109a0*/  ENDCOLLECTIVE ;  /* 0x000000000000791b */ /* 0x003fe20003800000 */
.L_x_32392:
[----:B------:R-:W-:Y:S01]  /*109b0*/  HFMA2.MMA R220, -RZ, RZ, 0, 1.1920928955078125e-07 ;  /* 0x00000002ffdc7435 */ /* 0x000fe200000001ff */
[----:B------:R-:W-:-:S04]  /*109c0*/  IMAD.MOV.U32 R149, RZ, RZ, R218 ;  /* 0x000000ffff957224 */ /* 0x000fc800078e00da */
[----:B------:R-:W-:-:S05]  /*109d0*/  FADD.FTZ R208, R204, R149 ;  /* 0x00000095ccd07221 */ /* 0x000fca0000010000 */
[----:B------:R-:W-:-:S07]  /*109e0*/  MOV R225, R208 ;  /* 0x000000d000e17202 */ /* 0x000fce0000000f00 */
[----:B------:R-:W-:Y:S05]  /*109f0*/  WARPSYNC.COLLECTIVE R216, `(.L_x_32393) ;  /* 0x00000000d8087348 */ /* 0x000fea0003c00000 */
[----:B------:R0:W1:Y:S02]  /*10a00*/  SHFL.BFLY P2, R218, R225, R220, R227 ;  /* 0x0c0000dce1da7389 */ /* 0x00006400000400e3 */
[----:B01----:R-:W-:Y:S01]  /*10a10*/  ENDCOLLECTIVE ;  /* 0x000000000000791b */ /* 0x003fe20003800000 */
.L_x_32393:
[----:B------:R-:W-:Y:S01]  /*10a20*/  HFMA2.MMA R220, -RZ, RZ, 0, 2.384185791015625e-07 ;  /* 0x00000004ffdc7435 */ /* 0x000fe200000001ff */
[----:B------:R-:W-:-:S05]  /*10a30*/  MOV R149, R218 ;  /* 0x000000da00957202 */ /* 0x000fca0000000f00 */
[----:B------:R-:W-:-:S04]  /*10a40*/  FADD.FTZ R210, R208, R149 ;  /* 0x00000095d0d27221 */ /* 0x000fc80000010000 */
[----:B------:R-:W-:-:S07]  /*10a50*/  IMAD.MOV.U32 R225, RZ, RZ, R210 ;  /* 0x000000ffffe17224 */ /* 0x000fce00078e00d2 */
[----:B------:R-:W-:Y:S05]  /*10a60*/  WARPSYNC.COLLECTIVE R216, `(.L_x_32394) ;  /* 0x00000000d8087348 */ /* 0x000fea0003c00000 */
[----:B------:R0:W1:Y:S02]  /*10a70*/  SHFL.BFLY P2, R218, R225, R220, R227 ;  /* 0x0c0000dce1da7389 */ /* 0x00006400000400e3 */
[----:B01----:R-:W-:Y:S01]  /*10a80*/  ENDCOLLECTIVE ;  /* 0x000000000000791b */ /* 0x003fe20003800000 */
.L_x_32394:
[----:B------:R-:W-:Y:S01]  /*10a90*/  IMAD.MOV.U32 R220, RZ, RZ, 0x8 ;  /* 0x00000008ffdc7424 */ /* 0x000fe200078e00ff */
[----:B------:R-:W-:-:S05]  /*10aa0*/  MOV R149, R218 ;  /* 0x000000da00957202 */ /* 0x000fca0000000f00 */
[----:B------:R-:W-:-:S05]  /*10ab0*/  FADD.FTZ R212, R210, R149 ;  /* 0x00000095d2d47221 */ /* 0x000fca0000010000 */
[----:B------:R-:W-:-:S07]  /*10ac0*/  MOV R225, R212 ;  /* 0x000000d400e17202 */ /* 0x000fce0000000f00 */
[----:B------:R-:W-:Y:S05]  /*10ad0*/  WARPSYNC.COLLECTIVE R216, `(.L_x_32395) ;  /* 0x00000000d8087348 */ /* 0x000fea0003c00000 */
[----:B------:R0:W1:Y:S02]  /*10ae0*/  SHFL.BFLY P2, R218, R225, R220, R227 ;  /* 0x0c0000dce1da7389 */ /* 0x00006400000400e3 */
[----:B01----:R-:W-:Y:S01]  /*10af0*/  ENDCOLLECTIVE ;  /* 0x000000000000791b */ /* 0x003fe20003800000 */
.L_x_32395:
[----:B------:R-:W-:Y:S01]  /*10b00*/  HFMA2.MMA R220, -RZ, RZ, 0, 9.5367431640625e-07 ;  /* 0x00000010ffdc7435 */ /* 0x000fe200000001ff */
[----:B------:R-:W-:-:S05]  /*10b10*/  MOV R149, R218 ;  /* 0x000000da00957202 */ /* 0x000fca0000000f00 */
[----:B------:R-:W-:-:S05]  /*10b20*/  FADD.FTZ R214, R212, R149 ;  /* 0x00000095d4d67221 */ /* 0x000fca0000010000 */
[----:B------:R-:W-:-:S07]  /*10b30*/  MOV R225, R214 ;  /* 0x000000d600e17202 */ /* 0x000fce0000000f00 */
[----:B------:R-:W-:Y:S05]  /*10b40*/  WARPSYNC.COLLECTIVE R216, `(.L_x_32396) ;  /* 0x00000000d8087348 */ /* 0x000fea0003c00000 */
[----:B------:R0:W1:Y:S02]  /*10b50*/  SHFL.BFLY P2, R218, R225, R220, R227 ;  /* 0x0c0000dce1da7389 */ /* 0x00006400000400e3 */
[----:B01----:R-:W-:Y:S01]  /*10b60*/  ENDCOLLECTIVE ;  /* 0x000000000000791b */ /* 0x003fe20003800000 */
.L_x_32396:
        /* <DEDUP_REMOVED lines=88> */
.L_x_32397:
[----:B------:R-:W-:Y:S01]  /*110f0*/  HFMA2.MMA R220, -RZ, RZ, 0, 1.1920928955078125e-07 ;  /* 0x00000002ffdc7435 */ /* 0x000fe200000001ff */
[----:B------:R-:W-:-:S05]  /*11100*/  MOV R204, R218 ;  /* 0x000000da00cc7202 */ /* 0x000fca0000000f00 */
[----:B------:R-:W-:-:S04]  /*11110*/  FADD.FTZ R204, R149, R204 ;  /* 0x000000cc95cc7221 */ /* 0x000fc80000010000 */
[----:B------:R-:W-:-:S07]  /*11120*/  IMAD.MOV.U32 R225, RZ, RZ, R204 ;  /* 0x000000ffffe17224 */ /* 0x000fce00078e00cc */
[----:B------:R-:W-:Y:S05]  /*11130*/  WARPSYNC.COLLECTIVE R216, `(.L_x_32398) ;  /* 0x00000000d8087348 */ /* 0x000fea0003c00000 */
[----:B------:R0:W1:Y:S02]  /*11140*/  SHFL.BFLY P2, R218, R225, R220, R227 ;  /* 0x0c0000dce1da7389 */ /* 0x00006400000400e3 */
[----:B01----:R-:W-:Y:S01]  /*11150*/  ENDCOLLECTIVE ;  /* 0x000000000000791b */ /* 0x003fe20003800000 */
.L_x_32398:
[----:B------:R-:W-:Y:S01]  /*11160*/  IMAD.MOV.U32 R220, RZ, RZ, 0x4 ;  /* 0x00000004ffdc7424 */ /* 0x000fe200078e00ff */
[----:B------:R-:W-:-:S05]  /*11170*/  MOV R221, R218 ;  /* 0x000000da00dd7202 */ /* 0x000fca0000000f00 */
[----:B------:R-:W-:-:S05]  /*11180*/  FADD.FTZ R221, R204, R221 ;  /* 0x000000ddccdd7221 */ /* 0x000fca0000010000 */
[----:B------:R-:W-:-:S07]  /*11190*/  MOV R225, R221 ;  /* 0x000000dd00e17202 */ /* 0x000fce0000000f00 */
[----:B------:R-:W-:Y:S05]  /*111a0*/  WARPSYNC.COLLECTIVE R216, `(.L_x_32399) ;  /* 0x00000000d8087348 */ /* 0x000fea0003c00000 */
[----:B------:R0:W1:Y:S02]  /*111b0*/  SHFL.BFLY P2, R218, R225, R220, R227 ;  /* 0x0c0000dce1da7389 */ /* 0x00006400000400e3 */
[----:B01----:R-:W-:Y:S01]  /*111c0*/  ENDCOLLECTIVE ;  /* 0x000000000000791b */ /* 0x003fe20003800000 */
.L_x_32399:
[----:B------:R-:W-:Y:S01]  /*111d0*/  HFMA2.MMA R220, -RZ, RZ, 0, 4.76837158203125e-07 ;  /* 0x00000008ffdc7435 */ /* 0x000fe200000001ff */
[----:B------:R-:W-:-:S05]  /*111e0*/  MOV R208, R218 ;  /* 0x000000da00d07202 */ /* 0x000fca0000000f00 */
[----:B------:R-:W-:-:S05]  /*111f0*/  FADD.FTZ R208, R221, R208 ;  /* 0x000000d0ddd07221 */ /* 0x000fca0000010000 */
[----:B------:R-:W-:-:S07]  /*11200*/  MOV R225, R208 ;  /* 0x000000d000e17202 */ /* 0x000fce0000000f00 */
[----:B------:R-:W-:Y:S05]  /*11210*/  WARPSYNC.COLLECTIVE R216, `(.L_x_32400) ;  /* 0x00000000d8087348 */ /* 0x000fea0003c00000 */
[----:B------:R0:W1:Y:S02]  /*11220*/  SHFL.BFLY P2, R218, R225, R220, R227 ;  /* 0x0c0000dce1da7389 */ /* 0x00006400000400e3 */
[----:B01----:R-:W-:Y:S01]  /*11230*/  ENDCOLLECTIVE ;  /* 0x000000000000791b */ /* 0x003fe20003800000 */
.L_x_32400:
[----:B------:R-:W-:Y:S01]  /*11240*/  HFMA2.MMA R220, -RZ, RZ, 0, 9.5367431640625e-07 ;  /* 0x00000010ffdc7435 */ /* 0x000fe200000001ff */
[----:B------:R-:W-:-:S04]  /*11250*/  IMAD.MOV.U32 R223, RZ, RZ, R218 ;  /* 0x000000ffffdf7224 */ /* 0x000fc800078e00da */
[----:B------:R-:W-:-:S05]  /*11260*/  FADD.FTZ R223, R208, R223 ;  /* 0x000000dfd0df7221 */ /* 0x000fca0000010000 */
[----:B------:R-:W-:-:S07]  /*11270*/  MOV R225, R223 ;  /* 0x000000df00e17202 */ /* 0x000fce0000000f00 */
[----:B------:R-:W-:Y:S05]  /*11280*/  WARPSYNC.COLLECTIVE R216, `(.L_x_32401) ;  /* 0x00000000d8087348 */ /* 0x000fea0003c00000 */
[----:B------:R0:W1:Y:S02]  /*11290*/  SHFL.BFLY P2, R218, R225, R220, R227 ;  /* 0x0c0000dce1da7389 */ /* 0x00006400000400e3 */
[----:B01----:R-:W-:Y:S01]  /*112a0*/  ENDCOLLECTIVE ;  /* 0x000000000000791b */ /* 0x003fe20003800000 */
.L_x_32401:
[----:B------:R-:W-:Y:S01]  /*112b0*/  MOV R210, R218 ;  /* 0x000000da00d27202 */ /* 0x000fe20000000f00 */
[----:B------:R-:W-:Y:S06]  /*112c0*/  BRA `(.L_x_32402) ;  /* 0xffffffe800347947 */ /* 0x000fec000383ffff */
.L_x_32403:
        /* <DEDUP_REMOVED lines=11> */
.L_x_37301:


//--------------------- .text._ZN10layer_norm13ln_fwd_kernelINS_13Kernel_traitsI6__halfffffjLj5120ELj1ELj1ELj4ELj16ENS_18Kernel_traits_baseILj5120ES2_ffffjLj128EEEEELb1ELb1ELb1ELb0EEEvNS_9FwdParamsE --------------------------
	.section	.text._ZN10layer_norm13ln_fwd_kernelINS_13Kernel_traitsI6__halfffffjLj5120ELj1ELj1ELj4ELj16ENS_18Kernel_traits_baseILj5120ES2_ffffjLj128EEEEELb1ELb1ELb1ELb0EEEvNS_9FwdParamsE,"ax",@progbits
	.align	128
        .global         _ZN10layer_norm13ln_fwd_kernelINS_13Kernel_traitsI6__halfffffjLj5120ELj1ELj1ELj4ELj16ENS_18Kernel_traits_baseILj5120ES2_ffffjLj128EEEEELb1ELb1ELb1ELb0EEEvNS_9FwdParamsE
        .type           _ZN10layer_norm13ln_fwd_kernelINS_13Kernel_traitsI6__halfffffjLj5120ELj1ELj1ELj4ELj16ENS_18Kernel_traits_baseILj5120ES2_ffffjLj128EEEEELb1ELb1ELb1ELb0EEEvNS_9FwdParamsE,@function
        .size           _ZN10layer_norm13ln_fwd_kernelINS_13Kernel_traitsI6__halfffffjLj5120ELj1ELj1ELj4ELj16ENS_18Kernel_traits_baseILj5120ES2_ffffjLj128EEEEELb1ELb1ELb1ELb0EEEvNS_9FwdParamsE,(.L_x_37302 - _ZN10layer_norm13ln_fwd_kernelINS_13Kernel_traitsI6__halfffffjLj5120ELj1ELj1ELj4ELj16ENS_18Kernel_traits_baseILj5120ES2_ffffjLj128EEEEELb1ELb1ELb1ELb0EEEvNS_9FwdParamsE)
        .other          _ZN10layer_norm13ln_fwd_kernelINS_13Kernel_traitsI6__halfffffjLj5120ELj1ELj1ELj4ELj16ENS_18Kernel_traits_baseILj5120ES2_ffffjLj128EEEEELb1ELb1ELb1ELb0EEEvNS_9FwdParamsE,@"STO_CUDA_ENTRY STV_DEFAULT"
_ZN10layer_norm13ln_fwd_kernelINS_13Kernel_traitsI6__halfffffjLj5120ELj1ELj1ELj4ELj16ENS_18Kernel_traits_baseILj5120ES2_ffffjLj128EEEEELb1ELb1ELb1ELb0EEEvNS_9FwdParamsE:
.text._ZN10layer_norm13ln_fwd_kernelINS_13Kernel_traitsI6__halfffffjLj5120ELj1ELj1ELj4ELj16ENS_18Kernel_traits_baseILj5120ES2_ffffjLj128EEEEELb1ELb1ELb1ELb0EEEvNS_9FwdParamsE:
        /* <DEDUP_REMOVED lines=20> */
[----:B------:R-:W-:-:S03]  /*0140*/  LOP3.LUT R210, R210, 0xffffbfff, RZ, 0xc0, !PT ;  /* 0xffffbfffd2d27812 */ /* 0x000fc600078ec0ff */
[----:B------:R-:W-:Y:S01]  /*0150*/  IMAD.MOV.U32 R81, RZ, RZ, R209 ;  /* 0x000000ffff517224 */ /* 0x000fe200078e00d1 */
[----:B-1----:R-:W-:-:S04]  /*0160*/  SHF.R.S32.HI R15, RZ, 0x1f, R14 ;  /* 0x0000001fff0f7819 */ /* 0x002fc8000001140e */
[----:B------:R-:W-:Y:S02]  /*0170*/  LEA.HI R15, R15, R14, RZ, 0x2 ;  /* 0x0000000e0f0f7211 */ /* 0x000fe400078f10ff */
        /* <DEDUP_REMOVED lines=10> */
[----:B------:R-:W-:Y:S02]  /*0220*/  SHF.R.U64 R206, R200, 0x2, R201 ;  /* 0x00000002c8ce7819 */ /* 0x000fe400000012c9 */
[----:B------:R-:W-:Y:S02]  /*0230*/  LOP3.LUT R6, R5, R205, R212, 0x96, !PT ;  /* 0x000000cd05067212 */ /* 0x000fe400078e96d4 */
[----:B------:R-:W-:Y:S01]  /*0240*/  IADD3 R0, R213, 0x76cf5d0a, RZ ;  /* 0x76cf5d0ad5007810 */ /* 0x000fe20007ffe0ff */
[----:B------:R-:W-:-:S04]  /*0250*/  IMAD.WIDE.U32 R2, R206, -0x2daee0ad, RZ ;  /* 0xd2511f53ce027825 */ /* 0x000fc800078e00ff */
[----:B------:R-:W-:Y:S01]  /*0260*/  IMAD.WIDE.U32 R6, R6, -0x2daee0ad, RZ ;  /* 0xd2511f5306067825 */ /* 0x000fe200078e00ff */
[----:B------:R-:W-:-:S04]  /*0270*/  LOP3.LUT R3, R3, R213, RZ, 0x3c, !PT ;  /* 0x000000d503037212 */ /* 0x000fc800078e3cff */
        /* <DEDUP_REMOVED lines=9> */
[----:B------:R-:W-:Y:S02]  /*0310*/  VIADD R2, R213, 0x32370b8f ;  /* 0x32370b8fd5027836 */ /* 0x000fe40000000000 */
[----:B------:R-:W-:-:S03]  /*0320*/  IMAD.WIDE.U32 R6, R6, -0x326172a9, RZ ;  /* 0xcd9e8d5706067825 */ /* 0x000fc600078e00ff */
[----:B------:R-:W-:Y:S01]  /*0330*/  LOP3.LUT R12, R11, R4, R2, 0x96, !PT ;  /* 0x000000040b0c7212 */ /* 0x000fe200078e9602 */
[----:B------:R-:W-:Y:S01]  /*0340*/  VIADD R5, R213, 0xed9eba14 ;  /* 0xed9eba14d5057836 */ /* 0x000fe20000000000 */
[----:B------:R-:W-:Y:S02]  /*0350*/  LOP3.LUT R8, R7, R8, R3, 0x96, !PT ;  /* 0x0000000807087212 */ /* 0x000fe400078e9603 */
[----:B------:R-:W-:Y:S01]  /*0360*/  LEA.HI.SX32 R7, R15, R14, 0x1e ;  /* 0x0000000e0f077211 */ /* 0x000fe200078ff2ff */
[----:B------:R-:W-:Y:S01]  /*0370*/  IMAD.WIDE.U32 R12, R12, -0x326172a9, RZ ;  /* 0xcd9e8d570c0c7825 */ /* 0x000fe200078e00ff */
[----:B------:R-:W-:Y:S02]  /*0380*/  IADD3 R4, R212, 0x78dde6e4, RZ ;  /* 0x78dde6e4d4047810 */ /* 0x000fe40007ffe0ff */
[C---:B------:R-:W-:Y:S01]  /*0390*/  ISETP.GE.U32.AND P6, PT, R7.reuse, 0x100, PT ;  /* 0x000001000700780c */ /* 0x040fe20003fc6070 */
[----:B------:R-:W-:Y:S01]  /*03a0*/  IMAD.WIDE.U32 R8, R8, -0x2daee0ad, RZ ;  /* 0xd2511f5308087825 */ /* 0x000fe200078e00ff */
[----:B------:R-:W-:-:S02]  /*03b0*/  ISETP.GE.U32.AND P5, PT, R7, 0x180, PT ;  /* 0x000001800700780c */ /* 0x000fc40003fa6070 */
[----:B------:R-:W-:Y:S02]  /*03c0*/  LOP3.LUT R28, R13, R6, R4, 0x96, !PT ;  /* 0x000000060d1c7212 */ /* 0x000fe400078e9604 */
[----:B------:R-:W-:Y:S02]  /*03d0*/  ISETP.GE.U32.AND P4, PT, R7, 0x200, PT ;  /* 0x000002000700780c */ /* 0x000fe40003f86070 */
[----:B------:R-:W-:Y:S01]  /*03e0*/  IADD3 R6, R213, -0x56f99767, RZ ;  /* 0xa9066899d5067810 */ /* 0x000fe20007ffe0ff */
[----:B------:R-:W-:Y:S01]  /*03f0*/  IMAD.WIDE.U32 R28, R28, -0x2daee0ad, RZ ;  /* 0xd2511f531c1c7825 */ /* 0x000fe200078e00ff */
[C---:B------:R-:W-:Y:S02]  /*0400*/  LOP3.LUT P0, RZ, R7.reuse, 0xffffff80, RZ, 0xc0, !PT ;  /* 0xffffff8007ff7812 */ /* 0x040fe4000780c0ff */
[----:B------:R-:W-:Y:S02]  /*0410*/  ISETP.GE.U32.AND P3, PT, R7, 0x280, PT ;  /* 0x000002800700780c */ /* 0x000fe40003f66070 */
[----:B------:R-:W-:-:S02]  /*0420*/  @P6 LOP3.LUT R210, R210, 0x4000, RZ, 0xfc, !PT ;  /* 0x00004000d2d26812 */ /* 0x000fc400078efcff */
[----:B------:R-:W-:Y:S01]  /*0430*/  LOP3.LUT R10, R9, R10, R5, 0x96, !PT ;  /* 0x0000000a090a7212 */ /* 0x000fe200078e9605 */
[----:B------:R-:W-:Y:S01]  /*0440*/  VIADD R9, R212, 0xb54cda56 ;  /* 0xb54cda56d4097836 */ /* 0x000fe20000000000 */
[----:B------:R-:W-:Y:S02]  /*0450*/  LOP3.LUT R210, R210, 0xffffdfff, RZ, 0xc0, !PT ;  /* 0xffffdfffd2d27812 */ /* 0x000fe400078ec0ff */
[----:B------:R-:W-:Y:S01]  /*0460*/  LOP3.LUT R30, R29, R8, R6, 0x96, !PT ;  /* 0x000000081d1e7212 */ /* 0x000fe200078e9606 */
[----:B------:R-:W-:Y:S01]  /*0470*/  IMAD.WIDE.U32 R10, R10, -0x326172a9, RZ ;  /* 0xcd9e8d570a0a7825 */ /* 0x000fe200078e00ff */
[----:B------:R-:W-:-:S03]  /*0480*/  @P5 LOP3.LUT R210, R210, 0x2000, RZ, 0xfc, !PT ;  /* 0x00002000d2d25812 */ /* 0x000fc600078efcff */
[----:B------:R-:W-:Y:S01]  /*0490*/  IMAD.WIDE.U32 R30, R30, -0x326172a9, RZ ;  /* 0xcd9e8d571e1e7825 */ /* 0x000fe200078e00ff */
[----:B------:R-:W-:-:S03]  /*04a0*/  LOP3.LUT R210, R210, 0xffffefff, RZ, 0xc0, !PT ;  /* 0xffffefffd2d27812 */ /* 0x000fc600078ec0ff */
[----:B------:R-:W-:Y:S01]  /*04b0*/  VIADD R8, R212, 0x1715609d ;  /* 0x1715609dd4087836 */ /* 0x000fe20000000000 */
[----:B------:R-:W-:Y:S02]  /*04c0*/  @P4 LOP3.LUT R210, R210, 0x1000, RZ, 0xfc, !PT ;  /* 0x00001000d2d24812 */ /* 0x000fe400078efcff */
[----:B------:R-:W-:Y:S02]  /*04d0*/  LOP3.LUT R56, R31, R10, R9, 0x96, !PT ;  /* 0x0000000a1f387212 */ /* 0x000fe400078e9609 */
[----:B------:R-:W-:Y:S02]  /*04e0*/  LOP3.LUT R210, R210, 0xfffff7ff, RZ, 0xc0, !PT ;  /* 0xfffff7ffd2d27812 */ /* 0x000fe400078ec0ff */
[----:B------:R-:W-:Y:S02]  /*04f0*/  LOP3.LUT R11, R11, R12, R8, 0x96, !PT ;  /* 0x0000000c0b0b7212 */ /* 0x000fe400078e9608 */
[----:B------:R-:W-:Y:S02]  /*0500*/  @P3 LOP3.LUT R210, R210, 0x800, RZ, 0xfc, !PT ;  /* 0x00000800d2d23812 */ /* 0x000fe400078efcff */
[----:B------:R-:W-:Y:S01]  /*0510*/  IADD3 R10, R213, 0x646e171e, RZ ;  /* 0x646e171ed50a7810 */ /* 0x000fe20007ffe0ff */
        /* <DEDUP_REMOVED lines=16> */
.L_x_32405:
[----:B------:R-:W-:Y:S05]  /*0620*/  BSYNC B0 ;  /* 0x0000000000007941 */ /* 0x000fea0003800000 */
.L_x_32404:
        /* <DEDUP_REMOVED lines=17> */
.L_x_32407:
[----:B------:R-:W-:Y:S05]  /*0740*/  BSYNC B0 ;  /* 0x0000000000007941 */ /* 0x000fea0003800000 */
.L_x_32406:
        /* <DEDUP_REMOVED lines=17> */
.L_x_32409:
[----:B------:R-:W-:Y:S05]  /*0860*/  BSYNC B0 ;  /* 0x0000000000007941 */ /* 0x000fea0003800000 */
.L_x_32408:
        /* <DEDUP_REMOVED lines=17> */
.L_x_32411:
[----:B------:R-:W-:Y:S05]  /*0980*/  BSYNC B0 ;  /* 0x0000000000007941 */ /* 0x000fea0003800000 */
.L_x_32410:
        /* <DEDUP_REMOVED lines=17> */
.L_x_32413:
[----:B------:R-:W-:Y:S05]  /*0aa0*/  BSYNC B0 ;  /* 0x0000000000007941 */ /* 0x000fea0003800000 */
.L_x_32412:
[----:B------:R-:W-:Y:S01]  /*0ab0*/  ISETP.GE.U32.AND P1, PT, R7, 0x300, PT ;  /* 0x000003000700780c */ /* 0x000fe20003f26070 */
[----:B------:R-:W-:Y:S01]  /*0ac0*/  IMAD.WIDE.U32 R12, R11, -0x2daee0ad, RZ ;  /* 0xd2511f530b0c7825 */ /* 0x000fe200078e00ff */
[----:B------:R-:W-:Y:S01]  /*0ad0*/  LOP3.LUT R210, R210, 0xfffffbff, RZ, 0xc0, !PT ;  /* 0xfffffbffd2d27812 */ /* 0x000fe200078ec0ff */
[----:B------:R-:W-:Y:S02]  /*0ae0*/  BSSY B0, `(.L_x_32414) ;  /* 0x0000017000007945 */ /* 0x000fe40003800000 */
[----:B------:R-:W-:Y:S01]  /*0af0*/  IMAD.WIDE.U32 R56, R56, -0x2daee0ad, RZ ;  /* 0xd2511f5338387825 */ /* 0x000fe200078e00ff */
[----:B------:R-:W-:-:S03]  /*0b00*/  LOP3.LUT R202, R13, R28, R10, 0x96, !PT ;  /* 0x0000001c0dca7212 */ /* 0x000fc600078e960a */
[----:B------:R-:W-:-:S04]  /*0b10*/  VIADD R11, R213, 0x1fd5c5a3 ;  /* 0x1fd5c5a3d50b7836 */ /* 0x000fc80000000000 */
[----:B------:R-:W-:Y:S02]  /*0b20*/  @P1 LOP3.LUT R210, R210, 0x400, RZ, 0xfc, !PT ;  /* 0x00000400d2d21812 */ /* 0x000fe400078efcff */
[----:B------:R-:W-:Y:S02]  /*0b30*/  LOP3.LUT R87, R57, R12, R11, 0x96, !PT ;  /* 0x0000000c39577212 */ /* 0x000fe400078e960b */
[----:B------:R-:W-:Y:S01]  /*0b40*/  IADD3 R12, R212, 0x5384540f, RZ ;  /* 0x5384540fd40c7810 */ /* 0x000fe20007ffe0ff */
        /* <DEDUP_REMOVED lines=14> */
[----:B------:R-:W-:Y:S01]  /*0c30*/  VIADD R81, R81, 0x80 ;  /* 0x0000008051517836 */ /* 0x000fe20000000000 */
[----:B-1----:R-:W-:-:S07]  /*0c40*/  @!P1 CS2R R28, SRZ ;  /* 0x00000000001c9805 */ /* 0x002fce000001ff00 */
.L_x_32415:
[----:B------:R-:W-:Y:S05]  /*0c50*/  BSYNC B0 ;  /* 0x0000000000007941 */ /* 0x000fea0003800000 */
.L_x_32414:
[----:B------:R-:W-:Y:S01]  /*0c60*/  ISETP.GE.U32.AND P1, PT, R7, 0x380, PT ;  /* 0x000003800700780c */ /* 0x000fe20003f26070 */
[----:B------:R-:W-:Y:S01]  /*0c70*/  IMAD.WIDE.U32 R202, R202, -0x326172a9, RZ ;  /* 0xcd9e8d57caca7825 */ /* 0x000fe200078e00ff */
[----:B------:R-:W-:Y:S01]  /*0c80*/  LOP3.LUT R210, R210, 0xfffffdff, RZ, 0xc0, !PT ;  /* 0xfffffdffd2d27812 */ /* 0x000fe200078ec0ff */
[----:B------:R-:W-:Y:S02]  /*0c90*/  BSSY B0, `(.L_x_32416) ;  /* 0x0000017000007945 */ /* 0x000fe40003800000 */
[----:B------:R-:W-:Y:S01]  /*0ca0*/  IMAD.HI.U32 R14, R87, -0x326172a9, RZ ;  /* 0xcd9e8d57570e7827 */ /* 0x000fe200078e00ff */
[----:B------:R-:W-:-:S03]  /*0cb0*/  LOP3.LUT R86, R203, R30, R12, 0x96, !PT ;  /* 0x0000001ecb567212 */ /* 0x000fc600078e960c */
[----:B------:R-:W-:-:S04]  /*0cc0*/  VIADD R13, R212, 0xf1bbcdc8 ;  /* 0xf1bbcdc8d40d7836 */ /* 0x000fc80000000000 */
[----:B------:R-:W-:Y:S02]  /*0cd0*/  @P1 LOP3.LUT R210, R210, 0x200, RZ, 0xfc, !PT ;  /* 0x00000200d2d21812 */ /* 0x000fe400078efcff */
[----:B------:R-:W-:Y:S02]  /*0ce0*/  LOP3.LUT R202, R14, R202, R13, 0x96, !PT ;  /* 0x000000ca0eca7212 */ /* 0x000fe400078e960d */
[----:B------:R-:W-:Y:S01]  /*0cf0*/  IADD3 R14, R213, -0x24c28bd8, RZ ;  /* 0xdb3d7428d50e7810 */ /* 0x000fe20007ffe0ff */
        /* <DEDUP_REMOVED lines=16> */
.L_x_32417:
[----:B------:R-:W-:Y:S05]  /*0e00*/  BSYNC B0 ;  /* 0x0000000000007941 */ /* 0x000fea0003800000 */
.L_x_32416:
        /* <DEDUP_REMOVED lines=20> */
.L_x_32419:
[----:B------:R-:W-:Y:S05]  /*0f50*/  BSYNC B0 ;  /* 0x0000000000007941 */ /* 0x000fea0003800000 */
.L_x_32418:
        /* <DEDUP_REMOVED lines=19> */
[----:B------:R-:W-:Y:S02]  /*1090*/  IADD3 R81, R81, 0x80, RZ ;  /* 0x0000008051517810 */ /* 0x000fe40007ffe0ff */
[----:B0-----:R-:W-:-:S07]  /*10a0*/  @!P1 CS2R R34, SRZ ;  /* 0x0000000000229805 */ /* 0x001fce000001ff00 */
.L_x_32421:
[----:B------:R-:W-:Y:S05]  /*10b0*/  BSYNC B0 ;  /* 0x0000000000007941 */ /* 0x000fea0003800000 */
.L_x_32420:
        /* <DEDUP_REMOVED lines=19> */
.L_x_32423:
[----:B------:R-:W-:Y:S05]  /*11f0*/  BSYNC B0 ;  /* 0x0000000000007941 */ /* 0x000fea0003800000 */
.L_x_32422:
[----:B------:R-:W-:Y:S01]  /*1200*/  ULDC UR6, c[0x0][0x214] ;  /* 0x0000850000067ab9 */ /* 0x000fe20000000800 */
[----:B------:R-:W-:Y:S02]  /*1210*/  LOP3.LUT R204, R83, R56, R14, 0x96, !PT ;  /* 0x0000003853cc7212 */ /* 0x000fe400078e960e */
[----:B------:R-:W-:-:S13]  /*1220*/  ISETP.GE.AND P1, PT, R208, UR6, PT ;  /* 0x00000006d0007c0c */ /* 0x000fda000bf26270 */
[----:B------:R-:W-:Y:S05]  /*1230*/  @P1 EXIT ;  /* 0x000000000000194d */ /* 0x000fea0003800000 */
[--C-:B-----5:R-:W-:Y:S01]  /*1240*/  SHF.R.U64 R137, R16, 0x10, R17.reuse ;  /* 0x0000001010897819 */ /* 0x120fe20000001211 */
[--C-:B------:R-:W-:Y:S01]  /*1250*/  IMAD.MOV.U32 R139, RZ, RZ, R17.reuse ;  /* 0x000000ffff8b7224 */ /* 0x100fe200078e0011 */
[----:B------:R-:W-:Y:S01]  /*1260*/  SHF.R.U32.HI R140, RZ, 0x10, R17 ;  /* 0x00000010ff8c7819 */ /* 0x000fe20000011611 */
[----:B------:R-:W-:Y:S01]  /*1270*/  IMAD.MOV.U32 R146, RZ, RZ, R38 ;  /* 0x000000ffff927224 */ /* 0x000fe200078e0026 */
[----:B------:R-:W-:Y:S01]  /*1280*/  SHF.R.S32.HI R17, RZ, 0x2, R15 ;  /* 0x00000002ff117819 */ /* 0x000fe2000001140f */
[----:B------:R-:W-:Y:S01]  /*1290*/  IMAD.MOV.U32 R138, RZ, RZ, R16 ;  /* 0x000000ffff8a7224 */ /* 0x000fe200078e0010 */
[----:B------:R-:W-:Y:S01]  /*12a0*/  SHF.R.U64 R145, R38, 0x10, R39 ;  /* 0x0000001026917819 */ /* 0x000fe20000001227 */
[----:B------:R-:W-:Y:S01]  /*12b0*/  IMAD.MOV.U32 R134, RZ, RZ, R40 ;  /* 0x000000ffff867224 */ /* 0x000fe200078e0028 */
[C---:B------:R-:W-:Y:S01]  /*12c0*/  SHF.L.U32 R38, R192.reuse, 0x5, RZ ;  /* 0x00000005c0267819 */ /* 0x040fe200000006ff */
[----:B------:R-:W-:Y:S01]  /*12d0*/  IMAD.MOV.U32 R162, RZ, RZ, R52 ;  /* 0x000000ffffa27224 */ /* 0x000fe200078e0034 */
[----:B------:R-:W-:Y:S01]  /*12e0*/  LOP3.LUT R16, R192, 0x60, RZ, 0xc0, !PT ;  /* 0x00000060c0107812 */ /* 0x000fe200078ec0ff */
[----:B------:R-:W-:Y:S01]  /*12f0*/  ULDC.U8 UR6, c[0x0][0x2a0] ;  /* 0x0000a80000067ab9 */ /* 0x000fe20000000000 */
[----:B------:R-:W-:Y:S01]  /*1300*/  LOP3.LUT R15, R17, 0x7f, RZ, 0xc0, !PT ;  /* 0x0000007f110f7812 */ /* 0x000fe200078ec0ff */
[----:B------:R-:W-:Y:S01]  /*1310*/  IMAD.MOV.U32 R80, RZ, RZ, R63 ;  /* 0x000000ffff507224 */ /* 0x000fe200078e003f */
[----:B------:R-:W-:Y:S01]  /*1320*/  SHF.R.U64 R133, R40, 0x10, R41 ;  /* 0x0000001028857819 */ /* 0x000fe20000001229 */
[----:B------:R-:W-:Y:S01]  /*1330*/  IMAD.MOV.U32 R57, RZ, RZ, R62 ;  /* 0x000000ffff397224 */ /* 0x000fe200078e003e */
[----:B------:R-:W-:Y:S01]  /*1340*/  LOP3.LUT R40, R38, 0x3e0, RZ, 0xc0, !PT ;  /* 0x000003e026287812 */ /* 0x000fe200078ec0ff */
[----:B------:R-:W-:Y:S01]  /*1350*/  IMAD.HI.U32 R197, R204, -0x326172a9, RZ ;  /* 0xcd9e8d57ccc57827 */ /* 0x000fe200078e00ff */
[----:B------:R-:W-:Y:S01]  /*1360*/  VIADDMNMX R38, R15, -R16, RZ, !PT ;  /* 0x800000100f267246 */ /* 0x000fe200078001ff */
[----:B------:R-:W-:Y:S01]  /*1370*/  ULDC UR7, c[0x0][0x294] ;  /* 0x0000a50000077ab9 */ /* 0x000fe20000000800 */
[----:B------:R-:W-:Y:S01]  /*1380*/  SHF.R.U32.HI R17, RZ, 0x2, R17 ;  /* 0x00000002ff117819 */ /* 0x000fe20000011611 */
[----:B------:R-:W-:Y:S01]  /*1390*/  VIADD R16, R213, 0x96a522ad ;  /* 0x96a522add5107836 */ /* 0x000fe20000000000 */
[----:B------:R-:W-:Y:S01]  /*13a0*/  VIMNMX R38, R38, 0x20, PT ;  /* 0x0000002026267848 */ /* 0x000fe20003fe0100 */
[----:B------:R-:W-:Y:S01]  /*13b0*/  IMAD.HI.U32 R198, R202, -0x2daee0ad, RZ ;  /* 0xd2511f53cac67827 */ /* 0x000fe200078e00ff */
[----:B------:R-:W-:Y:S01]  /*13c0*/  LOP3.LUT R17, R17, 0x3fffffe0, RZ, 0xc0, !PT ;  /* 0x3fffffe011117812 */ /* 0x000fe200078ec0ff */
[----:B------:R-:W-:Y:S01]  /*13d0*/  ULDC UR10, c[0x0][0x290] ;  /* 0x0000a400000a7ab9 */ /* 0x000fe20000000800 */
[----:B------:R-:W-:Y:S01]  /*13e0*/  VIADDMNMX R40, R15, -R40, RZ, !PT ;  /* 0x800000280f287246 */ /* 0x000fe200078001ff */
[----:B------:R-:W-:Y:S01]  /*13f0*/  IMAD.MOV.U32 R107, RZ, RZ, R71 ;  /* 0x000000ffff6b7224 */ /* 0x000fe200078e0047 */
[----:B------:R-:W-:Y:S01]  /*1400*/  SHF.R.U64 R161, R52, 0x10, R53 ;  /* 0x0000001034a17819 */ /* 0x000fe20000001235 */
[----:B------:R-:W-:Y:S01]  /*1410*/  IMAD.IADD R52, R38, 0x1, R17 ;  /* 0x0000000126347824 */ /* 0x000fe200078e0211 */
[----:B------:R-:W-:Y:S01]  /*1420*/  VIMNMX R40, R40, 0x20, PT ;  /* 0x0000002028287848 */ /* 0x000fe20003fe0100 */
[----:B------:R-:W-:Y:S01]  /*1430*/  IMAD.MOV.U32 R109, RZ, RZ, R72 ;  /* 0x000000ffff6d7224 */ /* 0x000fe200078e0048 */
[--C-:B------:R-:W-:Y:S01]  /*1440*/  SHF.R.U64 R170, R18, 0x10, R19.reuse ;  /* 0x0000001012aa7819 */ /* 0x100fe20000001213 */
[----:B------:R-:W-:Y:S01]  /*1450*/  IMAD.MOV.U32 R113, RZ, RZ, R74 ;  /* 0x000000ffff717224 */ /* 0x000fe200078e004a */
[----:B------:R-:W-:Y:S01]  /*1460*/  IADD3 R201, R17, R40, RZ ;  /* 0x0000002811c97210 */ /* 0x000fe20007ffe0ff */
[----:B------:R-:W-:Y:S01]  /*1470*/  HADD2.F32 R17, -RZ, R18.H0_H0 ;  /* 0x20000012ff117230 */ /* 0x000fe20000004100 */
[----:B------:R-:W-:Y:S01]  /*1480*/  SHF.L.U32 R52, R52, 0x2, RZ ;  /* 0x0000000234347819 */ /* 0x000fe200000006ff */
[----:B------:R-:W-:Y:S01]  /*1490*/  HADD2.F32 R18, -RZ, R19.H0_H0 ;  /* 0x20000013ff127230 */ /* 0x000fe20000004100 */
        /* <DEDUP_REMOVED lines=8> */
[----:B------:R-:W-:Y:S01]  /*1520*/  I2FP.F32.U32 R52, R52 ;  /* 0x0000003400347245 */ /* 0x000fe20000201000 */
[----:B------:R-:W-:Y:S01]  /*1530*/  IMAD.MOV.U32 R115, RZ, RZ, R75 ;  /* 0x000000ffff737224 */ /* 0x000fe200078e004b */
[----:B------:R-:W-:Y:S01]  /*1540*/  SHF.R.U32.HI R173, RZ, 0x10, R23 ;  /* 0x00000010ffad7819 */ /* 0x000fe20000011617 */
[----:B------:R-:W-:Y:S01]  /*1550*/  HADD2.F32 R23, -RZ, R24.H0_H0 ;  /* 0x20000018ff177230 */ /* 0x000fe20000004100 */
[--C-:B------:R-:W-:Y:S01]  /*1560*/  SHF.R.U64 R176, R24, 0x10, R25.reuse ;  /* 0x0000001018b07819 */ /* 0x100fe20000001219 */
[----:B------:R-:W-:Y:S01]  /*1570*/  HADD2.F32 R24, -RZ, R25.H0_H0 ;  /* 0x20000019ff187230 */ /* 0x000fe20000004100 */
[----:B------:R-:W-:Y:S01]  /*1580*/  SHF.R.U32.HI R175, RZ, 0x10, R25 ;  /* 0x00000010ffaf7819 */ /* 0x000fe20000011619 */
[----:B------:R-:W-:Y:S01]  /*1590*/  HADD2.F32 R25, -RZ, R26.H0_H0 ;  /* 0x2000001aff197230 */ /* 0x000fe20000004100 */
[----:B------:R-:W-:Y:S01]  /*15a0*/  ISETP.NE.AND P1, PT, RZ, UR6, PT ;  /* 0x00000006ff007c0c */ /* 0x000fe2000bf25270 */
[----:B------:R0:W1:Y:S01]  /*15b0*/  MUFU.RCP R203, R52 ;  /* 0x0000003400cb7308 */ /* 0x0000620000001000 */
        /* <DEDUP_REMOVED lines=9> */
[----:B------:R-:W-:Y:S01]  /*1650*/  IMAD.MOV.U32 R62, RZ, RZ, R66 ;  /* 0x000000ffff3e7224 */ /* 0x000fe200078e0042 */
[----:B------:R-:W-:Y:S01]  /*1660*/  SHF.R.U32.HI R82, RZ, 0x10, R63 ;  /* 0x00000010ff527819 */ /* 0x000fe2000001163f */
[----:B------:R-:W-:Y:S01]  /*1670*/  IMAD.MOV.U32 R63, RZ, RZ, R65 ;  /* 0x000000ffff3f7224 */ /* 0x000fe200078e0041 */
[----:B------:R-:W-:Y:S01]  /*1680*/  SHF.R.U64 R182, R30, 0x10, R31 ;  /* 0x000000101eb67819 */ /* 0x000fe2000000121f */
[----:B------:R-:W-:Y:S01]  /*1690*/  HADD2.F32 R30, -RZ, R31.H0_H0 ;  /* 0x2000001fff1e7230 */ /* 0x000fe20000004100 */
[----:B------:R-:W-:Y:S01]  /*16a0*/  MOV R59, R64 ;  /* 0x00000040003b7202 */ /* 0x000fe20000000f00 */
[----:B------:R-:W-:Y:S01]  /*16b0*/  IMAD.MOV.U32 R119, RZ, RZ, R77 ;  /* 0x000000ffff777224 */ /* 0x000fe200078e004d */
[--C-:B------:R-:W-:Y:S01]  /*16c0*/  SHF.R.U64 R84, R64, 0x10, R65.reuse ;  /* 0x0000001040547819 */ /* 0x100fe20000001241 */
[----:B------:R-:W-:Y:S01]  /*16d0*/  IMAD.MOV.U32 R64, RZ, RZ, R68 ;  /* 0x000000ffff407224 */ /* 0x000fe200078e0044 */
[----:B------:R-:W-:Y:S01]  /*16e0*/  SHF.R.U32.HI R81, RZ, 0x10, R65 ;  /* 0x00000010ff517819 */ /* 0x000fe20000011641 */
[----:B------:R-:W-:Y:S01]  /*16f0*/  IMAD.MOV.U32 R58, RZ, RZ, R78 ;  /* 0x000000ffff3a7224 */ /* 0x000fe200078e004e */
[----:B------:R-:W-:Y:S01]  /*1700*/  MOV R142, R42 ;  /* 0x0000002a008e7202 */ /* 0x000fe20000000f00 */
[----:B------:R-:W-:Y:S01]  /*1710*/  IMAD.MOV.U32 R126, RZ, RZ, R46 ;  /* 0x000000ffff7e7224 */ /* 0x000fe200078e002e */
[----:B------:R-:W-:Y:S01]  /*1720*/  SHF.R.U64 R141, R42, 0x10, R43 ;  /* 0x000000102a8d7819 */ /* 0x000fe2000000122b */
[----:B------:R-:W-:Y:S01]  /*1730*/  IMAD R42, R87, -0x326172a9, RZ ;  /* 0xcd9e8d57572a7824 */ /* 0x000fe200078e02ff */
[----:B------:R-:W-:Y:S01]  /*1740*/  MOV R147, R39 ;  /* 0x0000002700937202 */ /* 0x000fe20000000f00 */
[----:B------:R-:W-:Y:S01]  /*1750*/  IMAD.MOV.U32 R127, RZ, RZ, R47 ;  /* 0x000000ffff7f7224 */ /* 0x000fe200078e002f */
[----:B------:R-:W-:Y:S01]  /*1760*/  SHF.R.U32.HI R148, RZ, 0x10, R39 ;  /* 0x00000010ff947819 */ /* 0x000fe20000011627 */
[----:B------:R-:W-:Y:S01]  /*1770*/  IMAD R39, R86, -0x2daee0ad, RZ ;  /* 0xd2511f5356277824 */ /* 0x000fe200078e02ff */
[----:B------:R-:W-:Y:S01]  /*1780*/  SHF.R.U32.HI R181, RZ, 0x10, R31 ;  /* 0x00000010ffb57819 */ /* 0x000fe2000001161f */
[----:B------:R-:W-:Y:S01]  /*1790*/  HADD2.F32 R31, -RZ, R32.H0_H0 ;  /* 0x20000020ff1f7230 */ /* 0x000fe20000004100 */
[----:B------:R-:W-:Y:S01]  /*17a0*/  SHF.R.U64 R83, R66, 0x10, R67 ;  /* 0x0000001042537819 */ /* 0x000fe20000001243 */
[----:B------:R-:W-:Y:S01]  /*17b0*/  IMAD.MOV.U32 R66, RZ, RZ, R69 ;  /* 0x000000ffff427224 */ /* 0x000fe200078e0045 */
[----:B------:R-:W-:Y:S01]  /*17c0*/  MOV R65, R67 ;  /* 0x0000004300417202 */ /* 0x000fe20000000f00 */
[----:B------:R-:W-:Y:S01]  /*17d0*/  IMAD.MOV.U32 R131, RZ, RZ, R61 ;  /* 0x000000ffff837224 */ /* 0x000fe200078e003d */
[----:B------:R-:W-:Y:S01]  /*17e0*/  SHF.R.U64 R184, R32, 0x10, R33 ;  /* 0x0000001020b87819 */ /* 0x000fe20000001221 */
[----:B------:R-:W-:Y:S01]  /*17f0*/  IMAD.MOV.U32 R143, RZ, RZ, R43 ;  /* 0x000000ffff8f7224 */ /* 0x000fe200078e002b */
[----:B------:R-:W-:Y:S01]  /*1800*/  SHF.R.U32.HI R67, RZ, 0x10, R67 ;  /* 0x00000010ff437819 */ /* 0x000fe20000011643 */
[----:B------:R-:W-:Y:S01]  /*1810*/  IMAD.MOV.U32 R150, RZ, RZ, R48 ;  /* 0x000000ffff967224 */ /* 0x000fe200078e0030 */
[----:B------:R-:W-:Y:S01]  /*1820*/  SHF.R.U64 R68, R68, 0x10, R69 ;  /* 0x0000001044447819 */ /* 0x000fe20000001245 */
[----:B------:R-:W-:Y:S01]  /*1830*/  IMAD.MOV.U32 R151, RZ, RZ, R49 ;  /* 0x000000ffff977224 */ /* 0x000fe200078e0031 */
[----:B------:R-:W-:Y:S01]  /*1840*/  SHF.R.U32.HI R104, RZ, 0x10, R69 ;  /* 0x00000010ff687819 */ /* 0x000fe20000011645 */
        /* <DEDUP_REMOVED lines=9> */
[----:B------:R-:W-:Y:S01]  /*18e0*/  MOV R111, R73 ;  /* 0x00000049006f7202 */ /* 0x000fe20000000f00 */
[----:B------:R-:W-:Y:S01]  /*18f0*/  HADD2.F32 R32, -RZ, R33.H0_H0 ;  /* 0x20000021ff207230 */ /* 0x000fe20000004100 */
[----:B------:R-:W-:Y:S01]  /*1900*/  SHF.R.U32.HI R112, RZ, 0x10, R73 ;  /* 0x00000010ff707819 */ /* 0x000fe20000011649 */
[----:B------:R-:W-:Y:S01]  /*1910*/  IMAD R204, R204, -0x326172a9, RZ ;  /* 0xcd9e8d57cccc7824 */ /* 0x000fe200078e02ff */
[--C-:B------:R-:W-:Y:S01]  /*1920*/  SHF.R.U64 R114, R74, 0x10, R75.reuse ;  /* 0x000000104a727819 */ /* 0x100fe2000000124b */
[----:B------:R-:W-:Y:S01]  /*1930*/  IMAD R202, R202, -0x2daee0ad, RZ ;  /* 0xd2511f53caca7824 */ /* 0x000fe200078e02ff */
[----:B------:R-:W-:Y:S01]  /*1940*/  SHF.R.U32.HI R116, RZ, 0x10, R75 ;  /* 0x00000010ff747819 */ /* 0x000fe2000001164b */
[----:B------:R-:W-:Y:S01]  /*1950*/  IMAD.MOV.U32 R102, RZ, RZ, 0x1 ;  /* 0x00000001ff667424 */ /* 0x000fe200078e00ff */
[----:B------:R-:W-:Y:S01]  /*1960*/  MOV R117, R76 ;  /* 0x0000004c00757202 */ /* 0x000fe20000000f00 */
[----:B------:R-:W-:Y:S01]  /*1970*/  IMAD.MOV.U32 R199, RZ, RZ, RZ ;  /* 0x000000ffffc77224 */ /* 0x000fe200078e00ff */
        /* <DEDUP_REMOVED lines=64> */
[----:B------:R-:W-:Y:S01]  /*1d80*/  LOP3.LUT R198, R198, R39, R16, 0x96, !PT ;  /* 0x00000027c6c67212 */ /* 0x000fe200078e9610 */
[----:B------:R-:W-:Y:S01]  /*1d90*/  HADD2.F32 R39, -RZ, R80.H0_H0 ;  /* 0x20000050ff277230 */ /* 0x000fe20000004100 */
[----:B------:R-:W-:Y:S01]  /*1da0*/  LOP3.LUT R200, R200, 0x3, RZ, 0xc0, !PT ;  /* 0x00000003c8c87812 */ /* 0x000fe200078ec0ff */
[----:B------:R-:W-:Y:S01]  /*1db0*/  HADD2.F32 R118, -RZ, R118.H0_H0 ;  /* 0x20000076ff767230 */ /* 0x000fe20000004100 */
[----:B------:R-:W-:Y:S01]  /*1dc0*/  @P1 LOP3.LUT R210, R210, 0x8000, RZ, 0xfc, !PT ;  /* 0x00008000d2d21812 */ /* 0x000fe200078efcff */
        /* <DEDUP_REMOVED lines=72> */
[----:B01----:R-:W-:-:S07]  /*2250*/  IMAD.SHL.U32 R201, R201, 0x4, RZ ;  /* 0x00000004c9c97824 */ /* 0x003fce00078e00ff */
.L_x_32843:
[----:B------:R-:W0:Y:S08]  /*2260*/  LDC.64 R100, c[0x0][0x280] ;  /* 0x0000a000ff647b82 */ /* 0x000e300000000a00 */
[----:B------:R-:W1:Y:S01]  /*2270*/  LDC R215, c[0x0][0x218] ;  /* 0x00008600ffd77b82 */ /* 0x000e620000000800 */
[----:B0-----:R-:W-:-:S07]  /*2280*/  IMAD.WIDE R216, R208, 0x4, R100 ;  /* 0x00000004d0d87825 */ /* 0x001fce00078e0264 */
[----:B------:R-:W0:Y:S01]  /*2290*/  LDC.64 R100, c[0x0][0x288] ;  /* 0x0000a200ff647b82 */ /* 0x000e220000000a00 */
[----:B------:R2:W3:Y:S01]  /*22a0*/  LDG.E R103, desc[UR4][R216.64] ;  /* 0x00000004d8677981 */ /* 0x0004e2000c1e1900 */
[----:B0-----:R-:W-:-:S05]  /*22b0*/  IMAD.WIDE R100, R208, 0x4, R100 ;  /* 0x00000004d0647825 */ /* 0x001fca00078e0264 */
[----:B------:R0:W5:Y:S01]  /*22c0*/  LDG.E R211, desc[UR4][R100.64] ;  /* 0x0000000464d37981 */ /* 0x000162000c1e1900 */
[----:B-1----:R-:W-:Y:S01]  /*22d0*/  IMAD R214, R208, R215, RZ ;  /* 0x000000d7d0d67224 */ /* 0x002fe200078e02ff */
[----:B--2---:R-:W-:Y:S01]  /*22e0*/  HFMA2.MMA R217, -RZ, RZ, 0, 0 ;  /* 0x00000000ffd97435 */ /* 0x004fe200000001ff */
[----:B------:R-:W-:Y:S03]  /*22f0*/  BSSY B0, `(.L_x_32424) ;  /* 0x000019e000007945 */ /* 0x000fe60003800000 */
[----:B------:R-:W-:-:S04]  /*2300*/  SHF.R.S32.HI R219, RZ, 0x1f, R214 ;  /* 0x0000001fffdb7819 */ /* 0x000fc800000114d6 */
[----:B------:R-:W-:-:S04]  /*2310*/  LEA.HI R214, R219, R214, RZ, 0x2 ;  /* 0x000000d6dbd67211 */ /* 0x000fc800078f10ff */
[----:B------:R-:W-:Y:S02]  /*2320*/  LEA.HI.SX32 R219, R214, R209, 0x1e ;  /* 0x000000d1d6db7211 */ /* 0x000fe400078ff2ff */
[----:B------:R-:W-:Y:S02]  /*2330*/  SHF.R.S32.HI R214, RZ, 0x1f, R208 ;  /* 0x0000001fffd67819 */ /* 0x000fe400000114d0 */
[----:B---3--:R-:W-:-:S13]  /*2340*/  ISETP.GE.AND P1, PT, R103, 0x1, PT ;  /* 0x000000016700780c */ /* 0x008fda0003f26270 */
[----:B------:R-:W-:Y:S01]  /*2350*/  @P1 VIADD R218, R103, 0xffffffff ;  /* 0xffffffff67da1836 */ /* 0x000fe20000000000 */
        /* <DEDUP_REMOVED lines=15> */
[----:B------:R-:W-:Y:S01]  /*2450*/  ISETP.GT.AND P3, PT, R103, RZ, PT ;  /* 0x000000ff6700720c */ /* 0x000fe20003f64270 */
[----:B------:R-:W-:-:S12]  /*2460*/  BSSY B1, `(.L_x_32426) ;  /* 0x000005c000017945 */ /* 0x000fd80003800000 */
        /* <DEDUP_REMOVED lines=17> */
.L_x_32429:
[----:B------:R-:W-:-:S07]  /*2580*/  MOV R216, R204 ;  /* 0x000000cc00d87202 */ /* 0x000fce0000000f00 */
.L_x_32430:
[----:B------:R-:W-:Y:S05]  /*2590*/  BSYNC B2 ;  /* 0x0000000000027941 */ /* 0x000fea0003800000 */
.L_x_32428:
        /* <DEDUP_REMOVED lines=16> */
.L_x_32434:
[----:B------:R-:W-:Y:S05]  /*26a0*/  BSYNC B3 ;  /* 0x0000000000037941 */ /* 0x000fea0003800000 */
.L_x_32433:
        /* <DEDUP_REMOVED lines=44> */
.L_x_32432:
[----:B------:R-:W-:Y:S05]  /*2970*/  BSYNC B2 ;  /* 0x0000000000027941 */ /* 0x000fea0003800000 */
.L_x_32431:
        /* <DEDUP_REMOVED lines=8> */
[----:B------:R-:W-:-:S04]  /*2a00*/  FMUL.FTZ R56, R37, R56 ;  /* 0x0000003825387220 */ /* 0x000fc80000410000 */
[----:B------:R-:W-:-:S07]  /*2a10*/  @P2 FADD.FTZ R56, R52, R56 ;  /* 0x0000003834382221 */ /* 0x000fce0000010000 */
.L_x_32427:
[----:B------:R-:W-:Y:S05]  /*2a20*/  BSYNC B1 ;  /* 0x0000000000017941 */ /* 0x000fea0003800000 */
.L_x_32426:
        /* <DEDUP_REMOVED lines=18> */
.L_x_32438:
[----:B------:R-:W-:-:S07]  /*2b50*/  IMAD.MOV.U32 R57, RZ, RZ, R204 ;  /* 0x000000ffff397224 */ /* 0x000fce00078e00cc */
.L_x_32439:
[----:B------:R-:W-:Y:S05]  /*2b60*/  BSYNC B2 ;  /* 0x0000000000027941 */ /* 0x000fea0003800000 */
.L_x_32437:
        /* <DEDUP_REMOVED lines=16> */
.L_x_32443:
[----:B------:R-:W-:Y:S05]  /*2c70*/  BSYNC B3 ;  /* 0x0000000000037941 */ /* 0x000fea0003800000 */
.L_x_32442:
        /* <DEDUP_REMOVED lines=44> */
.L_x_32441:
[----:B------:R-:W-:Y:S05]  /*2f40*/  BSYNC B2 ;  /* 0x0000000000027941 */ /* 0x000fea0003800000 */
.L_x_32440:
        /* <DEDUP_REMOVED lines=10> */
.L_x_32436:
[----:B------:R-:W-:Y:S05]  /*2ff0*/  BSYNC B1 ;  /* 0x0000000000017941 */ /* 0x000fea0003800000 */
.L_x_32435:
        /* <DEDUP_REMOVED lines=18> */
.L_x_32447:
[----:B------:R-:W-:-:S07]  /*3120*/  IMAD.MOV.U32 R194, RZ, RZ, R204 ;  /* 0x000000ffffc27224 */ /* 0x000fce00078e00cc */
.L_x_32448:
[----:B------:R-:W-:Y:S05]  /*3130*/  BSYNC B2 ;  /* 0x0000000000027941 */ /* 0x000fea0003800000 */
.L_x_32446:
        /* <DEDUP_REMOVED lines=16> */
.L_x_32452:
[----:B------:R-:W-:Y:S05]  /*3240*/  BSYNC B3 ;  /* 0x0000000000037941 */ /* 0x000fea0003800000 */
.L_x_32451:
        /* <DEDUP_REMOVED lines=44> */
.L_x_32450:
[----:B------:R-:W-:Y:S05]  /*3510*/  BSYNC B2 ;  /* 0x0000000000027941 */ /* 0x000fea0003800000 */
.L_x_32449:
        /* <DEDUP_REMOVED lines=8> */
[----:B------:R-:W-:-:S04]  /*35a0*/  FMUL.FTZ R58, R39, R58 ;  /* 0x0000003a273a7220 */ /* 0x000fc80000410000 */
[----:B------:R-:W-:-:S07]  /*35b0*/  @P2 FADD.FTZ R58, R54, R58 ;  /* 0x0000003a363a2221 */ /* 0x000fce0000010000 */
.L_x_32445:
[----:B------:R-:W-:Y:S05]  /*35c0*/  BSYNC B1 ;  /* 0x0000000000017941 */ /* 0x000fea0003800000 */
.L_x_32444:
        /* <DEDUP_REMOVED lines=18> */
.L_x_32456:
[----:B------:R-:W-:-:S07]  /*36f0*/  MOV R59, R204 ;  /* 0x000000cc003b7202 */ /* 0x000fce0000000f00 */
.L_x_32457:
[----:B------:R-:W-:Y:S05]  /*3700*/  BSYNC B2 ;  /* 0x0000000000027941 */ /* 0x000fea0003800000 */
.L_x_32455:
        /* <DEDUP_REMOVED lines=16> */
.L_x_32461:
[----:B------:R-:W-:Y:S05]  /*3810*/  BSYNC B3 ;  /* 0x0000000000037941 */ /* 0x000fea0003800000 */
.L_x_32460:
        /* <DEDUP_REMOVED lines=44> */
.L_x_32459:
[----:B------:R-:W-:Y:S05]  /*3ae0*/  BSYNC B2 ;  /* 0x0000000000027941 */ /* 0x000fea0003800000 */
.L_x_32458:
        /* <DEDUP_REMOVED lines=10> */
.L_x_32454:
[----:B------:R-:W-:Y:S05]  /*3b90*/  BSYNC B1 ;  /* 0x0000000000017941 */ /* 0x000fea0003800000 */
.L_x_32453:
[----:B------:R-:W0:Y:S01]  /*3ba0*/  LDC.64 R100, c[0x0][0x238] ;  /* 0x00008e00ff647b82 */ /* 0x000e220000000a00 */
[----:B------:R-:W-:Y:S01]  /*3bb0*/  BSSY B1, `(.L_x_32462) ;  /* 0x000000f000017945 */ /* 0x000fe20003800000 */
[----:B0-----:R-:W-:-:S05]  /*3bc0*/  IMAD.WIDE.U32 R100, R219, 0x10, R100 ;  /* 0x00000010db647825 */ /* 0x001fca00078e0064 */
[----:B------:R0:W-:Y:S01]  /*3bd0*/  STG.E.128 desc[UR4][R100.64], R56 ;  /* 0x0000003864007986 */ /* 0x0001e2000c101d04 */
[----:B------:R-:W-:Y:S05]  /*3be0*/  @!P1 BRA `(.L_x_32463) ;  /* 0x00000000002c9947 */ /* 0x000fea0003800000 */
[----:B0-----:R-:W0:Y:S01]  /*3bf0*/  LDC.64 R100, c[0x0][0x240] ;  /* 0x00009000ff647b82 */ /* 0x001e220000000a00 */
[----:B------:R-:W-:Y:S02]  /*3c00*/  SHF.L.U32 R218, R194, 0x10, RZ ;  /* 0x00000010c2da7819 */ /* 0x000fe400000006ff */
[----:B------:R-:W-:Y:S02]  /*3c10*/  LOP3.LUT R216, R193, 0xffff, RZ, 0xc0, !PT ;  /* 0x0000ffffc1d87812 */ /* 0x000fe400078ec0ff */
[----:B------:R-:W-:Y:S02]  /*3c20*/  LOP3.LUT R221, R218, 0xff0000, RZ, 0xc0, !PT ;  /* 0x00ff0000dadd7812 */ /* 0x000fe400078ec0ff */
[----:B------:R-:W-:-:S03]  /*3c30*/  LOP3.LUT R223, R195, 0xff, RZ, 0xc0, !PT ;  /* 0x000000ffc3df7812 */ /* 0x000fc600078ec0ff */
[----:B------:R-:W-:Y:S01]  /*3c40*/  IMAD R216, R216, 0x1000000, R221 ;  /* 0x01000000d8d87824 */ /* 0x000fe200078e02dd */
[----:B------:R-:W-:-:S03]  /*3c50*/  LOP3.LUT R221, R196, 0xff, RZ, 0xc0, !PT ;  /* 0x000000ffc4dd7812 */ /* 0x000fc600078ec0ff */
[----:B------:R-:W-:-:S05]  /*3c60*/  IMAD R216, R223, 0x100, R216 ;  /* 0x00000100dfd87824 */ /* 0x000fca00078e02d8 */
[----:B------:R-:W-:Y:S01]  /*3c70*/  IADD3 R221, R216, R221, RZ ;  /* 0x000000ddd8dd7210 */ /* 0x000fe20007ffe0ff */
[----:B0-----:R-:W-:-:S05]  /*3c80*/  IMAD.WIDE.U32 R100, R217, 0x4, R100 ;  /* 0x00000004d9647825 */ /* 0x001fca00078e0064 */
[----:B------:R1:W-:Y:S02]  /*3c90*/  STG.E desc[UR4][R100.64], R221 ;  /* 0x000000dd64007986 */ /* 0x0003e4000c101904 */
.L_x_32463:
[----:B------:R-:W-:Y:S05]  /*3ca0*/  BSYNC B1 ;  /* 0x0000000000017941 */ /* 0x000fea0003800000 */
.L_x_32462:
[----:B------:R-:W-:Y:S02]  /*3cb0*/  VIADD R219, R219, 0x80 ;  /* 0x00000080dbdb7836 */ /* 0x000fe40000000000 */
[----:B------:R-:W-:-:S07]  /*3cc0*/  VIADD R217, R217, 0x80 ;  /* 0x00000080d9d97836 */ /* 0x000fce0000000000 */
.L_x_32425:
[----:B------:R-:W-:Y:S05]  /*3cd0*/  BSYNC B0 ;  /* 0x0000000000007941 */ /* 0x000fea0003800000 */
.L_x_32424:
[----:B------:R-:W-:Y:S01]  /*3ce0*/  LOP3.LUT P2, RZ, R210, 0x4000, RZ, 0xc0, !PT ;  /* 0x00004000d2ff7812 */ /* 0x000fe2000784c0ff */
        /* <DEDUP_REMOVED lines=8> */
[----:B-----5:R1:W5:Y:S01]  /*3d70*/  @P1 LDG.E.128 R60, desc[UR4][R66.64] ;  /* 0x00000004423c1981 */ /* 0x020362000c1e1d00 */
[----:B0-----:R-:W-:-:S05]  /*3d80*/  @P2 IMAD.WIDE.U32 R220, R219, 0x10, R220 ;  /* 0x00000010dbdc2825 */ /* 0x001fca00078e00dc */
[----:B------:R-:W2:Y:S01]  /*3d90*/  @P2 LDG.E.128 R52, desc[UR4][R220.64] ;  /* 0x00000004dc342981 */ /* 0x000ea2000c1e1d00 */
[----:B------:R-:W-:Y:S01]  /*3da0*/  ISETP.GT.AND P3, PT, R103, RZ, PT ;  /* 0x000000ff6700720c */ /* 0x000fe20003f64270 */
[----:B------:R-:W-:-:S12]  /*3db0*/  BSSY B1, `(.L_x_32466) ;  /* 0x000005c000017945 */ /* 0x000fd80003800000 */
        /* <DEDUP_REMOVED lines=17> */
.L_x_32469:
[----:B------:R-:W-:-:S07]  /*3ed0*/  IMAD.MOV.U32 R216, RZ, RZ, R204 ;  /* 0x000000ffffd87224 */ /* 0x000fce00078e00cc */
.L_x_32470:
[----:B------:R-:W-:Y:S05]  /*3ee0*/  BSYNC B2 ;  /* 0x0000000000027941 */ /* 0x000fea0003800000 */
.L_x_32468:
        /* <DEDUP_REMOVED lines=16> */
.L_x_32474:
[----:B------:R-:W-:Y:S05]  /*3ff0*/  BSYNC B3 ;  /* 0x0000000000037941 */ /* 0x000fea0003800000 */
.L_x_32473:
        /* <DEDUP_REMOVED lines=44> */
.L_x_32472:
[----:B------:R-:W-:Y:S05]  /*42c0*/  BSYNC B2 ;  /* 0x0000000000027941 */ /* 0x000fea0003800000 */
.L_x_32471:
        /* <DEDUP_REMOVED lines=10> */
.L_x_32467:
[----:B------:R-:W-:Y:S05]  /*4370*/  BSYNC B1 ;  /* 0x0000000000017941 */ /* 0x000fea0003800000 */
.L_x_32466:
        /* <DEDUP_REMOVED lines=18> */
.L_x_32478:
[----:B------:R-:W-:-:S07]  /*44a0*/  IMAD.MOV.U32 R65, RZ, RZ, R204 ;  /* 0x000000ffff417224 */ /* 0x000fce00078e00cc */
.L_x_32479:
[----:B------:R-:W-:Y:S05]  /*44b0*/  BSYNC B2 ;  /* 0x0000000000027941 */ /* 0x000fea0003800000 */
.L_x_32477:
        /* <DEDUP_REMOVED lines=16> */
.L_x_32483:
[----:B------:R-:W-:Y:S05]  /*45c0*/  BSYNC B3 ;  /* 0x0000000000037941 */ /* 0x000fea0003800000 */
.L_x_32482:
        /* <DEDUP_REMOVED lines=44> */
.L_x_32481:
[----:B------:R-:W-:Y:S05]  /*4890*/  BSYNC B2 ;  /* 0x0000000000027941 */ /* 0x000fea0003800000 */
.L_x_32480:
        /* <DEDUP_REMOVED lines=10> */
.L_x_32476:
[----:B------:R-:W-:Y:S05]  /*4940*/  BSYNC B1 ;  /* 0x0000000000017941 */ /* 0x000fea0003800000 */
.L_x_32475:
        /* <DEDUP_REMOVED lines=18> */
.L_x_32487:
[----:B------:R-:W-:-:S07]  /*4a70*/  MOV R194, R204 ;  /* 0x000000cc00c27202 */ /* 0x000fce0000000f00 */
.L_x_32488:
[----:B------:R-:W-:Y:S05]  /*4a80*/  BSYNC B2 ;  /* 0x0000000000027941 */ /* 0x000fea0003800000 */
.L_x_32486:
        /* <DEDUP_REMOVED lines=16> */
.L_x_32492:
[----:B------:R-:W-:Y:S05]  /*4b90*/  BSYNC B3 ;  /* 0x0000000000037941 */ /* 0x000fea0003800000 */
.L_x_32491:
        /* <DEDUP_REMOVED lines=44> */
.L_x_32490:
[----:B------:R-:W-:Y:S05]  /*4e60*/  BSYNC B2 ;  /* 0x0000000000027941 */ /* 0x000fea0003800000 */
.L_x_32489:
        /* <DEDUP_REMOVED lines=10> */
.L_x_32485:
[----:B------:R-:W-:Y:S05]  /*4f10*/  BSYNC B1 ;  /* 0x0000000000017941 */ /* 0x000fea0003800000 */
.L_x_32484:
        /* <DEDUP_REMOVED lines=18> */
.L_x_32496:
[----:B------:R-:W-:-:S07]  /*5040*/  IMAD.MOV.U32 R67, RZ, RZ, R204 ;  /* 0x000000ffff437224 */ /* 0x000fce00078e00cc */
.L_x_32497:
[----:B------:R-:W-:Y:S05]  /*5050*/  BSYNC B2 ;  /* 0x0000000000027941 */ /* 0x000fea0003800000 */
.L_x_32495:
        /* <DEDUP_REMOVED lines=16> */
.L_x_32501:
[----:B------:R-:W-:Y:S05]  /*5160*/  BSYNC B3 ;  /* 0x0000000000037941 */ /* 0x000fea0003800000 */
.L_x_32500:
        /* <DEDUP_REMOVED lines=44> */
.L_x_32499:
[----:B------:R-:W-:Y:S05]  /*5430*/  BSYNC B2 ;  /* 0x0000000000027941 */ /* 0x000fea0003800000 */
.L_x_32498:
        /* <DEDUP_REMOVED lines=10> */
.L_x_32494:
[----:B------:R-:W-:Y:S05]  /*54e0*/  BSYNC B1 ;  /* 0x0000000000017941 */ /* 0x000fea0003800000 */
.L_x_32493:
[----:B------:R-:W0:Y:S01]  /*54f0*/  LDC.64 R100, c[0x0][0x238] ;  /* 0x00008e00ff647b82 */ /* 0x000e220000000a00 */
[----:B------:R-:W-:Y:S01]  /*5500*/  BSSY B1, `(.L_x_32502) ;  /* 0x000000f000017945 */ /* 0x000fe20003800000 */
[----:B0-----:R-:W-:-:S05]  /*5510*/  IMAD.WIDE.U32 R100, R219, 0x10, R100 ;  /* 0x00000010db647825 */ /* 0x001fca00078e0064 */
[----:B------:R0:W-:Y:S01]  /*5520*/  STG.E.128 desc[UR4][R100.64], R64 ;  /* 0x0000004064007986 */ /* 0x0001e2000c101d04 */
[----:B------:R-:W-:Y:S05]  /*5530*/  @!P1 BRA `(.L_x_32503) ;  /* 0x00000000002c9947 */ /* 0x000fea0003800000 */
[----:B0-----:R-:W0:Y:S01]  /*5540*/  LDC.64 R100, c[0x0][0x240] ;  /* 0x00009000ff647b82 */ /* 0x001e220000000a00 */
[----:B------:R-:W-:Y:S01]  /*5550*/  IMAD.U32 R218, R194, 0x10000, RZ ;  /* 0x00010000c2da7824 */ /* 0x000fe200078e00ff */
[----:B------:R-:W-:Y:S02]  /*5560*/  LOP3.LUT R216, R193, 0xffff, RZ, 0xc0, !PT ;  /* 0x0000ffffc1d87812 */ /* 0x000fe400078ec0ff */
[----:B------:R-:W-:Y:S02]  /*5570*/  LOP3.LUT R223, R195, 0xff, RZ, 0xc0, !PT ;  /* 0x000000ffc3df7812 */ /* 0x000fe400078ec0ff */
[----:B------:R-:W-:-:S04]  /*5580*/  LOP3.LUT R221, R218, 0xff0000, RZ, 0xc0, !PT ;  /* 0x00ff0000dadd7812 */ /* 0x000fc800078ec0ff */
[----:B------:R-:W-:Y:S02]  /*5590*/  LEA R216, R216, R221, 0x18 ;  /* 0x000000ddd8d87211 */ /* 0x000fe400078ec0ff */
[----:B------:R-:W-:-:S03]  /*55a0*/  LOP3.LUT R221, R196, 0xff, RZ, 0xc0, !PT ;  /* 0x000000ffc4dd7812 */ /* 0x000fc600078ec0ff */
[----:B------:R-:W-:-:S04]  /*55b0*/  IMAD R216, R223, 0x100, R216 ;  /* 0x00000100dfd87824 */ /* 0x000fc800078e02d8 */
[----:B------:R-:W-:Y:S02]  /*55c0*/  IMAD.IADD R221, R216, 0x1, R221 ;  /* 0x00000001d8dd7824 */ /* 0x000fe400078e02dd */
[----:B0-----:R-:W-:-:S05]  /*55d0*/  IMAD.WIDE.U32 R100, R217, 0x4, R100 ;  /* 0x00000004d9647825 */ /* 0x001fca00078e0064 */
[----:B------:R1:W-:Y:S02]  /*55e0*/  STG.E desc[UR4][R100.64], R221 ;  /* 0x000000dd64007986 */ /* 0x0003e4000c101904 */
.L_x_32503:
[----:B------:R-:W-:Y:S05]  /*55f0*/  BSYNC B1 ;  /* 0x0000000000017941 */ /* 0x000fea0003800000 */
.L_x_32502:
[----:B------:R-:W-:Y:S01]  /*5600*/  IADD3 R219, R219, 0x80, RZ ;  /* 0x00000080dbdb7810 */ /* 0x000fe20007ffe0ff */
[----:B------:R-:W-:-:S07]  /*5610*/  VIADD R217, R217, 0x80 ;  /* 0x00000080d9d97836 */ /* 0x000fce0000000000 */
.L_x_32465:
[----:B------:R-:W-:Y:S05]  /*5620*/  BSYNC B0 ;  /* 0x0000000000007941 */ /* 0x000fea0003800000 */
.L_x_32464:
        /* <DEDUP_REMOVED lines=31> */
.L_x_32509:
[----:B------:R-:W-:-:S07]  /*5820*/  IMAD.MOV.U32 R216, RZ, RZ, R204 ;  /* 0x000000ffffd87224 */ /* 0x000fce00078e00cc */
.L_x_32510:
[----:B------:R-:W-:Y:S05]  /*5830*/  BSYNC B2 ;  /* 0x0000000000027941 */ /* 0x000fea0003800000 */
.L_x_32508:
        /* <DEDUP_REMOVED lines=16> */
.L_x_32514:
[----:B------:R-:W-:Y:S05]  /*5940*/  BSYNC B3 ;  /* 0x0000000000037941 */ /* 0x000fea0003800000 */
.L_x_32513:
        /* <DEDUP_REMOVED lines=44> */
.L_x_32512:
[----:B------:R-:W-:Y:S05]  /*5c10*/  BSYNC B2 ;  /* 0x0000000000027941 */ /* 0x000fea0003800000 */
.L_x_32511:
        /* <DEDUP_REMOVED lines=10> */
.L_x_32507:
[----:B------:R-:W-:Y:S05]  /*5cc0*/  BSYNC B1 ;  /* 0x0000000000017941 */ /* 0x000fea0003800000 */
.L_x_32506:
        /* <DEDUP_REMOVED lines=18> */
.L_x_32518:
[----:B------:R-:W-:-:S07]  /*5df0*/  MOV R69, R204 ;  /* 0x000000cc00457202 */ /* 0x000fce0000000f00 */
.L_x_32519:
[----:B------:R-:W-:Y:S05]  /*5e00*/  BSYNC B2 ;  /* 0x0000000000027941 */ /* 0x000fea0003800000 */
.L_x_32517:
        /* <DEDUP_REMOVED lines=16> */
.L_x_32523:
[----:B------:R-:W-:Y:S05]  /*5f10*/  BSYNC B3 ;  /* 0x0000000000037941 */ /* 0x000fea0003800000 */
.L_x_32522:
        /* <DEDUP_REMOVED lines=44> */
.L_x_32521:
[----:B------:R-:W-:Y:S05]  /*61e0*/  BSYNC B2 ;  /* 0x0000000000027941 */ /* 0x000fea0003800000 */
.L_x_32520:
        /* <DEDUP_REMOVED lines=10> */
.L_x_32516:
[----:B------:R-:W-:Y:S05]  /*6290*/  BSYNC B1 ;  /* 0x0000000000017941 */ /* 0x000fea0003800000 */
.L_x_32515:
        /* <DEDUP_REMOVED lines=18> */
.L_x_32527:
[----:B------:R-:W-:-:S07]  /*63c0*/  MOV R194, R204 ;  /* 0x000000cc00c27202 */ /* 0x000fce0000000f00 */
.L_x_32528:
[----:B------:R-:W-:Y:S05]  /*63d0*/  BSYNC B2 ;  /* 0x0000000000027941 */ /* 0x000fea0003800000 */
.L_x_32526:
        /* <DEDUP_REMOVED lines=16> */
.L_x_32532:
[----:B------:R-:W-:Y:S05]  /*64e0*/  BSYNC B3 ;  /* 0x0000000000037941 */ /* 0x000fea0003800000 */
.L_x_32531:
        /* <DEDUP_REMOVED lines=44> */
.L_x_32530:
[----:B------:R-:W-:Y:S05]  /*67b0*/  BSYNC B2 ;  /* 0x0000000000027941 */ /* 0x000fea0003800000 */
.L_x_32529:
        /* <DEDUP_REMOVED lines=10> */
.L_x_32525:
[----:B------:R-:W-:Y:S05]  /*6860*/  BSYNC B1 ;  /* 0x0000000000017941 */ /* 0x000fea0003800000 */
.L_x_32524:
        /* <DEDUP_REMOVED lines=18> */
.L_x_32536:
[----:B------:R-:W-:-:S07]  /*6990*/  IMAD.MOV.U32 R71, RZ, RZ, R204 ;  /* 0x000000ffff477224 */ /* 0x000fce00078e00cc */
.L_x_32537:
[----:B------:R-:W-:Y:S05]  /*69a0*/  BSYNC B2 ;  /* 0x0000000000027941 */ /* 0x000fea0003800000 */
.L_x_32535:
        /* <DEDUP_REMOVED lines=16> */
.L_x_32541:
[----:B------:R-:W-:Y:S05]  /*6ab0*/  BSYNC B3 ;  /* 0x0000000000037941 */ /* 0x000fea0003800000 */
.L_x_32540:
        /* <DEDUP_REMOVED lines=44> */
.L_x_32539:
[----:B------:R-:W-:Y:S05]  /*6d80*/  BSYNC B2 ;  /* 0x0000000000027941 */ /* 0x000fea0003800000 */
.L_x_32538:
        /* <DEDUP_REMOVED lines=10> */
.L_x_32534:
[----:B------:R-:W-:Y:S05]  /*6e30*/  BSYNC B1 ;  /* 0x0000000000017941 */ /* 0x000fea0003800000 */
.L_x_32533:
        /* <DEDUP_REMOVED lines=12> */
[----:B------:R-:W-:-:S05]  /*6f00*/  IMAD R216, R223, 0x100, R216 ;  /* 0x00000100dfd87824 */ /* 0x000fca00078e02d8 */
[----:B------:R-:W-:Y:S01]  /*6f10*/  IADD3 R221, R216, R221, RZ ;  /* 0x000000ddd8dd7210 */ /* 0x000fe20007ffe0ff */
[----:B0-----:R-:W-:-:S05]  /*6f20*/  IMAD.WIDE.U32 R100, R217, 0x4, R100 ;  /* 0x00000004d9647825 */ /* 0x001fca00078e0064 */
[----:B------:R1:W-:Y:S02]  /*6f30*/  STG.E desc[UR4][R100.64], R221 ;  /* 0x000000dd64007986 */ /* 0x0003e4000c101904 */
.L_x_32543:
[----:B------:R-:W-:Y:S05]  /*6f40*/  BSYNC B1 ;  /* 0x0000000000017941 */ /* 0x000fea0003800000 */
.L_x_32542:
[----:B------:R-:W-:Y:S01]  /*6f50*/  VIADD R219, R219, 0x80 ;  /* 0x00000080dbdb7836 */ /* 0x000fe20000000000 */
[----:B------:R-:W-:-:S07]  /*6f60*/  IADD3 R217, R217, 0x80, RZ ;  /* 0x00000080d9d97810 */ /* 0x000fce0007ffe0ff */
.L_x_32505:
[----:B------:R-:W-:Y:S05]  /*6f70*/  BSYNC B0 ;  /* 0x0000000000007941 */ /* 0x000fea0003800000 */
.L_x_32504:
        /* <DEDUP_REMOVED lines=31> */
.L_x_32549:
[----:B------:R-:W-:-:S07]  /*7170*/  MOV R216, R204 ;  /* 0x000000cc00d87202 */ /* 0x000fce0000000f00 */
.L_x_32550:
[----:B------:R-:W-:Y:S05]  /*7180*/  BSYNC B2 ;  /* 0x0000000000027941 */ /* 0x000fea0003800000 */
.L_x_32548:
        /* <DEDUP_REMOVED lines=16> */
.L_x_32554:
[----:B------:R-:W-:Y:S05]  /*7290*/  BSYNC B3 ;  /* 0x0000000000037941 */ /* 0x000fea0003800000 */
.L_x_32553:
        /* <DEDUP_REMOVED lines=44> */
.L_x_32552:
[----:B------:R-:W-:Y:S05]  /*7560*/  BSYNC B2 ;  /* 0x0000000000027941 */ /* 0x000fea0003800000 */
.L_x_32551:
        /* <DEDUP_REMOVED lines=10> */
.L_x_32547:
[----:B------:R-:W-:Y:S05]  /*7610*/  BSYNC B1 ;  /* 0x0000000000017941 */ /* 0x000fea0003800000 */
.L_x_32546:
        /* <DEDUP_REMOVED lines=18> */
.L_x_32558:
[----:B------:R-:W-:-:S07]  /*7740*/  IMAD.MOV.U32 R73, RZ, RZ, R204 ;  /* 0x000000ffff497224 */ /* 0x000fce00078e00cc */
.L_x_32559:
[----:B------:R-:W-:Y:S05]  /*7750*/  BSYNC B2 ;  /* 0x0000000000027941 */ /* 0x000fea0003800000 */
.L_x_32557:
        /* <DEDUP_REMOVED lines=16> */
.L_x_32563:
[----:B------:R-:W-:Y:S05]  /*7860*/  BSYNC B3 ;  /* 0x0000000000037941 */ /* 0x000fea0003800000 */
.L_x_32562:
        /* <DEDUP_REMOVED lines=44> */
.L_x_32561:
[----:B------:R-:W-:Y:S05]  /*7b30*/  BSYNC B2 ;  /* 0x0000000000027941 */ /* 0x000fea0003800000 */
.L_x_32560:
        /* <DEDUP_REMOVED lines=10> */
.L_x_32556:
[----:B------:R-:W-:Y:S05]  /*7be0*/  BSYNC B1 ;  /* 0x0000000000017941 */ /* 0x000fea0003800000 */
.L_x_32555:
        /* <DEDUP_REMOVED lines=18> */
.L_x_32567:
[----:B------:R-:W-:-:S07]  /*7d10*/  MOV R194, R204 ;  /* 0x000000cc00c27202 */ /* 0x000fce0000000f00 */
.L_x_32568:
[----:B------:R-:W-:Y:S05]  /*7d20*/  BSYNC B2 ;  /* 0x0000000000027941 */ /* 0x000fea0003800000 */
.L_x_32566:
        /* <DEDUP_REMOVED lines=16> */
.L_x_32572:
[----:B------:R-:W-:Y:S05]  /*7e30*/  BSYNC B3 ;  /* 0x0000000000037941 */ /* 0x000fea0003800000 */
.L_x_32571:
        /* <DEDUP_REMOVED lines=44> */
.L_x_32570:
[----:B------:R-:W-:Y:S05]  /*8100*/  BSYNC B2 ;  /* 0x0000000000027941 */ /* 0x000fea0003800000 */
.L_x_32569:
        /* <DEDUP_REMOVED lines=10> */
.L_x_32565:
[----:B------:R-:W-:Y:S05]  /*81b0*/  BSYNC B1 ;  /* 0x0000000000017941 */ /* 0x000fea0003800000 */
.L_x_32564:
        /* <DEDUP_REMOVED lines=18> */
.L_x_32576:
[----:B------:R-:W-:-:S07]  /*82e0*/  IMAD.MOV.U32 R75, RZ, RZ, R204 ;  /* 0x000000ffff4b7224 */ /* 0x000fce00078e00cc */
.L_x_32577:
[----:B------:R-:W-:Y:S05]  /*82f0*/  BSYNC B2 ;  /* 0x0000000000027941 */ /* 0x000fea0003800000 */
.L_x_32575:
        /* <DEDUP_REMOVED lines=16> */
.L_x_32581:
[----:B------:R-:W-:Y:S05]  /*8400*/  BSYNC B3 ;  /* 0x0000000000037941 */ /* 0x000fea0003800000 */
.L_x_32580:
        /* <DEDUP_REMOVED lines=44> */
.L_x_32579:
[----:B------:R-:W-:Y:S05]  /*86d0*/  BSYNC B2 ;  /* 0x0000000000027941 */ /* 0x000fea0003800000 */
.L_x_32578:
        /* <DEDUP_REMOVED lines=10> */
.L_x_32574:
[----:B------:R-:W-:Y:S05]  /*8780*/  BSYNC B1 ;  /* 0x0000000000017941 */ /* 0x000fea0003800000 */
.L_x_32573:
        /* <DEDUP_REMOVED lines=16> */
.L_x_32583:
[----:B------:R-:W-:Y:S05]  /*8890*/  BSYNC B1 ;  /* 0x0000000000017941 */ /* 0x000fea0003800000 */
.L_x_32582:
[----:B------:R-:W-:Y:S01]  /*88a0*/  VIADD R219, R219, 0x80 ;  /* 0x00000080dbdb7836 */ /* 0x000fe20000000000 */
[----:B------:R-:W-:-:S07]  /*88b0*/  IADD3 R217, R217, 0x80, RZ ;  /* 0x00000080d9d97810 */ /* 0x000fce0007ffe0ff */
.L_x_32545:
[----:B------:R-:W-:Y:S05]  /*88c0*/  BSYNC B0 ;  /* 0x0000000000007941 */ /* 0x000fea0003800000 */
.L_x_32544:
        /* <DEDUP_REMOVED lines=31> */
.L_x_32589:
[----:B------:R-:W-:-:S07]  /*8ac0*/  MOV R216, R204 ;  /* 0x000000cc00d87202 */ /* 0x000fce0000000f00 */
.L_x_32590:
[----:B------:R-:W-:Y:S05]  /*8ad0*/  BSYNC B2 ;  /* 0x0000000000027941 */ /* 0x000fea0003800000 */
.L_x_32588:
        /* <DEDUP_REMOVED lines=16> */
.L_x_32594:
[----:B------:R-:W-:Y:S05]  /*8be0*/  BSYNC B3 ;  /* 0x0000000000037941 */ /* 0x000fea0003800000 */
.L_x_32593:
        /* <DEDUP_REMOVED lines=44> */
.L_x_32592:
[----:B------:R-:W-:Y:S05]  /*8eb0*/  BSYNC B2 ;  /* 0x0000000000027941 */ /* 0x000fea0003800000 */
.L_x_32591:
        /* <DEDUP_REMOVED lines=10> */
.L_x_32587:
[----:B------:R-:W-:Y:S05]  /*8f60*/  BSYNC B1 ;  /* 0x0000000000017941 */ /* 0x000fea0003800000 */
.L_x_32586:
        /* <DEDUP_REMOVED lines=18> */
.L_x_32598:
[----:B------:R-:W-:-:S07]  /*9090*/  IMAD.MOV.U32 R77, RZ, RZ, R204 ;  /* 0x000000ffff4d7224 */ /* 0x000fce00078e00cc */
.L_x_32599:
[----:B------:R-:W-:Y:S05]  /*90a0*/  BSYNC B2 ;  /* 0x0000000000027941 */ /* 0x000fea0003800000 */
.L_x_32597:
        /* <DEDUP_REMOVED lines=16> */
.L_x_32603:
[----:B------:R-:W-:Y:S05]  /*91b0*/  BSYNC B3 ;  /* 0x0000000000037941 */ /* 0x000fea0003800000 */
.L_x_32602:
        /* <DEDUP_REMOVED lines=44> */
.L_x_32601:
[----:B------:R-:W-:Y:S05]  /*9480*/  BSYNC B2 ;  /* 0x0000000000027941 */ /* 0x000fea0003800000 */
.L_x_32600:
        /* <DEDUP_REMOVED lines=10> */
.L_x_32596:
[----:B------:R-:W-:Y:S05]  /*9530*/  BSYNC B1 ;  /* 0x0000000000017941 */ /* 0x000fea0003800000 */
.L_x_32595:
        /* <DEDUP_REMOVED lines=18> */
.L_x_32607:
[----:B------:R-:W-:-:S07]  /*9660*/  MOV R194, R204 ;  /* 0x000000cc00c27202 */ /* 0x000fce0000000f00 */
.L_x_32608:
[----:B------:R-:W-:Y:S05]  /*9670*/  BSYNC B2 ;  /* 0x0000000000027941 */ /* 0x000fea0003800000 */
.L_x_32606:
        /* <DEDUP_REMOVED lines=16> */
.L_x_32612:
[----:B------:R-:W-:Y:S05]  /*9780*/  BSYNC B3 ;  /* 0x0000000000037941 */ /* 0x000fea0003800000 */
.L_x_32611:
        /* <DEDUP_REMOVED lines=44> */
.L_x_32610:
[----:B------:R-:W-:Y:S05]  /*9a50*/  BSYNC B2 ;  /* 0x0000000000027941 */ /* 0x000fea0003800000 */
.L_x_32609:
        /* <DEDUP_REMOVED lines=10> */
.L_x_32605:
[----:B------:R-:W-:Y:S05]  /*9b00*/  BSYNC B1 ;  /* 0x0000000000017941 */ /* 0x000fea0003800000 */
.L_x_32604:
        /* <DEDUP_REMOVED lines=18> */
.L_x_32616:
[----:B------:R-:W-:-:S07]  /*9c30*/  IMAD.MOV.U32 R79, RZ, RZ, R204 ;  /* 0x000000ffff4f7224 */ /* 0x000fce00078e00cc */
.L_x_32617:
[----:B------:R-:W-:Y:S05]  /*9c40*/  BSYNC B2 ;  /* 0x0000000000027941 */ /* 0x000fea0003800000 */
.L_x_32615:
        /* <DEDUP_REMOVED lines=16> */
.L_x_32621:
[----:B------:R-:W-:Y:S05]  /*9d50*/  BSYNC B3 ;  /* 0x0000000000037941 */ /* 0x000fea0003800000 */
.L_x_32620:
        /* <DEDUP_REMOVED lines=44> */
.L_x_32619:
[----:B------:R-:W-:Y:S05]  /*a020*/  BSYNC B2 ;  /* 0x0000000000027941 */ /* 0x000fea0003800000 */
.L_x_32618:
        /* <DEDUP_REMOVED lines=10> */
.L_x_32614:
[----:B------:R-:W-:Y:S05]  /*a0d0*/  BSYNC B1 ;  /* 0x0000000000017941 */ /* 0x000fea0003800000 */
.L_x_32613:
        /* <DEDUP_REMOVED lines=16> */
.L_x_32623:
[----:B------:R-:W-:Y:S05]  /*a1e0*/  BSYNC B1 ;  /* 0x0000000000017941 */ /* 0x000fea0003800000 */
.L_x_32622:
[----:B------:R-:W-:Y:S01]  /*a1f0*/  VIADD R219, R219, 0x80 ;  /* 0x00000080dbdb7836 */ /* 0x000fe20000000000 */
[----:B------:R-:W-:-:S07]  /*a200*/  IADD3 R217, R217, 0x80, RZ ;  /* 0x00000080d9d97810 */ /* 0x000fce0007ffe0ff */
.L_x_32585:
[----:B------:R-:W-:Y:S05]  /*a210*/  BSYNC B0 ;  /* 0x0000000000007941 */ /* 0x000fea0003800000 */
.L_x_32584:
        /* <DEDUP_REMOVED lines=31> */
.L_x_32629:
[----:B------:R-:W-:-:S07]  /*a410*/  MOV R216, R204 ;  /* 0x000000cc00d87202 */ /* 0x000fce0000000f00 */
.L_x_32630:
[----:B------:R-:W-:Y:S05]  /*a420*/  BSYNC B2 ;  /* 0x0000000000027941 */ /* 0x000fea0003800000 */
.L_x_32628:
        /* <DEDUP_REMOVED lines=16> */
.L_x_32634:
[----:B------:R-:W-:Y:S05]  /*a530*/  BSYNC B3 ;  /* 0x0000000000037941 */ /* 0x000fea0003800000 */
.L_x_32633:
        /* <DEDUP_REMOVED lines=44> */
.L_x_32632:
[----:B------:R-:W-:Y:S05]  /*a800*/  BSYNC B2 ;  /* 0x0000000000027941 */ /* 0x000fea0003800000 */
.L_x_32631:
        /* <DEDUP_REMOVED lines=10> */
.L_x_32627:
[----:B------:R-:W-:Y:S05]  /*a8b0*/  BSYNC B1 ;  /* 0x0000000000017941 */ /* 0x000fea0003800000 */
.L_x_32626:
        /* <DEDUP_REMOVED lines=18> */
.L_x_32638:
[----:B------:R-:W-:-:S07]  /*a9e0*/  IMAD.MOV.U32 R81, RZ, RZ, R204 ;  /* 0x000000ffff517224 */ /* 0x000fce00078e00cc */
.L_x_32639:
[----:B------:R-:W-:Y:S05]  /*a9f0*/  BSYNC B2 ;  /* 0x0000000000027941 */ /* 0x000fea0003800000 */
.L_x_32637:
        /* <DEDUP_REMOVED lines=16> */
.L_x_32643:
[----:B------:R-:W-:Y:S05]  /*ab00*/  BSYNC B3 ;  /* 0x0000000000037941 */ /* 0x000fea0003800000 */
.L_x_32642:
        /* <DEDUP_REMOVED lines=44> */
.L_x_32641:
[----:B------:R-:W-:Y:S05]  /*add0*/  BSYNC B2 ;  /* 0x0000000000027941 */ /* 0x000fea0003800000 */
.L_x_32640:
        /* <DEDUP_REMOVED lines=10> */
.L_x_32636:
[----:B------:R-:W-:Y:S05]  /*ae80*/  BSYNC B1 ;  /* 0x0000000000017941 */ /* 0x000fea0003800000 */
.L_x_32635:
        /* <DEDUP_REMOVED lines=18> */
.L_x_32647:
[----:B------:R-:W-:-:S07]  /*afb0*/  MOV R194, R204 ;  /* 0x000000cc00c27202 */ /* 0x000fce0000000f00 */
.L_x_32648:
[----:B------:R-:W-:Y:S05]  /*afc0*/  BSYNC B2 ;  /* 0x0000000000027941 */ /* 0x000fea0003800000 */
.L_x_32646:
        /* <DEDUP_REMOVED lines=16> */
.L_x_32652:
[----:B------:R-:W-:Y:S05]  /*b0d0*/  BSYNC B3 ;  /* 0x0000000000037941 */ /* 0x000fea0003800000 */
.L_x_32651:
        /* <DEDUP_REMOVED lines=44> */
.L_x_32650:
[----:B------:R-:W-:Y:S05]  /*b3a0*/  BSYNC B2 ;  /* 0x0000000000027941 */ /* 0x000fea0003800000 */
.L_x_32649:
        /* <DEDUP_REMOVED lines=10> */
.L_x_32645:
[----:B------:R-:W-:Y:S05]  /*b450*/  BSYNC B1 ;  /* 0x0000000000017941 */ /* 0x000fea0003800000 */
.L_x_32644:
        /* <DEDUP_REMOVED lines=18> */
.L_x_32656:
[----:B------:R-:W-:-:S07]  /*b580*/  IMAD.MOV.U32 R83, RZ, RZ, R204 ;  /* 0x000000ffff537224 */ /* 0x000fce00078e00cc */
.L_x_32657:
[----:B------:R-:W-:Y:S05]  /*b590*/  BSYNC B2 ;  /* 0x0000000000027941 */ /* 0x000fea0003800000 */
.L_x_32655:
        /* <DEDUP_REMOVED lines=16> */
.L_x_32661:
[----:B------:R-:W-:Y:S05]  /*b6a0*/  BSYNC B3 ;  /* 0x0000000000037941 */ /* 0x000fea0003800000 */
.L_x_32660:
        /* <DEDUP_REMOVED lines=44> */
.L_x_32659:
[----:B------:R-:W-:Y:S05]  /*b970*/  BSYNC B2 ;  /* 0x0000000000027941 */ /* 0x000fea0003800000 */
.L_x_32658:
        /* <DEDUP_REMOVED lines=10> */
.L_x_32654:
[----:B------:R-:W-:Y:S05]  /*ba20*/  BSYNC B1 ;  /* 0x0000000000017941 */ /* 0x000fea0003800000 */
.L_x_32653:
        /* <DEDUP_REMOVED lines=16> */
.L_x_32663:
[----:B------:R-:W-:Y:S05]  /*bb30*/  BSYNC B1 ;  /* 0x0000000000017941 */ /* 0x000fea0003800000 */
.L_x_32662:
[----:B------:R-:W-:Y:S01]  /*bb40*/  VIADD R219, R219, 0x80 ;  /* 0x00000080dbdb7836 */ /* 0x000fe20000000000 */
[----:B------:R-:W-:-:S07]  /*bb50*/  IADD3 R217, R217, 0x80, RZ ;  /* 0x00000080d9d97810 */ /* 0x000fce0007ffe0ff */
.L_x_32625:
[----:B------:R-:W-:Y:S05]  /*bb60*/  BSYNC B0 ;  /* 0x0000000000007941 */ /* 0x000fea0003800000 */
.L_x_32624:
        /* <DEDUP_REMOVED lines=31> */
.L_x_32669:
[----:B------:R-:W-:-:S07]  /*bd60*/  MOV R216, R204 ;  /* 0x000000cc00d87202 */ /* 0x000fce0000000f00 */
.L_x_32670:
[----:B------:R-:W-:Y:S05]  /*bd70*/  BSYNC B2 ;  /* 0x0000000000027941 */ /* 0x000fea0003800000 */
.L_x_32668:
        /* <DEDUP_REMOVED lines=16> */
.L_x_32674:
[----:B------:R-:W-:Y:S05]  /*be80*/  BSYNC B3 ;  /* 0x0000000000037941 */ /* 0x000fea0003800000 */
.L_x_32673:
        /* <DEDUP_REMOVED lines=44> */
.L_x_32672:
[----:B------:R-:W-:Y:S05]  /*c150*/  BSYNC B2 ;  /* 0x0000000000027941 */ /* 0x000fea0003800000 */
.L_x_32671:
        /* <DEDUP_REMOVED lines=10> */
.L_x_32667:
[----:B------:R-:W-:Y:S05]  /*c200*/  BSYNC B1 ;  /* 0x0000000000017941 */ /* 0x000fea0003800000 */
.L_x_32666:
        /* <DEDUP_REMOVED lines=18> */
.L_x_32678:
[----:B------:R-:W-:-:S07]  /*c330*/  IMAD.MOV.U32 R85, RZ, RZ, R204 ;  /* 0x000000ffff557224 */ /* 0x000fce00078e00cc */
.L_x_32679:
[----:B------:R-:W-:Y:S05]  /*c340*/  BSYNC B2 ;  /* 0x0000000000027941 */ /* 0x000fea0003800000 */
.L_x_32677:
        /* <DEDUP_REMOVED lines=16> */
.L_x_32683:
[----:B------:R-:W-:Y:S05]  /*c450*/  BSYNC B3 ;  /* 0x0000000000037941 */ /* 0x000fea0003800000 */
.L_x_32682:
        /* <DEDUP_REMOVED lines=44> */
.L_x_32681:
[----:B------:R-:W-:Y:S05]  /*c720*/  BSYNC B2 ;  /* 0x0000000000027941 */ /* 0x000fea0003800000 */
.L_x_32680:
        /* <DEDUP_REMOVED lines=10> */
.L_x_32676:
[----:B------:R-:W-:Y:S05]  /*c7d0*/  BSYNC B1 ;  /* 0x0000000000017941 */ /* 0x000fea0003800000 */
.L_x_32675:
        /* <DEDUP_REMOVED lines=18> */
.L_x_32687:
[----:B------:R-:W-:-:S07]  /*c900*/  MOV R194, R204 ;  /* 0x000000cc00c27202 */ /* 0x000fce0000000f00 */
.L_x_32688:
[----:B------:R-:W-:Y:S05]  /*c910*/  BSYNC B2 ;  /* 0x0000000000027941 */ /* 0x000fea0003800000 */
.L_x_32686:
        /* <DEDUP_REMOVED lines=16> */
.L_x_32692:
[----:B------:R-:W-:Y:S05]  /*ca20*/  BSYNC B3 ;  /* 0x0000000000037941 */ /* 0x000fea0003800000 */
.L_x_32691:
        /* <DEDUP_REMOVED lines=44> */
.L_x_32690:
[----:B------:R-:W-:Y:S05]  /*ccf0*/  BSYNC B2 ;  /* 0x0000000000027941 */ /* 0x000fea0003800000 */
.L_x_32689:
        /* <DEDUP_REMOVED lines=10> */
.L_x_32685:
[----:B------:R-:W-:Y:S05]  /*cda0*/  BSYNC B1 ;  /* 0x0000000000017941 */ /* 0x000fea0003800000 */
.L_x_32684:
        /* <DEDUP_REMOVED lines=18> */
.L_x_32696:
[----:B------:R-:W-:-:S07]  /*ced0*/  IMAD.MOV.U32 R87, RZ, RZ, R204 ;  /* 0x000000ffff577224 */ /* 0x000fce00078e00cc */
.L_x_32697:
[----:B------:R-:W-:Y:S05]  /*cee0*/  BSYNC B2 ;  /* 0x0000000000027941 */ /* 0x000fea0003800000 */
.L_x_32695:
        /* <DEDUP_REMOVED lines=16> */
.L_x_32701:
[----:B------:R-:W-:Y:S05]  /*cff0*/  BSYNC B3 ;  /* 0x0000000000037941 */ /* 0x000fea0003800000 */
.L_x_32700:
        /* <DEDUP_REMOVED lines=44> */
.L_x_32699:
[----:B------:R-:W-:Y:S05]  /*d2c0*/  BSYNC B2 ;  /* 0x0000000000027941 */ /* 0x000fea0003800000 */
.L_x_32698:
        /* <DEDUP_REMOVED lines=10> */
.L_x_32694:
[----:B------:R-:W-:Y:S05]  /*d370*/  BSYNC B1 ;  /* 0x0000000000017941 */ /* 0x000fea0003800000 */
.L_x_32693:
        /* <DEDUP_REMOVED lines=16> */
.L_x_32703:
[----:B------:R-:W-:Y:S05]  /*d480*/  BSYNC B1 ;  /* 0x0000000000017941 */ /* 0x000fea0003800000 */
.L_x_32702:
[----:B------:R-:W-:Y:S01]  /*d490*/  VIADD R219, R219, 0x80 ;  /* 0x00000080dbdb7836 */ /* 0x000fe20000000000 */
[----:B------:R-:W-:-:S07]  /*d4a0*/  IADD3 R217, R217, 0x80, RZ ;  /* 0x00000080d9d97810 */ /* 0x000fce0007ffe0ff */
.L_x_32665:
[----:B------:R-:W-:Y:S05]  /*d4b0*/  BSYNC B0 ;  /* 0x0000000000007941 */ /* 0x000fea0003800000 */
.L_x_32664:
        /* <DEDUP_REMOVED lines=31> */
.L_x_32709:
[----:B------:R-:W-:-:S07]  /*d6b0*/  MOV R216, R204 ;  /* 0x000000cc00d87202 */ /* 0x000fce0000000f00 */
.L_x_32710:
[----:B------:R-:W-:Y:S05]  /*d6c0*/  BSYNC B2 ;  /* 0x0000000000027941 */ /* 0x000fea0003800000 */
.L_x_32708:
        /* <DEDUP_REMOVED lines=16> */
.L_x_32714:
[----:B------:R-:W-:Y:S05]  /*d7d0*/  BSYNC B3 ;  /* 0x0000000000037941 */ /* 0x000fea0003800000 */
.L_x_32713:
        /* <DEDUP_REMOVED lines=44> */
.L_x_32712:
[----:B------:R-:W-:Y:S05]  /*daa0*/  BSYNC B2 ;  /* 0x0000000000027941 */ /* 0x000fea0003800000 */
.L_x_32711:
        /* <DEDUP_REMOVED lines=10> */
.L_x_32707:
[----:B------:R-:W-:Y:S05]  /*db50*/  BSYNC B1 ;  /* 0x0000000000017941 */ /* 0x000fea0003800000 */
.L_x_32706:
        /* <DEDUP_REMOVED lines=18> */
.L_x_32718:
[----:B------:R-:W-:-:S07]  /*dc80*/  IMAD.MOV.U32 R89, RZ, RZ, R204 ;  /* 0x000000ffff597224 */ /* 0x000fce00078e00cc */
.L_x_32719:
[----:B------:R-:W-:Y:S05]  /*dc90*/  BSYNC B2 ;  /* 0x0000000000027941 */ /* 0x000fea0003800000 */
.L_x_32717:
        /* <DEDUP_REMOVED lines=16> */
.L_x_32723:
[----:B------:R-:W-:Y:S05]  /*dda0*/  BSYNC B3 ;  /* 0x0000000000037941 */ /* 0x000fea0003800000 */
.L_x_32722:
        /* <DEDUP_REMOVED lines=44> */
.L_x_32721:
[----:B------:R-:W-:Y:S05]  /*e070*/  BSYNC B2 ;  /* 0x0000000000027941 */ /* 0x000fea0003800000 */
.L_x_32720:
        /* <DEDUP_REMOVED lines=10> */
.L_x_32716:
[----:B------:R-:W-:Y:S05]  /*e120*/  BSYNC B1 ;  /* 0x0000000000017941 */ /* 0x000fea0003800000 */
.L_x_32715:
        /* <DEDUP_REMOVED lines=18> */
.L_x_32727:
[----:B------:R-:W-:-:S07]  /*e250*/  MOV R194, R204 ;  /* 0x000000cc00c27202 */ /* 0x000fce0000000f00 */
.L_x_32728:
[----:B------:R-:W-:Y:S05]  /*e260*/  BSYNC B2 ;  /* 0x0000000000027941 */ /* 0x000fea0003800000 */
.L_x_32726:
        /* <DEDUP_REMOVED lines=16> */
.L_x_32732:
[----:B------:R-:W-:Y:S05]  /*e370*/  BSYNC B3 ;  /* 0x0000000000037941 */ /* 0x000fea0003800000 */
.L_x_32731:
        /* <DEDUP_REMOVED lines=44> */
.L_x_32730:
[----:B------:R-:W-:Y:S05]  /*e640*/  BSYNC B2 ;  /* 0x0000000000027941 */ /* 0x000fea0003800000 */
.L_x_32729:
        /* <DEDUP_REMOVED lines=10> */
.L_x_32725:
[----:B------:R-:W-:Y:S05]  /*e6f0*/  BSYNC B1 ;  /* 0x0000000000017941 */ /* 0x000fea0003800000 */
.L_x_32724:
        /* <DEDUP_REMOVED lines=18> */
.L_x_32736:
[----:B------:R-:W-:-:S07]  /*e820*/  IMAD.MOV.U32 R91, RZ, RZ, R204 ;  /* 0x000000ffff5b7224 */ /* 0x000fce00078e00cc */
.L_x_32737:
[----:B------:R-:W-:Y:S05]  /*e830*/  BSYNC B2 ;  /* 0x0000000000027941 */ /* 0x000fea0003800000 */
.L_x_32735:
        /* <DEDUP_REMOVED lines=16> */
.L_x_32741:
[----:B------:R-:W-:Y:S05]  /*e940*/  BSYNC B3 ;  /* 0x0000000000037941 */ /* 0x000fea0003800000 */
.L_x_32740:
        /* <DEDUP_REMOVED lines=44> */
.L_x_32739:
[----:B------:R-:W-:Y:S05]  /*ec10*/  BSYNC B2 ;  /* 0x0000000000027941 */ /* 0x000fea0003800000 */
.L_x_32738:
        /* <DEDUP_REMOVED lines=10> */
.L_x_32734:
[----:B------:R-:W-:Y:S05]  /*ecc0*/  BSYNC B1 ;  /* 0x0000000000017941 */ /* 0x000fea0003800000 */
.L_x_32733:
        /* <DEDUP_REMOVED lines=16> */
.L_x_32743:
[----:B------:R-:W-:Y:S05]  /*edd0*/  BSYNC B1 ;  /* 0x0000000000017941 */ /* 0x000fea0003800000 */
.L_x_32742:
[----:B------:R-:W-:Y:S01]  /*ede0*/  VIADD R219, R219, 0x80 ;  /* 0x00000080dbdb7836 */ /* 0x000fe20000000000 */
[----:B------:R-:W-:-:S07]  /*edf0*/  IADD3 R217, R217, 0x80, RZ ;  /* 0x00000080d9d97810 */ /* 0x000fce0007ffe0ff */
.L_x_32705:
[----:B------:R-:W-:Y:S05]  /*ee00*/  BSYNC B0 ;  /* 0x0000000000007941 */ /* 0x000fea0003800000 */
.L_x_32704:
        /* <DEDUP_REMOVED lines=31> */
.L_x_32749:
[----:B------:R-:W-:-:S07]  /*f000*/  MOV R216, R204 ;  /* 0x000000cc00d87202 */ /* 0x000fce0000000f00 */
.L_x_32750:
[----:B------:R-:W-:Y:S05]  /*f010*/  BSYNC B2 ;  /* 0x0000000000027941 */ /* 0x000fea0003800000 */
.L_x_32748:
        /* <DEDUP_REMOVED lines=16> */
.L_x_32754:
[----:B------:R-:W-:Y:S05]  /*f120*/  BSYNC B3 ;  /* 0x0000000000037941 */ /* 0x000fea0003800000 */
.L_x_32753:
        /* <DEDUP_REMOVED lines=44> */
.L_x_32752:
[----:B------:R-:W-:Y:S05]  /*f3f0*/  BSYNC B2 ;  /* 0x0000000000027941 */ /* 0x000fea0003800000 */
.L_x_32751:
        /* <DEDUP_REMOVED lines=10> */
.L_x_32747:
[----:B------:R-:W-:Y:S05]  /*f4a0*/  BSYNC B1 ;  /* 0x0000000000017941 */ /* 0x000fea0003800000 */
.L_x_32746:
        /* <DEDUP_REMOVED lines=18> */
.L_x_32758:
[----:B------:R-:W-:-:S07]  /*f5d0*/  IMAD.MOV.U32 R93, RZ, RZ, R204 ;  /* 0x000000ffff5d7224 */ /* 0x000fce00078e00cc */
.L_x_32759:
[----:B------:R-:W-:Y:S05]  /*f5e0*/  BSYNC B2 ;  /* 0x0000000000027941 */ /* 0x000fea0003800000 */
.L_x_32757:
        /* <DEDUP_REMOVED lines=16> */
.L_x_32763:
[----:B------:R-:W-:Y:S05]  /*f6f0*/  BSYNC B3 ;  /* 0x0000000000037941 */ /* 0x000fea0003800000 */
.L_x_32762:
        /* <DEDUP_REMOVED lines=44> */
.L_x_32761:
[----:B------:R-:W-:Y:S05]  /*f9c0*/  BSYNC B2 ;  /* 0x0000000000027941 */ /* 0x000fea0003800000 */
.L_x_32760:
        /* <DEDUP_REMOVED lines=10> */
.L_x_32756:
[----:B------:R-:W-:Y:S05]  /*fa70*/  BSYNC B1 ;  /* 0x0000000000017941 */ /* 0x000fea0003800000 */
.L_x_32755:
        /* <DEDUP_REMOVED lines=18> */
.L_x_32767:
[----:B------:R-:W-:-:S07]  /*fba0*/  MOV R194, R204 ;  /* 0x000000cc00c27202 */ /* 0x000fce0000000f00 */
.L_x_32768:
[----:B------:R-:W-:Y:S05]  /*fbb0*/  BSYNC B2 ;  /* 0x0000000000027941 */ /* 0x000fea0003800000 */
.L_x_32766:
        /* <DEDUP_REMOVED lines=16> */
.L_x_32772:
[----:B------:R-:W-:Y:S05]  /*fcc0*/  BSYNC B3 ;  /* 0x0000000000037941 */ /* 0x000fea0003800000 */
.L_x_32771:
        /* <DEDUP_REMOVED lines=44> */
.L_x_32770:
[----:B------:R-:W-:Y:S05]  /*ff90*/  BSYNC B2 ;  /* 0x0000000000027941 */ /* 0x000fea0003800000 */
.L_x_32769:
        /* <DEDUP_REMOVED lines=10> */
.L_x_32765:
[----:B------:R-:W-:Y:S05]  /*10040*/  BSYNC B1 ;  /* 0x0000000000017941 */ /* 0x000fea0003800000 */
.L_x_32764:
        /* <DEDUP_REMOVED lines=18> */
.L_x_32776:
[----:B------:R-:W-:-:S07]  /*10170*/  IMAD.MOV.U32 R95, RZ, RZ, R204 ;  /* 0x000000ffff5f7224 */ /* 0x000fce00078e00cc */
.L_x_32777:
[----:B------:R-:W-:Y:S05]  /*10180*/  BSYNC B2 ;  /* 0x0000000000027941 */ /* 0x000fea0003800000 */
.L_x_32775:
        /* <DEDUP_REMOVED lines=16> */
.L_x_32781:
[----:B------:R-:W-:Y:S05]  /*10290*/  BSYNC B3 ;  /* 0x0000000000037941 */ /* 0x000fea0003800000 */
.L_x_32780:
        /* <DEDUP_REMOVED lines=44> */
.L_x_32779:
[----:B------:R-:W-:Y:S05]  /*10560*/  BSYNC B2 ;  /* 0x0000000000027941 */ /* 0x000fea0003800000 */
.L_x_32778:
        /* <DEDUP_REMOVED lines=10> */
.L_x_32774:
[----:B------:R-:W-:Y:S05]  /*10610*/  BSYNC B1 ;  /* 0x0000000000017941 */ /* 0x000fea0003800000 */
.L_x_32773:
        /* <DEDUP_REMOVED lines=16> */
.L_x_32783:
[----:B------:R-:W-:Y:S05]  /*10720*/  BSYNC B1 ;  /* 0x0000000000017941 */ /* 0x000fea0003800000 */
.L_x_32782:
[----:B------:R-:W-:Y:S01]  /*10730*/  VIADD R219, R219, 0x80 ;  /* 0x00000080dbdb7836 */ /* 0x000fe20000000000 */
[----:B------:R-:W-:-:S07]  /*10740*/  IADD3 R217, R217, 0x80, RZ ;  /* 0x00000080d9d97810 */ /* 0x000fce0007ffe0ff */
.L_x_32745:
[----:B------:R-:W-:Y:S05]  /*10750*/  BSYNC B0 ;  /* 0x0000000000007941 */ /* 0x000fea0003800000 */
.L_x_32744:
        /* <DEDUP_REMOVED lines=31> */
.L_x_32789:
[----:B------:R-:W-:-:S07]  /*10950*/  MOV R103, R204 ;  /* 0x000000cc00677202 */ /* 0x000fce0000000f00 */
.L_x_32790:
[----:B------:R-:W-:Y:S05]  /*10960*/  BSYNC B2 ;  /* 0x0000000000027941 */ /* 0x000fea0003800000 */
.L_x_32788:
        /* <DEDUP_REMOVED lines=16> */
.L_x_32794:
[----:B------:R-:W-:Y:S05]  /*10a70*/  BSYNC B3 ;  /* 0x0000000000037941 */ /* 0x000fea0003800000 */
.L_x_32793:
        /* <DEDUP_REMOVED lines=44> */
.L_x_32792:
[----:B------:R-:W-:Y:S05]  /*10d40*/  BSYNC B2 ;  /* 0x0000000000027941 */ /* 0x000fea0003800000 */
.L_x_32791:
        /* <DEDUP_REMOVED lines=10> */
.L_x_32787:
[----:B------:R-:W-:Y:S05]  /*10df0*/  BSYNC B1 ;  /* 0x0000000000017941 */ /* 0x000fea0003800000 */
.L_x_32786:
        /* <DEDUP_REMOVED lines=18> */
.L_x_32798:
[----:B------:R-:W-:-:S07]  /*10f20*/  IMAD.MOV.U32 R97, RZ, RZ, R204 ;  /* 0x000000ffff617224 */ /* 0x000fce00078e00cc */
.L_x_32799:
[----:B------:R-:W-:Y:S05]  /*10f30*/  BSYNC B2 ;  /* 0x0000000000027941 */ /* 0x000fea0003800000 */
.L_x_32797:
        /* <DEDUP_REMOVED lines=16> */
.L_x_32803:
[----:B------:R-:W-:Y:S05]  /*11040*/  BSYNC B3 ;  /* 0x0000000000037941 */ /* 0x000fea0003800000 */
.L_x_32802:
        /* <DEDUP_REMOVED lines=44> */
.L_x_32801:
[----:B------:R-:W-:Y:S05]  /*11310*/  BSYNC B2 ;  /* 0x0000000000027941 */ /* 0x000fea0003800000 */
.L_x_32800:
        /* <DEDUP_REMOVED lines=10> */
.L_x_32796:
[----:B------:R-:W-:Y:S05]  /*113c0*/  BSYNC B1 ;  /* 0x0000000000017941 */ /* 0x000fea0003800000 */
.L_x_32795:
        /* <DEDUP_REMOVED lines=18> */
.L_x_32807:
[----:B------:R-:W-:-:S07]  /*114f0*/  MOV R103, R204 ;  /* 0x000000cc00677202 */ /* 0x000fce0000000f00 */
.L_x_32808:
[----:B------:R-:W-:Y:S05]  /*11500*/  BSYNC B2 ;  /* 0x0000000000027941 */ /* 0x000fea0003800000 */
.L_x_32806:
        /* <DEDUP_REMOVED lines=16> */
.L_x_32812:
[----:B------:R-:W-:Y:S05]  /*11610*/  BSYNC B3 ;  /* 0x0000000000037941 */ /* 0x000fea0003800000 */
.L_x_32811:
        /* <DEDUP_REMOVED lines=44> */
.L_x_32810:
[----:B------:R-:W-:Y:S05]  /*118e0*/  BSYNC B2 ;  /* 0x0000000000027941 */ /* 0x000fea0003800000 */
.L_x_32809:
        /* <DEDUP_REMOVED lines=10> */
.L_x_32805:
[----:B------:R-:W-:Y:S05]  /*11990*/  BSYNC B1 ;  /* 0x0000000000017941 */ /* 0x000fea0003800000 */
.L_x_32804:
        /* <DEDUP_REMOVED lines=18> */
.L_x_32816:
[----:B------:R-:W-:-:S07]  /*11ac0*/  IMAD.MOV.U32 R99, RZ, RZ, R204 ;  /* 0x000000ffff637224 */ /* 0x000fce00078e00cc */
.L_x_32817:
[----:B------:R-:W-:Y:S05]  /*11ad0*/  BSYNC B2 ;  /* 0x0000000000027941 */ /* 0x000fea0003800000 */
.L_x_32815:
        /* <DEDUP_REMOVED lines=16> */
.L_x_32821:
[----:B------:R-:W-:Y:S05]  /*11be0*/  BSYNC B3 ;  /* 0x0000000000037941 */ /* 0x000fea0003800000 */
.L_x_32820:
        /* <DEDUP_REMOVED lines=44> */
.L_x_32819:
[----:B------:R-:W-:Y:S05]  /*11eb0*/  BSYNC B2 ;  /* 0x0000000000027941 */ /* 0x000fea0003800000 */
.L_x_32818:
        /* <DEDUP_REMOVED lines=10> */
.L_x_32814:
[----:B------:R-:W-:Y:S05]  /*11f60*/  BSYNC B1 ;  /* 0x0000000000017941 */ /* 0x000fea0003800000 */
.L_x_32813:
[----:B------:R-:W0:Y:S02]  /*11f70*/  LDC.64 R100, c[0x0][0x238] ;  /* 0x00008e00ff647b82 */ /* 0x000e240000000a00 */
[----:B0-----:R-:W-:-:S05]  /*11f80*/  IMAD.WIDE.U32 R100, R219, 0x10, R100 ;  /* 0x00000010db647825 */ /* 0x001fca00078e0064 */
[----:B------:R2:W-:Y:S01]  /*11f90*/  STG.E.128 desc[UR4][R100.64], R96 ;  /* 0x0000006064007986 */ /* 0x0005e2000c101d04 */
[----:B------:R-:W-:Y:S05]  /*11fa0*/  @!P1 BRA `(.L_x_32785) ;  /* 0x00000000002c9947 */ /* 0x000fea0003800000 */
[----:B--2---:R-:W0:Y:S01]  /*11fb0*/  LDC.64 R100, c[0x0][0x240] ;  /* 0x00009000ff647b82 */ /* 0x004e220000000a00 */
        /* <DEDUP_REMOVED lines=10> */
.L_x_32785:
[----:B------:R-:W-:Y:S05]  /*12060*/  BSYNC B0 ;  /* 0x0000000000007941 */ /* 0x000fea0003800000 */
.L_x_32784:
[----:B0123--:R-:W-:Y:S01]  /*12070*/  FADD.FTZ R100, RZ, R56 ;  /* 0x00000038ff647221 */ /* 0x00ffe20000010000 */
        /* <DEDUP_REMOVED lines=60> */
[----:B------:R-:W-:Y:S02]  /*12440*/  @P4 FADD.FTZ R101, R95, R100 ;  /* 0x000000645f654221 */ /* 0x000fe40000010000 */
[----:B------:R-:W-:Y:S01]  /*12450*/  @!P5 VIADD R103, R103, 0x4 ;  /* 0x000000046767d836 */ /* 0x000fe20000000000 */
        /* <DEDUP_REMOVED lines=117> */
.L_x_32854:
        /* <DEDUP_REMOVED lines=11> */
[----:B------:R-:W-:Y:S01]  /*12c60*/  ISETP.GT.U32.AND P1, PT, R218, 0x3, PT ;  /* 0x00000003da00780c */ /* 0x000fe20003f24070 */
[----:B------:R-:W-:Y:S01]  /*12c70*/  BAR.SYNC.DEFER_BLOCKING 0x0 ;  /* 0x0000000000007b1d */ /* 0x000fe20000010000 */
[----:B------:R-:W-:-:S11]  /*12c80*/  LOP3.LUT P2, RZ, R216, 0x1f, R192, 0xf8, !PT ;  /* 0x0000001fd8ff7812 */ /* 0x000fd6000784f8c0 */
[----:B------:R-:W-:Y:S01]  /*12c90*/  @!P1 IADD3 R103, R103, R218, RZ ;  /* 0x000000da67679210 */ /* 0x000fe20007ffe0ff */
[----:B------:R-:W-:Y:S01]  /*12ca0*/  IMAD.MOV.U32 R218, RZ, RZ, RZ ;  /* 0x000000ffffda7224 */ /* 0x000fe200078e00ff */
[----:B------:R-:W-:Y:S01]  /*12cb0*/  LOP3.LUT P4, RZ, R210, 0x8000, RZ, 0xc0, !PT ;  /* 0x00008000d2ff7812 */ /* 0x000fe2000788c0ff */
[----:B------:R-:W-:Y:S01]  /*12cc0*/  @!P1 IMAD.MOV.U32 R218, RZ, RZ, R201 ;  /* 0x000000ffffda9224 */ /* 0x000fe200078e00c9 */
[----:B------:R-:W-:Y:S04]  /*12cd0*/  BSSY B0, `(.L_x_32823) ;  /* 0x0000105000007945 */ /* 0x000fe80003800000 */
[----:B------:R-:W2:Y:S01]  /*12ce0*/  SHFL.DOWN PT, R221, R218, 0x2, 0x1f ;  /* 0x08401f00dadd7f89 */ /* 0x000ea200000e0000 */
[----:B-1----:R-:W1:Y:S01]  /*12cf0*/  @!P2 LDC.64 R100, c[0x0][0x250] ;  /* 0x00009400ff64ab82 */ /* 0x002e620000000a00 */
[----:B--2---:R-:W-:-:S02]  /*12d00*/  IADD3 R220, R221, R218, RZ ;  /* 0x000000dadddc7210 */ /* 0x004fc40007ffe0ff */
[----:B------:R-:W-:Y:S02]  /*12d10*/  I2FP.F32.S32 R226, R221 ;  /* 0x000000dd00e27245 */ /* 0x000fe40000201400 */
[C---:B-1----:R-:W-:Y:S01]  /*12d20*/  @!P2 LEA R216, P3, R208.reuse, R100, 0x2 ;  /* 0x00000064d0d8a211 */ /* 0x042fe200078610ff */
[----:B------:R-:W1:Y:S01]  /*12d30*/  SHFL.DOWN PT, R225, R220, 0x1, 0x1f ;  /* 0x08201f00dce17f89 */ /* 0x000e6200000e0000 */
[----:B------:R-:W-:Y:S02]  /*12d40*/  @!P1 MOV R100, 0x400 ;  /* 0x0000040000649802 */ /* 0x000fe40000000f00 */
[----:B------:R-:W-:Y:S02]  /*12d50*/  @!P2 LEA.HI.X R217, R208, R101, R214, 0x2, P3 ;  /* 0x00000065d0d9a211 */ /* 0x000fe400018f14d6 */
[----:B------:R-:W2:Y:S01]  /*12d60*/  @!P1 S2R R101, SR_CgaCtaId ;  /* 0x0000000000659919 */ /* 0x000ea20000008800 */
[----:B------:R-:W-:-:S04]  /*12d70*/  I2FP.F32.S32 R222, R220 ;  /* 0x000000dc00de7245 */ /* 0x000fc80000201400 */
[----:B------:R-:W3:Y:S01]  /*12d80*/  MUFU.RCP R224, R222 ;  /* 0x000000de00e07308 */ /* 0x000ee20000001000 */
[----:B-1----:R-:W-:Y:S01]  /*12d90*/  IMAD.IADD R220, R220, 0x1, R225 ;  /* 0x00000001dcdc7824 */ /* 0x002fe200078e02e1 */
[----:B------:R-:W-:-:S04]  /*12da0*/  I2FP.F32.S32 R225, R225 ;  /* 0x000000e100e17245 */ /* 0x000fc80000201400 */
[----:B------:R-:W-:-:S06]  /*12db0*/  I2FP.F32.S32 R220, R220 ;  /* 0x000000dc00dc7245 */ /* 0x000fcc0000201400 */
[----:B------:R-:W1:Y:S01]  /*12dc0*/  MUFU.RCP R220, R220 ;  /* 0x000000dc00dc7308 */ /* 0x000e620000001000 */
[----:B--2---:R-:W-:-:S04]  /*12dd0*/  @!P1 LEA R100, R101, R100, 0x18 ;  /* 0x0000006465649211 */ /* 0x004fc800078ec0ff */
[----:B0-----:R-:W-:Y:S02]  /*12de0*/  @!P1 LEA R219, R103, R100, 0x3 ;  /* 0x0000006467db9211 */ /* 0x001fe400078e18ff */
[----:B------:R-:W-:Y:S01]  /*12df0*/  CS2R R100, SRZ ;  /* 0x0000000000647805 */ /* 0x000fe2000001ff00 */
[----:B------:R-:W0:Y:S05]  /*12e00*/  @!P2 LDC.64 R102, c[0x0][0x258] ;  /* 0x00009600ff66ab82 */ /* 0x000e2a0000000a00 */
[----:B------:R2:W4:Y:S02]  /*12e10*/  @!P1 LDS.64 R100, [R219] ;  /* 0x00000000db649984 */ /* 0x0005240000000a00 */
[----:B--2---:R-:W-:-:S02]  /*12e20*/  I2FP.F32.S32 R219, R218 ;  /* 0x000000da00db7245 */ /* 0x004fc40000201400 */
[----:B0-----:R-:W-:-:S04]  /*12e30*/  @!P2 LEA R102, P1, R208, R102, 0x2 ;  /* 0x00000066d066a211 */ /* 0x001fc800078210ff */
[----:B------:R-:W-:Y:S02]  /*12e40*/  @!P2 LEA.HI.X R103, R208, R103, R214, 0x2, P1 ;  /* 0x00000067d067a211 */ /* 0x000fe400008f14d6 */
[----:B-----5:R-:W-:Y:S01]  /*12e50*/  ISETP.GE.AND P1, PT, R211, 0x1, PT ;  /* 0x00000001d300780c */ /* 0x020fe20003f26270 */
[----:B----4-:R-:W0:Y:S04]  /*12e60*/  SHFL.DOWN PT, R223, R100, 0x2, 0x1f ;  /* 0x08401f0064df7f89 */ /* 0x010e2800000e0000 */
[----:B------:R-:W2:Y:S01]  /*12e70*/  SHFL.DOWN PT, R214, R101, 0x2, 0x1f ;  /* 0x08401f0065d67f89 */ /* 0x000ea200000e0000 */
[C---:B0-----:R-:W-:Y:S01]  /*12e80*/  FMUL.FTZ R228, R223.reuse, R226 ;  /* 0x000000e2dfe47220 */ /* 0x041fe20000410000 */
[----:B------:R-:W-:-:S03]  /*12e90*/  FADD.FTZ R223, -R223, R100 ;  /* 0x00000064dfdf7221 */ /* 0x000fc60000010100 */
[----:B------:R-:W-:Y:S01]  /*12ea0*/  FFMA.FTZ R221, R219, R100, R228 ;  /* 0x00000064dbdd7223 */ /* 0x000fe200000100e4 */
[----:B------:R-:W-:Y:S01]  /*12eb0*/  FMUL.FTZ R223, R223, R223 ;  /* 0x000000dfdfdf7220 */ /* 0x000fe20000410000 */
[----:B--2---:R-:W-:Y:S02]  /*12ec0*/  FADD.FTZ R101, R214, R101 ;  /* 0x00000065d6657221 */ /* 0x004fe40000010000 */
[----:B---3--:R-:W-:Y:S01]  /*12ed0*/  FMUL.FTZ R221, R224, R221 ;  /* 0x000000dde0dd7220 */ /* 0x008fe20000410000 */
        /* <DEDUP_REMOVED lines=50> */
.L_x_32826:
[----:B------:R-:W-:Y:S05]  /*13200*/  BSYNC B1 ;  /* 0x0000000000017941 */ /* 0x000fea0003800000 */
.L_x_32825:
        /* <DEDUP_REMOVED lines=19> */
.L_x_32828:
[----:B------:R-:W-:Y:S05]  /*13340*/  BSYNC B1 ;  /* 0x0000000000017941 */ /* 0x000fea0003800000 */
.L_x_32827:
        /* <DEDUP_REMOVED lines=19> */
.L_x_32830:
[----:B------:R-:W-:Y:S05]  /*13480*/  BSYNC B1 ;  /* 0x0000000000017941 */ /* 0x000fea0003800000 */
.L_x_32829:
        /* <DEDUP_REMOVED lines=19> */
.L_x_32832:
[----:B------:R-:W-:Y:S05]  /*135c0*/  BSYNC B1 ;  /* 0x0000000000017941 */ /* 0x000fea0003800000 */
.L_x_32831:
        /* <DEDUP_REMOVED lines=19> */
.L_x_32834:
[----:B------:R-:W-:Y:S05]  /*13700*/  BSYNC B1 ;  /* 0x0000000000017941 */ /* 0x000fea0003800000 */
.L_x_32833:
        /* <DEDUP_REMOVED lines=19> */
.L_x_32836:
[----:B------:R-:W-:Y:S05]  /*13840*/  BSYNC B1 ;  /* 0x0000000000017941 */ /* 0x000fea0003800000 */
.L_x_32835:
        /* <DEDUP_REMOVED lines=19> */
.L_x_32838:
[----:B------:R-:W-:Y:S05]  /*13980*/  BSYNC B1 ;  /* 0x0000000000017941 */ /* 0x000fea0003800000 */
.L_x_32837:
        /* <DEDUP_REMOVED lines=19> */
.L_x_32840:
[----:B------:R-:W-:Y:S05]  /*13ac0*/  BSYNC B1 ;  /* 0x0000000000017941 */ /* 0x000fea0003800000 */
.L_x_32839:
        /* <DEDUP_REMOVED lines=19> */
.L_x_32842:
[----:B------:R-:W-:Y:S05]  /*13c00*/  BSYNC B1 ;  /* 0x0000000000017941 */ /* 0x000fea0003800000 */
.L_x_32841:
        /* <DEDUP_REMOVED lines=17> */
.L_x_32824:
[----:B------:R-:W-:Y:S05]  /*13d20*/  BSYNC B0 ;  /* 0x0000000000007941 */ /* 0x000fea0003800000 */
.L_x_32823:
[----:B------:R-:W-:Y:S02]  /*13d30*/  LOP3.LUT P1, RZ, R210, 0x10, RZ, 0xc0, !PT ;  /* 0x00000010d2ff7812 */ /* 0x000fe4000782c0ff */
[----:B------:R-:W-:Y:S02]  /*13d40*/  IADD3 R208, R208, UR12, RZ ;  /* 0x0000000cd0d07c10 */ /* 0x000fe4000fffe0ff */
[----:B01234-:R-:W-:Y:S02]  /*13d50*/  SEL R102, RZ, 0x1, P1 ;  /* 0x00000001ff667807 */ /* 0x01ffe40000800000 */
[----:B------:R-:W-:-:S13]  /*13d60*/  ISETP.GE.AND P1, PT, R208, UR13, PT ;  /* 0x0000000dd0007c0c */ /* 0x000fda000bf26270 */
[----:B------:R-:W-:Y:S05]  /*13d70*/  @!P1 BRA `(.L_x_32843) ;  /* 0xfffffee400389947 */ /* 0x000fea000383ffff */
[----:B------:R-:W-:Y:S05]  /*13d80*/  EXIT ;  /* 0x000000000000794d */ /* 0x000fea0003800000 */
.L_x_32822:
[----:B------:R-:W-:Y:S01]  /*13d90*/  HFMA2.MMA R225, -RZ, RZ, 0, 5.9604644775390625e-08 ;  /* 0x00000001ffe17435 */ /* 0x000fe200000001ff */
[----:B------:R-:W-:Y:S01]  /*13da0*/  IMAD.MOV.U32 R224, RZ, RZ, R101 ;  /* 0x000000ffffe07224 */ /* 0x000fe200078e0065 */
[----:B------:R-:W-:Y:S01]  /*13db0*/  MOV R221, 0xffffffff ;  /* 0xffffffff00dd7802 */ /* 0x000fe20000000f00 */
[----:B------:R-:W-:Y:S01]  /*13dc0*/  IMAD.MOV.U32 R226, RZ, RZ, 0x1f ;  /* 0x0000001fffe27424 */ /* 0x000fe200078e00ff */
[----:B------:R-:W-:Y:S02]  /*13dd0*/  P2R R227, PR, RZ, 0x8 ;  /* 0x00000008ffe37803 */ /* 0x000fe40000000000 */
[----:B------:R-:W-:-:S13]  /*13de0*/  LOP3.LUT P3, RZ, R210, 0x8, RZ, 0xc0, !PT ;  /* 0x00000008d2ff7812 */ /* 0x000fda000786c0ff */
[----:B-----5:R-:W-:Y:S05]  /*13df0*/  WARPSYNC.COLLECTIVE R221, `(.L_x_32844) ;  /* 0x00000000dd087348 */ /* 0x020fea0003c00000 */
[----:B------:R0:W1:Y:S02]  /*13e00*/  SHFL.BFLY P6, R222, R224, R225, R226 ;  /* 0x0c0000e1e0de7389 */ /* 0x00006400000c00e2 */
[----:B01---5:R-:W-:Y:S01]  /*13e10*/  ENDCOLLECTIVE ;  /* 0x000000000000791b */ /* 0x023fe20003800000 */
.L_x_32844:
[----:B------:R-:W-:Y:S02]  /*13e20*/  P2R R223, PR, RZ, 0x10 ;  /* 0x00000010ffdf7803 */ /* 0x000fe40000000000 */
[C---:B------:R-:W-:Y:S02]  /*13e30*/  LOP3.LUT P4, RZ, R210.reuse, 0x4, RZ, 0xc0, !PT ;  /* 0x00000004d2ff7812 */ /* 0x040fe4000788c0ff */
[----:B------:R-:W-:Y:S02]  /*13e40*/  P2R R220, PR, RZ, 0x20 ;  /* 0x00000020ffdc7803 */ /* 0x000fe40000000000 */
[----:B------:R-:W-:Y:S01]  /*13e50*/  LOP3.LUT P5, RZ, R210, 0x2, RZ, 0xc0, !PT ;  /* 0x00000002d2ff7812 */ /* 0x000fe200078ac0ff */
[----:B------:R-:W-:Y:S02]  /*13e60*/  IMAD.MOV.U32 R225, RZ, RZ, 0x2 ;  /* 0x00000002ffe17424 */ /* 0x000fe400078e00ff */
[----:B------:R-:W-:-:S04]  /*13e70*/  IMAD.MOV.U32 R100, RZ, RZ, R222 ;  /* 0x000000ffff647224 */ /* 0x000fc800078e00de */
[----:B------:R-:W-:-:S05]  /*13e80*/  FADD.FTZ R102, R101, R100 ;  /* 0x0000006465667221 */ /* 0x000fca0000010000 */
[----:B------:R-:W-:-:S07]  /*13e90*/  MOV R224, R102 ;  /* 0x0000006600e07202 */ /* 0x000fce0000000f00 */
[----:B------:R-:W-:Y:S05]  /*13ea0*/  WARPSYNC.COLLECTIVE R221, `(.L_x_32845) ;  /* 0x00000000dd087348 */ /* 0x000fea0003c00000 */
[----:B------:R0:W1:Y:S02]  /*13eb0*/  SHFL.BFLY P6, R222, R224, R225, R226 ;  /* 0x0c0000e1e0de7389 */ /* 0x00006400000c00e2 */
[----:B01----:R-:W-:Y:S01]  /*13ec0*/  ENDCOLLECTIVE ;  /* 0x000000000000791b */ /* 0x003fe20003800000 */
.L_x_32845:
[----:B------:R-:W-:Y:S01]  /*13ed0*/  HFMA2.MMA R225, -RZ, RZ, 0, 2.384185791015625e-07 ;  /* 0x00000004ffe17435 */ /* 0x000fe200000001ff */
[----:B------:R-:W-:-:S05]  /*13ee0*/  MOV R217, R222 ;  /* 0x000000de00d97202 */ /* 0x000fca0000000f00 */
[----:B------:R-:W-:-:S04]  /*13ef0*/  FADD.FTZ R217, R102, R217 ;  /* 0x000000d966d97221 */ /* 0x000fc80000010000 */
[----:B------:R-:W-:-:S07]  /*13f00*/  IMAD.MOV.U32 R224, RZ, RZ, R217 ;  /* 0x000000ffffe07224 */ /* 0x000fce00078e00d9 */
[----:B------:R-:W-:Y:S05]  /*13f10*/  WARPSYNC.COLLECTIVE R221, `(.L_x_32846) ;  /* 0x00000000dd087348 */ /* 0x000fea0003c00000 */
[----:B------:R0:W1:Y:S02]  /*13f20*/  SHFL.BFLY P6, R222, R224, R225, R226 ;  /* 0x0c0000e1e0de7389 */ /* 0x00006400000c00e2 */
[----:B01----:R-:W-:Y:S01]  /*13f30*/  ENDCOLLECTIVE ;  /* 0x000000000000791b */ /* 0x003fe20003800000 */
.L_x_32846:
[----:B------:R-:W-:Y:S02]  /*13f40*/  IMAD.MOV.U32 R225, RZ, RZ, 0x8 ;  /* 0x00000008ffe17424 */ /* 0x000fe400078e00ff */
[----:B------:R-:W-:-:S04]  /*13f50*/  IMAD.MOV.U32 R100, RZ, RZ, R222 ;  /* 0x000000ffff647224 */ /* 0x000fc800078e00de */
[----:B------:R-:W-:-:S05]  /*13f60*/  FADD.FTZ R218, R217, R100 ;  /* 0x00000064d9da7221 */ /* 0x000fca0000010000 */
[----:B------:R-:W-:-:S07]  /*13f70*/  MOV R224, R218 ;  /* 0x000000da00e07202 */ /* 0x000fce0000000f00 */
[----:B------:R-:W-:Y:S05]  /*13f80*/  WARPSYNC.COLLECTIVE R221, `(.L_x_32847) ;  /* 0x00000000dd087348 */ /* 0x000fea0003c00000 */
[----:B------:R0:W1:Y:S02]  /*13f90*/  SHFL.BFLY P6, R222, R224, R225, R226 ;  /* 0x0c0000e1e0de7389 */ /* 0x00006400000c00e2 */
[----:B01----:R-:W-:Y:S01]  /*13fa0*/  ENDCOLLECTIVE ;  /* 0x000000000000791b */ /* 0x003fe20003800000 */
.L_x_32847:
[----:B------:R-:W-:Y:S01]  /*13fb0*/  HFMA2.MMA R225, -RZ, RZ, 0, 9.5367431640625e-07 ;  /* 0x00000010ffe17435 */ /* 0x000fe200000001ff */
[----:B------:R-:W-:-:S05]  /*13fc0*/  MOV R219, R222 ;  /* 0x000000de00db7202 */ /* 0x000fca0000000f00 */
[----:B------:R-:W-:-:S04]  /*13fd0*/  FADD.FTZ R219, R218, R219 ;  /* 0x000000dbdadb7221 */ /* 0x000fc80000010000 */
[----:B------:R-:W-:-:S07]  /*13fe0*/  IMAD.MOV.U32 R224, RZ, RZ, R219 ;  /* 0x000000ffffe07224 */ /* 0x000fce00078e00db */
[----:B------:R-:W-:Y:S05]  /*13ff0*/  WARPSYNC.COLLECTIVE R221, `(.L_x_32848) ;  /* 0x00000000dd087348 */ /* 0x000fea0003c00000 */
[----:B------:R0:W1:Y:S02]  /*14000*/  SHFL.BFLY P6, R222, R224, R225, R226 ;  /* 0x0c0000e1e0de7389 */ /* 0x00006400000c00e2 */
[----:B01----:R-:W-:Y:S01]  /*14010*/  ENDCOLLECTIVE ;  /* 0x000000000000791b */ /* 0x003fe20003800000 */
.L_x_32848:
        /* <DEDUP_REMOVED lines=93> */
.L_x_32849:
[----:B------:R-:W-:Y:S01]  /*145f0*/  HFMA2.MMA R225, -RZ, RZ, 0, 1.1920928955078125e-07 ;  /* 0x00000002ffe17435 */ /* 0x000fe200000001ff */
[----:B------:R-:W-:-:S05]  /*14600*/  MOV R102, R222 ;  /* 0x000000de00667202 */ /* 0x000fca0000000f00 */
[----:B------:R-:W-:-:S04]  /*14610*/  FADD.FTZ R102, R101, R102 ;  /* 0x0000006665667221 */ /* 0x000fc80000010000 */
[----:B------:R-:W-:-:S07]  /*14620*/  IMAD.MOV.U32 R224, RZ, RZ, R102 ;  /* 0x000000ffffe07224 */ /* 0x000fce00078e0066 */
[----:B------:R-:W-:Y:S05]  /*14630*/  WARPSYNC.COLLECTIVE R221, `(.L_x_32850) ;  /* 0x00000000dd087348 */ /* 0x000fea0003c00000 */
[----:B------:R0:W1:Y:S02]  /*14640*/  SHFL.BFLY P6, R222, R224, R225, R226 ;  /* 0x0c0000e1e0de7389 */ /* 0x00006400000c00e2 */
[----:B01----:R-:W-:Y:S01]  /*14650*/  ENDCOLLECTIVE ;  /* 0x000000000000791b */ /* 0x003fe20003800000 */
.L_x_32850:
[----:B------:R-:W-:Y:S02]  /*14660*/  IMAD.MOV.U32 R225, RZ, RZ, 0x4 ;  /* 0x00000004ffe17424 */ /* 0x000fe400078e00ff */
[----:B------:R-:W-:-:S04]  /*14670*/  IMAD.MOV.U32 R217, RZ, RZ, R222 ;  /* 0x000000ffffd97224 */ /* 0x000fc800078e00de */
[----:B------:R-:W-:-:S05]  /*14680*/  FADD.FTZ R217, R102, R217 ;  /* 0x000000d966d97221 */ /* 0x000fca0000010000 */
[----:B------:R-:W-:-:S07]  /*14690*/  MOV R224, R217 ;  /* 0x000000d900e07202 */ /* 0x000fce0000000f00 */
[----:B------:R-:W-:Y:S05]  /*146a0*/  WARPSYNC.COLLECTIVE R221, `(.L_x_32851) ;  /* 0x00000000dd087348 */ /* 0x000fea0003c00000 */
[----:B------:R0:W1:Y:S02]  /*146b0*/  SHFL.BFLY P6, R222, R224, R225, R226 ;  /* 0x0c0000e1e0de7389 */ /* 0x00006400000c00e2 */
[----:B01----:R-:W-:Y:S01]  /*146c0*/  ENDCOLLECTIVE ;  /* 0x000000000000791b */ /* 0x003fe20003800000 */
.L_x_32851:
[----:B------:R-:W-:Y:S01]  /*146d0*/  HFMA2.MMA R225, -RZ, RZ, 0, 4.76837158203125e-07 ;  /* 0x00000008ffe17435 */ /* 0x000fe200000001ff */
[----:B------:R-:W-:-:S05]  /*146e0*/  MOV R218, R222 ;  /* 0x000000de00da7202 */ /* 0x000fca0000000f00 */
[----:B------:R-:W-:-:S04]  /*146f0*/  FADD.FTZ R218, R217, R218 ;  /* 0x000000dad9da7221 */ /* 0x000fc80000010000 */
[----:B------:R-:W-:-:S07]  /*14700*/  IMAD.MOV.U32 R224, RZ, RZ, R218 ;  /* 0x000000ffffe07224 */ /* 0x000fce00078e00da */
[----:B------:R-:W-:Y:S05]  /*14710*/  WARPSYNC.COLLECTIVE R221, `(.L_x_32852) ;  /* 0x00000000dd087348 */ /* 0x000fea0003c00000 */
[----:B------:R0:W1:Y:S02]  /*14720*/  SHFL.BFLY P6, R222, R224, R225, R226 ;  /* 0x0c0000e1e0de7389 */ /* 0x00006400000c00e2 */
[----:B01----:R-:W-:Y:S01]  /*14730*/  ENDCOLLECTIVE ;  /* 0x000000000000791b */ /* 0x003fe20003800000 */
.L_x_32852:
[----:B------:R-:W-:Y:S02]  /*14740*/  IMAD.MOV.U32 R225, RZ, RZ, 0x10 ;  /* 0x00000010ffe17424 */ /* 0x000fe400078e00ff */
[----:B------:R-:W-:-:S04]  /*14750*/  IMAD.MOV.U32 R219, RZ, RZ, R222 ;  /* 0x000000ffffdb7224 */ /* 0x000fc800078e00de */
[----:B------:R-:W-:-:S05]  /*14760*/  FADD.FTZ R219, R218, R219 ;  /* 0x000000dbdadb7221 */ /* 0x000fca0000010000 */
[----:B------:R-:W-:-:S07]  /*14770*/  MOV R224, R219 ;  /* 0x000000db00e07202 */ /* 0x000fce0000000f00 */
[----:B------:R-:W-:Y:S05]  /*14780*/  WARPSYNC.COLLECTIVE R221, `(.L_x_32853) ;  /* 0x00000000dd087348 */ /* 0x000fea0003c00000 */
[----:B------:R0:W1:Y:S02]  /*14790*/  SHFL.BFLY P6, R222, R224, R225, R226 ;  /* 0x0c0000e1e0de7389 */ /* 0x00006400000c00e2 */
[----:B01----:R-:W-:Y:S01]  /*147a0*/  ENDCOLLECTIVE ;  /* 0x000000000000791b */ /* 0x003fe20003800000 */
.L_x_32853:
[----:B------:R-:W-:Y:S01]  /*147b0*/  MOV R220, R222 ;  /* 0x000000de00dc7202 */ /* 0x000fe20000000f00 */
[----:B------:R-:W-:Y:S06]  /*147c0*/  BRA `(.L_x_32854) ;  /* 0xffffffe000f87947 */ /* 0x000fec000383ffff */
.L_x_32855:
        /* <DEDUP_REMOVED lines=11> */
.L_x_37302:


//--------------------- .text._ZN10layer_norm13ln_fwd_kernelINS_13Kernel_traitsI6__halfffffjLj5120ELj1ELj1ELj4ELj16ENS_18Kernel_traits_baseILj5120ES2_ffffjLj128EEEEELb1ELb1ELb1ELb1EEEvNS_9FwdParamsE --------------------------
	.section	.text._ZN10layer_norm13ln_fwd_kernelINS_13Kernel_traitsI6__halfffffjLj5120ELj1ELj1ELj4ELj16ENS_18Kernel_traits_baseILj5120ES2_ffffjLj128EEEEELb1ELb1ELb1ELb1EEEvNS_9FwdParamsE,"ax",@progbits
	.align	128
        .global         _ZN10layer_norm13ln_fwd_kernelINS_13Kernel_traitsI6__halfffffjLj5120ELj1ELj1ELj4ELj16ENS_18Kernel_traits_baseILj5120ES2_ffffjLj128EEEEELb1ELb1ELb1ELb1EEEvNS_9FwdParamsE
        .type           _ZN10layer_norm13ln_fwd_kernelINS_13Kernel_traitsI6__halfffffjLj5120ELj1ELj1ELj4ELj16ENS_18Kernel_traits_baseILj5120ES2_ffffjLj128EEEEELb1ELb1ELb1ELb1EEEvNS_9FwdParamsE,@function
        .size           _ZN10layer_norm13ln_fwd_kernelINS_13Kernel_traitsI6__halfffffjLj5120ELj1ELj1ELj4ELj16ENS_18Kernel_traits_baseILj5120ES2_ffffjLj128EEEEELb1ELb1ELb1ELb1EEEvNS_9FwdParamsE,(.L_x_37303 - _ZN10layer_norm13ln_fwd_kernelINS_13Kernel_traitsI6__halfffffjLj5120ELj1ELj1ELj4ELj16ENS_18Kernel_traits_baseILj5120ES2_ffffjLj128EEEEELb1ELb1ELb1ELb1EEEvNS_9FwdParamsE)
        .other          _ZN10layer_norm13ln_fwd_kernelINS_13Kernel_traitsI6__halfffffjLj5120ELj1ELj1ELj4ELj16ENS_18Kernel_traits_baseILj5120ES2_ffffjLj128EEEEELb1ELb1ELb1ELb1EEEvNS_9FwdParamsE,@"STO_CUDA_ENTRY STV_DEFAULT"
_ZN10layer_norm13ln_fwd_kernelINS_13Kernel_traitsI6__halfffffjLj5120ELj1ELj1ELj4ELj16ENS_18Kernel_traits_baseILj5120ES2_ffffjLj128EEEEELb1ELb1ELb1ELb1EEEvNS_9FwdParamsE:
.text._ZN10layer_norm13ln_fwd_kernelINS_13Kernel_traitsI6__halfffffjLj5120ELj1ELj1ELj4ELj16ENS_18Kernel_traits_baseILj5120ES2_ffffjLj128EEEEELb1ELb1ELb1ELb1EEEvNS_9FwdParamsE:
[----:B------:R-:W-:Y:S01]  /*0000*/  LDC R1, c[0x0][0x28] ;  /* 0x00000a00ff017b82 */ /* 0x000fe20000000800 */
[----:B------:R-:W0:Y:S07]  /*0010*/  S2R R131, SR_TID.X ;  /* 0x0000000000837919 */ /* 0x000e2e0000002100 */
[----:B------:R-:W1:Y:S01]  /*0020*/  LDC R134, c[0x0][0x2e8] ;  /* 0x0000ba00ff867b82 */ /* 0x000e620000000800 */
[----:B------:R-:W-:Y:S01]  /*0030*/  ULDC.64 UR6, c[0x0][0x2e0] ;  /* 0x0000b80000067ab9 */ /* 0x000fe20000000a00 */
[----:B------:R-:W-:Y:S01]  /*0040*/  ULDC.U8 UR4, c[0x0][0x2f4] ;  /* 0x0000bd0000047ab9 */ /* 0x000fe20000000000 */
[----:B------:R-:W-:Y:S01]  /*0050*/  MOV R206, UR6 ;  /* 0x0000000600ce7c02 */ /* 0x000fe20008000f00 */
[----:B------:R-:W-:Y:S01]  /*0060*/  IMAD.U32 R207, RZ, RZ, UR7 ;  /* 0x00000007ffcf7e24 */ /* 0x000fe2000f8e00ff */
[----:B------:R-:W-:Y:S01]  /*0070*/  ULDC.64 UR6, c[0x0][0x2c8] ;  /* 0x0000b20000067ab9 */ /* 0x000fe20000000a00 */
[----:B------:R-:W-:Y:S01]  /*0080*/  ISETP.NE.AND P1, PT, RZ, UR4, PT ;  /* 0x00000004ff007c0c */ /* 0x000fe2000bf25270 */
[----:B------:R-:W-:Y:S01]  /*0090*/  ULDC.64 UR4, c[0x0][0x208] ;  /* 0x0000820000047ab9 */ /* 0x000fe20000000a00 */
[----:B------:R-:W1:Y:S01]  /*00a0*/  LDC R135, c[0x0][0x2ec] ;  /* 0x0000bb00ff877b82 */ /* 0x000e620000000800 */
[----:B------:R-:W-:Y:S01]  /*00b0*/  ISETP.NE.U32.AND P0, PT, RZ, UR6, PT ;  /* 0x00000006ff007c0c */ /* 0x000fe2000bf05070 */
[----:B------:R-:W-:Y:S01]  /*00c0*/  ULDC.64 UR8, c[0x0][0x260] ;  /* 0x0000980000087ab9 */ /* 0x000fe20000000a00 */
[----:B------:R-:W-:-:S02]  /*00d0*/  ULDC.64 UR10, c[0x0][0x278] ;  /* 0x00009e00000a7ab9 */ /* 0x000fc40000000a00 */
[----:B------:R-:W-:-:S06]  /*00e0*/  ISETP.NE.AND.EX P0, PT, RZ, UR7, PT, P0 ;  /* 0x00000007ff007c0c */ /* 0x000fcc000bf05300 */
[----:B------:R-:W5:Y:S01]  /*00f0*/  @P1 LDG.E.64 R206, desc[UR4][R206.64] ;  /* 0x00000004cece1981 */ /* 0x000f62000c1e1b00 */
[----:B0-----:R-:W-:-:S03]  /*0100*/  SHF.L.U32 R0, R131, 0x3, RZ ;  /* 0x0000000383007819 */ /* 0x001fc600000006ff */
[----:B-1----:R0:W5:Y:S01]  /*0110*/  @P1 LDG.E.64 R4, desc[UR4][R134.64] ;  /* 0x0000000486041981 */ /* 0x002162000c1e1b00 */
[----:B------:R-:W-:-:S04]  /*0120*/  LOP3.LUT R6, R0, 0x3f8, RZ, 0xc0, !PT ;  /* 0x000003f800067812 */ /* 0x000fc800078ec0ff */
[----:B------:R-:W-:-:S05]  /*0130*/  IADD3 R8, P2, R6, UR6, RZ ;  /* 0x0000000606087c10 */ /* 0x000fca000ff5e0ff */
[----:B------:R-:W-:Y:S01]  /*0140*/  IMAD.X R9, RZ, RZ, UR7, P2 ;  /* 0x00000007ff097e24 */ /* 0x000fe200090e06ff */
        /* <DEDUP_REMOVED lines=13> */
[----:B-1----:R-:W-:-:S02]  /*0220*/  LEA.HI R0, R131, UR6, RZ, 0x19 ;  /* 0x0000000683007c11 */ /* 0x002fc4000f8fc8ff */
[----:B------:R-:W-:Y:S02]  /*0230*/  IADD3 R6, P3, R6, UR8, RZ ;  /* 0x0000000806067c10 */ /* 0x000fe4000ff7e0ff */
[----:B------:R-:W-:Y:S02]  /*0240*/  ISETP.GE.AND P2, PT, R0, UR7, PT ;  /* 0x0000000700007c0c */ /* 0x000fe4000bf46270 */
[----:B------:R-:W-:Y:S02]  /*0250*/  LOP3.LUT R2, R131, 0x7f, RZ, 0xc0, !PT ;  /* 0x0000007f83027812 */ /* 0x000fe400078ec0ff */
[----:B------:R-:W-:Y:S02]  /*0260*/  IADD3.X R7, RZ, UR9, RZ, P3, !PT ;  /* 0x00000009ff077c10 */ /* 0x000fe40009ffe4ff */
[----:B------:R-:W-:-:S05]  /*0270*/  LEA R10, P3, R2, UR10, 0x3 ;  /* 0x0000000a020a7c11 */ /* 0x000fca000f8618ff */
[----:B------:R-:W-:Y:S02]  /*0280*/  IMAD.X R11, RZ, RZ, UR11, P3 ;  /* 0x0000000bff0b7e24 */ /* 0x000fe400098e06ff */
[----:B--2---:R-:W-:Y:S01]  /*0290*/  IMAD R131, R12, UR6, R131 ;  /* 0x000000060c837c24 */ /* 0x004fe2000f8e0283 */
[----:B0-----:R-:W-:Y:S06]  /*02a0*/  @P2 EXIT ;  /* 0x000000000000294d */ /* 0x001fec0003800000 */
[----:B------:R-:W2:Y:S01]  /*02b0*/  LDG.E.64 R44, desc[UR4][R6.64] ;  /* 0x00000004062c7981 */ /* 0x000ea2000c1e1b00 */
[----:B------:R-:W0:Y:S03]  /*02c0*/  @P1 LDC R3, c[0x0][0x2f0] ;  /* 0x0000bc00ff031b82 */ /* 0x000e260000000800 */
        /* <DEDUP_REMOVED lines=19> */
[----:B0----5:R-:W-:Y:S01]  /*0400*/  @P1 IADD3 R134, P2, R4, R3, RZ ;  /* 0x0000000304861210 */ /* 0x021fe20007f5e0ff */
[----:B------:R-:W-:Y:S01]  /*0410*/  IMAD.WIDE.U32 R8, R131, -0x326172a9, RZ ;  /* 0xcd9e8d5783087825 */ /* 0x000fe200078e00ff */
[----:B------:R-:W-:-:S02]  /*0420*/  @!P0 CS2R R26, SRZ ;  /* 0x00000000001a8805 */ /* 0x000fc4000001ff00 */
[----:B------:R-:W-:Y:S02]  /*0430*/  @!P0 CS2R R28, SRZ ;  /* 0x00000000001c8805 */ /* 0x000fe4000001ff00 */
[----:B------:R-:W-:Y:S01]  /*0440*/  @P1 IADD3.X R135, RZ, R5, RZ, P2, !PT ;  /* 0x00000005ff871210 */ /* 0x000fe200017fe4ff */
[----:B------:R-:W-:Y:S01]  /*0450*/  VIADD R3, R207, 0xbb67ae85 ;  /* 0xbb67ae85cf037836 */ /* 0x000fe20000000000 */
[----:B------:R-:W-:Y:S01]  /*0460*/  @!P0 CS2R R30, SRZ ;  /* 0x00000000001e8805 */ /* 0x000fe2000001ff00 */
[----:B------:R-:W-:Y:S01]  /*0470*/  VIADD R5, R206, 0x3c6ef372 ;  /* 0x3c6ef372ce057836 */ /* 0x000fe20000000000 */
[--C-:B------:R-:W-:Y:S02]  /*0480*/  SHF.R.U64 R132, R134, 0x2, R135.reuse ;  /* 0x0000000286847819 */ /* 0x100fe40000001287 */
[----:B------:R-:W-:Y:S02]  /*0490*/  @!P0 CS2R R32, SRZ ;  /* 0x0000000000208805 */ /* 0x000fe4000001ff00 */
[----:B------:R-:W-:-:S02]  /*04a0*/  SHF.R.U32.HI R133, RZ, 0x2, R135 ;  /* 0x00000002ff857819 */ /* 0x000fc40000011687 */
[----:B------:R-:W-:Y:S02]  /*04b0*/  @!P0 CS2R R34, SRZ ;  /* 0x0000000000228805 */ /* 0x000fe4000001ff00 */
[--C-:B------:R-:W-:Y:S01]  /*04c0*/  SHF.R.U64 R138, R26, 0x10, R27.reuse ;  /* 0x000000101a8a7819 */ /* 0x100fe2000000121b */
[----:B-1----:R-:W-:Y:S01]  /*04d0*/  IMAD.WIDE.U32 R6, R132, -0x2daee0ad, RZ ;  /* 0xd2511f5384067825 */ /* 0x002fe200078e00ff */
[----:B------:R-:W-:Y:S02]  /*04e0*/  LOP3.LUT R12, R9, R133, R206, 0x96, !PT ;  /* 0x00000085090c7212 */ /* 0x000fe400078e96ce */
[----:B------:R-:W-:Y:S02]  /*04f0*/  @!P0 CS2R R36, SRZ ;  /* 0x0000000000248805 */ /* 0x000fe4000001ff00 */
[----:B------:R-:W-:Y:S01]  /*0500*/  SHF.R.U32.HI R139, RZ, 0x10, R27 ;  /* 0x00000010ff8b7819 */ /* 0x000fe2000001161b */
[----:B------:R-:W-:Y:S01]  /*0510*/  VIADD R9, R206, 0x78dde6e4 ;  /* 0x78dde6e4ce097836 */ /* 0x000fe20000000000 */
[----:B------:R-:W-:Y:S01]  /*0520*/  LOP3.LUT R4, R7, R207, RZ, 0x3c, !PT ;  /* 0x000000cf07047212 */ /* 0x000fe200078e3cff */
[----:B------:R-:W-:Y:S01]  /*0530*/  IMAD.WIDE.U32 R12, R12, -0x2daee0ad, RZ ;  /* 0xd2511f530c0c7825 */ /* 0x000fe200078e00ff */
[----:B------:R-:W-:-:S02]  /*0540*/  SHF.R.U64 R140, R28, 0x10, R29 ;  /* 0x000000101c8c7819 */ /* 0x000fc4000000121d */
[----:B------:R-:W-:Y:S02]  /*0550*/  @!P0 CS2R R38, SRZ ;  /* 0x0000000000268805 */ /* 0x000fe4000001ff00 */
[----:B------:R-:W-:Y:S01]  /*0560*/  SHF.R.U32.HI R141, RZ, 0x10, R29 ;  /* 0x00000010ff8d7819 */ /* 0x000fe2000001161d */
[----:B------:R-:W-:Y:S01]  /*0570*/  IMAD.WIDE.U32 R10, R4, -0x326172a9, RZ ;  /* 0xcd9e8d57040a7825 */ /* 0x000fe200078e00ff */
[----:B------:R-:W-:Y:S02]  /*0580*/  IADD3 R4, R206, -0x61c88647, RZ ;  /* 0x9e3779b9ce047810 */ /* 0x000fe40007ffe0ff */
[----:B------:R-:W-:Y:S02]  /*0590*/  @!P0 CS2R R40, SRZ ;  /* 0x0000000000288805 */ /* 0x000fe4000001ff00 */
[----:B------:R-:W-:Y:S01]  /*05a0*/  LOP3.LUT R16, R13, R6, R3, 0x96, !PT ;  /* 0x000000060d107212 */ /* 0x000fe200078e9603 */
[----:B------:R-:W-:Y:S01]  /*05b0*/  VIADD R7, R207, 0x32370b8f ;  /* 0x32370b8fcf077836 */ /* 0x000fe20000000000 */
[----:B------:R-:W-:Y:S01]  /*05c0*/  LOP3.LUT R14, R11, R4, R8, 0x96, !PT ;  /* 0x000000040b0e7212 */ /* 0x000fe200078e9608 */
[C---:B------:R-:W-:Y:S01]  /*05d0*/  VIADD R11, R207.reuse, 0xa9066899 ;  /* 0xa9066899cf0b7836 */ /* 0x040fe20000000000 */
[----:B------:R-:W-:Y:S01]  /*05e0*/  IADD3 R6, R207, 0x76cf5d0a, RZ ;  /* 0x76cf5d0acf067810 */ /* 0x000fe20007ffe0ff */
[----:B------:R-:W-:Y:S01]  /*05f0*/  IMAD.WIDE.U32 R16, R16, -0x326172a9, RZ ;  /* 0xcd9e8d5710107825 */ /* 0x000fe200078e00ff */
[----:B------:R-:W-:-:S02]  /*0600*/  IADD3 R8, R206, -0x255992d5, RZ ;  /* 0xdaa66d2bce087810 */ /* 0x000fc40007ffe0ff */
[----:B------:R-:W-:Y:S02]  /*0610*/  @!P0 CS2R R42, SRZ ;  /* 0x00000000002a8805 */ /* 0x000fe4000001ff00 */
[----:B------:R-:W-:Y:S01]  /*0620*/  SHF.R.U64 R142, R30, 0x10, R31 ;  /* 0x000000101e8e7819 */ /* 0x000fe2000000121f */
[----:B------:R-:W-:Y:S01]  /*0630*/  IMAD.WIDE.U32 R14, R14, -0x2daee0ad, RZ ;  /* 0xd2511f530e0e7825 */ /* 0x000fe200078e00ff */
[----:B------:R-:W-:Y:S02]  /*0640*/  LOP3.LUT R13, R17, R10, R5, 0x96, !PT ;  /* 0x0000000a110d7212 */ /* 0x000fe400078e9605 */
[----:B------:R-:W-:Y:S02]  /*0650*/  @!P0 CS2R R72, SRZ ;  /* 0x0000000000488805 */ /* 0x000fe4000001ff00 */
[----:B------:R-:W-:Y:S01]  /*0660*/  IADD3 R10, R207, -0x126145ec, RZ ;  /* 0xed9eba14cf0a7810 */ /* 0x000fe20007ffe0ff */
[----:B------:R-:W-:Y:S01]  /*0670*/  ULDC.U8 UR6, c[0x0][0x2a0] ;  /* 0x0000a80000067ab9 */ /* 0x000fe20000000000 */
[----:B------:R-:W-:Y:S01]  /*0680*/  LOP3.LUT R18, R15, R12, R6, 0x96, !PT ;  /* 0x0000000c0f127212 */ /* 0x000fe200078e9606 */
[----:B------:R-:W-:Y:S01]  /*0690*/  IMAD.WIDE.U32 R12, R13, -0x2daee0ad, RZ ;  /* 0xd2511f530d0c7825 */ /* 0x000fe200078e00ff */
[----:B------:R-:W-:Y:S01]  /*06a0*/  SHF.R.U32.HI R143, RZ, 0x10, R31 ;  /* 0x00000010ff8f7819 */ /* 0x000fe2000001161f */
[----:B------:R-:W-:Y:S01]  /*06b0*/  HFMA2.MMA R135, -RZ, RZ, 0, 0 ;  /* 0x00000000ff877435 */ /* 0x000fe200000001ff */
[----:B------:R-:W-:Y:S01]  /*06c0*/  SHF.R.U64 R144, R32, 0x10, R33 ;  /* 0x0000001020907819 */ /* 0x000fe20000001221 */
[----:B------:R-:W-:Y:S01]  /*06d0*/  IMAD.WIDE.U32 R18, R18, -0x326172a9, RZ ;  /* 0xcd9e8d5712127825 */ /* 0x000fe200078e00ff */
[----:B------:R-:W-:Y:S01]  /*06e0*/  LOP3.LUT R17, R13, R14, R7, 0x96, !PT ;  /* 0x0000000e0d117212 */ /* 0x000fe200078e9607 */
[----:B------:R-:W-:Y:S01]  /*06f0*/  ULDC UR7, c[0x0][0x294] ;  /* 0x0000a50000077ab9 */ /* 0x000fe20000000800 */
[----:B------:R-:W-:Y:S01]  /*0700*/  SHF.R.U32.HI R145, RZ, 0x10, R33 ;  /* 0x00000010ff917819 */ /* 0x000fe20000011621 */
[----:B------:R-:W-:Y:S01]  /*0710*/  VIADD R13, R206, 0xb54cda56 ;  /* 0xb54cda56ce0d7836 */ /* 0x000fe20000000000 */
[----:B------:R-:W-:Y:S01]  /*0720*/  LOP3.LUT R14, R19, R16, R8, 0x96, !PT ;  /* 0x00000010130e7212 */ /* 0x000fe200078e9608 */
[----:B------:R-:W-:Y:S01]  /*0730*/  IMAD.WIDE.U32 R16, R17, -0x326172a9, RZ ;  /* 0xcd9e8d5711107825 */ /* 0x000fe200078e00ff */
[--C-:B------:R-:W-:Y:S01]  /*0740*/  SHF.R.U64 R146, R34, 0x10, R35.reuse ;  /* 0x0000001022927819 */ /* 0x100fe20000001223 */
[----:B------:R-:W-:Y:S01]  /*0750*/  ULDC UR10, c[0x0][0x290] ;  /* 0x0000a400000a7ab9 */ /* 0x000fe20000000800 */
[----:B------:R-:W-:Y:S01]  /*0760*/  SHF.R.U32.HI R147, RZ, 0x10, R35 ;  /* 0x00000010ff937819 */ /* 0x000fe20000011623 */
[----:B------:R-:W-:Y:S01]  /*0770*/  IMAD.WIDE.U32 R14, R14, -0x2daee0ad, RZ ;  /* 0xd2511f530e0e7825 */ /* 0x000fe200078e00ff */
[----:B------:R-:W-:Y:S01]  /*0780*/  LOP3.LUT R18, R17, R18, R9, 0x96, !PT ;  /* 0x0000001211127212 */ /* 0x000fe200078e9609 */
[----:B------:R-:W-:Y:S01]  /*0790*/  ULDC.64 UR8, c[0x0][0x298] ;  /* 0x0000a60000087ab9 */ /* 0x000fe20000000a00 */
[--C-:B------:R-:W-:Y:S01]  /*07a0*/  SHF.R.U64 R152, R36, 0x10, R37.reuse ;  /* 0x0000001024987819 */ /* 0x100fe20000001225 */
[----:B------:R-:W-:Y:S01]  /*07b0*/  VIADD R17, R206, 0xf1bbcdc8 ;  /* 0xf1bbcdc8ce117836 */ /* 0x000fe20000000000 */
[----:B------:R-:W-:Y:S01]  /*07c0*/  LOP3.LUT R20, R15, R12, R10, 0x96, !PT ;  /* 0x0000000c0f147212 */ /* 0x000fe200078e960a */
[----:B------:R-:W-:Y:S01]  /*07d0*/  IMAD.WIDE.U32 R18, R18, -0x2daee0ad, RZ ;  /* 0xd2511f5312127825 */ /* 0x000fe200078e00ff */
[----:B------:R-:W-:Y:S01]  /*07e0*/  IADD3 R12, R206, 0x1715609d, RZ ;  /* 0x1715609dce0c7810 */ /* 0x000fe20007ffe0ff */
[----:B------:R-:W-:Y:S01]  /*07f0*/  ULDC.64 UR12, c[0x0][0x210] ;  /* 0x00008400000c7ab9 */ /* 0x000fe20000000a00 */
[----:B------:R-:W-:Y:S01]  /*0800*/  SHF.R.U32.HI R153, RZ, 0x10, R37 ;  /* 0x00000010ff997819 */ /* 0x000fe20000011625 */
[----:B------:R-:W-:Y:S01]  /*0810*/  IMAD.WIDE.U32 R20, R20, -0x326172a9, RZ ;  /* 0xcd9e8d5714147825 */ /* 0x000fe200078e00ff */
[----:B------:R-:W-:-:S02]  /*0820*/  LOP3.LUT R24, R19, R14, R11, 0x96, !PT ;  /* 0x0000000e13187212 */ /* 0x000fc400078e960b */
[C---:B------:R-:W-:Y:S01]  /*0830*/  IADD3 R14, R207.reuse, 0x646e171e, RZ ;  /* 0x646e171ecf0e7810 */ /* 0x040fe20007ffe0ff */
[----:B------:R-:W-:Y:S01]  /*0840*/  VIADD R15, R207, 0x1fd5c5a3 ;  /* 0x1fd5c5a3cf0f7836 */ /* 0x000fe20000000000 */
[----:B------:R-:W-:Y:S01]  /*0850*/  LOP3.LUT R22, R21, R16, R12, 0x96, !PT ;  /* 0x0000001015167212 */ /* 0x000fe200078e960c */
[----:B------:R-:W-:Y:S01]  /*0860*/  IMAD.WIDE.U32 R24, R24, -0x326172a9, RZ ;  /* 0xcd9e8d5718187825 */ /* 0x000fe200078e00ff */
[----:B------:R-:W-:Y:S02]  /*0870*/  IADD3 R16, R206, 0x5384540f, RZ ;  /* 0x5384540fce107810 */ /* 0x000fe40007ffe0ff */
[----:B------:R-:W-:Y:S01]  /*0880*/  SHF.R.U64 R154, R38, 0x10, R39 ;  /* 0x00000010269a7819 */ /* 0x000fe20000001227 */
[----:B------:R-:W-:Y:S01]  /*0890*/  IMAD.WIDE.U32 R22, R22, -0x2daee0ad, RZ ;  /* 0xd2511f5316167825 */ /* 0x000fe200078e00ff */
[----:B------:R-:W-:Y:S02]  /*08a0*/  LOP3.LUT R202, R25, R20, R13, 0x96, !PT ;  /* 0x0000001419ca7212 */ /* 0x000fe400078e960d */
[----:B------:R-:W-:Y:S01]  /*08b0*/  SHF.R.U32.HI R155, RZ, 0x10, R39 ;  /* 0x00000010ff9b7819 */ /* 0x000fe20000011627 */
[----:B------:R-:W-:Y:S01]  /*08c0*/  HADD2.F32 R25, -RZ, R26.H0_H0 ;  /* 0x2000001aff197230 */ /* 0x000fe20000004100 */
[----:B------:R-:W-:Y:S01]  /*08d0*/  LOP3.LUT R200, R23, R18, R14, 0x96, !PT ;  /* 0x0000001217c87212 */ /* 0x000fe200078e960e */
[----:B------:R-:W-:Y:S01]  /*08e0*/  IMAD.WIDE.U32 R202, R202, -0x2daee0ad, RZ ;  /* 0xd2511f53caca7825 */ /* 0x000fe200078e00ff */
[----:B------:R-:W-:-:S02]  /*08f0*/  IADD3 R18, R207, -0x24c28bd8, RZ ;  /* 0xdb3d7428cf127810 */ /* 0x000fc40007ffe0ff */
[----:B------:R-:W-:Y:S01]  /*0900*/  SHF.R.U64 R156, R40, 0x10, R41 ;  /* 0x00000010289c7819 */ /* 0x000fe20000001229 */
[----:B------:R-:W-:Y:S01]  /*0910*/  HADD2.F32 R26, -RZ, R27.H0_H0 ;  /* 0x2000001bff1a7230 */ /* 0x000fe20000004100 */
[----:B------:R-:W-:Y:S01]  /*0920*/  LOP3.LUT R23, R203, R22, R15, 0x96, !PT ;  /* 0x00000016cb177212 */ /* 0x000fe200078e960f */
[----:B------:R-:W-:Y:S01]  /*0930*/  IMAD.WIDE.U32 R200, R200, -0x326172a9, RZ ;  /* 0xcd9e8d57c8c87825 */ /* 0x000fe200078e00ff */
[----:B------:R-:W-:Y:S02]  /*0940*/  SHF.R.U32.HI R157, RZ, 0x10, R41 ;  /* 0x00000010ff9d7819 */ /* 0x000fe40000011629 */
[--C-:B------:R-:W-:Y:S01]  /*0950*/  SHF.R.U64 R158, R42, 0x10, R43.reuse ;  /* 0x000000102a9e7819 */ /* 0x100fe2000000122b */
[----:B------:R-:W-:Y:S01]  /*0960*/  HADD2.F32 R27, -RZ, R28.H0_H0 ;  /* 0x2000001cff1b7230 */ /* 0x000fe20000004100 */
[----:B------:R-:W-:Y:S01]  /*0970*/  LOP3.LUT R22, R201, R24, R16, 0x96, !PT ;  /* 0x00000018c9167212 */ /* 0x000fe200078e9610 */
        /* <DEDUP_REMOVED lines=9> */
[----:B------:R-:W-:Y:S01]  /*0a10*/  ISETP.NE.AND P2, PT, RZ, UR6, PT ;  /* 0x00000006ff007c0c */ /* 0x000fe2000bf45270 */
[----:B------:R-:W-:-:S02]  /*0a20*/  HADD2.F32 R33, -RZ, R34.H0_H0 ;  /* 0x20000022ff217230 */ /* 0x000fc40000004100 */
[----:B------:R-:W-:Y:S02]  /*0a30*/  HADD2.F32 R34, -RZ, R35.H0_H0 ;  /* 0x20000023ff227230 */ /* 0x000fe40000004100 */
[----:B------:R-:W-:Y:S02]  /*0a40*/  HADD2.F32 R35, -RZ, R36.H0_H0 ;  /* 0x20000024ff237230 */ /* 0x000fe40000004100 */
[----:B------:R-:W-:-:S04]  /*0a50*/  IMAD.HI.U32 R20, R23, -0x326172a9, RZ ;  /* 0xcd9e8d5717147827 */ /* 0x000fc800078e00ff */
[----:B------:R-:W-:Y:S01]  /*0a60*/  HADD2.F32 R36, -RZ, R37.H0_H0 ;  /* 0x20000025ff247230 */ /* 0x000fe20000004100 */
[----:B------:R-:W-:Y:S01]  /*0a70*/  LOP3.LUT R200, R20, R200, R17, 0x96, !PT ;  /* 0x000000c814c87212 */ /* 0x000fe200078e9611 */
[----:B------:R-:W-:Y:S01]  /*0a80*/  IMAD.HI.U32 R19, R22, -0x2daee0ad, RZ ;  /* 0xd2511f5316137827 */ /* 0x000fe200078e00ff */
[----:B------:R-:W-:-:S03]  /*0a90*/  IADD3 R20, R206, -0x700cb87f, RZ ;  /* 0x8ff34781ce147810 */ /* 0x000fc60007ffe0ff */
[----:B------:R-:W-:Y:S01]  /*0aa0*/  HADD2.F32 R37, -RZ, R38.H0_H0 ;  /* 0x20000026ff257230 */ /* 0x000fe20000004100 */
[----:B------:R-:W-:Y:S01]  /*0ab0*/  LOP3.LUT R202, R19, R202, R18, 0x96, !PT ;  /* 0x000000ca13ca7212 */ /* 0x000fe200078e9612 */
[----:B------:R-:W-:Y:S02]  /*0ac0*/  HADD2.F32 R38, -RZ, R39.H0_H0 ;  /* 0x20000027ff267230 */ /* 0x000fe40000004100 */
[----:B------:R-:W-:Y:S02]  /*0ad0*/  HADD2.F32 R39, -RZ, R40.H0_H0 ;  /* 0x20000028ff277230 */ /* 0x000fe40000004100 */
[----:B------:R-:W-:Y:S02]  /*0ae0*/  HADD2.F32 R40, -RZ, R41.H0_H0 ;  /* 0x20000029ff287230 */ /* 0x000fe40000004100 */
[----:B------:R-:W-:Y:S02]  /*0af0*/  HADD2.F32 R41, -RZ, R42.H0_H0 ;  /* 0x2000002aff297230 */ /* 0x000fe40000004100 */
[----:B------:R-:W-:-:S02]  /*0b00*/  HADD2.F32 R42, -RZ, R43.H0_H0 ;  /* 0x2000002bff2a7230 */ /* 0x000fc40000004100 */
[----:B------:R-:W-:Y:S02]  /*0b10*/  IMAD R22, R22, -0x2daee0ad, RZ ;  /* 0xd2511f5316167824 */ /* 0x000fe400078e02ff */
[----:B------:R-:W-:-:S04]  /*0b20*/  IMAD.HI.U32 R21, R200, -0x2daee0ad, RZ ;  /* 0xd2511f53c8157827 */ /* 0x000fc800078e00ff */
[----:B------:R-:W-:Y:S02]  /*0b30*/  VIADD R19, R207, 0x96a522ad ;  /* 0x96a522adcf137836 */ /* 0x000fe40000000000 */
[----:B------:R-:W-:Y:S02]  /*0b40*/  IMAD R23, R23, -0x326172a9, RZ ;  /* 0xcd9e8d5717177824 */ /* 0x000fe400078e02ff */
[----:B------:R-:W-:Y:S01]  /*0b50*/  IMAD.HI.U32 R24, R202, -0x326172a9, RZ ;  /* 0xcd9e8d57ca187827 */ /* 0x000fe200078e00ff */
[----:B------:R-:W-:-:S03]  /*0b60*/  LOP3.LUT R21, R21, R22, R19, 0x96, !PT ;  /* 0x0000001615157212 */ /* 0x000fc600078e9613 */
[----:B------:R-:W-:Y:S01]  /*0b70*/  IMAD.MOV.U32 R215, RZ, RZ, 0x1 ;  /* 0x00000001ffd77424 */ /* 0x000fe200078e00ff */
[----:B------:R-:W-:Y:S01]  /*0b80*/  LOP3.LUT R22, R24, R23, R20, 0x96, !PT ;  /* 0x0000001718167212 */ /* 0x000fe200078e9614 */
        /* <DEDUP_REMOVED lines=22> */
[----:B------:R-:W-:-:S02]  /*0cf0*/  IMAD R200, R200, -0x2daee0ad, RZ ;  /* 0xd2511f53c8c87824 */ /* 0x000fc400078e02ff */
[----:B------:R-:W-:Y:S01]  /*0d00*/  IMAD R202, R202, -0x326172a9, RZ ;  /* 0xcd9e8d57caca7824 */ /* 0x000fe200078e02ff */
        /* <DEDUP_REMOVED lines=120> */
.L_x_33239:
[----:B---3--:R-:W0:Y:S08]  /*1490*/  LDC.64 R60, c[0x0][0x280] ;  /* 0x0000a000ff3c7b82 */ /* 0x008e300000000a00 */
        /* <DEDUP_REMOVED lines=46> */
.L_x_32859:
[----:B------:R-:W-:-:S07]  /*1780*/  MOV R69, R202 ;  /* 0x000000ca00457202 */ /* 0x000fce0000000f00 */
.L_x_32860:
[----:B------:R-:W-:Y:S05]  /*1790*/  BSYNC B1 ;  /* 0x0000000000017941 */ /* 0x000fea0003800000 */
.L_x_32858:
        /* <DEDUP_REMOVED lines=16> */
.L_x_32864:
[----:B------:R-:W-:Y:S05]  /*18a0*/  BSYNC B2 ;  /* 0x0000000000027941 */ /* 0x000fea0003800000 */
.L_x_32863:
        /* <DEDUP_REMOVED lines=43> */
.L_x_32862:
[----:B------:R-:W-:Y:S05]  /*1b60*/  BSYNC B1 ;  /* 0x0000000000017941 */ /* 0x000fea0003800000 */
.L_x_32861:
        /* <DEDUP_REMOVED lines=10> */
.L_x_32857:
[----:B------:R-:W-:Y:S05]  /*1c10*/  BSYNC B0 ;  /* 0x0000000000007941 */ /* 0x000fea0003800000 */
.L_x_32856:
        /* <DEDUP_REMOVED lines=18> */
.L_x_32868:
[----:B------:R-:W-:-:S07]  /*1d40*/  MOV R61, R202 ;  /* 0x000000ca003d7202 */ /* 0x000fce0000000f00 */
.L_x_32869:
[----:B------:R-:W-:Y:S05]  /*1d50*/  BSYNC B1 ;  /* 0x0000000000017941 */ /* 0x000fea0003800000 */
.L_x_32867:
        /* <DEDUP_REMOVED lines=16> */
.L_x_32873:
[----:B------:R-:W-:Y:S05]  /*1e60*/  BSYNC B2 ;  /* 0x0000000000027941 */ /* 0x000fea0003800000 */
.L_x_32872:
        /* <DEDUP_REMOVED lines=43> */
.L_x_32871:
[----:B------:R-:W-:Y:S05]  /*2120*/  BSYNC B1 ;  /* 0x0000000000017941 */ /* 0x000fea0003800000 */
.L_x_32870:
        /* <DEDUP_REMOVED lines=10> */
.L_x_32866:
[----:B------:R-:W-:Y:S05]  /*21d0*/  BSYNC B0 ;  /* 0x0000000000007941 */ /* 0x000fea0003800000 */
.L_x_32865:
        /* <DEDUP_REMOVED lines=18> */
.L_x_32877:
[----:B------:R-:W-:-:S07]  /*2300*/  MOV R70, R202 ;  /* 0x000000ca00467202 */ /* 0x000fce0000000f00 */
.L_x_32878:
[----:B------:R-:W-:Y:S05]  /*2310*/  BSYNC B1 ;  /* 0x0000000000017941 */ /* 0x000fea0003800000 */
.L_x_32876:
        /* <DEDUP_REMOVED lines=16> */
.L_x_32882:
[----:B------:R-:W-:Y:S05]  /*2420*/  BSYNC B2 ;  /* 0x0000000000027941 */ /* 0x000fea0003800000 */
.L_x_32881:
        /* <DEDUP_REMOVED lines=44> */
.L_x_32880:
[----:B------:R-:W-:Y:S05]  /*26f0*/  BSYNC B1 ;  /* 0x0000000000017941 */ /* 0x000fea0003800000 */
.L_x_32879:
        /* <DEDUP_REMOVED lines=10> */
.L_x_32875:
[----:B------:R-:W-:Y:S05]  /*27a0*/  BSYNC B0 ;  /* 0x0000000000007941 */ /* 0x000fea0003800000 */
.L_x_32874:
        /* <DEDUP_REMOVED lines=18> */
.L_x_32886:
[----:B------:R-:W-:-:S07]  /*28d0*/  IMAD.MOV.U32 R63, RZ, RZ, R202 ;  /* 0x000000ffff3f7224 */ /* 0x000fce00078e00ca */
.L_x_32887:
[----:B------:R-:W-:Y:S05]  /*28e0*/  BSYNC B1 ;  /* 0x0000000000017941 */ /* 0x000fea0003800000 */
.L_x_32885:
        /* <DEDUP_REMOVED lines=16> */
.L_x_32891:
[----:B------:R-:W-:Y:S05]  /*29f0*/  BSYNC B2 ;  /* 0x0000000000027941 */ /* 0x000fea0003800000 */
.L_x_32890:
        /* <DEDUP_REMOVED lines=44> */
.L_x_32889:
[----:B------:R-:W-:Y:S05]  /*2cc0*/  BSYNC B1 ;  /* 0x0000000000017941 */ /* 0x000fea0003800000 */
.L_x_32888:
        /* <DEDUP_REMOVED lines=10> */
.L_x_32884:
[----:B------:R-:W-:Y:S05]  /*2d70*/  BSYNC B0 ;  /* 0x0000000000007941 */ /* 0x000fea0003800000 */
.L_x_32883:
        /* <DEDUP_REMOVED lines=8> */
[----:B-1----:R-:W-:Y:S01]  /*2e00*/  @P0 IMAD.WIDE.U32 R70, R79, 0x10, R64 ;  /* 0x000000104f460825 */ /* 0x002fe200078e0040 */
[----:B------:R-:W-:Y:S06]  /*2e10*/  @!P3 BRA `(.L_x_32893) ;  /* 0x00000000002cb947 */ /* 0x000fec0003800000 */
[----:B------:R-:W1:Y:S01]  /*2e20*/  LDC.64 R64, c[0x0][0x240] ;  /* 0x00009000ff407b82 */ /* 0x000e620000000a00 */
[----:B0-----:R-:W-:Y:S01]  /*2e30*/  IMAD.U32 R69, R204, 0x10000, RZ ;  /* 0x00010000cc457824 */ /* 0x001fe200078e00ff */
[----:B------:R-:W-:Y:S02]  /*2e40*/  LOP3.LUT R68, R205, 0xffff, RZ, 0xc0, !PT ;  /* 0x0000ffffcd447812 */ /* 0x000fe400078ec0ff */
[----:B------:R-:W-:Y:S02]  /*2e50*/  LOP3.LUT R73, R203, 0xff, RZ, 0xc0, !PT ;  /* 0x000000ffcb497812 */ /* 0x000fe400078ec0ff */
[----:B------:R-:W-:-:S04]  /*2e60*/  LOP3.LUT R69, R69, 0xff0000, RZ, 0xc0, !PT ;  /* 0x00ff000045457812 */ /* 0x000fc800078ec0ff */
[----:B------:R-:W-:Y:S02]  /*2e70*/  LEA R68, R68, R69, 0x18 ;  /* 0x0000004544447211 */ /* 0x000fe400078ec0ff */
[----:B------:R-:W-:-:S03]  /*2e80*/  LOP3.LUT R69, R201, 0xff, RZ, 0xc0, !PT ;  /* 0x000000ffc9457812 */ /* 0x000fc600078ec0ff */
[----:B------:R-:W-:-:S05]  /*2e90*/  IMAD R68, R73, 0x100, R68 ;  /* 0x0000010049447824 */ /* 0x000fca00078e0244 */
[----:B------:R-:W-:Y:S01]  /*2ea0*/  IADD3 R69, R68, R69, RZ ;  /* 0x0000004544457210 */ /* 0x000fe20007ffe0ff */
[----:B-1----:R-:W-:-:S05]  /*2eb0*/  IMAD.WIDE.U32 R64, R216, 0x4, R64 ;  /* 0x00000004d8407825 */ /* 0x002fca00078e0040 */
[----:B------:R1:W-:Y:S02]  /*2ec0*/  STG.E desc[UR4][R64.64], R69 ;  /* 0x0000004540007986 */ /* 0x0003e4000c101904 */
.L_x_32893:
[----:B------:R-:W-:Y:S05]  /*2ed0*/  BSYNC B0 ;  /* 0x0000000000007941 */ /* 0x000fea0003800000 */
.L_x_32892:
[----:B--2---:R-:W-:Y:S01]  /*2ee0*/  @P3 IMAD.WIDE.U32 R66, R77, 0x10, R66 ;  /* 0x000000104d423825 */ /* 0x004fe200078e0042 */
[----:B------:R-:W1:Y:S04]  /*2ef0*/  @P0 LDG.E.128 R52, desc[UR4][R70.64] ;  /* 0x0000000446340981 */ /* 0x000e68000c1e1d00 */
[----:B-----5:R2:W5:Y:S01]  /*2f00*/  @P3 LDG.E.128 R56, desc[UR4][R66.64] ;  /* 0x0000000442383981 */ /* 0x020562000c1e1d00 */
[----:B------:R-:W-:Y:S01]  /*2f10*/  @!P4 ISETP.NE.U32.AND P1, PT, R148, RZ, PT ;  /* 0x000000ff9400c20c */ /* 0x000fe20003f25070 */
[----:B------:R-:W-:Y:S01]  /*2f20*/  BSSY B0, `(.L_x_32894) ;  /* 0x000005a000007945 */ /* 0x000fe20003800000 */
[----:B0-----:R-:W-:Y:S02]  /*2f30*/  @!P4 IMAD.MOV.U32 R68, RZ, RZ, R72 ;  /* 0x000000ffff44c224 */ /* 0x001fe400078e0048 */
[----:B------:R-:W-:-:S04]  /*2f40*/  @!P4 ISETP.NE.AND.EX P1, PT, R149, RZ, PT, P1 ;  /* 0x000000ff9500c20c */ /* 0x000fc80003f25310 */
[----:B-1----:R-:W-:Y:S01]  /*2f50*/  @!P4 FSEL R64, R52, RZ, P1 ;  /* 0x000000ff3440c208 */ /* 0x002fe20000800000 */
        /* <DEDUP_REMOVED lines=13> */
.L_x_32897:
[----:B------:R-:W-:-:S07]  /*3030*/  MOV R73, R202 ;  /* 0x000000ca00497202 */ /* 0x000fce0000000f00 */
.L_x_32898:
[----:B------:R-:W-:Y:S05]  /*3040*/  BSYNC B1 ;  /* 0x0000000000017941 */ /* 0x000fea0003800000 */
.L_x_32896:
        /* <DEDUP_REMOVED lines=16> */
.L_x_32902:
[----:B------:R-:W-:Y:S05]  /*3150*/  BSYNC B2 ;  /* 0x0000000000027941 */ /* 0x000fea0003800000 */
.L_x_32901:
        /* <DEDUP_REMOVED lines=43> */
.L_x_32900:
[----:B------:R-:W-:Y:S05]  /*3410*/  BSYNC B1 ;  /* 0x0000000000017941 */ /* 0x000fea0003800000 */
.L_x_32899:
        /* <DEDUP_REMOVED lines=10> */
.L_x_32895:
[----:B------:R-:W-:Y:S05]  /*34c0*/  BSYNC B0 ;  /* 0x0000000000007941 */ /* 0x000fea0003800000 */
.L_x_32894:
        /* <DEDUP_REMOVED lines=18> */
.L_x_32906:
[----:B------:R-:W-:-:S07]  /*35f0*/  MOV R65, R202 ;  /* 0x000000ca00417202 */ /* 0x000fce0000000f00 */
.L_x_32907:
[----:B------:R-:W-:Y:S05]  /*3600*/  BSYNC B1 ;  /* 0x0000000000017941 */ /* 0x000fea0003800000 */
.L_x_32905:
        /* <DEDUP_REMOVED lines=16> */
.L_x_32911:
[----:B------:R-:W-:Y:S05]  /*3710*/  BSYNC B2 ;  /* 0x0000000000027941 */ /* 0x000fea0003800000 */
.L_x_32910:
        /* <DEDUP_REMOVED lines=43> */
.L_x_32909:
[----:B------:R-:W-:Y:S05]  /*39d0*/  BSYNC B1 ;  /* 0x0000000000017941 */ /* 0x000fea0003800000 */
.L_x_32908:
        /* <DEDUP_REMOVED lines=10> */
.L_x_32904:
[----:B------:R-:W-:Y:S05]  /*3a80*/  BSYNC B0 ;  /* 0x0000000000007941 */ /* 0x000fea0003800000 */
.L_x_32903:
        /* <DEDUP_REMOVED lines=18> */
.L_x_32915:
[----:B------:R-:W-:-:S07]  /*3bb0*/  MOV R74, R202 ;  /* 0x000000ca004a7202 */ /* 0x000fce0000000f00 */
.L_x_32916:
[----:B------:R-:W-:Y:S05]  /*3bc0*/  BSYNC B1 ;  /* 0x0000000000017941 */ /* 0x000fea0003800000 */
.L_x_32914:
        /* <DEDUP_REMOVED lines=16> */
.L_x_32920:
[----:B------:R-:W-:Y:S05]  /*3cd0*/  BSYNC B2 ;  /* 0x0000000000027941 */ /* 0x000fea0003800000 */
.L_x_32919:
        /* <DEDUP_REMOVED lines=44> */
.L_x_32918:
[----:B------:R-:W-:Y:S05]  /*3fa0*/  BSYNC B1 ;  /* 0x0000000000017941 */ /* 0x000fea0003800000 */
.L_x_32917:
        /* <DEDUP_REMOVED lines=10> */
.L_x_32913:
[----:B------:R-:W-:Y:S05]  /*4050*/  BSYNC B0 ;  /* 0x0000000000007941 */ /* 0x000fea0003800000 */
.L_x_32912:
        /* <DEDUP_REMOVED lines=18> */
.L_x_32924:
[----:B------:R-:W-:-:S07]  /*4180*/  IMAD.MOV.U32 R67, RZ, RZ, R202 ;  /* 0x000000ffff437224 */ /* 0x000fce00078e00ca */
.L_x_32925:
[----:B------:R-:W-:Y:S05]  /*4190*/  BSYNC B1 ;  /* 0x0000000000017941 */ /* 0x000fea0003800000 */
.L_x_32923:
        /* <DEDUP_REMOVED lines=16> */
.L_x_32929:
[----:B------:R-:W-:Y:S05]  /*42a0*/  BSYNC B2 ;  /* 0x0000000000027941 */ /* 0x000fea0003800000 */
.L_x_32928:
        /* <DEDUP_REMOVED lines=44> */
.L_x_32927:
[----:B------:R-:W-:Y:S05]  /*4570*/  BSYNC B1 ;  /* 0x0000000000017941 */ /* 0x000fea0003800000 */
.L_x_32926:
[----:B------:R-:W-:Y:S01]  /*4580*/  HFMA2.MMA R68, -RZ, RZ, 0.1171875, 0 ;  /* 0x2f800000ff447435 */ /* 0x000fe200000001ff */
[----:B------:R-:W-:Y:S01]  /*4590*/  I2FP.F32.U32 R67, R67 ;  /* 0x0000004300437245 */ /* 0x000fe20000201000 */
[----:B-----5:R-:W-:-:S08]  /*45a0*/  FMUL.FTZ R69, R59, UR9 ;  /* 0x000000093b457c20 */ /* 0x020fd00008410000 */
[----:B------:R-:W-:Y:S01]  /*45b0*/  FFMA.FTZ R67, R67, R68, 1.1641532182693481445e-10 ;  /* 0x2f00000043437423 */ /* 0x000fe20000010044 */
[----:B------:R-:W-:-:S04]  /*45c0*/  FMUL.FTZ R68, R69, UR8 ;  /* 0x0000000845447c20 */ /* 0x000fc80008410000 */
[----:B------:R-:W-:-:S04]  /*45d0*/  FSETP.GTU.FTZ.AND P1, PT, R67, UR7, PT ;  /* 0x0000000743007c0b */ /* 0x000fc8000bf3c000 */
[----:B------:R-:W-:Y:S02]  /*45e0*/  FSEL R68, R68, RZ, !P1 ;  /* 0x000000ff44447208 */ /* 0x000fe40004800000 */
[----:B------:R-:W-:-:S03]  /*45f0*/  SEL R205, RZ, 0x1, P1 ;  /* 0x00000001ffcd7807 */ /* 0x000fc60000800000 */
[----:B------:R-:W-:-:S04]  /*4600*/  FMUL.FTZ R67, R183, R68 ;  /* 0x00000044b7437220 */ /* 0x000fc80000410000 */
[----:B------:R-:W-:-:S07]  /*4610*/  @P0 FADD.FTZ R67, R55, R67 ;  /* 0x0000004337430221 */ /* 0x000fce0000010000 */
.L_x_32922:
[----:B------:R-:W-:Y:S05]  /*4620*/  BSYNC B0 ;  /* 0x0000000000007941 */ /* 0x000fea0003800000 */
.L_x_32921:
[----:B------:R-:W-:Y:S01]  /*4630*/  IMAD.WIDE.U32 R72, R79, 0x10, R150 ;  /* 0x000000104f487825 */ /* 0x000fe200078e0096 */
[----:B------:R-:W0:Y:S01]  /*4640*/  @P0 LDC.64 R68, c[0x0][0x230] ;  /* 0x00008c00ff440b82 */ /* 0x000e220000000a00 */
[----:B------:R-:W-:Y:S01]  /*4650*/  BSSY B0, `(.L_x_32930) ;  /* 0x0000012000007945 */ /* 0x000fe20003800000 */
[----:B------:R-:W-:Y:S01]  /*4660*/  IADD3 R81, R216, 0x100, RZ ;  /* 0x00000100d8517810 */ /* 0x000fe20007ffe0ff */
[----:B------:R-:W-:Y:S01]  /*4670*/  VIADD R83, R219, 0x100 ;  /* 0x00000100db537836 */ /* 0x000fe20000000000 */
[----:B------:R1:W-:Y:S04]  /*4680*/  STG.E.128 desc[UR4][R72.64], R64 ;  /* 0x0000004048007986 */ /* 0x0003e8000c101d04 */
[----:B------:R-:W2:Y:S01]  /*4690*/  @P3 LDC.64 R70, c[0x0][0x220] ;  /* 0x00008800ff463b82 */ /* 0x000ea20000000a00 */
[----:B0-----:R-:W-:Y:S01]  /*46a0*/  @P0 IMAD.WIDE.U32 R74, R83, 0x10, R68 ;  /* 0x00000010534a0825 */ /* 0x001fe200078e0044 */
[----:B-1----:R-:W-:Y:S06]  /*46b0*/  @!P3 BRA `(.L_x_32931) ;  /* 0x00000000002cb947 */ /* 0x002fec0003800000 */
[----:B------:R-:W0:Y:S01]  /*46c0*/  LDC.64 R68, c[0x0][0x240] ;  /* 0x00009000ff447b82 */ /* 0x000e220000000a00 */
        /* <DEDUP_REMOVED lines=10> */
.L_x_32931:
[----:B------:R-:W-:Y:S05]  /*4770*/  BSYNC B0 ;  /* 0x0000000000007941 */ /* 0x000fea0003800000 */
.L_x_32930:
[----:B--2---:R-:W-:Y:S01]  /*4780*/  @P3 IMAD.WIDE.U32 R70, R81, 0x10, R70 ;  /* 0x0000001051463825 */ /* 0x004fe200078e0046 */
[----:B------:R-:W0:Y:S04]  /*4790*/  @P0 LDG.E.128 R52, desc[UR4][R74.64] ;  /* 0x000000044a340981 */ /* 0x000e28000c1e1d00 */
[----:B-----5:R1:W5:Y:S01]  /*47a0*/  @P3 LDG.E.128 R56, desc[UR4][R70.64] ;  /* 0x0000000446383981 */ /* 0x020362000c1e1d00 */
[----:B------:R-:W-:Y:S01]  /*47b0*/  @!P4 ISETP.NE.U32.AND P1, PT, R148, RZ, PT ;  /* 0x000000ff9400c20c */ /* 0x000fe20003f25070 */
[----:B------:R-:W-:Y:S01]  /*47c0*/  BSSY B0, `(.L_x_32932) ;  /* 0x000005a000007945 */ /* 0x000fe20003800000 */
[----:B------:R-:W-:Y:S02]  /*47d0*/  @!P4 IMAD.MOV.U32 R72, RZ, RZ, R76 ;  /* 0x000000ffff48c224 */ /* 0x000fe400078e004c */
[----:B------:R-:W-:-:S04]  /*47e0*/  @!P4 ISETP.NE.AND.EX P1, PT, R149, RZ, PT, P1 ;  /* 0x000000ff9500c20c */ /* 0x000fc80003f25310 */
        /* <DEDUP_REMOVED lines=14> */
.L_x_32935:
[----:B------:R-:W-:-:S07]  /*48d0*/  MOV R77, R202 ;  /* 0x000000ca004d7202 */ /* 0x000fce0000000f00 */
.L_x_32936:
[----:B------:R-:W-:Y:S05]  /*48e0*/  BSYNC B1 ;  /* 0x0000000000017941 */ /* 0x000fea0003800000 */
.L_x_32934:
        /* <DEDUP_REMOVED lines=16> */
.L_x_32940:
[----:B------:R-:W-:Y:S05]  /*49f0*/  BSYNC B2 ;  /* 0x0000000000027941 */ /* 0x000fea0003800000 */
.L_x_32939:
        /* <DEDUP_REMOVED lines=43> */
.L_x_32938:
[----:B------:R-:W-:Y:S05]  /*4cb0*/  BSYNC B1 ;  /* 0x0000000000017941 */ /* 0x000fea0003800000 */
.L_x_32937:
        /* <DEDUP_REMOVED lines=10> */
.L_x_32933:
[----:B------:R-:W-:Y:S05]  /*4d60*/  BSYNC B0 ;  /* 0x0000000000007941 */ /* 0x000fea0003800000 */
.L_x_32932:
        /* <DEDUP_REMOVED lines=18> */
.L_x_32944:
[----:B------:R-:W-:-:S07]  /*4e90*/  MOV R69, R202 ;  /* 0x000000ca00457202 */ /* 0x000fce0000000f00 */
.L_x_32945:
[----:B------:R-:W-:Y:S05]  /*4ea0*/  BSYNC B1 ;  /* 0x0000000000017941 */ /* 0x000fea0003800000 */
.L_x_32943:
        /* <DEDUP_REMOVED lines=16> */
.L_x_32949:
[----:B------:R-:W-:Y:S05]  /*4fb0*/  BSYNC B2 ;  /* 0x0000000000027941 */ /* 0x000fea0003800000 */
.L_x_32948:
        /* <DEDUP_REMOVED lines=43> */
.L_x_32947:
[----:B------:R-:W-:Y:S05]  /*5270*/  BSYNC B1 ;  /* 0x0000000000017941 */ /* 0x000fea0003800000 */
.L_x_32946:
        /* <DEDUP_REMOVED lines=10> */
.L_x_32942:
[----:B------:R-:W-:Y:S05]  /*5320*/  BSYNC B0 ;  /* 0x0000000000007941 */ /* 0x000fea0003800000 */
.L_x_32941:
        /* <DEDUP_REMOVED lines=18> */
.L_x_32953:
[----:B------:R-:W-:-:S07]  /*5450*/  MOV R78, R202 ;  /* 0x000000ca004e7202 */ /* 0x000fce0000000f00 */
.L_x_32954:
[----:B------:R-:W-:Y:S05]  /*5460*/  BSYNC B1 ;  /* 0x0000000000017941 */ /* 0x000fea0003800000 */
.L_x_32952:
        /* <DEDUP_REMOVED lines=16> */
.L_x_32958:
[----:B------:R-:W-:Y:S05]  /*5570*/  BSYNC B2 ;  /* 0x0000000000027941 */ /* 0x000fea0003800000 */
.L_x_32957:
        /* <DEDUP_REMOVED lines=44> */
.L_x_32956:
[----:B------:R-:W-:Y:S05]  /*5840*/  BSYNC B1 ;  /* 0x0000000000017941 */ /* 0x000fea0003800000 */
.L_x_32955:
        /* <DEDUP_REMOVED lines=10> */
.L_x_32951:
[----:B------:R-:W-:Y:S05]  /*58f0*/  BSYNC B0 ;  /* 0x0000000000007941 */ /* 0x000fea0003800000 */
.L_x_32950:
        /* <DEDUP_REMOVED lines=18> */
.L_x_32962:
[----:B------:R-:W-:-:S07]  /*5a20*/  IMAD.MOV.U32 R71, RZ, RZ, R202 ;  /* 0x000000ffff477224 */ /* 0x000fce00078e00ca */
.L_x_32963:
[----:B------:R-:W-:Y:S05]  /*5a30*/  BSYNC B1 ;  /* 0x0000000000017941 */ /* 0x000fea0003800000 */
.L_x_32961:
        /* <DEDUP_REMOVED lines=16> */
.L_x_32967:
[----:B------:R-:W-:Y:S05]  /*5b40*/  BSYNC B2 ;  /* 0x0000000000027941 */ /* 0x000fea0003800000 */
.L_x_32966:
        /* <DEDUP_REMOVED lines=44> */
.L_x_32965:
[----:B------:R-:W-:Y:S05]  /*5e10*/  BSYNC B1 ;  /* 0x0000000000017941 */ /* 0x000fea0003800000 */
.L_x_32964:
        /* <DEDUP_REMOVED lines=10> */
.L_x_32960:
[----:B------:R-:W-:Y:S05]  /*5ec0*/  BSYNC B0 ;  /* 0x0000000000007941 */ /* 0x000fea0003800000 */
.L_x_32959:
        /* <DEDUP_REMOVED lines=20> */
.L_x_32969:
[----:B------:R-:W-:Y:S05]  /*6010*/  BSYNC B0 ;  /* 0x0000000000007941 */ /* 0x000fea0003800000 */
.L_x_32968:
        /* <DEDUP_REMOVED lines=21> */
.L_x_32973:
[----:B------:R-:W-:-:S07]  /*6170*/  MOV R81, R202 ;  /* 0x000000ca00517202 */ /* 0x000fce0000000f00 */
.L_x_32974:
[----:B------:R-:W-:Y:S05]  /*6180*/  BSYNC B1 ;  /* 0x0000000000017941 */ /* 0x000fea0003800000 */
.L_x_32972:
        /* <DEDUP_REMOVED lines=16> */
.L_x_32978:
[----:B------:R-:W-:Y:S05]  /*6290*/  BSYNC B2 ;  /* 0x0000000000027941 */ /* 0x000fea0003800000 */
.L_x_32977:
        /* <DEDUP_REMOVED lines=43> */
.L_x_32976:
[----:B------:R-:W-:Y:S05]  /*6550*/  BSYNC B1 ;  /* 0x0000000000017941 */ /* 0x000fea0003800000 */
.L_x_32975:
        /* <DEDUP_REMOVED lines=10> */
.L_x_32971:
[----:B------:R-:W-:Y:S05]  /*6600*/  BSYNC B0 ;  /* 0x0000000000007941 */ /* 0x000fea0003800000 */
.L_x_32970:
        /* <DEDUP_REMOVED lines=18> */
.L_x_32982:
[----:B------:R-:W-:-:S07]  /*6730*/  MOV R73, R202 ;  /* 0x000000ca00497202 */ /* 0x000fce0000000f00 */
.L_x_32983:
[----:B------:R-:W-:Y:S05]  /*6740*/  BSYNC B1 ;  /* 0x0000000000017941 */ /* 0x000fea0003800000 */
.L_x_32981:
        /* <DEDUP_REMOVED lines=16> */
.L_x_32987:
[----:B------:R-:W-:Y:S05]  /*6850*/  BSYNC B2 ;  /* 0x0000000000027941 */ /* 0x000fea0003800000 */
.L_x_32986:
        /* <DEDUP_REMOVED lines=43> */
.L_x_32985:
[----:B------:R-:W-:Y:S05]  /*6b10*/  BSYNC B1 ;  /* 0x0000000000017941 */ /* 0x000fea0003800000 */
.L_x_32984:
        /* <DEDUP_REMOVED lines=10> */
.L_x_32980:
[----:B------:R-:W-:Y:S05]  /*6bc0*/  BSYNC B0 ;  /* 0x0000000000007941 */ /* 0x000fea0003800000 */
.L_x_32979:
        /* <DEDUP_REMOVED lines=18> */
.L_x_32991:
[----:B------:R-:W-:-:S07]  /*6cf0*/  MOV R82, R202 ;  /* 0x000000ca00527202 */ /* 0x000fce0000000f00 */
.L_x_32992:
[----:B------:R-:W-:Y:S05]  /*6d00*/  BSYNC B1 ;  /* 0x0000000000017941 */ /* 0x000fea0003800000 */
.L_x_32990:
        /* <DEDUP_REMOVED lines=16> */
.L_x_32996:
[----:B------:R-:W-:Y:S05]  /*6e10*/  BSYNC B2 ;  /* 0x0000000000027941 */ /* 0x000fea0003800000 */
.L_x_32995:
        /* <DEDUP_REMOVED lines=44> */
.L_x_32994:
[----:B------:R-:W-:Y:S05]  /*70e0*/  BSYNC B1 ;  /* 0x0000000000017941 */ /* 0x000fea0003800000 */
.L_x_32993:
        /* <DEDUP_REMOVED lines=10> */
.L_x_32989:
[----:B------:R-:W-:Y:S05]  /*7190*/  BSYNC B0 ;  /* 0x0000000000007941 */ /* 0x000fea0003800000 */
.L_x_32988:
        /* <DEDUP_REMOVED lines=18> */
.L_x_33000:
[----:B------:R-:W-:-:S07]  /*72c0*/  IMAD.MOV.U32 R75, RZ, RZ, R202 ;  /* 0x000000ffff4b7224 */ /* 0x000fce00078e00ca */
.L_x_33001:
[----:B------:R-:W-:Y:S05]  /*72d0*/  BSYNC B1 ;  /* 0x0000000000017941 */ /* 0x000fea0003800000 */
.L_x_32999:
        /* <DEDUP_REMOVED lines=16> */
.L_x_33005:
[----:B------:R-:W-:Y:S05]  /*73e0*/  BSYNC B2 ;  /* 0x0000000000027941 */ /* 0x000fea0003800000 */
.L_x_33004:
        /* <DEDUP_REMOVED lines=44> */
.L_x_33003:
[----:B------:R-:W-:Y:S05]  /*76b0*/  BSYNC B1 ;  /* 0x0000000000017941 */ /* 0x000fea0003800000 */
.L_x_33002:
        /* <DEDUP_REMOVED lines=10> */
.L_x_32998:
[----:B------:R-:W-:Y:S05]  /*7760*/  BSYNC B0 ;  /* 0x0000000000007941 */ /* 0x000fea0003800000 */
.L_x_32997:
        /* <DEDUP_REMOVED lines=20> */
.L_x_33007:
[----:B------:R-:W-:Y:S05]  /*78b0*/  BSYNC B0 ;  /* 0x0000000000007941 */ /* 0x000fea0003800000 */
.L_x_33006:
        /* <DEDUP_REMOVED lines=21> */
.L_x_33011:
[----:B------:R-:W-:-:S07]  /*7a10*/  MOV R85, R202 ;  /* 0x000000ca00557202 */ /* 0x000fce0000000f00 */
.L_x_33012:
[----:B------:R-:W-:Y:S05]  /*7a20*/  BSYNC B1 ;  /* 0x0000000000017941 */ /* 0x000fea0003800000 */
.L_x_33010:
        /* <DEDUP_REMOVED lines=16> */
.L_x_33016:
[----:B------:R-:W-:Y:S05]  /*7b30*/  BSYNC B2 ;  /* 0x0000000000027941 */ /* 0x000fea0003800000 */
.L_x_33015:
        /* <DEDUP_REMOVED lines=43> */
.L_x_33014:
[----:B------:R-:W-:Y:S05]  /*7df0*/  BSYNC B1 ;  /* 0x0000000000017941 */ /* 0x000fea0003800000 */
.L_x_33013:
        /* <DEDUP_REMOVED lines=10> */
.L_x_33009:
[----:B------:R-:W-:Y:S05]  /*7ea0*/  BSYNC B0 ;  /* 0x0000000000007941 */ /* 0x000fea0003800000 */
.L_x_33008:
        /* <DEDUP_REMOVED lines=18> */
.L_x_33020:
[----:B------:R-:W-:-:S07]  /*7fd0*/  MOV R77, R202 ;  /* 0x000000ca004d7202 */ /* 0x000fce0000000f00 */
.L_x_33021:
[----:B------:R-:W-:Y:S05]  /*7fe0*/  BSYNC B1 ;  /* 0x0000000000017941 */ /* 0x000fea0003800000 */
.L_x_33019:
        /* <DEDUP_REMOVED lines=16> */
.L_x_33025:
[----:B------:R-:W-:Y:S05]  /*80f0*/  BSYNC B2 ;  /* 0x0000000000027941 */ /* 0x000fea0003800000 */
.L_x_33024:
        /* <DEDUP_REMOVED lines=43> */
.L_x_33023:
[----:B------:R-:W-:Y:S05]  /*83b0*/  BSYNC B1 ;  /* 0x0000000000017941 */ /* 0x000fea0003800000 */
.L_x_33022:
        /* <DEDUP_REMOVED lines=10> */
.L_x_33018:
[----:B------:R-:W-:Y:S05]  /*8460*/  BSYNC B0 ;  /* 0x0000000000007941 */ /* 0x000fea0003800000 */
.L_x_33017:
        /* <DEDUP_REMOVED lines=18> */
.L_x_33029:
[----:B------:R-:W-:-:S07]  /*8590*/  MOV R86, R202 ;  /* 0x000000ca00567202 */ /* 0x000fce0000000f00 */
.L_x_33030:
[----:B------:R-:W-:Y:S05]  /*85a0*/  BSYNC B1 ;  /* 0x0000000000017941 */ /* 0x000fea0003800000 */
.L_x_33028:
        /* <DEDUP_REMOVED lines=16> */
.L_x_33034:
[----:B------:R-:W-:Y:S05]  /*86b0*/  BSYNC B2 ;  /* 0x0000000000027941 */ /* 0x000fea0003800000 */
.L_x_33033:
        /* <DEDUP_REMOVED lines=44> */
.L_x_33032:
[----:B------:R-:W-:Y:S05]  /*8980*/  BSYNC B1 ;  /* 0x0000000000017941 */ /* 0x000fea0003800000 */
.L_x_33031:
        /* <DEDUP_REMOVED lines=10> */
.L_x_33027:
[----:B------:R-:W-:Y:S05]  /*8a30*/  BSYNC B0 ;  /* 0x0000000000007941 */ /* 0x000fea0003800000 */
.L_x_33026:
        /* <DEDUP_REMOVED lines=18> */
.L_x_33038:
[----:B------:R-:W-:-:S07]  /*8b60*/  IMAD.MOV.U32 R79, RZ, RZ, R202 ;  /* 0x000000ffff4f7224 */ /* 0x000fce00078e00ca */
.L_x_33039:
[----:B------:R-:W-:Y:S05]  /*8b70*/  BSYNC B1 ;  /* 0x0000000000017941 */ /* 0x000fea0003800000 */
.L_x_33037:
        /* <DEDUP_REMOVED lines=16> */
.L_x_33043:
[----:B------:R-:W-:Y:S05]  /*8c80*/  BSYNC B2 ;  /* 0x0000000000027941 */ /* 0x000fea0003800000 */
.L_x_33042:
        /* <DEDUP_REMOVED lines=44> */
.L_x_33041:
[----:B------:R-:W-:Y:S05]  /*8f50*/  BSYNC B1 ;  /* 0x0000000000017941 */ /* 0x000fea0003800000 */
.L_x_33040:
        /* <DEDUP_REMOVED lines=10> */
.L_x_33036:
[----:B------:R-:W-:Y:S05]  /*9000*/  BSYNC B0 ;  /* 0x0000000000007941 */ /* 0x000fea0003800000 */
.L_x_33035:
        /* <DEDUP_REMOVED lines=20> */
.L_x_33045:
[----:B------:R-:W-:Y:S05]  /*9150*/  BSYNC B0 ;  /* 0x0000000000007941 */ /* 0x000fea0003800000 */
.L_x_33044:
        /* <DEDUP_REMOVED lines=21> */
.L_x_33049:
[----:B------:R-:W-:-:S07]  /*92b0*/  MOV R88, R202 ;  /* 0x000000ca00587202 */ /* 0x000fce0000000f00 */
.L_x_33050:
[----:B------:R-:W-:Y:S05]  /*92c0*/  BSYNC B1 ;  /* 0x0000000000017941 */ /* 0x000fea0003800000 */
.L_x_33048:
        /* <DEDUP_REMOVED lines=16> */
.L_x_33054:
[----:B------:R-:W-:Y:S05]  /*93d0*/  BSYNC B2 ;  /* 0x0000000000027941 */ /* 0x000fea0003800000 */
.L_x_33053:
        /* <DEDUP_REMOVED lines=43> */
.L_x_33052:
[----:B------:R-:W-:Y:S05]  /*9690*/  BSYNC B1 ;  /* 0x0000000000017941 */ /* 0x000fea0003800000 */
.L_x_33051:
        /* <DEDUP_REMOVED lines=10> */
.L_x_33047:
[----:B------:R-:W-:Y:S05]  /*9740*/  BSYNC B0 ;  /* 0x0000000000007941 */ /* 0x000fea0003800000 */
.L_x_33046:
        /* <DEDUP_REMOVED lines=18> */
.L_x_33058:
[----:B------:R-:W-:-:S07]  /*9870*/  MOV R81, R202 ;  /* 0x000000ca00517202 */ /* 0x000fce0000000f00 */
.L_x_33059:
[----:B------:R-:W-:Y:S05]  /*9880*/  BSYNC B1 ;  /* 0x0000000000017941 */ /* 0x000fea0003800000 */
.L_x_33057:
        /* <DEDUP_REMOVED lines=16> */
.L_x_33063:
[----:B------:R-:W-:Y:S05]  /*9990*/  BSYNC B2 ;  /* 0x0000000000027941 */ /* 0x000fea0003800000 */
.L_x_33062:
        /* <DEDUP_REMOVED lines=43> */
.L_x_33061:
[----:B------:R-:W-:Y:S05]  /*9c50*/  BSYNC B1 ;  /* 0x0000000000017941 */ /* 0x000fea0003800000 */
.L_x_33060:
        /* <DEDUP_REMOVED lines=10> */
.L_x_33056:
[----:B------:R-:W-:Y:S05]  /*9d00*/  BSYNC B0 ;  /* 0x0000000000007941 */ /* 0x000fea0003800000 */
.L_x_33055:
        /* <DEDUP_REMOVED lines=18> */
.L_x_33067:
[----:B------:R-:W-:-:S07]  /*9e30*/  MOV R90, R202 ;  /* 0x000000ca005a7202 */ /* 0x000fce0000000f00 */
.L_x_33068:
[----:B------:R-:W-:Y:S05]  /*9e40*/  BSYNC B1 ;  /* 0x0000000000017941 */ /* 0x000fea0003800000 */
.L_x_33066:
        /* <DEDUP_REMOVED lines=16> */
.L_x_33072:
[----:B------:R-:W-:Y:S05]  /*9f50*/  BSYNC B2 ;  /* 0x0000000000027941 */ /* 0x000fea0003800000 */
.L_x_33071:
        /* <DEDUP_REMOVED lines=44> */
.L_x_33070:
[----:B------:R-:W-:Y:S05]  /*a220*/  BSYNC B1 ;  /* 0x0000000000017941 */ /* 0x000fea0003800000 */
.L_x_33069:
        /* <DEDUP_REMOVED lines=10> */
.L_x_33065:
[----:B------:R-:W-:Y:S05]  /*a2d0*/  BSYNC B0 ;  /* 0x0000000000007941 */ /* 0x000fea0003800000 */
.L_x_33064:
        /* <DEDUP_REMOVED lines=18> */
.L_x_33076:
[----:B------:R-:W-:-:S07]  /*a400*/  IMAD.MOV.U32 R83, RZ, RZ, R202 ;  /* 0x000000ffff537224 */ /* 0x000fce00078e00ca */
.L_x_33077:
[----:B------:R-:W-:Y:S05]  /*a410*/  BSYNC B1 ;  /* 0x0000000000017941 */ /* 0x000fea0003800000 */
.L_x_33075:
        /* <DEDUP_REMOVED lines=16> */
.L_x_33081:
[----:B------:R-:W-:Y:S05]  /*a520*/  BSYNC B2 ;  /* 0x0000000000027941 */ /* 0x000fea0003800000 */
.L_x_33080:
        /* <DEDUP_REMOVED lines=44> */
.L_x_33079:
[----:B------:R-:W-:Y:S05]  /*a7f0*/  BSYNC B1 ;  /* 0x0000000000017941 */ /* 0x000fea0003800000 */
.L_x_33078:
        /* <DEDUP_REMOVED lines=10> */
.L_x_33074:
[----:B------:R-:W-:Y:S05]  /*a8a0*/  BSYNC B0 ;  /* 0x0000000000007941 */ /* 0x000fea0003800000 */
.L_x_33073:
        /* <DEDUP_REMOVED lines=20> */
.L_x_33083:
[----:B------:R-:W-:Y:S05]  /*a9f0*/  BSYNC B0 ;  /* 0x0000000000007941 */ /* 0x000fea0003800000 */
.L_x_33082:
        /* <DEDUP_REMOVED lines=21> */
.L_x_33087:
[----:B------:R-:W-:-:S07]  /*ab50*/  MOV R92, R202 ;  /* 0x000000ca005c7202 */ /* 0x000fce0000000f00 */
.L_x_33088:
[----:B------:R-:W-:Y:S05]  /*ab60*/  BSYNC B1 ;  /* 0x0000000000017941 */ /* 0x000fea0003800000 */
.L_x_33086:
        /* <DEDUP_REMOVED lines=16> */
.L_x_33092:
[----:B------:R-:W-:Y:S05]  /*ac70*/  BSYNC B2 ;  /* 0x0000000000027941 */ /* 0x000fea0003800000 */
.L_x_33091:
        /* <DEDUP_REMOVED lines=43> */
.L_x_33090:
[----:B------:R-:W-:Y:S05]  /*af30*/  BSYNC B1 ;  /* 0x0000000000017941 */ /* 0x000fea0003800000 */
.L_x_33089:
        /* <DEDUP_REMOVED lines=10> */
.L_x_33085:
[----:B------:R-:W-:Y:S05]  /*afe0*/  BSYNC B0 ;  /* 0x0000000000007941 */ /* 0x000fea0003800000 */
.L_x_33084:
        /* <DEDUP_REMOVED lines=18> */
.L_x_33096:
[----:B------:R-:W-:-:S07]  /*b110*/  MOV R85, R202 ;  /* 0x000000ca00557202 */ /* 0x000fce0000000f00 */
.L_x_33097:
[----:B------:R-:W-:Y:S05]  /*b120*/  BSYNC B1 ;  /* 0x0000000000017941 */ /* 0x000fea0003800000 */
.L_x_33095:
        /* <DEDUP_REMOVED lines=16> */
.L_x_33101:
[----:B------:R-:W-:Y:S05]  /*b230*/  BSYNC B2 ;  /* 0x0000000000027941 */ /* 0x000fea0003800000 */
.L_x_33100:
        /* <DEDUP_REMOVED lines=43> */
.L_x_33099:
[----:B------:R-:W-:Y:S05]  /*b4f0*/  BSYNC B1 ;  /* 0x0000000000017941 */ /* 0x000fea0003800000 */
.L_x_33098:
        /* <DEDUP_REMOVED lines=10> */
.L_x_33094:
[----:B------:R-:W-:Y:S05]  /*b5a0*/  BSYNC B0 ;  /* 0x0000000000007941 */ /* 0x000fea0003800000 */
.L_x_33093:
        /* <DEDUP_REMOVED lines=18> */
.L_x_33105:
[----:B------:R-:W-:-:S07]  /*b6d0*/  MOV R94, R202 ;  /* 0x000000ca005e7202 */ /* 0x000fce0000000f00 */
.L_x_33106:
[----:B------:R-:W-:Y:S05]  /*b6e0*/  BSYNC B1 ;  /* 0x0000000000017941 */ /* 0x000fea0003800000 */
.L_x_33104:
        /* <DEDUP_REMOVED lines=16> */
.L_x_33110:
[----:B------:R-:W-:Y:S05]  /*b7f0*/  BSYNC B2 ;  /* 0x0000000000027941 */ /* 0x000fea0003800000 */
.L_x_33109:
        /* <DEDUP_REMOVED lines=44> */
.L_x_33108:
[----:B------:R-:W-:Y:S05]  /*bac0*/  BSYNC B1 ;  /* 0x0000000000017941 */ /* 0x000fea0003800000 */
.L_x_33107:
        /* <DEDUP_REMOVED lines=10> */
.L_x_33103:
[----:B------:R-:W-:Y:S05]  /*bb70*/  BSYNC B0 ;  /* 0x0000000000007941 */ /* 0x000fea0003800000 */
.L_x_33102:
        /* <DEDUP_REMOVED lines=18> */
.L_x_33114:
[----:B------:R-:W-:-:S07]  /*bca0*/  MOV R87, R202 ;  /* 0x000000ca00577202 */ /* 0x000fce0000000f00 */
.L_x_33115:
[----:B------:R-:W-:Y:S05]  /*bcb0*/  BSYNC B1 ;  /* 0x0000000000017941 */ /* 0x000fea0003800000 */
.L_x_33113:
        /* <DEDUP_REMOVED lines=16> */
.L_x_33119:
[----:B------:R-:W-:Y:S05]  /*bdc0*/  BSYNC B2 ;  /* 0x0000000000027941 */ /* 0x000fea0003800000 */
.L_x_33118:
        /* <DEDUP_REMOVED lines=44> */
.L_x_33117:
[----:B------:R-:W-:Y:S05]  /*c090*/  BSYNC B1 ;  /* 0x0000000000017941 */ /* 0x000fea0003800000 */
.L_x_33116:
        /* <DEDUP_REMOVED lines=10> */
.L_x_33112:
[----:B------:R-:W-:Y:S05]  /*c140*/  BSYNC B0 ;  /* 0x0000000000007941 */ /* 0x000fea0003800000 */
.L_x_33111:
        /* <DEDUP_REMOVED lines=13> */
[----:B------:R-:W-:Y:S02]  /*c220*/  LOP3.LUT R99, R203, 0xff, RZ, 0xc0, !PT ;  /* 0x000000ffcb637812 */ /* 0x000fe400078ec0ff */
[----:B------:R-:W-:Y:S02]  /*c230*/  LEA R92, R92, R93, 0x18 ;  /* 0x0000005d5c5c7211 */ /* 0x000fe400078ec0ff */
[----:B------:R-:W-:-:S03]  /*c240*/  LOP3.LUT R93, R201, 0xff, RZ, 0xc0, !PT ;  /* 0x000000ffc95d7812 */ /* 0x000fc600078ec0ff */
[----:B------:R-:W-:-:S05]  /*c250*/  IMAD R92, R99, 0x100, R92 ;  /* 0x00000100635c7824 */ /* 0x000fca00078e025c */
[----:B------:R-:W-:Y:S01]  /*c260*/  IADD3 R93, R92, R93, RZ ;  /* 0x0000005d5c5d7210 */ /* 0x000fe20007ffe0ff */
[----:B0-----:R-:W-:-:S05]  /*c270*/  IMAD.WIDE.U32 R88, R97, 0x4, R88 ;  /* 0x0000000461587825 */ /* 0x001fca00078e0058 */
[----:B------:R0:W-:Y:S02]  /*c280*/  STG.E desc[UR4][R88.64], R93 ;  /* 0x0000005d58007986 */ /* 0x0001e4000c101904 */
.L_x_33121:
[----:B------:R-:W-:Y:S05]  /*c290*/  BSYNC B0 ;  /* 0x0000000000007941 */ /* 0x000fea0003800000 */
.L_x_33120:
        /* <DEDUP_REMOVED lines=21> */
.L_x_33125:
[----:B------:R-:W-:-:S07]  /*c3f0*/  MOV R96, R202 ;  /* 0x000000ca00607202 */ /* 0x000fce0000000f00 */
.L_x_33126:
[----:B------:R-:W-:Y:S05]  /*c400*/  BSYNC B1 ;  /* 0x0000000000017941 */ /* 0x000fea0003800000 */
.L_x_33124:
        /* <DEDUP_REMOVED lines=16> */
.L_x_33130:
[----:B------:R-:W-:Y:S05]  /*c510*/  BSYNC B2 ;  /* 0x0000000000027941 */ /* 0x000fea0003800000 */
.L_x_33129:
        /* <DEDUP_REMOVED lines=43> */
.L_x_33128:
[----:B------:R-:W-:Y:S05]  /*c7d0*/  BSYNC B1 ;  /* 0x0000000000017941 */ /* 0x000fea0003800000 */
.L_x_33127:
[----:B------:R-:W-:Y:S01]  /*c7e0*/  I2FP.F32.U32 R88, R96 ;  /* 0x0000006000587245 */ /* 0x000fe20000201000 */
[----:B-----5:R-:W-:Y:S01]  /*c7f0*/  FMUL.FTZ R90, R56, UR9 ;  /* 0x00000009385a7c20 */ /* 0x020fe20008410000 */
[----:B------:R-:W-:-:S03]  /*c800*/  MOV R89, 0x2f800000 ;  /* 0x2f80000000597802 */ /* 0x000fc60000000f00 */
[----:B------:R-:W-:Y:S02]  /*c810*/  FMUL.FTZ R90, R90, UR8 ;  /* 0x000000085a5a7c20 */ /* 0x000fe40008410000 */
[----:B------:R-:W-:-:S05]  /*c820*/  FFMA.FTZ R88, R88, R89, 1.1641532182693481445e-10 ;  /* 0x2f00000058587423 */ /* 0x000fca0000010059 */
[----:B------:R-:W-:-:S04]  /*c830*/  FSETP.GTU.FTZ.AND P1, PT, R88, UR7, PT ;  /* 0x0000000758007c0b */ /* 0x000fc8000bf3c000 */
[----:B------:R-:W-:Y:S02]  /*c840*/  FSEL R88, R90, RZ, !P1 ;  /* 0x000000ff5a587208 */ /* 0x000fe40004800000 */
[----:B------:R-:W-:-:S03]  /*c850*/  SEL R201, RZ, 0x1, P1 ;  /* 0x00000001ffc97807 */ /* 0x000fc60000800000 */
[----:B------:R-:W-:-:S04]  /*c860*/  FMUL.FTZ R88, R125, R88 ;  /* 0x000000587d587220 */ /* 0x000fc80000410000 */
[----:B------:R-:W-:-:S07]  /*c870*/  @P0 FADD.FTZ R88, R52, R88 ;  /* 0x0000005834580221 */ /* 0x000fce0000010000 */
.L_x_33123:
[----:B------:R-:W-:Y:S05]  /*c880*/  BSYNC B0 ;  /* 0x0000000000007941 */ /* 0x000fea0003800000 */
.L_x_33122:
        /* <DEDUP_REMOVED lines=18> */
.L_x_33134:
[----:B------:R-:W-:-:S07]  /*c9b0*/  MOV R89, R202 ;  /* 0x000000ca00597202 */ /* 0x000fce0000000f00 */
.L_x_33135:
[----:B------:R-:W-:Y:S05]  /*c9c0*/  BSYNC B1 ;  /* 0x0000000000017941 */ /* 0x000fea0003800000 */
.L_x_33133:
        /* <DEDUP_REMOVED lines=16> */
.L_x_33139:
[----:B------:R-:W-:Y:S05]  /*cad0*/  BSYNC B2 ;  /* 0x0000000000027941 */ /* 0x000fea0003800000 */
.L_x_33138:
        /* <DEDUP_REMOVED lines=43> */
.L_x_33137:
[----:B------:R-:W-:Y:S05]  /*cd90*/  BSYNC B1 ;  /* 0x0000000000017941 */ /* 0x000fea0003800000 */
.L_x_33136:
        /* <DEDUP_REMOVED lines=10> */
.L_x_33132:
[----:B------:R-:W-:Y:S05]  /*ce40*/  BSYNC B0 ;  /* 0x0000000000007941 */ /* 0x000fea0003800000 */
.L_x_33131:
        /* <DEDUP_REMOVED lines=18> */
.L_x_33143:
[----:B------:R-:W-:-:S07]  /*cf70*/  IMAD.MOV.U32 R98, RZ, RZ, R202 ;  /* 0x000000ffff627224 */ /* 0x000fce00078e00ca */
.L_x_33144:
[----:B------:R-:W-:Y:S05]  /*cf80*/  BSYNC B1 ;  /* 0x0000000000017941 */ /* 0x000fea0003800000 */
.L_x_33142:
        /* <DEDUP_REMOVED lines=16> */
.L_x_33148:
[----:B------:R-:W-:Y:S05]  /*d090*/  BSYNC B2 ;  /* 0x0000000000027941 */ /* 0x000fea0003800000 */
.L_x_33147:
        /* <DEDUP_REMOVED lines=44> */
.L_x_33146:
[----:B------:R-:W-:Y:S05]  /*d360*/  BSYNC B1 ;  /* 0x0000000000017941 */ /* 0x000fea0003800000 */
.L_x_33145:
[----:B------:R-:W-:Y:S01]  /*d370*/  I2FP.F32.U32 R90, R98 ;  /* 0x00000062005a7245 */ /* 0x000fe20000201000 */
[----:B-----5:R-:W-:Y:S01]  /*d380*/  FMUL.FTZ R93, R58, UR9 ;  /* 0x000000093a5d7c20 */ /* 0x020fe20008410000 */
[----:B------:R-:W-:-:S05]  /*d390*/  MOV R91, 0x2f800000 ;  /* 0x2f800000005b7802 */ /* 0x000fca0000000f00 */
[----:B------:R-:W-:Y:S01]  /*d3a0*/  FFMA.FTZ R90, R90, R91, 1.1641532182693481445e-10 ;  /* 0x2f0000005a5a7423 */ /* 0x000fe2000001005b */
[----:B------:R-:W-:-:S04]  /*d3b0*/  FMUL.FTZ R91, R93, UR8 ;  /* 0x000000085d5b7c20 */ /* 0x000fc80008410000 */
[----:B------:R-:W-:-:S04]  /*d3c0*/  FSETP.GTU.FTZ.AND P1, PT, R90, UR7, PT ;  /* 0x000000075a007c0b */ /* 0x000fc8000bf3c000 */
[----:B------:R-:W-:Y:S02]  /*d3d0*/  FSEL R91, R91, RZ, !P1 ;  /* 0x000000ff5b5b7208 */ /* 0x000fe40004800000 */
[----:B------:R-:W-:-:S03]  /*d3e0*/  SEL R204, RZ, 0x1, P1 ;  /* 0x00000001ffcc7807 */ /* 0x000fc60000800000 */
[----:B------:R-:W-:-:S04]  /*d3f0*/  FMUL.FTZ R90, R126, R91 ;  /* 0x0000005b7e5a7220 */ /* 0x000fc80000410000 */
[----:B------:R-:W-:-:S07]  /*d400*/  @P0 FADD.FTZ R90, R54, R90 ;  /* 0x0000005a365a0221 */ /* 0x000fce0000010000 */
.L_x_33141:
[----:B------:R-:W-:Y:S05]  /*d410*/  BSYNC B0 ;  /* 0x0000000000007941 */ /* 0x000fea0003800000 */
.L_x_33140:
        /* <DEDUP_REMOVED lines=18> */
.L_x_33152:
[----:B------:R-:W-:-:S07]  /*d540*/  MOV R91, R202 ;  /* 0x000000ca005b7202 */ /* 0x000fce0000000f00 */
.L_x_33153:
[----:B------:R-:W-:Y:S05]  /*d550*/  BSYNC B1 ;  /* 0x0000000000017941 */ /* 0x000fea0003800000 */
.L_x_33151:
        /* <DEDUP_REMOVED lines=16> */
.L_x_33157:
[----:B------:R-:W-:Y:S05]  /*d660*/  BSYNC B2 ;  /* 0x0000000000027941 */ /* 0x000fea0003800000 */
.L_x_33156:
        /* <DEDUP_REMOVED lines=44> */
.L_x_33155:
[----:B------:R-:W-:Y:S05]  /*d930*/  BSYNC B1 ;  /* 0x0000000000017941 */ /* 0x000fea0003800000 */
.L_x_33154:
        /* <DEDUP_REMOVED lines=10> */
.L_x_33150:
[----:B------:R-:W-:Y:S05]  /*d9e0*/  BSYNC B0 ;  /* 0x0000000000007941 */ /* 0x000fea0003800000 */
.L_x_33149:
        /* <DEDUP_REMOVED lines=20> */
.L_x_33159:
[----:B------:R-:W-:Y:S05]  /*db30*/  BSYNC B0 ;  /* 0x0000000000007941 */ /* 0x000fea0003800000 */
.L_x_33158:
        /* <DEDUP_REMOVED lines=21> */
.L_x_33163:
[----:B------:R-:W-:-:S07]  /*dc90*/  MOV R134, R202 ;  /* 0x000000ca00867202 */ /* 0x000fce0000000f00 */
.L_x_33164:
[----:B------:R-:W-:Y:S05]  /*dca0*/  BSYNC B1 ;  /* 0x0000000000017941 */ /* 0x000fea0003800000 */
.L_x_33162:
        /* <DEDUP_REMOVED lines=16> */
.L_x_33168:
[----:B------:R-:W-:Y:S05]  /*ddb0*/  BSYNC B2 ;  /* 0x0000000000027941 */ /* 0x000fea0003800000 */
.L_x_33167:
        /* <DEDUP_REMOVED lines=43> */
.L_x_33166:
[----:B------:R-:W-:Y:S05]  /*e070*/  BSYNC B1 ;  /* 0x0000000000017941 */ /* 0x000fea0003800000 */
.L_x_33165:
        /* <DEDUP_REMOVED lines=10> */
.L_x_33161:
[----:B------:R-:W-:Y:S05]  /*e120*/  BSYNC B0 ;  /* 0x0000000000007941 */ /* 0x000fea0003800000 */
.L_x_33160:
        /* <DEDUP_REMOVED lines=18> */
.L_x_33172:
[----:B------:R-:W-:-:S07]  /*e250*/  MOV R93, R202 ;  /* 0x000000ca005d7202 */ /* 0x000fce0000000f00 */
.L_x_33173:
[----:B------:R-:W-:Y:S05]  /*e260*/  BSYNC B1 ;  /* 0x0000000000017941 */ /* 0x000fea0003800000 */
.L_x_33171:
        /* <DEDUP_REMOVED lines=16> */
.L_x_33177:
[----:B------:R-:W-:Y:S05]  /*e370*/  BSYNC B2 ;  /* 0x0000000000027941 */ /* 0x000fea0003800000 */
.L_x_33176:
        /* <DEDUP_REMOVED lines=43> */
.L_x_33175:
[----:B------:R-:W-:Y:S05]  /*e630*/  BSYNC B1 ;  /* 0x0000000000017941 */ /* 0x000fea0003800000 */
.L_x_33174:
        /* <DEDUP_REMOVED lines=10> */
.L_x_33170:
[----:B------:R-:W-:Y:S05]  /*e6e0*/  BSYNC B0 ;  /* 0x0000000000007941 */ /* 0x000fea0003800000 */
.L_x_33169:
        /* <DEDUP_REMOVED lines=18> */
.L_x_33181:
[----:B------:R-:W-:-:S07]  /*e810*/  IMAD.MOV.U32 R134, RZ, RZ, R202 ;  /* 0x000000ffff867224 */ /* 0x000fce00078e00ca */
.L_x_33182:
[----:B------:R-:W-:Y:S05]  /*e820*/  BSYNC B1 ;  /* 0x0000000000017941 */ /* 0x000fea0003800000 */
.L_x_33180:
        /* <DEDUP_REMOVED lines=16> */
.L_x_33186:
[----:B------:R-:W-:Y:S05]  /*e930*/  BSYNC B2 ;  /* 0x0000000000027941 */ /* 0x000fea0003800000 */
.L_x_33185:
        /* <DEDUP_REMOVED lines=44> */
.L_x_33184:
[----:B------:R-:W-:Y:S05]  /*ec00*/  BSYNC B1 ;  /* 0x0000000000017941 */ /* 0x000fea0003800000 */
.L_x_33183:
        /* <DEDUP_REMOVED lines=10> */
.L_x_33179:
[----:B------:R-:W-:Y:S05]  /*ecb0*/  BSYNC B0 ;  /* 0x0000000000007941 */ /* 0x000fea0003800000 */
.L_x_33178:
        /* <DEDUP_REMOVED lines=18> */
.L_x_33190:
[----:B------:R-:W-:-:S07]  /*ede0*/  MOV R95, R202 ;  /* 0x000000ca005f7202 */ /* 0x000fce0000000f00 */
.L_x_33191:
[----:B------:R-:W-:Y:S05]  /*edf0*/  BSYNC B1 ;  /* 0x0000000000017941 */ /* 0x000fea0003800000 */
.L_x_33189:
        /* <DEDUP_REMOVED lines=16> */
.L_x_33195:
[----:B------:R-:W-:Y:S05]  /*ef00*/  BSYNC B2 ;  /* 0x0000000000027941 */ /* 0x000fea0003800000 */
.L_x_33194:
        /* <DEDUP_REMOVED lines=44> */
.L_x_33193:
[----:B------:R-:W-:Y:S05]  /*f1d0*/  BSYNC B1 ;  /* 0x0000000000017941 */ /* 0x000fea0003800000 */
.L_x_33192:
        /* <DEDUP_REMOVED lines=10> */
.L_x_33188:
[----:B------:R-:W-:Y:S05]  /*f280*/  BSYNC B0 ;  /* 0x0000000000007941 */ /* 0x000fea0003800000 */
.L_x_33187:
        /* <DEDUP_REMOVED lines=20> */
.L_x_33197:
[----:B------:R-:W-:Y:S05]  /*f3d0*/  BSYNC B0 ;  /* 0x0000000000007941 */ /* 0x000fea0003800000 */
.L_x_33196:
        /* <DEDUP_REMOVED lines=21> */
.L_x_33201:
[----:B------:R-:W-:-:S07]  /*f530*/  MOV R134, R202 ;  /* 0x000000ca00867202 */ /* 0x000fce0000000f00 */
.L_x_33202:
[----:B------:R-:W-:Y:S05]  /*f540*/  BSYNC B1 ;  /* 0x0000000000017941 */ /* 0x000fea0003800000 */
.L_x_33200:
        /* <DEDUP_REMOVED lines=16> */
.L_x_33206:
[----:B------:R-:W-:Y:S05]  /*f650*/  BSYNC B2 ;  /* 0x0000000000027941 */ /* 0x000fea0003800000 */
.L_x_33205:
        /* <DEDUP_REMOVED lines=43> */
.L_x_33204:
[----:B------:R-:W-:Y:S05]  /*f910*/  BSYNC B1 ;  /* 0x0000000000017941 */ /* 0x000fea0003800000 */
.L_x_33203:
        /* <DEDUP_REMOVED lines=10> */
.L_x_33199:
[----:B------:R-:W-:Y:S05]  /*f9c0*/  BSYNC B0 ;  /* 0x0000000000007941 */ /* 0x000fea0003800000 */
.L_x_33198:
        /* <DEDUP_REMOVED lines=18> */
.L_x_33210:
[----:B------:R-:W-:-:S07]  /*faf0*/  MOV R97, R202 ;  /* 0x000000ca00617202 */ /* 0x000fce0000000f00 */
.L_x_33211:
[----:B------:R-:W-:Y:S05]  /*fb00*/  BSYNC B1 ;  /* 0x0000000000017941 */ /* 0x000fea0003800000 */
.L_x_33209:
        /* <DEDUP_REMOVED lines=16> */
.L_x_33215:
[----:B------:R-:W-:Y:S05]  /*fc10*/  BSYNC B2 ;  /* 0x0000000000027941 */ /* 0x000fea0003800000 */
.L_x_33214:
        /* <DEDUP_REMOVED lines=43> */
.L_x_33213:
[----:B------:R-:W-:Y:S05]  /*fed0*/  BSYNC B1 ;  /* 0x0000000000017941 */ /* 0x000fea0003800000 */
.L_x_33212:
        /* <DEDUP_REMOVED lines=10> */
.L_x_33208:
[----:B------:R-:W-:Y:S05]  /*ff80*/  BSYNC B0 ;  /* 0x0000000000007941 */ /* 0x000fea0003800000 */
.L_x_33207:
        /* <DEDUP_REMOVED lines=18> */
.L_x_33219:
[----:B------:R-:W-:-:S07]  /*100b0*/  IMAD.MOV.U32 R134, RZ, RZ, R202 ;  /* 0x000000ffff867224 */ /* 0x000fce00078e00ca */
.L_x_33220:
[----:B------:R-:W-:Y:S05]  /*100c0*/  BSYNC B1 ;  /* 0x0000000000017941 */ /* 0x000fea0003800000 */
.L_x_33218:
        /* <DEDUP_REMOVED lines=16> */
.L_x_33224:
[----:B------:R-:W-:Y:S05]  /*101d0*/  BSYNC B2 ;  /* 0x0000000000027941 */ /* 0x000fea0003800000 */
.L_x_33223:
        /* <DEDUP_REMOVED lines=44> */
.L_x_33222:
[----:B------:R-:W-:Y:S05]  /*104a0*/  BSYNC B1 ;  /* 0x0000000000017941 */ /* 0x000fea0003800000 */
.L_x_33221:
        /* <DEDUP_REMOVED lines=10> */
.L_x_33217:
[----:B------:R-:W-:Y:S05]  /*10550*/  BSYNC B0 ;  /* 0x0000000000007941 */ /* 0x000fea0003800000 */
.L_x_33216:
        /* <DEDUP_REMOVED lines=18> */
.L_x_33228:
[----:B------:R-:W-:-:S07]  /*10680*/  MOV R99, R202 ;  /* 0x000000ca00637202 */ /* 0x000fce0000000f00 */
.L_x_33229:
[----:B------:R-:W-:Y:S05]  /*10690*/  BSYNC B1 ;  /* 0x0000000000017941 */ /* 0x000fea0003800000 */
.L_x_33227:
        /* <DEDUP_REMOVED lines=16> */
.L_x_33233:
[----:B------:R-:W-:Y:S05]  /*107a0*/  BSYNC B2 ;  /* 0x0000000000027941 */ /* 0x000fea0003800000 */
.L_x_33232:
        /* <DEDUP_REMOVED lines=44> */
.L_x_33231:
[----:B------:R-:W-:Y:S05]  /*10a70*/  BSYNC B1 ;  /* 0x0000000000017941 */ /* 0x000fea0003800000 */
.L_x_33230:
        /* <DEDUP_REMOVED lines=10> */
.L_x_33226:
[----:B------:R-:W-:Y:S05]  /*10b20*/  BSYNC B0 ;  /* 0x0000000000007941 */ /* 0x000fea0003800000 */
.L_x_33225:
[----:B------:R-:W-:Y:S01]  /*10b30*/  FADD.FTZ R148, RZ, R60 ;  /* 0x0000003cff947221 */ /* 0x000fe20000010000 */
[----:B------:R-:W0:Y:S01]  /*10b40*/  S2R R208, SR_TID.X ;  /* 0x0000000000d07919 */ /* 0x000e220000002100 */
[----:B------:R-:W-:Y:S01]  /*10b50*/  IMAD.WIDE.U32 R150, R223, 0x10, R150 ;  /* 0x00000010df967825 */ /* 0x000fe200078e0096 */
[----:B------:R-:W-:Y:S03]  /*10b60*/  BSSY B0, `(.L_x_33234) ;  /* 0x0000038000007945 */ /* 0x000fe60003800000 */
[----:B------:R-:W-:Y:S01]  /*10b70*/  FADD.FTZ R149, R148, R61 ;  /* 0x0000003d94957221 */ /* 0x000fe20000010000 */
[----:B------:R-:W-:Y:S01]  /*10b80*/  LOP3.LUT P0, RZ, R215, 0xff, RZ, 0xc0, !PT ;  /* 0x000000ffd7ff7812 */ /* 0x000fe2000780c0ff */
[----:B------:R1:W-:Y:S02]  /*10b90*/  STG.E.128 desc[UR4][R150.64], R96 ;  /* 0x0000006096007986 */ /* 0x0003e4000c101d04 */
        /* <DEDUP_REMOVED lines=48> */
[----:B------:R-:W-:-:S04]  /*10ea0*/  LEA R150, R211, R150, 0x8 ;  /* 0x00000096d3967211 */ /* 0x000fc800078e40ff */
[----:B------:R-:W-:Y:S01]  /*10eb0*/  IADD3 R151, R150, R151, RZ ;  /* 0x0000009796977210 */ /* 0x000fe20007ffe0ff */
[----:B0-----:R-:W-:-:S05]  /*10ec0*/  IMAD.WIDE.U32 R148, R219, 0x4, R148 ;  /* 0x00000004db947825 */ /* 0x001fca00078e0094 */
[----:B------:R0:W-:Y:S02]  /*10ed0*/  STG.E desc[UR4][R148.64], R151 ;  /* 0x0000009794007986 */ /* 0x0001e4000c101904 */
.L_x_33235:
[----:B------:R-:W-:Y:S05]  /*10ee0*/  BSYNC B0 ;  /* 0x0000000000007941 */ /* 0x000fea0003800000 */
.L_x_33234:
        /* <DEDUP_REMOVED lines=104> */
.L_x_33250:
[----:B------:R-:W2:Y:S01]  /*11570*/  @!P1 S2R R150, SR_CgaCtaId ;  /* 0x0000000000969919 */ /* 0x000ea20000008800 */
[----:B------:R-:W-:Y:S01]  /*11580*/  @!P1 MOV R149, 0x400 ;  /* 0x0000040000959802 */ /* 0x000fe20000000f00 */
[----:B------:R-:W-:Y:S05]  /*11590*/  WARPSYNC.ALL ;  /* 0x0000000000007948 */ /* 0x000fea0003800000 */
[----:B------:R-:W-:Y:S02]  /*115a0*/  LOP3.LUT R210, R210, 0x3, RZ, 0xc0, !PT ;  /* 0x00000003d2d27812 */ /* 0x000fe400078ec0ff */
[----:B------:R-:W-:Y:S02]  /*115b0*/  LOP3.LUT R216, R208, 0x1f, RZ, 0xc0, !PT ;  /* 0x0000001fd0d87812 */ /* 0x000fe400078ec0ff */
        /* <DEDUP_REMOVED lines=15> */
[----:B------:R-:W-:Y:S02]  /*116b0*/  @!P1 LDS.64 R148, [R209] ;  /* 0x00000000d1949984 */ /* 0x000fe40000000a00 */
[----:B------:R-:W-:Y:S01]  /*116c0*/  @!P1 IMAD.MOV.U32 R150, RZ, RZ, 0x500 ;  /* 0x00000500ff969424 */ /* 0x000fe200078e00ff */
[----:B------:R-:W-:Y:S02]  /*116d0*/  LOP3.LUT P1, RZ, R210, 0x1f, R208, 0xf8, !PT ;  /* 0x0000001fd2ff7812 */ /* 0x000fe4000782f8d0 */
[----:B------:R-:W1:Y:S02]  /*116e0*/  LDC R210, c[0x0][0x2d8] ;  /* 0x0000b600ffd27b82 */ /* 0x000e640000000800 */
[----:B------:R-:W2:Y:S02]  /*116f0*/  SHFL.DOWN PT, R151, R150, 0x2, 0x1f ;  /* 0x08401f0096977f89 */ /* 0x000ea400000e0000 */
[----:B--2---:R-:W-:Y:S02]  /*11700*/  IADD3 R215, R151, R150, RZ ;  /* 0x0000009697d77210 */ /* 0x004fe40007ffe0ff */
[----:B------:R-:W-:-:S02]  /*11710*/  I2FP.F32.S32 R220, R151 ;  /* 0x0000009700dc7245 */ /* 0x000fc40000201400 */
[----:B------:R-:W-:Y:S01]  /*11720*/  I2FP.F32.S32 R217, R215 ;  /* 0x000000d700d97245 */ /* 0x000fe20000201400 */
[----:B------:R-:W2:Y:S01]  /*11730*/  SHFL.DOWN PT, R224, R215, 0x1, 0x1f ;  /* 0x08201f00d7e07f89 */ /* 0x000ea200000e0000 */
[----:B------:R-:W-:Y:S02]  /*11740*/  I2FP.F32.S32 R151, R150 ;  /* 0x0000009600977245 */ /* 0x000fe40000201400 */
[----:B------:R-:W3:Y:S01]  /*11750*/  MUFU.RCP R218, R217 ;  /* 0x000000d900da7308 */ /* 0x000ee20000001000 */
[----:B0-----:R-:W0:Y:S04]  /*11760*/  SHFL.DOWN PT, R211, R148, 0x2, 0x1f ;  /* 0x08401f0094d37f89 */ /* 0x001e2800000e0000 */
[----:B------:R-:W4:Y:S01]  /*11770*/  SHFL.DOWN PT, R216, R149, 0x2, 0x1f ;  /* 0x08401f0095d87f89 */ /* 0x000f2200000e0000 */
[----:B--2---:R-:W-:-:S02]  /*11780*/  IADD3 R215, R215, R224, RZ ;  /* 0x000000e0d7d77210 */ /* 0x004fc40007ffe0ff */
[----:B------:R-:W-:Y:S01]  /*11790*/  I2FP.F32.S32 R224, R224 ;  /* 0x000000e000e07245 */ /* 0x000fe20000201400 */
[C---:B0-----:R-:W-:Y:S01]  /*117a0*/  FMUL.FTZ R222, R211.reuse, R220 ;  /* 0x000000dcd3de7220 */ /* 0x041fe20000410000 */
[----:B------:R-:W-:Y:S01]  /*117b0*/  FADD.FTZ R211, -R211, R148 ;  /* 0x00000094d3d37221 */ /* 0x000fe20000010100 */
[----:B------:R-:W-:Y:S02]  /*117c0*/  I2FP.F32.S32 R215, R215 ;  /* 0x000000d700d77245 */ /* 0x000fe40000201400 */
[----:B------:R-:W-:Y:S01]  /*117d0*/  FFMA.FTZ R209, R151, R148, R222 ;  /* 0x0000009497d17223 */ /* 0x000fe200000100de */
[----:B------:R-:W-:Y:S01]  /*117e0*/  FMUL.FTZ R211, R211, R211 ;  /* 0x000000d3d3d37220 */ /* 0x000fe20000410000 */
[----:B----4-:R-:W-:Y:S02]  /*117f0*/  FADD.FTZ R149, R216, R149 ;  /* 0x00000095d8957221 */ /* 0x010fe40000010000 */
[----:B---3--:R-:W-:Y:S01]  /*11800*/  FMUL.FTZ R148, R218, R209 ;  /* 0x000000d1da947220 */ /* 0x008fe20000410000 */
[----:B------:R-:W-:Y:S01]  /*11810*/  FMUL.FTZ R211, R211, R151 ;  /* 0x00000097d3d37220 */ /* 0x000fe20000410000 */
[----:B------:R-:W0:Y:S03]  /*11820*/  MUFU.RCP R215, R215 ;  /* 0x000000d700d77308 */ /* 0x000e260000001000 */
        /* <DEDUP_REMOVED lines=46> */
[C---:B------:R-:W-:Y:S01]  /*11b10*/  FMUL.FTZ R64, R209.reuse, R208 ;  /* 0x000000d0d1407220 */ /* 0x040fe20000410000 */
[----:B------:R-:W-:Y:S01]  /*11b20*/  FMUL.FTZ R60, R209, R150 ;  /* 0x00000096d13c7220 */ /* 0x000fe20000410000 */
[----:B------:R-:W-:Y:S01]  /*11b30*/  LEA.HI.SX32 R87, R61, R2, 0x1e ;  /* 0x000000023d577211 */ /* 0x000fe200078ff2ff */
[C---:B------:R-:W-:Y:S01]  /*11b40*/  FMUL.FTZ R62, R209.reuse, R62 ;  /* 0x0000003ed13e7220 */ /* 0x040fe20000410000 */
[C---:B------:R-:W-:Y:S01]  /*11b50*/  FMUL.FTZ R63, R209.reuse, R214 ;  /* 0x000000d6d13f7220 */ /* 0x040fe20000410000 */
[----:B------:R-:W-:Y:S01]  /*11b60*/  FADD.FTZ R232, -R148, R72 ;  /* 0x0000004894e87221 */ /* 0x000fe20000010100 */
[C---:B------:R-:W-:Y:S01]  /*11b70*/  FMUL.FTZ R72, R209.reuse, R218 ;  /* 0x000000dad1487220 */ /* 0x040fe20000410000 */
[----:B------:R-:W-:Y:S01]  /*11b80*/  FMUL.FTZ R218, R209, R65 ;  /* 0x00000041d1da7220 */ /* 0x000fe20000410000 */
[----:B------:R-:W-:Y:S01]  /*11b90*/  FFMA.FTZ R61, R161, R64, R136 ;  /* 0x00000040a13d7223 */ /* 0x000fe20000010088 */
[----:B------:R-:W-:Y:S01]  /*11ba0*/  FFMA.FTZ R63, R160, R63, R137 ;  /* 0x0000003fa03f7223 */ /* 0x000fe20000010089 */
        /* <DEDUP_REMOVED lines=33> */
[C---:B------:R-:W-:Y:S01]  /*11dc0*/  FMUL.FTZ R69, R209.reuse, R220 ;  /* 0x000000dcd1457220 */ /* 0x040fe20000410000 */
[C---:B------:R-:W-:Y:S01]  /*11dd0*/  FMUL.FTZ R70, R209.reuse, R66 ;  /* 0x00000042d1467220 */ /* 0x040fe20000410000 */
[C---:B------:R-:W-:Y:S01]  /*11de0*/  FMUL.FTZ R71, R209.reuse, R222 ;  /* 0x000000ded1477220 */ /* 0x040fe20000410000 */
[----:B------:R-:W-:Y:S01]  /*11df0*/  FMUL.FTZ R214, R209, R89 ;  /* 0x00000059d1d67220 */ /* 0x000fe20000410000 */
[----:B------:R0:W-:Y:S01]  /*11e00*/  STG.E.128 desc[UR4][R64.64], R60 ;  /* 0x0000003c40007986 */ /* 0x0001e2000c101d04 */
[----:B------:R-:W-:Y:S01]  /*11e10*/  IADD3 R99, R87, 0x100, RZ ;  /* 0x0000010057637810 */ /* 0x000fe20007ffe0ff */
[C---:B------:R-:W-:Y:S01]  /*11e20*/  FMUL.FTZ R224, R209.reuse, R224 ;  /* 0x000000e0d1e07220 */ /* 0x040fe20000410000 */
[C---:B------:R-:W-:Y:S01]  /*11e30*/  FMUL.FTZ R73, R209.reuse, R226 ;  /* 0x000000e2d1497220 */ /* 0x040fe20000410000 */
[C---:B------:R-:W-:Y:S01]  /*11e40*/  FMUL.FTZ R74, R209.reuse, R228 ;  /* 0x000000e4d14a7220 */ /* 0x040fe20000410000 */
        /* <DEDUP_REMOVED lines=12> */
[----:B------:R-:W-:Y:S01]  /*11f10*/  FMUL.FTZ R220, R209, R248 ;  /* 0x000000f8d1dc7220 */ /* 0x000fe20000410000 */
[----:B0-----:R-:W-:Y:S01]  /*11f20*/  IADD3 R61, R87, 0x400, RZ ;  /* 0x00000400573d7810 */ /* 0x001fe20007ffe0ff */
        /* <DEDUP_REMOVED lines=16> */
[----:B------:R-:W-:-:S02]  /*12030*/  VIADD R97, R87, 0x180 ;  /* 0x0000018057617836 */ /* 0x000fc40000000000 */
[----:B------:R-:W-:Y:S01]  /*12040*/  FMUL.FTZ R209, R209, R68 ;  /* 0x00000044d1d17220 */ /* 0x000fe20000410000 */
[C---:B------:R-:W-:Y:S02]  /*12050*/  VIADD R91, R87.reuse, 0x300 ;  /* 0x00000300575b7836 */ /* 0x040fe40000000000 */
        /* <DEDUP_REMOVED lines=24> */
[----:B------:R0:W-:Y:S03]  /*121e0*/  STG.E.128 desc[UR4][R148.64], R68 ;  /* 0x0000004494007986 */ /* 0x0001e6000c101d04 */
[----:B------:R-:W-:Y:S01]  /*121f0*/  FFMA.FTZ R67, R172, R67, R153 ;  /* 0x00000043ac437223 */ /* 0x000fe20000010099 */
[----:B------:R-:W-:Y:S01]  /*12200*/  FFMA.FTZ R66, R103, R66, R36 ;  /* 0x0000004267427223 */ /* 0x000fe20000010024 */
[----:B------:R-:W-:-:S04]  /*12210*/  IMAD.WIDE.U32 R90, R91, 0x10, R84 ;  /* 0x000000105b5a7825 */ /* 0x000fc800078e0054 */
[----:B------:R-:W-:Y:S01]  /*12220*/  FFMA.FTZ R65, R173, R219, R152 ;  /* 0x000000dbad417223 */ /* 0x000fe20000010098 */
[----:B------:R-:W-:Y:S01]  /*12230*/  FFMA.FTZ R64, R104, R218, R35 ;  /* 0x000000da68407223 */ /* 0x000fe20000010023 */
[----:B------:R1:W-:Y:S01]  /*12240*/  STG.E.128 desc[UR4][R98.64], R72 ;  /* 0x0000004862007986 */ /* 0x0003e2000c101d04 */
[----:B------:R-:W-:-:S03]  /*12250*/  IMAD.WIDE.U32 R88, R89, 0x10, R84 ;  /* 0x0000001059587825 */ /* 0x000fc600078e0054 */
[----:B------:R2:W-:Y:S01]  /*12260*/  STG.E.128 desc[UR4][R96.64], R76 ;  /* 0x0000004c60007986 */ /* 0x0005e2000c101d04 */
[----:B------:R-:W-:-:S04]  /*12270*/  IMAD.WIDE.U32 R86, R61, 0x10, R84 ;  /* 0x000000103d567825 */ /* 0x000fc800078e0054 */
[----:B------:R-:W-:Y:S01]  /*12280*/  FFMA.FTZ R61, R171, R221, R146 ;  /* 0x000000ddab3d7223 */ /* 0x000fe20000010092 */
[----:B------:R3:W-:Y:S01]  /*12290*/  STG.E.128 desc[UR4][R94.64], R80 ;  /* 0x000000505e007986 */ /* 0x0007e2000c101d04 */
[----:B------:R-:W-:-:S04]  /*122a0*/  IMAD.WIDE.U32 R84, R63, 0x10, R84 ;  /* 0x000000103f547825 */ /* 0x000fc800078e0054 */
[----:B------:R-:W-:Y:S01]  /*122b0*/  FFMA.FTZ R63, R170, R223, R147 ;  /* 0x000000dfaa3f7223 */ /* 0x000fe20000010093 */
[----:B0-----:R-:W-:Y:S01]  /*122c0*/  FFMA.FTZ R71, R174, R217, R155 ;  /* 0x000000d9ae477223 */ /* 0x001fe2000001009b */
[----:B------:R-:W-:Y:S01]  /*122d0*/  FFMA.FTZ R70, R105, R215, R38 ;  /* 0x000000d769467223 */ /* 0x000fe20000010026 */
[----:B------:R-:W-:Y:S01]  /*122e0*/  FFMA.FTZ R69, R175, R214, R154 ;  /* 0x000000d6af457223 */ /* 0x000fe2000001009a */
[----:B------:R-:W-:Y:S01]  /*122f0*/  FFMA.FTZ R68, R106, R213, R37 ;  /* 0x000000d56a447223 */ /* 0x000fe20000010025 */
        /* <DEDUP_REMOVED lines=9> */
[----:B------:R3:W-:Y:S04]  /*12390*/  STG.E.128 desc[UR4][R90.64], R64 ;  /* 0x000000405a007986 */ /* 0x0007e8000c101d04 */
[----:B------:R3:W-:Y:S04]  /*123a0*/  STG.E.128 desc[UR4][R88.64], R68 ;  /* 0x0000004458007986 */ /* 0x0007e8000c101d04 */
[----:B------:R3:W-:Y:S04]  /*123b0*/  STG.E.128 desc[UR4][R86.64], R72 ;  /* 0x0000004856007986 */ /* 0x0007e8000c101d04 */
[----:B------:R3:W-:Y:S02]  /*123c0*/  STG.E.128 desc[UR4][R84.64], R76 ;  /* 0x0000004c54007986 */ /* 0x0007e4000c101d04 */
.L_x_33238:
[----:B------:R-:W-:Y:S05]  /*123d0*/  BSYNC B0 ;  /* 0x0000000000007941 */ /* 0x000fea0003800000 */
.L_x_33237:
[----:B------:R-:W-:Y:S02]  /*123e0*/  IADD3 R0, R0, UR12, RZ ;  /* 0x0000000c00007c10 */ /* 0x000fe4000fffe0ff */
[----:B------:R-:W-:Y:S02]  /*123f0*/  SEL R215, RZ, 0x1, P0 ;  /* 0x00000001ffd77807 */ /* 0x000fe40000000000 */
[----:B------:R-:W-:-:S13]  /*12400*/  ISETP.GE.AND P1, PT, R0, UR13, PT ;  /* 0x0000000d00007c0c */ /* 0x000fda000bf26270 */
[----:B------:R-:W-:Y:S05]  /*12410*/  @!P1 BRA `(.L_x_33239) ;  /* 0xfffffef0001c9947 */ /* 0x000fea000383ffff */
[----:B------:R-:W-:Y:S05]  /*12420*/  EXIT ;  /* 0x000000000000794d */ /* 0x000fea0003800000 */
.L_x_33236:
[----:B------:R-:W-:Y:S01]  /*12430*/  HFMA2.MMA R222, -RZ, RZ, 0, 1.847743988037109375e-06 ;  /* 0x0000001fffde7435 */ /* 0x000fe200000001ff */
[----:B------:R-:W-:Y:S01]  /*12440*/  MOV R220, R216 ;  /* 0x000000d800dc7202 */ /* 0x000fe20000000f00 */
[----:B------:R-:W-:Y:S01]  /*12450*/  IMAD.MOV.U32 R219, RZ, RZ, 0x1 ;  /* 0x00000001ffdb7424 */ /* 0x000fe200078e00ff */
[----:B------:R-:W-:-:S08]  /*12460*/  MOV R217, 0xffffffff ;  /* 0xffffffff00d97802 */ /* 0x000fd00000000f00 */
[----:B0----5:R-:W-:Y:S05]  /*12470*/  WARPSYNC.COLLECTIVE R217, `(.L_x_33240) ;  /* 0x00000000d9087348 */ /* 0x021fea0003c00000 */
[----:B------:R1:W2:Y:S02]  /*12480*/  SHFL.BFLY P3, R218, R220, R219, R222 ;  /* 0x0c0000dbdcda7389 */ /* 0x0002a400000600de */
[----:B012--5:R-:W-:Y:S01]  /*12490*/  ENDCOLLECTIVE ;  /* 0x000000000000791b */ /* 0x027fe20003800000 */
.L_x_33240:
[----:B------:R-:W-:Y:S01]  /*124a0*/  HFMA2.MMA R219, -RZ, RZ, 0, 1.1920928955078125e-07 ;  /* 0x00000002ffdb7435 */ /* 0x000fe200000001ff */
[----:B------:R-:W-:-:S04]  /*124b0*/  IMAD.MOV.U32 R149, RZ, RZ, R218 ;  /* 0x000000ffff957224 */ /* 0x000fc800078e00da */
[----:B------:R-:W-:-:S05]  /*124c0*/  FADD.FTZ R150, R216, R149 ;  /* 0x00000095d8967221 */ /* 0x000fca0000010000 */
[----:B------:R-:W-:-:S07]  /*124d0*/  MOV R220, R150 ;  /* 0x0000009600dc7202 */ /* 0x000fce0000000f00 */
[----:B------:R-:W-:Y:S05]  /*124e0*/  WARPSYNC.COLLECTIVE R217, `(.L_x_33241) ;  /* 0x00000000d9087348 */ /* 0x000fea0003c00000 */
[----:B------:R0:W1:Y:S02]  /*124f0*/  SHFL.BFLY P3, R218, R220, R219, R222 ;  /* 0x0c0000dbdcda7389 */ /* 0x00006400000600de */
[----:B01----:R-:W-:Y:S01]  /*12500*/  ENDCOLLECTIVE ;  /* 0x000000000000791b */ /* 0x003fe20003800000 */
.L_x_33241:
[----:B------:R-:W-:Y:S01]  /*12510*/  HFMA2.MMA R219, -RZ, RZ, 0, 2.384185791015625e-07 ;  /* 0x00000004ffdb7435 */ /* 0x000fe200000001ff */
[----:B------:R-:W-:-:S04]  /*12520*/  IMAD.MOV.U32 R149, RZ, RZ, R218 ;  /* 0x000000ffff957224 */ /* 0x000fc800078e00da */
[----:B------:R-:W-:-:S05]  /*12530*/  FADD.FTZ R151, R150, R149 ;  /* 0x0000009596977221 */ /* 0x000fca0000010000 */
[----:B------:R-:W-:-:S07]  /*12540*/  MOV R220, R151 ;  /* 0x0000009700dc7202 */ /* 0x000fce0000000f00 */
[----:B------:R-:W-:Y:S05]  /*12550*/  WARPSYNC.COLLECTIVE R217, `(.L_x_33242) ;  /* 0x00000000d9087348 */ /* 0x000fea0003c00000 */
[----:B------:R0:W1:Y:S02]  /*12560*/  SHFL.BFLY P3, R218, R220, R219, R222 ;  /* 0x0c0000dbdcda7389 */ /* 0x00006400000600de */
[----:B01----:R-:W-:Y:S01]  /*12570*/  ENDCOLLECTIVE ;  /* 0x000000000000791b */ /* 0x003fe20003800000 */
.L_x_33242:
[----:B------:R-:W-:Y:S01]  /*12580*/  HFMA2.MMA R219, -RZ, RZ, 0, 4.76837158203125e-07 ;  /* 0x00000008ffdb7435 */ /* 0x000fe200000001ff */
[----:B------:R-:W-:-:S04]  /*12590*/  IMAD.MOV.U32 R148, RZ, RZ, R218 ;  /* 0x000000ffff947224 */ /* 0x000fc800078e00da */
[----:B------:R-:W-:-:S05]  /*125a0*/  FADD.FTZ R211, R151, R148 ;  /* 0x0000009497d37221 */ /* 0x000fca0000010000 */
[----:B------:R-:W-:-:S07]  /*125b0*/  MOV R220, R211 ;  /* 0x000000d300dc7202 */ /* 0x000fce0000000f00 */
[----:B------:R-:W-:Y:S05]  /*125c0*/  WARPSYNC.COLLECTIVE R217, `(.L_x_33243) ;  /* 0x00000000d9087348 */ /* 0x000fea0003c00000 */
[----:B------:R0:W1:Y:S02]  /*125d0*/  SHFL.BFLY P3, R218, R220, R219, R222 ;  /* 0x0c0000dbdcda7389 */ /* 0x00006400000600de */
[----:B01----:R-:W-:Y:S01]  /*125e0*/  ENDCOLLECTIVE ;  /* 0x000000000000791b */ /* 0x003fe20003800000 */
.L_x_33243:
[----:B------:R-:W-:Y:S01]  /*125f0*/  HFMA2.MMA R219, -RZ, RZ, 0, 9.5367431640625e-07 ;  /* 0x00000010ffdb7435 */ /* 0x000fe200000001ff */
[----:B------:R-:W-:-:S04]  /*12600*/  IMAD.MOV.U32 R148, RZ, RZ, R218 ;  /* 0x000000ffff947224 */ /* 0x000fc800078e00da */
[----:B------:R-:W-:-:S05]  /*12610*/  FADD.FTZ R215, R211, R148 ;  /* 0x00000094d3d77221 */ /* 0x000fca0000010000 */
[----:B------:R-:W-:-:S07]  /*12620*/  MOV R220, R215 ;  /* 0x000000d700dc7202 */ /* 0x000fce0000000f00 */
[----:B------:R-:W-:Y:S05]  /*12630*/  WARPSYNC.COLLECTIVE R217, `(.L_x_33244) ;  /* 0x00000000d9087348 */ /* 0x000fea0003c00000 */
[----:B------:R0:W1:Y:S02]  /*12640*/  SHFL.BFLY P3, R218, R220, R219, R222 ;  /* 0x0c0000dbdcda7389 */ /* 0x00006400000600de */
[----:B01----:R-:W-:Y:S01]  /*12650*/  ENDCOLLECTIVE ;  /* 0x000000000000791b */ /* 0x003fe20003800000 */
.L_x_33244:
        /* <DEDUP_REMOVED lines=88> */
.L_x_33245:
[----:B------:R-:W-:Y:S01]  /*12be0*/  HFMA2.MMA R219, -RZ, RZ, 0, 1.1920928955078125e-07 ;  /* 0x00000002ffdb7435 */ /* 0x000fe200000001ff */
[----:B------:R-:W-:-:S04]  /*12bf0*/  IMAD.MOV.U32 R150, RZ, RZ, R218 ;  /* 0x000000ffff967224 */ /* 0x000fc800078e00da */
[----:B------:R-:W-:-:S05]  /*12c00*/  FADD.FTZ R150, R149, R150 ;  /* 0x0000009695967221 */ /* 0x000fca0000010000 */
[----:B------:R-:W-:-:S07]  /*12c10*/  MOV R220, R150 ;  /* 0x0000009600dc7202 */ /* 0x000fce0000000f00 */
[----:B------:R-:W-:Y:S05]  /*12c20*/  WARPSYNC.COLLECTIVE R217, `(.L_x_33246) ;  /* 0x00000000d9087348 */ /* 0x000fea0003c00000 */
[----:B------:R0:W1:Y:S02]  /*12c30*/  SHFL.BFLY P3, R218, R220, R219, R222 ;  /* 0x0c0000dbdcda7389 */ /* 0x00006400000600de */
[----:B01----:R-:W-:Y:S01]  /*12c40*/  ENDCOLLECTIVE ;  /* 0x000000000000791b */ /* 0x003fe20003800000 */
.L_x_33246:
[----:B------:R-:W-:Y:S01]  /*12c50*/  HFMA2.MMA R219, -RZ, RZ, 0, 2.384185791015625e-07 ;  /* 0x00000004ffdb7435 */ /* 0x000fe200000001ff */
[----:B------:R-:W-:-:S04]  /*12c60*/  IMAD.MOV.U32 R151, RZ, RZ, R218 ;  /* 0x000000ffff977224 */ /* 0x000fc800078e00da */
[----:B------:R-:W-:-:S05]  /*12c70*/  FADD.FTZ R151, R150, R151 ;  /* 0x0000009796977221 */ /* 0x000fca0000010000 */
[----:B------:R-:W-:-:S07]  /*12c80*/  MOV R220, R151 ;  /* 0x0000009700dc7202 */ /* 0x000fce0000000f00 */
[----:B------:R-:W-:Y:S05]  /*12c90*/  WARPSYNC.COLLECTIVE R217, `(.L_x_33247) ;  /* 0x00000000d9087348 */ /* 0x000fea0003c00000 */
[----:B------:R0:W1:Y:S02]  /*12ca0*/  SHFL.BFLY P3, R218, R220, R219, R222 ;  /* 0x0c0000dbdcda7389 */ /* 0x00006400000600de */
[----:B01----:R-:W-:Y:S01]  /*12cb0*/  ENDCOLLECTIVE ;  /* 0x000000000000791b */ /* 0x003fe20003800000 */
.L_x_33247:
[----:B------:R-:W-:Y:S01]  /*12cc0*/  HFMA2.MMA R219, -RZ, RZ, 0, 4.76837158203125e-07 ;  /* 0x00000008ffdb7435 */ /* 0x000fe200000001ff */
[----:B------:R-:W-:-:S04]  /*12cd0*/  IMAD.MOV.U32 R216, RZ, RZ, R218 ;  /* 0x000000ffffd87224 */ /* 0x000fc800078e00da */
[----:B------:R-:W-:-:S05]  /*12ce0*/  FADD.FTZ R216, R151, R216 ;  /* 0x000000d897d87221 */ /* 0x000fca0000010000 */
[----:B------:R-:W-:-:S07]  /*12cf0*/  MOV R220, R216 ;  /* 0x000000d800dc7202 */ /* 0x000fce0000000f00 */
[----:B------:R-:W-:Y:S05]  /*12d00*/  WARPSYNC.COLLECTIVE R217, `(.L_x_33248) ;  /* 0x00000000d9087348 */ /* 0x000fea0003c00000 */
[----:B------:R0:W1:Y:S02]  /*12d10*/  SHFL.BFLY P3, R218, R220, R219, R222 ;  /* 0x0c0000dbdcda7389 */ /* 0x00006400000600de */
[----:B01----:R-:W-:Y:S01]  /*12d20*/  ENDCOLLECTIVE ;  /* 0x000000000000791b */ /* 0x003fe20003800000 */
.L_x_33248:
[----:B------:R-:W-:Y:S01]  /*12d30*/  HFMA2.MMA R219, -RZ, RZ, 0, 9.5367431640625e-07 ;  /* 0x00000010ffdb7435 */ /* 0x000fe200000001ff */
[----:B------:R-:W-:-:S04]  /*12d40*/  IMAD.MOV.U32 R211, RZ, RZ, R218 ;  /* 0x000000ffffd37224 */ /* 0x000fc800078e00da */
[----:B------:R-:W-:-:S05]  /*12d50*/  FADD.FTZ R211, R216, R211 ;  /* 0x000000d3d8d37221 */ /* 0x000fca0000010000 */
[----:B------:R-:W-:-:S07]  /*12d60*/  MOV R220, R211 ;  /* 0x000000d300dc7202 */ /* 0x000fce0000000f00 */
[----:B------:R-:W-:Y:S05]  /*12d70*/  WARPSYNC.COLLECTIVE R217, `(.L_x_33249) ;  /* 0x00000000d9087348 */ /* 0x000fea0003c00000 */
[----:B------:R0:W1:Y:S02]  /*12d80*/  SHFL.BFLY P3, R218, R220, R219, R222 ;  /* 0x0c0000dbdcda7389 */ /* 0x00006400000600de */
[----:B01----:R-:W-:Y:S01]  /*12d90*/  ENDCOLLECTIVE ;  /* 0x000000000000791b */ /* 0x003fe20003800000 */
.L_x_33249:
[----:B------:R-:W-:Y:S05]  /*12da0*/  BRA `(.L_x_33250) ;  /* 0xffffffe400f07947 */ /* 0x000fea000383ffff */
.L_x_33251:
        /* <DEDUP_REMOVED lines=13> */
.L_x_37303:


//--------------------- .text._ZN10layer_norm13ln_fwd_kernelINS_13Kernel_traitsIfffffjLj5120ELj1ELj1ELj4ELj16ENS_18Kernel_traits_baseILj5120EfffffjLj128EEEEELb0ELb0ELb0ELb0EEEvNS_9FwdParamsE --------------------------
	.section	.text._ZN10layer_norm13ln_fwd_kernelINS_13Kernel_traitsIfffffjLj5120ELj1ELj1ELj4ELj16ENS_18Kernel_traits_baseILj5120EfffffjLj128EEEEELb0ELb0ELb0ELb0EEEvNS_9FwdParamsE,"ax",@progbits
	.align	128
        .global         _ZN10layer_norm13ln_fwd_kernelINS_13Kernel_traitsIfffffjLj5120ELj1ELj1ELj4ELj16ENS_18Kernel_traits_baseILj5120EfffffjLj128EEEEELb0ELb0ELb0ELb0EEEvNS_9FwdParamsE
        .type           _ZN10layer_norm13ln_fwd_kernelINS_13Kernel_traitsIfffffjLj5120ELj1ELj1ELj4ELj16ENS_18Kernel_traits_baseILj5120EfffffjLj128EEEEELb0ELb0ELb0ELb0EEEvNS_9FwdParamsE,@function
        .size           _ZN10layer_norm13ln_fwd_kernelINS_13Kernel_traitsIfffffjLj5120ELj1ELj1ELj4ELj16ENS_18Kernel_traits_baseILj5120EfffffjLj128EEEEELb0ELb0ELb0ELb0EEEvNS_9FwdParamsE,(.L_x_37304 - _ZN10layer_norm13ln_fwd_kernelINS_13Kernel_traitsIfffffjLj5120ELj1ELj1ELj4ELj16ENS_18Kernel_traits_baseILj5120EfffffjLj128EEEEELb0ELb0ELb0ELb0EEEvNS_9FwdParamsE)
        .other          _ZN10layer_norm13ln_fwd_kernelINS_13Kernel_traitsIfffffjLj5120ELj1ELj1ELj4ELj16ENS_18Kernel_traits_baseILj5120EfffffjLj128EEEEELb0ELb0ELb0ELb0EEEvNS_9FwdParamsE,@"STO_CUDA_ENTRY STV_DEFAULT"
_ZN10layer_norm13ln_fwd_kernelINS_13Kernel_traitsIfffffjLj5120ELj1ELj1ELj4ELj16ENS_18Kernel_traits_baseILj5120EfffffjLj128EEEEELb0ELb0ELb0ELb0EEEvNS_9FwdParamsE:
.text._ZN10layer_norm13ln_fwd_kernelINS_13Kernel_traitsIfffffjLj5120ELj1ELj1ELj4ELj16ENS_18Kernel_traits_baseILj5120EfffffjLj128EEEEELb0ELb0ELb0ELb0EEEvNS_9FwdParamsE:
        /* <DEDUP_REMOVED lines=25> */
[----:B------:R-:W-:-:S13]  /*0190*/  ISETP.NE.AND.EX P0, PT, RZ, UR7, PT, P0 ;  /* 0x00000007ff007c0c */ /* 0x000fda000bf05300 */
[C---:B------:R-:W-:Y:S01]  /*01a0*/  @P0 LEA R4, P1, R9.reuse, UR6, 0x4 ;  /* 0x0000000609040c11 */ /* 0x040fe2000f8220ff */
[----:B0-----:R-:W-:-:S03]  /*01b0*/  IMAD.WIDE.U32 R24, R9, 0x10, R24 ;  /* 0x0000001009187825 */ /* 0x001fc600078e0018 */
[----:B------:R-:W-:-:S03]  /*01c0*/  @P0 LEA.HI.X R5, R9, UR7, RZ, 0x4, P1 ;  /* 0x0000000709050c11 */ /* 0x000fc600088f24ff */
[----:B------:R-:W5:Y:S04]  /*01d0*/  LDG.E.128 R24, desc[UR4][R24.64] ;  /* 0x0000000418187981 */ /* 0x000f68000c1e1d00 */
[----:B------:R0:W5:Y:S01]  /*01e0*/  @P0 LDG.E.128 R20, desc[UR4][R4.64] ;  /* 0x0000000404140981 */ /* 0x000162000c1e1d00 */
[----:B------:R-:W-:-:S07]  /*01f0*/  LOP3.LUT R9, R9, 0x80, RZ, 0xfc, !PT ;  /* 0x0000008009097812 */ /* 0x000fce00078efcff */
.L_x_33253:
[----:B------:R-:W-:Y:S05]  /*0200*/  BSYNC B0 ;  /* 0x0000000000007941 */ /* 0x000fea0003800000 */
.L_x_33252:
[----:B------:R-:W-:Y:S04]  /*0210*/  BSSY B0, `(.L_x_33254) ;  /* 0x000000e000007945 */ /* 0x000fe80003800000 */
[----:B------:R-:W-:Y:S05]  /*0220*/  @!P6 BRA `(.L_x_33255) ;  /* 0x000000000030e947 */ /* 0x000fea0003800000 */
[----:B------:R-:W1:Y:S01]  /*0230*/  LDC.64 R6, c[0x0][0x260] ;  /* 0x00009800ff067b82 */ /* 0x000e620000000a00 */
[----:B------:R-:W-:Y:S01]  /*0240*/  ULDC.64 UR6, c[0x0][0x2c8] ;  /* 0x0000b20000067ab9 */ /* 0x000fe20000000a00 */
[----:B------:R-:W-:Y:S02]  /*0250*/  CS2R R30, SRZ ;  /* 0x00000000001e7805 */ /* 0x000fe4000001ff00 */
[----:B------:R-:W-:Y:S02]  /*0260*/  ISETP.NE.U32.AND P0, PT, RZ, UR6, PT ;  /* 0x00000006ff007c0c */ /* 0x000fe4000bf05070 */
[----:B------:R-:W-:Y:S02]  /*0270*/  CS2R R28, SRZ ;  /* 0x00000000001c7805 */ /* 0x000fe4000001ff00 */
[----:B------:R-:W-:-:S13]  /*0280*/  ISETP.NE.AND.EX P0, PT, RZ, UR7, PT, P0 ;  /* 0x00000007ff007c0c */ /* 0x000fda000bf05300 */
[----:B0-----:R-:W-:-:S04]  /*0290*/  @P0 LEA R4, P1, R9, UR6, 0x4 ;  /* 0x0000000609040c11 */ /* 0x001fc8000f8220ff */
[C---:B------:R-:W-:Y:S01]  /*02a0*/  @P0 LEA.HI.X R5, R9.reuse, UR7, RZ, 0x4, P1 ;  /* 0x0000000709050c11 */ /* 0x040fe200088f24ff */
[----:B-1----:R-:W-:-:S04]  /*02b0*/  IMAD.WIDE.U32 R6, R9, 0x10, R6 ;  /* 0x0000001009067825 */ /* 0x002fc800078e0006 */
[----:B------:R1:W5:Y:S04]  /*02c0*/  @P0 LDG.E.128 R28, desc[UR4][R4.64] ;  /* 0x00000004041c0981 */ /* 0x000368000c1e1d00 */
[----:B------:R1:W5:Y:S01]  /*02d0*/  LDG.E.128 R32, desc[UR4][R6.64] ;  /* 0x0000000406207981 */ /* 0x000362000c1e1d00 */
[----:B------:R-:W-:-:S07]  /*02e0*/  IADD3 R9, R9, 0x80, RZ ;  /* 0x0000008009097810 */ /* 0x000fce0007ffe0ff */
.L_x_33255:
[----:B------:R-:W-:Y:S05]  /*02f0*/  BSYNC B0 ;  /* 0x0000000000007941 */ /* 0x000fea0003800000 */
.L_x_33254:
[----:B------:R-:W-:Y:S04]  /*0300*/  BSSY B0, `(.L_x_33256) ;  /* 0x000000e000007945 */ /* 0x000fe80003800000 */
[----:B------:R-:W-:Y:S05]  /*0310*/  @!P5 BRA `(.L_x_33257) ;  /* 0x000000000030d947 */ /* 0x000fea0003800000 */
[----:B-1----:R-:W1:Y:S01]  /*0320*/  LDC.64 R6, c[0x0][0x260] ;  /* 0x00009800ff067b82 */ /* 0x002e620000000a00 */
        /* <DEDUP_REMOVED lines=11> */
.L_x_33257:
[----:B------:R-:W-:Y:S05]  /*03e0*/  BSYNC B0 ;  /* 0x0000000000007941 */ /* 0x000fea0003800000 */
.L_x_33256:
[----:B------:R-:W-:Y:S04]  /*03f0*/  BSSY B0, `(.L_x_33258) ;  /* 0x000000e000007945 */ /* 0x000fe80003800000 */
[----:B------:R-:W-:Y:S05]  /*0400*/  @!P4 BRA `(.L_x_33259) ;  /* 0x000000000030c947 */ /* 0x000fea0003800000 */
[----:B-12---:R-:W1:Y:S01]  /*0410*/  LDC.64 R6, c[0x0][0x260] ;  /* 0x00009800ff067b82 */ /* 0x006e620000000a00 */
        /* <DEDUP_REMOVED lines=11> */
.L_x_33259:
[----:B------:R-:W-:Y:S05]  /*04d0*/  BSYNC B0 ;  /* 0x0000000000007941 */ /* 0x000fea0003800000 */
.L_x_33258:
[----:B------:R-:W-:Y:S04]  /*04e0*/  BSSY B0, `(.L_x_33260) ;  /* 0x000000e000007945 */ /* 0x000fe80003800000 */
[----:B------:R-:W-:Y:S05]  /*04f0*/  @!P3 BRA `(.L_x_33261) ;  /* 0x000000000030b947 */ /* 0x000fea0003800000 */
[----:B-123--:R-:W1:Y:S01]  /*0500*/  LDC.64 R6, c[0x0][0x260] ;  /* 0x00009800ff067b82 */ /* 0x00ee620000000a00 */
        /* <DEDUP_REMOVED lines=11> */
.L_x_33261:
[----:B------:R-:W-:Y:S05]  /*05c0*/  BSYNC B0 ;  /* 0x0000000000007941 */ /* 0x000fea0003800000 */
.L_x_33260:
[----:B------:R-:W-:Y:S01]  /*05d0*/  ISETP.GE.U32.AND P0, PT, R2, 0x300, PT ;  /* 0x000003000200780c */ /* 0x000fe20003f06070 */
[----:B------:R-:W-:Y:S03]  /*05e0*/  BSSY B0, `(.L_x_33262) ;  /* 0x000000f000007945 */ /* 0x000fe60003800000 */
[----:B01234-:R-:W-:-:S09]  /*05f0*/  P2R R4, PR, RZ, 0x1 ;  /* 0x00000001ff047803 */ /* 0x01ffd20000000000 */
[----:B------:R-:W-:Y:S05]  /*0600*/  @!P0 BRA `(.L_x_33263) ;  /* 0x0000000000308947 */ /* 0x000fea0003800000 */
[----:B------:R-:W0:Y:S01]  /*0610*/  LDC.64 R6, c[0x0][0x260] ;  /* 0x00009800ff067b82 */ /* 0x000e220000000a00 */
[----:B------:R-:W-:Y:S01]  /*0620*/  ULDC.64 UR6, c[0x0][0x2c8] ;  /* 0x0000b20000067ab9 */ /* 0x000fe20000000a00 */
[----:B------:R-:W-:Y:S02]  /*0630*/  CS2R R62, SRZ ;  /* 0x00000000003e7805 */ /* 0x000fe4000001ff00 */
[----:B------:R-:W-:Y:S02]  /*0640*/  ISETP.NE.U32.AND P0, PT, RZ, UR6, PT ;  /* 0x00000006ff007c0c */ /* 0x000fe4000bf05070 */
[----:B------:R-:W-:Y:S02]  /*0650*/  CS2R R60, SRZ ;  /* 0x00000000003c7805 */ /* 0x000fe4000001ff00 */
[----:B------:R-:W-:-:S13]  /*0660*/  ISETP.NE.AND.EX P0, PT, RZ, UR7, PT, P0 ;  /* 0x00000007ff007c0c */ /* 0x000fda000bf05300 */
[----:B------:R-:W-:-:S04]  /*0670*/  @P0 LEA R4, P1, R9, UR6, 0x4 ;  /* 0x0000000609040c11 */ /* 0x000fc8000f8220ff */
[C---:B------:R-:W-:Y:S01]  /*0680*/  @P0 LEA.HI.X R5, R9.reuse, UR7, RZ, 0x4, P1 ;  /* 0x0000000709050c11 */ /* 0x040fe200088f24ff */
[----:B0-----:R-:W-:-:S04]  /*0690*/  IMAD.WIDE.U32 R6, R9, 0x10, R6 ;  /* 0x0000001009067825 */ /* 0x001fc800078e0006 */
[----:B------:R0:W5:Y:S04]  /*06a0*/  @P0 LDG.E.128 R60, desc[UR4][R4.64] ;  /* 0x00000004043c0981 */ /* 0x000168000c1e1d00 */
[----:B------:R0:W5:Y:S01]  /*06b0*/  LDG.E.128 R64, desc[UR4][R6.64] ;  /* 0x0000000406407981 */ /* 0x000162000c1e1d00 */
[----:B------:R-:W-:-:S07]  /*06c0*/  IADD3 R9, R9, 0x80, RZ ;  /* 0x0000008009097810 */ /* 0x000fce0007ffe0ff */
.L_x_33263:
[----:B------:R-:W-:Y:S05]  /*06d0*/  BSYNC B0 ;  /* 0x0000000000007941 */ /* 0x000fea0003800000 */
.L_x_33262:
[----:B------:R-:W-:Y:S01]  /*06e0*/  ISETP.GE.U32.AND P0, PT, R2, 0x380, PT ;  /* 0x000003800200780c */ /* 0x000fe20003f06070 */
[----:B------:R-:W-:Y:S03]  /*06f0*/  BSSY B0, `(.L_x_33264) ;  /* 0x000000f000007945 */ /* 0x000fe60003800000 */
[----:B0-----:R-:W-:-:S09]  /*0700*/  P2R R4, PR, RZ, 0x1 ;  /* 0x00000001ff047803 */ /* 0x001fd20000000000 */
        /* <DEDUP_REMOVED lines=13> */
.L_x_33265:
[----:B------:R-:W-:Y:S05]  /*07e0*/  BSYNC B0 ;  /* 0x0000000000007941 */ /* 0x000fea0003800000 */
.L_x_33264:
        /* <DEDUP_REMOVED lines=16> */
.L_x_33267:
[----:B------:R-:W-:Y:S05]  /*08f0*/  BSYNC B0 ;  /* 0x0000000000007941 */ /* 0x000fea0003800000 */
.L_x_33266:
        /* <DEDUP_REMOVED lines=16> */
.L_x_33269:
[----:B------:R-:W-:Y:S05]  /*0a00*/  BSYNC B0 ;  /* 0x0000000000007941 */ /* 0x000fea0003800000 */
.L_x_33268:
        /* <DEDUP_REMOVED lines=12> */
[----:B------:R-:W-:-:S05]  /*0ad0*/  @P0 LEA.HI.X R5, R9, UR7, RZ, 0x4, P1 ;  /* 0x0000000709050c11 */ /* 0x000fca00088f24ff */
[----:B------:R0:W5:Y:S04]  /*0ae0*/  @P0 LDG.E.128 R92, desc[UR4][R4.64] ;  /* 0x00000004045c0981 */ /* 0x000168000c1e1d00 */
[----:B------:R-:W5:Y:S02]  /*0af0*/  LDG.E.128 R96, desc[UR4][R96.64] ;  /* 0x0000000460607981 */ /* 0x000f64000c1e1d00 */
.L_x_33271:
[----:B------:R-:W-:Y:S05]  /*0b00*/  BSYNC B0 ;  /* 0x0000000000007941 */ /* 0x000fea0003800000 */
.L_x_33270:
        /* <DEDUP_REMOVED lines=37> */
.L_x_33433:
[----:B01234-:R-:W1:Y:S01]  /*0d60*/  @P0 LDC.64 R108, c[0x0][0x270] ;  /* 0x00009c00ff6c0b82 */ /* 0x01fe620000000a00 */
[----:B------:R-:W-:Y:S01]  /*0d70*/  MOV R141, 0x3f800000 ;  /* 0x3f800000008d7802 */ /* 0x000fe20000000f00 */
[----:B-1----:R-:W-:-:S05]  /*0d80*/  @P0 IMAD.WIDE R108, R3, 0x4, R108 ;  /* 0x00000004036c0825 */ /* 0x002fca00078e026c */
[----:B-----5:R1:W5:Y:S01]  /*0d90*/  @P0 LDG.E R141, desc[UR4][R108.64] ;  /* 0x000000046c8d0981 */ /* 0x020362000c1e1900 */
[----:B------:R-:W-:Y:S01]  /*0da0*/  IMAD R110, R3, UR10, RZ ;  /* 0x0000000a036e7c24 */ /* 0x000fe2000f8e02ff */
[----:B------:R-:W-:Y:S01]  /*0db0*/  LOP3.LUT R142, R0, 0x7f, RZ, 0xc0, !PT ;  /* 0x0000007f008e7812 */ /* 0x000fe200078ec0ff */
[----:B------:R-:W-:Y:S03]  /*0dc0*/  BSSY B0, `(.L_x_33272) ;  /* 0x000002d000007945 */ /* 0x000fe60003800000 */
[----:B------:R-:W-:-:S04]  /*0dd0*/  SHF.R.S32.HI R111, RZ, 0x1f, R110 ;  /* 0x0000001fff6f7819 */ /* 0x000fc8000001146e */
[----:B------:R-:W-:-:S04]  /*0de0*/  LEA.HI R111, R111, R110, RZ, 0x2 ;  /* 0x0000006e6f6f7211 */ /* 0x000fc800078f10ff */
[----:B------:R-:W-:-:S04]  /*0df0*/  LEA.HI.SX32 R139, R111, R142, 0x1e ;  /* 0x0000008e6f8b7211 */ /* 0x000fc800078ff2ff */
[----:B------:R-:W-:Y:S01]  /*0e00*/  MOV R142, R139 ;  /* 0x0000008b008e7202 */ /* 0x000fe20000000f00 */
[----:B-1----:R-:W-:Y:S06]  /*0e10*/  @!P2 BRA `(.L_x_33273) ;  /* 0x00000000009ca947 */ /* 0x002fec0003800000 */
        /* <DEDUP_REMOVED lines=10> */
[----:B--2--5:R-:W-:-:S12]  /*0ec0*/  FMUL.FTZ R7, R108, R141 ;  /* 0x0000008d6c077220 */ /* 0x024fd80000410000 */
[----:B------:R-:W-:Y:S05]  /*0ed0*/  @P3 BRA `(.L_x_33274) ;  /* 0x0000000000083947 */ /* 0x000fea0003800000 */
[----:B------:R-:W-:Y:S05]  /*0ee0*/  @P1 BRA `(.L_x_33275) ;  /* 0x0000000000081947 */ /* 0x000fea0003800000 */
[----:B------:R-:W-:Y:S05]  /*0ef0*/  BRA `(.L_x_33276) ;  /* 0x0000000000087947 */ /* 0x000fea0003800000 */
.L_x_33274:
[----:B------:R-:W-:-:S07]  /*0f00*/  FADD.FTZ R7, R100, R7 ;  /* 0x0000000764077221 */ /* 0x000fce0000010000 */
.L_x_33275:
[----:B------:R-:W-:-:S07]  /*0f10*/  MOV R104, R7 ;  /* 0x0000000700687202 */ /* 0x000fce0000000f00 */
.L_x_33276:
[----:B------:R-:W-:Y:S01]  /*0f20*/  FMUL.FTZ R17, R109, R141 ;  /* 0x0000008d6d117220 */ /* 0x000fe20000410000 */
[----:B------:R-:W-:Y:S06]  /*0f30*/  @P3 BRA `(.L_x_33277) ;  /* 0x0000000000083947 */ /* 0x000fec0003800000 */
[----:B------:R-:W-:Y:S05]  /*0f40*/  @P1 BRA `(.L_x_33278) ;  /* 0x0000000000081947 */ /* 0x000fea0003800000 */
[----:B------:R-:W-:Y:S05]  /*0f50*/  BRA `(.L_x_33279) ;  /* 0x0000000000087947 */ /* 0x000fea0003800000 */
.L_x_33277:
[----:B------:R-:W-:-:S07]  /*0f60*/  FADD.FTZ R17, R101, R17 ;  /* 0x0000001165117221 */ /* 0x000fce0000010000 */
.L_x_33278:
[----:B------:R-:W-:-:S07]  /*0f70*/  MOV R105, R17 ;  /* 0x0000001100697202 */ /* 0x000fce0000000f00 */
.L_x_33279:
[----:B------:R-:W-:Y:S01]  /*0f80*/  FMUL.FTZ R119, R110, R141 ;  /* 0x0000008d6e777220 */ /* 0x000fe20000410000 */
[----:B------:R-:W-:Y:S06]  /*0f90*/  @P3 BRA `(.L_x_33280) ;  /* 0x0000000000083947 */ /* 0x000fec0003800000 */
[----:B------:R-:W-:Y:S05]  /*0fa0*/  @P1 BRA `(.L_x_33281) ;  /* 0x0000000000081947 */ /* 0x000fea0003800000 */
[----:B------:R-:W-:Y:S05]  /*0fb0*/  BRA `(.L_x_33282) ;  /* 0x0000000000087947 */ /* 0x000fea0003800000 */
.L_x_33280:
[----:B------:R-:W-:-:S07]  /*0fc0*/  FADD.FTZ R119, R102, R119 ;  /* 0x0000007766777221 */ /* 0x000fce0000010000 */
.L_x_33281:
[----:B------:R-:W-:-:S07]  /*0fd0*/  MOV R106, R119 ;  /* 0x00000077006a7202 */ /* 0x000fce0000000f00 */
.L_x_33282:
[----:B------:R-:W-:Y:S01]  /*0fe0*/  FMUL.FTZ R129, R111, R141 ;  /* 0x0000008d6f817220 */ /* 0x000fe20000410000 */
[----:B------:R-:W-:Y:S06]  /*0ff0*/  @P3 BRA `(.L_x_33283) ;  /* 0x0000000000083947 */ /* 0x000fec0003800000 */
[----:B------:R-:W-:Y:S05]  /*1000*/  @P1 BRA `(.L_x_33284) ;  /* 0x0000000000081947 */ /* 0x000fea0003800000 */
[----:B------:R-:W-:Y:S05]  /*1010*/  BRA `(.L_x_33285) ;  /* 0x0000000000087947 */ /* 0x000fea0003800000 */
.L_x_33283:
[----:B------:R-:W-:-:S07]  /*1020*/  FADD.FTZ R129, R103, R129 ;  /* 0x0000008167817221 */ /* 0x000fce0000010000 */
.L_x_33284:
[----:B------:R-:W-:-:S07]  /*1030*/  MOV R107, R129 ;  /* 0x00000081006b7202 */ /* 0x000fce0000000f00 */
.L_x_33285:
[----:B------:R-:W1:Y:S01]  /*1040*/  @P1 LDC.64 R108, c[0x0][0x238] ;  /* 0x00008e00ff6c1b82 */ /* 0x000e620000000a00 */
[C---:B------:R-:W-:Y:S02]  /*1050*/  IADD3 R142, R139.reuse, 0x80, RZ ;  /* 0x000000808b8e7810 */ /* 0x040fe40007ffe0ff */
[----:B-1----:R-:W-:-:S04]  /*1060*/  @P1 LEA R108, P3, R139, R108, 0x4 ;  /* 0x0000006c8b6c1211 */ /* 0x002fc800078620ff */
[----:B------:R-:W-:-:S05]  /*1070*/  @P1 LEA.HI.X R109, R139, R109, RZ, 0x4, P3 ;  /* 0x0000006d8b6d1211 */ /* 0x000fca00018f24ff */
[----:B------:R1:W-:Y:S04]  /*1080*/  @P1 STG.E.128 desc[UR4][R108.64], R104 ;  /* 0x000000686c001986 */ /* 0x0003e8000c101d04 */
.L_x_33273:
[----:B------:R-:W-:Y:S05]  /*1090*/  BSYNC B0 ;  /* 0x0000000000007941 */ /* 0x000fea0003800000 */
.L_x_33272:
[----:B------:R-:W-:Y:S01]  /*10a0*/  ISETP.GE.U32.AND P3, PT, R2, 0x100, PT ;  /* 0x000001000200780c */ /* 0x000fe20003f66070 */
[----:B------:R-:W-:-:S12]  /*10b0*/  BSSY B0, `(.L_x_33286) ;  /* 0x0000029000007945 */ /* 0x000fd80003800000 */
[----:B------:R-:W-:Y:S05]  /*10c0*/  @!P3 BRA `(.L_x_33287) ;  /* 0x00000000009cb947 */ /* 0x000fea0003800000 */
[----:B------:R-:W-:-:S04]  /*10d0*/  ISETP.NE.U32.AND P3, PT, RZ, UR12, PT ;  /* 0x0000000cff007c0c */ /* 0x000fc8000bf65070 */
[----:B------:R-:W-:-:S13]  /*10e0*/  ISETP.NE.AND.EX P3, PT, RZ, UR13, PT, P3 ;  /* 0x0000000dff007c0c */ /* 0x000fda000bf65330 */
[----:B-1----:R-:W-:-:S04]  /*10f0*/  @P3 LEA R108, P4, R142, UR12, 0x4 ;  /* 0x0000000c8e6c3c11 */ /* 0x002fc8000f8820ff */
        /* <DEDUP_REMOVED lines=11> */
.L_x_33288:
[----:B------:R-:W-:-:S07]  /*11b0*/  FADD.FTZ R8, R100, R8 ;  /* 0x0000000864087221 */ /* 0x000fce0000010000 */
.L_x_33289:
[----:B------:R-:W-:-:S07]  /*11c0*/  MOV R104, R8 ;  /* 0x0000000800687202 */ /* 0x000fce0000000f00 */
.L_x_33290:
[----:B------:R-:W-:Y:S01]  /*11d0*/  FMUL.FTZ R18, R109, R141 ;  /* 0x0000008d6d127220 */ /* 0x000fe20000410000 */
[----:B------:R-:W-:Y:S06]  /*11e0*/  @P3 BRA `(.L_x_33291) ;  /* 0x0000000000083947 */ /* 0x000fec0003800000 */
[----:B------:R-:W-:Y:S05]  /*11f0*/  @P1 BRA `(.L_x_33292) ;  /* 0x0000000000081947 */ /* 0x000fea0003800000 */
[----:B------:R-:W-:Y:S05]  /*1200*/  BRA `(.L_x_33293) ;  /* 0x0000000000087947 */ /* 0x000fea0003800000 */
.L_x_33291:
[----:B------:R-:W-:-:S07]  /*1210*/  FADD.FTZ R18, R101, R18 ;  /* 0x0000001265127221 */ /* 0x000fce0000010000 */
.L_x_33292:
[----:B------:R-:W-:-:S07]  /*1220*/  MOV R105, R18 ;  /* 0x0000001200697202 */ /* 0x000fce0000000f00 */
.L_x_33293:
[----:B------:R-:W-:Y:S01]  /*1230*/  FMUL.FTZ R120, R110, R141 ;  /* 0x0000008d6e787220 */ /* 0x000fe20000410000 */
[----:B------:R-:W-:Y:S06]  /*1240*/  @P3 BRA `(.L_x_33294) ;  /* 0x0000000000083947 */ /* 0x000fec0003800000 */
[----:B------:R-:W-:Y:S05]  /*1250*/  @P1 BRA `(.L_x_33295) ;  /* 0x0000000000081947 */ /* 0x000fea0003800000 */
[----:B------:R-:W-:Y:S05]  /*1260*/  BRA `(.L_x_33296) ;  /* 0x0000000000087947 */ /* 0x000fea0003800000 */
.L_x_33294:
[----:B------:R-:W-:-:S07]  /*1270*/  FADD.FTZ R120, R102, R120 ;  /* 0x0000007866787221 */ /* 0x000fce0000010000 */
.L_x_33295:
[----:B------:R-:W-:-:S07]  /*1280*/  MOV R106, R120 ;  /* 0x00000078006a7202 */ /* 0x000fce0000000f00 */
.L_x_33296:
[----:B------:R-:W-:Y:S01]  /*1290*/  FMUL.FTZ R130, R111, R141 ;  /* 0x0000008d6f827220 */ /* 0x000fe20000410000 */
[----:B------:R-:W-:Y:S06]  /*12a0*/  @P3 BRA `(.L_x_33297) ;  /* 0x0000000000083947 */ /* 0x000fec0003800000 */
[----:B------:R-:W-:Y:S05]  /*12b0*/  @P1 BRA `(.L_x_33298) ;  /* 0x0000000000081947 */ /* 0x000fea0003800000 */
[----:B------:R-:W-:Y:S05]  /*12c0*/  BRA `(.L_x_33299) ;  /* 0x0000000000087947 */ /* 0x000fea0003800000 */
.L_x_33297:
[----:B------:R-:W-:-:S07]  /*12d0*/  FADD.FTZ R130, R103, R130 ;  /* 0x0000008267827221 */ /* 0x000fce0000010000 */
.L_x_33298:
[----:B------:R-:W-:-:S07]  /*12e0*/  MOV R107, R130 ;  /* 0x00000082006b7202 */ /* 0x000fce0000000f00 */
.L_x_33299:
[----:B------:R-:W1:Y:S02]  /*12f0*/  @P1 LDC.64 R108, c[0x0][0x238] ;  /* 0x00008e00ff6c1b82 */ /* 0x000e640000000a00 */
[----:B-1----:R-:W-:-:S04]  /*1300*/  @P1 LEA R108, P3, R142, R108, 0x4 ;  /* 0x0000006c8e6c1211 */ /* 0x002fc800078620ff */
[C---:B------:R-:W-:Y:S02]  /*1310*/  @P1 LEA.HI.X R109, R142.reuse, R109, RZ, 0x4, P3 ;  /* 0x0000006d8e6d1211 */ /* 0x040fe400018f24ff */
[----:B------:R-:W-:-:S03]  /*1320*/  IADD3 R142, R142, 0x80, RZ ;  /* 0x000000808e8e7810 */ /* 0x000fc60007ffe0ff */
[----:B------:R2:W-:Y:S04]  /*1330*/  @P1 STG.E.128 desc[UR4][R108.64], R104 ;  /* 0x000000686c001986 */ /* 0x0005e8000c101d04 */
.L_x_33287:
[----:B------:R-:W-:Y:S05]  /*1340*/  BSYNC B0 ;  /* 0x0000000000007941 */ /* 0x000fea0003800000 */
.L_x_33286:
[----:B------:R-:W-:Y:S01]  /*1350*/  ISETP.GE.U32.AND P3, PT, R2, 0x180, PT ;  /* 0x000001800200780c */ /* 0x000fe20003f66070 */
[----:B------:R-:W-:-:S12]  /*1360*/  BSSY B0, `(.L_x_33300) ;  /* 0x0000029000007945 */ /* 0x000fd80003800000 */
[----:B------:R-:W-:Y:S05]  /*1370*/  @!P3 BRA `(.L_x_33301) ;  /* 0x00000000009cb947 */ /* 0x000fea0003800000 */
[----:B------:R-:W-:-:S04]  /*1380*/  ISETP.NE.U32.AND P3, PT, RZ, UR12, PT ;  /* 0x0000000cff007c0c */ /* 0x000fc8000bf65070 */
[----:B------:R-:W-:-:S13]  /*1390*/  ISETP.NE.AND.EX P3, PT, RZ, UR13, PT, P3 ;  /* 0x0000000dff007c0c */ /* 0x000fda000bf65330 */
[----:B-12---:R-:W-:-:S04]  /*13a0*/  @P3 LEA R108, P4, R142, UR12, 0x4 ;  /* 0x0000000c8e6c3c11 */ /* 0x006fc8000f8820ff */
        /* <DEDUP_REMOVED lines=11> */
.L_x_33302:
[----:B------:R-:W-:-:S07]  /*1460*/  FADD.FTZ R9, R100, R9 ;  /* 0x0000000964097221 */ /* 0x000fce0000010000 */
.L_x_33303:
[----:B------:R-:W-:-:S07]  /*1470*/  MOV R104, R9 ;  /* 0x0000000900687202 */ /* 0x000fce0000000f00 */
.L_x_33304:
[----:B------:R-:W-:Y:S01]  /*1480*/  FMUL.FTZ R19, R109, R141 ;  /* 0x0000008d6d137220 */ /* 0x000fe20000410000 */
[----:B------:R-:W-:Y:S06]  /*1490*/  @P3 BRA `(.L_x_33305) ;  /* 0x0000000000083947 */ /* 0x000fec0003800000 */
[----:B------:R-:W-:Y:S05]  /*14a0*/  @P1 BRA `(.L_x_33306) ;  /* 0x0000000000081947 */ /* 0x000fea0003800000 */
[----:B------:R-:W-:Y:S05]  /*14b0*/  BRA `(.L_x_33307) ;  /* 0x0000000000087947 */ /* 0x000fea0003800000 */
.L_x_33305:
[----:B------:R-:W-:-:S07]  /*14c0*/  FADD.FTZ R19, R101, R19 ;  /* 0x0000001365137221 */ /* 0x000fce0000010000 */
.L_x_33306:
[----:B------:R-:W-:-:S07]  /*14d0*/  MOV R105, R19 ;  /* 0x0000001300697202 */ /* 0x000fce0000000f00 */
.L_x_33307:
[----:B------:R-:W-:Y:S01]  /*14e0*/  FMUL.FTZ R121, R110, R141 ;  /* 0x0000008d6e797220 */ /* 0x000fe20000410000 */
[----:B------:R-:W-:Y:S06]  /*14f0*/  @P3 BRA `(.L_x_33308) ;  /* 0x0000000000083947 */ /* 0x000fec0003800000 */
[----:B------:R-:W-:Y:S05]  /*1500*/  @P1 BRA `(.L_x_33309) ;  /* 0x0000000000081947 */ /* 0x000fea0003800000 */
[----:B------:R-:W-:Y:S05]  /*1510*/  BRA `(.L_x_33310) ;  /* 0x0000000000087947 */ /* 0x000fea0003800000 */
.L_x_33308:
[----:B------:R-:W-:-:S07]  /*1520*/  FADD.FTZ R121, R102, R121 ;  /* 0x0000007966797221 */ /* 0x000fce0000010000 */
.L_x_33309:
[----:B------:R-:W-:-:S07]  /*1530*/  MOV R106, R121 ;  /* 0x00000079006a7202 */ /* 0x000fce0000000f00 */
.L_x_33310:
[----:B------:R-:W-:Y:S01]  /*1540*/  FMUL.FTZ R131, R111, R141 ;  /* 0x0000008d6f837220 */ /* 0x000fe20000410000 */
[----:B------:R-:W-:Y:S06]  /*1550*/  @P3 BRA `(.L_x_33311) ;  /* 0x0000000000083947 */ /* 0x000fec0003800000 */
[----:B------:R-:W-:Y:S05]  /*1560*/  @P1 BRA `(.L_x_33312) ;  /* 0x0000000000081947 */ /* 0x000fea0003800000 */
[----:B------:R-:W-:Y:S05]  /*1570*/  BRA `(.L_x_33313) ;  /* 0x0000000000087947 */ /* 0x000fea0003800000 */
.L_x_33311:
[----:B------:R-:W-:-:S07]  /*1580*/  FADD.FTZ R131, R103, R131 ;  /* 0x0000008367837221 */ /* 0x000fce0000010000 */
.L_x_33312:
[----:B------:R-:W-:-:S07]  /*1590*/  MOV R107, R131 ;  /* 0x00000083006b7202 */ /* 0x000fce0000000f00 */
.L_x_33313:
[----:B------:R-:W1:Y:S02]  /*15a0*/  @P1 LDC.64 R108, c[0x0][0x238] ;  /* 0x00008e00ff6c1b82 */ /* 0x000e640000000a00 */
[----:B-1----:R-:W-:-:S04]  /*15b0*/  @P1 LEA R108, P3, R142, R108, 0x4 ;  /* 0x0000006c8e6c1211 */ /* 0x002fc800078620ff */
[C---:B------:R-:W-:Y:S02]  /*15c0*/  @P1 LEA.HI.X R109, R142.reuse, R109, RZ, 0x4, P3 ;  /* 0x0000006d8e6d1211 */ /* 0x040fe400018f24ff */
[----:B------:R-:W-:-:S03]  /*15d0*/  IADD3 R142, R142, 0x80, RZ ;  /* 0x000000808e8e7810 */ /* 0x000fc60007ffe0ff */
[----:B------:R3:W-:Y:S04]  /*15e0*/  @P1 STG.E.128 desc[UR4][R108.64], R104 ;  /* 0x000000686c001986 */ /* 0x0007e8000c101d04 */
.L_x_33301:
[----:B------:R-:W-:Y:S05]  /*15f0*/  BSYNC B0 ;  /* 0x0000000000007941 */ /* 0x000fea0003800000 */
.L_x_33300:
[----:B------:R-:W-:Y:S01]  /*1600*/  ISETP.GE.U32.AND P3, PT, R2, 0x200, PT ;  /* 0x000002000200780c */ /* 0x000fe20003f66070 */
[----:B------:R-:W-:-:S12]  /*1610*/  BSSY B0, `(.L_x_33314) ;  /* 0x0000029000007945 */ /* 0x000fd80003800000 */
[----:B------:R-:W-:Y:S05]  /*1620*/  @!P3 BRA `(.L_x_33315) ;  /* 0x00000000009cb947 */ /* 0x000fea0003800000 */
[----:B------:R-:W-:-:S04]  /*1630*/  ISETP.NE.U32.AND P3, PT, RZ, UR12, PT ;  /* 0x0000000cff007c0c */ /* 0x000fc8000bf65070 */
[----:B------:R-:W-:-:S13]  /*1640*/  ISETP.NE.AND.EX P3, PT, RZ, UR13, PT, P3 ;  /* 0x0000000dff007c0c */ /* 0x000fda000bf65330 */
[----:B-123--:R-:W-:-:S04]  /*1650*/  @P3 LEA R108, P4, R142, UR12, 0x4 ;  /* 0x0000000c8e6c3c11 */ /* 0x00efc8000f8820ff */
        /* <DEDUP_REMOVED lines=11> */
.L_x_33316:
[----:B------:R-:W-:-:S07]  /*1710*/  FADD.FTZ R10, R100, R10 ;  /* 0x0000000a640a7221 */ /* 0x000fce0000010000 */
.L_x_33317:
[----:B------:R-:W-:-:S07]  /*1720*/  MOV R104, R10 ;  /* 0x0000000a00687202 */ /* 0x000fce0000000f00 */
.L_x_33318:
[----:B------:R-:W-:Y:S01]  /*1730*/  FMUL.FTZ R112, R109, R141 ;  /* 0x0000008d6d707220 */ /* 0x000fe20000410000 */
[----:B------:R-:W-:Y:S06]  /*1740*/  @P3 BRA `(.L_x_33319) ;  /* 0x0000000000083947 */ /* 0x000fec0003800000 */
[----:B------:R-:W-:Y:S05]  /*1750*/  @P1 BRA `(.L_x_33320) ;  /* 0x0000000000081947 */ /* 0x000fea0003800000 */
[----:B------:R-:W-:Y:S05]  /*1760*/  BRA `(.L_x_33321) ;  /* 0x0000000000087947 */ /* 0x000fea0003800000 */
.L_x_33319:
[----:B------:R-:W-:-:S07]  /*1770*/  FADD.FTZ R112, R101, R112 ;  /* 0x0000007065707221 */ /* 0x000fce0000010000 */
.L_x_33320:
[----:B------:R-:W-:-:S07]  /*1780*/  MOV R105, R112 ;  /* 0x0000007000697202 */ /* 0x000fce0000000f00 */
.L_x_33321:
[----:B------:R-:W-:Y:S01]  /*1790*/  FMUL.FTZ R122, R110, R141 ;  /* 0x0000008d6e7a7220 */ /* 0x000fe20000410000 */
[----:B------:R-:W-:Y:S06]  /*17a0*/  @P3 BRA `(.L_x_33322) ;  /* 0x0000000000083947 */ /* 0x000fec0003800000 */
[----:B------:R-:W-:Y:S05]  /*17b0*/  @P1 BRA `(.L_x_33323) ;  /* 0x0000000000081947 */ /* 0x000fea0003800000 */
[----:B------:R-:W-:Y:S05]  /*17c0*/  BRA `(.L_x_33324) ;  /* 0x0000000000087947 */ /* 0x000fea0003800000 */
.L_x_33322:
[----:B------:R-:W-:-:S07]  /*17d0*/  FADD.FTZ R122, R102, R122 ;  /* 0x0000007a667a7221 */ /* 0x000fce0000010000 */
.L_x_33323:
[----:B------:R-:W-:-:S07]  /*17e0*/  MOV R106, R122 ;  /* 0x0000007a006a7202 */ /* 0x000fce0000000f00 */
.L_x_33324:
[----:B------:R-:W-:Y:S01]  /*17f0*/  FMUL.FTZ R132, R111, R141 ;  /* 0x0000008d6f847220 */ /* 0x000fe20000410000 */
[----:B------:R-:W-:Y:S06]  /*1800*/  @P3 BRA `(.L_x_33325) ;  /* 0x0000000000083947 */ /* 0x000fec0003800000 */
[----:B------:R-:W-:Y:S05]  /*1810*/  @P1 BRA `(.L_x_33326) ;  /* 0x0000000000081947 */ /* 0x000fea0003800000 */
[----:B------:R-:W-:Y:S05]  /*1820*/  BRA `(.L_x_33327) ;  /* 0x0000000000087947 */ /* 0x000fea0003800000 */
.L_x_33325:
[----:B------:R-:W-:-:S07]  /*1830*/  FADD.FTZ R132, R103, R132 ;  /* 0x0000008467847221 */ /* 0x000fce0000010000 */
.L_x_33326:
[----:B------:R-:W-:-:S07]  /*1840*/  MOV R107, R132 ;  /* 0x00000084006b7202 */ /* 0x000fce0000000f00 */
.L_x_33327:
[----:B------:R-:W1:Y:S02]  /*1850*/  @P1 LDC.64 R108, c[0x0][0x238] ;  /* 0x00008e00ff6c1b82 */ /* 0x000e640000000a00 */
[----:B-1----:R-:W-:-:S04]  /*1860*/  @P1 LEA R108, P3, R142, R108, 0x4 ;  /* 0x0000006c8e6c1211 */ /* 0x002fc800078620ff */
[C---:B------:R-:W-:Y:S02]  /*1870*/  @P1 LEA.HI.X R109, R142.reuse, R109, RZ, 0x4, P3 ;  /* 0x0000006d8e6d1211 */ /* 0x040fe400018f24ff */
[----:B------:R-:W-:-:S03]  /*1880*/  IADD3 R142, R142, 0x80, RZ ;  /* 0x000000808e8e7810 */ /* 0x000fc60007ffe0ff */
[----:B------:R4:W-:Y:S04]  /*1890*/  @P1 STG.E.128 desc[UR4][R108.64], R104 ;  /* 0x000000686c001986 */ /* 0x0009e8000c101d04 */
.L_x_33315:
[----:B------:R-:W-:Y:S05]  /*18a0*/  BSYNC B0 ;  /* 0x0000000000007941 */ /* 0x000fea0003800000 */
.L_x_33314:
[----:B------:R-:W-:Y:S01]  /*18b0*/  ISETP.GE.U32.AND P3, PT, R2, 0x280, PT ;  /* 0x000002800200780c */ /* 0x000fe20003f66070 */
[----:B------:R-:W-:-:S12]  /*18c0*/  BSSY B0, `(.L_x_33328) ;  /* 0x0000029000007945 */ /* 0x000fd80003800000 */
[----:B------:R-:W-:Y:S05]  /*18d0*/  @!P3 BRA `(.L_x_33329) ;  /* 0x00000000009cb947 */ /* 0x000fea0003800000 */
[----:B------:R-:W-:-:S04]  /*18e0*/  ISETP.NE.U32.AND P3, PT, RZ, UR12, PT ;  /* 0x0000000cff007c0c */ /* 0x000fc8000bf65070 */
[----:B------:R-:W-:-:S13]  /*18f0*/  ISETP.NE.AND.EX P3, PT, RZ, UR13, PT, P3 ;  /* 0x0000000dff007c0c */ /* 0x000fda000bf65330 */
[----:B-1234-:R-:W-:-:S04]  /*1900*/  @P3 LEA R108, P4, R142, UR12, 0x4 ;  /* 0x0000000c8e6c3c11 */ /* 0x01efc8000f8820ff */
        /* <DEDUP_REMOVED lines=11> */
.L_x_33330:
[----:B------:R-:W-:-:S07]  /*19c0*/  FADD.FTZ R11, R100, R11 ;  /* 0x0000000b640b7221 */ /* 0x000fce0000010000 */
.L_x_33331:
[----:B------:R-:W-:-:S07]  /*19d0*/  MOV R104, R11 ;  /* 0x0000000b00687202 */ /* 0x000fce0000000f00 */
.L_x_33332:
[----:B------:R-:W-:Y:S01]  /*19e0*/  FMUL.FTZ R113, R109, R141 ;  /* 0x0000008d6d717220 */ /* 0x000fe20000410000 */
[----:B------:R-:W-:Y:S06]  /*19f0*/  @P3 BRA `(.L_x_33333) ;  /* 0x0000000000083947 */ /* 0x000fec0003800000 */
[----:B------:R-:W-:Y:S05]  /*1a00*/  @P1 BRA `(.L_x_33334) ;  /* 0x0000000000081947 */ /* 0x000fea0003800000 */
[----:B------:R-:W-:Y:S05]  /*1a10*/  BRA `(.L_x_33335) ;  /* 0x0000000000087947 */ /* 0x000fea0003800000 */
.L_x_33333:
[----:B------:R-:W-:-:S07]  /*1a20*/  FADD.FTZ R113, R101, R113 ;  /* 0x0000007165717221 */ /* 0x000fce0000010000 */
.L_x_33334:
[----:B------:R-:W-:-:S07]  /*1a30*/  MOV R105, R113 ;  /* 0x0000007100697202 */ /* 0x000fce0000000f00 */
.L_x_33335:
[----:B------:R-:W-:Y:S01]  /*1a40*/  FMUL.FTZ R123, R110, R141 ;  /* 0x0000008d6e7b7220 */ /* 0x000fe20000410000 */
[----:B------:R-:W-:Y:S06]  /*1a50*/  @P3 BRA `(.L_x_33336) ;  /* 0x0000000000083947 */ /* 0x000fec0003800000 */
[----:B------:R-:W-:Y:S05]  /*1a60*/  @P1 BRA `(.L_x_33337) ;  /* 0x0000000000081947 */ /* 0x000fea0003800000 */
[----:B------:R-:W-:Y:S05]  /*1a70*/  BRA `(.L_x_33338) ;  /* 0x0000000000087947 */ /* 0x000fea0003800000 */
.L_x_33336:
[----:B------:R-:W-:-:S07]  /*1a80*/  FADD.FTZ R123, R102, R123 ;  /* 0x0000007b667b7221 */ /* 0x000fce0000010000 */
.L_x_33337:
[----:B------:R-:W-:-:S07]  /*1a90*/  MOV R106, R123 ;  /* 0x0000007b006a7202 */ /* 0x000fce0000000f00 */
.L_x_33338:
[----:B------:R-:W-:Y:S01]  /*1aa0*/  FMUL.FTZ R133, R111, R141 ;  /* 0x0000008d6f857220 */ /* 0x000fe20000410000 */
[----:B------:R-:W-:Y:S06]  /*1ab0*/  @P3 BRA `(.L_x_33339) ;  /* 0x0000000000083947 */ /* 0x000fec0003800000 */
[----:B------:R-:W-:Y:S05]  /*1ac0*/  @P1 BRA `(.L_x_33340) ;  /* 0x0000000000081947 */ /* 0x000fea0003800000 */
[----:B------:R-:W-:Y:S05]  /*1ad0*/  BRA `(.L_x_33341) ;  /* 0x0000000000087947 */ /* 0x000fea0003800000 */
.L_x_33339:
[----:B------:R-:W-:-:S07]  /*1ae0*/  FADD.FTZ R133, R103, R133 ;  /* 0x0000008567857221 */ /* 0x000fce0000010000 */
.L_x_33340:
[----:B------:R-:W-:-:S07]  /*1af0*/  MOV R107, R133 ;  /* 0x00000085006b7202 */ /* 0x000fce0000000f00 */
.L_x_33341:
[----:B------:R-:W1:Y:S02]  /*1b00*/  @P1 LDC.64 R108, c[0x0][0x238] ;  /* 0x00008e00ff6c1b82 */ /* 0x000e640000000a00 */
[----:B-1----:R-:W-:-:S04]  /*1b10*/  @P1 LEA R108, P3, R142, R108, 0x4 ;  /* 0x0000006c8e6c1211 */ /* 0x002fc800078620ff */
[C---:B------:R-:W-:Y:S02]  /*1b20*/  @P1 LEA.HI.X R109, R142.reuse, R109, RZ, 0x4, P3 ;  /* 0x0000006d8e6d1211 */ /* 0x040fe400018f24ff */
[----:B------:R-:W-:-:S03]  /*1b30*/  IADD3 R142, R142, 0x80, RZ ;  /* 0x000000808e8e7810 */ /* 0x000fc60007ffe0ff */
[----:B------:R1:W-:Y:S04]  /*1b40*/  @P1 STG.E.128 desc[UR4][R108.64], R104 ;  /* 0x000000686c001986 */ /* 0x0003e8000c101d04 */
.L_x_33329:
[----:B------:R-:W-:Y:S05]  /*1b50*/  BSYNC B0 ;  /* 0x0000000000007941 */ /* 0x000fea0003800000 */
.L_x_33328:
        /* <DEDUP_REMOVED lines=17> */
.L_x_33344:
[----:B------:R-:W-:-:S07]  /*1c70*/  FADD.FTZ R12, R100, R12 ;  /* 0x0000000c640c7221 */ /* 0x000fce0000010000 */
.L_x_33345:
[----:B------:R-:W-:-:S07]  /*1c80*/  MOV R104, R12 ;  /* 0x0000000c00687202 */ /* 0x000fce0000000f00 */
.L_x_33346:
[----:B------:R-:W-:Y:S01]  /*1c90*/  FMUL.FTZ R114, R109, R141 ;  /* 0x0000008d6d727220 */ /* 0x000fe20000410000 */
[----:B------:R-:W-:Y:S06]  /*1ca0*/  @P3 BRA `(.L_x_33347) ;  /* 0x0000000000083947 */ /* 0x000fec0003800000 */
[----:B------:R-:W-:Y:S05]  /*1cb0*/  @P1 BRA `(.L_x_33348) ;  /* 0x0000000000081947 */ /* 0x000fea0003800000 */
[----:B------:R-:W-:Y:S05]  /*1cc0*/  BRA `(.L_x_33349) ;  /* 0x0000000000087947 */ /* 0x000fea0003800000 */
.L_x_33347:
[----:B------:R-:W-:-:S07]  /*1cd0*/  FADD.FTZ R114, R101, R114 ;  /* 0x0000007265727221 */ /* 0x000fce0000010000 */
.L_x_33348:
[----:B------:R-:W-:-:S07]  /*1ce0*/  MOV R105, R114 ;  /* 0x0000007200697202 */ /* 0x000fce0000000f00 */
.L_x_33349:
[----:B------:R-:W-:Y:S01]  /*1cf0*/  FMUL.FTZ R124, R110, R141 ;  /* 0x0000008d6e7c7220 */ /* 0x000fe20000410000 */
[----:B------:R-:W-:Y:S06]  /*1d00*/  @P3 BRA `(.L_x_33350) ;  /* 0x0000000000083947 */ /* 0x000fec0003800000 */
[----:B------:R-:W-:Y:S05]  /*1d10*/  @P1 BRA `(.L_x_33351) ;  /* 0x0000000000081947 */ /* 0x000fea0003800000 */
[----:B------:R-:W-:Y:S05]  /*1d20*/  BRA `(.L_x_33352) ;  /* 0x0000000000087947 */ /* 0x000fea0003800000 */
.L_x_33350:
[----:B------:R-:W-:-:S07]  /*1d30*/  FADD.FTZ R124, R102, R124 ;  /* 0x0000007c667c7221 */ /* 0x000fce0000010000 */
.L_x_33351:
[----:B------:R-:W-:-:S07]  /*1d40*/  MOV R106, R124 ;  /* 0x0000007c006a7202 */ /* 0x000fce0000000f00 */
.L_x_33352:
[----:B------:R-:W-:Y:S01]  /*1d50*/  FMUL.FTZ R134, R111, R141 ;  /* 0x0000008d6f867220 */ /* 0x000fe20000410000 */
[----:B------:R-:W-:Y:S06]  /*1d60*/  @P3 BRA `(.L_x_33353) ;  /* 0x0000000000083947 */ /* 0x000fec0003800000 */
[----:B------:R-:W-:Y:S05]  /*1d70*/  @P1 BRA `(.L_x_33354) ;  /* 0x0000000000081947 */ /* 0x000fea0003800000 */
[----:B------:R-:W-:Y:S05]  /*1d80*/  BRA `(.L_x_33355) ;  /* 0x0000000000087947 */ /* 0x000fea0003800000 */
.L_x_33353:
[----:B------:R-:W-:-:S07]  /*1d90*/  FADD.FTZ R134, R103, R134 ;  /* 0x0000008667867221 */ /* 0x000fce0000010000 */
.L_x_33354:
[----:B------:R-:W-:-:S07]  /*1da0*/  MOV R107, R134 ;  /* 0x00000086006b7202 */ /* 0x000fce0000000f00 */
.L_x_33355:
[----:B------:R-:W1:Y:S02]  /*1db0*/  @P1 LDC.64 R108, c[0x0][0x238] ;  /* 0x00008e00ff6c1b82 */ /* 0x000e640000000a00 */
[----:B-1----:R-:W-:-:S04]  /*1dc0*/  @P1 LEA R108, P3, R142, R108, 0x4 ;  /* 0x0000006c8e6c1211 */ /* 0x002fc800078620ff */
[C---:B------:R-:W-:Y:S02]  /*1dd0*/  @P1 LEA.HI.X R109, R142.reuse, R109, RZ, 0x4, P3 ;  /* 0x0000006d8e6d1211 */ /* 0x040fe400018f24ff */
[----:B------:R-:W-:-:S03]  /*1de0*/  IADD3 R142, R142, 0x80, RZ ;  /* 0x000000808e8e7810 */ /* 0x000fc60007ffe0ff */
[----:B------:R1:W-:Y:S04]  /*1df0*/  @P1 STG.E.128 desc[UR4][R108.64], R104 ;  /* 0x000000686c001986 */ /* 0x0003e8000c101d04 */
.L_x_33343:
[----:B------:R-:W-:Y:S05]  /*1e00*/  BSYNC B0 ;  /* 0x0000000000007941 */ /* 0x000fea0003800000 */
.L_x_33342:
        /* <DEDUP_REMOVED lines=17> */
.L_x_33358:
[----:B------:R-:W-:-:S07]  /*1f20*/  FADD.FTZ R13, R100, R13 ;  /* 0x0000000d640d7221 */ /* 0x000fce0000010000 */
.L_x_33359:
[----:B------:R-:W-:-:S07]  /*1f30*/  MOV R104, R13 ;  /* 0x0000000d00687202 */ /* 0x000fce0000000f00 */
.L_x_33360:
[----:B------:R-:W-:Y:S01]  /*1f40*/  FMUL.FTZ R115, R109, R141 ;  /* 0x0000008d6d737220 */ /* 0x000fe20000410000 */
[----:B------:R-:W-:Y:S06]  /*1f50*/  @P3 BRA `(.L_x_33361) ;  /* 0x0000000000083947 */ /* 0x000fec0003800000 */
[----:B------:R-:W-:Y:S05]  /*1f60*/  @P1 BRA `(.L_x_33362) ;  /* 0x0000000000081947 */ /* 0x000fea0003800000 */
[----:B------:R-:W-:Y:S05]  /*1f70*/  BRA `(.L_x_33363) ;  /* 0x0000000000087947 */ /* 0x000fea0003800000 */
.L_x_33361:
[----:B------:R-:W-:-:S07]  /*1f80*/  FADD.FTZ R115, R101, R115 ;  /* 0x0000007365737221 */ /* 0x000fce0000010000 */
.L_x_33362:
[----:B------:R-:W-:-:S07]  /*1f90*/  MOV R105, R115 ;  /* 0x0000007300697202 */ /* 0x000fce0000000f00 */
.L_x_33363:
[----:B------:R-:W-:Y:S01]  /*1fa0*/  FMUL.FTZ R125, R110, R141 ;  /* 0x0000008d6e7d7220 */ /* 0x000fe20000410000 */
[----:B------:R-:W-:Y:S06]  /*1fb0*/  @P3 BRA `(.L_x_33364) ;  /* 0x0000000000083947 */ /* 0x000fec0003800000 */
[----:B------:R-:W-:Y:S05]  /*1fc0*/  @P1 BRA `(.L_x_33365) ;  /* 0x0000000000081947 */ /* 0x000fea0003800000 */
[----:B------:R-:W-:Y:S05]  /*1fd0*/  BRA `(.L_x_33366) ;  /* 0x0000000000087947 */ /* 0x000fea0003800000 */
.L_x_33364:
[----:B------:R-:W-:-:S07]  /*1fe0*/  FADD.FTZ R125, R102, R125 ;  /* 0x0000007d667d7221 */ /* 0x000fce0000010000 */
.L_x_33365:
[----:B------:R-:W-:-:S07]  /*1ff0*/  MOV R106, R125 ;  /* 0x0000007d006a7202 */ /* 0x000fce0000000f00 */
.L_x_33366:
[----:B------:R-:W-:Y:S01]  /*2000*/  FMUL.FTZ R135, R111, R141 ;  /* 0x0000008d6f877220 */ /* 0x000fe20000410000 */
[----:B------:R-:W-:Y:S06]  /*2010*/  @P3 BRA `(.L_x_33367) ;  /* 0x0000000000083947 */ /* 0x000fec0003800000 */
[----:B------:R-:W-:Y:S05]  /*2020*/  @P1 BRA `(.L_x_33368) ;  /* 0x0000000000081947 */ /* 0x000fea0003800000 */
[----:B------:R-:W-:Y:S05]  /*2030*/  BRA `(.L_x_33369) ;  /* 0x0000000000087947 */ /* 0x000fea0003800000 */
.L_x_33367:
[----:B------:R-:W-:-:S07]  /*2040*/  FADD.FTZ R135, R103, R135 ;  /* 0x0000008767877221 */ /* 0x000fce0000010000 */
.L_x_33368:
[----:B------:R-:W-:-:S07]  /*2050*/  MOV R107, R135 ;  /* 0x00000087006b7202 */ /* 0x000fce0000000f00 */
.L_x_33369:
[----:B------:R-:W1:Y:S02]  /*2060*/  @P1 LDC.64 R108, c[0x0][0x238] ;  /* 0x00008e00ff6c1b82 */ /* 0x000e640000000a00 */
[----:B-1----:R-:W-:-:S04]  /*2070*/  @P1 LEA R108, P3, R142, R108, 0x4 ;  /* 0x0000006c8e6c1211 */ /* 0x002fc800078620ff */
[C---:B------:R-:W-:Y:S02]  /*2080*/  @P1 LEA.HI.X R109, R142.reuse, R109, RZ, 0x4, P3 ;  /* 0x0000006d8e6d1211 */ /* 0x040fe400018f24ff */
[----:B------:R-:W-:-:S03]  /*2090*/  IADD3 R142, R142, 0x80, RZ ;  /* 0x000000808e8e7810 */ /* 0x000fc60007ffe0ff */
[----:B------:R1:W-:Y:S04]  /*20a0*/  @P1 STG.E.128 desc[UR4][R108.64], R104 ;  /* 0x000000686c001986 */ /* 0x0003e8000c101d04 */
.L_x_33357:
[----:B------:R-:W-:Y:S05]  /*20b0*/  BSYNC B0 ;  /* 0x0000000000007941 */ /* 0x000fea0003800000 */
.L_x_33356:
        /* <DEDUP_REMOVED lines=17> */
.L_x_33372:
[----:B------:R-:W-:-:S07]  /*21d0*/  FADD.FTZ R14, R100, R14 ;  /* 0x0000000e640e7221 */ /* 0x000fce0000010000 */
.L_x_33373:
[----:B------:R-:W-:-:S07]  /*21e0*/  MOV R104, R14 ;  /* 0x0000000e00687202 */ /* 0x000fce0000000f00 */
.L_x_33374:
[----:B------:R-:W-:Y:S01]  /*21f0*/  FMUL.FTZ R116, R109, R141 ;  /* 0x0000008d6d747220 */ /* 0x000fe20000410000 */
[----:B------:R-:W-:Y:S06]  /*2200*/  @P3 BRA `(.L_x_33375) ;  /* 0x0000000000083947 */ /* 0x000fec0003800000 */
[----:B------:R-:W-:Y:S05]  /*2210*/  @P1 BRA `(.L_x_33376) ;  /* 0x0000000000081947 */ /* 0x000fea0003800000 */
[----:B------:R-:W-:Y:S05]  /*2220*/  BRA `(.L_x_33377) ;  /* 0x0000000000087947 */ /* 0x000fea0003800000 */
.L_x_33375:
[----:B------:R-:W-:-:S07]  /*2230*/  FADD.FTZ R116, R101, R116 ;  /* 0x0000007465747221 */ /* 0x000fce0000010000 */
.L_x_33376:
[----:B------:R-:W-:-:S07]  /*2240*/  MOV R105, R116 ;  /* 0x0000007400697202 */ /* 0x000fce0000000f00 */
.L_x_33377:
[----:B------:R-:W-:Y:S01]  /*2250*/  FMUL.FTZ R126, R110, R141 ;  /* 0x0000008d6e7e7220 */ /* 0x000fe20000410000 */
[----:B------:R-:W-:Y:S06]  /*2260*/  @P3 BRA `(.L_x_33378) ;  /* 0x0000000000083947 */ /* 0x000fec0003800000 */
[----:B------:R-:W-:Y:S05]  /*2270*/  @P1 BRA `(.L_x_33379) ;  /* 0x0000000000081947 */ /* 0x000fea0003800000 */
[----:B------:R-:W-:Y:S05]  /*2280*/  BRA `(.L_x_33380) ;  /* 0x0000000000087947 */ /* 0x000fea0003800000 */
.L_x_33378:
[----:B------:R-:W-:-:S07]  /*2290*/  FADD.FTZ R126, R102, R126 ;  /* 0x0000007e667e7221 */ /* 0x000fce0000010000 */
.L_x_33379:
[----:B------:R-:W-:-:S07]  /*22a0*/  MOV R106, R126 ;  /* 0x0000007e006a7202 */ /* 0x000fce0000000f00 */
.L_x_33380:
[----:B------:R-:W-:Y:S01]  /*22b0*/  FMUL.FTZ R136, R111, R141 ;  /* 0x0000008d6f887220 */ /* 0x000fe20000410000 */
[----:B------:R-:W-:Y:S06]  /*22c0*/  @P3 BRA `(.L_x_33381) ;  /* 0x0000000000083947 */ /* 0x000fec0003800000 */
[----:B------:R-:W-:Y:S05]  /*22d0*/  @P1 BRA `(.L_x_33382) ;  /* 0x0000000000081947 */ /* 0x000fea0003800000 */
[----:B------:R-:W-:Y:S05]  /*22e0*/  BRA `(.L_x_33383) ;  /* 0x0000000000087947 */ /* 0x000fea0003800000 */
.L_x_33381:
[----:B------:R-:W-:-:S07]  /*22f0*/  FADD.FTZ R136, R103, R136 ;  /* 0x0000008867887221 */ /* 0x000fce0000010000 */
.L_x_33382:
[----:B------:R-:W-:-:S07]  /*2300*/  MOV R107, R136 ;  /* 0x00000088006b7202 */ /* 0x000fce0000000f00 */
.L_x_33383:
[----:B------:R-:W1:Y:S02]  /*2310*/  @P1 LDC.64 R108, c[0x0][0x238] ;  /* 0x00008e00ff6c1b82 */ /* 0x000e640000000a00 */
[----:B-1----:R-:W-:-:S04]  /*2320*/  @P1 LEA R108, P3, R142, R108, 0x4 ;  /* 0x0000006c8e6c1211 */ /* 0x002fc800078620ff */
[C---:B------:R-:W-:Y:S02]  /*2330*/  @P1 LEA.HI.X R109, R142.reuse, R109, RZ, 0x4, P3 ;  /* 0x0000006d8e6d1211 */ /* 0x040fe400018f24ff */
[----:B------:R-:W-:-:S03]  /*2340*/  IADD3 R142, R142, 0x80, RZ ;  /* 0x000000808e8e7810 */ /* 0x000fc60007ffe0ff */
[----:B------:R1:W-:Y:S04]  /*2350*/  @P1 STG.E.128 desc[UR4][R108.64], R104 ;  /* 0x000000686c001986 */ /* 0x0003e8000c101d04 */
.L_x_33371:
[----:B------:R-:W-:Y:S05]  /*2360*/  BSYNC B0 ;  /* 0x0000000000007941 */ /* 0x000fea0003800000 */
.L_x_33370:
        /* <DEDUP_REMOVED lines=17> */
.L_x_33386:
[----:B------:R-:W-:-:S07]  /*2480*/  FADD.FTZ R15, R100, R15 ;  /* 0x0000000f640f7221 */ /* 0x000fce0000010000 */
.L_x_33387:
[----:B------:R-:W-:-:S07]  /*2490*/  MOV R104, R15 ;  /* 0x0000000f00687202 */ /* 0x000fce0000000f00 */
.L_x_33388:
[----:B------:R-:W-:Y:S01]  /*24a0*/  FMUL.FTZ R117, R109, R141 ;  /* 0x0000008d6d757220 */ /* 0x000fe20000410000 */
[----:B------:R-:W-:Y:S06]  /*24b0*/  @P3 BRA `(.L_x_33389) ;  /* 0x0000000000083947 */ /* 0x000fec0003800000 */
[----:B------:R-:W-:Y:S05]  /*24c0*/  @P1 BRA `(.L_x_33390) ;  /* 0x0000000000081947 */ /* 0x000fea0003800000 */
[----:B------:R-:W-:Y:S05]  /*24d0*/  BRA `(.L_x_33391) ;  /* 0x0000000000087947 */ /* 0x000fea0003800000 */
.L_x_33389:
[----:B------:R-:W-:-:S07]  /*24e0*/  FADD.FTZ R117, R101, R117 ;  /* 0x0000007565757221 */ /* 0x000fce0000010000 */
.L_x_33390:
[----:B------:R-:W-:-:S07]  /*24f0*/  MOV R105, R117 ;  /* 0x0000007500697202 */ /* 0x000fce0000000f00 */
.L_x_33391:
[----:B------:R-:W-:Y:S01]  /*2500*/  FMUL.FTZ R127, R110, R141 ;  /* 0x0000008d6e7f7220 */ /* 0x000fe20000410000 */
[----:B------:R-:W-:Y:S06]  /*2510*/  @P3 BRA `(.L_x_33392) ;  /* 0x0000000000083947 */ /* 0x000fec0003800000 */
[----:B------:R-:W-:Y:S05]  /*2520*/  @P1 BRA `(.L_x_33393) ;  /* 0x0000000000081947 */ /* 0x000fea0003800000 */
[----:B------:R-:W-:Y:S05]  /*2530*/  BRA `(.L_x_33394) ;  /* 0x0000000000087947 */ /* 0x000fea0003800000 */
.L_x_33392:
[----:B------:R-:W-:-:S07]  /*2540*/  FADD.FTZ R127, R102, R127 ;  /* 0x0000007f667f7221 */ /* 0x000fce0000010000 */
.L_x_33393:
[----:B------:R-:W-:-:S07]  /*2550*/  MOV R106, R127 ;  /* 0x0000007f006a7202 */ /* 0x000fce0000000f00 */
.L_x_33394:
[----:B------:R-:W-:Y:S01]  /*2560*/  FMUL.FTZ R137, R111, R141 ;  /* 0x0000008d6f897220 */ /* 0x000fe20000410000 */
[----:B------:R-:W-:Y:S06]  /*2570*/  @P3 BRA `(.L_x_33395) ;  /* 0x0000000000083947 */ /* 0x000fec0003800000 */
[----:B------:R-:W-:Y:S05]  /*2580*/  @P1 BRA `(.L_x_33396) ;  /* 0x0000000000081947 */ /* 0x000fea0003800000 */
[----:B------:R-:W-:Y:S05]  /*2590*/  BRA `(.L_x_33397) ;  /* 0x0000000000087947 */ /* 0x000fea0003800000 */
.L_x_33395:
[----:B------:R-:W-:-:S07]  /*25a0*/  FADD.FTZ R137, R103, R137 ;  /* 0x0000008967897221 */ /* 0x000fce0000010000 */
.L_x_33396:
[----:B------:R-:W-:-:S07]  /*25b0*/  MOV R107, R137 ;  /* 0x00000089006b7202 */ /* 0x000fce0000000f00 */
.L_x_33397:
[----:B------:R-:W1:Y:S02]  /*25c0*/  @P1 LDC.64 R108, c[0x0][0x238] ;  /* 0x00008e00ff6c1b82 */ /* 0x000e640000000a00 */
[----:B-1----:R-:W-:-:S04]  /*25d0*/  @P1 LEA R108, P3, R142, R108, 0x4 ;  /* 0x0000006c8e6c1211 */ /* 0x002fc800078620ff */
[C---:B------:R-:W-:Y:S02]  /*25e0*/  @P1 LEA.HI.X R109, R142.reuse, R109, RZ, 0x4, P3 ;  /* 0x0000006d8e6d1211 */ /* 0x040fe400018f24ff */
[----:B------:R-:W-:-:S03]  /*25f0*/  IADD3 R142, R142, 0x80, RZ ;  /* 0x000000808e8e7810 */ /* 0x000fc60007ffe0ff */
[----:B------:R1:W-:Y:S04]  /*2600*/  @P1 STG.E.128 desc[UR4][R108.64], R104 ;  /* 0x000000686c001986 */ /* 0x0003e8000c101d04 */
.L_x_33385:
[----:B------:R-:W-:Y:S05]  /*2610*/  BSYNC B0 ;  /* 0x0000000000007941 */ /* 0x000fea0003800000 */
.L_x_33384:
        /* <DEDUP_REMOVED lines=17> */
.L_x_33400:
[----:B------:R-:W-:-:S07]  /*2730*/  FADD.FTZ R16, R100, R16 ;  /* 0x0000001064107221 */ /* 0x000fce0000010000 */
.L_x_33401:
[----:B------:R-:W-:-:S07]  /*2740*/  MOV R104, R16 ;  /* 0x0000001000687202 */ /* 0x000fce0000000f00 */
.L_x_33402:
[----:B------:R-:W-:Y:S01]  /*2750*/  FMUL.FTZ R118, R109, R141 ;  /* 0x0000008d6d767220 */ /* 0x000fe20000410000 */
[----:B------:R-:W-:Y:S06]  /*2760*/  @P3 BRA `(.L_x_33403) ;  /* 0x0000000000083947 */ /* 0x000fec0003800000 */
[----:B------:R-:W-:Y:S05]  /*2770*/  @P1 BRA `(.L_x_33404) ;  /* 0x0000000000081947 */ /* 0x000fea0003800000 */
[----:B------:R-:W-:Y:S05]  /*2780*/  BRA `(.L_x_33405) ;  /* 0x0000000000087947 */ /* 0x000fea0003800000 */
.L_x_33403:
[----:B------:R-:W-:-:S07]  /*2790*/  FADD.FTZ R118, R101, R118 ;  /* 0x0000007665767221 */ /* 0x000fce0000010000 */
.L_x_33404:
[----:B------:R-:W-:-:S07]  /*27a0*/  MOV R105, R118 ;  /* 0x0000007600697202 */ /* 0x000fce0000000f00 */
.L_x_33405:
[----:B------:R-:W-:Y:S01]  /*27b0*/  FMUL.FTZ R128, R110, R141 ;  /* 0x0000008d6e807220 */ /* 0x000fe20000410000 */
[----:B------:R-:W-:Y:S06]  /*27c0*/  @P3 BRA `(.L_x_33406) ;  /* 0x0000000000083947 */ /* 0x000fec0003800000 */
[----:B------:R-:W-:Y:S05]  /*27d0*/  @P1 BRA `(.L_x_33407) ;  /* 0x0000000000081947 */ /* 0x000fea0003800000 */
[----:B------:R-:W-:Y:S05]  /*27e0*/  BRA `(.L_x_33408) ;  /* 0x0000000000087947 */ /* 0x000fea0003800000 */
.L_x_33406:
[----:B------:R-:W-:-:S07]  /*27f0*/  FADD.FTZ R128, R102, R128 ;  /* 0x0000008066807221 */ /* 0x000fce0000010000 */
.L_x_33407:
[----:B------:R-:W-:-:S07]  /*2800*/  MOV R106, R128 ;  /* 0x00000080006a7202 */ /* 0x000fce0000000f00 */
.L_x_33408:
[----:B------:R-:W-:Y:S01]  /*2810*/  FMUL.FTZ R138, R111, R141 ;  /* 0x0000008d6f8a7220 */ /* 0x000fe20000410000 */
[----:B------:R-:W-:Y:S06]  /*2820*/  @P3 BRA `(.L_x_33409) ;  /* 0x0000000000083947 */ /* 0x000fec0003800000 */
[----:B------:R-:W-:Y:S05]  /*2830*/  @P1 BRA `(.L_x_33410) ;  /* 0x0000000000081947 */ /* 0x000fea0003800000 */
[----:B------:R-:W-:Y:S05]  /*2840*/  BRA `(.L_x_33411) ;  /* 0x0000000000087947 */ /* 0x000fea0003800000 */
.L_x_33409:
[----:B------:R-:W-:-:S07]  /*2850*/  FADD.FTZ R138, R103, R138 ;  /* 0x0000008a678a7221 */ /* 0x000fce0000010000 */
.L_x_33410:
[----:B------:R-:W-:-:S07]  /*2860*/  MOV R107, R138 ;  /* 0x0000008a006b7202 */ /* 0x000fce0000000f00 */
.L_x_33411:
[----:B------:R-:W1:Y:S02]  /*2870*/  @P1 LDC.64 R108, c[0x0][0x238] ;  /* 0x00008e00ff6c1b82 */ /* 0x000e640000000a00 */
[----:B-1----:R-:W-:-:S04]  /*2880*/  @P1 LEA R108, P3, R142, R108, 0x4 ;  /* 0x0000006c8e6c1211 */ /* 0x002fc800078620ff */
[----:B------:R-:W-:-:S05]  /*2890*/  @P1 LEA.HI.X R109, R142, R109, RZ, 0x4, P3 ;  /* 0x0000006d8e6d1211 */ /* 0x000fca00018f24ff */
[----:B------:R1:W-:Y:S04]  /*28a0*/  @P1 STG.E.128 desc[UR4][R108.64], R104 ;  /* 0x000000686c001986 */ /* 0x0003e8000c101d04 */
.L_x_33399:
[----:B------:R-:W-:Y:S05]  /*28b0*/  BSYNC B0 ;  /* 0x0000000000007941 */ /* 0x000fea0003800000 */
.L_x_33398:
[----:B-1234-:R-:W-:Y:S01]  /*28c0*/  FADD.FTZ R108, RZ, R7 ;  /* 0x00000007ff6c7221 */ /* 0x01efe20000010000 */
        /* <DEDUP_REMOVED lines=171> */
.L_x_33444:
        /* <DEDUP_REMOVED lines=90> */
.L_x_33414:
[----:B------:R-:W-:Y:S05]  /*3920*/  BSYNC B0 ;  /* 0x0000000000007941 */ /* 0x000fea0003800000 */
.L_x_33413:
        /* <DEDUP_REMOVED lines=19> */
.L_x_33416:
[----:B------:R-:W-:Y:S05]  /*3a60*/  BSYNC B0 ;  /* 0x0000000000007941 */ /* 0x000fea0003800000 */
.L_x_33415:
        /* <DEDUP_REMOVED lines=19> */
.L_x_33418:
[----:B------:R-:W-:Y:S05]  /*3ba0*/  BSYNC B0 ;  /* 0x0000000000007941 */ /* 0x000fea0003800000 */
.L_x_33417:
        /* <DEDUP_REMOVED lines=19> */
.L_x_33420:
[----:B------:R-:W-:Y:S05]  /*3ce0*/  BSYNC B0 ;  /* 0x0000000000007941 */ /* 0x000fea0003800000 */
.L_x_33419:
        /* <DEDUP_REMOVED lines=19> */
.L_x_33422:
[----:B------:R-:W-:Y:S05]  /*3e20*/  BSYNC B0 ;  /* 0x0000000000007941 */ /* 0x000fea0003800000 */
.L_x_33421:
        /* <DEDUP_REMOVED lines=19> */
.L_x_33424:
[----:B------:R-:W-:Y:S05]  /*3f60*/  BSYNC B0 ;  /* 0x0000000000007941 */ /* 0x000fea0003800000 */
.L_x_33423:
        /* <DEDUP_REMOVED lines=19> */
.L_x_33426:
[----:B------:R-:W-:Y:S05]  /*40a0*/  BSYNC B0 ;  /* 0x0000000000007941 */ /* 0x000fea0003800000 */
.L_x_33425:
        /* <DEDUP_REMOVED lines=19> */
.L_x_33428:
[----:B------:R-:W-:Y:S05]  /*41e0*/  BSYNC B0 ;  /* 0x0000000000007941 */ /* 0x000fea0003800000 */
.L_x_33427:
        /* <DEDUP_REMOVED lines=19> */
.L_x_33430:
[----:B------:R-:W-:Y:S05]  /*4320*/  BSYNC B0 ;  /* 0x0000000000007941 */ /* 0x000fea0003800000 */
.L_x_33429:
        /* <DEDUP_REMOVED lines=18> */
.L_x_33432:
[----:B------:R-:W-:Y:S05]  /*4450*/  BSYNC B0 ;  /* 0x0000000000007941 */ /* 0x000fea0003800000 */
.L_x_33431:
[----:B------:R-:W-:Y:S02]  /*4460*/  ISETP.NE.AND P3, PT, R140, RZ, PT ;  /* 0x000000ff8c00720c */ /* 0x000fe40003f65270 */
[----:B------:R-:W-:Y:S02]  /*4470*/  IADD3 R3, R3, UR8, RZ ;  /* 0x0000000803037c10 */ /* 0x000fe4000fffe0ff */
[----:B------:R-:W-:Y:S02]  /*4480*/  SEL R140, RZ, 0x1, P3 ;  /* 0x00000001ff8c7807 */ /* 0x000fe40001800000 */
[----:B------:R-:W-:-:S13]  /*4490*/  ISETP.GE.AND P3, PT, R3, UR9, PT ;  /* 0x0000000903007c0c */ /* 0x000fda000bf66270 */
[----:B------:R-:W-:Y:S05]  /*44a0*/  @!P3 BRA `(.L_x_33433) ;  /* 0xffffffc8002cb947 */ /* 0x000fea000383ffff */
[----:B------:R-:W-:Y:S05]  /*44b0*/  EXIT ;  /* 0x000000000000794d */ /* 0x000fea0003800000 */
.L_x_33412:
[----:B------:R-:W-:Y:S01]  /*44c0*/  HFMA2.MMA R149, -RZ, RZ, 0, 5.9604644775390625e-08 ;  /* 0x00000001ff957435 */ /* 0x000fe200000001ff */
[----:B------:R-:W-:Y:S02]  /*44d0*/  MOV R148, R109 ;  /* 0x0000006d00947202 */ /* 0x000fe40000000f00 */
[----:B------:R-:W-:Y:S02]  /*44e0*/  MOV R150, 0x1f ;  /* 0x0000001f00967802 */ /* 0x000fe40000000f00 */
[----:B------:R-:W-:-:S07]  /*44f0*/  MOV R147, 0xffffffff ;  /* 0xffffffff00937802 */ /* 0x000fce0000000f00 */
[----:B0-----:R-:W-:Y:S05]  /*4500*/  WARPSYNC.COLLECTIVE R147, `(.L_x_33434) ;  /* 0x0000000093087348 */ /* 0x001fea0003c00000 */
[----:B------:R1:W2:Y:S02]  /*4510*/  SHFL.BFLY P6, R145, R148, R149, R150 ;  /* 0x0c00009594917389 */ /* 0x0002a400000c0096 */
[----:B012---:R-:W-:Y:S01]  /*4520*/  ENDCOLLECTIVE ;  /* 0x000000000000791b */ /* 0x007fe20003800000 */
.L_x_33434:
[----:B------:R-:W-:Y:S01]  /*4530*/  HFMA2.MMA R149, -RZ, RZ, 0, 1.1920928955078125e-07 ;  /* 0x00000002ff957435 */ /* 0x000fe200000001ff */
[----:B------:R-:W-:-:S05]  /*4540*/  MOV R108, R145 ;  /* 0x00000091006c7202 */ /* 0x000fca0000000f00 */
[----:B------:R-:W-:-:S05]  /*4550*/  FADD.FTZ R141, R109, R108 ;  /* 0x0000006c6d8d7221 */ /* 0x000fca0000010000 */
[----:B------:R-:W-:-:S07]  /*4560*/  MOV R148, R141 ;  /* 0x0000008d00947202 */ /* 0x000fce0000000f00 */
[----:B------:R-:W-:Y:S05]  /*4570*/  WARPSYNC.COLLECTIVE R147, `(.L_x_33435) ;  /* 0x0000000093087348 */ /* 0x000fea0003c00000 */
[----:B------:R0:W1:Y:S02]  /*4580*/  SHFL.BFLY P6, R145, R148, R149, R150 ;  /* 0x0c00009594917389 */ /* 0x00006400000c0096 */
[----:B01----:R-:W-:Y:S01]  /*4590*/  ENDCOLLECTIVE ;  /* 0x000000000000791b */ /* 0x003fe20003800000 */
.L_x_33435:
[----:B------:R-:W-:Y:S01]  /*45a0*/  HFMA2.MMA R149, -RZ, RZ, 0, 2.384185791015625e-07 ;  /* 0x00000004ff957435 */ /* 0x000fe200000001ff */
[----:B------:R-:W-:-:S05]  /*45b0*/  MOV R108, R145 ;  /* 0x00000091006c7202 */ /* 0x000fca0000000f00 */
[----:B------:R-:W-:-:S05]  /*45c0*/  FADD.FTZ R142, R141, R108 ;  /* 0x0000006c8d8e7221 */ /* 0x000fca0000010000 */
[----:B------:R-:W-:-:S07]  /*45d0*/  MOV R148, R142 ;  /* 0x0000008e00947202 */ /* 0x000fce0000000f00 */
[----:B------:R-:W-:Y:S05]  /*45e0*/  WARPSYNC.COLLECTIVE R147, `(.L_x_33436) ;  /* 0x0000000093087348 */ /* 0x000fea0003c00000 */
[----:B------:R0:W1:Y:S02]  /*45f0*/  SHFL.BFLY P6, R145, R148, R149, R150 ;  /* 0x0c00009594917389 */ /* 0x00006400000c0096 */
[----:B01----:R-:W-:Y:S01]  /*4600*/  ENDCOLLECTIVE ;  /* 0x000000000000791b */ /* 0x003fe20003800000 */
.L_x_33436:
[----:B------:R-:W-:Y:S01]  /*4610*/  HFMA2.MMA R149, -RZ, RZ, 0, 4.76837158203125e-07 ;  /* 0x00000008ff957435 */ /* 0x000fe200000001ff */
[----:B------:R-:W-:-:S05]  /*4620*/  MOV R143, R145 ;  /* 0x00000091008f7202 */ /* 0x000fca0000000f00 */
[----:B------:R-:W-:-:S05]  /*4630*/  FADD.FTZ R143, R142, R143 ;  /* 0x0000008f8e8f7221 */ /* 0x000fca0000010000 */
[----:B------:R-:W-:-:S07]  /*4640*/  MOV R148, R143 ;  /* 0x0000008f00947202 */ /* 0x000fce0000000f00 */
[----:B------:R-:W-:Y:S05]  /*4650*/  WARPSYNC.COLLECTIVE R147, `(.L_x_33437) ;  /* 0x0000000093087348 */ /* 0x000fea0003c00000 */
[----:B------:R0:W1:Y:S02]  /*4660*/  SHFL.BFLY P6, R145, R148, R149, R150 ;  /* 0x0c00009594917389 */ /* 0x00006400000c0096 */
[----:B01----:R-:W-:Y:S01]  /*4670*/  ENDCOLLECTIVE ;  /* 0x000000000000791b */ /* 0x003fe20003800000 */
.L_x_33437:
[----:B------:R-:W-:Y:S01]  /*4680*/  HFMA2.MMA R149, -RZ, RZ, 0, 9.5367431640625e-07 ;  /* 0x00000010ff957435 */ /* 0x000fe200000001ff */
[----:B------:R-:W-:-:S05]  /*4690*/  MOV R108, R145 ;  /* 0x00000091006c7202 */ /* 0x000fca0000000f00 */
[----:B------:R-:W-:-:S05]  /*46a0*/  FADD.FTZ R144, R143, R108 ;  /* 0x0000006c8f907221 */ /* 0x000fca0000010000 */
[----:B------:R-:W-:-:S07]  /*46b0*/  MOV R148, R144 ;  /* 0x0000009000947202 */ /* 0x000fce0000000f00 */
[----:B------:R-:W-:Y:S05]  /*46c0*/  WARPSYNC.COLLECTIVE R147, `(.L_x_33438) ;  /* 0x0000000093087348 */ /* 0x000fea0003c00000 */
[----:B------:R0:W1:Y:S02]  /*46d0*/  SHFL.BFLY P6, R145, R148, R149, R150 ;  /* 0x0c00009594917389 */ /* 0x00006400000c0096 */
[----:B01----:R-:W-:Y:S01]  /*46e0*/  ENDCOLLECTIVE ;  /* 0x000000000000791b */ /* 0x003fe20003800000 */
.L_x_33438:
        /* <DEDUP_REMOVED lines=94> */
.L_x_33439:
[----:B------:R-:W-:Y:S01]  /*4cd0*/  HFMA2.MMA R149, -RZ, RZ, 0, 1.1920928955078125e-07 ;  /* 0x00000002ff957435 */ /* 0x000fe200000001ff */
[----:B------:R-:W-:-:S05]  /*4ce0*/  MOV R142, R145 ;  /* 0x00000091008e7202 */ /* 0x000fca0000000f00 */
[----:B------:R-:W-:-:S05]  /*4cf0*/  FADD.FTZ R142, R109, R142 ;  /* 0x0000008e6d8e7221 */ /* 0x000fca0000010000 */
[----:B------:R-:W-:-:S07]  /*4d00*/  MOV R148, R142 ;  /* 0x0000008e00947202 */ /* 0x000fce0000000f00 */
[----:B------:R-:W-:Y:S05]  /*4d10*/  WARPSYNC.COLLECTIVE R147, `(.L_x_33440) ;  /* 0x0000000093087348 */ /* 0x000fea0003c00000 */
[----:B------:R0:W1:Y:S02]  /*4d20*/  SHFL.BFLY P6, R145, R148, R149, R150 ;  /* 0x0c00009594917389 */ /* 0x00006400000c0096 */
[----:B01----:R-:W-:Y:S01]  /*4d30*/  ENDCOLLECTIVE ;  /* 0x000000000000791b */ /* 0x003fe20003800000 */
.L_x_33440:
[----:B------:R-:W-:Y:S01]  /*4d40*/  HFMA2.MMA R149, -RZ, RZ, 0, 2.384185791015625e-07 ;  /* 0x00000004ff957435 */ /* 0x000fe200000001ff */
[----:B------:R-:W-:-:S05]  /*4d50*/  MOV R141, R145 ;  /* 0x00000091008d7202 */ /* 0x000fca0000000f00 */
[----:B------:R-:W-:-:S05]  /*4d60*/  FADD.FTZ R141, R142, R141 ;  /* 0x0000008d8e8d7221 */ /* 0x000fca0000010000 */
[----:B------:R-:W-:-:S07]  /*4d70*/  MOV R148, R141 ;  /* 0x0000008d00947202 */ /* 0x000fce0000000f00 */
[----:B------:R-:W-:Y:S05]  /*4d80*/  WARPSYNC.COLLECTIVE R147, `(.L_x_33441) ;  /* 0x0000000093087348 */ /* 0x000fea0003c00000 */
[----:B------:R0:W1:Y:S02]  /*4d90*/  SHFL.BFLY P6, R145, R148, R149, R150 ;  /* 0x0c00009594917389 */ /* 0x00006400000c0096 */
[----:B01----:R-:W-:Y:S01]  /*4da0*/  ENDCOLLECTIVE ;  /* 0x000000000000791b */ /* 0x003fe20003800000 */
.L_x_33441:
[----:B------:R-:W-:Y:S01]  /*4db0*/  HFMA2.MMA R149, -RZ, RZ, 0, 4.76837158203125e-07 ;  /* 0x00000008ff957435 */ /* 0x000fe200000001ff */
[----:B------:R-:W-:-:S05]  /*4dc0*/  MOV R144, R145 ;  /* 0x0000009100907202 */ /* 0x000fca0000000f00 */
[----:B------:R-:W-:-:S05]  /*4dd0*/  FADD.FTZ R144, R141, R144 ;  /* 0x000000908d907221 */ /* 0x000fca0000010000 */
[----:B------:R-:W-:-:S07]  /*4de0*/  MOV R148, R144 ;  /* 0x0000009000947202 */ /* 0x000fce0000000f00 */
[----:B------:R-:W-:Y:S05]  /*4df0*/  WARPSYNC.COLLECTIVE R147, `(.L_x_33442) ;  /* 0x0000000093087348 */ /* 0x000fea0003c00000 */
[----:B------:R0:W1:Y:S02]  /*4e00*/  SHFL.BFLY P6, R145, R148, R149, R150 ;  /* 0x0c00009594917389 */ /* 0x00006400000c0096 */
[----:B01----:R-:W-:Y:S01]  /*4e10*/  ENDCOLLECTIVE ;  /* 0x000000000000791b */ /* 0x003fe20003800000 */
.L_x_33442:
[----:B------:R-:W-:Y:S01]  /*4e20*/  HFMA2.MMA R149, -RZ, RZ, 0, 9.5367431640625e-07 ;  /* 0x00000010ff957435 */ /* 0x000fe200000001ff */
[----:B------:R-:W-:-:S05]  /*4e30*/  MOV R143, R145 ;  /* 0x00000091008f7202 */ /* 0x000fca0000000f00 */
[----:B------:R-:W-:-:S05]  /*4e40*/  FADD.FTZ R143, R144, R143 ;  /* 0x0000008f908f7221 */ /* 0x000fca0000010000 */
[----:B------:R-:W-:-:S07]  /*4e50*/  MOV R148, R143 ;  /* 0x0000008f00947202 */ /* 0x000fce0000000f00 */
[----:B------:R-:W-:Y:S05]  /*4e60*/  WARPSYNC.COLLECTIVE R147, `(.L_x_33443) ;  /* 0x0000000093087348 */ /* 0x000fea0003c00000 */
[----:B------:R0:W1:Y:S02]  /*4e70*/  SHFL.BFLY P6, R145, R148, R149, R150 ;  /* 0x0c00009594917389 */ /* 0x00006400000c0096 */
[----:B01----:R-:W-:Y:S01]  /*4e80*/  ENDCOLLECTIVE ;  /* 0x000000000000791b */ /* 0x003fe20003800000 */
.L_x_33443:
[----:B------:R-:W-:Y:S01]  /*4e90*/  MOV R146, R145 ;  /* 0x0000009100927202 */ /* 0x000fe20000000f00 */
[----:B------:R-:W-:Y:S06]  /*4ea0*/  BRA `(.L_x_33444) ;  /* 0xffffffe400347947 */ /* 0x000fec000383ffff */
.L_x_33445:
        /* <DEDUP_REMOVED lines=13> */
.L_x_37304:


//--------------------- .text._ZN10layer_norm13ln_fwd_kernelINS_13Kernel_traitsIfffffjLj5120ELj1ELj1ELj4ELj16ENS_18Kernel_traits_baseILj5120EfffffjLj128EEEEELb0ELb0ELb0ELb1EEEvNS_9FwdParamsE --------------------------
	.section	.text._ZN10layer_norm13ln_fwd_kernelINS_13Kernel_traitsIfffffjLj5120ELj1ELj1ELj4ELj16ENS_18Kernel_traits_baseILj5120EfffffjLj128EEEEELb0ELb0ELb0ELb1EEEvNS_9FwdParamsE,"ax",@progbits
	.align	128
        .global         _ZN10layer_norm13ln_fwd_kernelINS_13Kernel_traitsIfffffjLj5120ELj1ELj1ELj4ELj16ENS_18Kernel_traits_baseILj5120EfffffjLj128EEEEELb0ELb0ELb0ELb1EEEvNS_9FwdParamsE
        .type           _ZN10layer_norm13ln_fwd_kernelINS_13Kernel_traitsIfffffjLj5120ELj1ELj1ELj4ELj16ENS_18Kernel_traits_baseILj5120EfffffjLj128EEEEELb0ELb0ELb0ELb1EEEvNS_9FwdParamsE,@function
        .size           _ZN10layer_norm13ln_fwd_kernelINS_13Kernel_traitsIfffffjLj5120ELj1ELj1ELj4ELj16ENS_18Kernel_traits_baseILj5120EfffffjLj128EEEEELb0ELb0ELb0ELb1EEEvNS_9FwdParamsE,(.L_x_37305 - _ZN10layer_norm13ln_fwd_kernelINS_13Kernel_traitsIfffffjLj5120ELj1ELj1ELj4ELj16ENS_18Kernel_traits_baseILj5120EfffffjLj128EEEEELb0ELb0ELb0ELb1EEEvNS_9FwdParamsE)
        .other          _ZN10layer_norm13ln_fwd_kernelINS_13Kernel_traitsIfffffjLj5120ELj1ELj1ELj4ELj16ENS_18Kernel_traits_baseILj5120EfffffjLj128EEEEELb0ELb0ELb0ELb1EEEvNS_9FwdParamsE,@"STO_CUDA_ENTRY STV_DEFAULT"
_ZN10layer_norm13ln_fwd_kernelINS_13Kernel_traitsIfffffjLj5120ELj1ELj1ELj4ELj16ENS_18Kernel_traits_baseILj5120EfffffjLj128EEEEELb0ELb0ELb0ELb1EEEvNS_9FwdParamsE:
.text._ZN10layer_norm13ln_fwd_kernelINS_13Kernel_traitsIfffffjLj5120ELj1ELj1ELj4ELj16ENS_18Kernel_traits_baseILj5120EfffffjLj128EEEEELb0ELb0ELb0ELb1EEEvNS_9FwdParamsE:
        /* <DEDUP_REMOVED lines=70> */
[----:B------:R-:W-:Y:S01]  /*0460*/  ULDC.64 UR8, c[0x0][0x2b8] ;  /* 0x0000ae0000087ab9 */ /* 0x000fe20000000a00 */
[----:B0-----:R-:W-:-:S10]  /*0470*/  ULDC.64 UR10, c[0x0][0x210] ;  /* 0x00008400000a7ab9 */ /* 0x001fd40000000a00 */
.L_x_33567:
[----:B0-----:R-:W0:Y:S01]  /*0480*/  @P1 LDC.64 R2, c[0x0][0x270] ;  /* 0x00009c00ff021b82 */ /* 0x001e220000000a00 */
[----:B------:R-:W-:Y:S01]  /*0490*/  IMAD R0, R12, UR6, RZ ;  /* 0x000000060c007c24 */ /* 0x000fe2000f8e02ff */
[----:B------:R-:W-:Y:S02]  /*04a0*/  ISETP.NE.U32.AND P2, PT, RZ, UR12, PT ;  /* 0x0000000cff007c0c */ /* 0x000fe4000bf45070 */
[----:B------:R-:W-:Y:S02]  /*04b0*/  LOP3.LUT R11, R13, 0x7f, RZ, 0xc0, !PT ;  /* 0x0000007f0d0b7812 */ /* 0x000fe400078ec0ff */
[----:B--2---:R-:W-:Y:S02]  /*04c0*/  SHF.R.S32.HI R5, RZ, 0x1f, R0 ;  /* 0x0000001fff057819 */ /* 0x004fe40000011400 */
[----:B------:R-:W1:Y:S01]  /*04d0*/  LDC.64 R144, c[0x0][0x220] ;  /* 0x00008800ff907b82 */ /* 0x000e620000000a00 */
[----:B------:R-:W-:Y:S02]  /*04e0*/  ISETP.NE.AND.EX P2, PT, RZ, UR13, PT, P2 ;  /* 0x0000000dff007c0c */ /* 0x000fe4000bf45320 */
[----:B------:R-:W-:-:S02]  /*04f0*/  LEA.HI R0, R5, R0, RZ, 0x2 ;  /* 0x0000000005007211 */ /* 0x000fc400078f10ff */
[----:B------:R-:W-:Y:S02]  /*0500*/  MOV R16, 0x3f800000 ;  /* 0x3f80000000107802 */ /* 0x000fe40000000f00 */
[----:B------:R-:W-:-:S07]  /*0510*/  LEA.HI.SX32 R11, R0, R11, 0x1e ;  /* 0x0000000b000b7211 */ /* 0x000fce00078ff2ff */
[----:B------:R-:W-:Y:S01]  /*0520*/  @P2 LEA R6, P3, R11, UR12, 0x4 ;  /* 0x0000000c0b062c11 */ /* 0x000fe2000f8620ff */
[----:B0-----:R-:W-:-:S03]  /*0530*/  @P1 IMAD.WIDE R2, R12, 0x4, R2 ;  /* 0x000000040c021825 */ /* 0x001fc600078e0202 */
[C---:B------:R-:W-:Y:S02]  /*0540*/  @P2 LEA.HI.X R7, R11.reuse, UR13, RZ, 0x4, P3 ;  /* 0x0000000d0b072c11 */ /* 0x040fe400098f24ff */
[----:B------:R-:W2:Y:S01]  /*0550*/  @P1 LDG.E R16, desc[UR4][R2.64] ;  /* 0x0000000402101981 */ /* 0x000ea2000c1e1900 */
[----:B-1----:R-:W-:-:S03]  /*0560*/  IMAD.WIDE.U32 R4, R11, 0x10, R144 ;  /* 0x000000100b047825 */ /* 0x002fc600078e0090 */
[----:B-----5:R0:W5:Y:S04]  /*0570*/  @P2 LDG.E.128 R20, desc[UR4][R6.64] ;  /* 0x0000000406142981 */ /* 0x020168000c1e1d00 */
[----:B------:R-:W2:Y:S01]  /*0580*/  LDG.E.128 R108, desc[UR4][R4.64] ;  /* 0x00000004046c7981 */ /* 0x000ea2000c1e1d00 */
[----:B------:R-:W-:-:S04]  /*0590*/  ISETP.NE.U32.AND P3, PT, RZ, UR12, PT ;  /* 0x0000000cff007c0c */ /* 0x000fc8000bf65070 */
[----:B------:R-:W-:Y:S01]  /*05a0*/  ISETP.NE.AND.EX P3, PT, RZ, UR13, PT, P3 ;  /* 0x0000000dff007c0c */ /* 0x000fe2000bf65330 */
[----:B--2---:R-:W-:-:S12]  /*05b0*/  FMUL.FTZ R10, R108, R16 ;  /* 0x000000106c0a7220 */ /* 0x004fd80000410000 */
[----:B0-----:R-:W-:Y:S05]  /*05c0*/  @P3 BRA `(.L_x_33446) ;  /* 0x0000000000083947 */ /* 0x001fea0003800000 */
[----:B------:R-:W-:Y:S05]  /*05d0*/  @P0 BRA `(.L_x_33447) ;  /* 0x0000000000080947 */ /* 0x000fea0003800000 */
[----:B------:R-:W-:Y:S05]  /*05e0*/  BRA `(.L_x_33448) ;  /* 0x0000000000087947 */ /* 0x000fea0003800000 */
.L_x_33446:
[----:B-----5:R-:W-:-:S07]  /*05f0*/  FADD.FTZ R10, R20, R10 ;  /* 0x0000000a140a7221 */ /* 0x020fce0000010000 */
.L_x_33447:
[----:B------:R-:W-:-:S07]  /*0600*/  MOV R104, R10 ;  /* 0x0000000a00687202 */ /* 0x000fce0000000f00 */
.L_x_33448:
[----:B------:R-:W-:Y:S01]  /*0610*/  FMUL.FTZ R9, R109, R16 ;  /* 0x000000106d097220 */ /* 0x000fe20000410000 */
[----:B------:R-:W-:Y:S06]  /*0620*/  @P3 BRA `(.L_x_33449) ;  /* 0x0000000000083947 */ /* 0x000fec0003800000 */
[----:B------:R-:W-:Y:S05]  /*0630*/  @P0 BRA `(.L_x_33450) ;  /* 0x0000000000080947 */ /* 0x000fea0003800000 */
[----:B------:R-:W-:Y:S05]  /*0640*/  BRA `(.L_x_33451) ;  /* 0x0000000000087947 */ /* 0x000fea0003800000 */
.L_x_33449:
[----:B-----5:R-:W-:-:S07]  /*0650*/  FADD.FTZ R9, R21, R9 ;  /* 0x0000000915097221 */ /* 0x020fce0000010000 */
.L_x_33450:
[----:B------:R-:W-:-:S07]  /*0660*/  MOV R105, R9 ;  /* 0x0000000900697202 */ /* 0x000fce0000000f00 */
.L_x_33451:
[----:B------:R-:W-:Y:S01]  /*0670*/  FMUL.FTZ R8, R110, R16 ;  /* 0x000000106e087220 */ /* 0x000fe20000410000 */
[----:B------:R-:W-:Y:S06]  /*0680*/  @P3 BRA `(.L_x_33452) ;  /* 0x0000000000083947 */ /* 0x000fec0003800000 */
[----:B------:R-:W-:Y:S05]  /*0690*/  @P0 BRA `(.L_x_33453) ;  /* 0x0000000000080947 */ /* 0x000fea0003800000 */
[----:B------:R-:W-:Y:S05]  /*06a0*/  BRA `(.L_x_33454) ;  /* 0x0000000000087947 */ /* 0x000fea0003800000 */
.L_x_33452:
[----:B-----5:R-:W-:-:S07]  /*06b0*/  FADD.FTZ R8, R22, R8 ;  /* 0x0000000816087221 */ /* 0x020fce0000010000 */
.L_x_33453:
[----:B------:R-:W-:-:S07]  /*06c0*/  MOV R106, R8 ;  /* 0x00000008006a7202 */ /* 0x000fce0000000f00 */
.L_x_33454:
[----:B------:R-:W-:Y:S01]  /*06d0*/  FMUL.FTZ R7, R111, R16 ;  /* 0x000000106f077220 */ /* 0x000fe20000410000 */
[----:B------:R-:W-:Y:S06]  /*06e0*/  @P3 BRA `(.L_x_33455) ;  /* 0x0000000000083947 */ /* 0x000fec0003800000 */
[----:B------:R-:W-:Y:S05]  /*06f0*/  @P0 BRA `(.L_x_33456) ;  /* 0x0000000000080947 */ /* 0x000fea0003800000 */
[----:B------:R-:W-:Y:S05]  /*0700*/  BRA `(.L_x_33457) ;  /* 0x0000000000087947 */ /* 0x000fea0003800000 */
.L_x_33455:
[----:B-----5:R-:W-:-:S07]  /*0710*/  FADD.FTZ R7, R23, R7 ;  /* 0x0000000717077221 */ /* 0x020fce0000010000 */
.L_x_33456:
[----:B------:R-:W-:-:S07]  /*0720*/  MOV R107, R7 ;  /* 0x00000007006b7202 */ /* 0x000fce0000000f00 */
.L_x_33457:
[----:B------:R-:W0:Y:S01]  /*0730*/  @P0 LDC.64 R18, c[0x0][0x238] ;  /* 0x00008e00ff120b82 */ /* 0x000e220000000a00 */
[----:B------:R-:W-:-:S05]  /*0740*/  IADD3 R6, R11, 0x80, RZ ;  /* 0x000000800b067810 */ /* 0x000fca0007ffe0ff */
[----:B------:R-:W-:Y:S02]  /*0750*/  IMAD.WIDE.U32 R2, R6, 0x10, R144 ;  /* 0x0000001006027825 */ /* 0x000fe400078e0090 */
[----:B------:R-:W1:Y:S01]  /*0760*/  @P2 LDC.64 R14, c[0x0][0x230] ;  /* 0x00008c00ff0e2b82 */ /* 0x000e620000000a00 */
[----:B0-----:R-:W-:-:S04]  /*0770*/  @P0 LEA R18, P5, R11, R18, 0x4 ;  /* 0x000000120b120211 */ /* 0x001fc800078a20ff */
[----:B------:R-:W-:Y:S01]  /*0780*/  @P0 LEA.HI.X R19, R11, R19, RZ, 0x4, P5 ;  /* 0x000000130b130211 */ /* 0x000fe200028f24ff */
[----:B-1----:R-:W-:-:S04]  /*0790*/  @P2 IMAD.WIDE.U32 R14, R6, 0x10, R14 ;  /* 0x00000010060e2825 */ /* 0x002fc800078e000e */
[----:B------:R0:W-:Y:S04]  /*07a0*/  @P0 STG.E.128 desc[UR4][R18.64], R104 ;  /* 0x0000006812000986 */ /* 0x0001e8000c101d04 */
[----:B------:R-:W2:Y:S04]  /*07b0*/  LDG.E.128 R108, desc[UR4][R2.64] ;  /* 0x00000004026c7981 */ /* 0x000ea8000c1e1d00 */
[----:B-----5:R0:W5:Y:S01]  /*07c0*/  @P2 LDG.E.128 R20, desc[UR4][R14.64] ;  /* 0x000000040e142981 */ /* 0x020162000c1e1d00 */
[----:B--2---:R-:W-:Y:S01]  /*07d0*/  FMUL.FTZ R5, R108, R16 ;  /* 0x000000106c057220 */ /* 0x004fe20000410000 */
[----:B0-----:R-:W-:Y:S06]  /*07e0*/  @P3 BRA `(.L_x_33458) ;  /* 0x0000000000083947 */ /* 0x001fec0003800000 */
[----:B------:R-:W-:Y:S05]  /*07f0*/  @P0 BRA `(.L_x_33459) ;  /* 0x0000000000080947 */ /* 0x000fea0003800000 */
[----:B------:R-:W-:Y:S05]  /*0800*/  BRA `(.L_x_33460) ;  /* 0x0000000000087947 */ /* 0x000fea0003800000 */
.L_x_33458:
[----:B-----5:R-:W-:-:S07]  /*0810*/  FADD.FTZ R5, R20, R5 ;  /* 0x0000000514057221 */ /* 0x020fce0000010000 */
.L_x_33459:
[----:B------:R-:W-:-:S07]  /*0820*/  MOV R104, R5 ;  /* 0x0000000500687202 */ /* 0x000fce0000000f00 */
.L_x_33460:
[----:B------:R-:W-:Y:S01]  /*0830*/  FMUL.FTZ R4, R109, R16 ;  /* 0x000000106d047220 */ /* 0x000fe20000410000 */
[----:B------:R-:W-:Y:S06]  /*0840*/  @P3 BRA `(.L_x_33461) ;  /* 0x0000000000083947 */ /* 0x000fec0003800000 */
[----:B------:R-:W-:Y:S05]  /*0850*/  @P0 BRA `(.L_x_33462) ;  /* 0x0000000000080947 */ /* 0x000fea0003800000 */
[----:B------:R-:W-:Y:S05]  /*0860*/  BRA `(.L_x_33463) ;  /* 0x0000000000087947 */ /* 0x000fea0003800000 */
.L_x_33461:
[----:B-----5:R-:W-:-:S07]  /*0870*/  FADD.FTZ R4, R21, R4 ;  /* 0x0000000415047221 */ /* 0x020fce0000010000 */
.L_x_33462:
[----:B------:R-:W-:-:S07]  /*0880*/  MOV R105, R4 ;  /* 0x0000000400697202 */ /* 0x000fce0000000f00 */
.L_x_33463:
[----:B------:R-:W-:Y:S01]  /*0890*/  FMUL.FTZ R3, R110, R16 ;  /* 0x000000106e037220 */ /* 0x000fe20000410000 */
[----:B------:R-:W-:Y:S06]  /*08a0*/  @P3 BRA `(.L_x_33464) ;  /* 0x0000000000083947 */ /* 0x000fec0003800000 */
[----:B------:R-:W-:Y:S05]  /*08b0*/  @P0 BRA `(.L_x_33465) ;  /* 0x0000000000080947 */ /* 0x000fea0003800000 */
[----:B------:R-:W-:Y:S05]  /*08c0*/  BRA `(.L_x_33466) ;  /* 0x0000000000087947 */ /* 0x000fea0003800000 */
.L_x_33464:
[----:B-----5:R-:W-:-:S07]  /*08d0*/  FADD.FTZ R3, R22, R3 ;  /* 0x0000000316037221 */ /* 0x020fce0000010000 */
.L_x_33465:
[----:B------:R-:W-:-:S07]  /*08e0*/  MOV R106, R3 ;  /* 0x00000003006a7202 */ /* 0x000fce0000000f00 */
.L_x_33466:
[----:B------:R-:W-:Y:S01]  /*08f0*/  FMUL.FTZ R2, R111, R16 ;  /* 0x000000106f027220 */ /* 0x000fe20000410000 */
[----:B------:R-:W-:Y:S06]  /*0900*/  @P3 BRA `(.L_x_33467) ;  /* 0x0000000000083947 */ /* 0x000fec0003800000 */
[----:B------:R-:W-:Y:S05]  /*0910*/  @P0 BRA `(.L_x_33468) ;  /* 0x0000000000080947 */ /* 0x000fea0003800000 */
[----:B------:R-:W-:Y:S05]  /*0920*/  BRA `(.L_x_33469) ;  /* 0x0000000000087947 */ /* 0x000fea0003800000 */
.L_x_33467:
[----:B-----5:R-:W-:-:S07]  /*0930*/  FADD.FTZ R2, R23, R2 ;  /* 0x0000000217027221 */ /* 0x020fce0000010000 */
.L_x_33468:
[----:B------:R-:W-:-:S07]  /*0940*/  MOV R107, R2 ;  /* 0x00000002006b7202 */ /* 0x000fce0000000f00 */
.L_x_33469:
[----:B------:R-:W0:Y:S01]  /*0950*/  @P0 LDC.64 R18, c[0x0][0x238] ;  /* 0x00008e00ff120b82 */ /* 0x000e220000000a00 */
[----:B------:R-:W-:-:S05]  /*0960*/  IADD3 R0, R11, 0x100, RZ ;  /* 0x000001000b007810 */ /* 0x000fca0007ffe0ff */
[----:B------:R-:W-:Y:S02]  /*0970*/  IMAD.WIDE.U32 R108, R0, 0x10, R144 ;  /* 0x00000010006c7825 */ /* 0x000fe400078e0090 */
[----:B------:R-:W1:Y:S02]  /*0980*/  @P2 LDC.64 R112, c[0x0][0x230] ;  /* 0x00008c00ff702b82 */ /* 0x000e640000000a00 */
[----:B0-----:R-:W-:-:S05]  /*0990*/  @P0 IMAD.WIDE.U32 R18, R6, 0x10, R18 ;  /* 0x0000001006120825 */ /* 0x001fca00078e0012 */
[----:B------:R0:W-:Y:S01]  /*09a0*/  @P0 STG.E.128 desc[UR4][R18.64], R104 ;  /* 0x0000006812000986 */ /* 0x0001e2000c101d04 */
[----:B-1----:R-:W-:-:S03]  /*09b0*/  @P2 IMAD.WIDE.U32 R112, R0, 0x10, R112 ;  /* 0x0000001000702825 */ /* 0x002fc600078e0070 */
[----:B------:R-:W2:Y:S04]  /*09c0*/  LDG.E.128 R108, desc[UR4][R108.64] ;  /* 0x000000046c6c7981 */ /* 0x000ea8000c1e1d00 */
[----:B-----5:R0:W5:Y:S01]  /*09d0*/  @P2 LDG.E.128 R20, desc[UR4][R112.64] ;  /* 0x0000000470142981 */ /* 0x020162000c1e1d00 */
[----:B--2---:R-:W-:Y:S01]  /*09e0*/  FMUL.FTZ R14, R108, R16 ;  /* 0x000000106c0e7220 */ /* 0x004fe20000410000 */
[----:B0-----:R-:W-:Y:S06]  /*09f0*/  @P3 BRA `(.L_x_33470) ;  /* 0x0000000000083947 */ /* 0x001fec0003800000 */
[----:B------:R-:W-:Y:S05]  /*0a00*/  @P0 BRA `(.L_x_33471) ;  /* 0x0000000000080947 */ /* 0x000fea0003800000 */
[----:B------:R-:W-:Y:S05]  /*0a10*/  BRA `(.L_x_33472) ;  /* 0x0000000000087947 */ /* 0x000fea0003800000 */
.L_x_33470:
[----:B-----5:R-:W-:-:S07]  /*0a20*/  FADD.FTZ R14, R20, R14 ;  /* 0x0000000e140e7221 */ /* 0x020fce0000010000 */
.L_x_33471:
[----:B------:R-:W-:-:S07]  /*0a30*/  MOV R104, R14 ;  /* 0x0000000e00687202 */ /* 0x000fce0000000f00 */
.L_x_33472:
[----:B------:R-:W-:Y:S01]  /*0a40*/  FMUL.FTZ R15, R109, R16 ;  /* 0x000000106d0f7220 */ /* 0x000fe20000410000 */
[----:B------:R-:W-:Y:S06]  /*0a50*/  @P3 BRA `(.L_x_33473) ;  /* 0x0000000000083947 */ /* 0x000fec0003800000 */
[----:B------:R-:W-:Y:S05]  /*0a60*/  @P0 BRA `(.L_x_33474) ;  /* 0x0000000000080947 */ /* 0x000fea0003800000 */
[----:B------:R-:W-:Y:S05]  /*0a70*/  BRA `(.L_x_33475) ;  /* 0x0000000000087947 */ /* 0x000fea0003800000 */
.L_x_33473:
[----:B-----5:R-:W-:-:S07]  /*0a80*/  FADD.FTZ R15, R21, R15 ;  /* 0x0000000f150f7221 */ /* 0x020fce0000010000 */
.L_x_33474:
[----:B------:R-:W-:-:S07]  /*0a90*/  MOV R105, R15 ;  /* 0x0000000f00697202 */ /* 0x000fce0000000f00 */
.L_x_33475:
[----:B------:R-:W-:Y:S01]  /*0aa0*/  FMUL.FTZ R18, R110, R16 ;  /* 0x000000106e127220 */ /* 0x000fe20000410000 */
[----:B------:R-:W-:Y:S06]  /*0ab0*/  @P3 BRA `(.L_x_33476) ;  /* 0x0000000000083947 */ /* 0x000fec0003800000 */
[----:B------:R-:W-:Y:S05]  /*0ac0*/  @P0 BRA `(.L_x_33477) ;  /* 0x0000000000080947 */ /* 0x000fea0003800000 */
[----:B------:R-:W-:Y:S05]  /*0ad0*/  BRA `(.L_x_33478) ;  /* 0x0000000000087947 */ /* 0x000fea0003800000 */
.L_x_33476:
[----:B-----5:R-:W-:-:S07]  /*0ae0*/  FADD.FTZ R18, R22, R18 ;  /* 0x0000001216127221 */ /* 0x020fce0000010000 */
.L_x_33477:
[----:B------:R-:W-:-:S07]  /*0af0*/  MOV R106, R18 ;  /* 0x00000012006a7202 */ /* 0x000fce0000000f00 */
.L_x_33478:
[----:B------:R-:W-:Y:S01]  /*0b00*/  FMUL.FTZ R112, R111, R16 ;  /* 0x000000106f707220 */ /* 0x000fe20000410000 */
[----:B------:R-:W-:Y:S06]  /*0b10*/  @P3 BRA `(.L_x_33479) ;  /* 0x0000000000083947 */ /* 0x000fec0003800000 */
[----:B------:R-:W-:Y:S05]  /*0b20*/  @P0 BRA `(.L_x_33480) ;  /* 0x0000000000080947 */ /* 0x000fea0003800000 */
[----:B------:R-:W-:Y:S05]  /*0b30*/  BRA `(.L_x_33481) ;  /* 0x0000000000087947 */ /* 0x000fea0003800000 */
.L_x_33479:
[----:B-----5:R-:W-:-:S07]  /*0b40*/  FADD.FTZ R112, R23, R112 ;  /* 0x0000007017707221 */ /* 0x020fce0000010000 */
.L_x_33480:
[----:B------:R-:W-:-:S07]  /*0b50*/  MOV R107, R112 ;  /* 0x00000070006b7202 */ /* 0x000fce0000000f00 */
.L_x_33481:
        /* <DEDUP_REMOVED lines=13> */
.L_x_33482:
[----:B-----5:R-:W-:-:S07]  /*0c30*/  FADD.FTZ R113, R20, R113 ;  /* 0x0000007114717221 */ /* 0x020fce0000010000 */
.L_x_33483:
[----:B------:R-:W-:-:S07]  /*0c40*/  MOV R104, R113 ;  /* 0x0000007100687202 */ /* 0x000fce0000000f00 */
.L_x_33484:
[----:B------:R-:W-:Y:S01]  /*0c50*/  FMUL.FTZ R114, R109, R16 ;  /* 0x000000106d727220 */ /* 0x000fe20000410000 */
[----:B------:R-:W-:Y:S06]  /*0c60*/  @P3 BRA `(.L_x_33485) ;  /* 0x0000000000083947 */ /* 0x000fec0003800000 */
[----:B------:R-:W-:Y:S05]  /*0c70*/  @P0 BRA `(.L_x_33486) ;  /* 0x0000000000080947 */ /* 0x000fea0003800000 */
[----:B------:R-:W-:Y:S05]  /*0c80*/  BRA `(.L_x_33487) ;  /* 0x0000000000087947 */ /* 0x000fea0003800000 */
.L_x_33485:
[----:B-----5:R-:W-:-:S07]  /*0c90*/  FADD.FTZ R114, R21, R114 ;  /* 0x0000007215727221 */ /* 0x020fce0000010000 */
.L_x_33486:
[----:B------:R-:W-:-:S07]  /*0ca0*/  MOV R105, R114 ;  /* 0x0000007200697202 */ /* 0x000fce0000000f00 */
.L_x_33487:
[----:B------:R-:W-:Y:S01]  /*0cb0*/  FMUL.FTZ R115, R110, R16 ;  /* 0x000000106e737220 */ /* 0x000fe20000410000 */
[----:B------:R-:W-:Y:S06]  /*0cc0*/  @P3 BRA `(.L_x_33488) ;  /* 0x0000000000083947 */ /* 0x000fec0003800000 */
[----:B------:R-:W-:Y:S05]  /*0cd0*/  @P0 BRA `(.L_x_33489) ;  /* 0x0000000000080947 */ /* 0x000fea0003800000 */
[----:B------:R-:W-:Y:S05]  /*0ce0*/  BRA `(.L_x_33490) ;  /* 0x0000000000087947 */ /* 0x000fea0003800000 */
.L_x_33488:
[----:B-----5:R-:W-:-:S07]  /*0cf0*/  FADD.FTZ R115, R22, R115 ;  /* 0x0000007316737221 */ /* 0x020fce0000010000 */
.L_x_33489:
[----:B------:R-:W-:-:S07]  /*0d00*/  MOV R106, R115 ;  /* 0x00000073006a7202 */ /* 0x000fce0000000f00 */
.L_x_33490:
[----:B------:R-:W-:Y:S01]  /*0d10*/  FMUL.FTZ R117, R111, R16 ;  /* 0x000000106f757220 */ /* 0x000fe20000410000 */
[----:B------:R-:W-:Y:S06]  /*0d20*/  @P3 BRA `(.L_x_33491) ;  /* 0x0000000000083947 */ /* 0x000fec0003800000 */
[----:B------:R-:W-:Y:S05]  /*0d30*/  @P0 BRA `(.L_x_33492) ;  /* 0x0000000000080947 */ /* 0x000fea0003800000 */
[----:B------:R-:W-:Y:S05]  /*0d40*/  BRA `(.L_x_33493) ;  /* 0x0000000000087947 */ /* 0x000fea0003800000 */
.L_x_33491:
[----:B-----5:R-:W-:-:S07]  /*0d50*/  FADD.FTZ R117, R23, R117 ;  /* 0x0000007517757221 */ /* 0x020fce0000010000 */
.L_x_33492:
[----:B------:R-:W-:-:S07]  /*0d60*/  MOV R107, R117 ;  /* 0x00000075006b7202 */ /* 0x000fce0000000f00 */
.L_x_33493:
        /* <DEDUP_REMOVED lines=13> */
.L_x_33494:
[----:B-----5:R-:W-:-:S07]  /*0e40*/  FADD.FTZ R118, R20, R118 ;  /* 0x0000007614767221 */ /* 0x020fce0000010000 */
.L_x_33495:
[----:B------:R-:W-:-:S07]  /*0e50*/  MOV R104, R118 ;  /* 0x0000007600687202 */ /* 0x000fce0000000f00 */
.L_x_33496:
[----:B------:R-:W-:Y:S01]  /*0e60*/  FMUL.FTZ R119, R109, R16 ;  /* 0x000000106d777220 */ /* 0x000fe20000410000 */
[----:B------:R-:W-:Y:S06]  /*0e70*/  @P3 BRA `(.L_x_33497) ;  /* 0x0000000000083947 */ /* 0x000fec0003800000 */
[----:B------:R-:W-:Y:S05]  /*0e80*/  @P0 BRA `(.L_x_33498) ;  /* 0x0000000000080947 */ /* 0x000fea0003800000 */
[----:B------:R-:W-:Y:S05]  /*0e90*/  BRA `(.L_x_33499) ;  /* 0x0000000000087947 */ /* 0x000fea0003800000 */
.L_x_33497:
[----:B-----5:R-:W-:-:S07]  /*0ea0*/  FADD.FTZ R119, R21, R119 ;  /* 0x0000007715777221 */ /* 0x020fce0000010000 */
.L_x_33498:
[----:B------:R-:W-:-:S07]  /*0eb0*/  MOV R105, R119 ;  /* 0x0000007700697202 */ /* 0x000fce0000000f00 */
.L_x_33499:
[----:B------:R-:W-:Y:S01]  /*0ec0*/  FMUL.FTZ R120, R110, R16 ;  /* 0x000000106e787220 */ /* 0x000fe20000410000 */
[----:B------:R-:W-:Y:S06]  /*0ed0*/  @P3 BRA `(.L_x_33500) ;  /* 0x0000000000083947 */ /* 0x000fec0003800000 */
[----:B------:R-:W-:Y:S05]  /*0ee0*/  @P0 BRA `(.L_x_33501) ;  /* 0x0000000000080947 */ /* 0x000fea0003800000 */
[----:B------:R-:W-:Y:S05]  /*0ef0*/  BRA `(.L_x_33502) ;  /* 0x0000000000087947 */ /* 0x000fea0003800000 */
.L_x_33500:
[----:B-----5:R-:W-:-:S07]  /*0f00*/  FADD.FTZ R120, R22, R120 ;  /* 0x0000007816787221 */ /* 0x020fce0000010000 */
.L_x_33501:
[----:B------:R-:W-:-:S07]  /*0f10*/  MOV R106, R120 ;  /* 0x00000078006a7202 */ /* 0x000fce0000000f00 */
.L_x_33502:
[----:B------:R-:W-:Y:S01]  /*0f20*/  FMUL.FTZ R122, R111, R16 ;  /* 0x000000106f7a7220 */ /* 0x000fe20000410000 */
[----:B------:R-:W-:Y:S06]  /*0f30*/  @P3 BRA `(.L_x_33503) ;  /* 0x0000000000083947 */ /* 0x000fec0003800000 */
[----:B------:R-:W-:Y:S05]  /*0f40*/  @P0 BRA `(.L_x_33504) ;  /* 0x0000000000080947 */ /* 0x000fea0003800000 */
[----:B------:R-:W-:Y:S05]  /*0f50*/  BRA `(.L_x_33505) ;  /* 0x0000000000087947 */ /* 0x000fea0003800000 */
.L_x_33503:
[----:B-----5:R-:W-:-:S07]  /*0f60*/  FADD.FTZ R122, R23, R122 ;  /* 0x0000007a177a7221 */ /* 0x020fce0000010000 */
.L_x_33504:
[----:B------:R-:W-:-:S07]  /*0f70*/  MOV R107, R122 ;  /* 0x0000007a006b7202 */ /* 0x000fce0000000f00 */
.L_x_33505:
        /* <DEDUP_REMOVED lines=13> */
.L_x_33506:
[----:B-----5:R-:W-:-:S07]  /*1050*/  FADD.FTZ R123, R20, R123 ;  /* 0x0000007b147b7221 */ /* 0x020fce0000010000 */
.L_x_33507:
[----:B------:R-:W-:-:S07]  /*1060*/  MOV R104, R123 ;  /* 0x0000007b00687202 */ /* 0x000fce0000000f00 */
.L_x_33508:
[----:B------:R-:W-:Y:S01]  /*1070*/  FMUL.FTZ R124, R109, R16 ;  /* 0x000000106d7c7220 */ /* 0x000fe20000410000 */
[----:B------:R-:W-:Y:S06]  /*1080*/  @P3 BRA `(.L_x_33509) ;  /* 0x0000000000083947 */ /* 0x000fec0003800000 */
[----:B------:R-:W-:Y:S05]  /*1090*/  @P0 BRA `(.L_x_33510) ;  /* 0x0000000000080947 */ /* 0x000fea0003800000 */
[----:B------:R-:W-:Y:S05]  /*10a0*/  BRA `(.L_x_33511) ;  /* 0x0000000000087947 */ /* 0x000fea0003800000 */
.L_x_33509:
[----:B-----5:R-:W-:-:S07]  /*10b0*/  FADD.FTZ R124, R21, R124 ;  /* 0x0000007c157c7221 */ /* 0x020fce0000010000 */
.L_x_33510:
[----:B------:R-:W-:-:S07]  /*10c0*/  MOV R105, R124 ;  /* 0x0000007c00697202 */ /* 0x000fce0000000f00 */
.L_x_33511:
[----:B------:R-:W-:Y:S01]  /*10d0*/  FMUL.FTZ R125, R110, R16 ;  /* 0x000000106e7d7220 */ /* 0x000fe20000410000 */
[----:B------:R-:W-:Y:S06]  /*10e0*/  @P3 BRA `(.L_x_33512) ;  /* 0x0000000000083947 */ /* 0x000fec0003800000 */
[----:B------:R-:W-:Y:S05]  /*10f0*/  @P0 BRA `(.L_x_33513) ;  /* 0x0000000000080947 */ /* 0x000fea0003800000 */
[----:B------:R-:W-:Y:S05]  /*1100*/  BRA `(.L_x_33514) ;  /* 0x0000000000087947 */ /* 0x000fea0003800000 */
.L_x_33512:
[----:B-----5:R-:W-:-:S07]  /*1110*/  FADD.FTZ R125, R22, R125 ;  /* 0x0000007d167d7221 */ /* 0x020fce0000010000 */
.L_x_33513:
[----:B------:R-:W-:-:S07]  /*1120*/  MOV R106, R125 ;  /* 0x0000007d006a7202 */ /* 0x000fce0000000f00 */
.L_x_33514:
[----:B------:R-:W-:Y:S01]  /*1130*/  FMUL.FTZ R127, R111, R16 ;  /* 0x000000106f7f7220 */ /* 0x000fe20000410000 */
[----:B------:R-:W-:Y:S06]  /*1140*/  @P3 BRA `(.L_x_33515) ;  /* 0x0000000000083947 */ /* 0x000fec0003800000 */
[----:B------:R-:W-:Y:S05]  /*1150*/  @P0 BRA `(.L_x_33516) ;  /* 0x0000000000080947 */ /* 0x000fea0003800000 */
[----:B------:R-:W-:Y:S05]  /*1160*/  BRA `(.L_x_33517) ;  /* 0x0000000000087947 */ /* 0x000fea0003800000 */
.L_x_33515:
[----:B-----5:R-:W-:-:S07]  /*1170*/  FADD.FTZ R127, R23, R127 ;  /* 0x0000007f177f7221 */ /* 0x020fce0000010000 */
.L_x_33516:
[----:B------:R-:W-:-:S07]  /*1180*/  MOV R107, R127 ;  /* 0x0000007f006b7202 */ /* 0x000fce0000000f00 */
.L_x_33517:
        /* <DEDUP_REMOVED lines=8> */
[----:B-----5:R2:W5:Y:S02]  /*1210*/  @P2 LDG.E.128 R20, desc[UR4][R128.64] ;  /* 0x0000000480142981 */ /* 0x020564000c1e1d00 */
[----:B--2---:R-:W-:Y:S01]  /*1220*/  FMUL.FTZ R128, R108, R16 ;  /* 0x000000106c807220 */ /* 0x004fe20000410000 */
[----:B0-----:R-:W-:Y:S06]  /*1230*/  @P3 BRA `(.L_x_33518) ;  /* 0x0000000000083947 */ /* 0x001fec0003800000 */
[----:B------:R-:W-:Y:S05]  /*1240*/  @P0 BRA `(.L_x_33519) ;  /* 0x0000000000080947 */ /* 0x000fea0003800000 */
[----:B------:R-:W-:Y:S05]  /*1250*/  BRA `(.L_x_33520) ;  /* 0x0000000000087947 */ /* 0x000fea0003800000 */
.L_x_33518:
[----:B-----5:R-:W-:-:S07]  /*1260*/  FADD.FTZ R128, R20, R128 ;  /* 0x0000008014807221 */ /* 0x020fce0000010000 */
.L_x_33519:
[----:B------:R-:W-:-:S07]  /*1270*/  MOV R104, R128 ;  /* 0x0000008000687202 */ /* 0x000fce0000000f00 */
.L_x_33520:
[----:B------:R-:W-:Y:S01]  /*1280*/  FMUL.FTZ R129, R109, R16 ;  /* 0x000000106d817220 */ /* 0x000fe20000410000 */
[----:B------:R-:W-:Y:S06]  /*1290*/  @P3 BRA `(.L_x_33521) ;  /* 0x0000000000083947 */ /* 0x000fec0003800000 */
[----:B------:R-:W-:Y:S05]  /*12a0*/  @P0 BRA `(.L_x_33522) ;  /* 0x0000000000080947 */ /* 0x000fea0003800000 */
[----:B------:R-:W-:Y:S05]  /*12b0*/  BRA `(.L_x_33523) ;  /* 0x0000000000087947 */ /* 0x000fea0003800000 */
.L_x_33521:
[----:B-----5:R-:W-:-:S07]  /*12c0*/  FADD.FTZ R129, R21, R129 ;  /* 0x0000008115817221 */ /* 0x020fce0000010000 */
.L_x_33522:
[----:B------:R-:W-:-:S07]  /*12d0*/  MOV R105, R129 ;  /* 0x0000008100697202 */ /* 0x000fce0000000f00 */
.L_x_33523:
[----:B------:R-:W-:Y:S01]  /*12e0*/  FMUL.FTZ R130, R110, R16 ;  /* 0x000000106e827220 */ /* 0x000fe20000410000 */
[----:B------:R-:W-:Y:S06]  /*12f0*/  @P3 BRA `(.L_x_33524) ;  /* 0x0000000000083947 */ /* 0x000fec0003800000 */
[----:B------:R-:W-:Y:S05]  /*1300*/  @P0 BRA `(.L_x_33525) ;  /* 0x0000000000080947 */ /* 0x000fea0003800000 */
[----:B------:R-:W-:Y:S05]  /*1310*/  BRA `(.L_x_33526) ;  /* 0x0000000000087947 */ /* 0x000fea0003800000 */
.L_x_33524:
[----:B-----5:R-:W-:-:S07]  /*1320*/  FADD.FTZ R130, R22, R130 ;  /* 0x0000008216827221 */ /* 0x020fce0000010000 */
.L_x_33525:
[----:B------:R-:W-:-:S07]  /*1330*/  MOV R106, R130 ;  /* 0x00000082006a7202 */ /* 0x000fce0000000f00 */
.L_x_33526:
[----:B------:R-:W-:Y:S01]  /*1340*/  FMUL.FTZ R131, R111, R16 ;  /* 0x000000106f837220 */ /* 0x000fe20000410000 */
[----:B------:R-:W-:Y:S06]  /*1350*/  @P3 BRA `(.L_x_33527) ;  /* 0x0000000000083947 */ /* 0x000fec0003800000 */
[----:B------:R-:W-:Y:S05]  /*1360*/  @P0 BRA `(.L_x_33528) ;  /* 0x0000000000080947 */ /* 0x000fea0003800000 */
[----:B------:R-:W-:Y:S05]  /*1370*/  BRA `(.L_x_33529) ;  /* 0x0000000000087947 */ /* 0x000fea0003800000 */
.L_x_33527:
[----:B-----5:R-:W-:-:S07]  /*1380*/  FADD.FTZ R131, R23, R131 ;  /* 0x0000008317837221 */ /* 0x020fce0000010000 */
.L_x_33528:
[----:B------:R-:W-:-:S07]  /*1390*/  MOV R107, R131 ;  /* 0x00000083006b7202 */ /* 0x000fce0000000f00 */
.L_x_33529:
        /* <DEDUP_REMOVED lines=13> */
.L_x_33530:
[----:B-----5:R-:W-:-:S07]  /*1470*/  FADD.FTZ R133, R20, R133 ;  /* 0x0000008514857221 */ /* 0x020fce0000010000 */
.L_x_33531:
[----:B------:R-:W-:-:S07]  /*1480*/  MOV R104, R133 ;  /* 0x0000008500687202 */ /* 0x000fce0000000f00 */
.L_x_33532:
[----:B------:R-:W-:Y:S01]  /*1490*/  FMUL.FTZ R134, R109, R16 ;  /* 0x000000106d867220 */ /* 0x000fe20000410000 */
[----:B------:R-:W-:Y:S06]  /*14a0*/  @P3 BRA `(.L_x_33533) ;  /* 0x0000000000083947 */ /* 0x000fec0003800000 */
[----:B------:R-:W-:Y:S05]  /*14b0*/  @P0 BRA `(.L_x_33534) ;  /* 0x0000000000080947 */ /* 0x000fea0003800000 */
[----:B------:R-:W-:Y:S05]  /*14c0*/  BRA `(.L_x_33535) ;  /* 0x0000000000087947 */ /* 0x000fea0003800000 */
.L_x_33533:
[----:B-----5:R-:W-:-:S07]  /*14d0*/  FADD.FTZ R134, R21, R134 ;  /* 0x0000008615867221 */ /* 0x020fce0000010000 */
.L_x_33534:
[----:B------:R-:W-:-:S07]  /*14e0*/  MOV R105, R134 ;  /* 0x0000008600697202 */ /* 0x000fce0000000f00 */
.L_x_33535:
[----:B------:R-:W-:Y:S01]  /*14f0*/  FMUL.FTZ R135, R110, R16 ;  /* 0x000000106e877220 */ /* 0x000fe20000410000 */
[----:B------:R-:W-:Y:S06]  /*1500*/  @P3 BRA `(.L_x_33536) ;  /* 0x0000000000083947 */ /* 0x000fec0003800000 */
[----:B------:R-:W-:Y:S05]  /*1510*/  @P0 BRA `(.L_x_33537) ;  /* 0x0000000000080947 */ /* 0x000fea0003800000 */
[----:B------:R-:W-:Y:S05]  /*1520*/  BRA `(.L_x_33538) ;  /* 0x0000000000087947 */ /* 0x000fea0003800000 */
.L_x_33536:
[----:B-----5:R-:W-:-:S07]  /*1530*/  FADD.FTZ R135, R22, R135 ;  /* 0x0000008716877221 */ /* 0x020fce0000010000 */
.L_x_33537:
[----:B------:R-:W-:-:S07]  /*1540*/  MOV R106, R135 ;  /* 0x00000087006a7202 */ /* 0x000fce0000000f00 */
.L_x_33538:
[----:B------:R-:W-:Y:S01]  /*1550*/  FMUL.FTZ R136, R111, R16 ;  /* 0x000000106f887220 */ /* 0x000fe20000410000 */
[----:B------:R-:W-:Y:S06]  /*1560*/  @P3 BRA `(.L_x_33539) ;  /* 0x0000000000083947 */ /* 0x000fec0003800000 */
[----:B------:R-:W-:Y:S05]  /*1570*/  @P0 BRA `(.L_x_33540) ;  /* 0x0000000000080947 */ /* 0x000fea0003800000 */
[----:B------:R-:W-:Y:S05]  /*1580*/  BRA `(.L_x_33541) ;  /* 0x0000000000087947 */ /* 0x000fea0003800000 */
.L_x_33539:
[----:B-----5:R-:W-:-:S07]  /*1590*/  FADD.FTZ R136, R23, R136 ;  /* 0x0000008817887221 */ /* 0x020fce0000010000 */
.L_x_33540:
[----:B------:R-:W-:-:S07]  /*15a0*/  MOV R107, R136 ;  /* 0x00000088006b7202 */ /* 0x000fce0000000f00 */
.L_x_33541:
        /* <DEDUP_REMOVED lines=13> */
.L_x_33542:
[----:B-----5:R-:W-:-:S07]  /*1680*/  FADD.FTZ R138, R20, R138 ;  /* 0x0000008a148a7221 */ /* 0x020fce0000010000 */
.L_x_33543:
[----:B------:R-:W-:-:S07]  /*1690*/  MOV R104, R138 ;  /* 0x0000008a00687202 */ /* 0x000fce0000000f00 */
.L_x_33544:
[----:B------:R-:W-:Y:S01]  /*16a0*/  FMUL.FTZ R139, R109, R16 ;  /* 0x000000106d8b7220 */ /* 0x000fe20000410000 */
[----:B------:R-:W-:Y:S06]  /*16b0*/  @P3 BRA `(.L_x_33545) ;  /* 0x0000000000083947 */ /* 0x000fec0003800000 */
[----:B------:R-:W-:Y:S05]  /*16c0*/  @P0 BRA `(.L_x_33546) ;  /* 0x0000000000080947 */ /* 0x000fea0003800000 */
[----:B------:R-:W-:Y:S05]  /*16d0*/  BRA `(.L_x_33547) ;  /* 0x0000000000087947 */ /* 0x000fea0003800000 */
.L_x_33545:
[----:B-----5:R-:W-:-:S07]  /*16e0*/  FADD.FTZ R139, R21, R139 ;  /* 0x0000008b158b7221 */ /* 0x020fce0000010000 */
.L_x_33546:
[----:B------:R-:W-:-:S07]  /*16f0*/  MOV R105, R139 ;  /* 0x0000008b00697202 */ /* 0x000fce0000000f00 */
.L_x_33547:
[----:B------:R-:W-:Y:S01]  /*1700*/  FMUL.FTZ R140, R110, R16 ;  /* 0x000000106e8c7220 */ /* 0x000fe20000410000 */
[----:B------:R-:W-:Y:S06]  /*1710*/  @P3 BRA `(.L_x_33548) ;  /* 0x0000000000083947 */ /* 0x000fec0003800000 */
[----:B------:R-:W-:Y:S05]  /*1720*/  @P0 BRA `(.L_x_33549) ;  /* 0x0000000000080947 */ /* 0x000fea0003800000 */
[----:B------:R-:W-:Y:S05]  /*1730*/  BRA `(.L_x_33550) ;  /* 0x0000000000087947 */ /* 0x000fea0003800000 */
.L_x_33548:
[----:B-----5:R-:W-:-:S07]  /*1740*/  FADD.FTZ R140, R22, R140 ;  /* 0x0000008c168c7221 */ /* 0x020fce0000010000 */
.L_x_33549:
[----:B------:R-:W-:-:S07]  /*1750*/  MOV R106, R140 ;  /* 0x0000008c006a7202 */ /* 0x000fce0000000f00 */
.L_x_33550:
[----:B------:R-:W-:Y:S01]  /*1760*/  FMUL.FTZ R141, R111, R16 ;  /* 0x000000106f8d7220 */ /* 0x000fe20000410000 */
[----:B------:R-:W-:Y:S06]  /*1770*/  @P3 BRA `(.L_x_33551) ;  /* 0x0000000000083947 */ /* 0x000fec0003800000 */
[----:B------:R-:W-:Y:S05]  /*1780*/  @P0 BRA `(.L_x_33552) ;  /* 0x0000000000080947 */ /* 0x000fea0003800000 */
[----:B------:R-:W-:Y:S05]  /*1790*/  BRA `(.L_x_33553) ;  /* 0x0000000000087947 */ /* 0x000fea0003800000 */
.L_x_33551:
[----:B-----5:R-:W-:-:S07]  /*17a0*/  FADD.FTZ R141, R23, R141 ;  /* 0x0000008d178d7221 */ /* 0x020fce0000010000 */
.L_x_33552:
[----:B------:R-:W-:-:S07]  /*17b0*/  MOV R107, R141 ;  /* 0x0000008d006b7202 */ /* 0x000fce0000000f00 */
.L_x_33553:
        /* <DEDUP_REMOVED lines=13> */
.L_x_33554:
[----:B-----5:R-:W-:-:S07]  /*1890*/  FADD.FTZ R108, R20, R108 ;  /* 0x0000006c146c7221 */ /* 0x020fce0000010000 */
.L_x_33555:
[----:B------:R-:W-:-:S07]  /*18a0*/  MOV R104, R108 ;  /* 0x0000006c00687202 */ /* 0x000fce0000000f00 */
.L_x_33556:
[----:B------:R-:W-:Y:S01]  /*18b0*/  FMUL.FTZ R109, R109, R16 ;  /* 0x000000106d6d7220 */ /* 0x000fe20000410000 */
[----:B------:R-:W-:Y:S06]  /*18c0*/  @P3 BRA `(.L_x_33557) ;  /* 0x0000000000083947 */ /* 0x000fec0003800000 */
[----:B------:R-:W-:Y:S05]  /*18d0*/  @P0 BRA `(.L_x_33558) ;  /* 0x0000000000080947 */ /* 0x000fea0003800000 */
[----:B------:R-:W-:Y:S05]  /*18e0*/  BRA `(.L_x_33559) ;  /* 0x0000000000087947 */ /* 0x000fea0003800000 */
.L_x_33557:
[----:B-----5:R-:W-:-:S07]  /*18f0*/  FADD.FTZ R109, R21, R109 ;  /* 0x0000006d156d7221 */ /* 0x020fce0000010000 */
.L_x_33558:
[----:B------:R-:W-:-:S07]  /*1900*/  MOV R105, R109 ;  /* 0x0000006d00697202 */ /* 0x000fce0000000f00 */
.L_x_33559:
[----:B------:R-:W-:Y:S01]  /*1910*/  FMUL.FTZ R110, R110, R16 ;  /* 0x000000106e6e7220 */ /* 0x000fe20000410000 */
[----:B------:R-:W-:Y:S06]  /*1920*/  @P3 BRA `(.L_x_33560) ;  /* 0x0000000000083947 */ /* 0x000fec0003800000 */
[----:B------:R-:W-:Y:S05]  /*1930*/  @P0 BRA `(.L_x_33561) ;  /* 0x0000000000080947 */ /* 0x000fea0003800000 */
[----:B------:R-:W-:Y:S05]  /*1940*/  BRA `(.L_x_33562) ;  /* 0x0000000000087947 */ /* 0x000fea0003800000 */
.L_x_33560:
[----:B-----5:R-:W-:-:S07]  /*1950*/  FADD.FTZ R110, R22, R110 ;  /* 0x0000006e166e7221 */ /* 0x020fce0000010000 */
.L_x_33561:
[----:B------:R-:W-:-:S07]  /*1960*/  MOV R106, R110 ;  /* 0x0000006e006a7202 */ /* 0x000fce0000000f00 */
.L_x_33562:
[----:B------:R-:W-:Y:S01]  /*1970*/  FMUL.FTZ R111, R111, R16 ;  /* 0x000000106f6f7220 */ /* 0x000fe20000410000 */
[----:B------:R-:W-:Y:S06]  /*1980*/  @P3 BRA `(.L_x_33563) ;  /* 0x0000000000083947 */ /* 0x000fec0003800000 */
[----:B------:R-:W-:Y:S05]  /*1990*/  @P0 BRA `(.L_x_33564) ;  /* 0x0000000000080947 */ /* 0x000fea0003800000 */
[----:B------:R-:W-:Y:S05]  /*19a0*/  BRA `(.L_x_33565) ;  /* 0x0000000000087947 */ /* 0x000fea0003800000 */
.L_x_33563:
[----:B-----5:R-:W-:-:S07]  /*19b0*/  FADD.FTZ R111, R23, R111 ;  /* 0x0000006f176f7221 */ /* 0x020fce0000010000 */
.L_x_33564:
[----:B------:R-:W-:-:S07]  /*19c0*/  MOV R107, R111 ;  /* 0x0000006f006b7202 */ /* 0x000fce0000000f00 */
.L_x_33565:
[----:B------:R-:W-:Y:S01]  /*19d0*/  FADD.FTZ R16, RZ, R10 ;  /* 0x0000000aff107221 */ /* 0x000fe20000010000 */
[----:B------:R-:W0:Y:S01]  /*19e0*/  @P0 LDC.64 R144, c[0x0][0x238] ;  /* 0x00008e00ff900b82 */ /* 0x000e220000000a00 */
[----:B------:R-:W-:Y:S01]  /*19f0*/  LOP3.LUT P2, RZ, R17, 0xff, RZ, 0xc0, !PT ;  /* 0x000000ff11ff7812 */ /* 0x000fe2000784c0ff */
[----:B------:R-:W-:Y:S01]  /*1a00*/  UMOV UR14, 0xffffffff ;  /* 0xffffffff000e7882 */ /* 0x000fe20000000000 */
[----:B------:R-:W-:Y:S01]  /*1a10*/  FADD.FTZ R143, R16, R9 ;  /* 0x00000009108f7221 */ /* 0x000fe20000010000 */
[----:B------:R-:W-:Y:S02]  /*1a20*/  SHF.R.U32.HI R146, RZ, 0x5, R13 ;  /* 0x00000005ff927819 */ /* 0x000fe4000001160d */
[----:B------:R-:W-:Y:S01]  /*1a30*/  LOP3.LUT P3, RZ, R13, 0x1f, RZ, 0xc0, !PT ;  /* 0x0000001f0dff7812 */ /* 0x000fe2000786c0ff */
        /* <DEDUP_REMOVED lines=143> */
.L_x_33578:
        /* <DEDUP_REMOVED lines=13> */
[----:B------:R1:W-:Y:S01]  /*2400*/  @!P3 STS.64 [R144], R16 ;  /* 0x000000109000b388 */ /* 0x0003e20000000a00 */
[----:B------:R-:W-:Y:S01]  /*2410*/  BAR.SYNC.DEFER_BLOCKING 0x0 ;  /* 0x0000000000007b1d */ /* 0x000fe20000010000 */
[----:B------:R-:W-:Y:S02]  /*2420*/  LOP3.LUT P3, RZ, R146, 0x1f, R13, 0xf8, !PT ;  /* 0x0000001f92ff7812 */ /* 0x000fe4000786f80d */
[----:B---3--:R-:W-:Y:S01]  /*2430*/  @!P5 LEA R152, R152, R145, 0x18 ;  /* 0x000000919898d211 */ /* 0x008fe200078ec0ff */
[----:B------:R-:W-:Y:S01]  /*2440*/  HFMA2.MMA R145, -RZ, RZ, 0, 0 ;  /* 0x00000000ff917435 */ /* 0x000fe200000001ff */
[----:B-1----:R-:W-:Y:S02]  /*2450*/  CS2R R16, SRZ ;  /* 0x0000000000107805 */ /* 0x002fe4000001ff00 */
[----:B0-----:R-:W-:-:S03]  /*2460*/  @!P5 LEA R147, R143, R152, 0x3 ;  /* 0x000000988f93d211 */ /* 0x001fc600078e18ff */
[----:B------:R-:W-:-:S04]  /*2470*/  @!P5 MOV R145, 0x500 ;  /* 0x000005000091d802 */ /* 0x000fc80000000f00 */
[-C--:B------:R-:W-:Y:S01]  /*2480*/  I2FP.F32.S32 R151, R145.reuse ;  /* 0x0000009100977245 */ /* 0x080fe20000201400 */
        /* <DEDUP_REMOVED lines=20> */
[----:B------:R-:W-:Y:S02]  /*25d0*/  I2FP.F32.S32 R149, R145 ;  /* 0x0000009100957245 */ /* 0x000fe40000201400 */
[----:B------:R-:W-:Y:S01]  /*25e0*/  I2FP.F32.S32 R148, R148 ;  /* 0x0000009400947245 */ /* 0x000fe20000201400 */
[----:B------:R-:W1:Y:S05]  /*25f0*/  SHFL.DOWN PT, R144, R17, 0x1, 0x1f ;  /* 0x08201f0011907f89 */ /* 0x000e6a00000e0000 */
[----:B------:R-:W2:Y:S01]  /*2600*/  MUFU.RCP R148, R148 ;  /* 0x0000009400947308 */ /* 0x000ea20000001000 */
[----:B0-----:R-:W-:Y:S01]  /*2610*/  FADD.FTZ R145, R16, -R147 ;  /* 0x8000009310917221 */ /* 0x001fe20000010000 */
[----:B------:R-:W-:-:S02]  /*2620*/  FMUL.FTZ R152, R147, R149 ;  /* 0x0000009593987220 */ /* 0x000fc40000410000 */
[----:B------:R-:W0:Y:S01]  /*2630*/  @!P3 LDC.64 R146, c[0x0][0x258] ;  /* 0x00009600ff92bb82 */ /* 0x000e220000000a00 */
[----:B------:R-:W-:Y:S01]  /*2640*/  FMUL.FTZ R150, R145, R145 ;  /* 0x0000009191967220 */ /* 0x000fe20000410000 */
[----:B------:R-:W-:-:S03]  /*2650*/  FFMA.FTZ R145, R143, R16, R152 ;  /* 0x000000108f917223 */ /* 0x000fc60000010098 */
[----:B------:R-:W-:Y:S01]  /*2660*/  FMUL.FTZ R150, R143, R150 ;  /* 0x000000968f967220 */ /* 0x000fe20000410000 */
[----:B--2---:R-:W-:Y:S01]  /*2670*/  FMUL.FTZ R143, R148, R145 ;  /* 0x00000091948f7220 */ /* 0x004fe20000410000 */
[----:B-1----:R-:W-:Y:S02]  /*2680*/  FADD.FTZ R145, R17, R144 ;  /* 0x0000009011917221 */ /* 0x002fe40000010000 */
[----:B------:R-:W-:Y:S01]  /*2690*/  FMUL.FTZ R150, R150, R149 ;  /* 0x0000009596967220 */ /* 0x000fe20000410000 */
[----:B------:R-:W1:Y:S02]  /*26a0*/  LDC R17, c[0x0][0x2d8] ;  /* 0x0000b600ff117b82 */ /* 0x000e640000000800 */
[----:B------:R-:W2:Y:S01]  /*26b0*/  SHFL.IDX PT, R143, R143, RZ, 0x1f ;  /* 0x00001fff8f8f7589 */ /* 0x000ea200000e0000 */
[----:B------:R-:W-:-:S05]  /*26c0*/  FFMA.FTZ R145, R148, R150, R145 ;  /* 0x0000009694917223 */ /* 0x000fca0000010091 */
[----:B------:R-:W1:Y:S01]  /*26d0*/  SHFL.IDX PT, R144, R145, RZ, 0x1f ;  /* 0x00001fff91907589 */ /* 0x000e6200000e0000 */
[----:B------:R-:W3:Y:S01]  /*26e0*/  @!P3 LDC.64 R148, c[0x0][0x250] ;  /* 0x00009400ff94bb82 */ /* 0x000ee20000000a00 */
[----:B0-----:R-:W-:-:S07]  /*26f0*/  @!P3 IMAD.WIDE R152, R12, 0x4, R146 ;  /* 0x000000040c98b825 */ /* 0x001fce00078e0292 */
[----:B------:R-:W0:Y:S01]  /*2700*/  LDC.64 R150, c[0x0][0x2b8] ;  /* 0x0000ae00ff967b82 */ /* 0x000e220000000a00 */
[----:B--2---:R-:W-:-:S05]  /*2710*/  FMUL.FTZ R16, R143, R143 ;  /* 0x0000008f8f107220 */ /* 0x004fca0000410000 */
[----:B------:R-:W-:Y:S01]  /*2720*/  FSEL R16, R16, RZ, P4 ;  /* 0x000000ff10107208 */ /* 0x000fe20002000000 */
[----:B-1----:R-:W-:Y:S01]  /*2730*/  FFMA.FTZ R17, R144, UR7, R17 ;  /* 0x0000000790117c23 */ /* 0x002fe20008010011 */
[----:B------:R-:W-:Y:S01]  /*2740*/  FSEL R144, R143, RZ, !P4 ;  /* 0x000000ff8f907208 */ /* 0x000fe20006000000 */
[C---:B---3--:R-:W-:Y:S01]  /*2750*/  @!P3 IMAD.WIDE R148, R12.reuse, 0x4, R148 ;  /* 0x000000040c94b825 */ /* 0x048fe200078e0294 */
[----:B------:R-:W-:-:S03]  /*2760*/  IADD3 R12, R12, UR10, RZ ;  /* 0x0000000a0c0c7c10 */ /* 0x000fc6000fffe0ff */
[----:B------:R-:W-:Y:S01]  /*2770*/  FADD.FTZ R17, R17, R16 ;  /* 0x0000001011117221 */ /* 0x000fe20000010000 */
[----:B------:R-:W-:Y:S01]  /*2780*/  LEA R16, P5, R11, UR8, 0x4 ;  /* 0x000000080b107c11 */ /* 0x000fe2000f8a20ff */
        /* <DEDUP_REMOVED lines=45> */
[----:B------:R1:W-:Y:S01]  /*2a60*/  @!P3 STG.E desc[UR4][R148.64], R143 ;  /* 0x0000008f9400b986 */ /* 0x0003e2000c101904 */
[----:B------:R-:W-:Y:S01]  /*2a70*/  LEA.HI.X R17, R11, UR9, RZ, 0x4, P5 ;  /* 0x000000090b117c11 */ /* 0x000fe2000a8f24ff */
[C---:B------:R-:W-:Y:S01]  /*2a80*/  FMUL.FTZ R11, R145.reuse, R112 ;  /* 0x00000070910b7220 */ /* 0x040fe20000410000 */
        /* <DEDUP_REMOVED lines=9> */
[C---:B-1----:R-:W-:Y:S01]  /*2b20*/  FMUL.FTZ R143, R145.reuse, R114 ;  /* 0x00000072918f7220 */ /* 0x042fe20000410000 */
[----:B------:R-:W-:Y:S01]  /*2b30*/  FFMA.FTZ R114, R66, R8, R26 ;  /* 0x0000000842727223 */ /* 0x000fe2000001001a */
[C---:B------:R-:W-:Y:S01]  /*2b40*/  FMUL.FTZ R14, R145.reuse, R14 ;  /* 0x0000000e910e7220 */ /* 0x040fe20000410000 */
[C---:B------:R-:W-:Y:S01]  /*2b50*/  FMUL.FTZ R15, R145.reuse, R15 ;  /* 0x0000000f910f7220 */ /* 0x040fe20000410000 */
[C---:B------:R-:W-:Y:S01]  /*2b60*/  FMUL.FTZ R18, R145.reuse, R18 ;  /* 0x0000001291127220 */ /* 0x040fe20000410000 */
[C---:B------:R-:W-:Y:S01]  /*2b70*/  FMUL.FTZ R117, R145.reuse, R117 ;  /* 0x0000007591757220 */ /* 0x040fe20000410000 */
[----:B------:R-:W-:Y:S01]  /*2b80*/  @!P3 STG.E desc[UR4][R152.64], R145 ;  /* 0x000000919800b986 */ /* 0x000fe2000c101904 */
[C---:B------:R-:W-:Y:S01]  /*2b90*/  FMUL.FTZ R118, R145.reuse, R118 ;  /* 0x0000007691767220 */ /* 0x040fe20000410000 */
[C---:B------:R-:W-:Y:S01]  /*2ba0*/  FMUL.FTZ R119, R145.reuse, R119 ;  /* 0x0000007791777220 */ /* 0x040fe20000410000 */
[C---:B------:R-:W-:Y:S01]  /*2bb0*/  FMUL.FTZ R120, R145.reuse, R120 ;  /* 0x0000007891787220 */ /* 0x040fe20000410000 */
[----:B------:R-:W-:Y:S01]  /*2bc0*/  FMUL.FTZ R122, R145, R122 ;  /* 0x0000007a917a7220 */ /* 0x000fe20000410000 */
[----:B------:R1:W-:Y:S01]  /*2bd0*/  STG.E.128 desc[UR4][R16.64], R112 ;  /* 0x0000007010007986 */ /* 0x0003e2000c101d04 */
[----:B0-----:R-:W-:-:S04]  /*2be0*/  IMAD.WIDE.U32 R156, R6, 0x10, R150 ;  /* 0x00000010069c7825 */ /* 0x001fc800078e0096 */
        /* <DEDUP_REMOVED lines=40> */
[----:B------:R-:W-:Y:S03]  /*2e70*/  STG.E.128 desc[UR4][R156.64], R112 ;  /* 0x000000709c007986 */ /* 0x000fe6000c101d04 */
[----:B------:R-:W-:Y:S01]  /*2e80*/  FFMA.FTZ R126, R86, R125, R46 ;  /* 0x0000007d567e7223 */ /* 0x000fe2000001002e */
[----:B------:R-:W-:Y:S01]  /*2e90*/  FFMA.FTZ R125, R85, R124, R45 ;  /* 0x0000007c557d7223 */ /* 0x000fe2000001002d */
[----:B------:R-:W-:Y:S01]  /*2ea0*/  IMAD.WIDE.U32 R16, R121, 0x10, R150 ;  /* 0x0000001079107825 */ /* 0x000fe200078e0096 */
[----:B------:R0:W-:Y:S03]  /*2eb0*/  STG.E.128 desc[UR4][R160.64], R8 ;  /* 0x00000008a0007986 */ /* 0x0001e6000c101d04 */
        /* <DEDUP_REMOVED lines=12> */
[----:B------:R-:W-:-:S04]  /*2f80*/  IMAD.WIDE.U32 R158, R137, 0x10, R150 ;  /* 0x00000010899e7825 */ /* 0x000fc800078e0096 */
[----:B------:R-:W-:Y:S01]  /*2f90*/  FFMA.FTZ R108, R100, R108, R60 ;  /* 0x0000006c646c7223 */ /* 0x000fe2000001003c */
[----:B------:R2:W-:Y:S01]  /*2fa0*/  STG.E.128 desc[UR4][R16.64], R124 ;  /* 0x0000007c10007986 */ /* 0x0005e2000c101d04 */
[----:B------:R-:W-:Y:S01]  /*2fb0*/  ISETP.GE.AND P3, PT, R12, UR11, PT ;  /* 0x0000000b0c007c0c */ /* 0x000fe2000bf66270 */
[----:B------:R-:W-:-:S04]  /*2fc0*/  IMAD.WIDE.U32 R142, R142, 0x10, R150 ;  /* 0x000000108e8e7825 */ /* 0x000fc800078e0096 */
[----:B0-----:R-:W-:Y:S01]  /*2fd0*/  FFMA.FTZ R11, R99, R141, R59 ;  /* 0x0000008d630b7223 */ /* 0x001fe2000001003b */
[----:B------:R-:W-:Y:S01]  /*2fe0*/  FFMA.FTZ R10, R98, R140, R58 ;  /* 0x0000008c620a7223 */ /* 0x000fe2000001003a */
[----:B------:R-:W-:Y:S01]  /*2ff0*/  FFMA.FTZ R9, R97, R139, R57 ;  /* 0x0000008b61097223 */ /* 0x000fe20000010039 */
[----:B------:R-:W-:Y:S01]  /*3000*/  FFMA.FTZ R8, R96, R138, R56 ;  /* 0x0000008a60087223 */ /* 0x000fe20000010038 */
[----:B------:R0:W-:Y:S01]  /*3010*/  STG.E.128 desc[UR4][R152.64], R128 ;  /* 0x0000008098007986 */ /* 0x0001e2000c101d04 */
[----:B------:R-:W-:Y:S01]  /*3020*/  SEL R0, RZ, 0x1, P2 ;  /* 0x00000001ff007807 */ /* 0x000fe20001000000 */
[----:B-1----:R-:W-:Y:S01]  /*3030*/  FFMA.FTZ R7, R95, R136, R55 ;  /* 0x000000885f077223 */ /* 0x002fe20000010037 */
[----:B------:R-:W-:Y:S01]  /*3040*/  FFMA.FTZ R6, R94, R135, R54 ;  /* 0x000000875e067223 */ /* 0x000fe20000010036 */
[----:B------:R-:W-:Y:S01]  /*3050*/  FFMA.FTZ R5, R93, R134, R53 ;  /* 0x000000865d057223 */ /* 0x000fe20000010035 */
[----:B------:R-:W-:Y:S01]  /*3060*/  FFMA.FTZ R4, R92, R133, R52 ;  /* 0x000000855c047223 */ /* 0x000fe20000010034 */
[----:B--2---:R-:W-:-:S04]  /*3070*/  PRMT R17, R0, 0x7610, R17 ;  /* 0x0000761000117816 */ /* 0x004fc80000000011 */
[----:B------:R0:W-:Y:S04]  /*3080*/  STG.E.128 desc[UR4][R154.64], R4 ;  /* 0x000000049a007986 */ /* 0x0001e8000c101d04 */
[----:B------:R0:W-:Y:S04]  /*3090*/  STG.E.128 desc[UR4][R158.64], R8 ;  /* 0x000000089e007986 */ /* 0x0001e8000c101d04 */
[----:B------:R0:W-:Y:S01]  /*30a0*/  STG.E.128 desc[UR4][R142.64], R108 ;  /* 0x0000006c8e007986 */ /* 0x0001e2000c101d04 */
[----:B------:R-:W-:Y:S05]  /*30b0*/  @!P3 BRA `(.L_x_33567) ;  /* 0xffffffd000f0b947 */ /* 0x000fea000383ffff */
[----:B------:R-:W-:Y:S05]  /*30c0*/  EXIT ;  /* 0x000000000000794d */ /* 0x000fea0003800000 */
.L_x_33566:
[----:B------:R-:W-:Y:S01]  /*30d0*/  HFMA2.MMA R153, -RZ, RZ, 0, 5.9604644775390625e-08 ;  /* 0x00000001ff997435 */ /* 0x000fe200000001ff */
[----:B------:R-:W-:Y:S02]  /*30e0*/  MOV R152, R17 ;  /* 0x0000001100987202 */ /* 0x000fe40000000f00 */
[----:B------:R-:W-:Y:S02]  /*30f0*/  MOV R154, 0x1f ;  /* 0x0000001f009a7802 */ /* 0x000fe40000000f00 */
[----:B------:R-:W-:-:S07]  /*3100*/  MOV R151, 0xffffffff ;  /* 0xffffffff00977802 */ /* 0x000fce0000000f00 */
[----:B-----5:R-:W-:Y:S05]  /*3110*/  WARPSYNC.COLLECTIVE R151, `(.L_x_33568) ;  /* 0x0000000097087348 */ /* 0x020fea0003c00000 */
[----:B------:R0:W1:Y:S02]  /*3120*/  SHFL.BFLY P5, R149, R152, R153, R154 ;  /* 0x0c00009998957389 */ /* 0x00006400000a009a */
[----:B01---5:R-:W-:Y:S01]  /*3130*/  ENDCOLLECTIVE ;  /* 0x000000000000791b */ /* 0x023fe20003800000 */
.L_x_33568:
[----:B------:R-:W-:Y:S01]  /*3140*/  HFMA2.MMA R153, -RZ, RZ, 0, 1.1920928955078125e-07 ;  /* 0x00000002ff997435 */ /* 0x000fe200000001ff */
[----:B------:R-:W-:-:S05]  /*3150*/  MOV R16, R149 ;  /* 0x0000009500107202 */ /* 0x000fca0000000f00 */
[----:B------:R-:W-:-:S05]  /*3160*/  FADD.FTZ R144, R17, R16 ;  /* 0x0000001011907221 */ /* 0x000fca0000010000 */
[----:B------:R-:W-:-:S07]  /*3170*/  MOV R152, R144 ;  /* 0x0000009000987202 */ /* 0x000fce0000000f00 */
[----:B------:R-:W-:Y:S05]  /*3180*/  WARPSYNC.COLLECTIVE R151, `(.L_x_33569) ;  /* 0x0000000097087348 */ /* 0x000fea0003c00000 */
[----:B------:R0:W1:Y:S02]  /*3190*/  SHFL.BFLY P5, R149, R152, R153, R154 ;  /* 0x0c00009998957389 */ /* 0x00006400000a009a */
[----:B01----:R-:W-:Y:S01]  /*31a0*/  ENDCOLLECTIVE ;  /* 0x000000000000791b */ /* 0x003fe20003800000 */
.L_x_33569:
[----:B------:R-:W-:Y:S01]  /*31b0*/  HFMA2.MMA R153, -RZ, RZ, 0, 2.384185791015625e-07 ;  /* 0x00000004ff997435 */ /* 0x000fe200000001ff */
[----:B------:R-:W-:-:S05]  /*31c0*/  MOV R145, R149 ;  /* 0x0000009500917202 */ /* 0x000fca0000000f00 */
[----:B------:R-:W-:-:S05]  /*31d0*/  FADD.FTZ R145, R144, R145 ;  /* 0x0000009190917221 */ /* 0x000fca0000010000 */
[----:B------:R-:W-:-:S07]  /*31e0*/  MOV R152, R145 ;  /* 0x0000009100987202 */ /* 0x000fce0000000f00 */
[----:B------:R-:W-:Y:S05]  /*31f0*/  WARPSYNC.COLLECTIVE R151, `(.L_x_33570) ;  /* 0x0000000097087348 */ /* 0x000fea0003c00000 */
[----:B------:R0:W1:Y:S02]  /*3200*/  SHFL.BFLY P5, R149, R152, R153, R154 ;  /* 0x0c00009998957389 */ /* 0x00006400000a009a */
[----:B01----:R-:W-:Y:S01]  /*3210*/  ENDCOLLECTIVE ;  /* 0x000000000000791b */ /* 0x003fe20003800000 */
.L_x_33570:
[----:B------:R-:W-:Y:S01]  /*3220*/  HFMA2.MMA R153, -RZ, RZ, 0, 4.76837158203125e-07 ;  /* 0x00000008ff997435 */ /* 0x000fe200000001ff */
[----:B------:R-:W-:-:S05]  /*3230*/  MOV R16, R149 ;  /* 0x0000009500107202 */ /* 0x000fca0000000f00 */
[----:B------:R-:W-:-:S05]  /*3240*/  FADD.FTZ R147, R145, R16 ;  /* 0x0000001091937221 */ /* 0x000fca0000010000 */
[----:B------:R-:W-:-:S07]  /*3250*/  MOV R152, R147 ;  /* 0x0000009300987202 */ /* 0x000fce0000000f00 */
[----:B------:R-:W-:Y:S05]  /*3260*/  WARPSYNC.COLLECTIVE R151, `(.L_x_33571) ;  /* 0x0000000097087348 */ /* 0x000fea0003c00000 */
[----:B------:R0:W1:Y:S02]  /*3270*/  SHFL.BFLY P5, R149, R152, R153, R154 ;  /* 0x0c00009998957389 */ /* 0x00006400000a009a */
[----:B01----:R-:W-:Y:S01]  /*3280*/  ENDCOLLECTIVE ;  /* 0x000000000000791b */ /* 0x003fe20003800000 */
.L_x_33571:
[----:B------:R-:W-:Y:S01]  /*3290*/  HFMA2.MMA R153, -RZ, RZ, 0, 9.5367431640625e-07 ;  /* 0x00000010ff997435 */ /* 0x000fe200000001ff */
[----:B------:R-:W-:-:S05]  /*32a0*/  MOV R16, R149 ;  /* 0x0000009500107202 */ /* 0x000fca0000000f00 */
[----:B------:R-:W-:-:S05]  /*32b0*/  FADD.FTZ R148, R147, R16 ;  /* 0x0000001093947221 */ /* 0x000fca0000010000 */
[----:B------:R-:W-:-:S07]  /*32c0*/  MOV R152, R148 ;  /* 0x0000009400987202 */ /* 0x000fce0000000f00 */
[----:B------:R-:W-:Y:S05]  /*32d0*/  WARPSYNC.COLLECTIVE R151, `(.L_x_33572) ;  /* 0x0000000097087348 */ /* 0x000fea0003c00000 */
[----:B------:R0:W1:Y:S02]  /*32e0*/  SHFL.BFLY P5, R149, R152, R153, R154 ;  /* 0x0c00009998957389 */ /* 0x00006400000a009a */
[----:B01----:R-:W-:Y:S01]  /*32f0*/  ENDCOLLECTIVE ;  /* 0x000000000000791b */ /* 0x003fe20003800000 */
.L_x_33572:
[----:B------:R-:W-:Y:S01]  /*3300*/  HFMA2.MMA R153, -RZ, RZ, 0, 5.9604644775390625e-08 ;  /* 0x00000001ff997435 */ /* 0x000fe200000001ff */
        /* <DEDUP_REMOVED lines=86> */
.L_x_33573:
[----:B------:R-:W-:Y:S01]  /*3870*/  HFMA2.MMA R153, -RZ, RZ, 0, 1.1920928955078125e-07 ;  /* 0x00000002ff997435 */ /* 0x000fe200000001ff */
[----:B------:R-:W-:-:S05]  /*3880*/  MOV R144, R149 ;  /* 0x0000009500907202 */ /* 0x000fca0000000f00 */
[----:B------:R-:W-:-:S05]  /*3890*/  FADD.FTZ R144, R17, R144 ;  /* 0x0000009011907221 */ /* 0x000fca0000010000 */
[----:B------:R-:W-:-:S07]  /*38a0*/  MOV R152, R144 ;  /* 0x0000009000987202 */ /* 0x000fce0000000f00 */
[----:B------:R-:W-:Y:S05]  /*38b0*/  WARPSYNC.COLLECTIVE R151, `(.L_x_33574) ;  /* 0x0000000097087348 */ /* 0x000fea0003c00000 */
[----:B------:R0:W1:Y:S02]  /*38c0*/  SHFL.BFLY P5, R149, R152, R153, R154 ;  /* 0x0c00009998957389 */ /* 0x00006400000a009a */
[----:B01----:R-:W-:Y:S01]  /*38d0*/  ENDCOLLECTIVE ;  /* 0x000000000000791b */ /* 0x003fe20003800000 */
.L_x_33574:
[----:B------:R-:W-:Y:S01]  /*38e0*/  HFMA2.MMA R153, -RZ, RZ, 0, 2.384185791015625e-07 ;  /* 0x00000004ff997435 */ /* 0x000fe200000001ff */
[----:B------:R-:W-:-:S05]  /*38f0*/  MOV R145, R149 ;  /* 0x0000009500917202 */ /* 0x000fca0000000f00 */
[----:B------:R-:W-:-:S05]  /*3900*/  FADD.FTZ R145, R144, R145 ;  /* 0x0000009190917221 */ /* 0x000fca0000010000 */
[----:B------:R-:W-:-:S07]  /*3910*/  MOV R152, R145 ;  /* 0x0000009100987202 */ /* 0x000fce0000000f00 */
[----:B------:R-:W-:Y:S05]  /*3920*/  WARPSYNC.COLLECTIVE R151, `(.L_x_33575) ;  /* 0x0000000097087348 */ /* 0x000fea0003c00000 */
[----:B------:R0:W1:Y:S02]  /*3930*/  SHFL.BFLY P5, R149, R152, R153, R154 ;  /* 0x0c00009998957389 */ /* 0x00006400000a009a */
[----:B01----:R-:W-:Y:S01]  /*3940*/  ENDCOLLECTIVE ;  /* 0x000000000000791b */ /* 0x003fe20003800000 */
.L_x_33575:
[----:B------:R-:W-:Y:S01]  /*3950*/  HFMA2.MMA R153, -RZ, RZ, 0, 4.76837158203125e-07 ;  /* 0x00000008ff997435 */ /* 0x000fe200000001ff */
[----:B------:R-:W-:-:S05]  /*3960*/  MOV R148, R149 ;  /* 0x0000009500947202 */ /* 0x000fca0000000f00 */
[----:B------:R-:W-:-:S05]  /*3970*/  FADD.FTZ R148, R145, R148 ;  /* 0x0000009491947221 */ /* 0x000fca0000010000 */
[----:B------:R-:W-:-:S07]  /*3980*/  MOV R152, R148 ;  /* 0x0000009400987202 */ /* 0x000fce0000000f00 */
[----:B------:R-:W-:Y:S05]  /*3990*/  WARPSYNC.COLLECTIVE R151, `(.L_x_33576) ;  /* 0x0000000097087348 */ /* 0x000fea0003c00000 */
[----:B------:R0:W1:Y:S02]  /*39a0*/  SHFL.BFLY P5, R149, R152, R153, R154 ;  /* 0x0c00009998957389 */ /* 0x00006400000a009a */
[----:B01----:R-:W-:Y:S01]  /*39b0*/  ENDCOLLECTIVE ;  /* 0x000000000000791b */ /* 0x003fe20003800000 */
.L_x_33576:
[----:B------:R-:W-:Y:S01]  /*39c0*/  HFMA2.MMA R153, -RZ, RZ, 0, 9.5367431640625e-07 ;  /* 0x00000010ff997435 */ /* 0x000fe200000001ff */
[----:B------:R-:W-:-:S05]  /*39d0*/  MOV R147, R149 ;  /* 0x0000009500937202 */ /* 0x000fca0000000f00 */
[----:B------:R-:W-:-:S05]  /*39e0*/  FADD.FTZ R147, R148, R147 ;  /* 0x0000009394937221 */ /* 0x000fca0000010000 */
[----:B------:R-:W-:-:S07]  /*39f0*/  MOV R152, R147 ;  /* 0x0000009300987202 */ /* 0x000fce0000000f00 */
[----:B------:R-:W-:Y:S05]  /*3a00*/  WARPSYNC.COLLECTIVE R151, `(.L_x_33577) ;  /* 0x0000000097087348 */ /* 0x000fea0003c00000 */
[----:B------:R0:W1:Y:S02]  /*3a10*/  SHFL.BFLY P5, R149, R152, R153, R154 ;  /* 0x0c00009998957389 */ /* 0x00006400000a009a */
[----:B01----:R-:W-:Y:S01]  /*3a20*/  ENDCOLLECTIVE ;  /* 0x000000000000791b */ /* 0x003fe20003800000 */
.L_x_33577:
[----:B------:R-:W-:Y:S01]  /*3a30*/  MOV R150, R149 ;  /* 0x0000009500967202 */ /* 0x000fe20000000f00 */
[----:B------:R-:W-:Y:S06]  /*3a40*/  BRA `(.L_x_33578) ;  /* 0xffffffe800387947 */ /* 0x000fec000383ffff */
.L_x_33579:
        /* <DEDUP_REMOVED lines=11> */
.L_x_37305:


//--------------------- .text._ZN10layer_norm13ln_fwd_kernelINS_13Kernel_traitsIfffffjLj5120ELj1ELj1ELj4ELj16ENS_18Kernel_traits_baseILj5120EfffffjLj128EEEEELb0ELb0ELb1ELb0EEEvNS_9FwdParamsE --------------------------
	.section	.text._ZN10layer_norm13ln_fwd_kernelINS_13Kernel_traitsIfffffjLj5120ELj1ELj1ELj4ELj16ENS_18Kernel_traits_baseILj5120EfffffjLj128EEEEELb0ELb0ELb1ELb0EEEvNS_9FwdParamsE,"ax",@progbits
	.align	128
        .global         _ZN10layer_norm13ln_fwd_kernelINS_13Kernel_traitsIfffffjLj5120ELj1ELj1ELj4ELj16ENS_18Kernel_traits_baseILj5120EfffffjLj128EEEEELb0ELb0ELb1ELb0EEEvNS_9FwdParamsE
        .type           _ZN10layer_norm13ln_fwd_kernelINS_13Kernel_traitsIfffffjLj5120ELj1ELj1ELj4ELj16ENS_18Kernel_traits_baseILj5120EfffffjLj128EEEEELb0ELb0ELb1ELb0EEEvNS_9FwdParamsE,@function
        .size           _ZN10layer_norm13ln_fwd_kernelINS_13Kernel_traitsIfffffjLj5120ELj1ELj1ELj4ELj16ENS_18Kernel_traits_baseILj5120EfffffjLj128EEEEELb0ELb0ELb1ELb0EEEvNS_9FwdParamsE,(.L_x_37306 - _ZN10layer_norm13ln_fwd_kernelINS_13Kernel_traitsIfffffjLj5120ELj1ELj1ELj4ELj16ENS_18Kernel_traits_baseILj5120EfffffjLj128EEEEELb0ELb0ELb1ELb0EEEvNS_9FwdParamsE)
        .other          _ZN10layer_norm13ln_fwd_kernelINS_13Kernel_traitsIfffffjLj5120ELj1ELj1ELj4ELj16ENS_18Kernel_traits_baseILj5120EfffffjLj128EEEEELb0ELb0ELb1ELb0EEEvNS_9FwdParamsE,@"STO_CUDA_ENTRY STV_DEFAULT"
_ZN10layer_norm13ln_fwd_kernelINS_13Kernel_traitsIfffffjLj5120ELj1ELj1ELj4ELj16ENS_18Kernel_traits_baseILj5120EfffffjLj128EEEEELb0ELb0ELb1ELb0EEEvNS_9FwdParamsE:
.text._ZN10layer_norm13ln_fwd_kernelINS_13Kernel_traitsIfffffjLj5120ELj1ELj1ELj4ELj16ENS_18Kernel_traits_baseILj5120EfffffjLj128EEEEELb0ELb0ELb1ELb0EEEvNS_9FwdParamsE:
        /* <DEDUP_REMOVED lines=33> */
.L_x_33581:
[----:B------:R-:W-:Y:S05]  /*0210*/  BSYNC B0 ;  /* 0x0000000000007941 */ /* 0x000fea0003800000 */
.L_x_33580:
        /* <DEDUP_REMOVED lines=14> */
.L_x_33583:
[----:B------:R-:W-:Y:S05]  /*0300*/  BSYNC B0 ;  /* 0x0000000000007941 */ /* 0x000fea0003800000 */
.L_x_33582:
        /* <DEDUP_REMOVED lines=14> */
.L_x_33585:
[----:B------:R-:W-:Y:S05]  /*03f0*/  BSYNC B0 ;  /* 0x0000000000007941 */ /* 0x000fea0003800000 */
.L_x_33584:
        /* <DEDUP_REMOVED lines=14> */
.L_x_33587:
[----:B------:R-:W-:Y:S05]  /*04e0*/  BSYNC B0 ;  /* 0x0000000000007941 */ /* 0x000fea0003800000 */
.L_x_33586:
        /* <DEDUP_REMOVED lines=14> */
.L_x_33589:
[----:B------:R-:W-:Y:S05]  /*05d0*/  BSYNC B0 ;  /* 0x0000000000007941 */ /* 0x000fea0003800000 */
.L_x_33588:
[----:B------:R-:W-:Y:S01]  /*05e0*/  ISETP.GE.U32.AND P1, PT, R3, 0x300, PT ;  /* 0x000003000300780c */ /* 0x000fe20003f26070 */
[----:B------:R-:W-:Y:S03]  /*05f0*/  BSSY B0, `(.L_x_33590) ;  /* 0x000000f000007945 */ /* 0x000fe60003800000 */
[----:B------:R-:W-:-:S09]  /*0600*/  P2R R143, PR, RZ, 0x2 ;  /* 0x00000002ff8f7803 */ /* 0x000fd20000000000 */
[----:B------:R-:W-:Y:S05]  /*0610*/  @!P1 BRA `(.L_x_33591) ;  /* 0x0000000000309947 */ /* 0x000fea0003800000 */
[----:B-1234-:R-:W1:Y:S01]  /*0620*/  LDC.64 R6, c[0x0][0x260] ;  /* 0x00009800ff067b82 */ /* 0x01ee620000000a00 */
        /* <DEDUP_REMOVED lines=11> */
.L_x_33591:
[----:B------:R-:W-:Y:S05]  /*06e0*/  BSYNC B0 ;  /* 0x0000000000007941 */ /* 0x000fea0003800000 */
.L_x_33590:
[----:B------:R-:W-:Y:S01]  /*06f0*/  ISETP.GE.U32.AND P1, PT, R3, 0x380, PT ;  /* 0x000003800300780c */ /* 0x000fe20003f26070 */
[----:B------:R-:W-:Y:S03]  /*0700*/  BSSY B0, `(.L_x_33592) ;  /* 0x000000f000007945 */ /* 0x000fe60003800000 */
[----:B------:R-:W-:-:S09]  /*0710*/  P2R R142, PR, RZ, 0x2 ;  /* 0x00000002ff8e7803 */ /* 0x000fd20000000000 */
[----:B------:R-:W-:Y:S05]  /*0720*/  @!P1 BRA `(.L_x_33593) ;  /* 0x0000000000309947 */ /* 0x000fea0003800000 */
[----:B01234-:R-:W0:Y:S01]  /*0730*/  LDC.64 R6, c[0x0][0x260] ;  /* 0x00009800ff067b82 */ /* 0x01fe220000000a00 */
        /* <DEDUP_REMOVED lines=11> */
.L_x_33593:
[----:B------:R-:W-:Y:S05]  /*07f0*/  BSYNC B0 ;  /* 0x0000000000007941 */ /* 0x000fea0003800000 */
.L_x_33592:
        /* <DEDUP_REMOVED lines=16> */
.L_x_33595:
[----:B------:R-:W-:Y:S05]  /*0900*/  BSYNC B0 ;  /* 0x0000000000007941 */ /* 0x000fea0003800000 */
.L_x_33594:
        /* <DEDUP_REMOVED lines=16> */
.L_x_33597:
[----:B------:R-:W-:Y:S05]  /*0a10*/  BSYNC B0 ;  /* 0x0000000000007941 */ /* 0x000fea0003800000 */
.L_x_33596:
        /* <DEDUP_REMOVED lines=15> */
.L_x_33599:
[----:B------:R-:W-:Y:S05]  /*0b10*/  BSYNC B0 ;  /* 0x0000000000007941 */ /* 0x000fea0003800000 */
.L_x_33598:
        /* <DEDUP_REMOVED lines=10> */
[----:B------:R-:W-:Y:S01]  /*0bc0*/  ULDC UR7, c[0x0][0x29c] ;  /* 0x0000a70000077ab9 */ /* 0x000fe20000000800 */
[----:B------:R-:W-:Y:S01]  /*0bd0*/  SHF.L.U32 R89, R0, 0x5, RZ ;  /* 0x0000000500597819 */ /* 0x000fe200000006ff */
[----:B------:R-:W-:Y:S01]  /*0be0*/  ULDC UR8, c[0x0][0x290] ;  /* 0x0000a40000087ab9 */ /* 0x000fe20000000800 */
[----:B------:R-:W-:Y:S01]  /*0bf0*/  SHF.R.U32.HI R88, RZ, 0x2, R88 ;  /* 0x00000002ff587819 */ /* 0x000fe20000011658 */
[----:B------:R-:W-:Y:S01]  /*0c00*/  ULDC.64 UR10, c[0x0][0x210] ;  /* 0x00008400000a7ab9 */ /* 0x000fe20000000a00 */
[----:B------:R-:W-:-:S02]  /*0c10*/  VIADDMNMX R6, R5, -R6, RZ, !PT ;  /* 0x8000000605067246 */ /* 0x000fc400078001ff */
[----:B------:R-:W-:Y:S02]  /*0c20*/  LOP3.LUT R90, R89, 0x3e0, RZ, 0xc0, !PT ;  /* 0x000003e0595a7812 */ /* 0x000fe400078ec0ff */
[----:B------:R-:W-:Y:S02]  /*0c30*/  LOP3.LUT R89, R88, 0x3fffffe0, RZ, 0xc0, !PT ;  /* 0x3fffffe058597812 */ /* 0x000fe400078ec0ff */
[----:B------:R-:W-:Y:S02]  /*0c40*/  VIMNMX R6, R6, 0x20, PT ;  /* 0x0000002006067848 */ /* 0x000fe40003fe0100 */
[----:B------:R-:W-:Y:S02]  /*0c50*/  VIADDMNMX R90, R5, -R90, RZ, !PT ;  /* 0x8000005a055a7246 */ /* 0x000fe400078001ff */
[----:B------:R-:W-:Y:S02]  /*0c60*/  IADD3 R6, R6, R89, RZ ;  /* 0x0000005906067210 */ /* 0x000fe40007ffe0ff */
[----:B------:R-:W-:-:S02]  /*0c70*/  VIMNMX R90, R90, 0x20, PT ;  /* 0x000000205a5a7848 */ /* 0x000fc40003fe0100 */
[----:B------:R-:W-:Y:S02]  /*0c80*/  SHF.L.U32 R6, R6, 0x2, RZ ;  /* 0x0000000206067819 */ /* 0x000fe400000006ff */
[----:B------:R-:W-:Y:S02]  /*0c90*/  IADD3 R90, R89, R90, RZ ;  /* 0x0000005a595a7210 */ /* 0x000fe40007ffe0ff */
[----:B------:R-:W-:Y:S02]  /*0ca0*/  I2FP.F32.U32 R5, R6 ;  /* 0x0000000600057245 */ /* 0x000fe40000201000 */
[----:B------:R-:W-:Y:S02]  /*0cb0*/  ISETP.NE.AND P1, PT, RZ, UR6, PT ;  /* 0x00000006ff007c0c */ /* 0x000fe4000bf25270 */
[----:B------:R-:W-:Y:S02]  /*0cc0*/  SHF.L.U32 R6, R90, 0x2, RZ ;  /* 0x000000025a067819 */ /* 0x000fe400000006ff */
[----:B------:R-:W0:Y:S01]  /*0cd0*/  MUFU.RCP R5, R5 ;  /* 0x0000000500057308 */ /* 0x000e220000001000 */
[----:B------:R-:W-:-:S08]  /*0ce0*/  P2R R148, PR, RZ, 0x2 ;  /* 0x00000002ff947803 */ /* 0x000fd00000000000 */
.L_x_33721:
        /* <DEDUP_REMOVED lines=8> */
[----:B---3--:R-:W-:-:S05]  /*0d70*/  IMAD R151, R4, R153, RZ ;  /* 0x0000009904977224 */ /* 0x008fca00078e02ff */
[----:B------:R-:W-:-:S04]  /*0d80*/  SHF.R.S32.HI R154, RZ, 0x1f, R151 ;  /* 0x0000001fff9a7819 */ /* 0x000fc80000011497 */
[----:B-1----:R-:W-:Y:S02]  /*0d90*/  LEA.HI R139, R154, R151, RZ, 0x2 ;  /* 0x000000979a8b7211 */ /* 0x002fe400078f10ff */
[----:B------:R-:W-:Y:S02]  /*0da0*/  SHF.R.S32.HI R151, RZ, 0x1f, R4 ;  /* 0x0000001fff977819 */ /* 0x000fe40000011404 */
[----:B------:R-:W-:Y:S02]  /*0db0*/  LEA.HI.SX32 R139, R139, R2, 0x1e ;  /* 0x000000028b8b7211 */ /* 0x000fe400078ff2ff */
[----:B----4-:R-:W-:-:S13]  /*0dc0*/  ISETP.GE.AND P1, PT, R138, 0x1, PT ;  /* 0x000000018a00780c */ /* 0x010fda0003f26270 */
[----:B------:R-:W-:-:S05]  /*0dd0*/  @P1 IADD3 R152, R138, -0x1, RZ ;  /* 0xffffffff8a981810 */ /* 0x000fca0007ffe0ff */
[----:B------:R-:W-:-:S05]  /*0de0*/  @P1 IMAD R152, R152, R153, RZ ;  /* 0x0000009998981224 */ /* 0x000fca00078e02ff */
[----:B------:R-:W-:-:S04]  /*0df0*/  @P1 SHF.R.S32.HI R155, RZ, 0x1f, R152 ;  /* 0x0000001fff9b1819 */ /* 0x000fc80000011498 */
[----:B------:R-:W-:Y:S02]  /*0e00*/  @P1 LEA.HI R155, R155, R152, RZ, 0x2 ;  /* 0x000000989b9b1211 */ /* 0x000fe400078f10ff */
[----:B------:R-:W-:Y:S02]  /*0e10*/  MOV R152, RZ ;  /* 0x000000ff00987202 */ /* 0x000fe40000000f00 */
[----:B------:R-:W-:Y:S01]  /*0e20*/  @P1 LEA.HI.SX32 R152, R155, R2, 0x1e ;  /* 0x000000029b981211 */ /* 0x000fe200078ff2ff */
[----:B--2---:R-:W-:Y:S06]  /*0e30*/  @!P0 BRA `(.L_x_33601) ;  /* 0x0000000000bc8947 */ /* 0x004fec0003800000 */
[----:B------:R-:W1:Y:S02]  /*0e40*/  LDC.64 R136, c[0x0][0x230] ;  /* 0x00008c00ff887b82 */ /* 0x000e640000000a00 */
[----:B-1----:R-:W-:-:S04]  /*0e50*/  ISETP.NE.U32.AND P2, PT, R136, RZ, PT ;  /* 0x000000ff8800720c */ /* 0x002fc80003f45070 */
[----:B------:R-:W-:-:S13]  /*0e60*/  ISETP.NE.AND.EX P2, PT, R137, RZ, PT, P2 ;  /* 0x000000ff8900720c */ /* 0x000fda0003f45320 */
[----:B------:R-:W1:Y:S02]  /*0e70*/  @P2 LDC.64 R92, c[0x0][0x230] ;  /* 0x00008c00ff5c2b82 */ /* 0x000e640000000a00 */
[----:B-1----:R-:W-:-:S05]  /*0e80*/  @P2 IMAD.WIDE.U32 R154, R139, 0x10, R92 ;  /* 0x000000108b9a2825 */ /* 0x002fca00078e005c */
        /* <DEDUP_REMOVED lines=13> */
[----:B------:R-:W1:Y:S01]  /*0f60*/  @P1 LDC.64 R136, c[0x0][0x220] ;  /* 0x00008800ff881b82 */ /* 0x000e620000000a00 */
[----:B------:R-:W-:Y:S01]  /*0f70*/  BSSY B1, `(.L_x_33602) ;  /* 0x0000007000017945 */ /* 0x000fe20003800000 */
[----:B------:R-:W-:Y:S01]  /*0f80*/  @!P3 FSEL R95, R91, RZ, P4 ;  /* 0x000000ff5b5fb208 */ /* 0x000fe20002000000 */
[----:B-1----:R-:W-:-:S05]  /*0f90*/  @P1 IMAD.WIDE.U32 R136, R152, 0x10, R136 ;  /* 0x0000001098881825 */ /* 0x002fca00078e0088 */
[----:B------:R1:W5:Y:S01]  /*0fa0*/  @P1 LDG.E.128 R96, desc[UR4][R136.64] ;  /* 0x0000000488601981 */ /* 0x000362000c1e1d00 */
[----:B------:R-:W-:Y:S05]  /*0fb0*/  @!P3 BRA `(.L_x_33603) ;  /* 0x000000000008b947 */ /* 0x000fea0003800000 */
[----:B-----5:R-:W-:-:S04]  /*0fc0*/  FMUL.FTZ R92, R96, UR7 ;  /* 0x00000007605c7c20 */ /* 0x020fc80008410000 */
[----:B------:R-:W-:-:S07]  /*0fd0*/  @P2 FADD.FTZ R92, R88, R92 ;  /* 0x0000005c585c2221 */ /* 0x000fce0000010000 */
.L_x_33603:
[----:B------:R-:W-:Y:S05]  /*0fe0*/  BSYNC B1 ;  /* 0x0000000000017941 */ /* 0x000fea0003800000 */
.L_x_33602:
[----:B------:R-:W-:Y:S04]  /*0ff0*/  BSSY B1, `(.L_x_33604) ;  /* 0x0000004000017945 */ /* 0x000fe80003800000 */
[----:B------:R-:W-:Y:S05]  /*1000*/  @!P3 BRA `(.L_x_33605) ;  /* 0x000000000008b947 */ /* 0x000fea0003800000 */
[----:B-----5:R-:W-:-:S04]  /*1010*/  FMUL.FTZ R93, R97, UR7 ;  /* 0x00000007615d7c20 */ /* 0x020fc80008410000 */
[----:B------:R-:W-:-:S07]  /*1020*/  @P2 FADD.FTZ R93, R89, R93 ;  /* 0x0000005d595d2221 */ /* 0x000fce0000010000 */
.L_x_33605:
[----:B------:R-:W-:Y:S05]  /*1030*/  BSYNC B1 ;  /* 0x0000000000017941 */ /* 0x000fea0003800000 */
.L_x_33604:
[----:B------:R-:W-:Y:S04]  /*1040*/  BSSY B1, `(.L_x_33606) ;  /* 0x0000004000017945 */ /* 0x000fe80003800000 */
[----:B------:R-:W-:Y:S05]  /*1050*/  @!P3 BRA `(.L_x_33607) ;  /* 0x000000000008b947 */ /* 0x000fea0003800000 */
[----:B-----5:R-:W-:-:S04]  /*1060*/  FMUL.FTZ R94, R98, UR7 ;  /* 0x00000007625e7c20 */ /* 0x020fc80008410000 */
[----:B------:R-:W-:-:S07]  /*1070*/  @P2 FADD.FTZ R94, R90, R94 ;  /* 0x0000005e5a5e2221 */ /* 0x000fce0000010000 */
.L_x_33607:
[----:B------:R-:W-:Y:S05]  /*1080*/  BSYNC B1 ;  /* 0x0000000000017941 */ /* 0x000fea0003800000 */
.L_x_33606:
[----:B------:R-:W-:Y:S04]  /*1090*/  BSSY B1, `(.L_x_33608) ;  /* 0x0000004000017945 */ /* 0x000fe80003800000 */
[----:B------:R-:W-:Y:S05]  /*10a0*/  @!P3 BRA `(.L_x_33609) ;  /* 0x000000000008b947 */ /* 0x000fea0003800000 */
[----:B-----5:R-:W-:-:S04]  /*10b0*/  FMUL.FTZ R95, R99, UR7 ;  /* 0x00000007635f7c20 */ /* 0x020fc80008410000 */
[----:B------:R-:W-:-:S07]  /*10c0*/  @P2 FADD.FTZ R95, R91, R95 ;  /* 0x0000005f5b5f2221 */ /* 0x000fce0000010000 */
.L_x_33609:
[----:B------:R-:W-:Y:S05]  /*10d0*/  BSYNC B1 ;  /* 0x0000000000017941 */ /* 0x000fea0003800000 */
.L_x_33608:
[----:B-1----:R-:W1:Y:S01]  /*10e0*/  LDC.64 R136, c[0x0][0x238] ;  /* 0x00008e00ff887b82 */ /* 0x002e620000000a00 */
[----:B------:R-:W-:Y:S01]  /*10f0*/  IADD3 R152, R152, 0x80, RZ ;  /* 0x0000008098987810 */ /* 0x000fe20007ffe0ff */
[C---:B-1----:R-:W-:Y:S01]  /*1100*/  IMAD.WIDE.U32 R136, R139.reuse, 0x10, R136 ;  /* 0x000000108b887825 */ /* 0x042fe200078e0088 */
[----:B------:R-:W-:-:S04]  /*1110*/  IADD3 R139, R139, 0x80, RZ ;  /* 0x000000808b8b7810 */ /* 0x000fc80007ffe0ff */
[----:B------:R1:W-:Y:S03]  /*1120*/  STG.E.128 desc[UR4][R136.64], R92 ;  /* 0x0000005c88007986 */ /* 0x0003e6000c101d04 */
.L_x_33601:
[----:B------:R-:W-:Y:S05]  /*1130*/  BSYNC B0 ;  /* 0x0000000000007941 */ /* 0x000fea0003800000 */
.L_x_33600:
        /* <DEDUP_REMOVED lines=25> */
[----:B-----5:R1:W5:Y:S01]  /*12d0*/  @P1 LDG.E.128 R96, desc[UR4][R136.64] ;  /* 0x0000000488601981 */ /* 0x020362000c1e1d00 */
[----:B------:R-:W-:Y:S05]  /*12e0*/  @!P3 BRA `(.L_x_33613) ;  /* 0x000000000008b947 */ /* 0x000fea0003800000 */
[----:B-----5:R-:W-:-:S04]  /*12f0*/  FMUL.FTZ R100, R96, UR7 ;  /* 0x0000000760647c20 */ /* 0x020fc80008410000 */
[----:B------:R-:W-:-:S07]  /*1300*/  @P2 FADD.FTZ R100, R88, R100 ;  /* 0x0000006458642221 */ /* 0x000fce0000010000 */
.L_x_33613:
[----:B------:R-:W-:Y:S05]  /*1310*/  BSYNC B1 ;  /* 0x0000000000017941 */ /* 0x000fea0003800000 */
.L_x_33612:
[----:B------:R-:W-:Y:S04]  /*1320*/  BSSY B1, `(.L_x_33614) ;  /* 0x0000004000017945 */ /* 0x000fe80003800000 */
[----:B------:R-:W-:Y:S05]  /*1330*/  @!P3 BRA `(.L_x_33615) ;  /* 0x000000000008b947 */ /* 0x000fea0003800000 */
[----:B-----5:R-:W-:-:S04]  /*1340*/  FMUL.FTZ R101, R97, UR7 ;  /* 0x0000000761657c20 */ /* 0x020fc80008410000 */
[----:B------:R-:W-:-:S07]  /*1350*/  @P2 FADD.FTZ R101, R89, R101 ;  /* 0x0000006559652221 */ /* 0x000fce0000010000 */
.L_x_33615:
[----:B------:R-:W-:Y:S05]  /*1360*/  BSYNC B1 ;  /* 0x0000000000017941 */ /* 0x000fea0003800000 */
.L_x_33614:
[----:B------:R-:W-:Y:S04]  /*1370*/  BSSY B1, `(.L_x_33616) ;  /* 0x0000004000017945 */ /* 0x000fe80003800000 */
[----:B------:R-:W-:Y:S05]  /*1380*/  @!P3 BRA `(.L_x_33617) ;  /* 0x000000000008b947 */ /* 0x000fea0003800000 */
[----:B-----5:R-:W-:-:S04]  /*1390*/  FMUL.FTZ R102, R98, UR7 ;  /* 0x0000000762667c20 */ /* 0x020fc80008410000 */
[----:B------:R-:W-:-:S07]  /*13a0*/  @P2 FADD.FTZ R102, R90, R102 ;  /* 0x000000665a662221 */ /* 0x000fce0000010000 */
.L_x_33617:
[----:B------:R-:W-:Y:S05]  /*13b0*/  BSYNC B1 ;  /* 0x0000000000017941 */ /* 0x000fea0003800000 */
.L_x_33616:
[----:B------:R-:W-:Y:S04]  /*13c0*/  BSSY B1, `(.L_x_33618) ;  /* 0x0000004000017945 */ /* 0x000fe80003800000 */
[----:B------:R-:W-:Y:S05]  /*13d0*/  @!P3 BRA `(.L_x_33619) ;  /* 0x000000000008b947 */ /* 0x000fea0003800000 */
[----:B-----5:R-:W-:-:S04]  /*13e0*/  FMUL.FTZ R103, R99, UR7 ;  /* 0x0000000763677c20 */ /* 0x020fc80008410000 */
[----:B------:R-:W-:-:S07]  /*13f0*/  @P2 FADD.FTZ R103, R91, R103 ;  /* 0x000000675b672221 */ /* 0x000fce0000010000 */
.L_x_33619:
[----:B------:R-:W-:Y:S05]  /*1400*/  BSYNC B1 ;  /* 0x0000000000017941 */ /* 0x000fea0003800000 */
.L_x_33618:
[----:B-1----:R-:W1:Y:S01]  /*1410*/  LDC.64 R136, c[0x0][0x238] ;  /* 0x00008e00ff887b82 */ /* 0x002e620000000a00 */
[----:B------:R-:W-:Y:S01]  /*1420*/  IADD3 R152, R152, 0x80, RZ ;  /* 0x0000008098987810 */ /* 0x000fe20007ffe0ff */
[C---:B-1----:R-:W-:Y:S01]  /*1430*/  IMAD.WIDE.U32 R136, R139.reuse, 0x10, R136 ;  /* 0x000000108b887825 */ /* 0x042fe200078e0088 */
[----:B------:R-:W-:-:S04]  /*1440*/  IADD3 R139, R139, 0x80, RZ ;  /* 0x000000808b8b7810 */ /* 0x000fc80007ffe0ff */
[----:B------:R2:W-:Y:S03]  /*1450*/  STG.E.128 desc[UR4][R136.64], R100 ;  /* 0x0000006488007986 */ /* 0x0005e6000c101d04 */
.L_x_33611:
[----:B------:R-:W-:Y:S05]  /*1460*/  BSYNC B0 ;  /* 0x0000000000007941 */ /* 0x000fea0003800000 */
.L_x_33610:
        /* <DEDUP_REMOVED lines=29> */
.L_x_33623:
[----:B------:R-:W-:Y:S05]  /*1640*/  BSYNC B1 ;  /* 0x0000000000017941 */ /* 0x000fea0003800000 */
.L_x_33622:
[----:B------:R-:W-:Y:S04]  /*1650*/  BSSY B1, `(.L_x_33624) ;  /* 0x0000004000017945 */ /* 0x000fe80003800000 */
[----:B------:R-:W-:Y:S05]  /*1660*/  @!P3 BRA `(.L_x_33625) ;  /* 0x000000000008b947 */ /* 0x000fea0003800000 */
[----:B-----5:R-:W-:-:S04]  /*1670*/  FMUL.FTZ R105, R97, UR7 ;  /* 0x0000000761697c20 */ /* 0x020fc80008410000 */
[----:B------:R-:W-:-:S07]  /*1680*/  @P2 FADD.FTZ R105, R89, R105 ;  /* 0x0000006959692221 */ /* 0x000fce0000010000 */
.L_x_33625:
[----:B------:R-:W-:Y:S05]  /*1690*/  BSYNC B1 ;  /* 0x0000000000017941 */ /* 0x000fea0003800000 */
.L_x_33624:
[----:B------:R-:W-:Y:S04]  /*16a0*/  BSSY B1, `(.L_x_33626) ;  /* 0x0000004000017945 */ /* 0x000fe80003800000 */
[----:B------:R-:W-:Y:S05]  /*16b0*/  @!P3 BRA `(.L_x_33627) ;  /* 0x000000000008b947 */ /* 0x000fea0003800000 */
[----:B-----5:R-:W-:-:S04]  /*16c0*/  FMUL.FTZ R106, R98, UR7 ;  /* 0x00000007626a7c20 */ /* 0x020fc80008410000 */
[----:B------:R-:W-:-:S07]  /*16d0*/  @P2 FADD.FTZ R106, R90, R106 ;  /* 0x0000006a5a6a2221 */ /* 0x000fce0000010000 */
.L_x_33627:
[----:B------:R-:W-:Y:S05]  /*16e0*/  BSYNC B1 ;  /* 0x0000000000017941 */ /* 0x000fea0003800000 */
.L_x_33626:
[----:B------:R-:W-:Y:S04]  /*16f0*/  BSSY B1, `(.L_x_33628) ;  /* 0x0000004000017945 */ /* 0x000fe80003800000 */
[----:B------:R-:W-:Y:S05]  /*1700*/  @!P3 BRA `(.L_x_33629) ;  /* 0x000000000008b947 */ /* 0x000fea0003800000 */
[----:B-----5:R-:W-:-:S04]  /*1710*/  FMUL.FTZ R107, R99, UR7 ;  /* 0x00000007636b7c20 */ /* 0x020fc80008410000 */
[----:B------:R-:W-:-:S07]  /*1720*/  @P2 FADD.FTZ R107, R91, R107 ;  /* 0x0000006b5b6b2221 */ /* 0x000fce0000010000 */
.L_x_33629:
[----:B------:R-:W-:Y:S05]  /*1730*/  BSYNC B1 ;  /* 0x0000000000017941 */ /* 0x000fea0003800000 */
.L_x_33628:
[----:B-1----:R-:W1:Y:S01]  /*1740*/  LDC.64 R136, c[0x0][0x238] ;  /* 0x00008e00ff887b82 */ /* 0x002e620000000a00 */
[----:B------:R-:W-:Y:S01]  /*1750*/  IADD3 R152, R152, 0x80, RZ ;  /* 0x0000008098987810 */ /* 0x000fe20007ffe0ff */
[C---:B-1----:R-:W-:Y:S01]  /*1760*/  IMAD.WIDE.U32 R136, R139.reuse, 0x10, R136 ;  /* 0x000000108b887825 */ /* 0x042fe200078e0088 */
[----:B------:R-:W-:-:S04]  /*1770*/  IADD3 R139, R139, 0x80, RZ ;  /* 0x000000808b8b7810 */ /* 0x000fc80007ffe0ff */
[----:B------:R3:W-:Y:S03]  /*1780*/  STG.E.128 desc[UR4][R136.64], R104 ;  /* 0x0000006888007986 */ /* 0x0007e6000c101d04 */
.L_x_33621:
[----:B------:R-:W-:Y:S05]  /*1790*/  BSYNC B0 ;  /* 0x0000000000007941 */ /* 0x000fea0003800000 */
.L_x_33620:
        /* <DEDUP_REMOVED lines=29> */
.L_x_33633:
[----:B------:R-:W-:Y:S05]  /*1970*/  BSYNC B1 ;  /* 0x0000000000017941 */ /* 0x000fea0003800000 */
.L_x_33632:
[----:B------:R-:W-:Y:S04]  /*1980*/  BSSY B1, `(.L_x_33634) ;  /* 0x0000004000017945 */ /* 0x000fe80003800000 */
[----:B------:R-:W-:Y:S05]  /*1990*/  @!P3 BRA `(.L_x_33635) ;  /* 0x000000000008b947 */ /* 0x000fea0003800000 */
[----:B-----5:R-:W-:-:S04]  /*19a0*/  FMUL.FTZ R109, R97, UR7 ;  /* 0x00000007616d7c20 */ /* 0x020fc80008410000 */
[----:B------:R-:W-:-:S07]  /*19b0*/  @P2 FADD.FTZ R109, R89, R109 ;  /* 0x0000006d596d2221 */ /* 0x000fce0000010000 */
.L_x_33635:
[----:B------:R-:W-:Y:S05]  /*19c0*/  BSYNC B1 ;  /* 0x0000000000017941 */ /* 0x000fea0003800000 */
.L_x_33634:
[----:B------:R-:W-:Y:S04]  /*19d0*/  BSSY B1, `(.L_x_33636) ;  /* 0x0000004000017945 */ /* 0x000fe80003800000 */
[----:B------:R-:W-:Y:S05]  /*19e0*/  @!P3 BRA `(.L_x_33637) ;  /* 0x000000000008b947 */ /* 0x000fea0003800000 */
[----:B-----5:R-:W-:-:S04]  /*19f0*/  FMUL.FTZ R110, R98, UR7 ;  /* 0x00000007626e7c20 */ /* 0x020fc80008410000 */
[----:B------:R-:W-:-:S07]  /*1a00*/  @P2 FADD.FTZ R110, R90, R110 ;  /* 0x0000006e5a6e2221 */ /* 0x000fce0000010000 */
.L_x_33637:
[----:B------:R-:W-:Y:S05]  /*1a10*/  BSYNC B1 ;  /* 0x0000000000017941 */ /* 0x000fea0003800000 */
.L_x_33636:
[----:B------:R-:W-:Y:S04]  /*1a20*/  BSSY B1, `(.L_x_33638) ;  /* 0x0000004000017945 */ /* 0x000fe80003800000 */
[----:B------:R-:W-:Y:S05]  /*1a30*/  @!P3 BRA `(.L_x_33639) ;  /* 0x000000000008b947 */ /* 0x000fea0003800000 */
[----:B-----5:R-:W-:-:S04]  /*1a40*/  FMUL.FTZ R111, R99, UR7 ;  /* 0x00000007636f7c20 */ /* 0x020fc80008410000 */
[----:B------:R-:W-:-:S07]  /*1a50*/  @P2 FADD.FTZ R111, R91, R111 ;  /* 0x0000006f5b6f2221 */ /* 0x000fce0000010000 */
.L_x_33639:
[----:B------:R-:W-:Y:S05]  /*1a60*/  BSYNC B1 ;  /* 0x0000000000017941 */ /* 0x000fea0003800000 */
.L_x_33638:
[----:B-1----:R-:W1:Y:S01]  /*1a70*/  LDC.64 R136, c[0x0][0x238] ;  /* 0x00008e00ff887b82 */ /* 0x002e620000000a00 */
[----:B------:R-:W-:Y:S01]  /*1a80*/  IADD3 R152, R152, 0x80, RZ ;  /* 0x0000008098987810 */ /* 0x000fe20007ffe0ff */
[C---:B-1----:R-:W-:Y:S01]  /*1a90*/  IMAD.WIDE.U32 R136, R139.reuse, 0x10, R136 ;  /* 0x000000108b887825 */ /* 0x042fe200078e0088 */
[----:B------:R-:W-:-:S04]  /*1aa0*/  IADD3 R139, R139, 0x80, RZ ;  /* 0x000000808b8b7810 */ /* 0x000fc80007ffe0ff */
[----:B------:R4:W-:Y:S03]  /*1ab0*/  STG.E.128 desc[UR4][R136.64], R108 ;  /* 0x0000006c88007986 */ /* 0x0009e6000c101d04 */
.L_x_33631:
[----:B------:R-:W-:Y:S05]  /*1ac0*/  BSYNC B0 ;  /* 0x0000000000007941 */ /* 0x000fea0003800000 */
.L_x_33630:
[----:B------:R-:W-:Y:S01]  /*1ad0*/  ISETP.NE.AND P2, PT, R144, RZ, PT ;  /* 0x000000ff9000720c */ /* 0x000fe20003f45270 */
[----:B------:R-:W-:-:S12]  /*1ae0*/  BSSY B0, `(.L_x_33640) ;  /* 0x0000031000007945 */ /* 0x000fd80003800000 */
[----:B------:R-:W-:Y:S05]  /*1af0*/  @!P2 BRA `(.L_x_33641) ;  /* 0x0000000000bca947 */ /* 0x000fea0003800000 */
[----:B-1234-:R-:W1:Y:S02]  /*1b00*/  LDC.64 R136, c[0x0][0x230] ;  /* 0x00008c00ff887b82 */ /* 0x01ee640000000a00 */
        /* <DEDUP_REMOVED lines=25> */
.L_x_33643:
[----:B------:R-:W-:Y:S05]  /*1ca0*/  BSYNC B1 ;  /* 0x0000000000017941 */ /* 0x000fea0003800000 */
.L_x_33642:
[----:B------:R-:W-:Y:S04]  /*1cb0*/  BSSY B1, `(.L_x_33644) ;  /* 0x0000004000017945 */ /* 0x000fe80003800000 */
[----:B------:R-:W-:Y:S05]  /*1cc0*/  @!P3 BRA `(.L_x_33645) ;  /* 0x000000000008b947 */ /* 0x000fea0003800000 */
[----:B-----5:R-:W-:-:S04]  /*1cd0*/  FMUL.FTZ R113, R97, UR7 ;  /* 0x0000000761717c20 */ /* 0x020fc80008410000 */
[----:B------:R-:W-:-:S07]  /*1ce0*/  @P2 FADD.FTZ R113, R89, R113 ;  /* 0x0000007159712221 */ /* 0x000fce0000010000 */
.L_x_33645:
[----:B------:R-:W-:Y:S05]  /*1cf0*/  BSYNC B1 ;  /* 0x0000000000017941 */ /* 0x000fea0003800000 */
.L_x_33644:
[----:B------:R-:W-:Y:S04]  /*1d00*/  BSSY B1, `(.L_x_33646) ;  /* 0x0000004000017945 */ /* 0x000fe80003800000 */
[----:B------:R-:W-:Y:S05]  /*1d10*/  @!P3 BRA `(.L_x_33647) ;  /* 0x000000000008b947 */ /* 0x000fea0003800000 */
[----:B-----5:R-:W-:-:S04]  /*1d20*/  FMUL.FTZ R114, R98, UR7 ;  /* 0x0000000762727c20 */ /* 0x020fc80008410000 */
[----:B------:R-:W-:-:S07]  /*1d30*/  @P2 FADD.FTZ R114, R90, R114 ;  /* 0x000000725a722221 */ /* 0x000fce0000010000 */
.L_x_33647:
[----:B------:R-:W-:Y:S05]  /*1d40*/  BSYNC B1 ;  /* 0x0000000000017941 */ /* 0x000fea0003800000 */
.L_x_33646:
[----:B------:R-:W-:Y:S04]  /*1d50*/  BSSY B1, `(.L_x_33648) ;  /* 0x0000004000017945 */ /* 0x000fe80003800000 */
[----:B------:R-:W-:Y:S05]  /*1d60*/  @!P3 BRA `(.L_x_33649) ;  /* 0x000000000008b947 */ /* 0x000fea0003800000 */
[----:B-----5:R-:W-:-:S04]  /*1d70*/  FMUL.FTZ R115, R99, UR7 ;  /* 0x0000000763737c20 */ /* 0x020fc80008410000 */
[----:B------:R-:W-:-:S07]  /*1d80*/  @P2 FADD.FTZ R115, R91, R115 ;  /* 0x000000735b732221 */ /* 0x000fce0000010000 */
.L_x_33649:
[----:B------:R-:W-:Y:S05]  /*1d90*/  BSYNC B1 ;  /* 0x0000000000017941 */ /* 0x000fea0003800000 */
.L_x_33648:
[----:B-1----:R-:W1:Y:S01]  /*1da0*/  LDC.64 R136, c[0x0][0x238] ;  /* 0x00008e00ff887b82 */ /* 0x002e620000000a00 */
[----:B------:R-:W-:Y:S01]  /*1db0*/  IADD3 R152, R152, 0x80, RZ ;  /* 0x0000008098987810 */ /* 0x000fe20007ffe0ff */
[C---:B-1----:R-:W-:Y:S01]  /*1dc0*/  IMAD.WIDE.U32 R136, R139.reuse, 0x10, R136 ;  /* 0x000000108b887825 */ /* 0x042fe200078e0088 */
[----:B------:R-:W-:-:S04]  /*1dd0*/  IADD3 R139, R139, 0x80, RZ ;  /* 0x000000808b8b7810 */ /* 0x000fc80007ffe0ff */
[----:B------:R1:W-:Y:S03]  /*1de0*/  STG.E.128 desc[UR4][R136.64], R112 ;  /* 0x0000007088007986 */ /* 0x0003e6000c101d04 */
.L_x_33641:
[----:B------:R-:W-:Y:S05]  /*1df0*/  BSYNC B0 ;  /* 0x0000000000007941 */ /* 0x000fea0003800000 */
.L_x_33640:
        /* <DEDUP_REMOVED lines=29> */
.L_x_33653:
[----:B------:R-:W-:Y:S05]  /*1fd0*/  BSYNC B1 ;  /* 0x0000000000017941 */ /* 0x000fea0003800000 */
.L_x_33652:
[----:B------:R-:W-:Y:S04]  /*1fe0*/  BSSY B1, `(.L_x_33654) ;  /* 0x0000004000017945 */ /* 0x000fe80003800000 */
[----:B------:R-:W-:Y:S05]  /*1ff0*/  @!P3 BRA `(.L_x_33655) ;  /* 0x000000000008b947 */ /* 0x000fea0003800000 */
[----:B-----5:R-:W-:-:S04]  /*2000*/  FMUL.FTZ R117, R97, UR7 ;  /* 0x0000000761757c20 */ /* 0x020fc80008410000 */
[----:B------:R-:W-:-:S07]  /*2010*/  @P2 FADD.FTZ R117, R89, R117 ;  /* 0x0000007559752221 */ /* 0x000fce0000010000 */
.L_x_33655:
[----:B------:R-:W-:Y:S05]  /*2020*/  BSYNC B1 ;  /* 0x0000000000017941 */ /* 0x000fea0003800000 */
.L_x_33654:
[----:B------:R-:W-:Y:S04]  /*2030*/  BSSY B1, `(.L_x_33656) ;  /* 0x0000004000017945 */ /* 0x000fe80003800000 */
[----:B------:R-:W-:Y:S05]  /*2040*/  @!P3 BRA `(.L_x_33657) ;  /* 0x000000000008b947 */ /* 0x000fea0003800000 */
[----:B-----5:R-:W-:-:S04]  /*2050*/  FMUL.FTZ R118, R98, UR7 ;  /* 0x0000000762767c20 */ /* 0x020fc80008410000 */
[----:B------:R-:W-:-:S07]  /*2060*/  @P2 FADD.FTZ R118, R90, R118 ;  /* 0x000000765a762221 */ /* 0x000fce0000010000 */
.L_x_33657:
[----:B------:R-:W-:Y:S05]  /*2070*/  BSYNC B1 ;  /* 0x0000000000017941 */ /* 0x000fea0003800000 */
.L_x_33656:
[----:B------:R-:W-:Y:S04]  /*2080*/  BSSY B1, `(.L_x_33658) ;  /* 0x0000004000017945 */ /* 0x000fe80003800000 */
[----:B------:R-:W-:Y:S05]  /*2090*/  @!P3 BRA `(.L_x_33659) ;  /* 0x000000000008b947 */ /* 0x000fea0003800000 */
[----:B-----5:R-:W-:-:S04]  /*20a0*/  FMUL.FTZ R119, R99, UR7 ;  /* 0x0000000763777c20 */ /* 0x020fc80008410000 */
[----:B------:R-:W-:-:S07]  /*20b0*/  @P2 FADD.FTZ R119, R91, R119 ;  /* 0x000000775b772221 */ /* 0x000fce0000010000 */
.L_x_33659:
[----:B------:R-:W-:Y:S05]  /*20c0*/  BSYNC B1 ;  /* 0x0000000000017941 */ /* 0x000fea0003800000 */
.L_x_33658:
[----:B-1----:R-:W1:Y:S01]  /*20d0*/  LDC.64 R136, c[0x0][0x238] ;  /* 0x00008e00ff887b82 */ /* 0x002e620000000a00 */
[----:B------:R-:W-:Y:S01]  /*20e0*/  IADD3 R152, R152, 0x80, RZ ;  /* 0x0000008098987810 */ /* 0x000fe20007ffe0ff */
[C---:B-1----:R-:W-:Y:S01]  /*20f0*/  IMAD.WIDE.U32 R136, R139.reuse, 0x10, R136 ;  /* 0x000000108b887825 */ /* 0x042fe200078e0088 */
[----:B------:R-:W-:-:S04]  /*2100*/  IADD3 R139, R139, 0x80, RZ ;  /* 0x000000808b8b7810 */ /* 0x000fc80007ffe0ff */
[----:B------:R1:W-:Y:S03]  /*2110*/  STG.E.128 desc[UR4][R136.64], R116 ;  /* 0x0000007488007986 */ /* 0x0003e6000c101d04 */
.L_x_33651:
[----:B------:R-:W-:Y:S05]  /*2120*/  BSYNC B0 ;  /* 0x0000000000007941 */ /* 0x000fea0003800000 */
.L_x_33650:
        /* <DEDUP_REMOVED lines=29> */
.L_x_33663:
[----:B------:R-:W-:Y:S05]  /*2300*/  BSYNC B1 ;  /* 0x0000000000017941 */ /* 0x000fea0003800000 */
.L_x_33662:
[----:B------:R-:W-:Y:S04]  /*2310*/  BSSY B1, `(.L_x_33664) ;  /* 0x0000004000017945 */ /* 0x000fe80003800000 */
[----:B------:R-:W-:Y:S05]  /*2320*/  @!P3 BRA `(.L_x_33665) ;  /* 0x000000000008b947 */ /* 0x000fea0003800000 */
[----:B-----5:R-:W-:-:S04]  /*2330*/  FMUL.FTZ R121, R97, UR7 ;  /* 0x0000000761797c20 */ /* 0x020fc80008410000 */
[----:B------:R-:W-:-:S07]  /*2340*/  @P2 FADD.FTZ R121, R89, R121 ;  /* 0x0000007959792221 */ /* 0x000fce0000010000 */
.L_x_33665:
[----:B------:R-:W-:Y:S05]  /*2350*/  BSYNC B1 ;  /* 0x0000000000017941 */ /* 0x000fea0003800000 */
.L_x_33664:
[----:B------:R-:W-:Y:S04]  /*2360*/  BSSY B1, `(.L_x_33666) ;  /* 0x0000004000017945 */ /* 0x000fe80003800000 */
[----:B------:R-:W-:Y:S05]  /*2370*/  @!P3 BRA `(.L_x_33667) ;  /* 0x000000000008b947 */ /* 0x000fea0003800000 */
[----:B-----5:R-:W-:-:S04]  /*2380*/  FMUL.FTZ R122, R98, UR7 ;  /* 0x00000007627a7c20 */ /* 0x020fc80008410000 */
[----:B------:R-:W-:-:S07]  /*2390*/  @P2 FADD.FTZ R122, R90, R122 ;  /* 0x0000007a5a7a2221 */ /* 0x000fce0000010000 */
.L_x_33667:
[----:B------:R-:W-:Y:S05]  /*23a0*/  BSYNC B1 ;  /* 0x0000000000017941 */ /* 0x000fea0003800000 */
.L_x_33666:
[----:B------:R-:W-:Y:S04]  /*23b0*/  BSSY B1, `(.L_x_33668) ;  /* 0x0000004000017945 */ /* 0x000fe80003800000 */
[----:B------:R-:W-:Y:S05]  /*23c0*/  @!P3 BRA `(.L_x_33669) ;  /* 0x000000000008b947 */ /* 0x000fea0003800000 */
[----:B-----5:R-:W-:-:S04]  /*23d0*/  FMUL.FTZ R123, R99, UR7 ;  /* 0x00000007637b7c20 */ /* 0x020fc80008410000 */
[----:B------:R-:W-:-:S07]  /*23e0*/  @P2 FADD.FTZ R123, R91, R123 ;  /* 0x0000007b5b7b2221 */ /* 0x000fce0000010000 */
.L_x_33669:
[----:B------:R-:W-:Y:S05]  /*23f0*/  BSYNC B1 ;  /* 0x0000000000017941 */ /* 0x000fea0003800000 */
.L_x_33668:
[----:B-1----:R-:W1:Y:S01]  /*2400*/  LDC.64 R136, c[0x0][0x238] ;  /* 0x00008e00ff887b82 */ /* 0x002e620000000a00 */
[----:B------:R-:W-:Y:S01]  /*2410*/  IADD3 R152, R152, 0x80, RZ ;  /* 0x0000008098987810 */ /* 0x000fe20007ffe0ff */
[C---:B-1----:R-:W-:Y:S01]  /*2420*/  IMAD.WIDE.U32 R136, R139.reuse, 0x10, R136 ;  /* 0x000000108b887825 */ /* 0x042fe200078e0088 */
[----:B------:R-:W-:-:S04]  /*2430*/  IADD3 R139, R139, 0x80, RZ ;  /* 0x000000808b8b7810 */ /* 0x000fc80007ffe0ff */
[----:B------:R1:W-:Y:S03]  /*2440*/  STG.E.128 desc[UR4][R136.64], R120 ;  /* 0x0000007888007986 */ /* 0x0003e6000c101d04 */
.L_x_33661:
[----:B------:R-:W-:Y:S05]  /*2450*/  BSYNC B0 ;  /* 0x0000000000007941 */ /* 0x000fea0003800000 */
.L_x_33660:
        /* <DEDUP_REMOVED lines=29> */
.L_x_33673:
[----:B------:R-:W-:Y:S05]  /*2630*/  BSYNC B1 ;  /* 0x0000000000017941 */ /* 0x000fea0003800000 */
.L_x_33672:
[----:B------:R-:W-:Y:S04]  /*2640*/  BSSY B1, `(.L_x_33674) ;  /* 0x0000004000017945 */ /* 0x000fe80003800000 */
[----:B------:R-:W-:Y:S05]  /*2650*/  @!P3 BRA `(.L_x_33675) ;  /* 0x000000000008b947 */ /* 0x000fea0003800000 */
[----:B-----5:R-:W-:-:S04]  /*2660*/  FMUL.FTZ R125, R97, UR7 ;  /* 0x00000007617d7c20 */ /* 0x020fc80008410000 */
[----:B------:R-:W-:-:S07]  /*2670*/  @P2 FADD.FTZ R125, R89, R125 ;  /* 0x0000007d597d2221 */ /* 0x000fce0000010000 */
.L_x_33675:
[----:B------:R-:W-:Y:S05]  /*2680*/  BSYNC B1 ;  /* 0x0000000000017941 */ /* 0x000fea0003800000 */
.L_x_33674:
[----:B------:R-:W-:Y:S04]  /*2690*/  BSSY B1, `(.L_x_33676) ;  /* 0x0000004000017945 */ /* 0x000fe80003800000 */
[----:B------:R-:W-:Y:S05]  /*26a0*/  @!P3 BRA `(.L_x_33677) ;  /* 0x000000000008b947 */ /* 0x000fea0003800000 */
[----:B-----5:R-:W-:-:S04]  /*26b0*/  FMUL.FTZ R126, R98, UR7 ;  /* 0x00000007627e7c20 */ /* 0x020fc80008410000 */
[----:B------:R-:W-:-:S07]  /*26c0*/  @P2 FADD.FTZ R126, R90, R126 ;  /* 0x0000007e5a7e2221 */ /* 0x000fce0000010000 */
.L_x_33677:
[----:B------:R-:W-:Y:S05]  /*26d0*/  BSYNC B1 ;  /* 0x0000000000017941 */ /* 0x000fea0003800000 */
.L_x_33676:
[----:B------:R-:W-:Y:S04]  /*26e0*/  BSSY B1, `(.L_x_33678) ;  /* 0x0000004000017945 */ /* 0x000fe80003800000 */
[----:B------:R-:W-:Y:S05]  /*26f0*/  @!P3 BRA `(.L_x_33679) ;  /* 0x000000000008b947 */ /* 0x000fea0003800000 */
[----:B-----5:R-:W-:-:S04]  /*2700*/  FMUL.FTZ R127, R99, UR7 ;  /* 0x00000007637f7c20 */ /* 0x020fc80008410000 */
[----:B------:R-:W-:-:S07]  /*2710*/  @P2 FADD.FTZ R127, R91, R127 ;  /* 0x0000007f5b7f2221 */ /* 0x000fce0000010000 */
.L_x_33679:
[----:B------:R-:W-:Y:S05]  /*2720*/  BSYNC B1 ;  /* 0x0000000000017941 */ /* 0x000fea0003800000 */
.L_x_33678:
[----:B-1----:R-:W1:Y:S01]  /*2730*/  LDC.64 R136, c[0x0][0x238] ;  /* 0x00008e00ff887b82 */ /* 0x002e620000000a00 */
[----:B------:R-:W-:Y:S01]  /*2740*/  IADD3 R152, R152, 0x80, RZ ;  /* 0x0000008098987810 */ /* 0x000fe20007ffe0ff */
[C---:B-1----:R-:W-:Y:S01]  /*2750*/  IMAD.WIDE.U32 R136, R139.reuse, 0x10, R136 ;  /* 0x000000108b887825 */ /* 0x042fe200078e0088 */
[----:B------:R-:W-:-:S04]  /*2760*/  IADD3 R139, R139, 0x80, RZ ;  /* 0x000000808b8b7810 */ /* 0x000fc80007ffe0ff */
[----:B------:R1:W-:Y:S03]  /*2770*/  STG.E.128 desc[UR4][R136.64], R124 ;  /* 0x0000007c88007986 */ /* 0x0003e6000c101d04 */
.L_x_33671:
[----:B------:R-:W-:Y:S05]  /*2780*/  BSYNC B0 ;  /* 0x0000000000007941 */ /* 0x000fea0003800000 */
.L_x_33670:
        /* <DEDUP_REMOVED lines=29> */
.L_x_33683:
[----:B------:R-:W-:Y:S05]  /*2960*/  BSYNC B1 ;  /* 0x0000000000017941 */ /* 0x000fea0003800000 */
.L_x_33682:
[----:B------:R-:W-:Y:S04]  /*2970*/  BSSY B1, `(.L_x_33684) ;  /* 0x0000004000017945 */ /* 0x000fe80003800000 */
[----:B------:R-:W-:Y:S05]  /*2980*/  @!P3 BRA `(.L_x_33685) ;  /* 0x000000000008b947 */ /* 0x000fea0003800000 */
[----:B-----5:R-:W-:-:S04]  /*2990*/  FMUL.FTZ R129, R97, UR7 ;  /* 0x0000000761817c20 */ /* 0x020fc80008410000 */
[----:B------:R-:W-:-:S07]  /*29a0*/  @P2 FADD.FTZ R129, R89, R129 ;  /* 0x0000008159812221 */ /* 0x000fce0000010000 */
.L_x_33685:
[----:B------:R-:W-:Y:S05]  /*29b0*/  BSYNC B1 ;  /* 0x0000000000017941 */ /* 0x000fea0003800000 */
.L_x_33684:
[----:B------:R-:W-:Y:S04]  /*29c0*/  BSSY B1, `(.L_x_33686) ;  /* 0x0000004000017945 */ /* 0x000fe80003800000 */
[----:B------:R-:W-:Y:S05]  /*29d0*/  @!P3 BRA `(.L_x_33687) ;  /* 0x000000000008b947 */ /* 0x000fea0003800000 */
[----:B-----5:R-:W-:-:S04]  /*29e0*/  FMUL.FTZ R130, R98, UR7 ;  /* 0x0000000762827c20 */ /* 0x020fc80008410000 */
[----:B------:R-:W-:-:S07]  /*29f0*/  @P2 FADD.FTZ R130, R90, R130 ;  /* 0x000000825a822221 */ /* 0x000fce0000010000 */
.L_x_33687:
[----:B------:R-:W-:Y:S05]  /*2a00*/  BSYNC B1 ;  /* 0x0000000000017941 */ /* 0x000fea0003800000 */
.L_x_33686:
[----:B------:R-:W-:Y:S04]  /*2a10*/  BSSY B1, `(.L_x_33688) ;  /* 0x0000004000017945 */ /* 0x000fe80003800000 */
[----:B------:R-:W-:Y:S05]  /*2a20*/  @!P3 BRA `(.L_x_33689) ;  /* 0x000000000008b947 */ /* 0x000fea0003800000 */
[----:B-----5:R-:W-:-:S04]  /*2a30*/  FMUL.FTZ R131, R99, UR7 ;  /* 0x0000000763837c20 */ /* 0x020fc80008410000 */
[----:B------:R-:W-:-:S07]  /*2a40*/  @P2 FADD.FTZ R131, R91, R131 ;  /* 0x000000835b832221 */ /* 0x000fce0000010000 */
.L_x_33689:
[----:B------:R-:W-:Y:S05]  /*2a50*/  BSYNC B1 ;  /* 0x0000000000017941 */ /* 0x000fea0003800000 */
.L_x_33688:
[----:B-1----:R-:W1:Y:S01]  /*2a60*/  LDC.64 R136, c[0x0][0x238] ;  /* 0x00008e00ff887b82 */ /* 0x002e620000000a00 */
[----:B------:R-:W-:Y:S01]  /*2a70*/  IADD3 R152, R152, 0x80, RZ ;  /* 0x0000008098987810 */ /* 0x000fe20007ffe0ff */
[C---:B-1----:R-:W-:Y:S01]  /*2a80*/  IMAD.WIDE.U32 R136, R139.reuse, 0x10, R136 ;  /* 0x000000108b887825 */ /* 0x042fe200078e0088 */
[----:B------:R-:W-:-:S04]  /*2a90*/  IADD3 R139, R139, 0x80, RZ ;  /* 0x000000808b8b7810 */ /* 0x000fc80007ffe0ff */
[----:B------:R1:W-:Y:S03]  /*2aa0*/  STG.E.128 desc[UR4][R136.64], R128 ;  /* 0x0000008088007986 */ /* 0x0003e6000c101d04 */
.L_x_33681:
[----:B------:R-:W-:Y:S05]  /*2ab0*/  BSYNC B0 ;  /* 0x0000000000007941 */ /* 0x000fea0003800000 */
.L_x_33680:
[----:B------:R-:W-:Y:S01]  /*2ac0*/  ISETP.NE.AND P2, PT, R7, RZ, PT ;  /* 0x000000ff0700720c */ /* 0x000fe20003f45270 */
[----:B------:R-:W-:-:S12]  /*2ad0*/  BSSY B0, `(.L_x_33690) ;  /* 0x000002f000007945 */ /* 0x000fd80003800000 */
[----:B------:R-:W-:Y:S05]  /*2ae0*/  @!P2 BRA `(.L_x_33691) ;  /* 0x0000000000b4a947 */ /* 0x000fea0003800000 */
[----:B------:R-:W0:Y:S08]  /*2af0*/  @P1 LDC.64 R132, c[0x0][0x220] ;  /* 0x00008800ff841b82 */ /* 0x000e300000000a00 */
[----:B-1234-:R-:W1:Y:S01]  /*2b00*/  LDC.64 R136, c[0x0][0x230] ;  /* 0x00008c00ff887b82 */ /* 0x01ee620000000a00 */
[----:B0-----:R-:W-:-:S05]  /*2b10*/  @P1 IMAD.WIDE.U32 R134, R152, 0x10, R132 ;  /* 0x0000001098861825 */ /* 0x001fca00078e0084 */
[----:B-----5:R0:W5:Y:S01]  /*2b20*/  @P1 LDG.E.128 R96, desc[UR4][R134.64] ;  /* 0x0000000486601981 */ /* 0x020162000c1e1d00 */
[----:B-1----:R-:W-:-:S04]  /*2b30*/  ISETP.NE.U32.AND P1, PT, R136, RZ, PT ;  /* 0x000000ff8800720c */ /* 0x002fc80003f25070 */
[----:B------:R-:W-:-:S13]  /*2b40*/  ISETP.NE.AND.EX P1, PT, R137, RZ, PT, P1 ;  /* 0x000000ff8900720c */ /* 0x000fda0003f25310 */
[----:B------:R-:W1:Y:S02]  /*2b50*/  @P1 LDC.64 R132, c[0x0][0x230] ;  /* 0x00008c00ff841b82 */ /* 0x000e640000000a00 */
[----:B-1----:R-:W-:-:S05]  /*2b60*/  @P1 IMAD.WIDE.U32 R154, R139, 0x10, R132 ;  /* 0x000000108b9a1825 */ /* 0x002fca00078e0084 */
        /* <DEDUP_REMOVED lines=8> */
[----:B0-----:R-:W-:Y:S02]  /*2bf0*/  @!P2 FSEL R134, R90, RZ, P3 ;  /* 0x000000ff5a86a208 */ /* 0x001fe40001800000 */
        /* <DEDUP_REMOVED lines=9> */
.L_x_33693:
[----:B------:R-:W-:Y:S05]  /*2c90*/  BSYNC B1 ;  /* 0x0000000000017941 */ /* 0x000fea0003800000 */
.L_x_33692:
[----:B------:R-:W-:Y:S04]  /*2ca0*/  BSSY B1, `(.L_x_33694) ;  /* 0x0000004000017945 */ /* 0x000fe80003800000 */
[----:B------:R-:W-:Y:S05]  /*2cb0*/  @!P2 BRA `(.L_x_33695) ;  /* 0x000000000008a947 */ /* 0x000fea0003800000 */
[----:B-----5:R-:W-:-:S04]  /*2cc0*/  FMUL.FTZ R133, R97, UR7 ;  /* 0x0000000761857c20 */ /* 0x020fc80008410000 */
[----:B------:R-:W-:-:S07]  /*2cd0*/  @P1 FADD.FTZ R133, R89, R133 ;  /* 0x0000008559851221 */ /* 0x000fce0000010000 */
.L_x_33695:
[----:B------:R-:W-:Y:S05]  /*2ce0*/  BSYNC B1 ;  /* 0x0000000000017941 */ /* 0x000fea0003800000 */
.L_x_33694:
[----:B------:R-:W-:Y:S04]  /*2cf0*/  BSSY B1, `(.L_x_33696) ;  /* 0x0000004000017945 */ /* 0x000fe80003800000 */
[----:B------:R-:W-:Y:S05]  /*2d00*/  @!P2 BRA `(.L_x_33697) ;  /* 0x000000000008a947 */ /* 0x000fea0003800000 */
[----:B-----5:R-:W-:-:S04]  /*2d10*/  FMUL.FTZ R134, R98, UR7 ;  /* 0x0000000762867c20 */ /* 0x020fc80008410000 */
[----:B------:R-:W-:-:S07]  /*2d20*/  @P1 FADD.FTZ R134, R90, R134 ;  /* 0x000000865a861221 */ /* 0x000fce0000010000 */
.L_x_33697:
[----:B------:R-:W-:Y:S05]  /*2d30*/  BSYNC B1 ;  /* 0x0000000000017941 */ /* 0x000fea0003800000 */
.L_x_33696:
[----:B------:R-:W-:Y:S04]  /*2d40*/  BSSY B1, `(.L_x_33698) ;  /* 0x0000004000017945 */ /* 0x000fe80003800000 */
[----:B------:R-:W-:Y:S05]  /*2d50*/  @!P2 BRA `(.L_x_33699) ;  /* 0x000000000008a947 */ /* 0x000fea0003800000 */
[----:B-----5:R-:W-:-:S04]  /*2d60*/  FMUL.FTZ R135, R99, UR7 ;  /* 0x0000000763877c20 */ /* 0x020fc80008410000 */
[----:B------:R-:W-:-:S07]  /*2d70*/  @P1 FADD.FTZ R135, R91, R135 ;  /* 0x000000875b871221 */ /* 0x000fce0000010000 */
.L_x_33699:
[----:B------:R-:W-:Y:S05]  /*2d80*/  BSYNC B1 ;  /* 0x0000000000017941 */ /* 0x000fea0003800000 */
.L_x_33698:
[----:B------:R-:W0:Y:S02]  /*2d90*/  LDC.64 R136, c[0x0][0x238] ;  /* 0x00008e00ff887b82 */ /* 0x000e240000000a00 */
[----:B0-----:R-:W-:-:S05]  /*2da0*/  IMAD.WIDE.U32 R136, R139, 0x10, R136 ;  /* 0x000000108b887825 */ /* 0x001fca00078e0088 */
[----:B------:R0:W-:Y:S02]  /*2db0*/  STG.E.128 desc[UR4][R136.64], R132 ;  /* 0x0000008488007986 */ /* 0x0001e4000c101d04 */
.L_x_33691:
[----:B------:R-:W-:Y:S05]  /*2dc0*/  BSYNC B0 ;  /* 0x0000000000007941 */ /* 0x000fea0003800000 */
.L_x_33690:
        /* <DEDUP_REMOVED lines=174> */
.L_x_33732:
        /* <DEDUP_REMOVED lines=101> */
.L_x_33704:
[----:B------:R-:W-:Y:S05]  /*3f00*/  BSYNC B1 ;  /* 0x0000000000017941 */ /* 0x000fea0003800000 */
.L_x_33703:
        /* <DEDUP_REMOVED lines=19> */
.L_x_33706:
[----:B------:R-:W-:Y:S05]  /*4040*/  BSYNC B1 ;  /* 0x0000000000017941 */ /* 0x000fea0003800000 */
.L_x_33705:
        /* <DEDUP_REMOVED lines=19> */
.L_x_33708:
[----:B------:R-:W-:Y:S05]  /*4180*/  BSYNC B1 ;  /* 0x0000000000017941 */ /* 0x000fea0003800000 */
.L_x_33707:
        /* <DEDUP_REMOVED lines=19> */
.L_x_33710:
[----:B------:R-:W-:Y:S05]  /*42c0*/  BSYNC B1 ;  /* 0x0000000000017941 */ /* 0x000fea0003800000 */
.L_x_33709:
        /* <DEDUP_REMOVED lines=19> */
.L_x_33712:
[----:B------:R-:W-:Y:S05]  /*4400*/  BSYNC B1 ;  /* 0x0000000000017941 */ /* 0x000fea0003800000 */
.L_x_33711:
        /* <DEDUP_REMOVED lines=19> */
.L_x_33714:
[----:B------:R-:W-:Y:S05]  /*4540*/  BSYNC B1 ;  /* 0x0000000000017941 */ /* 0x000fea0003800000 */
.L_x_33713:
        /* <DEDUP_REMOVED lines=19> */
.L_x_33716:
[----:B------:R-:W-:Y:S05]  /*4680*/  BSYNC B1 ;  /* 0x0000000000017941 */ /* 0x000fea0003800000 */
.L_x_33715:
        /* <DEDUP_REMOVED lines=19> */
.L_x_33718:
[----:B------:R-:W-:Y:S05]  /*47c0*/  BSYNC B1 ;  /* 0x0000000000017941 */ /* 0x000fea0003800000 */
.L_x_33717:
        /* <DEDUP_REMOVED lines=19> */
.L_x_33720:
[----:B------:R-:W-:Y:S05]  /*4900*/  BSYNC B1 ;  /* 0x0000000000017941 */ /* 0x000fea0003800000 */
.L_x_33719:
        /* <DEDUP_REMOVED lines=17> */
.L_x_33702:
[----:B------:R-:W-:Y:S05]  /*4a20*/  BSYNC B0 ;  /* 0x0000000000007941 */ /* 0x000fea0003800000 */
.L_x_33701:
[----:B------:R-:W-:Y:S02]  /*4a30*/  ISETP.NE.AND P1, PT, R149, RZ, PT ;  /* 0x000000ff9500720c */ /* 0x000fe40003f25270 */
[----:B------:R-:W-:Y:S02]  /*4a40*/  IADD3 R4, R4, UR10, RZ ;  /* 0x0000000a04047c10 */ /* 0x000fe4000fffe0ff */
[----:B------:R-:W-:Y:S02]  /*4a50*/  SEL R149, RZ, 0x1, P1 ;  /* 0x00000001ff957807 */ /* 0x000fe40000800000 */
[----:B------:R-:W-:-:S13]  /*4a60*/  ISETP.GE.AND P1, PT, R4, UR11, PT ;  /* 0x0000000b04007c0c */ /* 0x000fda000bf26270 */
[----:B------:R-:W-:Y:S05]  /*4a70*/  @!P1 BRA `(.L_x_33721) ;  /* 0xffffffc0009c9947 */ /* 0x000fea000383ffff */
[----:B------:R-:W-:Y:S05]  /*4a80*/  EXIT ;  /* 0x000000000000794d */ /* 0x000fea0003800000 */
.L_x_33700:
        /* <DEDUP_REMOVED lines=13> */
.L_x_33722:
[----:B------:R-:W-:Y:S01]  /*4b60*/  HFMA2.MMA R152, -RZ, RZ, 0, 1.1920928955078125e-07 ;  /* 0x00000002ff987435 */ /* 0x000fe200000001ff */
[----:B------:R-:W-:-:S05]  /*4b70*/  FADD.FTZ R158, R137, R156 ;  /* 0x0000009c899e7221 */ /* 0x000fca0000010000 */
[----:B------:R-:W-:-:S07]  /*4b80*/  MOV R165, R158 ;  /* 0x0000009e00a57202 */ /* 0x000fce0000000f00 */
[----:B------:R-:W-:Y:S05]  /*4b90*/  WARPSYNC.COLLECTIVE R154, `(.L_x_33723) ;  /* 0x000000009a087348 */ /* 0x000fea0003c00000 */
[----:B------:R0:W1:Y:S02]  /*4ba0*/  SHFL.BFLY P6, R156, R165, R152, R155 ;  /* 0x0c000098a59c7389 */ /* 0x00006400000c009b */
[----:B01----:R-:W-:Y:S01]  /*4bb0*/  ENDCOLLECTIVE ;  /* 0x000000000000791b */ /* 0x003fe20003800000 */
.L_x_33723:
[----:B------:R-:W-:Y:S01]  /*4bc0*/  HFMA2.MMA R152, -RZ, RZ, 0, 2.384185791015625e-07 ;  /* 0x00000004ff987435 */ /* 0x000fe200000001ff */
[----:B------:R-:W-:-:S05]  /*4bd0*/  FADD.FTZ R162, R158, R156 ;  /* 0x0000009c9ea27221 */ /* 0x000fca0000010000 */
[----:B------:R-:W-:-:S07]  /*4be0*/  MOV R165, R162 ;  /* 0x000000a200a57202 */ /* 0x000fce0000000f00 */
[----:B------:R-:W-:Y:S05]  /*4bf0*/  WARPSYNC.COLLECTIVE R154, `(.L_x_33724) ;  /* 0x000000009a087348 */ /* 0x000fea0003c00000 */
[----:B------:R0:W1:Y:S02]  /*4c00*/  SHFL.BFLY P6, R156, R165, R152, R155 ;  /* 0x0c000098a59c7389 */ /* 0x00006400000c009b */
[----:B01----:R-:W-:Y:S01]  /*4c10*/  ENDCOLLECTIVE ;  /* 0x000000000000791b */ /* 0x003fe20003800000 */
.L_x_33724:
[----:B------:R-:W-:Y:S01]  /*4c20*/  HFMA2.MMA R152, -RZ, RZ, 0, 4.76837158203125e-07 ;  /* 0x00000008ff987435 */ /* 0x000fe200000001ff */
[----:B------:R-:W-:-:S05]  /*4c30*/  FADD.FTZ R163, R162, R156 ;  /* 0x0000009ca2a37221 */ /* 0x000fca0000010000 */
[----:B------:R-:W-:-:S07]  /*4c40*/  MOV R165, R163 ;  /* 0x000000a300a57202 */ /* 0x000fce0000000f00 */
[----:B------:R-:W-:Y:S05]  /*4c50*/  WARPSYNC.COLLECTIVE R154, `(.L_x_33725) ;  /* 0x000000009a087348 */ /* 0x000fea0003c00000 */
[----:B------:R0:W1:Y:S02]  /*4c60*/  SHFL.BFLY P6, R156, R165, R152, R155 ;  /* 0x0c000098a59c7389 */ /* 0x00006400000c009b */
[----:B01----:R-:W-:Y:S01]  /*4c70*/  ENDCOLLECTIVE ;  /* 0x000000000000791b */ /* 0x003fe20003800000 */
.L_x_33725:
[----:B------:R-:W-:Y:S01]  /*4c80*/  HFMA2.MMA R152, -RZ, RZ, 0, 9.5367431640625e-07 ;  /* 0x00000010ff987435 */ /* 0x000fe200000001ff */
[----:B------:R-:W-:-:S05]  /*4c90*/  FADD.FTZ R164, R163, R156 ;  /* 0x0000009ca3a47221 */ /* 0x000fca0000010000 */
[----:B------:R-:W-:-:S07]  /*4ca0*/  MOV R165, R164 ;  /* 0x000000a400a57202 */ /* 0x000fce0000000f00 */
[----:B------:R-:W-:Y:S05]  /*4cb0*/  WARPSYNC.COLLECTIVE R154, `(.L_x_33726) ;  /* 0x000000009a087348 */ /* 0x000fea0003c00000 */
[----:B------:R0:W1:Y:S02]  /*4cc0*/  SHFL.BFLY P6, R156, R165, R152, R155 ;  /* 0x0c000098a59c7389 */ /* 0x00006400000c009b */
[----:B01----:R-:W-:Y:S01]  /*4cd0*/  ENDCOLLECTIVE ;  /* 0x000000000000791b */ /* 0x003fe20003800000 */
.L_x_33726:
        /* <DEDUP_REMOVED lines=93> */
.L_x_33727:
[----:B------:R-:W-:Y:S01]  /*52b0*/  HFMA2.MMA R152, -RZ, RZ, 0, 1.1920928955078125e-07 ;  /* 0x00000002ff987435 */ /* 0x000fe200000001ff */
[----:B------:R-:W-:-:S05]  /*52c0*/  FADD.FTZ R157, R137, R156 ;  /* 0x0000009c899d7221 */ /* 0x000fca0000010000 */
[----:B------:R-:W-:-:S07]  /*52d0*/  MOV R165, R157 ;  /* 0x0000009d00a57202 */ /* 0x000fce0000000f00 */
[----:B------:R-:W-:Y:S05]  /*52e0*/  WARPSYNC.COLLECTIVE R154, `(.L_x_33728) ;  /* 0x000000009a087348 */ /* 0x000fea0003c00000 */
[----:B------:R0:W1:Y:S02]  /*52f0*/  SHFL.BFLY P6, R156, R165, R152, R155 ;  /* 0x0c000098a59c7389 */ /* 0x00006400000c009b */
[----:B01----:R-:W-:Y:S01]  /*5300*/  ENDCOLLECTIVE ;  /* 0x000000000000791b */ /* 0x003fe20003800000 */
.L_x_33728:
[----:B------:R-:W-:Y:S01]  /*5310*/  HFMA2.MMA R152, -RZ, RZ, 0, 2.384185791015625e-07 ;  /* 0x00000004ff987435 */ /* 0x000fe200000001ff */
[----:B------:R-:W-:-:S05]  /*5320*/  FADD.FTZ R158, R157, R156 ;  /* 0x0000009c9d9e7221 */ /* 0x000fca0000010000 */
[----:B------:R-:W-:-:S07]  /*5330*/  MOV R165, R158 ;  /* 0x0000009e00a57202 */ /* 0x000fce0000000f00 */
[----:B------:R-:W-:Y:S05]  /*5340*/  WARPSYNC.COLLECTIVE R154, `(.L_x_33729) ;  /* 0x000000009a087348 */ /* 0x000fea0003c00000 */
[----:B------:R0:W1:Y:S02]  /*5350*/  SHFL.BFLY P6, R156, R165, R152, R155 ;  /* 0x0c000098a59c7389 */ /* 0x00006400000c009b */
[----:B01----:R-:W-:Y:S01]  /*5360*/  ENDCOLLECTIVE ;  /* 0x000000000000791b */ /* 0x003fe20003800000 */
.L_x_33729:
[----:B------:R-:W-:Y:S01]  /*5370*/  HFMA2.MMA R152, -RZ, RZ, 0, 4.76837158203125e-07 ;  /* 0x00000008ff987435 */ /* 0x000fe200000001ff */
[----:B------:R-:W-:-:S05]  /*5380*/  FADD.FTZ R159, R158, R156 ;  /* 0x0000009c9e9f7221 */ /* 0x000fca0000010000 */
[----:B------:R-:W-:-:S07]  /*5390*/  MOV R165, R159 ;  /* 0x0000009f00a57202 */ /* 0x000fce0000000f00 */
[----:B------:R-:W-:Y:S05]  /*53a0*/  WARPSYNC.COLLECTIVE R154, `(.L_x_33730) ;  /* 0x000000009a087348 */ /* 0x000fea0003c00000 */
[----:B------:R0:W1:Y:S02]  /*53b0*/  SHFL.BFLY P6, R156, R165, R152, R155 ;  /* 0x0c000098a59c7389 */ /* 0x00006400000c009b */
[----:B01----:R-:W-:Y:S01]  /*53c0*/  ENDCOLLECTIVE ;  /* 0x000000000000791b */ /* 0x003fe20003800000 */
.L_x_33730:
[----:B------:R-:W-:Y:S01]  /*53d0*/  HFMA2.MMA R152, -RZ, RZ, 0, 9.5367431640625e-07 ;  /* 0x00000010ff987435 */ /* 0x000fe200000001ff */
[----:B------:R-:W-:-:S05]  /*53e0*/  FADD.FTZ R160, R159, R156 ;  /* 0x0000009c9fa07221 */ /* 0x000fca0000010000 */
[----:B------:R-:W-:-:S07]  /*53f0*/  MOV R165, R160 ;  /* 0x000000a000a57202 */ /* 0x000fce0000000f00 */
[----:B------:R-:W-:Y:S05]  /*5400*/  WARPSYNC.COLLECTIVE R154, `(.L_x_33731) ;  /* 0x000000009a087348 */ /* 0x000fea0003c00000 */
[----:B------:R0:W1:Y:S02]  /*5410*/  SHFL.BFLY P6, R156, R165, R152, R155 ;  /* 0x0c000098a59c7389 */ /* 0x00006400000c009b */
[----:B01----:R-:W-:Y:S01]  /*5420*/  ENDCOLLECTIVE ;  /* 0x000000000000791b */ /* 0x003fe20003800000 */
.L_x_33731:
[----:B------:R-:W-:Y:S05]  /*5430*/  BRA `(.L_x_33732) ;  /* 0xffffffe4001c7947 */ /* 0x000fea000383ffff */
.L_x_33733:
        /* <DEDUP_REMOVED lines=12> */
.L_x_37306:


//--------------------- .text._ZN10layer_norm13ln_fwd_kernelINS_13Kernel_traitsIfffffjLj5120ELj1ELj1ELj4ELj16ENS_18Kernel_traits_baseILj5120EfffffjLj128EEEEELb0ELb0ELb1ELb1EEEvNS_9FwdParamsE --------------------------
	.section	.text._ZN10layer_norm13ln_fwd_kernelINS_13Kernel_traitsIfffffjLj5120ELj1ELj1ELj4ELj16ENS_18Kernel_traits_baseILj5120EfffffjLj128EEEEELb0ELb0ELb1ELb1EEEvNS_9FwdParamsE,"ax",@progbits
	.align	128
        .global         _ZN10layer_norm13ln_fwd_kernelINS_13Kernel_traitsIfffffjLj5120ELj1ELj1ELj4ELj16ENS_18Kernel_traits_baseILj5120EfffffjLj128EEEEELb0ELb0ELb1ELb1EEEvNS_9FwdParamsE
        .type           _ZN10layer_norm13ln_fwd_kernelINS_13Kernel_traitsIfffffjLj5120ELj1ELj1ELj4ELj16ENS_18Kernel_traits_baseILj5120EfffffjLj128EEEEELb0ELb0ELb1ELb1EEEvNS_9FwdParamsE,@function
        .size           _ZN10layer_norm13ln_fwd_kernelINS_13Kernel_traitsIfffffjLj5120ELj1ELj1ELj4ELj16ENS_18Kernel_traits_baseILj5120EfffffjLj128EEEEELb0ELb0ELb1ELb1EEEvNS_9FwdParamsE,(.L_x_37307 - _ZN10layer_norm13ln_fwd_kernelINS_13Kernel_traitsIfffffjLj5120ELj1ELj1ELj4ELj16ENS_18Kernel_traits_baseILj5120EfffffjLj128EEEEELb0ELb0ELb1ELb1EEEvNS_9FwdParamsE)
        .other          _ZN10layer_norm13ln_fwd_kernelINS_13Kernel_traitsIfffffjLj5120ELj1ELj1ELj4ELj16ENS_18Kernel_traits_baseILj5120EfffffjLj128EEEEELb0ELb0ELb1ELb1EEEvNS_9FwdParamsE,@"STO_CUDA_ENTRY STV_DEFAULT"
_ZN10layer_norm13ln_fwd_kernelINS_13Kernel_traitsIfffffjLj5120ELj1ELj1ELj4ELj16ENS_18Kernel_traits_baseILj5120EfffffjLj128EEEEELb0ELb0ELb1ELb1EEEvNS_9FwdParamsE:
.text._ZN10layer_norm13ln_fwd_kernelINS_13Kernel_traitsIfffffjLj5120ELj1ELj1ELj4ELj16ENS_18Kernel_traits_baseILj5120EfffffjLj128EEEEELb0ELb0ELb1ELb1EEEvNS_9FwdParamsE:
        /* <DEDUP_REMOVED lines=59> */
[----:B-1----:R-:W-:Y:S01]  /*03b0*/  SHF.L.U32 R2, R4, 0x2, RZ ;  /* 0x0000000204027819 */ /* 0x002fe200000006ff */
[----:B------:R-:W-:Y:S01]  /*03c0*/  HFMA2.MMA R10, -RZ, RZ, 0, 5.9604644775390625e-08 ;  /* 0x00000001ff0a7435 */ /* 0x000fe200000001ff */
[----:B------:R-:W-:Y:S01]  /*03d0*/  SHF.R.U32.HI R6, RZ, 0x5, R0 ;  /* 0x00000005ff067819 */ /* 0x000fe20000011600 */
[----:B------:R-:W-:Y:S01]  /*03e0*/  ULDC.U8 UR6, c[0x0][0x2a0] ;  /* 0x0000a80000067ab9 */ /* 0x000fe20000000000 */
[----:B------:R-:W-:Y:S01]  /*03f0*/  MOV R3, R5 ;  /* 0x0000000500037202 */ /* 0x000fe20000000f00 */
[----:B------:R-:W-:Y:S01]  /*0400*/  ULDC UR7, c[0x0][0x29c] ;  /* 0x0000a70000077ab9 */ /* 0x000fe20000000800 */
[C---:B------:R-:W-:Y:S01]  /*0410*/  LOP3.LUT R4, R0.reuse, 0x1f, RZ, 0xc0, !PT ;  /* 0x0000001f00047812 */ /* 0x040fe200078ec0ff */
[----:B------:R-:W-:Y:S01]  /*0420*/  ULDC.64 UR8, c[0x0][0x210] ;  /* 0x0000840000087ab9 */ /* 0x000fe20000000a00 */
[----:B------:R-:W-:-:S02]  /*0430*/  LOP3.LUT R5, R0, 0x7f, RZ, 0xc0, !PT ;  /* 0x0000007f00057812 */ /* 0x000fc400078ec0ff */
[----:B------:R-:W-:Y:S02]  /*0440*/  LOP3.LUT R6, R6, 0x3, RZ, 0xc0, !PT ;  /* 0x0000000306067812 */ /* 0x000fe400078ec0ff */
[----:B------:R-:W-:Y:S02]  /*0450*/  IADD3 R7, R2, 0x4, RZ ;  /* 0x0000000402077810 */ /* 0x000fe40007ffe0ff */
[----:B------:R-:W-:Y:S01]  /*0460*/  ISETP.NE.AND P4, PT, RZ, UR6, PT ;  /* 0x00000006ff007c0c */ /* 0x000fe2000bf85270 */
[----:B0-----:R-:W-:-:S12]  /*0470*/  ULDC UR6, c[0x0][0x290] ;  /* 0x0000a40000067ab9 */ /* 0x001fd80000000800 */
.L_x_33817:
[----:B------:R-:W0:Y:S08]  /*0480*/  LDC.64 R8, c[0x0][0x280] ;  /* 0x0000a000ff087b82 */ /* 0x000e300000000a00 */
[----:B------:R-:W1:Y:S08]  /*0490*/  LDC.64 R138, c[0x0][0x230] ;  /* 0x00008c00ff8a7b82 */ /* 0x000e700000000a00 */
[----:B------:R-:W2:Y:S01]  /*04a0*/  LDC R140, c[0x0][0x218] ;  /* 0x00008600ff8c7b82 */ /* 0x000ea20000000800 */
[----:B0-----:R-:W-:-:S05]  /*04b0*/  IMAD.WIDE R8, R3, 0x4, R8 ;  /* 0x0000000403087825 */ /* 0x001fca00078e0208 */
[----:B------:R-:W3:Y:S01]  /*04c0*/  LDG.E R108, desc[UR4][R8.64] ;  /* 0x00000004086c7981 */ /* 0x000ee2000c1e1900 */
[----:B-1----:R-:W-:-:S04]  /*04d0*/  ISETP.NE.U32.AND P0, PT, R138, RZ, PT ;  /* 0x000000ff8a00720c */ /* 0x002fc80003f05070 */
[----:B------:R-:W-:Y:S01]  /*04e0*/  ISETP.NE.AND.EX P0, PT, R139, RZ, PT, P0 ;  /* 0x000000ff8b00720c */ /* 0x000fe20003f05300 */
[----:B--2---:R-:W-:-:S05]  /*04f0*/  IMAD R11, R3, R140, RZ ;  /* 0x0000008c030b7224 */ /* 0x004fca00078e02ff */
[----:B------:R-:W-:-:S07]  /*0500*/  SHF.R.S32.HI R100, RZ, 0x1f, R11 ;  /* 0x0000001fff647819 */ /* 0x000fce000001140b */
[----:B------:R-:W0:Y:S01]  /*0510*/  @P0 LDC.64 R104, c[0x0][0x230] ;  /* 0x00008c00ff680b82 */ /* 0x000e220000000a00 */
[----:B------:R-:W-:-:S04]  /*0520*/  LEA.HI R102, R100, R11, RZ, 0x2 ;  /* 0x0000000b64667211 */ /* 0x000fc800078f10ff */
[----:B------:R-:W-:-:S03]  /*0530*/  LEA.HI.SX32 R103, R102, R5, 0x1e ;  /* 0x0000000566677211 */ /* 0x000fc600078ff2ff */
[----:B------:R-:W1:Y:S01]  /*0540*/  LDC.64 R100, c[0x0][0x288] ;  /* 0x0000a200ff647b82 */ /* 0x000e620000000a00 */
[----:B------:R-:W-:Y:S01]  /*0550*/  MOV R136, RZ ;  /* 0x000000ff00887202 */ /* 0x000fe20000000f00 */
[----:B0-----:R-:W-:-:S05]  /*0560*/  @P0 IMAD.WIDE.U32 R104, R103, 0x10, R104 ;  /* 0x0000001067680825 */ /* 0x001fca00078e0068 */
[----:B------:R-:W2:Y:S01]  /*0570*/  @P0 LDG.E.128 R92, desc[UR4][R104.64] ;  /* 0x00000004685c0981 */ /* 0x000ea2000c1e1d00 */
[----:B-1----:R-:W-:-:S05]  /*0580*/  IMAD.WIDE R100, R3, 0x4, R100 ;  /* 0x0000000403647825 */ /* 0x002fca00078e0264 */
[----:B-----5:R0:W5:Y:S01]  /*0590*/  LDG.E R11, desc[UR4][R100.64] ;  /* 0x00000004640b7981 */ /* 0x020162000c1e1900 */
[C---:B---3--:R-:W-:Y:S02]  /*05a0*/  ISETP.GE.AND P5, PT, R108.reuse, 0x1, PT ;  /* 0x000000016c00780c */ /* 0x048fe40003fa6270 */
[----:B------:R-:W-:-:S11]  /*05b0*/  ISETP.GT.AND P6, PT, R108, RZ, PT ;  /* 0x000000ff6c00720c */ /* 0x000fd60003fc4270 */
[----:B------:R-:W0:Y:S01]  /*05c0*/  @P5 LDC.64 R106, c[0x0][0x220] ;  /* 0x00008800ff6a5b82 */ /* 0x000e220000000a00 */
[----:B------:R-:W-:Y:S02]  /*05d0*/  @P5 IADD3 R9, R108, -0x1, RZ ;  /* 0xffffffff6c095810 */ /* 0x000fe40007ffe0ff */
[----:B------:R-:W-:-:S03]  /*05e0*/  @!P6 ISETP.NE.U32.AND P1, PT, R138, RZ, PT ;  /* 0x000000ff8a00e20c */ /* 0x000fc60003f25070 */
[----:B------:R-:W-:Y:S01]  /*05f0*/  @P5 IMAD R9, R9, R140, RZ ;  /* 0x0000008c09095224 */ /* 0x000fe200078e02ff */
[----:B------:R-:W-:Y:S01]  /*0600*/  @!P6 ISETP.NE.AND.EX P2, PT, R139, RZ, PT, P1 ;  /* 0x000000ff8b00e20c */ /* 0x000fe20003f45310 */
[----:B------:R-:W1:Y:S03]  /*0610*/  @P0 LDC.64 R108, c[0x0][0x230] ;  /* 0x00008c00ff6c0b82 */ /* 0x000e660000000a00 */
[----:B------:R-:W-:-:S04]  /*0620*/  @P5 SHF.R.S32.HI R8, RZ, 0x1f, R9 ;  /* 0x0000001fff085819 */ /* 0x000fc80000011409 */
[----:B------:R-:W-:Y:S02]  /*0630*/  @P5 LEA.HI R102, R8, R9, RZ, 0x2 ;  /* 0x0000000908665211 */ /* 0x000fe400078f10ff */
[----:B------:R-:W3:Y:S02]  /*0640*/  LDC.64 R8, c[0x0][0x238] ;  /* 0x00008e00ff087b82 */ /* 0x000ee40000000a00 */
[----:B------:R-:W-:-:S05]  /*0650*/  @P5 LEA.HI.SX32 R136, R102, R5, 0x1e ;  /* 0x0000000566885211 */ /* 0x000fca00078ff2ff */
[----:B0-----:R-:W-:-:S05]  /*0660*/  @P5 IMAD.WIDE.U32 R100, R136, 0x10, R106 ;  /* 0x0000001088645825 */ /* 0x001fca00078e006a */
[----:B------:R0:W5:Y:S01]  /*0670*/  @P5 LDG.E.128 R96, desc[UR4][R100.64] ;  /* 0x0000000464605981 */ /* 0x000162000c1e1d00 */
[C---:B------:R-:W-:Y:S01]  /*0680*/  @!P6 ISETP.NE.U32.AND P3, PT, R138.reuse, RZ, PT ;  /* 0x000000ff8a00e20c */ /* 0x040fe20003f65070 */
[----:B------:R-:W-:Y:S01]  /*0690*/  BSSY B0, `(.L_x_33734) ;  /* 0x0000010000007945 */ /* 0x000fe20003800000 */
[C---:B------:R-:W-:Y:S02]  /*06a0*/  @!P6 ISETP.NE.U32.AND P1, PT, R138.reuse, RZ, PT ;  /* 0x000000ff8a00e20c */ /* 0x040fe40003f25070 */
[----:B------:R-:W-:Y:S02]  /*06b0*/  IADD3 R113, R103, 0x80, RZ ;  /* 0x0000008067717810 */ /* 0x000fe40007ffe0ff */
[----:B--2---:R-:W-:Y:S02]  /*06c0*/  @!P6 FSEL R133, R93, RZ, P2 ;  /* 0x000000ff5d85e208 */ /* 0x004fe40001000000 */
[----:B------:R-:W-:Y:S01]  /*06d0*/  @!P6 ISETP.NE.U32.AND P2, PT, R138, RZ, PT ;  /* 0x000000ff8a00e20c */ /* 0x000fe20003f45070 */
[----:B-1----:R-:W-:Y:S01]  /*06e0*/  @P0 IMAD.WIDE.U32 R106, R113, 0x10, R108 ;  /* 0x00000010716a0825 */ /* 0x002fe200078e006c */
[----:B------:R-:W-:-:S02]  /*06f0*/  @!P6 ISETP.NE.AND.EX P3, PT, R139, RZ, PT, P3 ;  /* 0x000000ff8b00e20c */ /* 0x000fc40003f65330 */
[----:B------:R-:W-:Y:S01]  /*0700*/  @!P6 ISETP.NE.AND.EX P1, PT, R139, RZ, PT, P1 ;  /* 0x000000ff8b00e20c */ /* 0x000fe20003f25310 */
[----:B---3--:R-:W-:Y:S01]  /*0710*/  IMAD.WIDE.U32 R104, R103, 0x10, R8 ;  /* 0x0000001067687825 */ /* 0x008fe200078e0008 */
[----:B------:R-:W-:Y:S02]  /*0720*/  @!P6 ISETP.NE.AND.EX P2, PT, R139, RZ, PT, P2 ;  /* 0x000000ff8b00e20c */ /* 0x000fe40003f45320 */
[----:B------:R-:W-:Y:S02]  /*0730*/  @!P6 FSEL R134, R94, RZ, P1 ;  /* 0x000000ff5e86e208 */ /* 0x000fe40000800000 */
[----:B------:R-:W-:Y:S02]  /*0740*/  @!P6 FSEL R135, R95, RZ, P2 ;  /* 0x000000ff5f87e208 */ /* 0x000fe40001000000 */
[----:B------:R-:W-:Y:S01]  /*0750*/  @!P6 FSEL R132, R92, RZ, P3 ;  /* 0x000000ff5c84e208 */ /* 0x000fe20001800000 */
[----:B0-----:R-:W-:Y:S06]  /*0760*/  @!P6 BRA `(.L_x_33735) ;  /* 0x000000000008e947 */ /* 0x001fec0003800000 */
[----:B-----5:R-:W-:-:S04]  /*0770*/  FMUL.FTZ R132, R96, UR7 ;  /* 0x0000000760847c20 */ /* 0x020fc80008410000 */
[----:B------:R-:W-:-:S07]  /*0780*/  @P0 FADD.FTZ R132, R92, R132 ;  /* 0x000000845c840221 */ /* 0x000fce0000010000 */
.L_x_33735:
[----:B------:R-:W-:Y:S05]  /*0790*/  BSYNC B0 ;  /* 0x0000000000007941 */ /* 0x000fea0003800000 */
.L_x_33734:
[----:B------:R-:W-:Y:S04]  /*07a0*/  BSSY B0, `(.L_x_33736) ;  /* 0x0000004000007945 */ /* 0x000fe80003800000 */
[----:B------:R-:W-:Y:S05]  /*07b0*/  @!P6 BRA `(.L_x_33737) ;  /* 0x000000000008e947 */ /* 0x000fea0003800000 */
[----:B-----5:R-:W-:-:S04]  /*07c0*/  FMUL.FTZ R133, R97, UR7 ;  /* 0x0000000761857c20 */ /* 0x020fc80008410000 */
[----:B------:R-:W-:-:S07]  /*07d0*/  @P0 FADD.FTZ R133, R93, R133 ;  /* 0x000000855d850221 */ /* 0x000fce0000010000 */
.L_x_33737:
[----:B------:R-:W-:Y:S05]  /*07e0*/  BSYNC B0 ;  /* 0x0000000000007941 */ /* 0x000fea0003800000 */
.L_x_33736:
[----:B------:R-:W-:Y:S04]  /*07f0*/  BSSY B0, `(.L_x_33738) ;  /* 0x0000004000007945 */ /* 0x000fe80003800000 */
[----:B------:R-:W-:Y:S05]  /*0800*/  @!P6 BRA `(.L_x_33739) ;  /* 0x000000000008e947 */ /* 0x000fea0003800000 */
[----:B-----5:R-:W-:-:S04]  /*0810*/  FMUL.FTZ R134, R98, UR7 ;  /* 0x0000000762867c20 */ /* 0x020fc80008410000 */
[----:B------:R-:W-:-:S07]  /*0820*/  @P0 FADD.FTZ R134, R94, R134 ;  /* 0x000000865e860221 */ /* 0x000fce0000010000 */
.L_x_33739:
[----:B------:R-:W-:Y:S05]  /*0830*/  BSYNC B0 ;  /* 0x0000000000007941 */ /* 0x000fea0003800000 */
.L_x_33738:
[----:B------:R-:W-:Y:S04]  /*0840*/  BSSY B0, `(.L_x_33740) ;  /* 0x0000004000007945 */ /* 0x000fe80003800000 */
[----:B------:R-:W-:Y:S05]  /*0850*/  @!P6 BRA `(.L_x_33741) ;  /* 0x000000000008e947 */ /* 0x000fea0003800000 */
[----:B-----5:R-:W-:-:S04]  /*0860*/  FMUL.FTZ R135, R99, UR7 ;  /* 0x0000000763877c20 */ /* 0x020fc80008410000 */
[----:B------:R-:W-:-:S07]  /*0870*/  @P0 FADD.FTZ R135, R95, R135 ;  /* 0x000000875f870221 */ /* 0x000fce0000010000 */
.L_x_33741:
[----:B------:R-:W-:Y:S05]  /*0880*/  BSYNC B0 ;  /* 0x0000000000007941 */ /* 0x000fea0003800000 */
.L_x_33740:
[----:B------:R-:W0:Y:S01]  /*0890*/  @P5 LDC.64 R100, c[0x0][0x220] ;  /* 0x00008800ff645b82 */ /* 0x000e220000000a00 */
[----:B------:R1:W-:Y:S01]  /*08a0*/  STG.E.128 desc[UR4][R104.64], R132 ;  /* 0x0000008468007986 */ /* 0x0003e2000c101d04 */
[----:B------:R-:W-:-:S03]  /*08b0*/  @P5 IADD3 R111, R136, 0x80, RZ ;  /* 0x00000080886f5810 */ /* 0x000fc60007ffe0ff */
[----:B------:R2:W3:Y:S01]  /*08c0*/  @P0 LDG.E.128 R92, desc[UR4][R106.64] ;  /* 0x000000046a5c0981 */ /* 0x0004e2000c1e1d00 */
[----:B------:R-:W-:Y:S02]  /*08d0*/  @!P6 ISETP.NE.U32.AND P1, PT, R138, RZ, PT ;  /* 0x000000ff8a00e20c */ /* 0x000fe40003f25070 */
[----:B------:R-:W2:Y:S02]  /*08e0*/  @P0 LDC.64 R108, c[0x0][0x230] ;  /* 0x00008c00ff6c0b82 */ /* 0x000ea40000000a00 */
[----:B------:R-:W-:Y:S01]  /*08f0*/  @!P6 ISETP.NE.AND.EX P2, PT, R139, RZ, PT, P1 ;  /* 0x000000ff8b00e20c */ /* 0x000fe20003f45310 */
[----:B0-----:R-:W-:-:S05]  /*0900*/  @P5 IMAD.WIDE.U32 R100, R111, 0x10, R100 ;  /* 0x000000106f645825 */ /* 0x001fca00078e0064 */
[----:B-----5:R0:W5:Y:S01]  /*0910*/  @P5 LDG.E.128 R96, desc[UR4][R100.64] ;  /* 0x0000000464605981 */ /* 0x020162000c1e1d00 */
[C---:B------:R-:W-:Y:S01]  /*0920*/  @!P6 ISETP.NE.U32.AND P3, PT, R138.reuse, RZ, PT ;  /* 0x000000ff8a00e20c */ /* 0x040fe20003f65070 */
[----:B------:R-:W-:Y:S01]  /*0930*/  BSSY B0, `(.L_x_33742) ;  /* 0x0000010000007945 */ /* 0x000fe20003800000 */
[----:B------:R-:W-:Y:S01]  /*0940*/  @!P6 ISETP.NE.U32.AND P1, PT, R138, RZ, PT ;  /* 0x000000ff8a00e20c */ /* 0x000fe20003f25070 */
[----:B-1----:R-:W-:Y:S01]  /*0950*/  IMAD.WIDE.U32 R104, R113, 0x10, R8 ;  /* 0x0000001071687825 */ /* 0x002fe200078e0008 */
[----:B------:R-:W-:Y:S02]  /*0960*/  IADD3 R115, R103, 0x100, RZ ;  /* 0x0000010067737810 */ /* 0x000fe40007ffe0ff */
[C---:B------:R-:W-:Y:S02]  /*0970*/  @!P6 ISETP.NE.AND.EX P3, PT, R139.reuse, RZ, PT, P3 ;  /* 0x000000ff8b00e20c */ /* 0x040fe40003f65330 */
[----:B------:R-:W-:Y:S01]  /*0980*/  @!P6 ISETP.NE.AND.EX P1, PT, R139, RZ, PT, P1 ;  /* 0x000000ff8b00e20c */ /* 0x000fe20003f25310 */
[----:B--2---:R-:W-:Y:S01]  /*0990*/  @P0 IMAD.WIDE.U32 R106, R115, 0x10, R108 ;  /* 0x00000010736a0825 */ /* 0x004fe200078e006c */
[----:B---3--:R-:W-:-:S02]  /*09a0*/  @!P6 FSEL R121, R93, RZ, P2 ;  /* 0x000000ff5d79e208 */ /* 0x008fc40001000000 */
[----:B------:R-:W-:Y:S02]  /*09b0*/  @!P6 ISETP.NE.U32.AND P2, PT, R138, RZ, PT ;  /* 0x000000ff8a00e20c */ /* 0x000fe40003f45070 */
[----:B------:R-:W-:Y:S02]  /*09c0*/  @!P6 FSEL R122, R94, RZ, P1 ;  /* 0x000000ff5e7ae208 */ /* 0x000fe40000800000 */
[----:B------:R-:W-:Y:S02]  /*09d0*/  @!P6 ISETP.NE.AND.EX P2, PT, R139, RZ, PT, P2 ;  /* 0x000000ff8b00e20c */ /* 0x000fe40003f45320 */
[----:B------:R-:W-:Y:S02]  /*09e0*/  @!P6 FSEL R120, R92, RZ, P3 ;  /* 0x000000ff5c78e208 */ /* 0x000fe40001800000 */
[----:B------:R-:W-:Y:S01]  /*09f0*/  @!P6 FSEL R123, R95, RZ, P2 ;  /* 0x000000ff5f7be208 */ /* 0x000fe20001000000 */
[----:B0-----:R-:W-:Y:S08]  /*0a00*/  @!P6 BRA `(.L_x_33743) ;  /* 0x000000000008e947 */ /* 0x001ff00003800000 */
[----:B-----5:R-:W-:-:S04]  /*0a10*/  FMUL.FTZ R120, R96, UR7 ;  /* 0x0000000760787c20 */ /* 0x020fc80008410000 */
[----:B------:R-:W-:-:S07]  /*0a20*/  @P0 FADD.FTZ R120, R92, R120 ;  /* 0x000000785c780221 */ /* 0x000fce0000010000 */
.L_x_33743:
[----:B------:R-:W-:Y:S05]  /*0a30*/  BSYNC B0 ;  /* 0x0000000000007941 */ /* 0x000fea0003800000 */
.L_x_33742:
[----:B------:R-:W-:Y:S04]  /*0a40*/  BSSY B0, `(.L_x_33744) ;  /* 0x0000004000007945 */ /* 0x000fe80003800000 */
[----:B------:R-:W-:Y:S05]  /*0a50*/  @!P6 BRA `(.L_x_33745) ;  /* 0x000000000008e947 */ /* 0x000fea0003800000 */
[----:B-----5:R-:W-:-:S04]  /*0a60*/  FMUL.FTZ R121, R97, UR7 ;  /* 0x0000000761797c20 */ /* 0x020fc80008410000 */
[----:B------:R-:W-:-:S07]  /*0a70*/  @P0 FADD.FTZ R121, R93, R121 ;  /* 0x000000795d790221 */ /* 0x000fce0000010000 */
.L_x_33745:
[----:B------:R-:W-:Y:S05]  /*0a80*/  BSYNC B0 ;  /* 0x0000000000007941 */ /* 0x000fea0003800000 */
.L_x_33744:
[----:B------:R-:W-:Y:S04]  /*0a90*/  BSSY B0, `(.L_x_33746) ;  /* 0x0000004000007945 */ /* 0x000fe80003800000 */
[----:B------:R-:W-:Y:S05]  /*0aa0*/  @!P6 BRA `(.L_x_33747) ;  /* 0x000000000008e947 */ /* 0x000fea0003800000 */
[----:B-----5:R-:W-:-:S04]  /*0ab0*/  FMUL.FTZ R122, R98, UR7 ;  /* 0x00000007627a7c20 */ /* 0x020fc80008410000 */
[----:B------:R-:W-:-:S07]  /*0ac0*/  @P0 FADD.FTZ R122, R94, R122 ;  /* 0x0000007a5e7a0221 */ /* 0x000fce0000010000 */
.L_x_33747:
[----:B------:R-:W-:Y:S05]  /*0ad0*/  BSYNC B0 ;  /* 0x0000000000007941 */ /* 0x000fea0003800000 */
.L_x_33746:
[----:B------:R-:W-:Y:S04]  /*0ae0*/  BSSY B0, `(.L_x_33748) ;  /* 0x0000004000007945 */ /* 0x000fe80003800000 */
[----:B------:R-:W-:Y:S05]  /*0af0*/  @!P6 BRA `(.L_x_33749) ;  /* 0x000000000008e947 */ /* 0x000fea0003800000 */
[----:B-----5:R-:W-:-:S04]  /*0b00*/  FMUL.FTZ R123, R99, UR7 ;  /* 0x00000007637b7c20 */ /* 0x020fc80008410000 */
[----:B------:R-:W-:-:S07]  /*0b10*/  @P0 FADD.FTZ R123, R95, R123 ;  /* 0x0000007b5f7b0221 */ /* 0x000fce0000010000 */
.L_x_33749:
[----:B------:R-:W-:Y:S05]  /*0b20*/  BSYNC B0 ;  /* 0x0000000000007941 */ /* 0x000fea0003800000 */
.L_x_33748:
        /* <DEDUP_REMOVED lines=26> */
.L_x_33751:
[----:B------:R-:W-:Y:S05]  /*0cd0*/  BSYNC B0 ;  /* 0x0000000000007941 */ /* 0x000fea0003800000 */
.L_x_33750:
[----:B------:R-:W-:Y:S04]  /*0ce0*/  BSSY B0, `(.L_x_33752) ;  /* 0x0000004000007945 */ /* 0x000fe80003800000 */
[----:B------:R-:W-:Y:S05]  /*0cf0*/  @!P6 BRA `(.L_x_33753) ;  /* 0x000000000008e947 */ /* 0x000fea0003800000 */
[----:B-----5:R-:W-:-:S04]  /*0d00*/  FMUL.FTZ R129, R97, UR7 ;  /* 0x0000000761817c20 */ /* 0x020fc80008410000 */
[----:B------:R-:W-:-:S07]  /*0d10*/  @P0 FADD.FTZ R129, R93, R129 ;  /* 0x000000815d810221 */ /* 0x000fce0000010000 */
.L_x_33753:
[----:B------:R-:W-:Y:S05]  /*0d20*/  BSYNC B0 ;  /* 0x0000000000007941 */ /* 0x000fea0003800000 */
.L_x_33752:
[----:B------:R-:W-:Y:S04]  /*0d30*/  BSSY B0, `(.L_x_33754) ;  /* 0x0000004000007945 */ /* 0x000fe80003800000 */
[----:B------:R-:W-:Y:S05]  /*0d40*/  @!P6 BRA `(.L_x_33755) ;  /* 0x000000000008e947 */ /* 0x000fea0003800000 */
[----:B-----5:R-:W-:-:S04]  /*0d50*/  FMUL.FTZ R130, R98, UR7 ;  /* 0x0000000762827c20 */ /* 0x020fc80008410000 */
[----:B------:R-:W-:-:S07]  /*0d60*/  @P0 FADD.FTZ R130, R94, R130 ;  /* 0x000000825e820221 */ /* 0x000fce0000010000 */
.L_x_33755:
[----:B------:R-:W-:Y:S05]  /*0d70*/  BSYNC B0 ;  /* 0x0000000000007941 */ /* 0x000fea0003800000 */
.L_x_33754:
[----:B------:R-:W-:Y:S04]  /*0d80*/  BSSY B0, `(.L_x_33756) ;  /* 0x0000004000007945 */ /* 0x000fe80003800000 */
[----:B------:R-:W-:Y:S05]  /*0d90*/  @!P6 BRA `(.L_x_33757) ;  /* 0x000000000008e947 */ /* 0x000fea0003800000 */
[----:B-----5:R-:W-:-:S04]  /*0da0*/  FMUL.FTZ R131, R99, UR7 ;  /* 0x0000000763837c20 */ /* 0x020fc80008410000 */
[----:B------:R-:W-:-:S07]  /*0db0*/  @P0 FADD.FTZ R131, R95, R131 ;  /* 0x000000835f830221 */ /* 0x000fce0000010000 */
.L_x_33757:
[----:B------:R-:W-:Y:S05]  /*0dc0*/  BSYNC B0 ;  /* 0x0000000000007941 */ /* 0x000fea0003800000 */
.L_x_33756:
        /* <DEDUP_REMOVED lines=26> */
.L_x_33759:
[----:B------:R-:W-:Y:S05]  /*0f70*/  BSYNC B0 ;  /* 0x0000000000007941 */ /* 0x000fea0003800000 */
.L_x_33758:
[----:B------:R-:W-:Y:S04]  /*0f80*/  BSSY B0, `(.L_x_33760) ;  /* 0x0000004000007945 */ /* 0x000fe80003800000 */
[----:B------:R-:W-:Y:S05]  /*0f90*/  @!P6 BRA `(.L_x_33761) ;  /* 0x000000000008e947 */ /* 0x000fea0003800000 */
[----:B-----5:R-:W-:-:S04]  /*0fa0*/  FMUL.FTZ R117, R97, UR7 ;  /* 0x0000000761757c20 */ /* 0x020fc80008410000 */
[----:B------:R-:W-:-:S07]  /*0fb0*/  @P0 FADD.FTZ R117, R93, R117 ;  /* 0x000000755d750221 */ /* 0x000fce0000010000 */
.L_x_33761:
[----:B------:R-:W-:Y:S05]  /*0fc0*/  BSYNC B0 ;  /* 0x0000000000007941 */ /* 0x000fea0003800000 */
.L_x_33760:
[----:B------:R-:W-:Y:S04]  /*0fd0*/  BSSY B0, `(.L_x_33762) ;  /* 0x0000004000007945 */ /* 0x000fe80003800000 */
[----:B------:R-:W-:Y:S05]  /*0fe0*/  @!P6 BRA `(.L_x_33763) ;  /* 0x000000000008e947 */ /* 0x000fea0003800000 */
[----:B-----5:R-:W-:-:S04]  /*0ff0*/  FMUL.FTZ R118, R98, UR7 ;  /* 0x0000000762767c20 */ /* 0x020fc80008410000 */
[----:B------:R-:W-:-:S07]  /*1000*/  @P0 FADD.FTZ R118, R94, R118 ;  /* 0x000000765e760221 */ /* 0x000fce0000010000 */
.L_x_33763:
[----:B------:R-:W-:Y:S05]  /*1010*/  BSYNC B0 ;  /* 0x0000000000007941 */ /* 0x000fea0003800000 */
.L_x_33762:
[----:B------:R-:W-:Y:S04]  /*1020*/  BSSY B0, `(.L_x_33764) ;  /* 0x0000004000007945 */ /* 0x000fe80003800000 */
[----:B------:R-:W-:Y:S05]  /*1030*/  @!P6 BRA `(.L_x_33765) ;  /* 0x000000000008e947 */ /* 0x000fea0003800000 */
[----:B-----5:R-:W-:-:S04]  /*1040*/  FMUL.FTZ R119, R99, UR7 ;  /* 0x0000000763777c20 */ /* 0x020fc80008410000 */
[----:B------:R-:W-:-:S07]  /*1050*/  @P0 FADD.FTZ R119, R95, R119 ;  /* 0x000000775f770221 */ /* 0x000fce0000010000 */
.L_x_33765:
[----:B------:R-:W-:Y:S05]  /*1060*/  BSYNC B0 ;  /* 0x0000000000007941 */ /* 0x000fea0003800000 */
.L_x_33764:
        /* <DEDUP_REMOVED lines=26> */
.L_x_33767:
[----:B------:R-:W-:Y:S05]  /*1210*/  BSYNC B0 ;  /* 0x0000000000007941 */ /* 0x000fea0003800000 */
.L_x_33766:
[----:B------:R-:W-:Y:S04]  /*1220*/  BSSY B0, `(.L_x_33768) ;  /* 0x0000004000007945 */ /* 0x000fe80003800000 */
[----:B------:R-:W-:Y:S05]  /*1230*/  @!P6 BRA `(.L_x_33769) ;  /* 0x000000000008e947 */ /* 0x000fea0003800000 */
[----:B-----5:R-:W-:-:S04]  /*1240*/  FMUL.FTZ R125, R97, UR7 ;  /* 0x00000007617d7c20 */ /* 0x020fc80008410000 */
[----:B------:R-:W-:-:S07]  /*1250*/  @P0 FADD.FTZ R125, R93, R125 ;  /* 0x0000007d5d7d0221 */ /* 0x000fce0000010000 */
.L_x_33769:
[----:B------:R-:W-:Y:S05]  /*1260*/  BSYNC B0 ;  /* 0x0000000000007941 */ /* 0x000fea0003800000 */
.L_x_33768:
[----:B------:R-:W-:Y:S04]  /*1270*/  BSSY B0, `(.L_x_33770) ;  /* 0x0000004000007945 */ /* 0x000fe80003800000 */
[----:B------:R-:W-:Y:S05]  /*1280*/  @!P6 BRA `(.L_x_33771) ;  /* 0x000000000008e947 */ /* 0x000fea0003800000 */
[----:B-----5:R-:W-:-:S04]  /*1290*/  FMUL.FTZ R126, R98, UR7 ;  /* 0x00000007627e7c20 */ /* 0x020fc80008410000 */
[----:B------:R-:W-:-:S07]  /*12a0*/  @P0 FADD.FTZ R126, R94, R126 ;  /* 0x0000007e5e7e0221 */ /* 0x000fce0000010000 */
.L_x_33771:
[----:B------:R-:W-:Y:S05]  /*12b0*/  BSYNC B0 ;  /* 0x0000000000007941 */ /* 0x000fea0003800000 */
.L_x_33770:
[----:B------:R-:W-:Y:S04]  /*12c0*/  BSSY B0, `(.L_x_33772) ;  /* 0x0000004000007945 */ /* 0x000fe80003800000 */
[----:B------:R-:W-:Y:S05]  /*12d0*/  @!P6 BRA `(.L_x_33773) ;  /* 0x000000000008e947 */ /* 0x000fea0003800000 */
[----:B-----5:R-:W-:-:S04]  /*12e0*/  FMUL.FTZ R127, R99, UR7 ;  /* 0x00000007637f7c20 */ /* 0x020fc80008410000 */
[----:B------:R-:W-:-:S07]  /*12f0*/  @P0 FADD.FTZ R127, R95, R127 ;  /* 0x0000007f5f7f0221 */ /* 0x000fce0000010000 */
.L_x_33773:
[----:B------:R-:W-:Y:S05]  /*1300*/  BSYNC B0 ;  /* 0x0000000000007941 */ /* 0x000fea0003800000 */
.L_x_33772:
        /* <DEDUP_REMOVED lines=26> */
.L_x_33775:
[----:B------:R-:W-:Y:S05]  /*14b0*/  BSYNC B0 ;  /* 0x0000000000007941 */ /* 0x000fea0003800000 */
.L_x_33774:
[----:B------:R-:W-:Y:S04]  /*14c0*/  BSSY B0, `(.L_x_33776) ;  /* 0x0000004000007945 */ /* 0x000fe80003800000 */
[----:B------:R-:W-:Y:S05]  /*14d0*/  @!P6 BRA `(.L_x_33777) ;  /* 0x000000000008e947 */ /* 0x000fea0003800000 */
[----:B-----5:R-:W-:-:S04]  /*14e0*/  FMUL.FTZ R113, R97, UR7 ;  /* 0x0000000761717c20 */ /* 0x020fc80008410000 */
[----:B------:R-:W-:-:S07]  /*14f0*/  @P0 FADD.FTZ R113, R93, R113 ;  /* 0x000000715d710221 */ /* 0x000fce0000010000 */
.L_x_33777:
[----:B------:R-:W-:Y:S05]  /*1500*/  BSYNC B0 ;  /* 0x0000000000007941 */ /* 0x000fea0003800000 */
.L_x_33776:
[----:B------:R-:W-:Y:S04]  /*1510*/  BSSY B0, `(.L_x_33778) ;  /* 0x0000004000007945 */ /* 0x000fe80003800000 */
[----:B------:R-:W-:Y:S05]  /*1520*/  @!P6 BRA `(.L_x_33779) ;  /* 0x000000000008e947 */ /* 0x000fea0003800000 */
[----:B-----5:R-:W-:-:S04]  /*1530*/  FMUL.FTZ R114, R98, UR7 ;  /* 0x0000000762727c20 */ /* 0x020fc80008410000 */
[----:B------:R-:W-:-:S07]  /*1540*/  @P0 FADD.FTZ R114, R94, R114 ;  /* 0x000000725e720221 */ /* 0x000fce0000010000 */
.L_x_33779:
[----:B------:R-:W-:Y:S05]  /*1550*/  BSYNC B0 ;  /* 0x0000000000007941 */ /* 0x000fea0003800000 */
.L_x_33778:
[----:B------:R-:W-:Y:S04]  /*1560*/  BSSY B0, `(.L_x_33780) ;  /* 0x0000004000007945 */ /* 0x000fe80003800000 */
[----:B------:R-:W-:Y:S05]  /*1570*/  @!P6 BRA `(.L_x_33781) ;  /* 0x000000000008e947 */ /* 0x000fea0003800000 */
[----:B-----5:R-:W-:-:S04]  /*1580*/  FMUL.FTZ R115, R99, UR7 ;  /* 0x0000000763737c20 */ /* 0x020fc80008410000 */
[----:B------:R-:W-:-:S07]  /*1590*/  @P0 FADD.FTZ R115, R95, R115 ;  /* 0x000000735f730221 */ /* 0x000fce0000010000 */
.L_x_33781:
[----:B------:R-:W-:Y:S05]  /*15a0*/  BSYNC B0 ;  /* 0x0000000000007941 */ /* 0x000fea0003800000 */
.L_x_33780:
        /* <DEDUP_REMOVED lines=26> */
.L_x_33783:
[----:B------:R-:W-:Y:S05]  /*1750*/  BSYNC B0 ;  /* 0x0000000000007941 */ /* 0x000fea0003800000 */
.L_x_33782:
[----:B------:R-:W-:Y:S04]  /*1760*/  BSSY B0, `(.L_x_33784) ;  /* 0x0000004000007945 */ /* 0x000fe80003800000 */
[----:B------:R-:W-:Y:S05]  /*1770*/  @!P6 BRA `(.L_x_33785) ;  /* 0x000000000008e947 */ /* 0x000fea0003800000 */
[----:B-----5:R-:W-:-:S04]  /*1780*/  FMUL.FTZ R109, R97, UR7 ;  /* 0x00000007616d7c20 */ /* 0x020fc80008410000 */
[----:B------:R-:W-:-:S07]  /*1790*/  @P0 FADD.FTZ R109, R93, R109 ;  /* 0x0000006d5d6d0221 */ /* 0x000fce0000010000 */
.L_x_33785:
[----:B------:R-:W-:Y:S05]  /*17a0*/  BSYNC B0 ;  /* 0x0000000000007941 */ /* 0x000fea0003800000 */
.L_x_33784:
[----:B------:R-:W-:Y:S04]  /*17b0*/  BSSY B0, `(.L_x_33786) ;  /* 0x0000004000007945 */ /* 0x000fe80003800000 */
[----:B------:R-:W-:Y:S05]  /*17c0*/  @!P6 BRA `(.L_x_33787) ;  /* 0x000000000008e947 */ /* 0x000fea0003800000 */
[----:B-----5:R-:W-:-:S04]  /*17d0*/  FMUL.FTZ R110, R98, UR7 ;  /* 0x00000007626e7c20 */ /* 0x020fc80008410000 */
[----:B------:R-:W-:-:S07]  /*17e0*/  @P0 FADD.FTZ R110, R94, R110 ;  /* 0x0000006e5e6e0221 */ /* 0x000fce0000010000 */
.L_x_33787:
[----:B------:R-:W-:Y:S05]  /*17f0*/  BSYNC B0 ;  /* 0x0000000000007941 */ /* 0x000fea0003800000 */
.L_x_33786:
[----:B------:R-:W-:Y:S04]  /*1800*/  BSSY B0, `(.L_x_33788) ;  /* 0x0000004000007945 */ /* 0x000fe80003800000 */
[----:B------:R-:W-:Y:S05]  /*1810*/  @!P6 BRA `(.L_x_33789) ;  /* 0x000000000008e947 */ /* 0x000fea0003800000 */
[----:B-----5:R-:W-:-:S04]  /*1820*/  FMUL.FTZ R111, R99, UR7 ;  /* 0x00000007636f7c20 */ /* 0x020fc80008410000 */
[----:B------:R-:W-:-:S07]  /*1830*/  @P0 FADD.FTZ R111, R95, R111 ;  /* 0x0000006f5f6f0221 */ /* 0x000fce0000010000 */
.L_x_33789:
[----:B------:R-:W-:Y:S05]  /*1840*/  BSYNC B0 ;  /* 0x0000000000007941 */ /* 0x000fea0003800000 */
.L_x_33788:
[----:B------:R0:W-:Y:S01]  /*1850*/  STG.E.128 desc[UR4][R104.64], R108 ;  /* 0x0000006c68007986 */ /* 0x0001e2000c101d04 */
[----:B------:R-:W1:Y:S03]  /*1860*/  @P5 LDC.64 R100, c[0x0][0x220] ;  /* 0x00008800ff645b82 */ /* 0x000e660000000a00 */
[----:B------:R-:W0:Y:S01]  /*1870*/  @P0 LDG.E.128 R92, desc[UR4][R106.64] ;  /* 0x000000046a5c0981 */ /* 0x000e22000c1e1d00 */
[----:B------:R-:W-:-:S04]  /*1880*/  @P5 IADD3 R137, R136, 0x380, RZ ;  /* 0x0000038088895810 */ /* 0x000fc80007ffe0ff */
[----:B------:R-:W2:Y:S01]  /*1890*/  @P0 LDC.64 R144, c[0x0][0x230] ;  /* 0x00008c00ff900b82 */ /* 0x000ea20000000a00 */
[----:B------:R-:W-:-:S04]  /*18a0*/  @!P6 ISETP.NE.U32.AND P1, PT, R138, RZ, PT ;  /* 0x000000ff8a00e20c */ /* 0x000fc80003f25070 */
[----:B------:R-:W-:Y:S02]  /*18b0*/  @!P6 ISETP.NE.AND.EX P2, PT, R139, RZ, PT, P1 ;  /* 0x000000ff8b00e20c */ /* 0x000fe40003f45310 */
[C---:B------:R-:W-:Y:S02]  /*18c0*/  @!P6 ISETP.NE.U32.AND P3, PT, R138.reuse, RZ, PT ;  /* 0x000000ff8a00e20c */ /* 0x040fe40003f65070 */
[----:B------:R-:W-:Y:S02]  /*18d0*/  @!P6 ISETP.NE.U32.AND P1, PT, R138, RZ, PT ;  /* 0x000000ff8a00e20c */ /* 0x000fe40003f25070 */
[----:B------:R-:W-:Y:S01]  /*18e0*/  IADD3 R149, R103, 0x400, RZ ;  /* 0x0000040067957810 */ /* 0x000fe20007ffe0ff */
[----:B------:R-:W-:Y:S01]  /*18f0*/  BSSY B0, `(.L_x_33790) ;  /* 0x0000010000007945 */ /* 0x000fe20003800000 */
[----:B------:R-:W-:Y:S01]  /*1900*/  @!P6 ISETP.NE.AND.EX P3, PT, R139, RZ, PT, P3 ;  /* 0x000000ff8b00e20c */ /* 0x000fe20003f65330 */
[----:B-1----:R-:W-:Y:S01]  /*1910*/  @P5 IMAD.WIDE.U32 R100, R137, 0x10, R100 ;  /* 0x0000001089645825 */ /* 0x002fe200078e0064 */
[----:B------:R-:W-:-:S04]  /*1920*/  @!P6 ISETP.NE.AND.EX P1, PT, R139, RZ, PT, P1 ;  /* 0x000000ff8b00e20c */ /* 0x000fc80003f25310 */
[----:B-----5:R1:W5:Y:S01]  /*1930*/  @P5 LDG.E.128 R96, desc[UR4][R100.64] ;  /* 0x0000000464605981 */ /* 0x020362000c1e1d00 */
[----:B--2---:R-:W-:-:S04]  /*1940*/  @P0 IMAD.WIDE.U32 R144, R149, 0x10, R144 ;  /* 0x0000001095900825 */ /* 0x004fc800078e0090 */
[----:B-1----:R-:W-:Y:S01]  /*1950*/  IMAD.WIDE.U32 R100, R143, 0x10, R8 ;  /* 0x000000108f647825 */ /* 0x002fe200078e0008 */
        /* <DEDUP_REMOVED lines=8> */
[----:B------:R-:W-:-:S07]  /*19e0*/  @P0 FADD.FTZ R104, R92, R104 ;  /* 0x000000685c680221 */ /* 0x000fce0000010000 */
.L_x_33791:
[----:B------:R-:W-:Y:S05]  /*19f0*/  BSYNC B0 ;  /* 0x0000000000007941 */ /* 0x000fea0003800000 */
.L_x_33790:
[----:B------:R-:W-:Y:S04]  /*1a00*/  BSSY B0, `(.L_x_33792) ;  /* 0x0000004000007945 */ /* 0x000fe80003800000 */
[----:B------:R-:W-:Y:S05]  /*1a10*/  @!P6 BRA `(.L_x_33793) ;  /* 0x000000000008e947 */ /* 0x000fea0003800000 */
[----:B-----5:R-:W-:-:S04]  /*1a20*/  FMUL.FTZ R105, R97, UR7 ;  /* 0x0000000761697c20 */ /* 0x020fc80008410000 */
[----:B------:R-:W-:-:S07]  /*1a30*/  @P0 FADD.FTZ R105, R93, R105 ;  /* 0x000000695d690221 */ /* 0x000fce0000010000 */
.L_x_33793:
[----:B------:R-:W-:Y:S05]  /*1a40*/  BSYNC B0 ;  /* 0x0000000000007941 */ /* 0x000fea0003800000 */
.L_x_33792:
[----:B------:R-:W-:Y:S04]  /*1a50*/  BSSY B0, `(.L_x_33794) ;  /* 0x0000004000007945 */ /* 0x000fe80003800000 */
[----:B------:R-:W-:Y:S05]  /*1a60*/  @!P6 BRA `(.L_x_33795) ;  /* 0x000000000008e947 */ /* 0x000fea0003800000 */
[----:B-----5:R-:W-:-:S04]  /*1a70*/  FMUL.FTZ R106, R98, UR7 ;  /* 0x00000007626a7c20 */ /* 0x020fc80008410000 */
[----:B------:R-:W-:-:S07]  /*1a80*/  @P0 FADD.FTZ R106, R94, R106 ;  /* 0x0000006a5e6a0221 */ /* 0x000fce0000010000 */
.L_x_33795:
[----:B------:R-:W-:Y:S05]  /*1a90*/  BSYNC B0 ;  /* 0x0000000000007941 */ /* 0x000fea0003800000 */
.L_x_33794:
[----:B------:R-:W-:Y:S04]  /*1aa0*/  BSSY B0, `(.L_x_33796) ;  /* 0x0000004000007945 */ /* 0x000fe80003800000 */
[----:B------:R-:W-:Y:S05]  /*1ab0*/  @!P6 BRA `(.L_x_33797) ;  /* 0x000000000008e947 */ /* 0x000fea0003800000 */
[----:B-----5:R-:W-:-:S04]  /*1ac0*/  FMUL.FTZ R107, R99, UR7 ;  /* 0x00000007636b7c20 */ /* 0x020fc80008410000 */
[----:B------:R-:W-:-:S07]  /*1ad0*/  @P0 FADD.FTZ R107, R95, R107 ;  /* 0x0000006b5f6b0221 */ /* 0x000fce0000010000 */
.L_x_33797:
[----:B------:R-:W-:Y:S05]  /*1ae0*/  BSYNC B0 ;  /* 0x0000000000007941 */ /* 0x000fea0003800000 */
.L_x_33796:
        /* <DEDUP_REMOVED lines=26> */
.L_x_33799:
[----:B------:R-:W-:Y:S05]  /*1c90*/  BSYNC B0 ;  /* 0x0000000000007941 */ /* 0x000fea0003800000 */
.L_x_33798:
[----:B------:R-:W-:Y:S04]  /*1ca0*/  BSSY B0, `(.L_x_33800) ;  /* 0x0000004000007945 */ /* 0x000fe80003800000 */
[----:B------:R-:W-:Y:S05]  /*1cb0*/  @!P6 BRA `(.L_x_33801) ;  /* 0x000000000008e947 */ /* 0x000fea0003800000 */
[----:B-----5:R-:W-:-:S04]  /*1cc0*/  FMUL.FTZ R101, R97, UR7 ;  /* 0x0000000761657c20 */ /* 0x020fc80008410000 */
[----:B------:R-:W-:-:S07]  /*1cd0*/  @P0 FADD.FTZ R101, R93, R101 ;  /* 0x000000655d650221 */ /* 0x000fce0000010000 */
.L_x_33801:
[----:B------:R-:W-:Y:S05]  /*1ce0*/  BSYNC B0 ;  /* 0x0000000000007941 */ /* 0x000fea0003800000 */
.L_x_33800:
[----:B------:R-:W-:Y:S04]  /*1cf0*/  BSSY B0, `(.L_x_33802) ;  /* 0x0000004000007945 */ /* 0x000fe80003800000 */
[----:B------:R-:W-:Y:S05]  /*1d00*/  @!P6 BRA `(.L_x_33803) ;  /* 0x000000000008e947 */ /* 0x000fea0003800000 */
[----:B-----5:R-:W-:-:S04]  /*1d10*/  FMUL.FTZ R102, R98, UR7 ;  /* 0x0000000762667c20 */ /* 0x020fc80008410000 */
[----:B------:R-:W-:-:S07]  /*1d20*/  @P0 FADD.FTZ R102, R94, R102 ;  /* 0x000000665e660221 */ /* 0x000fce0000010000 */
.L_x_33803:
[----:B------:R-:W-:Y:S05]  /*1d30*/  BSYNC B0 ;  /* 0x0000000000007941 */ /* 0x000fea0003800000 */
.L_x_33802:
[----:B------:R-:W-:Y:S04]  /*1d40*/  BSSY B0, `(.L_x_33804) ;  /* 0x0000004000007945 */ /* 0x000fe80003800000 */
[----:B------:R-:W-:Y:S05]  /*1d50*/  @!P6 BRA `(.L_x_33805) ;  /* 0x000000000008e947 */ /* 0x000fea0003800000 */
[----:B-----5:R-:W-:-:S04]  /*1d60*/  FMUL.FTZ R103, R99, UR7 ;  /* 0x0000000763677c20 */ /* 0x020fc80008410000 */
[----:B------:R-:W-:-:S07]  /*1d70*/  @P0 FADD.FTZ R103, R95, R103 ;  /* 0x000000675f670221 */ /* 0x000fce0000010000 */
.L_x_33805:
[----:B------:R-:W-:Y:S05]  /*1d80*/  BSYNC B0 ;  /* 0x0000000000007941 */ /* 0x000fea0003800000 */
.L_x_33804:
        /* <DEDUP_REMOVED lines=16> */
[----:B------:R-:W-:Y:S02]  /*1e90*/  @!P6 FSEL R138, R94, RZ, P2 ;  /* 0x000000ff5e8ae208 */ /* 0x000fe40001000000 */
[----:B------:R-:W-:-:S02]  /*1ea0*/  @!P6 FSEL R139, R95, RZ, P5 ;  /* 0x000000ff5f8be208 */ /* 0x000fc40002800000 */
[----:B------:R-:W-:Y:S01]  /*1eb0*/  @!P6 FSEL R136, R92, RZ, P3 ;  /* 0x000000ff5c88e208 */ /* 0x000fe20001800000 */
[----:B0-----:R-:W-:Y:S06]  /*1ec0*/  @!P6 BRA `(.L_x_33807) ;  /* 0x000000000008e947 */ /* 0x001fec0003800000 */
[----:B-----5:R-:W-:-:S04]  /*1ed0*/  FMUL.FTZ R136, R96, UR7 ;  /* 0x0000000760887c20 */ /* 0x020fc80008410000 */
[----:B------:R-:W-:-:S07]  /*1ee0*/  @P0 FADD.FTZ R136, R92, R136 ;  /* 0x000000885c880221 */ /* 0x000fce0000010000 */
.L_x_33807:
[----:B------:R-:W-:Y:S05]  /*1ef0*/  BSYNC B0 ;  /* 0x0000000000007941 */ /* 0x000fea0003800000 */
.L_x_33806:
[----:B------:R-:W-:Y:S04]  /*1f00*/  BSSY B0, `(.L_x_33808) ;  /* 0x0000004000007945 */ /* 0x000fe80003800000 */
[----:B------:R-:W-:Y:S05]  /*1f10*/  @!P6 BRA `(.L_x_33809) ;  /* 0x000000000008e947 */ /* 0x000fea0003800000 */
[----:B-----5:R-:W-:-:S04]  /*1f20*/  FMUL.FTZ R137, R97, UR7 ;  /* 0x0000000761897c20 */ /* 0x020fc80008410000 */
[----:B------:R-:W-:-:S07]  /*1f30*/  @P0 FADD.FTZ R137, R93, R137 ;  /* 0x000000895d890221 */ /* 0x000fce0000010000 */
.L_x_33809:
[----:B------:R-:W-:Y:S05]  /*1f40*/  BSYNC B0 ;  /* 0x0000000000007941 */ /* 0x000fea0003800000 */
.L_x_33808:
[----:B------:R-:W-:Y:S04]  /*1f50*/  BSSY B0, `(.L_x_33810) ;  /* 0x0000004000007945 */ /* 0x000fe80003800000 */
[----:B------:R-:W-:Y:S05]  /*1f60*/  @!P6 BRA `(.L_x_33811) ;  /* 0x000000000008e947 */ /* 0x000fea0003800000 */
[----:B-----5:R-:W-:-:S04]  /*1f70*/  FMUL.FTZ R138, R98, UR7 ;  /* 0x00000007628a7c20 */ /* 0x020fc80008410000 */
[----:B------:R-:W-:-:S07]  /*1f80*/  @P0 FADD.FTZ R138, R94, R138 ;  /* 0x0000008a5e8a0221 */ /* 0x000fce0000010000 */
.L_x_33811:
[----:B------:R-:W-:Y:S05]  /*1f90*/  BSYNC B0 ;  /* 0x0000000000007941 */ /* 0x000fea0003800000 */
.L_x_33810:
[----:B------:R-:W-:Y:S04]  /*1fa0*/  BSSY B0, `(.L_x_33812) ;  /* 0x0000004000007945 */ /* 0x000fe80003800000 */
[----:B------:R-:W-:Y:S05]  /*1fb0*/  @!P6 BRA `(.L_x_33813) ;  /* 0x000000000008e947 */ /* 0x000fea0003800000 */
[----:B-----5:R-:W-:-:S04]  /*1fc0*/  FMUL.FTZ R139, R99, UR7 ;  /* 0x00000007638b7c20 */ /* 0x020fc80008410000 */
[----:B------:R-:W-:-:S07]  /*1fd0*/  @P0 FADD.FTZ R139, R95, R139 ;  /* 0x0000008b5f8b0221 */ /* 0x000fce0000010000 */
.L_x_33813:
[----:B------:R-:W-:Y:S05]  /*1fe0*/  BSYNC B0 ;  /* 0x0000000000007941 */ /* 0x000fea0003800000 */
.L_x_33812:
[----:B------:R-:W-:Y:S01]  /*1ff0*/  FADD.FTZ R142, RZ, R132 ;  /* 0x00000084ff8e7221 */ /* 0x000fe20000010000 */
[----:B------:R-:W-:Y:S01]  /*2000*/  IMAD.WIDE.U32 R144, R141, 0x10, R8 ;  /* 0x000000108d907825 */ /* 0x000fe200078e0008 */
[----:B------:R-:W-:Y:S01]  /*2010*/  UMOV UR10, 0xffffffff ;  /* 0xffffffff000a7882 */ /* 0x000fe20000000000 */
        /* <DEDUP_REMOVED lines=144> */
.L_x_33828:
        /* <DEDUP_REMOVED lines=11> */
[----:B-1----:R-:W-:Y:S01]  /*29d0*/  @!P1 MOV R8, 0x400 ;  /* 0x0000040000089802 */ /* 0x002fe20000000f00 */
[----:B------:R-:W-:Y:S01]  /*29e0*/  BSSY B0, `(.L_x_33815) ;  /* 0x00000d9000007945 */ /* 0x000fe20003800000 */
[----:B------:R-:W-:Y:S01]  /*29f0*/  @!P1 IADD3 R10, R4, R9, RZ ;  /* 0x00000009040a9210 */ /* 0x000fe20007ffe0ff */
[----:B------:R-:W-:Y:S01]  /*2a00*/  BAR.SYNC.DEFER_BLOCKING 0x0 ;  /* 0x0000000000007b1d */ /* 0x000fe20000010000 */
[----:B--2---:R-:W-:Y:S02]  /*2a10*/  @!P1 LEA R141, R141, R8, 0x18 ;  /* 0x000000088d8d9211 */ /* 0x004fe400078ec0ff */
        /* <DEDUP_REMOVED lines=13> */
[----:B------:R-:W3:Y:S04]  /*2af0*/  SHFL.DOWN PT, R145, R8, 0x2, 0x1f ;  /* 0x08401f0008917f89 */ /* 0x000ee800000e0000 */
[----:B0-----:R-:W0:Y:S01]  /*2b00*/  SHFL.DOWN PT, R146, R9, 0x2, 0x1f ;  /* 0x08401f0009927f89 */ /* 0x001e2200000e0000 */
[----:B-1----:R-:W-:-:S02]  /*2b10*/  IADD3 R147, R147, R152, RZ ;  /* 0x0000009893937210 */ /* 0x002fc40007ffe0ff */
[----:B------:R-:W-:Y:S01]  /*2b20*/  I2FP.F32.S32 R152, R152 ;  /* 0x0000009800987245 */ /* 0x000fe20000201400 */
[C---:B---3--:R-:W-:Y:S01]  /*2b30*/  FMUL.FTZ R150, R145.reuse, R144 ;  /* 0x0000009091967220 */ /* 0x048fe20000410000 */
[----:B------:R-:W-:Y:S01]  /*2b40*/  FADD.FTZ R145, -R145, R8 ;  /* 0x0000000891917221 */ /* 0x000fe20000010100 */
[----:B------:R-:W-:Y:S02]  /*2b50*/  I2FP.F32.S32 R147, R147 ;  /* 0x0000009300937245 */ /* 0x000fe40000201400 */
[----:B------:R-:W-:Y:S01]  /*2b60*/  FFMA.FTZ R141, R143, R8, R150 ;  /* 0x000000088f8d7223 */ /* 0x000fe20000010096 */
[----:B------:R-:W-:Y:S01]  /*2b70*/  FMUL.FTZ R145, R145, R145 ;  /* 0x0000009191917220 */ /* 0x000fe20000410000 */
[----:B0-----:R-:W-:Y:S02]  /*2b80*/  FADD.FTZ R9, R146, R9 ;  /* 0x0000000992097221 */ /* 0x001fe40000010000 */
        /* <DEDUP_REMOVED lines=37> */
[----:B------:R-:W0:Y:S01]  /*2de0*/  LDC.64 R140, c[0x0][0x2b8] ;  /* 0x0000ae00ff8c7b82 */ /* 0x000e220000000a00 */
        /* <DEDUP_REMOVED lines=23> */
[C---:B------:R-:W-:Y:S01]  /*2f60*/  FADD.FTZ R124, -R9.reuse, R124 ;  /* 0x0000007c097c7221 */ /* 0x040fe20000010100 */
[C---:B------:R-:W-:Y:S01]  /*2f70*/  FADD.FTZ R125, -R9.reuse, R125 ;  /* 0x0000007d097d7221 */ /* 0x040fe20000010100 */
[C---:B------:R-:W-:Y:S01]  /*2f80*/  FADD.FTZ R126, -R9.reuse, R126 ;  /* 0x0000007e097e7221 */ /* 0x040fe20000010100 */
[----:B------:R-:W-:Y:S01]  /*2f90*/  FADD.FTZ R127, -R9, R127 ;  /* 0x0000007f097f7221 */ /* 0x000fe20000010100 */
[----:B------:R-:W-:Y:S01]  /*2fa0*/  IADD3 R151, R11, 0x80, RZ ;  /* 0x000000800b977810 */ /* 0x000fe20007ffe0ff */
        /* <DEDUP_REMOVED lines=8> */
[----:B------:R-:W-:Y:S01]  /*3030*/  IADD3 R149, R11, 0x100, RZ ;  /* 0x000001000b957810 */ /* 0x000fe20007ffe0ff */
        /* <DEDUP_REMOVED lines=30> */
[----:B------:R-:W-:-:S03]  /*3220*/  IADD3 R145, R11, 0x200, RZ ;  /* 0x000002000b917810 */ /* 0x000fc60007ffe0ff */
[C---:B------:R-:W-:Y:S01]  /*3230*/  FMUL.FTZ R124, R10.reuse, R124 ;  /* 0x0000007c0a7c7220 */ /* 0x040fe20000410000 */
[C---:B------:R-:W-:Y:S01]  /*3240*/  FMUL.FTZ R125, R10.reuse, R125 ;  /* 0x0000007d0a7d7220 */ /* 0x040fe20000410000 */
[C---:B------:R-:W-:Y:S01]  /*3250*/  FMUL.FTZ R126, R10.reuse, R126 ;  /* 0x0000007e0a7e7220 */ /* 0x040fe20000410000 */
[C---:B------:R-:W-:Y:S01]  /*3260*/  FMUL.FTZ R127, R10.reuse, R127 ;  /* 0x0000007f0a7f7220 */ /* 0x040fe20000410000 */
[C---:B------:R-:W-:Y:S01]  /*3270*/  IADD3 R139, R11.reuse, 0x280, RZ ;  /* 0x000002800b8b7810 */ /* 0x040fe20007ffe0ff */
[C---:B------:R-:W-:Y:S01]  /*3280*/  FMUL.FTZ R112, R10.reuse, R112 ;  /* 0x000000700a707220 */ /* 0x040fe20000410000 */
[C---:B------:R-:W-:Y:S01]  /*3290*/  FMUL.FTZ R113, R10.reuse, R113 ;  /* 0x000000710a717220 */ /* 0x040fe20000410000 */
[C---:B------:R-:W-:Y:S01]  /*32a0*/  FMUL.FTZ R114, R10.reuse, R114 ;  /* 0x000000720a727220 */ /* 0x040fe20000410000 */
[----:B------:R-:W-:Y:S01]  /*32b0*/  FMUL.FTZ R115, R10, R115 ;  /* 0x000000730a737220 */ /* 0x000fe20000410000 */
[----:B------:R-:W-:Y:S01]  /*32c0*/  IADD3 R153, R11, 0x300, RZ ;  /* 0x000003000b997810 */ /* 0x000fe20007ffe0ff */
        /* <DEDUP_REMOVED lines=29> */
[----:B------:R0:W-:Y:S01]  /*34a0*/  STG.E.128 desc[UR4][R142.64], R132 ;  /* 0x000000848e007986 */ /* 0x0001e2000c101d04 */
        /* <DEDUP_REMOVED lines=14> */
[----:B------:R1:W-:Y:S01]  /*3590*/  STG.E.128 desc[UR4][R150.64], R120 ;  /* 0x0000007896007986 */ /* 0x0003e2000c101d04 */
[----:B------:R-:W-:Y:S01]  /*35a0*/  FFMA.FTZ R111, R79, R111, R39 ;  /* 0x0000006f4f6f7223 */ /* 0x000fe20000010027 */
[----:B------:R-:W-:Y:S01]  /*35b0*/  FFMA.FTZ R110, R78, R110, R38 ;  /* 0x0000006e4e6e7223 */ /* 0x000fe20000010026 */
[----:B0-----:R-:W-:-:S04]  /*35c0*/  IMAD.WIDE.U32 R142, R139, 0x10, R140 ;  /* 0x000000108b8e7825 */ /* 0x001fc800078e008c */
        /* <DEDUP_REMOVED lines=26> */
.L_x_33816:
[----:B------:R-:W-:Y:S05]  /*3770*/  BSYNC B0 ;  /* 0x0000000000007941 */ /* 0x000fea0003800000 */
.L_x_33815:
[----:B------:R-:W-:Y:S02]  /*3780*/  IADD3 R3, R3, UR8, RZ ;  /* 0x0000000803037c10 */ /* 0x000fe4000fffe0ff */
[----:B-1----:R-:W-:Y:S02]  /*3790*/  SEL R10, RZ, 0x1, P0 ;  /* 0x00000001ff0a7807 */ /* 0x002fe40000000000 */
[----:B------:R-:W-:-:S13]  /*37a0*/  ISETP.GE.AND P1, PT, R3, UR9, PT ;  /* 0x0000000903007c0c */ /* 0x000fda000bf26270 */
[----:B------:R-:W-:Y:S05]  /*37b0*/  @!P1 BRA `(.L_x_33817) ;  /* 0xffffffcc00309947 */ /* 0x000fea000383ffff */
[----:B------:R-:W-:Y:S05]  /*37c0*/  EXIT ;  /* 0x000000000000794d */ /* 0x000fea0003800000 */
.L_x_33814:
[----:B------:R-:W-:Y:S01]  /*37d0*/  HFMA2.MMA R149, -RZ, RZ, 0, 5.9604644775390625e-08 ;  /* 0x00000001ff957435 */ /* 0x000fe200000001ff */
[----:B------:R-:W-:Y:S02]  /*37e0*/  MOV R150, R8 ;  /* 0x0000000800967202 */ /* 0x000fe40000000f00 */
[----:B------:R-:W-:Y:S02]  /*37f0*/  MOV R152, 0x1f ;  /* 0x0000001f00987802 */ /* 0x000fe40000000f00 */
[----:B------:R-:W-:-:S07]  /*3800*/  MOV R147, 0xffffffff ;  /* 0xffffffff00937802 */ /* 0x000fce0000000f00 */
[----:B-----5:R-:W-:Y:S05]  /*3810*/  WARPSYNC.COLLECTIVE R147, `(.L_x_33818) ;  /* 0x0000000093087348 */ /* 0x020fea0003c00000 */
[----:B------:R0:W1:Y:S02]  /*3820*/  SHFL.BFLY P1, R148, R150, R149, R152 ;  /* 0x0c00009596947389 */ /* 0x0000640000020098 */
[----:B01---5:R-:W-:Y:S01]  /*3830*/  ENDCOLLECTIVE ;  /* 0x000000000000791b */ /* 0x023fe20003800000 */
.L_x_33818:
[----:B------:R-:W-:Y:S01]  /*3840*/  HFMA2.MMA R149, -RZ, RZ, 0, 1.1920928955078125e-07 ;  /* 0x00000002ff957435 */ /* 0x000fe200000001ff */
[----:B------:R-:W-:-:S05]  /*3850*/  MOV R141, R148 ;  /* 0x00000094008d7202 */ /* 0x000fca0000000f00 */
[----:B------:R-:W-:-:S05]  /*3860*/  FADD.FTZ R141, R8, R141 ;  /* 0x0000008d088d7221 */ /* 0x000fca0000010000 */
[----:B------:R-:W-:-:S07]  /*3870*/  MOV R150, R141 ;  /* 0x0000008d00967202 */ /* 0x000fce0000000f00 */
[----:B------:R-:W-:Y:S05]  /*3880*/  WARPSYNC.COLLECTIVE R147, `(.L_x_33819) ;  /* 0x0000000093087348 */ /* 0x000fea0003c00000 */
[----:B------:R0:W1:Y:S02]  /*3890*/  SHFL.BFLY P1, R148, R150, R149, R152 ;  /* 0x0c00009596947389 */ /* 0x0000640000020098 */
[----:B01----:R-:W-:Y:S01]  /*38a0*/  ENDCOLLECTIVE ;  /* 0x000000000000791b */ /* 0x003fe20003800000 */
.L_x_33819:
[----:B------:R-:W-:Y:S01]  /*38b0*/  HFMA2.MMA R149, -RZ, RZ, 0, 2.384185791015625e-07 ;  /* 0x00000004ff957435 */ /* 0x000fe200000001ff */
[----:B------:R-:W-:-:S05]  /*38c0*/  MOV R10, R148 ;  /* 0x00000094000a7202 */ /* 0x000fca0000000f00 */
[----:B------:R-:W-:-:S05]  /*38d0*/  FADD.FTZ R10, R141, R10 ;  /* 0x0000000a8d0a7221 */ /* 0x000fca0000010000 */
[----:B------:R-:W-:-:S07]  /*38e0*/  MOV R150, R10 ;  /* 0x0000000a00967202 */ /* 0x000fce0000000f00 */
[----:B------:R-:W-:Y:S05]  /*38f0*/  WARPSYNC.COLLECTIVE R147, `(.L_x_33820) ;  /* 0x0000000093087348 */ /* 0x000fea0003c00000 */
[----:B------:R0:W1:Y:S02]  /*3900*/  SHFL.BFLY P1, R148, R150, R149, R152 ;  /* 0x0c00009596947389 */ /* 0x0000640000020098 */
[----:B01----:R-:W-:Y:S01]  /*3910*/  ENDCOLLECTIVE ;  /* 0x000000000000791b */ /* 0x003fe20003800000 */
.L_x_33820:
[----:B------:R-:W-:Y:S01]  /*3920*/  HFMA2.MMA R149, -RZ, RZ, 0, 4.76837158203125e-07 ;  /* 0x00000008ff957435 */ /* 0x000fe200000001ff */
[----:B------:R-:W-:-:S05]  /*3930*/  MOV R143, R148 ;  /* 0x00000094008f7202 */ /* 0x000fca0000000f00 */
[----:B------:R-:W-:-:S05]  /*3940*/  FADD.FTZ R143, R10, R143 ;  /* 0x0000008f0a8f7221 */ /* 0x000fca0000010000 */
[----:B------:R-:W-:-:S07]  /*3950*/  MOV R150, R143 ;  /* 0x0000008f00967202 */ /* 0x000fce0000000f00 */
[----:B------:R-:W-:Y:S05]  /*3960*/  WARPSYNC.COLLECTIVE R147, `(.L_x_33821) ;  /* 0x0000000093087348 */ /* 0x000fea0003c00000 */
[----:B------:R0:W1:Y:S02]  /*3970*/  SHFL.BFLY P1, R148, R150, R149, R152 ;  /* 0x0c00009596947389 */ /* 0x0000640000020098 */
[----:B01----:R-:W-:Y:S01]  /*3980*/  ENDCOLLECTIVE ;  /* 0x000000000000791b */ /* 0x003fe20003800000 */
.L_x_33821:
[----:B------:R-:W-:Y:S01]  /*3990*/  HFMA2.MMA R149, -RZ, RZ, 0, 9.5367431640625e-07 ;  /* 0x00000010ff957435 */ /* 0x000fe200000001ff */
[----:B------:R-:W-:-:S05]  /*39a0*/  MOV R144, R148 ;  /* 0x0000009400907202 */ /* 0x000fca0000000f00 */
[----:B------:R-:W-:-:S05]  /*39b0*/  FADD.FTZ R145, R143, R144 ;  /* 0x000000908f917221 */ /* 0x000fca0000010000 */
[----:B------:R-:W-:-:S07]  /*39c0*/  MOV R150, R145 ;  /* 0x0000009100967202 */ /* 0x000fce0000000f00 */
[----:B------:R-:W-:Y:S05]  /*39d0*/  WARPSYNC.COLLECTIVE R147, `(.L_x_33822) ;  /* 0x0000000093087348 */ /* 0x000fea0003c00000 */
[----:B------:R0:W1:Y:S02]  /*39e0*/  SHFL.BFLY P1, R148, R150, R149, R152 ;  /* 0x0c00009596947389 */ /* 0x0000640000020098 */
[----:B01----:R-:W-:Y:S01]  /*39f0*/  ENDCOLLECTIVE ;  /* 0x000000000000791b */ /* 0x003fe20003800000 */
.L_x_33822:
        /* <DEDUP_REMOVED lines=88> */
.L_x_33823:
[----:B------:R-:W-:Y:S01]  /*3f80*/  HFMA2.MMA R149, -RZ, RZ, 0, 1.1920928955078125e-07 ;  /* 0x00000002ff957435 */ /* 0x000fe200000001ff */
[----:B------:R-:W-:-:S05]  /*3f90*/  MOV R141, R148 ;  /* 0x00000094008d7202 */ /* 0x000fca0000000f00 */
[----:B------:R-:W-:-:S05]  /*3fa0*/  FADD.FTZ R141, R8, R141 ;  /* 0x0000008d088d7221 */ /* 0x000fca0000010000 */
[----:B------:R-:W-:-:S07]  /*3fb0*/  MOV R150, R141 ;  /* 0x0000008d00967202 */ /* 0x000fce0000000f00 */
[----:B------:R-:W-:Y:S05]  /*3fc0*/  WARPSYNC.COLLECTIVE R147, `(.L_x_33824) ;  /* 0x0000000093087348 */ /* 0x000fea0003c00000 */
[----:B------:R0:W1:Y:S02]  /*3fd0*/  SHFL.BFLY P1, R148, R150, R149, R152 ;  /* 0x0c00009596947389 */ /* 0x0000640000020098 */
[----:B01----:R-:W-:Y:S01]  /*3fe0*/  ENDCOLLECTIVE ;  /* 0x000000000000791b */ /* 0x003fe20003800000 */
.L_x_33824:
[----:B------:R-:W-:Y:S01]  /*3ff0*/  HFMA2.MMA R149, -RZ, RZ, 0, 2.384185791015625e-07 ;  /* 0x00000004ff957435 */ /* 0x000fe200000001ff */
[----:B------:R-:W-:-:S05]  /*4000*/  MOV R10, R148 ;  /* 0x00000094000a7202 */ /* 0x000fca0000000f00 */
[----:B------:R-:W-:-:S05]  /*4010*/  FADD.FTZ R10, R141, R10 ;  /* 0x0000000a8d0a7221 */ /* 0x000fca0000010000 */
[----:B------:R-:W-:-:S07]  /*4020*/  MOV R150, R10 ;  /* 0x0000000a00967202 */ /* 0x000fce0000000f00 */
[----:B------:R-:W-:Y:S05]  /*4030*/  WARPSYNC.COLLECTIVE R147, `(.L_x_33825) ;  /* 0x0000000093087348 */ /* 0x000fea0003c00000 */
[----:B------:R0:W1:Y:S02]  /*4040*/  SHFL.BFLY P1, R148, R150, R149, R152 ;  /* 0x0c00009596947389 */ /* 0x0000640000020098 */
[----:B01----:R-:W-:Y:S01]  /*4050*/  ENDCOLLECTIVE ;  /* 0x000000000000791b */ /* 0x003fe20003800000 */
.L_x_33825:
[----:B------:R-:W-:Y:S01]  /*4060*/  HFMA2.MMA R149, -RZ, RZ, 0, 4.76837158203125e-07 ;  /* 0x00000008ff957435 */ /* 0x000fe200000001ff */
[----:B------:R-:W-:-:S05]  /*4070*/  MOV R143, R148 ;  /* 0x00000094008f7202 */ /* 0x000fca0000000f00 */
[----:B------:R-:W-:-:S05]  /*4080*/  FADD.FTZ R143, R10, R143 ;  /* 0x0000008f0a8f7221 */ /* 0x000fca0000010000 */
[----:B------:R-:W-:-:S07]  /*4090*/  MOV R150, R143 ;  /* 0x0000008f00967202 */ /* 0x000fce0000000f00 */
[----:B------:R-:W-:Y:S05]  /*40a0*/  WARPSYNC.COLLECTIVE R147, `(.L_x_33826) ;  /* 0x0000000093087348 */ /* 0x000fea0003c00000 */
[----:B------:R0:W1:Y:S02]  /*40b0*/  SHFL.BFLY P1, R148, R150, R149, R152 ;  /* 0x0c00009596947389 */ /* 0x0000640000020098 */
[----:B01----:R-:W-:Y:S01]  /*40c0*/  ENDCOLLECTIVE ;  /* 0x000000000000791b */ /* 0x003fe20003800000 */
.L_x_33826:
[----:B------:R-:W-:Y:S01]  /*40d0*/  HFMA2.MMA R149, -RZ, RZ, 0, 9.5367431640625e-07 ;  /* 0x00000010ff957435 */ /* 0x000fe200000001ff */
[----:B------:R-:W-:-:S05]  /*40e0*/  MOV R146, R148 ;  /* 0x0000009400927202 */ /* 0x000fca0000000f00 */
[----:B------:R-:W-:-:S05]  /*40f0*/  FADD.FTZ R146, R143, R146 ;  /* 0x000000928f927221 */ /* 0x000fca0000010000 */
[----:B------:R-:W-:-:S07]  /*4100*/  MOV R150, R146 ;  /* 0x0000009200967202 */ /* 0x000fce0000000f00 */
[----:B------:R-:W-:Y:S05]  /*4110*/  WARPSYNC.COLLECTIVE R147, `(.L_x_33827) ;  /* 0x0000000093087348 */ /* 0x000fea0003c00000 */
[----:B------:R0:W1:Y:S02]  /*4120*/  SHFL.BFLY P1, R148, R150, R149, R152 ;  /* 0x0c00009596947389 */ /* 0x0000640000020098 */
[----:B01----:R-:W-:Y:S01]  /*4130*/  ENDCOLLECTIVE ;  /* 0x000000000000791b */ /* 0x003fe20003800000 */
.L_x_33827:
[----:B------:R-:W-:Y:S01]  /*4140*/  MOV R145, R148 ;  /* 0x0000009400917202 */ /* 0x000fe20000000f00 */
[----:B------:R-:W-:Y:S06]  /*4150*/  BRA `(.L_x_33828) ;  /* 0xffffffe400f07947 */ /* 0x000fec000383ffff */
.L_x_33829:
        /* <DEDUP_REMOVED lines=10> */
.L_x_37307:


//--------------------- .text._ZN10layer_norm13ln_fwd_kernelINS_13Kernel_traitsIfffffjLj5120ELj1ELj1ELj4ELj16ENS_18Kernel_traits_baseILj5120EfffffjLj128EEEEELb0ELb1ELb0ELb0EEEvNS_9FwdParamsE --------------------------
	.section	.text._ZN10layer_norm13ln_fwd_kernelINS_13Kernel_traitsIfffffjLj5120ELj1ELj1ELj4ELj16ENS_18Kernel_traits_baseILj5120EfffffjLj128EEEEELb0ELb1ELb0ELb0EEEvNS_9FwdParamsE,"ax",@progbits
	.align	128
        .global         _ZN10layer_norm13ln_fwd_kernelINS_13Kernel_traitsIfffffjLj5120ELj1ELj1ELj4ELj16ENS_18Kernel_traits_baseILj5120EfffffjLj128EEEEELb0ELb1ELb0ELb0EEEvNS_9FwdParamsE
        .type           _ZN10layer_norm13ln_fwd_kernelINS_13Kernel_traitsIfffffjLj5120ELj1ELj1ELj4ELj16ENS_18Kernel_traits_baseILj5120EfffffjLj128EEEEELb0ELb1ELb0ELb0EEEvNS_9FwdParamsE,@function
        .size           _ZN10layer_norm13ln_fwd_kernelINS_13Kernel_traitsIfffffjLj5120ELj1ELj1ELj4ELj16ENS_18Kernel_traits_baseILj5120EfffffjLj128EEEEELb0ELb1ELb0ELb0EEEvNS_9FwdParamsE,(.L_x_37308 - _ZN10layer_norm13ln_fwd_kernelINS_13Kernel_traitsIfffffjLj5120ELj1ELj1ELj4ELj16ENS_18Kernel_traits_baseILj5120EfffffjLj128EEEEELb0ELb1ELb0ELb0EEEvNS_9FwdParamsE)
        .other          _ZN10layer_norm13ln_fwd_kernelINS_13Kernel_traitsIfffffjLj5120ELj1ELj1ELj4ELj16ENS_18Kernel_traits_baseILj5120EfffffjLj128EEEEELb0ELb1ELb0ELb0EEEvNS_9FwdParamsE,@"STO_CUDA_ENTRY STV_DEFAULT"
_ZN10layer_norm13ln_fwd_kernelINS_13Kernel_traitsIfffffjLj5120ELj1ELj1ELj4ELj16ENS_18Kernel_traits_baseILj5120EfffffjLj128EEEEELb0ELb1ELb0ELb0EEEvNS_9FwdParamsE:
.text._ZN10layer_norm13ln_fwd_kernelINS_13Kernel_traitsIfffffjLj5120ELj1ELj1ELj4ELj16ENS_18Kernel_traits_baseILj5120EfffffjLj128EEEEELb0ELb1ELb0ELb0EEEvNS_9FwdParamsE:
        /* <DEDUP_REMOVED lines=30> */
[----:B------:R-:W-:-:S13]  /*01e0*/  ISETP.NE.AND.EX P0, PT, RZ, UR7, PT, P0 ;  /* 0x00000007ff007c0c */ /* 0x000fda000bf05300 */
[----:B------:R-:W-:-:S04]  /*01f0*/  @P0 LEA R16, P2, R119, UR6, 0x4 ;  /* 0x0000000677100c11 */ /* 0x000fc8000f8420ff */
[C---:B------:R-:W-:Y:S02]  /*0200*/  @P0 LEA.HI.X R17, R119.reuse, UR7, RZ, 0x4, P2 ;  /* 0x0000000777110c11 */ /* 0x040fe400090f24ff */
[C---:B------:R-:W-:Y:S01]  /*0210*/  LEA R12, P2, R119.reuse, UR8, 0x4 ;  /* 0x00000008770c7c11 */ /* 0x040fe2000f8420ff */
[C---:B0-----:R-:W-:Y:S02]  /*0220*/  IMAD.WIDE.U32 R8, R119.reuse, 0x10, R8 ;  /* 0x0000001077087825 */ /* 0x041fe400078e0008 */
[----:B------:R0:W5:Y:S01]  /*0230*/  @P0 LDG.E.128 R4, desc[UR4][R16.64] ;  /* 0x0000000410040981 */ /* 0x000162000c1e1d00 */
[----:B------:R-:W-:-:S03]  /*0240*/  LEA.HI.X R13, R119, UR9, RZ, 0x4, P2 ;  /* 0x00000009770d7c11 */ /* 0x000fc600090f24ff */
[----:B------:R-:W5:Y:S04]  /*0250*/  LDG.E.128 R8, desc[UR4][R8.64] ;  /* 0x0000000408087981 */ /* 0x000f68000c1e1d00 */
[----:B------:R-:W5:Y:S01]  /*0260*/  LDG.E.128 R12, desc[UR4][R12.64] ;  /* 0x000000040c0c7981 */ /* 0x000f62000c1e1d00 */
[----:B0-----:R-:W-:-:S07]  /*0270*/  LOP3.LUT R119, R119, 0x80, RZ, 0xfc, !PT ;  /* 0x0000008077777812 */ /* 0x001fce00078efcff */
.L_x_33831:
[----:B------:R-:W-:Y:S05]  /*0280*/  BSYNC B0 ;  /* 0x0000000000007941 */ /* 0x000fea0003800000 */
.L_x_33830:
[----:B------:R-:W-:Y:S04]  /*0290*/  BSSY B0, `(.L_x_33832) ;  /* 0x0000012000007945 */ /* 0x000fe80003800000 */
[----:B------:R-:W-:Y:S05]  /*02a0*/  @!P6 BRA `(.L_x_33833) ;  /* 0x000000000040e947 */ /* 0x000fea0003800000 */
[----:B------:R-:W-:Y:S01]  /*02b0*/  ULDC.64 UR6, c[0x0][0x2c8] ;  /* 0x0000b20000067ab9 */ /* 0x000fe20000000a00 */
[----:B------:R-:W0:Y:S01]  /*02c0*/  LDC.64 R16, c[0x0][0x260] ;  /* 0x00009800ff107b82 */ /* 0x000e220000000a00 */
[----:B------:R-:W-:Y:S01]  /*02d0*/  ISETP.NE.U32.AND P0, PT, RZ, UR6, PT ;  /* 0x00000006ff007c0c */ /* 0x000fe2000bf05070 */
[----:B------:R-:W-:Y:S01]  /*02e0*/  ULDC.64 UR8, c[0x0][0x278] ;  /* 0x00009e0000087ab9 */ /* 0x000fe20000000a00 */
[----:B------:R-:W-:Y:S02]  /*02f0*/  CS2R R18, SRZ ;  /* 0x0000000000127805 */ /* 0x000fe4000001ff00 */
[----:B------:R-:W-:-:S13]  /*0300*/  ISETP.NE.AND.EX P0, PT, RZ, UR7, PT, P0 ;  /* 0x00000007ff007c0c */ /* 0x000fda000bf05300 */
[----:B------:R-:W-:-:S04]  /*0310*/  @P0 LEA R28, P2, R119, UR6, 0x4 ;  /* 0x00000006771c0c11 */ /* 0x000fc8000f8420ff */
[C---:B------:R-:W-:Y:S02]  /*0320*/  @P0 LEA.HI.X R29, R119.reuse, UR7, RZ, 0x4, P2 ;  /* 0x00000007771d0c11 */ /* 0x040fe400090f24ff */
[C---:B------:R-:W-:Y:S01]  /*0330*/  LEA R24, P2, R119.reuse, UR8, 0x4 ;  /* 0x0000000877187c11 */ /* 0x040fe2000f8420ff */
[C---:B0-----:R-:W-:Y:S01]  /*0340*/  IMAD.WIDE.U32 R20, R119.reuse, 0x10, R16 ;  /* 0x0000001077147825 */ /* 0x041fe200078e0010 */
[----:B------:R-:W-:Y:S02]  /*0350*/  CS2R R16, SRZ ;  /* 0x0000000000107805 */ /* 0x000fe4000001ff00 */
[----:B------:R-:W-:-:S03]  /*0360*/  LEA.HI.X R25, R119, UR9, RZ, 0x4, P2 ;  /* 0x0000000977197c11 */ /* 0x000fc600090f24ff */
[----:B------:R-:W5:Y:S04]  /*0370*/  LDG.E.128 R20, desc[UR4][R20.64] ;  /* 0x0000000414147981 */ /* 0x000f68000c1e1d00 */
[----:B------:R-:W5:Y:S04]  /*0380*/  LDG.E.128 R24, desc[UR4][R24.64] ;  /* 0x0000000418187981 */ /* 0x000f68000c1e1d00 */
[----:B------:R0:W5:Y:S01]  /*0390*/  @P0 LDG.E.128 R16, desc[UR4][R28.64] ;  /* 0x000000041c100981 */ /* 0x000162000c1e1d00 */
[----:B------:R-:W-:-:S07]  /*03a0*/  IADD3 R119, R119, 0x80, RZ ;  /* 0x0000008077777810 */ /* 0x000fce0007ffe0ff */
.L_x_33833:
[----:B------:R-:W-:Y:S05]  /*03b0*/  BSYNC B0 ;  /* 0x0000000000007941 */ /* 0x000fea0003800000 */
.L_x_33832:
[----:B------:R-:W-:Y:S04]  /*03c0*/  BSSY B0, `(.L_x_33834) ;  /* 0x0000012000007945 */ /* 0x000fe80003800000 */
[----:B------:R-:W-:Y:S05]  /*03d0*/  @!P5 BRA `(.L_x_33835) ;  /* 0x000000000040d947 */ /* 0x000fea0003800000 */
[----:B------:R-:W-:Y:S01]  /*03e0*/  ULDC.64 UR6, c[0x0][0x2c8] ;  /* 0x0000b20000067ab9 */ /* 0x000fe20000000a00 */
[----:B0-----:R-:W0:Y:S01]  /*03f0*/  LDC.64 R28, c[0x0][0x260] ;  /* 0x00009800ff1c7b82 */ /* 0x001e220000000a00 */
        /* <DEDUP_REMOVED lines=14> */
.L_x_33835:
[----:B------:R-:W-:Y:S05]  /*04e0*/  BSYNC B0 ;  /* 0x0000000000007941 */ /* 0x000fea0003800000 */
.L_x_33834:
[----:B------:R-:W-:Y:S04]  /*04f0*/  BSSY B0, `(.L_x_33836) ;  /* 0x0000012000007945 */ /* 0x000fe80003800000 */
[----:B------:R-:W-:Y:S05]  /*0500*/  @!P4 BRA `(.L_x_33837) ;  /* 0x000000000040c947 */ /* 0x000fea0003800000 */
[----:B------:R-:W-:Y:S01]  /*0510*/  ULDC.64 UR6, c[0x0][0x2c8] ;  /* 0x0000b20000067ab9 */ /* 0x000fe20000000a00 */
[----:B-1----:R-:W1:Y:S01]  /*0520*/  LDC.64 R40, c[0x0][0x260] ;  /* 0x00009800ff287b82 */ /* 0x002e620000000a00 */
[----:B------:R-:W-:Y:S01]  /*0530*/  ISETP.NE.U32.AND P0, PT, RZ, UR6, PT ;  /* 0x00000006ff007c0c */ /* 0x000fe2000bf05070 */
[----:B------:R-:W-:Y:S01]  /*0540*/  ULDC.64 UR8, c[0x0][0x278] ;  /* 0x00009e0000087ab9 */ /* 0x000fe20000000a00 */
[----:B------:R-:W-:Y:S02]  /*0550*/  CS2R R42, SRZ ;  /* 0x00000000002a7805 */ /* 0x000fe4000001ff00 */
[----:B------:R-:W-:-:S13]  /*0560*/  ISETP.NE.AND.EX P0, PT, RZ, UR7, PT, P0 ;  /* 0x00000007ff007c0c */ /* 0x000fda000bf05300 */
[----:B------:R-:W-:-:S04]  /*0570*/  @P0 LEA R52, P2, R119, UR6, 0x4 ;  /* 0x0000000677340c11 */ /* 0x000fc8000f8420ff */
[C---:B------:R-:W-:Y:S02]  /*0580*/  @P0 LEA.HI.X R53, R119.reuse, UR7, RZ, 0x4, P2 ;  /* 0x0000000777350c11 */ /* 0x040fe400090f24ff */
[C---:B------:R-:W-:Y:S01]  /*0590*/  LEA R48, P2, R119.reuse, UR8, 0x4 ;  /* 0x0000000877307c11 */ /* 0x040fe2000f8420ff */
[C---:B-1----:R-:W-:Y:S01]  /*05a0*/  IMAD.WIDE.U32 R44, R119.reuse, 0x10, R40 ;  /* 0x00000010772c7825 */ /* 0x042fe200078e0028 */
[----:B------:R-:W-:Y:S02]  /*05b0*/  CS2R R40, SRZ ;  /* 0x0000000000287805 */ /* 0x000fe4000001ff00 */
[----:B------:R-:W-:-:S03]  /*05c0*/  LEA.HI.X R49, R119, UR9, RZ, 0x4, P2 ;  /* 0x0000000977317c11 */ /* 0x000fc600090f24ff */
[----:B------:R-:W5:Y:S04]  /*05d0*/  LDG.E.128 R44, desc[UR4][R44.64] ;  /* 0x000000042c2c7981 */ /* 0x000f68000c1e1d00 */
[----:B------:R-:W5:Y:S04]  /*05e0*/  LDG.E.128 R48, desc[UR4][R48.64] ;  /* 0x0000000430307981 */ /* 0x000f68000c1e1d00 */
[----:B------:R2:W5:Y:S01]  /*05f0*/  @P0 LDG.E.128 R40, desc[UR4][R52.64] ;  /* 0x0000000434280981 */ /* 0x000562000c1e1d00 */
[----:B------:R-:W-:-:S07]  /*0600*/  IADD3 R119, R119, 0x80, RZ ;  /* 0x0000008077777810 */ /* 0x000fce0007ffe0ff */
.L_x_33837:
[----:B------:R-:W-:Y:S05]  /*0610*/  BSYNC B0 ;  /* 0x0000000000007941 */ /* 0x000fea0003800000 */
.L_x_33836:
[----:B------:R-:W-:Y:S04]  /*0620*/  BSSY B0, `(.L_x_33838) ;  /* 0x0000012000007945 */ /* 0x000fe80003800000 */
[----:B------:R-:W-:Y:S05]  /*0630*/  @!P3 BRA `(.L_x_33839) ;  /* 0x000000000040b947 */ /* 0x000fea0003800000 */
[----:B------:R-:W-:Y:S01]  /*0640*/  ULDC.64 UR6, c[0x0][0x2c8] ;  /* 0x0000b20000067ab9 */ /* 0x000fe20000000a00 */
[----:B--2---:R-:W2:Y:S01]  /*0650*/  LDC.64 R52, c[0x0][0x260] ;  /* 0x00009800ff347b82 */ /* 0x004ea20000000a00 */
[----:B------:R-:W-:Y:S01]  /*0660*/  ISETP.NE.U32.AND P0, PT, RZ, UR6, PT ;  /* 0x00000006ff007c0c */ /* 0x000fe2000bf05070 */
[----:B------:R-:W-:Y:S01]  /*0670*/  ULDC.64 UR8, c[0x0][0x278] ;  /* 0x00009e0000087ab9 */ /* 0x000fe20000000a00 */
[----:B------:R-:W-:Y:S02]  /*0680*/  CS2R R54, SRZ ;  /* 0x0000000000367805 */ /* 0x000fe4000001ff00 */
[----:B------:R-:W-:-:S13]  /*0690*/  ISETP.NE.AND.EX P0, PT, RZ, UR7, PT, P0 ;  /* 0x00000007ff007c0c */ /* 0x000fda000bf05300 */
[----:B------:R-:W-:-:S04]  /*06a0*/  @P0 LEA R64, P2, R119, UR6, 0x4 ;  /* 0x0000000677400c11 */ /* 0x000fc8000f8420ff */
[C---:B------:R-:W-:Y:S02]  /*06b0*/  @P0 LEA.HI.X R65, R119.reuse, UR7, RZ, 0x4, P2 ;  /* 0x0000000777410c11 */ /* 0x040fe400090f24ff */
[C---:B------:R-:W-:Y:S01]  /*06c0*/  LEA R60, P2, R119.reuse, UR8, 0x4 ;  /* 0x00000008773c7c11 */ /* 0x040fe2000f8420ff */
[C---:B--2---:R-:W-:Y:S01]  /*06d0*/  IMAD.WIDE.U32 R56, R119.reuse, 0x10, R52 ;  /* 0x0000001077387825 */ /* 0x044fe200078e0034 */
[----:B------:R-:W-:Y:S02]  /*06e0*/  CS2R R52, SRZ ;  /* 0x0000000000347805 */ /* 0x000fe4000001ff00 */
[----:B------:R-:W-:-:S03]  /*06f0*/  LEA.HI.X R61, R119, UR9, RZ, 0x4, P2 ;  /* 0x00000009773d7c11 */ /* 0x000fc600090f24ff */
[----:B------:R-:W5:Y:S04]  /*0700*/  LDG.E.128 R56, desc[UR4][R56.64] ;  /* 0x0000000438387981 */ /* 0x000f68000c1e1d00 */
[----:B------:R-:W5:Y:S04]  /*0710*/  LDG.E.128 R60, desc[UR4][R60.64] ;  /* 0x000000043c3c7981 */ /* 0x000f68000c1e1d00 */
[----:B------:R3:W5:Y:S01]  /*0720*/  @P0 LDG.E.128 R52, desc[UR4][R64.64] ;  /* 0x0000000440340981 */ /* 0x000762000c1e1d00 */
[----:B------:R-:W-:-:S07]  /*0730*/  IADD3 R119, R119, 0x80, RZ ;  /* 0x0000008077777810 */ /* 0x000fce0007ffe0ff */
.L_x_33839:
[----:B------:R-:W-:Y:S05]  /*0740*/  BSYNC B0 ;  /* 0x0000000000007941 */ /* 0x000fea0003800000 */
.L_x_33838:
[----:B------:R-:W-:Y:S01]  /*0750*/  ISETP.GE.U32.AND P0, PT, R3, 0x300, PT ;  /* 0x000003000300780c */ /* 0x000fe20003f06070 */
[----:B------:R-:W-:Y:S01]  /*0760*/  BSSY B0, `(.L_x_33840) ;  /* 0x0000014000007945 */ /* 0x000fe20003800000 */
[----:B------:R-:W-:-:S11]  /*0770*/  LOP3.LUT R178, R178, 0xfffff7ff, RZ, 0xc0, !PT ;  /* 0xfffff7ffb2b27812 */ /* 0x000fd600078ec0ff */
[----:B------:R-:W-:Y:S01]  /*0780*/  @P0 LOP3.LUT R178, R178, 0x800, RZ, 0xfc, !PT ;  /* 0x00000800b2b20812 */ /* 0x000fe200078efcff */
[----:B------:R-:W-:Y:S06]  /*0790*/  @!P0 BRA `(.L_x_33841) ;  /* 0x0000000000408947 */ /* 0x000fec0003800000 */
[----:B------:R-:W-:Y:S01]  /*07a0*/  ULDC.64 UR8, c[0x0][0x278] ;  /* 0x00009e0000087ab9 */ /* 0x000fe20000000a00 */
[----:B---3--:R-:W3:Y:S01]  /*07b0*/  LDC.64 R64, c[0x0][0x260] ;  /* 0x00009800ff407b82 */ /* 0x008ee20000000a00 */
[C---:B------:R-:W-:Y:S01]  /*07c0*/  LEA R72, P0, R119.reuse, UR8, 0x4 ;  /* 0x0000000877487c11 */ /* 0x040fe2000f8020ff */
[----:B------:R-:W-:Y:S01]  /*07d0*/  ULDC.64 UR6, c[0x0][0x2c8] ;  /* 0x0000b20000067ab9 */ /* 0x000fe20000000a00 */
[----:B------:R-:W-:Y:S02]  /*07e0*/  CS2R R66, SRZ ;  /* 0x0000000000427805 */ /* 0x000fe4000001ff00 */
[----:B------:R-:W-:Y:S02]  /*07f0*/  LEA.HI.X R73, R119, UR9, RZ, 0x4, P0 ;  /* 0x0000000977497c11 */ /* 0x000fe400080f24ff */
[----:B------:R-:W-:-:S04]  /*0800*/  ISETP.NE.U32.AND P0, PT, RZ, UR6, PT ;  /* 0x00000006ff007c0c */ /* 0x000fc8000bf05070 */
[----:B------:R-:W-:Y:S01]  /*0810*/  ISETP.NE.AND.EX P0, PT, RZ, UR7, PT, P0 ;  /* 0x00000007ff007c0c */ /* 0x000fe2000bf05300 */
[----:B------:R-:W5:-:S12]  /*0820*/  LDG.E.128 R72, desc[UR4][R72.64] ;  /* 0x0000000448487981 */ /* 0x000f58000c1e1d00 */
[C---:B------:R-:W-:Y:S01]  /*0830*/  @P0 LEA R76, P2, R119.reuse, UR6, 0x4 ;  /* 0x00000006774c0c11 */ /* 0x040fe2000f8420ff */
[C---:B---3--:R-:W-:Y:S01]  /*0840*/  IMAD.WIDE.U32 R68, R119.reuse, 0x10, R64 ;  /* 0x0000001077447825 */ /* 0x048fe200078e0040 */
[----:B------:R-:W-:Y:S02]  /*0850*/  CS2R R64, SRZ ;  /* 0x0000000000407805 */ /* 0x000fe4000001ff00 */
[----:B------:R-:W-:-:S03]  /*0860*/  @P0 LEA.HI.X R77, R119, UR7, RZ, 0x4, P2 ;  /* 0x00000007774d0c11 */ /* 0x000fc600090f24ff */
[----:B------:R-:W5:Y:S04]  /*0870*/  LDG.E.128 R68, desc[UR4][R68.64] ;  /* 0x0000000444447981 */ /* 0x000f68000c1e1d00 */
[----:B------:R4:W5:Y:S01]  /*0880*/  @P0 LDG.E.128 R64, desc[UR4][R76.64] ;  /* 0x000000044c400981 */ /* 0x000962000c1e1d00 */
[----:B------:R-:W-:-:S07]  /*0890*/  IADD3 R119, R119, 0x80, RZ ;  /* 0x0000008077777810 */ /* 0x000fce0007ffe0ff */
.L_x_33841:
[----:B------:R-:W-:Y:S05]  /*08a0*/  BSYNC B0 ;  /* 0x0000000000007941 */ /* 0x000fea0003800000 */
.L_x_33840:
[----:B------:R-:W-:Y:S01]  /*08b0*/  ISETP.GE.U32.AND P0, PT, R3, 0x380, PT ;  /* 0x000003800300780c */ /* 0x000fe20003f06070 */
[----:B------:R-:W-:Y:S01]  /*08c0*/  BSSY B0, `(.L_x_33842) ;  /* 0x0000014000007945 */ /* 0x000fe20003800000 */
[----:B------:R-:W-:-:S11]  /*08d0*/  LOP3.LUT R178, R178, 0xfffffbff, RZ, 0xc0, !PT ;  /* 0xfffffbffb2b27812 */ /* 0x000fd600078ec0ff */
[----:B------:R-:W-:Y:S01]  /*08e0*/  @P0 LOP3.LUT R178, R178, 0x400, RZ, 0xfc, !PT ;  /* 0x00000400b2b20812 */ /* 0x000fe200078efcff */
[----:B------:R-:W-:Y:S06]  /*08f0*/  @!P0 BRA `(.L_x_33843) ;  /* 0x0000000000408947 */ /* 0x000fec0003800000 */
[----:B------:R-:W-:Y:S01]  /*0900*/  ULDC.64 UR6, c[0x0][0x278] ;  /* 0x00009e0000067ab9 */ /* 0x000fe20000000a00 */
[----:B------:R-:W0:Y:S01]  /*0910*/  LDC.64 R80, c[0x0][0x260] ;  /* 0x00009800ff507b82 */ /* 0x000e220000000a00 */
[C---:B------:R-:W-:Y:S02]  /*0920*/  LEA R84, P0, R119.reuse, UR6, 0x4 ;  /* 0x0000000677547c11 */ /* 0x040fe4000f8020ff */
[----:B------:R-:W-:Y:S02]  /*0930*/  CS2R R78, SRZ ;  /* 0x00000000004e7805 */ /* 0x000fe4000001ff00 */
[----:B----4-:R-:W-:Y:S02]  /*0940*/  CS2R R76, SRZ ;  /* 0x00000000004c7805 */ /* 0x010fe4000001ff00 */
[----:B------:R-:W-:Y:S01]  /*0950*/  LEA.HI.X R85, R119, UR7, RZ, 0x4, P0 ;  /* 0x0000000777557c11 */ /* 0x000fe200080f24ff */
[----:B------:R-:W-:Y:S02]  /*0960*/  ULDC.64 UR6, c[0x0][0x2c8] ;  /* 0x0000b20000067ab9 */ /* 0x000fe40000000a00 */
[----:B------:R-:W-:-:S03]  /*0970*/  ISETP.NE.U32.AND P0, PT, RZ, UR6, PT ;  /* 0x00000006ff007c0c */ /* 0x000fc6000bf05070 */
[----:B------:R-:W5:Y:S01]  /*0980*/  LDG.E.128 R84, desc[UR4][R84.64] ;  /* 0x0000000454547981 */ /* 0x000f62000c1e1d00 */
[----:B------:R-:W-:-:S13]  /*0990*/  ISETP.NE.AND.EX P0, PT, RZ, UR7, PT, P0 ;  /* 0x00000007ff007c0c */ /* 0x000fda000bf05300 */
[C---:B------:R-:W-:Y:S01]  /*09a0*/  @P0 LEA R88, P2, R119.reuse, UR6, 0x4 ;  /* 0x0000000677580c11 */ /* 0x040fe2000f8420ff */
[----:B0-----:R-:W-:-:S03]  /*09b0*/  IMAD.WIDE.U32 R80, R119, 0x10, R80 ;  /* 0x0000001077507825 */ /* 0x001fc600078e0050 */
[----:B------:R-:W-:-:S03]  /*09c0*/  @P0 LEA.HI.X R89, R119, UR7, RZ, 0x4, P2 ;  /* 0x0000000777590c11 */ /* 0x000fc600090f24ff */
[----:B------:R-:W5:Y:S04]  /*09d0*/  LDG.E.128 R80, desc[UR4][R80.64] ;  /* 0x0000000450507981 */ /* 0x000f68000c1e1d00 */
[----:B------:R0:W5:Y:S01]  /*09e0*/  @P0 LDG.E.128 R76, desc[UR4][R88.64] ;  /* 0x00000004584c0981 */ /* 0x000162000c1e1d00 */
[----:B------:R-:W-:-:S07]  /*09f0*/  IADD3 R119, R119, 0x80, RZ ;  /* 0x0000008077777810 */ /* 0x000fce0007ffe0ff */
.L_x_33843:
[----:B------:R-:W-:Y:S05]  /*0a00*/  BSYNC B0 ;  /* 0x0000000000007941 */ /* 0x000fea0003800000 */
.L_x_33842:
[----:B------:R-:W-:Y:S01]  /*0a10*/  ISETP.GE.U32.AND P0, PT, R3, 0x400, PT ;  /* 0x000004000300780c */ /* 0x000fe20003f06070 */
[----:B------:R-:W-:Y:S01]  /*0a20*/  BSSY B0, `(.L_x_33844) ;  /* 0x0000014000007945 */ /* 0x000fe20003800000 */
[----:B------:R-:W-:-:S11]  /*0a30*/  LOP3.LUT R178, R178, 0xfffffeff, RZ, 0xc0, !PT ;  /* 0xfffffeffb2b27812 */ /* 0x000fd600078ec0ff */
[----:B------:R-:W-:Y:S01]  /*0a40*/  @P0 LOP3.LUT R178, R178, 0x100, RZ, 0xfc, !PT ;  /* 0x00000100b2b20812 */ /* 0x000fe200078efcff */
[----:B------:R-:W-:Y:S06]  /*0a50*/  @!P0 BRA `(.L_x_33845) ;  /* 0x0000000000408947 */ /* 0x000fec0003800000 */
[----:B------:R-:W-:Y:S01]  /*0a60*/  ULDC.64 UR6, c[0x0][0x278] ;  /* 0x00009e0000067ab9 */ /* 0x000fe20000000a00 */
[----:B------:R-:W1:Y:S01]  /*0a70*/  LDC.64 R92, c[0x0][0x260] ;  /* 0x00009800ff5c7b82 */ /* 0x000e620000000a00 */
[C---:B------:R-:W-:Y:S02]  /*0a80*/  LEA R96, P0, R119.reuse, UR6, 0x4 ;  /* 0x0000000677607c11 */ /* 0x040fe4000f8020ff */
[----:B------:R-:W-:Y:S02]  /*0a90*/  CS2R R90, SRZ ;  /* 0x00000000005a7805 */ /* 0x000fe4000001ff00 */
[----:B0-----:R-:W-:Y:S02]  /*0aa0*/  CS2R R88, SRZ ;  /* 0x0000000000587805 */ /* 0x001fe4000001ff00 */
[----:B------:R-:W-:Y:S01]  /*0ab0*/  LEA.HI.X R97, R119, UR7, RZ, 0x4, P0 ;  /* 0x0000000777617c11 */ /* 0x000fe200080f24ff */
[----:B------:R-:W-:Y:S02]  /*0ac0*/  ULDC.64 UR6, c[0x0][0x2c8] ;  /* 0x0000b20000067ab9 */ /* 0x000fe40000000a00 */
[----:B------:R-:W-:-:S03]  /*0ad0*/  ISETP.NE.U32.AND P0, PT, RZ, UR6, PT ;  /* 0x00000006ff007c0c */ /* 0x000fc6000bf05070 */
[----:B------:R-:W5:Y:S01]  /*0ae0*/  LDG.E.128 R96, desc[UR4][R96.64] ;  /* 0x0000000460607981 */ /* 0x000f62000c1e1d00 */
[----:B------:R-:W-:-:S13]  /*0af0*/  ISETP.NE.AND.EX P0, PT, RZ, UR7, PT, P0 ;  /* 0x00000007ff007c0c */ /* 0x000fda000bf05300 */
[C---:B------:R-:W-:Y:S01]  /*0b00*/  @P0 LEA R100, P2, R119.reuse, UR6, 0x4 ;  /* 0x0000000677640c11 */ /* 0x040fe2000f8420ff */
[----:B-1----:R-:W-:-:S03]  /*0b10*/  IMAD.WIDE.U32 R92, R119, 0x10, R92 ;  /* 0x00000010775c7825 */ /* 0x002fc600078e005c */
[----:B------:R-:W-:-:S03]  /*0b20*/  @P0 LEA.HI.X R101, R119, UR7, RZ, 0x4, P2 ;  /* 0x0000000777650c11 */ /* 0x000fc600090f24ff */
[----:B------:R-:W5:Y:S04]  /*0b30*/  LDG.E.128 R92, desc[UR4][R92.64] ;  /* 0x000000045c5c7981 */ /* 0x000f68000c1e1d00 */
[----:B------:R0:W5:Y:S01]  /*0b40*/  @P0 LDG.E.128 R88, desc[UR4][R100.64] ;  /* 0x0000000464580981 */ /* 0x000162000c1e1d00 */
[----:B------:R-:W-:-:S07]  /*0b50*/  IADD3 R119, R119, 0x80, RZ ;  /* 0x0000008077777810 */ /* 0x000fce0007ffe0ff */
.L_x_33845:
[----:B------:R-:W-:Y:S05]  /*0b60*/  BSYNC B0 ;  /* 0x0000000000007941 */ /* 0x000fea0003800000 */
.L_x_33844:
        /* <DEDUP_REMOVED lines=21> */
.L_x_33847:
[----:B------:R-:W-:Y:S05]  /*0cc0*/  BSYNC B0 ;  /* 0x0000000000007941 */ /* 0x000fea0003800000 */
.L_x_33846:
        /* <DEDUP_REMOVED lines=19> */
[----:B------:R0:W5:Y:S02]  /*0e00*/  @P0 LDG.E.128 R112, desc[UR4][R124.64] ;  /* 0x000000047c700981 */ /* 0x000164000c1e1d00 */
.L_x_33849:
[----:B------:R-:W-:Y:S05]  /*0e10*/  BSYNC B0 ;  /* 0x0000000000007941 */ /* 0x000fea0003800000 */
.L_x_33848:
[----:B------:R-:W1:Y:S02]  /*0e20*/  S2UR UR6, SR_CTAID.X ;  /* 0x00000000000679c3 */ /* 0x000e640000002500 */
[----:B-1----:R-:W-:Y:S01]  /*0e30*/  LEA.HI R168, R2, UR6, RZ, 0x19 ;  /* 0x0000000602a87c11 */ /* 0x002fe2000f8fc8ff */
[----:B------:R-:W-:-:S03]  /*0e40*/  ULDC UR6, c[0x0][0x214] ;  /* 0x0000850000067ab9 */ /* 0x000fc60000000800 */
[----:B------:R-:W-:-:S13]  /*0e50*/  ISETP.GE.AND P0, PT, R168, UR6, PT ;  /* 0x00000006a8007c0c */ /* 0x000fda000bf06270 */
[----:B------:R-:W-:Y:S05]  /*0e60*/  @P0 EXIT ;  /* 0x000000000000094d */ /* 0x000fea0003800000 */
[----:B------:R-:W-:Y:S01]  /*0e70*/  SHF.R.S32.HI R0, RZ, 0x2, R0 ;  /* 0x00000002ff007819 */ /* 0x000fe20000011400 */
[----:B------:R-:W-:Y:S01]  /*0e80*/  ULDC.64 UR6, c[0x0][0x270] ;  /* 0x00009c0000067ab9 */ /* 0x000fe20000000a00 */
[----:B0-----:R-:W-:Y:S01]  /*0e90*/  LOP3.LUT R125, R2, 0x60, RZ, 0xc0, !PT ;  /* 0x00000060027d7812 */ /* 0x001fe200078ec0ff */
[----:B------:R-:W-:Y:S01]  /*0ea0*/  ULDC UR14, c[0x0][0x218] ;  /* 0x00008600000e7ab9 */ /* 0x000fe20000000800 */
[----:B------:R-:W-:Y:S01]  /*0eb0*/  LOP3.LUT R124, R0, 0x7f, RZ, 0xc0, !PT ;  /* 0x0000007f007c7812 */ /* 0x000fe200078ec0ff */
[----:B------:R-:W-:Y:S01]  /*0ec0*/  ULDC.64 UR8, c[0x0][0x230] ;  /* 0x00008c0000087ab9 */ /* 0x000fe20000000a00 */
        /* <DEDUP_REMOVED lines=10> */
[----:B------:R-:W-:Y:S01]  /*0f70*/  ISETP.NE.U32.AND P0, PT, RZ, UR6, PT ;  /* 0x00000006ff007c0c */ /* 0x000fe2000bf05070 */
[----:B------:R-:W-:Y:S01]  /*0f80*/  ULDC.U8 UR6, c[0x0][0x2a0] ;  /* 0x0000a80000067ab9 */ /* 0x000fe20000000000 */
[----:B------:R-:W-:-:S02]  /*0f90*/  I2FP.F32.U32 R125, R125 ;  /* 0x0000007d007d7245 */ /* 0x000fc40000201000 */
[----:B------:R-:W-:Y:S02]  /*0fa0*/  ISETP.NE.AND P2, PT, RZ, UR6, PT ;  /* 0x00000006ff007c0c */ /* 0x000fe4000bf45270 */
[----:B------:R-:W-:Y:S01]  /*0fb0*/  VIADDMNMX R127, R124, -R127, RZ, !PT ;  /* 0x8000007f7c7f7246 */ /* 0x000fe200078001ff */
[----:B------:R0:W1:Y:S01]  /*0fc0*/  MUFU.RCP R169, R125 ;  /* 0x0000007d00a97308 */ /* 0x0000620000001000 */
[----:B------:R-:W-:Y:S02]  /*0fd0*/  LOP3.LUT R178, R178, 0xfffeffff, RZ, 0xc0, !PT ;  /* 0xfffeffffb2b27812 */ /* 0x000fe400078ec0ff */
[----:B------:R-:W-:Y:S02]  /*0fe0*/  VIMNMX R127, R127, 0x20, PT ;  /* 0x000000207f7f7848 */ /* 0x000fe40003fe0100 */
[----:B------:R-:W-:Y:S01]  /*0ff0*/  ISETP.NE.AND.EX P0, PT, RZ, UR7, PT, P0 ;  /* 0x00000007ff007c0c */ /* 0x000fe2000bf05300 */
[----:B------:R-:W-:Y:S01]  /*1000*/  ULDC UR7, c[0x0][0x290] ;  /* 0x0000a40000077ab9 */ /* 0x000fe20000000800 */
[----:B------:R-:W-:Y:S01]  /*1010*/  IADD3 R127, R0, R127, RZ ;  /* 0x0000007f007f7210 */ /* 0x000fe20007ffe0ff */
[----:B------:R-:W-:-:S02]  /*1020*/  HFMA2.MMA R0, -RZ, RZ, 0, 5.9604644775390625e-08 ;  /* 0x00000001ff007435 */ /* 0x000fc400000001ff */
[----:B------:R-:W-:Y:S02]  /*1030*/  @P2 LOP3.LUT R178, R178, 0x10000, RZ, 0xfc, !PT ;  /* 0x00010000b2b22812 */ /* 0x000fe400078efcff */
[----:B0-----:R-:W-:-:S07]  /*1040*/  SHF.L.U32 R170, R127, 0x2, RZ ;  /* 0x000000027faa7819 */ /* 0x001fce00000006ff */
.L_x_33891:
[----:B-12---:R-:W0:Y:S01]  /*1050*/  @P0 LDC.64 R174, c[0x0][0x270] ;  /* 0x00009c00ffae0b82 */ /* 0x006e220000000a00 */
[----:B------:R-:W-:Y:S01]  /*1060*/  IMAD R171, R168, UR14, RZ ;  /* 0x0000000ea8ab7c24 */ /* 0x000fe2000f8e02ff */
[----:B------:R-:W-:-:S04]  /*1070*/  LOP3.LUT R176, R2, 0x7f, RZ, 0xc0, !PT ;  /* 0x0000007f02b07812 */ /* 0x000fc800078ec0ff */
[----:B------:R-:W-:-:S04]  /*1080*/  SHF.R.S32.HI R172, RZ, 0x1f, R171 ;  /* 0x0000001fffac7819 */ /* 0x000fc800000114ab */
[----:B------:R-:W-:Y:S02]  /*1090*/  LEA.HI R171, R172, R171, RZ, 0x2 ;  /* 0x000000abacab7211 */ /* 0x000fe400078f10ff */
[----:B------:R-:W-:Y:S01]  /*10a0*/  MOV R172, 0x3f800000 ;  /* 0x3f80000000ac7802 */ /* 0x000fe20000000f00 */
[----:B------:R-:W-:Y:S01]  /*10b0*/  BSSY B0, `(.L_x_33850) ;  /* 0x0000020000007945 */ /* 0x000fe20003800000 */
[----:B------:R-:W-:Y:S01]  /*10c0*/  LEA.HI.SX32 R171, R171, R176, 0x1e ;  /* 0x000000b0abab7211 */ /* 0x000fe200078ff2ff */
[----:B0-----:R-:W-:-:S05]  /*10d0*/  @P0 IMAD.WIDE R174, R168, 0x4, R174 ;  /* 0x00000004a8ae0825 */ /* 0x001fca00078e02ae */
[----:B-----5:R0:W5:Y:S01]  /*10e0*/  @P0 LDG.E R172, desc[UR4][R174.64] ;  /* 0x00000004aeac0981 */ /* 0x020162000c1e1900 */
[----:B------:R-:W-:Y:S01]  /*10f0*/  MOV R173, R171 ;  /* 0x000000ab00ad7202 */ /* 0x000fe20000000f00 */
[----:B------:R-:W-:Y:S06]  /*1100*/  @!P1 BRA `(.L_x_33851) ;  /* 0x0000000000689947 */ /* 0x000fec0003800000 */
[----:B0-----:R-:W0:Y:S01]  /*1110*/  LDC.64 R174, c[0x0][0x220] ;  /* 0x00008800ffae7b82 */ /* 0x001e220000000a00 */
[----:B------:R-:W-:-:S04]  /*1120*/  ISETP.NE.U32.AND P2, PT, RZ, UR8, PT ;  /* 0x00000008ff007c0c */ /* 0x000fc8000bf45070 */
[----:B------:R-:W-:-:S13]  /*1130*/  ISETP.NE.AND.EX P2, PT, RZ, UR9, PT, P2 ;  /* 0x00000009ff007c0c */ /* 0x000fda000bf45320 */
[----:B------:R-:W-:-:S04]  /*1140*/  @P2 LEA R158, P3, R171, UR8, 0x4 ;  /* 0x00000008ab9e2c11 */ /* 0x000fc8000f8620ff */
[C---:B------:R-:W-:Y:S01]  /*1150*/  @P2 LEA.HI.X R159, R171.reuse, UR9, RZ, 0x4, P3 ;  /* 0x00000009ab9f2c11 */ /* 0x040fe200098f24ff */
[C---:B0-----:R-:W-:Y:S01]  /*1160*/  IMAD.WIDE.U32 R174, R171.reuse, 0x10, R174 ;  /* 0x00000010abae7825 */ /* 0x041fe200078e00ae */
[----:B------:R-:W-:-:S03]  /*1170*/  LEA R176, P3, R171, UR10, 0x4 ;  /* 0x0000000aabb07c11 */ /* 0x000fc6000f8620ff */
[----:B------:R0:W2:Y:S04]  /*1180*/  @P2 LDG.E.128 R124, desc[UR4][R158.64] ;  /* 0x000000049e7c2981 */ /* 0x0000a8000c1e1d00 */
[----:B------:R-:W3:Y:S01]  /*1190*/  LDG.E.128 R180, desc[UR4][R174.64] ;  /* 0x00000004aeb47981 */ /* 0x000ee2000c1e1d00 */
[----:B------:R-:W-:Y:S02]  /*11a0*/  ISETP.NE.U32.AND P2, PT, RZ, UR8, PT ;  /* 0x00000008ff007c0c */ /* 0x000fe4000bf45070 */
[----:B------:R-:W-:Y:S02]  /*11b0*/  LEA.HI.X R177, R171, UR11, RZ, 0x4, P3 ;  /* 0x0000000babb17c11 */ /* 0x000fe400098f24ff */
[----:B------:R-:W-:Y:S01]  /*11c0*/  ISETP.NE.AND.EX P2, PT, RZ, UR9, PT, P2 ;  /* 0x00000009ff007c0c */ /* 0x000fe2000bf45320 */
[-C--:B---3-5:R-:W-:Y:S01]  /*11d0*/  FMUL.FTZ R157, R180, R172.reuse ;  /* 0x000000acb49d7220 */ /* 0x0a8fe20000410000 */
[-C--:B------:R-:W-:Y:S01]  /*11e0*/  FMUL.FTZ R173, R182, R172.reuse ;  /* 0x000000acb6ad7220 */ /* 0x080fe20000410000 */
[-C--:B------:R-:W-:Y:S01]  /*11f0*/  FMUL.FTZ R180, R181, R172.reuse ;  /* 0x000000acb5b47220 */ /* 0x080fe20000410000 */
[----:B------:R-:W-:Y:S01]  /*1200*/  FMUL.FTZ R182, R183, R172 ;  /* 0x000000acb7b67220 */ /* 0x000fe20000410000 */
[----:B------:R-:W-:Y:S01]  /*1210*/  FMUL.FTZ R156, R12, R157 ;  /* 0x0000009d0c9c7220 */ /* 0x000fe20000410000 */
[----:B0-----:R-:W-:Y:S01]  /*1220*/  FMUL.FTZ R158, R14, R173 ;  /* 0x000000ad0e9e7220 */ /* 0x001fe20000410000 */
[----:B------:R-:W-:Y:S01]  /*1230*/  FMUL.FTZ R157, R13, R180 ;  /* 0x000000b40d9d7220 */ /* 0x000fe20000410000 */
[----:B------:R-:W-:-:S05]  /*1240*/  FMUL.FTZ R159, R15, R182 ;  /* 0x000000b60f9f7220 */ /* 0x000fca0000410000 */
[----:B--2---:R-:W-:Y:S01]  /*1250*/  @P2 FADD.FTZ R156, R124, R156 ;  /* 0x0000009c7c9c2221 */ /* 0x004fe20000010000 */
[----:B------:R-:W-:Y:S01]  /*1260*/  @P2 FADD.FTZ R158, R126, R158 ;  /* 0x0000009e7e9e2221 */ /* 0x000fe20000010000 */
[----:B------:R-:W-:Y:S01]  /*1270*/  @P2 FADD.FTZ R157, R125, R157 ;  /* 0x0000009d7d9d2221 */ /* 0x000fe20000010000 */
[----:B------:R-:W-:-:S05]  /*1280*/  @P2 FADD.FTZ R159, R127, R159 ;  /* 0x0000009f7f9f2221 */ /* 0x000fca0000010000 */
[----:B------:R0:W-:Y:S01]  /*1290*/  STG.E.128 desc[UR4][R176.64], R156 ;  /* 0x0000009cb0007986 */ /* 0x0001e2000c101d04 */
[----:B------:R-:W-:-:S07]  /*12a0*/  IADD3 R173, R171, 0x80, RZ ;  /* 0x00000080abad7810 */ /* 0x000fce0007ffe0ff */
.L_x_33851:
[----:B------:R-:W-:Y:S05]  /*12b0*/  BSYNC B0 ;  /* 0x0000000000007941 */ /* 0x000fea0003800000 */
.L_x_33850:
        /* <DEDUP_REMOVED lines=21> */
[----:B0-----:R-:W-:Y:S01]  /*1410*/  FMUL.FTZ R162, R26, R179 ;  /* 0x000000b31aa27220 */ /* 0x001fe20000410000 */
[----:B------:R-:W-:Y:S01]  /*1420*/  FMUL.FTZ R161, R25, R180 ;  /* 0x000000b419a17220 */ /* 0x000fe20000410000 */
[----:B------:R-:W-:-:S03]  /*1430*/  FMUL.FTZ R163, R27, R182 ;  /* 0x000000b61ba37220 */ /* 0x000fc60000410000 */
[----:B--2---:R-:W-:Y:S01]  /*1440*/  @P2 FADD.FTZ R160, R124, R160 ;  /* 0x000000a07ca02221 */ /* 0x004fe20000010000 */
[----:B------:R-:W-:Y:S01]  /*1450*/  @P2 FADD.FTZ R162, R126, R162 ;  /* 0x000000a27ea22221 */ /* 0x000fe20000010000 */
[----:B------:R-:W-:Y:S01]  /*1460*/  @P2 FADD.FTZ R161, R125, R161 ;  /* 0x000000a17da12221 */ /* 0x000fe20000010000 */
[----:B------:R-:W-:-:S05]  /*1470*/  @P2 FADD.FTZ R163, R127, R163 ;  /* 0x000000a37fa32221 */ /* 0x000fca0000010000 */
[----:B------:R0:W-:Y:S02]  /*1480*/  STG.E.128 desc[UR4][R176.64], R160 ;  /* 0x000000a0b0007986 */ /* 0x0001e4000c101d04 */
.L_x_33853:
[----:B------:R-:W-:Y:S05]  /*1490*/  BSYNC B0 ;  /* 0x0000000000007941 */ /* 0x000fea0003800000 */
.L_x_33852:
        /* <DEDUP_REMOVED lines=29> */
.L_x_33855:
[----:B------:R-:W-:Y:S05]  /*1670*/  BSYNC B0 ;  /* 0x0000000000007941 */ /* 0x000fea0003800000 */
.L_x_33854:
        /* <DEDUP_REMOVED lines=29> */
.L_x_33857:
[----:B------:R-:W-:Y:S05]  /*1850*/  BSYNC B0 ;  /* 0x0000000000007941 */ /* 0x000fea0003800000 */
.L_x_33856:
        /* <DEDUP_REMOVED lines=29> */
.L_x_33859:
[----:B------:R-:W-:Y:S05]  /*1a30*/  BSYNC B0 ;  /* 0x0000000000007941 */ /* 0x000fea0003800000 */
.L_x_33858:
        /* <DEDUP_REMOVED lines=29> */
.L_x_33861:
[----:B------:R-:W-:Y:S05]  /*1c10*/  BSYNC B0 ;  /* 0x0000000000007941 */ /* 0x000fea0003800000 */
.L_x_33860:
        /* <DEDUP_REMOVED lines=29> */
.L_x_33863:
[----:B------:R-:W-:Y:S05]  /*1df0*/  BSYNC B0 ;  /* 0x0000000000007941 */ /* 0x000fea0003800000 */
.L_x_33862:
        /* <DEDUP_REMOVED lines=29> */
.L_x_33865:
[----:B------:R-:W-:Y:S05]  /*1fd0*/  BSYNC B0 ;  /* 0x0000000000007941 */ /* 0x000fea0003800000 */
.L_x_33864:
        /* <DEDUP_REMOVED lines=29> */
.L_x_33867:
[----:B------:R-:W-:Y:S05]  /*21b0*/  BSYNC B0 ;  /* 0x0000000000007941 */ /* 0x000fea0003800000 */
.L_x_33866:
        /* <DEDUP_REMOVED lines=20> */
[----:B------:R-:W-:Y:S01]  /*2300*/  FMUL.FTZ R165, R121, R180 ;  /* 0x000000b479a57220 */ /* 0x000fe20000410000 */
[----:B0-----:R-:W-:Y:S01]  /*2310*/  FMUL.FTZ R166, R122, R173 ;  /* 0x000000ad7aa67220 */ /* 0x001fe20000410000 */
[----:B------:R-:W-:-:S05]  /*2320*/  FMUL.FTZ R167, R123, R172 ;  /* 0x000000ac7ba77220 */ /* 0x000fca0000410000 */
[----:B--2---:R-:W-:Y:S01]  /*2330*/  @P2 FADD.FTZ R164, R124, R164 ;  /* 0x000000a47ca42221 */ /* 0x004fe20000010000 */
[----:B------:R-:W-:Y:S01]  /*2340*/  @P2 FADD.FTZ R165, R125, R165 ;  /* 0x000000a57da52221 */ /* 0x000fe20000010000 */
[----:B------:R-:W-:Y:S01]  /*2350*/  @P2 FADD.FTZ R166, R126, R166 ;  /* 0x000000a67ea62221 */ /* 0x000fe20000010000 */
[----:B------:R-:W-:-:S05]  /*2360*/  @P2 FADD.FTZ R167, R127, R167 ;  /* 0x000000a77fa72221 */ /* 0x000fca0000010000 */
[----:B------:R0:W-:Y:S02]  /*2370*/  STG.E.128 desc[UR4][R176.64], R164 ;  /* 0x000000a4b0007986 */ /* 0x0001e4000c101d04 */
.L_x_33869:
[----:B------:R-:W-:Y:S05]  /*2380*/  BSYNC B0 ;  /* 0x0000000000007941 */ /* 0x000fea0003800000 */
.L_x_33868:
[----:B-----5:R-:W-:Y:S01]  /*2390*/  FADD.FTZ R172, RZ, R156 ;  /* 0x0000009cffac7221 */ /* 0x020fe20000010000 */
        /* <DEDUP_REMOVED lines=11> */
[----:B0-----:R-:W-:Y:S02]  /*2450*/  FSEL R175, R172, RZ, P1 ;  /* 0x000000ffacaf7208 */ /* 0x001fe40000800000 */
        /* <DEDUP_REMOVED lines=164> */
.L_x_33902:
        /* <DEDUP_REMOVED lines=33> */
[----:B------:R-:W5:Y:S01]  /*30b0*/  SHFL.DOWN PT, R174, R173, 0x2, 0x1f ;  /* 0x08401f00adae7f89 */ /* 0x000f6200000e0000 */
[----:B-1----:R-:W-:-:S04]  /*30c0*/  FMUL.FTZ R184, R179, R182 ;  /* 0x000000b6b3b87220 */ /* 0x002fc80000410000 */
[----:B------:R-:W-:Y:S01]  /*30d0*/  FFMA.FTZ R184, R177, R172, R184 ;  /* 0x000000acb1b87223 */ /* 0x000fe200000100b8 */
[----:B------:R-:W-:Y:S01]  /*30e0*/  FADD.FTZ R172, -R179, R172 ;  /* 0x000000acb3ac7221 */ /* 0x000fe20000010100 */
[----:B-----5:R-:W-:Y:S01]  /*30f0*/  FADD.FTZ R174, R174, R173 ;  /* 0x000000adaeae7221 */ /* 0x020fe20000010000 */
        /* <DEDUP_REMOVED lines=10> */
[----:B------:R-:W5:Y:S01]  /*31a0*/  SHFL.DOWN PT, R173, R172, 0x1, 0x1f ;  /* 0x08201f00acad7f89 */ /* 0x000f6200000e0000 */
[----:B0-----:R-:W-:Y:S01]  /*31b0*/  FMUL.FTZ R177, R0, R185 ;  /* 0x000000b900b17220 */ /* 0x001fe20000410000 */
[----:B------:R-:W-:-:S03]  /*31c0*/  FADD.FTZ R0, R183, -R0 ;  /* 0x80000000b7007221 */ /* 0x000fc60000010000 */
[----:B------:R-:W-:Y:S01]  /*31d0*/  FFMA.FTZ R174, R180, R183, R177 ;  /* 0x000000b7b4ae7223 */ /* 0x000fe200000100b1 */
[----:B------:R-:W-:-:S03]  /*31e0*/  FMUL.FTZ R177, R0, R0 ;  /* 0x0000000000b17220 */ /* 0x000fc60000410000 */
[----:B-1----:R-:W-:Y:S01]  /*31f0*/  FMUL.FTZ R176, R179, R174 ;  /* 0x000000aeb3b07220 */ /* 0x002fe20000410000 */
[----:B------:R-:W-:Y:S01]  /*3200*/  FMUL.FTZ R177, R180, R177 ;  /* 0x000000b1b4b17220 */ /* 0x000fe20000410000 */
[----:B------:R-:W0:Y:S03]  /*3210*/  @!P2 LDC.64 R174, c[0x0][0x250] ;  /* 0x00009400ffaeab82 */ /* 0x000e260000000a00 */
[----:B------:R-:W-:Y:S01]  /*3220*/  FMUL.FTZ R177, R177, R185 ;  /* 0x000000b9b1b17220 */ /* 0x000fe20000410000 */
[----:B-----5:R-:W-:Y:S01]  /*3230*/  FADD.FTZ R0, R172, R173 ;  /* 0x000000adac007221 */ /* 0x020fe20000010000 */
[----:B------:R1:W5:Y:S03]  /*3240*/  SHFL.IDX PT, R181, R176, RZ, 0x1f ;  /* 0x00001fffb0b57589 */ /* 0x00036600000e0000 */
[----:B------:R-:W-:Y:S01]  /*3250*/  FFMA.FTZ R179, R179, R177, R0 ;  /* 0x000000b1b3b37223 */ /* 0x000fe20000010000 */
[----:B------:R-:W2:Y:S05]  /*3260*/  LDC R172, c[0x0][0x2d8] ;  /* 0x0000b600ffac7b82 */ /* 0x000eaa0000000800 */
[----:B------:R-:W2:Y:S03]  /*3270*/  SHFL.IDX PT, R179, R179, RZ, 0x1f ;  /* 0x00001fffb3b37589 */ /* 0x000ea600000e0000 */
[----:B-1----:R-:W1:Y:S01]  /*3280*/  @!P2 LDC.64 R176, c[0x0][0x258] ;  /* 0x00009600ffb0ab82 */ /* 0x002e620000000a00 */
[----:B0-----:R-:W-:-:S04]  /*3290*/  @!P2 IMAD.WIDE R174, R168, 0x4, R174 ;  /* 0x00000004a8aea825 */ /* 0x001fc800078e02ae */
[----:B-----5:R-:W-:Y:S01]  /*32a0*/  FMUL.FTZ R0, R181, R181 ;  /* 0x000000b5b5007220 */ /* 0x020fe20000410000 */
[----:B------:R0:W-:Y:S04]  /*32b0*/  @!P2 STG.E desc[UR4][R174.64], R181 ;  /* 0x000000b5ae00a986 */ /* 0x0001e8000c101904 */
[----:B------:R-:W-:Y:S01]  /*32c0*/  FSEL R173, R0, RZ, P3 ;  /* 0x000000ff00ad7208 */ /* 0x000fe20001800000 */
[----:B--2---:R-:W-:Y:S01]  /*32d0*/  FFMA.FTZ R0, R179, UR7, R172 ;  /* 0x00000007b3007c23 */ /* 0x004fe200080100ac */
[----:B------:R-:W-:Y:S01]  /*32e0*/  FSEL R172, R181, RZ, !P3 ;  /* 0x000000ffb5ac7208 */ /* 0x000fe20005800000 */
[----:B-1----:R-:W-:-:S04]  /*32f0*/  @!P2 IMAD.WIDE R176, R168, 0x4, R176 ;  /* 0x00000004a8b0a825 */ /* 0x002fc800078e02b0 */
        /* <DEDUP_REMOVED lines=20> */
.L_x_33872:
[----:B------:R-:W-:Y:S05]  /*3440*/  BSYNC B0 ;  /* 0x0000000000007941 */ /* 0x000fea0003800000 */
.L_x_33871:
        /* <DEDUP_REMOVED lines=19> */
.L_x_33874:
[----:B------:R-:W-:Y:S05]  /*3580*/  BSYNC B0 ;  /* 0x0000000000007941 */ /* 0x000fea0003800000 */
.L_x_33873:
        /* <DEDUP_REMOVED lines=19> */
.L_x_33876:
[----:B------:R-:W-:Y:S05]  /*36c0*/  BSYNC B0 ;  /* 0x0000000000007941 */ /* 0x000fea0003800000 */
.L_x_33875:
        /* <DEDUP_REMOVED lines=19> */
.L_x_33878:
[----:B------:R-:W-:Y:S05]  /*3800*/  BSYNC B0 ;  /* 0x0000000000007941 */ /* 0x000fea0003800000 */
.L_x_33877:
        /* <DEDUP_REMOVED lines=19> */
.L_x_33880:
[----:B------:R-:W-:Y:S05]  /*3940*/  BSYNC B0 ;  /* 0x0000000000007941 */ /* 0x000fea0003800000 */
.L_x_33879:
        /* <DEDUP_REMOVED lines=19> */
.L_x_33882:
[----:B------:R-:W-:Y:S05]  /*3a80*/  BSYNC B0 ;  /* 0x0000000000007941 */ /* 0x000fea0003800000 */
.L_x_33881:
        /* <DEDUP_REMOVED lines=19> */
.L_x_33884:
[----:B------:R-:W-:Y:S05]  /*3bc0*/  BSYNC B0 ;  /* 0x0000000000007941 */ /* 0x000fea0003800000 */
.L_x_33883:
        /* <DEDUP_REMOVED lines=19> */
.L_x_33886:
[----:B------:R-:W-:Y:S05]  /*3d00*/  BSYNC B0 ;  /* 0x0000000000007941 */ /* 0x000fea0003800000 */
.L_x_33885:
        /* <DEDUP_REMOVED lines=19> */
.L_x_33888:
[----:B------:R-:W-:Y:S05]  /*3e40*/  BSYNC B0 ;  /* 0x0000000000007941 */ /* 0x000fea0003800000 */
.L_x_33887:
        /* <DEDUP_REMOVED lines=18> */
.L_x_33890:
[----:B------:R-:W-:Y:S05]  /*3f70*/  BSYNC B0 ;  /* 0x0000000000007941 */ /* 0x000fea0003800000 */
.L_x_33889:
[----:B------:R-:W-:Y:S02]  /*3f80*/  LOP3.LUT P2, RZ, R178, 0x20, RZ, 0xc0, !PT ;  /* 0x00000020b2ff7812 */ /* 0x000fe4000784c0ff */
[----:B------:R-:W-:Y:S02]  /*3f90*/  IADD3 R168, R168, UR12, RZ ;  /* 0x0000000ca8a87c10 */ /* 0x000fe4000fffe0ff */
[----:B0-----:R-:W-:Y:S02]  /*3fa0*/  SEL R0, RZ, 0x1, P2 ;  /* 0x00000001ff007807 */ /* 0x001fe40001000000 */
[----:B------:R-:W-:-:S13]  /*3fb0*/  ISETP.GE.AND P2, PT, R168, UR13, PT ;  /* 0x0000000da8007c0c */ /* 0x000fda000bf46270 */
[----:B------:R-:W-:Y:S05]  /*3fc0*/  @!P2 BRA `(.L_x_33891) ;  /* 0xffffffd00020a947 */ /* 0x000fea000383ffff */
[----:B------:R-:W-:Y:S05]  /*3fd0*/  EXIT ;  /* 0x000000000000794d */ /* 0x000fea0003800000 */
.L_x_33870:
[----:B------:R-:W-:Y:S01]  /*3fe0*/  HFMA2.MMA R184, -RZ, RZ, 0, 5.9604644775390625e-08 ;  /* 0x00000001ffb87435 */ /* 0x000fe200000001ff */
[----:B------:R-:W-:Y:S02]  /*3ff0*/  MOV R183, R175 ;  /* 0x000000af00b77202 */ /* 0x000fe40000000f00 */
[----:B------:R-:W-:Y:S02]  /*4000*/  MOV R185, 0x1f ;  /* 0x0000001f00b97802 */ /* 0x000fe40000000f00 */
[----:B------:R-:W-:-:S07]  /*4010*/  MOV R182, 0xffffffff ;  /* 0xffffffff00b67802 */ /* 0x000fce0000000f00 */
[----:B-1234-:R-:W-:Y:S05]  /*4020*/  WARPSYNC.COLLECTIVE R182, `(.L_x_33892) ;  /* 0x00000000b6087348 */ /* 0x01efea0003c00000 */
[----:B------:R0:W0:Y:S02]  /*4030*/  SHFL.BFLY P6, R181, R183, R184, R185 ;  /* 0x0c0000b8b7b57389 */ /* 0x00002400000c00b9 */
[----:B01234-:R-:W-:Y:S01]  /*4040*/  ENDCOLLECTIVE ;  /* 0x000000000000791b */ /* 0x01ffe20003800000 */
.L_x_33892:
[----:B------:R-:W-:Y:S01]  /*4050*/  HFMA2.MMA R184, -RZ, RZ, 0, 1.1920928955078125e-07 ;  /* 0x00000002ffb87435 */ /* 0x000fe200000001ff */
[----:B------:R-:W-:-:S05]  /*4060*/  MOV R0, R181 ;  /* 0x000000b500007202 */ /* 0x000fca0000000f00 */
[----:B------:R-:W-:-:S05]  /*4070*/  FADD.FTZ R176, R175, R0 ;  /* 0x00000000afb07221 */ /* 0x000fca0000010000 */
[----:B------:R-:W-:-:S07]  /*4080*/  MOV R183, R176 ;  /* 0x000000b000b77202 */ /* 0x000fce0000000f00 */
[----:B------:R-:W-:Y:S05]  /*4090*/  WARPSYNC.COLLECTIVE R182, `(.L_x_33893) ;  /* 0x00000000b6087348 */ /* 0x000fea0003c00000 */
[----:B------:R0:W1:Y:S02]  /*40a0*/  SHFL.BFLY P6, R181, R183, R184, R185 ;  /* 0x0c0000b8b7b57389 */ /* 0x00006400000c00b9 */
[----:B01----:R-:W-:Y:S01]  /*40b0*/  ENDCOLLECTIVE ;  /* 0x000000000000791b */ /* 0x003fe20003800000 */
.L_x_33893:
[----:B------:R-:W-:Y:S01]  /*40c0*/  HFMA2.MMA R184, -RZ, RZ, 0, 2.384185791015625e-07 ;  /* 0x00000004ffb87435 */ /* 0x000fe200000001ff */
[----:B------:R-:W-:-:S05]  /*40d0*/  MOV R177, R181 ;  /* 0x000000b500b17202 */ /* 0x000fca0000000f00 */
[----:B------:R-:W-:-:S05]  /*40e0*/  FADD.FTZ R177, R176, R177 ;  /* 0x000000b1b0b17221 */ /* 0x000fca0000010000 */
[----:B------:R-:W-:-:S07]  /*40f0*/  MOV R183, R177 ;  /* 0x000000b100b77202 */ /* 0x000fce0000000f00 */
[----:B------:R-:W-:Y:S05]  /*4100*/  WARPSYNC.COLLECTIVE R182, `(.L_x_33894) ;  /* 0x00000000b6087348 */ /* 0x000fea0003c00000 */
[----:B------:R0:W1:Y:S02]  /*4110*/  SHFL.BFLY P6, R181, R183, R184, R185 ;  /* 0x0c0000b8b7b57389 */ /* 0x00006400000c00b9 */
[----:B01----:R-:W-:Y:S01]  /*4120*/  ENDCOLLECTIVE ;  /* 0x000000000000791b */ /* 0x003fe20003800000 */
.L_x_33894:
[----:B------:R-:W-:Y:S01]  /*4130*/  HFMA2.MMA R184, -RZ, RZ, 0, 4.76837158203125e-07 ;  /* 0x00000008ffb87435 */ /* 0x000fe200000001ff */
[----:B------:R-:W-:-:S05]  /*4140*/  MOV R0, R181 ;  /* 0x000000b500007202 */ /* 0x000fca0000000f00 */
[----:B------:R-:W-:-:S05]  /*4150*/  FADD.FTZ R179, R177, R0 ;  /* 0x00000000b1b37221 */ /* 0x000fca0000010000 */
[----:B------:R-:W-:-:S07]  /*4160*/  MOV R183, R179 ;  /* 0x000000b300b77202 */ /* 0x000fce0000000f00 */
[----:B------:R-:W-:Y:S05]  /*4170*/  WARPSYNC.COLLECTIVE R182, `(.L_x_33895) ;  /* 0x00000000b6087348 */ /* 0x000fea0003c00000 */
[----:B------:R0:W1:Y:S02]  /*4180*/  SHFL.BFLY P6, R181, R183, R184, R185 ;  /* 0x0c0000b8b7b57389 */ /* 0x00006400000c00b9 */
[----:B01----:R-:W-:Y:S01]  /*4190*/  ENDCOLLECTIVE ;  /* 0x000000000000791b */ /* 0x003fe20003800000 */
.L_x_33895:
[----:B------:R-:W-:Y:S01]  /*41a0*/  HFMA2.MMA R184, -RZ, RZ, 0, 9.5367431640625e-07 ;  /* 0x00000010ffb87435 */ /* 0x000fe200000001ff */
[----:B------:R-:W-:-:S05]  /*41b0*/  MOV R0, R181 ;  /* 0x000000b500007202 */ /* 0x000fca0000000f00 */
[----:B------:R-:W-:-:S05]  /*41c0*/  FADD.FTZ R180, R179, R0 ;  /* 0x00000000b3b47221 */ /* 0x000fca0000010000 */
[----:B------:R-:W-:-:S07]  /*41d0*/  MOV R183, R180 ;  /* 0x000000b400b77202 */ /* 0x000fce0000000f00 */
[----:B------:R-:W-:Y:S05]  /*41e0*/  WARPSYNC.COLLECTIVE R182, `(.L_x_33896) ;  /* 0x00000000b6087348 */ /* 0x000fea0003c00000 */
[----:B------:R0:W1:Y:S02]  /*41f0*/  SHFL.BFLY P6, R181, R183, R184, R185 ;  /* 0x0c0000b8b7b57389 */ /* 0x00006400000c00b9 */
[----:B01----:R-:W-:Y:S01]  /*4200*/  ENDCOLLECTIVE ;  /* 0x000000000000791b */ /* 0x003fe20003800000 */
.L_x_33896:
[----:B------:R-:W-:Y:S01]  /*4210*/  HFMA2.MMA R184, -RZ, RZ, 0, 5.9604644775390625e-08 ;  /* 0x00000001ffb87435 */ /* 0x000fe200000001ff */
[----:B------:R-:W-:Y:S01]  /*4220*/  FADD.FTZ R172, R180, R181 ;  /* 0x000000b5b4ac7221 */ /* 0x000fe20000010000 */
[----:B------:R-:W-:-:S03]  /*4230*/  ISETP.GT.U32.AND P6, PT, R3, 0xff, PT ;  /* 0x000000ff0300780c */ /* 0x000fc60003fc4070 */
        /* <DEDUP_REMOVED lines=90> */
.L_x_33897:
[----:B------:R-:W-:Y:S01]  /*47e0*/  HFMA2.MMA R184, -RZ, RZ, 0, 1.1920928955078125e-07 ;  /* 0x00000002ffb87435 */ /* 0x000fe200000001ff */
[----:B------:R-:W-:-:S05]  /*47f0*/  MOV R175, R181 ;  /* 0x000000b500af7202 */ /* 0x000fca0000000f00 */
[----:B------:R-:W-:-:S05]  /*4800*/  FADD.FTZ R175, R0, R175 ;  /* 0x000000af00af7221 */ /* 0x000fca0000010000 */
[----:B------:R-:W-:-:S07]  /*4810*/  MOV R183, R175 ;  /* 0x000000af00b77202 */ /* 0x000fce0000000f00 */
[----:B------:R-:W-:Y:S05]  /*4820*/  WARPSYNC.COLLECTIVE R182, `(.L_x_33898) ;  /* 0x00000000b6087348 */ /* 0x000fea0003c00000 */
[----:B------:R0:W1:Y:S02]  /*4830*/  SHFL.BFLY P6, R181, R183, R184, R185 ;  /* 0x0c0000b8b7b57389 */ /* 0x00006400000c00b9 */
[----:B01----:R-:W-:Y:S01]  /*4840*/  ENDCOLLECTIVE ;  /* 0x000000000000791b */ /* 0x003fe20003800000 */
.L_x_33898:
[----:B------:R-:W-:Y:S01]  /*4850*/  HFMA2.MMA R184, -RZ, RZ, 0, 2.384185791015625e-07 ;  /* 0x00000004ffb87435 */ /* 0x000fe200000001ff */
[----:B------:R-:W-:-:S05]  /*4860*/  MOV R176, R181 ;  /* 0x000000b500b07202 */ /* 0x000fca0000000f00 */
[----:B------:R-:W-:-:S05]  /*4870*/  FADD.FTZ R176, R175, R176 ;  /* 0x000000b0afb07221 */ /* 0x000fca0000010000 */
[----:B------:R-:W-:-:S07]  /*4880*/  MOV R183, R176 ;  /* 0x000000b000b77202 */ /* 0x000fce0000000f00 */
[----:B------:R-:W-:Y:S05]  /*4890*/  WARPSYNC.COLLECTIVE R182, `(.L_x_33899) ;  /* 0x00000000b6087348 */ /* 0x000fea0003c00000 */
[----:B------:R0:W1:Y:S02]  /*48a0*/  SHFL.BFLY P6, R181, R183, R184, R185 ;  /* 0x0c0000b8b7b57389 */ /* 0x00006400000c00b9 */
[----:B01----:R-:W-:Y:S01]  /*48b0*/  ENDCOLLECTIVE ;  /* 0x000000000000791b */ /* 0x003fe20003800000 */
.L_x_33899:
[----:B------:R-:W-:Y:S01]  /*48c0*/  HFMA2.MMA R184, -RZ, RZ, 0, 4.76837158203125e-07 ;  /* 0x00000008ffb87435 */ /* 0x000fe200000001ff */
[----:B------:R-:W-:-:S05]  /*48d0*/  MOV R177, R181 ;  /* 0x000000b500b17202 */ /* 0x000fca0000000f00 */
[----:B------:R-:W-:-:S05]  /*48e0*/  FADD.FTZ R177, R176, R177 ;  /* 0x000000b1b0b17221 */ /* 0x000fca0000010000 */
[----:B------:R-:W-:-:S07]  /*48f0*/  MOV R183, R177 ;  /* 0x000000b100b77202 */ /* 0x000fce0000000f00 */
[----:B------:R-:W-:Y:S05]  /*4900*/  WARPSYNC.COLLECTIVE R182, `(.L_x_33900) ;  /* 0x00000000b6087348 */ /* 0x000fea0003c00000 */
[----:B------:R0:W1:Y:S02]  /*4910*/  SHFL.BFLY P6, R181, R183, R184, R185 ;  /* 0x0c0000b8b7b57389 */ /* 0x00006400000c00b9 */
[----:B01----:R-:W-:Y:S01]  /*4920*/  ENDCOLLECTIVE ;  /* 0x000000000000791b */ /* 0x003fe20003800000 */
.L_x_33900:
[----:B------:R-:W-:Y:S01]  /*4930*/  HFMA2.MMA R184, -RZ, RZ, 0, 9.5367431640625e-07 ;  /* 0x00000010ffb87435 */ /* 0x000fe200000001ff */
[----:B------:R-:W-:-:S05]  /*4940*/  MOV R180, R181 ;  /* 0x000000b500b47202 */ /* 0x000fca0000000f00 */
[----:B------:R-:W-:-:S05]  /*4950*/  FADD.FTZ R180, R177, R180 ;  /* 0x000000b4b1b47221 */ /* 0x000fca0000010000 */
[----:B------:R-:W-:-:S07]  /*4960*/  MOV R183, R180 ;  /* 0x000000b400b77202 */ /* 0x000fce0000000f00 */
[----:B------:R-:W-:Y:S05]  /*4970*/  WARPSYNC.COLLECTIVE R182, `(.L_x_33901) ;  /* 0x00000000b6087348 */ /* 0x000fea0003c00000 */
[----:B------:R0:W1:Y:S02]  /*4980*/  SHFL.BFLY P6, R181, R183, R184, R185 ;  /* 0x0c0000b8b7b57389 */ /* 0x00006400000c00b9 */
[----:B01----:R-:W-:Y:S01]  /*4990*/  ENDCOLLECTIVE ;  /* 0x000000000000791b */ /* 0x003fe20003800000 */
.L_x_33901:
[----:B------:R-:W-:Y:S01]  /*49a0*/  MOV R179, R181 ;  /* 0x000000b500b37202 */ /* 0x000fe20000000f00 */
[----:B------:R-:W-:Y:S06]  /*49b0*/  BRA `(.L_x_33902) ;  /* 0xffffffe400387947 */ /* 0x000fec000383ffff */
.L_x_33903:
        /* <DEDUP_REMOVED lines=12> */
.L_x_37308:


//--------------------- .text._ZN10layer_norm13ln_fwd_kernelINS_13Kernel_traitsIfffffjLj5120ELj1ELj1ELj4ELj16ENS_18Kernel_traits_baseILj5120EfffffjLj128EEEEELb0ELb1ELb0ELb1EEEvNS_9FwdParamsE --------------------------
	.section	.text._ZN10layer_norm13ln_fwd_kernelINS_13Kernel_traitsIfffffjLj5120ELj1ELj1ELj4ELj16ENS_18Kernel_traits_baseILj5120EfffffjLj128EEEEELb0ELb1ELb0ELb1EEEvNS_9FwdParamsE,"ax",@progbits
	.align	128
        .global         _ZN10layer_norm13ln_fwd_kernelINS_13Kernel_traitsIfffffjLj5120ELj1ELj1ELj4ELj16ENS_18Kernel_traits_baseILj5120EfffffjLj128EEEEELb0ELb1ELb0ELb1EEEvNS_9FwdParamsE
        .type           _ZN10layer_norm13ln_fwd_kernelINS_13Kernel_traitsIfffffjLj5120ELj1ELj1ELj4ELj16ENS_18Kernel_traits_baseILj5120EfffffjLj128EEEEELb0ELb1ELb0ELb1EEEvNS_9FwdParamsE,@function
        .size           _ZN10layer_norm13ln_fwd_kernelINS_13Kernel_traitsIfffffjLj5120ELj1ELj1ELj4ELj16ENS_18Kernel_traits_baseILj5120EfffffjLj128EEEEELb0ELb1ELb0ELb1EEEvNS_9FwdParamsE,(.L_x_37309 - _ZN10layer_norm13ln_fwd_kernelINS_13Kernel_traitsIfffffjLj5120ELj1ELj1ELj4ELj16ENS_18Kernel_traits_baseILj5120EfffffjLj128EEEEELb0ELb1ELb0ELb1EEEvNS_9FwdParamsE)
        .other          _ZN10layer_norm13ln_fwd_kernelINS_13Kernel_traitsIfffffjLj5120ELj1ELj1ELj4ELj16ENS_18Kernel_traits_baseILj5120EfffffjLj128EEEEELb0ELb1ELb0ELb1EEEvNS_9FwdParamsE,@"STO_CUDA_ENTRY STV_DEFAULT"
_ZN10layer_norm13ln_fwd_kernelINS_13Kernel_traitsIfffffjLj5120ELj1ELj1ELj4ELj16ENS_18Kernel_traits_baseILj5120EfffffjLj128EEEEELb0ELb1ELb0ELb1EEEvNS_9FwdParamsE:
.text._ZN10layer_norm13ln_fwd_kernelINS_13Kernel_traitsIfffffjLj5120ELj1ELj1ELj4ELj16ENS_18Kernel_traits_baseILj5120EfffffjLj128EEEEELb0ELb1ELb0ELb1EEEvNS_9FwdParamsE:
        /* <DEDUP_REMOVED lines=81> */
[----:B------:R-:W-:Y:S01]  /*0510*/  ULDC.64 UR10, c[0x0][0x238] ;  /* 0x00008e00000a7ab9 */ /* 0x000fe20000000a00 */
[----:B------:R-:W-:Y:S01]  /*0520*/  ULDC.64 UR12, c[0x0][0x2b8] ;  /* 0x0000ae00000c7ab9 */ /* 0x000fe20000000a00 */
[----:B0-----:R-:W-:-:S09]  /*0530*/  ULDC.64 UR14, c[0x0][0x210] ;  /* 0x00008400000e7ab9 */ /* 0x001fd20000000a00 */
.L_x_33905:
[----:B---3--:R-:W0:Y:S01]  /*0540*/  @P0 LDC.64 R128, c[0x0][0x270] ;  /* 0x00009c00ff800b82 */ /* 0x008e220000000a00 */
[----:B------:R-:W-:Y:S01]  /*0550*/  IMAD R130, R3, UR6, RZ ;  /* 0x0000000603827c24 */ /* 0x000fe2000f8e02ff */
[----:B------:R-:W-:Y:S02]  /*0560*/  ISETP.NE.U32.AND P1, PT, RZ, UR8, PT ;  /* 0x00000008ff007c0c */ /* 0x000fe4000bf25070 */
[----:B------:R-:W-:Y:S02]  /*0570*/  MOV R169, 0x3f800000 ;  /* 0x3f80000000a97802 */ /* 0x000fe40000000f00 */
[----:B------:R-:W-:Y:S02]  /*0580*/  SHF.R.S32.HI R131, RZ, 0x1f, R130 ;  /* 0x0000001fff837819 */ /* 0x000fe40000011482 */
[----:B------:R-:W2:Y:S01]  /*0590*/  LDC.64 R160, c[0x0][0x220] ;  /* 0x00008800ffa07b82 */ /* 0x000ea20000000a00 */
[----:B------:R-:W-:Y:S02]  /*05a0*/  ISETP.NE.AND.EX P1, PT, RZ, UR9, PT, P1 ;  /* 0x00000009ff007c0c */ /* 0x000fe4000bf25310 */
[----:B------:R-:W-:-:S04]  /*05b0*/  LEA.HI R131, R131, R130, RZ, 0x2 ;  /* 0x0000008283837211 */ /* 0x000fc800078f10ff */
[----:B------:R-:W-:Y:S01]  /*05c0*/  LEA.HI.SX32 R183, R131, R2, 0x1e ;  /* 0x0000000283b77211 */ /* 0x000fe200078ff2ff */
[----:B------:R-:W3:Y:S01]  /*05d0*/  LDC.64 R176, c[0x0][0x238] ;  /* 0x00008e00ffb07b82 */ /* 0x000ee20000000a00 */
[----:B0-----:R-:W-:-:S05]  /*05e0*/  @P0 IMAD.WIDE R128, R3, 0x4, R128 ;  /* 0x0000000403800825 */ /* 0x001fca00078e0280 */
[C---:B------:R-:W-:Y:S02]  /*05f0*/  @P1 LEA R132, P2, R183.reuse, UR8, 0x4 ;  /* 0x00000008b7841c11 */ /* 0x040fe4000f8420ff */
[----:B------:R-:W0:Y:S01]  /*0600*/  @P1 LDC.64 R134, c[0x0][0x230] ;  /* 0x00008c00ff861b82 */ /* 0x000e220000000a00 */
[----:B------:R-:W4:Y:S01]  /*0610*/  @P0 LDG.E R169, desc[UR4][R128.64] ;  /* 0x0000000480a90981 */ /* 0x000f22000c1e1900 */
[C---:B--2---:R-:W-:Y:S01]  /*0620*/  IMAD.WIDE.U32 R130, R183.reuse, 0x10, R160 ;  /* 0x00000010b7827825 */ /* 0x044fe200078e00a0 */
[----:B------:R-:W-:-:S04]  /*0630*/  @P1 LEA.HI.X R133, R183, UR9, RZ, 0x4, P2 ;  /* 0x00000009b7851c11 */ /* 0x000fc800090f24ff */
[----:B------:R-:W4:Y:S04]  /*0640*/  LDG.E.128 R140, desc[UR4][R130.64] ;  /* 0x00000004828c7981 */ /* 0x000f28000c1e1d00 */
[----:B-1----:R1:W2:Y:S01]  /*0650*/  @P1 LDG.E.128 R4, desc[UR4][R132.64] ;  /* 0x0000000484041981 */ /* 0x0022a2000c1e1d00 */
[----:B------:R-:W-:-:S04]  /*0660*/  ISETP.NE.U32.AND P2, PT, RZ, UR8, PT ;  /* 0x00000008ff007c0c */ /* 0x000fc8000bf45070 */
[----:B------:R-:W-:Y:S02]  /*0670*/  ISETP.NE.AND.EX P2, PT, RZ, UR9, PT, P2 ;  /* 0x00000009ff007c0c */ /* 0x000fe4000bf45320 */
[C---:B------:R-:W-:Y:S02]  /*0680*/  SHF.L.U32 R178, R183.reuse, 0x4, RZ ;  /* 0x00000004b7b27819 */ /* 0x040fe400000006ff */
[----:B------:R-:W-:Y:S02]  /*0690*/  SHF.R.U32.HI R174, RZ, 0x1c, R183 ;  /* 0x0000001cffae7819 */ /* 0x000fe400000116b7 */
[----:B------:R-:W-:Y:S02]  /*06a0*/  IADD3 R136, P4, R178, UR10, RZ ;  /* 0x0000000ab2887c10 */ /* 0x000fe4000ff9e0ff */
[----:B------:R-:W-:Y:S02]  /*06b0*/  IADD3 R172, R183, 0x80, RZ ;  /* 0x00000080b7ac7810 */ /* 0x000fe40007ffe0ff */
[----:B------:R-:W-:-:S03]  /*06c0*/  IADD3.X R137, R174, UR11, RZ, P4, !PT ;  /* 0x0000000bae897c10 */ /* 0x000fc6000a7fe4ff */
[----:B-1----:R-:W-:-:S04]  /*06d0*/  IMAD.WIDE.U32 R132, R172, 0x10, R160 ;  /* 0x00000010ac847825 */ /* 0x002fc800078e00a0 */
[----:B0-----:R-:W-:-:S04]  /*06e0*/  @P1 IMAD.WIDE.U32 R134, R172, 0x10, R134 ;  /* 0x00000010ac861825 */ /* 0x001fc800078e0086 */
[-C--:B----4-:R-:W-:Y:S01]  /*06f0*/  FMUL.FTZ R129, R140, R169.reuse ;  /* 0x000000a98c817220 */ /* 0x090fe20000410000 */
[-C--:B------:R-:W-:Y:S01]  /*0700*/  FMUL.FTZ R131, R142, R169.reuse ;  /* 0x000000a98e837220 */ /* 0x080fe20000410000 */
[-C--:B------:R-:W-:Y:S01]  /*0710*/  FMUL.FTZ R138, R141, R169.reuse ;  /* 0x000000a98d8a7220 */ /* 0x080fe20000410000 */
[----:B------:R-:W-:Y:S01]  /*0720*/  FMUL.FTZ R140, R143, R169 ;  /* 0x000000a98f8c7220 */ /* 0x000fe20000410000 */
[----:B-----5:R-:W-:Y:S01]  /*0730*/  FMUL.FTZ R128, R88, R129 ;  /* 0x0000008158807220 */ /* 0x020fe20000410000 */
[----:B------:R-:W-:Y:S01]  /*0740*/  FMUL.FTZ R130, R90, R131 ;  /* 0x000000835a827220 */ /* 0x000fe20000410000 */
[----:B------:R-:W-:Y:S01]  /*0750*/  FMUL.FTZ R129, R89, R138 ;  /* 0x0000008a59817220 */ /* 0x000fe20000410000 */
[----:B------:R-:W-:Y:S01]  /*0760*/  FMUL.FTZ R131, R91, R140 ;  /* 0x0000008c5b837220 */ /* 0x000fe20000410000 */
[----:B--2---:R-:W-:Y:S01]  /*0770*/  @P2 FADD.FTZ R128, R4, R128 ;  /* 0x0000008004802221 */ /* 0x004fe20000010000 */
[----:B------:R-:W-:Y:S01]  /*0780*/  @P2 FADD.FTZ R130, R6, R130 ;  /* 0x0000008206822221 */ /* 0x000fe20000010000 */
[----:B------:R-:W-:Y:S01]  /*0790*/  @P2 FADD.FTZ R129, R5, R129 ;  /* 0x0000008105812221 */ /* 0x000fe20000010000 */
[----:B------:R-:W-:Y:S01]  /*07a0*/  @P2 FADD.FTZ R131, R7, R131 ;  /* 0x0000008307832221 */ /* 0x000fe20000010000 */
[----:B------:R-:W-:Y:S01]  /*07b0*/  MOV R164, R4 ;  /* 0x0000000400a47202 */ /* 0x000fe20000000f00 */
[----:B------:R-:W0:Y:S03]  /*07c0*/  @P1 LDC.64 R140, c[0x0][0x230] ;  /* 0x00008c00ff8c1b82 */ /* 0x000e260000000a00 */
[----:B------:R3:W-:Y:S01]  /*07d0*/  STG.E.128 desc[UR4][R136.64], R128 ;  /* 0x0000008088007986 */ /* 0x0007e2000c101d04 */
[----:B------:R-:W-:-:S03]  /*07e0*/  MOV R165, R5 ;  /* 0x0000000500a57202 */ /* 0x000fc60000000f00 */
[----:B------:R-:W2:Y:S01]  /*07f0*/  LDG.E.128 R144, desc[UR4][R132.64] ;  /* 0x0000000484907981 */ /* 0x000ea2000c1e1d00 */
[----:B------:R-:W-:Y:S02]  /*0800*/  MOV R166, R6 ;  /* 0x0000000600a67202 */ /* 0x000fe40000000f00 */
[----:B------:R-:W-:-:S06]  /*0810*/  MOV R167, R7 ;  /* 0x0000000700a77202 */ /* 0x000fcc0000000f00 */
[----:B------:R1:W4:Y:S01]  /*0820*/  @P1 LDG.E.128 R164, desc[UR4][R134.64] ;  /* 0x0000000486a41981 */ /* 0x000322000c1e1d00 */
[----:B------:R-:W-:Y:S01]  /*0830*/  IADD3 R173, R183, 0x100, RZ ;  /* 0x00000100b7ad7810 */ /* 0x000fe20007ffe0ff */
        /* <DEDUP_REMOVED lines=8> */
[----:B-1----:R-:W-:Y:S01]  /*08c0*/  FMUL.FTZ R134, R94, R143 ;  /* 0x0000008f5e867220 */ /* 0x002fe20000410000 */
[----:B------:R-:W-:Y:S01]  /*08d0*/  FMUL.FTZ R135, R95, R142 ;  /* 0x0000008e5f877220 */ /* 0x000fe20000410000 */
[----:B------:R-:W-:-:S04]  /*08e0*/  IMAD.WIDE.U32 R138, R173, 0x10, R160 ;  /* 0x00000010ad8a7825 */ /* 0x000fc800078e00a0 */
[----:B----4-:R-:W-:Y:S01]  /*08f0*/  @P2 FADD.FTZ R132, R164, R132 ;  /* 0x00000084a4842221 */ /* 0x010fe20000010000 */
[----:B------:R-:W-:Y:S01]  /*0900*/  @P2 FADD.FTZ R133, R165, R133 ;  /* 0x00000085a5852221 */ /* 0x000fe20000010000 */
[----:B------:R-:W-:Y:S01]  /*0910*/  @P2 FADD.FTZ R134, R166, R134 ;  /* 0x00000086a6862221 */ /* 0x000fe20000010000 */
[----:B------:R-:W-:Y:S01]  /*0920*/  @P2 FADD.FTZ R135, R167, R135 ;  /* 0x00000087a7872221 */ /* 0x000fe20000010000 */
[----:B------:R-:W-:Y:S01]  /*0930*/  @P1 MOV R4, R164 ;  /* 0x000000a400041202 */ /* 0x000fe20000000f00 */
[----:B------:R-:W0:Y:S03]  /*0940*/  @P1 LDC.64 R144, c[0x0][0x230] ;  /* 0x00008c00ff901b82 */ /* 0x000e260000000a00 */
[----:B------:R1:W-:Y:S04]  /*0950*/  STG.E.128 desc[UR4][R136.64], R132 ;  /* 0x0000008488007986 */ /* 0x0003e8000c101d04 */
[----:B------:R-:W2:Y:S01]  /*0960*/  LDG.E.128 R148, desc[UR4][R138.64] ;  /* 0x000000048a947981 */ /* 0x000ea2000c1e1d00 */
[----:B------:R-:W-:-:S02]  /*0970*/  @P1 MOV R5, R165 ;  /* 0x000000a500051202 */ /* 0x000fc40000000f00 */
[----:B------:R-:W-:Y:S02]  /*0980*/  @P1 MOV R6, R166 ;  /* 0x000000a600061202 */ /* 0x000fe40000000f00 */
[----:B------:R-:W-:Y:S02]  /*0990*/  @P1 MOV R7, R167 ;  /* 0x000000a700071202 */ /* 0x000fe40000000f00 */
        /* <DEDUP_REMOVED lines=9> */
[----:B-1----:R-:W-:Y:S01]  /*0a30*/  FMUL.FTZ R136, R96, R147 ;  /* 0x0000009360887220 */ /* 0x002fe20000410000 */
[----:B------:R-:W-:Y:S01]  /*0a40*/  FMUL.FTZ R137, R97, R146 ;  /* 0x0000009261897220 */ /* 0x000fe20000410000 */
[----:B------:R-:W-:Y:S01]  /*0a50*/  FMUL.FTZ R138, R98, R149 ;  /* 0x00000095628a7220 */ /* 0x000fe20000410000 */
[----:B------:R-:W-:Y:S01]  /*0a60*/  FMUL.FTZ R139, R99, R148 ;  /* 0x00000094638b7220 */ /* 0x000fe20000410000 */
        /* <DEDUP_REMOVED lines=17> */
[-C--:B-1----:R-:W-:Y:S01]  /*0b80*/  FMUL.FTZ R143, R154, R169.reuse ;  /* 0x000000a99a8f7220 */ /* 0x082fe20000410000 */
[-C--:B------:R-:W-:Y:S01]  /*0b90*/  FMUL.FTZ R150, R153, R169.reuse ;  /* 0x000000a999967220 */ /* 0x080fe20000410000 */
        /* <DEDUP_REMOVED lines=36> */
[----:B------:R-:W1:Y:S01]  /*0de0*/  LDG.E.128 R184, desc[UR4][R148.64] ;  /* 0x0000000494b87981 */ /* 0x000e62000c1e1d00 */
[----:B------:R-:W-:-:S02]  /*0df0*/  @P1 MOV R5, R165 ;  /* 0x000000a500051202 */ /* 0x000fc40000000f00 */
[----:B------:R-:W-:Y:S02]  /*0e00*/  @P1 MOV R6, R166 ;  /* 0x000000a600061202 */ /* 0x000fe40000000f00 */
[----:B------:R-:W-:Y:S02]  /*0e10*/  @P1 MOV R7, R167 ;  /* 0x000000a700071202 */ /* 0x000fe40000000f00 */
[----:B------:R-:W2:Y:S01]  /*0e20*/  @P1 LDG.E.128 R164, desc[UR4][R152.64] ;  /* 0x0000000498a41981 */ /* 0x000ea2000c1e1d00 */
[----:B------:R-:W-:-:S04]  /*0e30*/  IMAD.WIDE.U32 R154, R181, 0x10, R176 ;  /* 0x00000010b59a7825 */ /* 0x000fc800078e00b0 */
[-C--:B-1----:R-:W-:Y:S01]  /*0e40*/  FMUL.FTZ R151, R186, R169.reuse ;  /* 0x000000a9ba977220 */ /* 0x082fe20000410000 */
[-C--:B------:R-:W-:Y:S01]  /*0e50*/  FMUL.FTZ R159, R184, R169.reuse ;  /* 0x000000a9b89f7220 */ /* 0x080fe20000410000 */
[-C--:B------:R-:W-:Y:S01]  /*0e60*/  FMUL.FTZ R158, R185, R169.reuse ;  /* 0x000000a9b99e7220 */ /* 0x080fe20000410000 */
[----:B------:R-:W-:Y:S01]  /*0e70*/  FMUL.FTZ R162, R187, R169 ;  /* 0x000000a9bba27220 */ /* 0x000fe20000410000 */
[----:B------:R-:W-:Y:S01]  /*0e80*/  FMUL.FTZ R150, R110, R151 ;  /* 0x000000976e967220 */ /* 0x000fe20000410000 */
[----:B------:R-:W-:Y:S01]  /*0e90*/  IADD3 R185, R183, 0x300, RZ ;  /* 0x00000300b7b97810 */ /* 0x000fe20007ffe0ff */
[----:B------:R-:W-:Y:S01]  /*0ea0*/  FMUL.FTZ R148, R108, R159 ;  /* 0x0000009f6c947220 */ /* 0x000fe20000410000 */
[----:B------:R-:W-:Y:S01]  /*0eb0*/  FMUL.FTZ R149, R109, R158 ;  /* 0x0000009e6d957220 */ /* 0x000fe20000410000 */
[----:B------:R-:W-:Y:S01]  /*0ec0*/  FMUL.FTZ R151, R111, R162 ;  /* 0x000000a26f977220 */ /* 0x000fe20000410000 */
[----:B--2---:R-:W-:Y:S01]  /*0ed0*/  @P2 FADD.FTZ R150, R166, R150 ;  /* 0x00000096a6962221 */ /* 0x004fe20000010000 */
[----:B------:R-:W-:Y:S01]  /*0ee0*/  @P2 FADD.FTZ R148, R164, R148 ;  /* 0x00000094a4942221 */ /* 0x000fe20000010000 */
[----:B------:R-:W-:Y:S01]  /*0ef0*/  @P2 FADD.FTZ R149, R165, R149 ;  /* 0x00000095a5952221 */ /* 0x000fe20000010000 */
[----:B------:R-:W-:Y:S01]  /*0f00*/  @P2 FADD.FTZ R151, R167, R151 ;  /* 0x00000097a7972221 */ /* 0x000fe20000010000 */
[C---:B------:R-:W-:Y:S01]  /*0f10*/  IMAD.WIDE.U32 R152, R185.reuse, 0x10, R160 ;  /* 0x00000010b9987825 */ /* 0x040fe200078e00a0 */
[----:B------:R-:W-:Y:S01]  /*0f20*/  @P1 MOV R4, R164 ;  /* 0x000000a400041202 */ /* 0x000fe20000000f00 */
[----:B------:R-:W1:Y:S02]  /*0f30*/  @P1 LDC.64 R162, c[0x0][0x230] ;  /* 0x00008c00ffa21b82 */ /* 0x000e640000000a00 */
[----:B------:R2:W-:Y:S04]  /*0f40*/  STG.E.128 desc[UR4][R154.64], R148 ;  /* 0x000000949a007986 */ /* 0x0005e8000c101d04 */
[----:B------:R-:W2:Y:S01]  /*0f50*/  LDG.E.128 R188, desc[UR4][R152.64] ;  /* 0x0000000498bc7981 */ /* 0x000ea2000c1e1d00 */
[----:B0-----:R-:W-:Y:S01]  /*0f60*/  @P1 IMAD.WIDE.U32 R156, R185, 0x10, R156 ;  /* 0x00000010b99c1825 */ /* 0x001fe200078e009c */
[----:B------:R-:W-:-:S02]  /*0f70*/  @P1 MOV R5, R165 ;  /* 0x000000a500051202 */ /* 0x000fc40000000f00 */
[----:B------:R-:W-:Y:S02]  /*0f80*/  @P1 MOV R6, R166 ;  /* 0x000000a600061202 */ /* 0x000fe40000000f00 */
[----:B------:R-:W-:Y:S02]  /*0f90*/  @P1 MOV R7, R167 ;  /* 0x000000a700071202 */ /* 0x000fe40000000f00 */
[----:B------:R0:W3:Y:S01]  /*0fa0*/  @P1 LDG.E.128 R164, desc[UR4][R156.64] ;  /* 0x000000049ca41981 */ /* 0x0000e2000c1e1d00 */
[----:B------:R-:W-:Y:S01]  /*0fb0*/  IADD3 R187, R183, 0x380, RZ ;  /* 0x00000380b7bb7810 */ /* 0x000fe20007ffe0ff */
[----:B------:R-:W-:-:S04]  /*0fc0*/  IMAD.WIDE.U32 R158, R185, 0x10, R176 ;  /* 0x00000010b99e7825 */ /* 0x000fc800078e00b0 */
[----:B0-----:R-:W-:-:S04]  /*0fd0*/  IMAD.WIDE.U32 R156, R187, 0x10, R160 ;  /* 0x00000010bb9c7825 */ /* 0x001fc800078e00a0 */
[----:B-1----:R-:W-:-:S04]  /*0fe0*/  @P1 IMAD.WIDE.U32 R162, R187, 0x10, R162 ;  /* 0x00000010bba21825 */ /* 0x002fc800078e00a2 */
        /* <DEDUP_REMOVED lines=19> */
[----:B------:R0:W2:Y:S01]  /*1120*/  @P1 LDG.E.128 R164, desc[UR4][R162.64] ;  /* 0x00000004a2a41981 */ /* 0x0000a2000c1e1d00 */
[----:B------:R-:W-:Y:S01]  /*1130*/  IADD3 R189, R183, 0x400, RZ ;  /* 0x00000400b7bd7810 */ /* 0x000fe20007ffe0ff */
[----:B------:R-:W-:-:S04]  /*1140*/  IMAD.WIDE.U32 R170, R187, 0x10, R176 ;  /* 0x00000010bbaa7825 */ /* 0x000fc800078e00b0 */
[----:B0-----:R-:W-:Y:S02]  /*1150*/  @P1 IMAD.WIDE.U32 R162, R189, 0x10, R190 ;  /* 0x00000010bda21825 */ /* 0x001fe400078e00be */
[----:B------:R-:W0:Y:S02]  /*1160*/  @P1 LDC.64 R190, c[0x0][0x230] ;  /* 0x00008c00ffbe1b82 */ /* 0x000e240000000a00 */
[-C--:B-1----:R-:W-:Y:S01]  /*1170*/  FMUL.FTZ R159, R198, R169.reuse ;  /* 0x000000a9c69f7220 */ /* 0x082fe20000410000 */
[-C--:B------:R-:W-:Y:S01]  /*1180*/  FMUL.FTZ R193, R196, R169.reuse ;  /* 0x000000a9c4c17220 */ /* 0x080fe20000410000 */
[-C--:B------:R-:W-:Y:S01]  /*1190*/  FMUL.FTZ R168, R197, R169.reuse ;  /* 0x000000a9c5a87220 */ /* 0x080fe20000410000 */
        /* <DEDUP_REMOVED lines=9> */
[----:B------:R-:W-:-:S04]  /*1230*/  IMAD.WIDE.U32 R192, R189, 0x10, R160 ;  /* 0x00000010bdc07825 */ /* 0x000fc800078e00a0 */
        /* <DEDUP_REMOVED lines=8> */
[----:B-1----:R-:W-:-:S04]  /*12c0*/  IMAD.WIDE.U32 R170, R189, 0x10, R176 ;  /* 0x00000010bdaa7825 */ /* 0x002fc800078e00b0 */
[----:B0-----:R-:W-:-:S04]  /*12d0*/  @P1 IMAD.WIDE.U32 R190, R183, 0x10, R190 ;  /* 0x00000010b7be1825 */ /* 0x001fc800078e00be */
[-C--:B--2---:R-:W-:Y:S01]  /*12e0*/  FMUL.FTZ R197, R192, R169.reuse ;  /* 0x000000a9c0c57220 */ /* 0x084fe20000410000 */
[-C--:B------:R-:W-:Y:S01]  /*12f0*/  FMUL.FTZ R168, R193, R169.reuse ;  /* 0x000000a9c1a87220 */ /* 0x080fe20000410000 */
[-C--:B------:R-:W-:Y:S01]  /*1300*/  FMUL.FTZ R199, R194, R169.reuse ;  /* 0x000000a9c2c77220 */ /* 0x080fe20000410000 */
[----:B------:R-:W-:Y:S01]  /*1310*/  FMUL.FTZ R180, R195, R169 ;  /* 0x000000a9c3b47220 */ /* 0x000fe20000410000 */
[----:B------:R-:W-:-:S04]  /*1320*/  IMAD.WIDE.U32 R192, R183, 0x10, R160 ;  /* 0x00000010b7c07825 */ /* 0x000fc800078e00a0 */
[----:B------:R-:W-:Y:S01]  /*1330*/  FMUL.FTZ R160, R120, R197 ;  /* 0x000000c578a07220 */ /* 0x000fe20000410000 */
[----:B------:R-:W-:Y:S01]  /*1340*/  FMUL.FTZ R161, R121, R168 ;  /* 0x000000a879a17220 */ /* 0x000fe20000410000 */
[----:B---3--:R-:W-:Y:S01]  /*1350*/  FMUL.FTZ R162, R122, R199 ;  /* 0x000000c77aa27220 */ /* 0x008fe20000410000 */
[----:B------:R-:W-:Y:S01]  /*1360*/  FMUL.FTZ R163, R123, R180 ;  /* 0x000000b47ba37220 */ /* 0x000fe20000410000 */
[----:B----4-:R-:W-:Y:S01]  /*1370*/  @P2 FADD.FTZ R160, R164, R160 ;  /* 0x000000a0a4a02221 */ /* 0x010fe20000010000 */
[----:B------:R-:W-:Y:S01]  /*1380*/  @P2 FADD.FTZ R161, R165, R161 ;  /* 0x000000a1a5a12221 */ /* 0x000fe20000010000 */
[----:B------:R-:W-:Y:S01]  /*1390*/  @P2 FADD.FTZ R162, R166, R162 ;  /* 0x000000a2a6a22221 */ /* 0x000fe20000010000 */
[----:B------:R-:W-:Y:S01]  /*13a0*/  @P2 FADD.FTZ R163, R167, R163 ;  /* 0x000000a3a7a32221 */ /* 0x000fe20000010000 */
[----:B------:R-:W-:Y:S02]  /*13b0*/  @P1 MOV R4, R164 ;  /* 0x000000a400041202 */ /* 0x000fe40000000f00 */
[----:B------:R-:W-:-:S02]  /*13c0*/  @P1 MOV R5, R165 ;  /* 0x000000a500051202 */ /* 0x000fc40000000f00 */
        /* <DEDUP_REMOVED lines=35> */
[----:B------:R-:W0:Y:S03]  /*1600*/  S2R R180, SR_TID.X ;  /* 0x0000000000b47919 */ /* 0x000e260000002100 */
[----:B------:R-:W-:-:S04]  /*1610*/  FADD.FTZ R168, R158, R171 ;  /* 0x000000ab9ea87221 */ /* 0x000fc80000010000 */
[----:B-1----:R-:W-:Y:S01]  /*1620*/  FADD.FTZ R191, R159, R168 ;  /* 0x000000a89fbf7221 */ /* 0x002fe20000010000 */
[----:B------:R-:W-:Y:S01]  /*1630*/  IMAD.WIDE.U32 R176, R183, 0x10, R176 ;  /* 0x00000010b7b07825 */ /* 0x000fe200078e00b0 */
[----:B------:R-:W-:-:S03]  /*1640*/  UMOV UR16, 0xffffffff ;  /* 0xffffffff00107882 */ /* 0x000fc60000000000 */
[-C--:B--2---:R-:W-:Y:S01]  /*1650*/  FMUL.FTZ R171, R192, R169.reuse ;  /* 0x000000a9c0ab7220 */ /* 0x084fe20000410000 */
[-C--:B------:R-:W-:Y:S01]  /*1660*/  FMUL.FTZ R170, R193, R169.reuse ;  /* 0x000000a9c1aa7220 */ /* 0x080fe20000410000 */
[----:B------:R-:W-:Y:S02]  /*1670*/  FMUL.FTZ R182, R195, R169 ;  /* 0x000000a9c3b67220 */ /* 0x000fe40000410000 */
[----:B------:R-:W-:Y:S01]  /*1680*/  FMUL.FTZ R168, R124, R171 ;  /* 0x000000ab7ca87220 */ /* 0x000fe20000410000 */
[----:B---3--:R-:W-:Y:S01]  /*1690*/  @P1 MOV R164, R4 ;  /* 0x0000000400a41202 */ /* 0x008fe20000000f00 */
[----:B------:R-:W-:Y:S01]  /*16a0*/  FMUL.FTZ R171, R194, R169 ;  /* 0x000000a9c2ab7220 */ /* 0x000fe20000410000 */
[----:B------:R-:W-:Y:S01]  /*16b0*/  FMUL.FTZ R169, R125, R170 ;  /* 0x000000aa7da97220 */ /* 0x000fe20000410000 */
[----:B------:R-:W-:Y:S02]  /*16c0*/  @P1 MOV R165, R5 ;  /* 0x0000000500a51202 */ /* 0x000fe40000000f00 */
[----:B------:R-:W-:Y:S01]  /*16d0*/  @P1 MOV R166, R6 ;  /* 0x0000000600a61202 */ /* 0x000fe20000000f00 */
[----:B------:R-:W-:Y:S01]  /*16e0*/  FMUL.FTZ R170, R126, R171 ;  /* 0x000000ab7eaa7220 */ /* 0x000fe20000410000 */
[----:B------:R-:W-:Y:S01]  /*16f0*/  @P1 MOV R167, R7 ;  /* 0x0000000700a71202 */ /* 0x000fe20000000f00 */
[----:B------:R-:W-:Y:S01]  /*1700*/  @P2 FADD.FTZ R168, R168, R164 ;  /* 0x000000a4a8a82221 */ /* 0x000fe20000010000 */
        /* <DEDUP_REMOVED lines=119> */
.L_x_33916:
        /* <DEDUP_REMOVED lines=18> */
[----:B0-----:R-:W-:Y:S02]  /*1fa0*/  @!P4 LEA R182, R166, R195, 0x3 ;  /* 0x000000c3a6b6c211 */ /* 0x001fe400078e18ff */
[----:B------:R-:W-:-:S02]  /*1fb0*/  MOV R166, RZ ;  /* 0x000000ff00a67202 */ /* 0x000fc40000000f00 */
[----:B------:R-:W-:-:S05]  /*1fc0*/  @!P4 MOV R166, 0x500 ;  /* 0x0000050000a6c802 */ /* 0x000fca0000000f00 */
[----:B------:R-:W0:Y:S04]  /*1fd0*/  SHFL.DOWN PT, R191, R166, 0x2, 0x1f ;  /* 0x08401f00a6bf7f89 */ /* 0x000e2800000e0000 */
        /* <DEDUP_REMOVED lines=26> */
[----:B------:R-:W-:Y:S01]  /*2180*/  FADD.FTZ R182, R182, -R195 ;  /* 0x800000c3b6b67221 */ /* 0x000fe20000010000 */
[----:B------:R-:W2:Y:S02]  /*2190*/  LDC R0, c[0x0][0x2d8] ;  /* 0x0000b600ff007b82 */ /* 0x000ea40000000800 */
[----:B0-----:R-:W-:Y:S01]  /*21a0*/  FMUL.FTZ R191, R166, R191 ;  /* 0x000000bfa6bf7220 */ /* 0x001fe20000410000 */
[----:B------:R-:W-:-:S04]  /*21b0*/  FMUL.FTZ R182, R182, R182 ;  /* 0x000000b6b6b67220 */ /* 0x000fc80000410000 */
[----:B------:R-:W0:Y:S01]  /*21c0*/  SHFL.IDX PT, R199, R191, RZ, 0x1f ;  /* 0x00001fffbfc77589 */ /* 0x000e2200000e0000 */
[----:B------:R-:W-:-:S04]  /*21d0*/  FMUL.FTZ R182, R165, R182 ;  /* 0x000000b6a5b67220 */ /* 0x000fc80000410000 */
[----:B------:R-:W-:Y:S01]  /*21e0*/  FMUL.FTZ R182, R182, R197 ;  /* 0x000000c5b6b67220 */ /* 0x000fe20000410000 */
[----:B-1----:R-:W-:-:S04]  /*21f0*/  FADD.FTZ R177, R176, R177 ;  /* 0x000000b1b0b17221 */ /* 0x002fc80000010000 */
[----:B------:R-:W-:-:S05]  /*2200*/  FFMA.FTZ R177, R166, R182, R177 ;  /* 0x000000b6a6b17223 */ /* 0x000fca00000100b1 */
[----:B------:R1:W2:Y:S01]  /*2210*/  SHFL.IDX PT, R195, R177, RZ, 0x1f ;  /* 0x00001fffb1c37589 */ /* 0x0002a200000e0000 */
[----:B0-----:R-:W-:-:S05]  /*2220*/  FSEL R164, R199, RZ, !P3 ;  /* 0x000000ffc7a47208 */ /* 0x001fca0005800000 */
[--C-:B------:R-:W-:Y:S01]  /*2230*/  FADD.FTZ R165, R128, -R164.reuse ;  /* 0x800000a480a57221 */ /* 0x100fe20000010000 */
[--C-:B------:R-:W-:Y:S01]  /*2240*/  FADD.FTZ R166, R129, -R164.reuse ;  /* 0x800000a481a67221 */ /* 0x100fe20000010000 */
[--C-:B------:R-:W-:Y:S01]  /*2250*/  FADD.FTZ R167, R130, -R164.reuse ;  /* 0x800000a482a77221 */ /* 0x100fe20000010000 */
[----:B------:R-:W0:Y:S01]  /*2260*/  @!P2 LDC.64 R128, c[0x0][0x250] ;  /* 0x00009400ff80ab82 */ /* 0x000e220000000a00 */
[----:B------:R-:W-:Y:S01]  /*2270*/  FMUL.FTZ R130, R199, R199 ;  /* 0x000000c7c7827220 */ /* 0x000fe20000410000 */
[--C-:B------:R-:W-:Y:S01]  /*2280*/  FADD.FTZ R176, R131, -R164.reuse ;  /* 0x800000a483b07221 */ /* 0x100fe20000010000 */
[--C-:B------:R-:W-:Y:S01]  /*2290*/  FADD.FTZ R184, R136, -R164.reuse ;  /* 0x800000a488b87221 */ /* 0x100fe20000010000 */
[--C-:B-1----:R-:W-:Y:S01]  /*22a0*/  FADD.FTZ R177, R137, -R164.reuse ;  /* 0x800000a489b17221 */ /* 0x102fe20000010000 */
[--C-:B------:R-:W-:Y:S01]  /*22b0*/  FADD.FTZ R180, R132, -R164.reuse ;  /* 0x800000a484b47221 */ /* 0x100fe20000010000 */
[----:B------:R-:W-:Y:S01]  /*22c0*/  FSEL R131, R130, RZ, P3 ;  /* 0x000000ff82837208 */ /* 0x000fe20001800000 */
[--C-:B------:R-:W-:Y:S01]  /*22d0*/  FADD.FTZ R182, R133, -R164.reuse ;  /* 0x800000a485b67221 */ /* 0x100fe20000010000 */
[----:B------:R-:W1:Y:S01]  /*22e0*/  @!P2 LDC.64 R136, c[0x0][0x258] ;  /* 0x00009600ff88ab82 */ /* 0x000e620000000a00 */
[--C-:B------:R-:W-:Y:S01]  /*22f0*/  FADD.FTZ R134, R134, -R164.reuse ;  /* 0x800000a486867221 */ /* 0x100fe20000010000 */
[--C-:B------:R-:W-:Y:S01]  /*2300*/  FADD.FTZ R135, R135, -R164.reuse ;  /* 0x800000a487877221 */ /* 0x100fe20000010000 */
[----:B------:R-:W-:Y:S01]  /*2310*/  IADD3 R130, P4, R178, UR12, RZ ;  /* 0x0000000cb2827c10 */ /* 0x000fe2000ff9e0ff */
[--C-:B------:R-:W-:Y:S01]  /*2320*/  FADD.FTZ R138, R138, -R164.reuse ;  /* 0x800000a48a8a7221 */ /* 0x100fe20000010000 */
[----:B------:R-:W-:Y:S01]  /*2330*/  FADD.FTZ R139, R139, -R164 ;  /* 0x800000a48b8b7221 */ /* 0x000fe20000010000 */
[----:B--2---:R-:W-:Y:S01]  /*2340*/  FFMA.FTZ R0, R195, UR7, R0 ;  /* 0x00000007c3007c23 */ /* 0x004fe20008010000 */
[--C-:B------:R-:W-:Y:S01]  /*2350*/  FADD.FTZ R191, R143, -R164.reuse ;  /* 0x800000a48fbf7221 */ /* 0x100fe20000010000 */
[--C-:B------:R-:W-:Y:S01]  /*2360*/  FADD.FTZ R186, R140, -R164.reuse ;  /* 0x800000a48cba7221 */ /* 0x100fe20000010000 */
[--C-:B------:R-:W-:Y:S01]  /*2370*/  FADD.FTZ R188, R141, -R164.reuse ;  /* 0x800000a48dbc7221 */ /* 0x100fe20000010000 */
[----:B------:R-:W-:Y:S01]  /*2380*/  FADD.FTZ R0, R0, R131 ;  /* 0x0000008300007221 */ /* 0x000fe20000010000 */
[--C-:B------:R-:W-:Y:S01]  /*2390*/  FADD.FTZ R190, R142, -R164.reuse ;  /* 0x800000a48ebe7221 */ /* 0x100fe20000010000 */
[--C-:B------:R-:W-:Y:S01]  /*23a0*/  FADD.FTZ R156, R156, -R164.reuse ;  /* 0x800000a49c9c7221 */ /* 0x100fe20000010000 */
[----:B------:R-:W-:Y:S01]  /*23b0*/  FADD.FTZ R157, R157, -R164 ;  /* 0x800000a49d9d7221 */ /* 0x000fe20000010000 */
[----:B------:R-:W2:Y:S01]  /*23c0*/  MUFU.RSQ R213, R0 ;  /* 0x0000000000d57308 */ /* 0x000ea20000001400 */
[----:B------:R-:W-:Y:S01]  /*23d0*/  IADD3.X R131, R174, UR13, RZ, P4, !PT ;  /* 0x0000000dae837c10 */ /* 0x000fe2000a7fe4ff */
[----:B0-----:R-:W-:-:S04]  /*23e0*/  @!P2 IMAD.WIDE R132, R3, 0x4, R128 ;  /* 0x000000040384a825 */ /* 0x001fc800078e0280 */
[--C-:B------:R-:W-:Y:S01]  /*23f0*/  FADD.FTZ R192, R144, -R164.reuse ;  /* 0x800000a490c07221 */ /* 0x100fe20000010000 */
[----:B------:R-:W0:Y:S01]  /*2400*/  LDC.64 R128, c[0x0][0x2b8] ;  /* 0x0000ae00ff807b82 */ /* 0x000e220000000a00 */
        /* <DEDUP_REMOVED lines=11> */
[----:B------:R-:W-:Y:S01]  /*24c0*/  FADD.FTZ R152, R152, -R164 ;  /* 0x800000a498987221 */ /* 0x000fe20000010000 */
[C---:B--2---:R-:W-:Y:S01]  /*24d0*/  FMUL.FTZ R165, R213.reuse, R165 ;  /* 0x000000a5d5a57220 */ /* 0x044fe20000410000 */
[C---:B------:R-:W-:Y:S01]  /*24e0*/  FMUL.FTZ R166, R213.reuse, R166 ;  /* 0x000000a6d5a67220 */ /* 0x040fe20000410000 */
[C---:B------:R-:W-:Y:S01]  /*24f0*/  FMUL.FTZ R167, R213.reuse, R167 ;  /* 0x000000a7d5a77220 */ /* 0x040fe20000410000 */
[C---:B------:R-:W-:Y:S01]  /*2500*/  FMUL.FTZ R176, R213.reuse, R176 ;  /* 0x000000b0d5b07220 */ /* 0x040fe20000410000 */
[C---:B------:R-:W-:Y:S01]  /*2510*/  FMUL.FTZ R143, R213.reuse, R134 ;  /* 0x00000086d58f7220 */ /* 0x040fe20000410000 */
[----:B------:R-:W-:Y:S01]  /*2520*/  FMUL.FTZ R0, R213, R135 ;  /* 0x00000087d5007220 */ /* 0x000fe20000410000 */
[----:B------:R-:W-:Y:S01]  /*2530*/  FFMA.FTZ R134, R50, R167, R10 ;  /* 0x000000a732867223 */ /* 0x000fe2000001000a */
[----:B------:R-:W-:Y:S01]  /*2540*/  FFMA.FTZ R135, R51, R176, R11 ;  /* 0x000000b033877223 */ /* 0x000fe2000001000b */
[----:B---3--:R-:W-:Y:S01]  /*2550*/  FFMA.FTZ R133, R49, R166, R9 ;  /* 0x000000a631857223 */ /* 0x008fe20000010009 */
[----:B------:R-:W-:Y:S01]  /*2560*/  FFMA.FTZ R132, R48, R165, R8 ;  /* 0x000000a530847223 */ /* 0x000fe20000010008 */
        /* <DEDUP_REMOVED lines=29> */
[----:B------:R-:W-:Y:S01]  /*2740*/  FMUL.FTZ R184, R213, R159 ;  /* 0x0000009fd5b87220 */ /* 0x000fe20000410000 */
[----:B------:R2:W-:Y:S01]  /*2750*/  STG.E.128 desc[UR4][R130.64], R132 ;  /* 0x0000008482007986 */ /* 0x0005e2000c101d04 */
[----:B0-----:R-:W-:-:S04]  /*2760*/  IMAD.WIDE.U32 R156, R172, 0x10, R128 ;  /* 0x00000010ac9c7825 */ /* 0x001fc800078e0080 */
[----:B------:R-:W-:Y:S01]  /*2770*/  FFMA.FTZ R139, R55, R0, R15 ;  /* 0x00000000378b7223 */ /* 0x000fe2000001000f */
[----:B------:R-:W-:Y:S01]  /*2780*/  FFMA.FTZ R138, R54, R143, R14 ;  /* 0x0000008f368a7223 */ /* 0x000fe2000001000e */
[----:B------:R-:W-:Y:S01]  /*2790*/  FMUL.FTZ R193, R213, R148 ;  /* 0x00000094d5c17220 */ /* 0x000fe20000410000 */
[----:B-1----:R-:W-:Y:S01]  /*27a0*/  FFMA.FTZ R137, R53, R182, R13 ;  /* 0x000000b635897223 */ /* 0x002fe2000001000d */
[----:B------:R-:W-:Y:S01]  /*27b0*/  FFMA.FTZ R136, R52, R141, R12 ;  /* 0x0000008d34887223 */ /* 0x000fe2000001000c */
[C---:B------:R-:W-:Y:S01]  /*27c0*/  FMUL.FTZ R168, R213.reuse, R149 ;  /* 0x00000095d5a87220 */ /* 0x040fe20000410000 */
[C---:B------:R-:W-:Y:S01]  /*27d0*/  FMUL.FTZ R195, R213.reuse, R150 ;  /* 0x00000096d5c37220 */ /* 0x040fe20000410000 */
[----:B------:R-:W-:Y:S01]  /*27e0*/  FMUL.FTZ R170, R213, R151 ;  /* 0x00000097d5aa7220 */ /* 0x000fe20000410000 */
[----:B------:R-:W-:-:S04]  /*27f0*/  IMAD.WIDE.U32 R158, R173, 0x10, R128 ;  /* 0x00000010ad9e7825 */ /* 0x000fc800078e0080 */
        /* <DEDUP_REMOVED lines=9> */
[----:B------:R-:W-:Y:S01]  /*2890*/  FFMA.FTZ R133, R57, R140, R17 ;  /* 0x0000008c39857223 */ /* 0x000fe20000010011 */
[----:B------:R-:W-:Y:S01]  /*28a0*/  FFMA.FTZ R132, R56, R145, R16 ;  /* 0x0000009138847223 */ /* 0x000fe20000010010 */
        /* <DEDUP_REMOVED lines=28> */
[----:B------:R2:W-:Y:S01]  /*2a70*/  STG.E.128 desc[UR4][R160.64], R140 ;  /* 0x0000008ca0007986 */ /* 0x0005e2000c101d04 */
[----:B------:R-:W-:-:S02]  /*2a80*/  IADD3 R3, R3, UR14, RZ ;  /* 0x0000000e03037c10 */ /* 0x000fc4000fffe0ff */
[----:B------:R-:W-:Y:S01]  /*2a90*/  IMAD.WIDE.U32 R154, R189, 0x10, R128 ;  /* 0x00000010bd9a7825 */ /* 0x000fe200078e0080 */
[----:B------:R3:W-:Y:S01]  /*2aa0*/  STG.E.128 desc[UR4][R162.64], R144 ;  /* 0x00000090a2007986 */ /* 0x0007e2000c101d04 */
[----:B------:R-:W-:Y:S02]  /*2ab0*/  ISETP.GE.AND P2, PT, R3, UR15, PT ;  /* 0x0000000f03007c0c */ /* 0x000fe4000bf46270 */
[----:B0-----:R-:W-:Y:S01]  /*2ac0*/  FFMA.FTZ R139, R83, R190, R43 ;  /* 0x000000be538b7223 */ /* 0x001fe2000001002b */
[----:B------:R-:W-:Y:S01]  /*2ad0*/  FFMA.FTZ R138, R82, R207, R42 ;  /* 0x000000cf528a7223 */ /* 0x000fe2000001002a */
[----:B------:R-:W-:Y:S01]  /*2ae0*/  FFMA.FTZ R137, R81, R186, R41 ;  /* 0x000000ba51897223 */ /* 0x000fe20000010029 */
[----:B------:R-:W-:Y:S01]  /*2af0*/  FFMA.FTZ R136, R80, R205, R40 ;  /* 0x000000cd50887223 */ /* 0x000fe20000010028 */
[----:B------:R-:W-:Y:S01]  /*2b00*/  IMAD.WIDE.U32 R128, R183, 0x10, R128 ;  /* 0x00000010b7807825 */ /* 0x000fe200078e0080 */
[----:B------:R3:W-:Y:S03]  /*2b10*/  STG.E.128 desc[UR4][R148.64], R164 ;  /* 0x000000a494007986 */ /* 0x0007e6000c101d04 */
[----:B-1----:R-:W-:Y:S01]  /*2b20*/  FFMA.FTZ R135, R79, R184, R39 ;  /* 0x000000b84f877223 */ /* 0x002fe20000010027 */
[----:B------:R-:W-:Y:S01]  /*2b30*/  FFMA.FTZ R134, R78, R203, R38 ;  /* 0x000000cb4e867223 */ /* 0x000fe20000010026 */
[----:B------:R-:W-:Y:S01]  /*2b40*/  FFMA.FTZ R133, R77, R180, R37 ;  /* 0x000000b44d857223 */ /* 0x000fe20000010025 */
[----:B------:R-:W-:Y:S01]  /*2b50*/  FFMA.FTZ R132, R76, R201, R36 ;  /* 0x000000c94c847223 */ /* 0x000fe20000010024 */
[----:B------:R3:W-:Y:S01]  /*2b60*/  STG.E.128 desc[UR4][R150.64], R168 ;  /* 0x000000a896007986 */ /* 0x0007e2000c101d04 */
[----:B------:R-:W-:Y:S01]  /*2b70*/  SEL R0, RZ, 0x1, P1 ;  /* 0x00000001ff007807 */ /* 0x000fe20000800000 */
[----:B--2---:R-:W-:Y:S01]  /*2b80*/  FFMA.FTZ R143, R87, R202, R47 ;  /* 0x000000ca578f7223 */ /* 0x004fe2000001002f */
[----:B------:R-:W-:Y:S01]  /*2b90*/  FFMA.FTZ R142, R86, R211, R46 ;  /* 0x000000d3568e7223 */ /* 0x000fe2000001002e */
[----:B------:R-:W-:Y:S01]  /*2ba0*/  FFMA.FTZ R141, R85, R198, R45 ;  /* 0x000000c6558d7223 */ /* 0x000fe2000001002d */
[----:B------:R-:W-:Y:S01]  /*2bb0*/  FFMA.FTZ R140, R84, R209, R44 ;  /* 0x000000d1548c7223 */ /* 0x000fe2000001002c */
[----:B------:R3:W-:Y:S04]  /*2bc0*/  STG.E.128 desc[UR4][R152.64], R132 ;  /* 0x0000008498007986 */ /* 0x0007e8000c101d04 */
[----:B------:R3:W-:Y:S04]  /*2bd0*/  STG.E.128 desc[UR4][R154.64], R136 ;  /* 0x000000889a007986 */ /* 0x0007e8000c101d04 */
[----:B------:R3:W-:Y:S01]  /*2be0*/  STG.E.128 desc[UR4][R128.64], R140 ;  /* 0x0000008c80007986 */ /* 0x0007e2000c101d04 */
[----:B------:R-:W-:Y:S05]  /*2bf0*/  @!P2 BRA `(.L_x_33905) ;  /* 0xffffffd80050a947 */ /* 0x000fea000383ffff */
[----:B------:R-:W-:Y:S05]  /*2c00*/  EXIT ;  /* 0x000000000000794d */ /* 0x000fea0003800000 */
.L_x_33904:
[----:B------:R-:W-:Y:S01]  /*2c10*/  HFMA2.MMA R186, -RZ, RZ, 0, 5.9604644775390625e-08 ;  /* 0x00000001ffba7435 */ /* 0x000fe200000001ff */
[----:B------:R-:W-:Y:S02]  /*2c20*/  MOV R193, R0 ;  /* 0x0000000000c17202 */ /* 0x000fe40000000f00 */
[----:B------:R-:W-:Y:S02]  /*2c30*/  MOV R195, 0x1f ;  /* 0x0000001f00c37802 */ /* 0x000fe40000000f00 */
[----:B------:R-:W-:-:S07]  /*2c40*/  MOV R184, 0xffffffff ;  /* 0xffffffff00b87802 */ /* 0x000fce0000000f00 */
[----:B------:R-:W-:Y:S05]  /*2c50*/  WARPSYNC.COLLECTIVE R184, `(.L_x_33906) ;  /* 0x00000000b8087348 */ /* 0x000fea0003c00000 */
[----:B------:R0:W1:Y:S02]  /*2c60*/  SHFL.BFLY P4, R191, R193, R186, R195 ;  /* 0x0c0000bac1bf7389 */ /* 0x00006400000800c3 */
[----:B01----:R-:W-:Y:S01]  /*2c70*/  ENDCOLLECTIVE ;  /* 0x000000000000791b */ /* 0x003fe20003800000 */
.L_x_33906:
[----:B------:R-:W-:Y:S01]  /*2c80*/  HFMA2.MMA R186, -RZ, RZ, 0, 1.1920928955078125e-07 ;  /* 0x00000002ffba7435 */ /* 0x000fe200000001ff */
[----:B------:R-:W-:-:S05]  /*2c90*/  MOV R167, R191 ;  /* 0x000000bf00a77202 */ /* 0x000fca0000000f00 */
[----:B------:R-:W-:-:S05]  /*2ca0*/  FADD.FTZ R167, R0, R167 ;  /* 0x000000a700a77221 */ /* 0x000fca0000010000 */
[----:B------:R-:W-:-:S07]  /*2cb0*/  MOV R193, R167 ;  /* 0x000000a700c17202 */ /* 0x000fce0000000f00 */
[----:B------:R-:W-:Y:S05]  /*2cc0*/  WARPSYNC.COLLECTIVE R184, `(.L_x_33907) ;  /* 0x00000000b8087348 */ /* 0x000fea0003c00000 */
[----:B------:R0:W1:Y:S02]  /*2cd0*/  SHFL.BFLY P4, R191, R193, R186, R195 ;  /* 0x0c0000bac1bf7389 */ /* 0x00006400000800c3 */
[----:B01----:R-:W-:Y:S01]  /*2ce0*/  ENDCOLLECTIVE ;  /* 0x000000000000791b */ /* 0x003fe20003800000 */
.L_x_33907:
[----:B------:R-:W-:Y:S01]  /*2cf0*/  HFMA2.MMA R186, -RZ, RZ, 0, 2.384185791015625e-07 ;  /* 0x00000004ffba7435 */ /* 0x000fe200000001ff */
[----:B------:R-:W-:-:S05]  /*2d00*/  MOV R164, R191 ;  /* 0x000000bf00a47202 */ /* 0x000fca0000000f00 */
[----:B------:R-:W-:-:S05]  /*2d10*/  FADD.FTZ R176, R167, R164 ;  /* 0x000000a4a7b07221 */ /* 0x000fca0000010000 */
[----:B------:R-:W-:-:S07]  /*2d20*/  MOV R193, R176 ;  /* 0x000000b000c17202 */ /* 0x000fce0000000f00 */
[----:B------:R-:W-:Y:S05]  /*2d30*/  WARPSYNC.COLLECTIVE R184, `(.L_x_33908) ;  /* 0x00000000b8087348 */ /* 0x000fea0003c00000 */
[----:B------:R0:W1:Y:S02]  /*2d40*/  SHFL.BFLY P4, R191, R193, R186, R195 ;  /* 0x0c0000bac1bf7389 */ /* 0x00006400000800c3 */
[----:B01----:R-:W-:Y:S01]  /*2d50*/  ENDCOLLECTIVE ;  /* 0x000000000000791b */ /* 0x003fe20003800000 */
.L_x_33908:
[----:B------:R-:W-:Y:S01]  /*2d60*/  HFMA2.MMA R186, -RZ, RZ, 0, 4.76837158203125e-07 ;  /* 0x00000008ffba7435 */ /* 0x000fe200000001ff */
[----:B------:R-:W-:-:S05]  /*2d70*/  MOV R177, R191 ;  /* 0x000000bf00b17202 */ /* 0x000fca0000000f00 */
[----:B------:R-:W-:-:S05]  /*2d80*/  FADD.FTZ R177, R176, R177 ;  /* 0x000000b1b0b17221 */ /* 0x000fca0000010000 */
[----:B------:R-:W-:-:S07]  /*2d90*/  MOV R193, R177 ;  /* 0x000000b100c17202 */ /* 0x000fce0000000f00 */
[----:B------:R-:W-:Y:S05]  /*2da0*/  WARPSYNC.COLLECTIVE R184, `(.L_x_33909) ;  /* 0x00000000b8087348 */ /* 0x000fea0003c00000 */
[----:B------:R0:W1:Y:S02]  /*2db0*/  SHFL.BFLY P4, R191, R193, R186, R195 ;  /* 0x0c0000bac1bf7389 */ /* 0x00006400000800c3 */
[----:B01----:R-:W-:Y:S01]  /*2dc0*/  ENDCOLLECTIVE ;  /* 0x000000000000791b */ /* 0x003fe20003800000 */
.L_x_33909:
[----:B------:R-:W-:Y:S01]  /*2dd0*/  HFMA2.MMA R186, -RZ, RZ, 0, 9.5367431640625e-07 ;  /* 0x00000010ffba7435 */ /* 0x000fe200000001ff */
[----:B------:R-:W-:-:S05]  /*2de0*/  MOV R164, R191 ;  /* 0x000000bf00a47202 */ /* 0x000fca0000000f00 */
[----:B------:R-:W-:-:S05]  /*2df0*/  FADD.FTZ R182, R177, R164 ;  /* 0x000000a4b1b67221 */ /* 0x000fca0000010000 */
[----:B------:R-:W-:-:S07]  /*2e00*/  MOV R193, R182 ;  /* 0x000000b600c17202 */ /* 0x000fce0000000f00 */
[----:B------:R-:W-:Y:S05]  /*2e10*/  WARPSYNC.COLLECTIVE R184, `(.L_x_33910) ;  /* 0x00000000b8087348 */ /* 0x000fea0003c00000 */
[----:B------:R0:W1:Y:S02]  /*2e20*/  SHFL.BFLY P4, R191, R193, R186, R195 ;  /* 0x0c0000bac1bf7389 */ /* 0x00006400000800c3 */
[----:B01----:R-:W-:Y:S01]  /*2e30*/  ENDCOLLECTIVE ;  /* 0x000000000000791b */ /* 0x003fe20003800000 */
.L_x_33910:
        /* <DEDUP_REMOVED lines=87> */
.L_x_33911:
[----:B------:R-:W-:Y:S01]  /*33b0*/  HFMA2.MMA R186, -RZ, RZ, 0, 1.1920928955078125e-07 ;  /* 0x00000002ffba7435 */ /* 0x000fe200000001ff */
[----:B------:R-:W-:-:S05]  /*33c0*/  MOV R167, R191 ;  /* 0x000000bf00a77202 */ /* 0x000fca0000000f00 */
[----:B------:R-:W-:-:S05]  /*33d0*/  FADD.FTZ R167, R0, R167 ;  /* 0x000000a700a77221 */ /* 0x000fca0000010000 */
[----:B------:R-:W-:-:S07]  /*33e0*/  MOV R193, R167 ;  /* 0x000000a700c17202 */ /* 0x000fce0000000f00 */
[----:B------:R-:W-:Y:S05]  /*33f0*/  WARPSYNC.COLLECTIVE R184, `(.L_x_33912) ;  /* 0x00000000b8087348 */ /* 0x000fea0003c00000 */
[----:B------:R0:W1:Y:S02]  /*3400*/  SHFL.BFLY P4, R191, R193, R186, R195 ;  /* 0x0c0000bac1bf7389 */ /* 0x00006400000800c3 */
[----:B01----:R-:W-:Y:S01]  /*3410*/  ENDCOLLECTIVE ;  /* 0x000000000000791b */ /* 0x003fe20003800000 */
.L_x_33912:
[----:B------:R-:W-:Y:S01]  /*3420*/  HFMA2.MMA R186, -RZ, RZ, 0, 2.384185791015625e-07 ;  /* 0x00000004ffba7435 */ /* 0x000fe200000001ff */
[----:B------:R-:W-:-:S05]  /*3430*/  MOV R176, R191 ;  /* 0x000000bf00b07202 */ /* 0x000fca0000000f00 */
[----:B------:R-:W-:-:S05]  /*3440*/  FADD.FTZ R176, R167, R176 ;  /* 0x000000b0a7b07221 */ /* 0x000fca0000010000 */
[----:B------:R-:W-:-:S07]  /*3450*/  MOV R193, R176 ;  /* 0x000000b000c17202 */ /* 0x000fce0000000f00 */
[----:B------:R-:W-:Y:S05]  /*3460*/  WARPSYNC.COLLECTIVE R184, `(.L_x_33913) ;  /* 0x00000000b8087348 */ /* 0x000fea0003c00000 */
[----:B------:R0:W1:Y:S02]  /*3470*/  SHFL.BFLY P4, R191, R193, R186, R195 ;  /* 0x0c0000bac1bf7389 */ /* 0x00006400000800c3 */
[----:B01----:R-:W-:Y:S01]  /*3480*/  ENDCOLLECTIVE ;  /* 0x000000000000791b */ /* 0x003fe20003800000 */
.L_x_33913:
[----:B------:R-:W-:Y:S01]  /*3490*/  HFMA2.MMA R186, -RZ, RZ, 0, 4.76837158203125e-07 ;  /* 0x00000008ffba7435 */ /* 0x000fe200000001ff */
[----:B------:R-:W-:-:S05]  /*34a0*/  MOV R177, R191 ;  /* 0x000000bf00b17202 */ /* 0x000fca0000000f00 */
[----:B------:R-:W-:-:S05]  /*34b0*/  FADD.FTZ R177, R176, R177 ;  /* 0x000000b1b0b17221 */ /* 0x000fca0000010000 */
[----:B------:R-:W-:-:S07]  /*34c0*/  MOV R193, R177 ;  /* 0x000000b100c17202 */ /* 0x000fce0000000f00 */
[----:B------:R-:W-:Y:S05]  /*34d0*/  WARPSYNC.COLLECTIVE R184, `(.L_x_33914) ;  /* 0x00000000b8087348 */ /* 0x000fea0003c00000 */
[----:B------:R0:W1:Y:S02]  /*34e0*/  SHFL.BFLY P4, R191, R193, R186, R195 ;  /* 0x0c0000bac1bf7389 */ /* 0x00006400000800c3 */
[----:B01----:R-:W-:Y:S01]  /*34f0*/  ENDCOLLECTIVE ;  /* 0x000000000000791b */ /* 0x003fe20003800000 */
.L_x_33914:
[----:B------:R-:W-:Y:S01]  /*3500*/  HFMA2.MMA R186, -RZ, RZ, 0, 9.5367431640625e-07 ;  /* 0x00000010ffba7435 */ /* 0x000fe200000001ff */
[----:B------:R-:W-:-:S05]  /*3510*/  MOV R182, R191 ;  /* 0x000000bf00b67202 */ /* 0x000fca0000000f00 */
[----:B------:R-:W-:-:S05]  /*3520*/  FADD.FTZ R182, R177, R182 ;  /* 0x000000b6b1b67221 */ /* 0x000fca0000010000 */
[----:B------:R-:W-:-:S07]  /*3530*/  MOV R193, R182 ;  /* 0x000000b600c17202 */ /* 0x000fce0000000f00 */
[----:B------:R-:W-:Y:S05]  /*3540*/  WARPSYNC.COLLECTIVE R184, `(.L_x_33915) ;  /* 0x00000000b8087348 */ /* 0x000fea0003c00000 */
[----:B------:R0:W1:Y:S02]  /*3550*/  SHFL.BFLY P4, R191, R193, R186, R195 ;  /* 0x0c0000bac1bf7389 */ /* 0x00006400000800c3 */
[----:B01----:R-:W-:Y:S01]  /*3560*/  ENDCOLLECTIVE ;  /* 0x000000000000791b */ /* 0x003fe20003800000 */
.L_x_33915:
[----:B------:R-:W-:Y:S05]  /*3570*/  BRA `(.L_x_33916) ;  /* 0xffffffe800407947 */ /* 0x000fea000383ffff */
.L_x_33917:
        /* <DEDUP_REMOVED lines=16> */
.L_x_37309:


//--------------------- .text._ZN10layer_norm13ln_fwd_kernelINS_13Kernel_traitsIfffffjLj5120ELj1ELj1ELj4ELj16ENS_18Kernel_traits_baseILj5120EfffffjLj128EEEEELb0ELb1ELb1ELb0EEEvNS_9FwdParamsE --------------------------
	.section	.text._ZN10layer_norm13ln_fwd_kernelINS_13Kernel_traitsIfffffjLj5120ELj1ELj1ELj4ELj16ENS_18Kernel_traits_baseILj5120EfffffjLj128EEEEELb0ELb1ELb1ELb0EEEvNS_9FwdParamsE,"ax",@progbits
	.align	128
        .global         _ZN10layer_norm13ln_fwd_kernelINS_13Kernel_traitsIfffffjLj5120ELj1ELj1ELj4ELj16ENS_18Kernel_traits_baseILj5120EfffffjLj128EEEEELb0ELb1ELb1ELb0EEEvNS_9FwdParamsE
        .type           _ZN10layer_norm13ln_fwd_kernelINS_13Kernel_traitsIfffffjLj5120ELj1ELj1ELj4ELj16ENS_18Kernel_traits_baseILj5120EfffffjLj128EEEEELb0ELb1ELb1ELb0EEEvNS_9FwdParamsE,@function
        .size           _ZN10layer_norm13ln_fwd_kernelINS_13Kernel_traitsIfffffjLj5120ELj1ELj1ELj4ELj16ENS_18Kernel_traits_baseILj5120EfffffjLj128EEEEELb0ELb1ELb1ELb0EEEvNS_9FwdParamsE,(.L_x_37310 - _ZN10layer_norm13ln_fwd_kernelINS_13Kernel_traitsIfffffjLj5120ELj1ELj1ELj4ELj16ENS_18Kernel_traits_baseILj5120EfffffjLj128EEEEELb0ELb1ELb1ELb0EEEvNS_9FwdParamsE)
        .other          _ZN10layer_norm13ln_fwd_kernelINS_13Kernel_traitsIfffffjLj5120ELj1ELj1ELj4ELj16ENS_18Kernel_traits_baseILj5120EfffffjLj128EEEEELb0ELb1ELb1ELb0EEEvNS_9FwdParamsE,@"STO_CUDA_ENTRY STV_DEFAULT"
_ZN10layer_norm13ln_fwd_kernelINS_13Kernel_traitsIfffffjLj5120ELj1ELj1ELj4ELj16ENS_18Kernel_traits_baseILj5120EfffffjLj128EEEEELb0ELb1ELb1ELb0EEEvNS_9FwdParamsE:
.text._ZN10layer_norm13ln_fwd_kernelINS_13Kernel_traitsIfffffjLj5120ELj1ELj1ELj4ELj16ENS_18Kernel_traits_baseILj5120EfffffjLj128EEEEELb0ELb1ELb1ELb0EEEvNS_9FwdParamsE:
        /* <DEDUP_REMOVED lines=41> */
.L_x_33919:
[----:B------:R-:W-:Y:S05]  /*0290*/  BSYNC B0 ;  /* 0x0000000000007941 */ /* 0x000fea0003800000 */
.L_x_33918:
[----:B------:R-:W-:Y:S04]  /*02a0*/  BSSY B0, `(.L_x_33920) ;  /* 0x0000012000007945 */ /* 0x000fe80003800000 */
[----:B------:R-:W-:Y:S05]  /*02b0*/  @!P6 BRA `(.L_x_33921) ;  /* 0x000000000040e947 */ /* 0x000fea0003800000 */
        /* <DEDUP_REMOVED lines=13> */
[----:B------:R0:W5:Y:S04]  /*0390*/  LDG.E.128 R148, desc[UR4][R6.64] ;  /* 0x0000000406947981 */ /* 0x000168000c1e1d00 */
[----:B------:R-:W5:Y:S01]  /*03a0*/  LDG.E.128 R144, desc[UR4][R144.64] ;  /* 0x0000000490907981 */ /* 0x000f62000c1e1d00 */
[----:B------:R-:W-:-:S07]  /*03b0*/  IADD3 R9, R9, 0x80, RZ ;  /* 0x0000008009097810 */ /* 0x000fce0007ffe0ff */
.L_x_33921:
[----:B------:R-:W-:Y:S05]  /*03c0*/  BSYNC B0 ;  /* 0x0000000000007941 */ /* 0x000fea0003800000 */
.L_x_33920:
        /* <DEDUP_REMOVED lines=18> */
.L_x_33923:
[----:B------:R-:W-:Y:S05]  /*04f0*/  BSYNC B0 ;  /* 0x0000000000007941 */ /* 0x000fea0003800000 */
.L_x_33922:
        /* <DEDUP_REMOVED lines=18> */
.L_x_33925:
[----:B------:R-:W-:Y:S05]  /*0620*/  BSYNC B0 ;  /* 0x0000000000007941 */ /* 0x000fea0003800000 */
.L_x_33924:
        /* <DEDUP_REMOVED lines=18> */
.L_x_33927:
[----:B------:R-:W-:Y:S05]  /*0750*/  BSYNC B0 ;  /* 0x0000000000007941 */ /* 0x000fea0003800000 */
.L_x_33926:
[----:B------:R-:W-:Y:S01]  /*0760*/  ISETP.GE.U32.AND P1, PT, R168, 0x300, PT ;  /* 0x00000300a800780c */ /* 0x000fe20003f26070 */
[----:B------:R-:W-:Y:S01]  /*0770*/  BSSY B0, `(.L_x_33928) ;  /* 0x0000014000007945 */ /* 0x000fe20003800000 */
[----:B------:R-:W-:-:S11]  /*0780*/  LOP3.LUT R182, R182, 0xfffffbff, RZ, 0xc0, !PT ;  /* 0xfffffbffb6b67812 */ /* 0x000fd600078ec0ff */
[----:B------:R-:W-:Y:S01]  /*0790*/  @P1 LOP3.LUT R182, R182, 0x400, RZ, 0xfc, !PT ;  /* 0x00000400b6b61812 */ /* 0x000fe200078efcff */
[----:B------:R-:W-:Y:S06]  /*07a0*/  @!P1 BRA `(.L_x_33929) ;  /* 0x0000000000409947 */ /* 0x000fec0003800000 */
[----:B------:R-:W-:Y:S01]  /*07b0*/  ULDC.64 UR8, c[0x0][0x278] ;  /* 0x00009e0000087ab9 */ /* 0x000fe20000000a00 */
[----:B0123--:R-:W0:Y:S01]  /*07c0*/  LDC.64 R6, c[0x0][0x260] ;  /* 0x00009800ff067b82 */ /* 0x00fe220000000a00 */
[C---:B------:R-:W-:Y:S01]  /*07d0*/  LEA R96, P1, R9.reuse, UR8, 0x4 ;  /* 0x0000000809607c11 */ /* 0x040fe2000f8220ff */
[----:B------:R-:W-:Y:S01]  /*07e0*/  ULDC.64 UR6, c[0x0][0x2c8] ;  /* 0x0000b20000067ab9 */ /* 0x000fe20000000a00 */
[----:B------:R-:W-:Y:S02]  /*07f0*/  CS2R R106, SRZ ;  /* 0x00000000006a7805 */ /* 0x000fe4000001ff00 */
[----:B------:R-:W-:Y:S02]  /*0800*/  CS2R R104, SRZ ;  /* 0x0000000000687805 */ /* 0x000fe4000001ff00 */
[----:B------:R-:W-:Y:S02]  /*0810*/  LEA.HI.X R97, R9, UR9, RZ, 0x4, P1 ;  /* 0x0000000909617c11 */ /* 0x000fe400088f24ff */
[----:B------:R-:W-:-:S04]  /*0820*/  ISETP.NE.U32.AND P1, PT, RZ, UR6, PT ;  /* 0x00000006ff007c0c */ /* 0x000fc8000bf25070 */
[----:B------:R-:W-:Y:S01]  /*0830*/  ISETP.NE.AND.EX P1, PT, RZ, UR7, PT, P1 ;  /* 0x00000007ff007c0c */ /* 0x000fe2000bf25310 */
[----:B------:R-:W5:-:S12]  /*0840*/  LDG.E.128 R96, desc[UR4][R96.64] ;  /* 0x0000000460607981 */ /* 0x000f58000c1e1d00 */
[C---:B------:R-:W-:Y:S01]  /*0850*/  @P1 LEA R4, P2, R9.reuse, UR6, 0x4 ;  /* 0x0000000609041c11 */ /* 0x040fe2000f8420ff */
[----:B0-----:R-:W-:-:S03]  /*0860*/  IMAD.WIDE.U32 R6, R9, 0x10, R6 ;  /* 0x0000001009067825 */ /* 0x001fc600078e0006 */
[C---:B------:R-:W-:Y:S02]  /*0870*/  @P1 LEA.HI.X R5, R9.reuse, UR7, RZ, 0x4, P2 ;  /* 0x0000000709051c11 */ /* 0x040fe400090f24ff */
[----:B------:R4:W5:Y:S04]  /*0880*/  LDG.E.128 R100, desc[UR4][R6.64] ;  /* 0x0000000406647981 */ /* 0x000968000c1e1d00 */
[----:B------:R4:W5:Y:S01]  /*0890*/  @P1 LDG.E.128 R104, desc[UR4][R4.64] ;  /* 0x0000000404681981 */ /* 0x000962000c1e1d00 */
[----:B------:R-:W-:-:S07]  /*08a0*/  IADD3 R9, R9, 0x80, RZ ;  /* 0x0000008009097810 */ /* 0x000fce0007ffe0ff */
.L_x_33929:
[----:B------:R-:W-:Y:S05]  /*08b0*/  BSYNC B0 ;  /* 0x0000000000007941 */ /* 0x000fea0003800000 */
.L_x_33928:
[----:B------:R-:W-:Y:S01]  /*08c0*/  ISETP.GE.U32.AND P1, PT, R168, 0x380, PT ;  /* 0x00000380a800780c */ /* 0x000fe20003f26070 */
[----:B------:R-:W-:Y:S01]  /*08d0*/  BSSY B0, `(.L_x_33930) ;  /* 0x0000014000007945 */ /* 0x000fe20003800000 */
[----:B------:R-:W-:-:S11]  /*08e0*/  LOP3.LUT R182, R182, 0xfffffdff, RZ, 0xc0, !PT ;  /* 0xfffffdffb6b67812 */ /* 0x000fd600078ec0ff */
[----:B------:R-:W-:Y:S01]  /*08f0*/  @P1 LOP3.LUT R182, R182, 0x200, RZ, 0xfc, !PT ;  /* 0x00000200b6b61812 */ /* 0x000fe200078efcff */
[----:B------:R-:W-:Y:S06]  /*0900*/  @!P1 BRA `(.L_x_33931) ;  /* 0x0000000000409947 */ /* 0x000fec0003800000 */
[----:B------:R-:W-:Y:S01]  /*0910*/  ULDC.64 UR6, c[0x0][0x278] ;  /* 0x00009e0000067ab9 */ /* 0x000fe20000000a00 */
[----:B01234-:R-:W0:Y:S01]  /*0920*/  LDC.64 R6, c[0x0][0x260] ;  /* 0x00009800ff067b82 */ /* 0x01fe220000000a00 */
[C---:B------:R-:W-:Y:S02]  /*0930*/  LEA R84, P1, R9.reuse, UR6, 0x4 ;  /* 0x0000000609547c11 */ /* 0x040fe4000f8220ff */
[----:B------:R-:W-:Y:S02]  /*0940*/  CS2R R94, SRZ ;  /* 0x00000000005e7805 */ /* 0x000fe4000001ff00 */
[----:B------:R-:W-:Y:S02]  /*0950*/  CS2R R92, SRZ ;  /* 0x00000000005c7805 */ /* 0x000fe4000001ff00 */
[----:B------:R-:W-:Y:S01]  /*0960*/  LEA.HI.X R85, R9, UR7, RZ, 0x4, P1 ;  /* 0x0000000709557c11 */ /* 0x000fe200088f24ff */
[----:B------:R-:W-:Y:S02]  /*0970*/  ULDC.64 UR6, c[0x0][0x2c8] ;  /* 0x0000b20000067ab9 */ /* 0x000fe40000000a00 */
[----:B------:R-:W-:-:S03]  /*0980*/  ISETP.NE.U32.AND P1, PT, RZ, UR6, PT ;  /* 0x00000006ff007c0c */ /* 0x000fc6000bf25070 */
[----:B------:R-:W5:Y:S01]  /*0990*/  LDG.E.128 R84, desc[UR4][R84.64] ;  /* 0x0000000454547981 */ /* 0x000f62000c1e1d00 */
[----:B------:R-:W-:-:S13]  /*09a0*/  ISETP.NE.AND.EX P1, PT, RZ, UR7, PT, P1 ;  /* 0x00000007ff007c0c */ /* 0x000fda000bf25310 */
[C---:B------:R-:W-:Y:S01]  /*09b0*/  @P1 LEA R4, P2, R9.reuse, UR6, 0x4 ;  /* 0x0000000609041c11 */ /* 0x040fe2000f8420ff */
[----:B0-----:R-:W-:-:S03]  /*09c0*/  IMAD.WIDE.U32 R6, R9, 0x10, R6 ;  /* 0x0000001009067825 */ /* 0x001fc600078e0006 */
[C---:B------:R-:W-:Y:S02]  /*09d0*/  @P1 LEA.HI.X R5, R9.reuse, UR7, RZ, 0x4, P2 ;  /* 0x0000000709051c11 */ /* 0x040fe400090f24ff */
[----:B------:R0:W5:Y:S04]  /*09e0*/  LDG.E.128 R88, desc[UR4][R6.64] ;  /* 0x0000000406587981 */ /* 0x000168000c1e1d00 */
[----:B------:R0:W5:Y:S01]  /*09f0*/  @P1 LDG.E.128 R92, desc[UR4][R4.64] ;  /* 0x00000004045c1981 */ /* 0x000162000c1e1d00 */
[----:B------:R-:W-:-:S07]  /*0a00*/  IADD3 R9, R9, 0x80, RZ ;  /* 0x0000008009097810 */ /* 0x000fce0007ffe0ff */
.L_x_33931:
[----:B------:R-:W-:Y:S05]  /*0a10*/  BSYNC B0 ;  /* 0x0000000000007941 */ /* 0x000fea0003800000 */
.L_x_33930:
        /* <DEDUP_REMOVED lines=21> */
.L_x_33933:
[----:B------:R-:W-:Y:S05]  /*0b70*/  BSYNC B0 ;  /* 0x0000000000007941 */ /* 0x000fea0003800000 */
.L_x_33932:
        /* <DEDUP_REMOVED lines=21> */
.L_x_33935:
[----:B------:R-:W-:Y:S05]  /*0cd0*/  BSYNC B0 ;  /* 0x0000000000007941 */ /* 0x000fea0003800000 */
.L_x_33934:
        /* <DEDUP_REMOVED lines=15> */
[C---:B01234-:R-:W-:Y:S01]  /*0dd0*/  @P1 LEA R4, P2, R9.reuse, UR6, 0x4 ;  /* 0x0000000609041c11 */ /* 0x05ffe2000f8420ff */
[----:B------:R-:W-:-:S03]  /*0de0*/  IMAD.WIDE.U32 R52, R9, 0x10, R52 ;  /* 0x0000001009347825 */ /* 0x000fc600078e0034 */
[----:B------:R-:W-:-:S03]  /*0df0*/  @P1 LEA.HI.X R5, R9, UR7, RZ, 0x4, P2 ;  /* 0x0000000709051c11 */ /* 0x000fc600090f24ff */
[----:B------:R-:W5:Y:S04]  /*0e00*/  LDG.E.128 R52, desc[UR4][R52.64] ;  /* 0x0000000434347981 */ /* 0x000f68000c1e1d00 */
[----:B------:R0:W5:Y:S02]  /*0e10*/  @P1 LDG.E.128 R56, desc[UR4][R4.64] ;  /* 0x0000000404381981 */ /* 0x000164000c1e1d00 */
.L_x_33937:
[----:B------:R-:W-:Y:S05]  /*0e20*/  BSYNC B0 ;  /* 0x0000000000007941 */ /* 0x000fea0003800000 */
.L_x_33936:
[----:B------:R-:W1:Y:S02]  /*0e30*/  S2UR UR6, SR_CTAID.X ;  /* 0x00000000000679c3 */ /* 0x000e640000002500 */
[----:B-1----:R-:W-:Y:S01]  /*0e40*/  LEA.HI R169, R2, UR6, RZ, 0x19 ;  /* 0x0000000602a97c11 */ /* 0x002fe2000f8fc8ff */
[----:B------:R-:W-:-:S03]  /*0e50*/  ULDC UR6, c[0x0][0x214] ;  /* 0x0000850000067ab9 */ /* 0x000fc60000000800 */
[----:B------:R-:W-:-:S13]  /*0e60*/  ISETP.GE.AND P1, PT, R169, UR6, PT ;  /* 0x00000006a9007c0c */ /* 0x000fda000bf26270 */
[----:B------:R-:W-:Y:S05]  /*0e70*/  @P1 EXIT ;  /* 0x000000000000194d */ /* 0x000fea0003800000 */
[----:B------:R-:W-:Y:S01]  /*0e80*/  SHF.R.S32.HI R0, RZ, 0x2, R0 ;  /* 0x00000002ff007819 */ /* 0x000fe20000011400 */
[----:B------:R-:W-:Y:S01]  /*0e90*/  ULDC.U8 UR6, c[0x0][0x2a0] ;  /* 0x0000a80000067ab9 */ /* 0x000fe20000000000 */
[----:B0-234-:R-:W-:Y:S01]  /*0ea0*/  LOP3.LUT R5, R2, 0x60, RZ, 0xc0, !PT ;  /* 0x0000006002057812 */ /* 0x01dfe200078ec0ff */
        /* <DEDUP_REMOVED lines=12> */
[----:B------:R-:W-:-:S02]  /*0f70*/  ISETP.NE.AND P1, PT, RZ, UR6, PT ;  /* 0x00000006ff007c0c */ /* 0x000fc4000bf25270 */
[----:B------:R-:W-:Y:S02]  /*0f80*/  I2FP.F32.U32 R5, R5 ;  /* 0x0000000500057245 */ /* 0x000fe40000201000 */
[----:B------:R-:W-:Y:S02]  /*0f90*/  VIADDMNMX R7, R4, -R7, RZ, !PT ;  /* 0x8000000704077246 */ /* 0x000fe400078001ff */
[----:B------:R0:W1:Y:S01]  /*0fa0*/  MUFU.RCP R170, R5 ;  /* 0x0000000500aa7308 */ /* 0x0000620000001000 */
[----:B------:R-:W-:Y:S02]  /*0fb0*/  LOP3.LUT R182, R182, 0xffff7fff, RZ, 0xc0, !PT ;  /* 0xffff7fffb6b67812 */ /* 0x000fe400078ec0ff */
[----:B------:R-:W-:-:S04]  /*0fc0*/  VIMNMX R7, R7, 0x20, PT ;  /* 0x0000002007077848 */ /* 0x000fc80003fe0100 */
[----:B------:R-:W-:Y:S01]  /*0fd0*/  IADD3 R7, R0, R7, RZ ;  /* 0x0000000700077210 */ /* 0x000fe20007ffe0ff */
[----:B------:R-:W-:Y:S01]  /*0fe0*/  HFMA2.MMA R0, -RZ, RZ, 0, 5.9604644775390625e-08 ;  /* 0x00000001ff007435 */ /* 0x000fe200000001ff */
[----:B------:R-:W-:Y:S02]  /*0ff0*/  @P1 LOP3.LUT R182, R182, 0x8000, RZ, 0xfc, !PT ;  /* 0x00008000b6b61812 */ /* 0x000fe400078efcff */
[----:B0-----:R-:W-:-:S08]  /*1000*/  SHF.L.U32 R171, R7, 0x2, RZ ;  /* 0x0000000207ab7819 */ /* 0x001fd000000006ff */
.L_x_34059:
[----:B01234-:R-:W0:Y:S08]  /*1010*/  LDC.64 R176, c[0x0][0x280] ;  /* 0x0000a000ffb07b82 */ /* 0x01fe300000000a00 */
[----:B------:R-:W2:Y:S08]  /*1020*/  LDC.64 R178, c[0x0][0x288] ;  /* 0x0000a200ffb27b82 */ /* 0x000eb00000000a00 */
[----:B------:R-:W3:Y:S01]  /*1030*/  LDC R174, c[0x0][0x218] ;  /* 0x00008600ffae7b82 */ /* 0x000ee20000000800 */
[----:B0-----:R-:W-:-:S05]  /*1040*/  IMAD.WIDE R176, R169, 0x4, R176 ;  /* 0x00000004a9b07825 */ /* 0x001fca00078e02b0 */
[----:B------:R0:W4:Y:S01]  /*1050*/  LDG.E R173, desc[UR4][R176.64] ;  /* 0x00000004b0ad7981 */ /* 0x000122000c1e1900 */
[----:B--2---:R-:W-:-:S05]  /*1060*/  IMAD.WIDE R178, R169, 0x4, R178 ;  /* 0x00000004a9b27825 */ /* 0x004fca00078e02b2 */
[----:B-----5:R2:W5:Y:S01]  /*1070*/  LDG.E R172, desc[UR4][R178.64] ;  /* 0x00000004b2ac7981 */ /* 0x020562000c1e1900 */
[----:B------:R-:W-:Y:S01]  /*1080*/  BSSY B0, `(.L_x_33938) ;  /* 0x0000041000007945 */ /* 0x000fe20003800000 */
[----:B0-----:R-:W-:Y:S02]  /*1090*/  MOV R177, RZ ;  /* 0x000000ff00b17202 */ /* 0x001fe40000000f00 */
[----:B------:R-:W-:Y:S02]  /*10a0*/  SHF.R.S32.HI R176, RZ, 0x1f, R169 ;  /* 0x0000001fffb07819 */ /* 0x000fe400000114a9 */
        /* <DEDUP_REMOVED lines=8> */
[-C--:B------:R-:W-:Y:S02]  /*1130*/  @P1 LEA.HI.SX32 R177, R188, R3.reuse, 0x1e ;  /* 0x00000003bcb11211 */ /* 0x080fe400078ff2ff */
[----:B------:R-:W-:Y:S01]  /*1140*/  LEA.HI.SX32 R175, R180, R3, 0x1e ;  /* 0x00000003b4af7211 */ /* 0x000fe200078ff2ff */
[----:B--2---:R-:W-:Y:S06]  /*1150*/  @!P0 BRA `(.L_x_33939) ;  /* 0x0000000000cc8947 */ /* 0x004fec0003800000 */
[----:B------:R-:W0:Y:S02]  /*1160*/  LDC.64 R180, c[0x0][0x230] ;  /* 0x00008c00ffb47b82 */ /* 0x000e240000000a00 */
[----:B0-----:R-:W-:-:S04]  /*1170*/  ISETP.NE.U32.AND P2, PT, R180, RZ, PT ;  /* 0x000000ffb400720c */ /* 0x001fc80003f45070 */
[----:B------:R-:W-:-:S13]  /*1180*/  ISETP.NE.AND.EX P2, PT, R181, RZ, PT, P2 ;  /* 0x000000ffb500720c */ /* 0x000fda0003f45320 */
[----:B------:R-:W0:Y:S02]  /*1190*/  @P2 LDC.64 R178, c[0x0][0x230] ;  /* 0x00008c00ffb22b82 */ /* 0x000e240000000a00 */
[----:B0-----:R-:W-:-:S05]  /*11a0*/  @P2 IMAD.WIDE.U32 R178, R175, 0x10, R178 ;  /* 0x00000010afb22825 */ /* 0x001fca00078e00b2 */
[----:B------:R0:W2:Y:S01]  /*11b0*/  @P2 LDG.E.128 R44, desc[UR4][R178.64] ;  /* 0x00000004b22c2981 */ /* 0x0000a2000c1e1d00 */
[----:B------:R-:W-:Y:S01]  /*11c0*/  ISETP.GT.AND P3, PT, R173, RZ, PT ;  /* 0x000000ffad00720c */ /* 0x000fe20003f64270 */
[----:B0-----:R-:W0:-:S12]  /*11d0*/  @P1 LDC.64 R178, c[0x0][0x220] ;  /* 0x00008800ffb21b82 */ /* 0x001e180000000a00 */
        /* <DEDUP_REMOVED lines=16> */
[----:B-----5:R-:W-:-:S04]  /*12e0*/  FMUL.FTZ R179, R184, UR7 ;  /* 0x00000007b8b37c20 */ /* 0x020fc80008410000 */
[----:B------:R-:W-:-:S04]  /*12f0*/  FMUL.FTZ R40, R156, R179 ;  /* 0x000000b39c287220 */ /* 0x000fc80000410000 */
[----:B------:R-:W-:-:S07]  /*1300*/  @P2 FADD.FTZ R40, R44, R40 ;  /* 0x000000282c282221 */ /* 0x000fce0000010000 */
.L_x_33941:
[----:B------:R-:W-:Y:S05]  /*1310*/  BSYNC B1 ;  /* 0x0000000000017941 */ /* 0x000fea0003800000 */
.L_x_33940:
[----:B------:R-:W-:Y:S04]  /*1320*/  BSSY B1, `(.L_x_33942) ;  /* 0x0000005000017945 */ /* 0x000fe80003800000 */
[----:B------:R-:W-:Y:S05]  /*1330*/  @!P3 BRA `(.L_x_33943) ;  /* 0x00000000000cb947 */ /* 0x000fea0003800000 */
[----:B-----5:R-:W-:-:S04]  /*1340*/  FMUL.FTZ R178, R185, UR7 ;  /* 0x00000007b9b27c20 */ /* 0x020fc80008410000 */
[----:B------:R-:W-:-:S04]  /*1350*/  FMUL.FTZ R41, R157, R178 ;  /* 0x000000b29d297220 */ /* 0x000fc80000410000 */
[----:B------:R-:W-:-:S07]  /*1360*/  @P2 FADD.FTZ R41, R45, R41 ;  /* 0x000000292d292221 */ /* 0x000fce0000010000 */
.L_x_33943:
[----:B------:R-:W-:Y:S05]  /*1370*/  BSYNC B1 ;  /* 0x0000000000017941 */ /* 0x000fea0003800000 */
.L_x_33942:
[----:B------:R-:W-:Y:S04]  /*1380*/  BSSY B1, `(.L_x_33944) ;  /* 0x0000005000017945 */ /* 0x000fe80003800000 */
[----:B------:R-:W-:Y:S05]  /*1390*/  @!P3 BRA `(.L_x_33945) ;  /* 0x00000000000cb947 */ /* 0x000fea0003800000 */
[----:B-----5:R-:W-:-:S04]  /*13a0*/  FMUL.FTZ R179, R186, UR7 ;  /* 0x00000007bab37c20 */ /* 0x020fc80008410000 */
[----:B------:R-:W-:-:S04]  /*13b0*/  FMUL.FTZ R42, R158, R179 ;  /* 0x000000b39e2a7220 */ /* 0x000fc80000410000 */
[----:B------:R-:W-:-:S07]  /*13c0*/  @P2 FADD.FTZ R42, R46, R42 ;  /* 0x0000002a2e2a2221 */ /* 0x000fce0000010000 */
.L_x_33945:
[----:B------:R-:W-:Y:S05]  /*13d0*/  BSYNC B1 ;  /* 0x0000000000017941 */ /* 0x000fea0003800000 */
.L_x_33944:
[----:B------:R-:W-:Y:S04]  /*13e0*/  BSSY B1, `(.L_x_33946) ;  /* 0x0000005000017945 */ /* 0x000fe80003800000 */
[----:B------:R-:W-:Y:S05]  /*13f0*/  @!P3 BRA `(.L_x_33947) ;  /* 0x00000000000cb947 */ /* 0x000fea0003800000 */
[----:B-----5:R-:W-:-:S04]  /*1400*/  FMUL.FTZ R178, R187, UR7 ;  /* 0x00000007bbb27c20 */ /* 0x020fc80008410000 */
[----:B------:R-:W-:-:S04]  /*1410*/  FMUL.FTZ R43, R159, R178 ;  /* 0x000000b29f2b7220 */ /* 0x000fc80000410000 */
[----:B------:R-:W-:-:S07]  /*1420*/  @P2 FADD.FTZ R43, R47, R43 ;  /* 0x0000002b2f2b2221 */ /* 0x000fce0000010000 */
.L_x_33947:
[----:B------:R-:W-:Y:S05]  /*1430*/  BSYNC B1 ;  /* 0x0000000000017941 */ /* 0x000fea0003800000 */
.L_x_33946:
[----:B------:R-:W0:Y:S01]  /*1440*/  LDC.64 R178, c[0x0][0x238] ;  /* 0x00008e00ffb27b82 */ /* 0x000e220000000a00 */
[----:B------:R-:W-:Y:S01]  /*1450*/  IADD3 R177, R177, 0x80, RZ ;  /* 0x00000080b1b17810 */ /* 0x000fe20007ffe0ff */
[C---:B0-----:R-:W-:Y:S01]  /*1460*/  IMAD.WIDE.U32 R178, R175.reuse, 0x10, R178 ;  /* 0x00000010afb27825 */ /* 0x041fe200078e00b2 */
[----:B------:R-:W-:-:S04]  /*1470*/  IADD3 R175, R175, 0x80, RZ ;  /* 0x00000080afaf7810 */ /* 0x000fc80007ffe0ff */
[----:B------:R0:W-:Y:S03]  /*1480*/  STG.E.128 desc[UR4][R178.64], R40 ;  /* 0x00000028b2007986 */ /* 0x0001e6000c101d04 */
.L_x_33939:
[----:B------:R-:W-:Y:S05]  /*1490*/  BSYNC B0 ;  /* 0x0000000000007941 */ /* 0x000fea0003800000 */
.L_x_33938:
[----:B------:R-:W-:Y:S01]  /*14a0*/  LOP3.LUT P2, RZ, R182, 0x4000, RZ, 0xc0, !PT ;  /* 0x00004000b6ff7812 */ /* 0x000fe2000784c0ff */
[----:B------:R-:W-:-:S12]  /*14b0*/  BSSY B0, `(.L_x_33948) ;  /* 0x0000035000007945 */ /* 0x000fd80003800000 */
[----:B------:R-:W-:Y:S05]  /*14c0*/  @!P2 BRA `(.L_x_33949) ;  /* 0x0000000000cca947 */ /* 0x000fea0003800000 */
[----:B------:R-:W2:Y:S02]  /*14d0*/  LDC.64 R180, c[0x0][0x230] ;  /* 0x00008c00ffb47b82 */ /* 0x000ea40000000a00 */
[----:B--2---:R-:W-:-:S04]  /*14e0*/  ISETP.NE.U32.AND P2, PT, R180, RZ, PT ;  /* 0x000000ffb400720c */ /* 0x004fc80003f45070 */
        /* <DEDUP_REMOVED lines=25> */
.L_x_33951:
[----:B------:R-:W-:Y:S05]  /*1680*/  BSYNC B1 ;  /* 0x0000000000017941 */ /* 0x000fea0003800000 */
.L_x_33950:
[----:B------:R-:W-:Y:S04]  /*1690*/  BSSY B1, `(.L_x_33952) ;  /* 0x0000005000017945 */ /* 0x000fe80003800000 */
[----:B------:R-:W-:Y:S05]  /*16a0*/  @!P3 BRA `(.L_x_33953) ;  /* 0x00000000000cb947 */ /* 0x000fea0003800000 */
[----:B-----5:R-:W-:-:S04]  /*16b0*/  FMUL.FTZ R178, R185, UR7 ;  /* 0x00000007b9b27c20 */ /* 0x020fc80008410000 */
[----:B------:R-:W-:-:S04]  /*16c0*/  FMUL.FTZ R37, R145, R178 ;  /* 0x000000b291257220 */ /* 0x000fc80000410000 */
[----:B------:R-:W-:-:S07]  /*16d0*/  @P2 FADD.FTZ R37, R45, R37 ;  /* 0x000000252d252221 */ /* 0x000fce0000010000 */
.L_x_33953:
[----:B------:R-:W-:Y:S05]  /*16e0*/  BSYNC B1 ;  /* 0x0000000000017941 */ /* 0x000fea0003800000 */
.L_x_33952:
[----:B------:R-:W-:Y:S04]  /*16f0*/  BSSY B1, `(.L_x_33954) ;  /* 0x0000005000017945 */ /* 0x000fe80003800000 */
[----:B------:R-:W-:Y:S05]  /*1700*/  @!P3 BRA `(.L_x_33955) ;  /* 0x00000000000cb947 */ /* 0x000fea0003800000 */
[----:B-----5:R-:W-:-:S04]  /*1710*/  FMUL.FTZ R179, R186, UR7 ;  /* 0x00000007bab37c20 */ /* 0x020fc80008410000 */
[----:B------:R-:W-:-:S04]  /*1720*/  FMUL.FTZ R38, R146, R179 ;  /* 0x000000b392267220 */ /* 0x000fc80000410000 */
[----:B------:R-:W-:-:S07]  /*1730*/  @P2 FADD.FTZ R38, R46, R38 ;  /* 0x000000262e262221 */ /* 0x000fce0000010000 */
.L_x_33955:
[----:B------:R-:W-:Y:S05]  /*1740*/  BSYNC B1 ;  /* 0x0000000000017941 */ /* 0x000fea0003800000 */
.L_x_33954:
[----:B------:R-:W-:Y:S04]  /*1750*/  BSSY B1, `(.L_x_33956) ;  /* 0x0000005000017945 */ /* 0x000fe80003800000 */
[----:B------:R-:W-:Y:S05]  /*1760*/  @!P3 BRA `(.L_x_33957) ;  /* 0x00000000000cb947 */ /* 0x000fea0003800000 */
[----:B-----5:R-:W-:-:S04]  /*1770*/  FMUL.FTZ R178, R187, UR7 ;  /* 0x00000007bbb27c20 */ /* 0x020fc80008410000 */
[----:B------:R-:W-:-:S04]  /*1780*/  FMUL.FTZ R39, R147, R178 ;  /* 0x000000b293277220 */ /* 0x000fc80000410000 */
[----:B------:R-:W-:-:S07]  /*1790*/  @P2 FADD.FTZ R39, R47, R39 ;  /* 0x000000272f272221 */ /* 0x000fce0000010000 */
.L_x_33957:
[----:B------:R-:W-:Y:S05]  /*17a0*/  BSYNC B1 ;  /* 0x0000000000017941 */ /* 0x000fea0003800000 */
.L_x_33956:
[----:B------:R-:W0:Y:S01]  /*17b0*/  LDC.64 R178, c[0x0][0x238] ;  /* 0x00008e00ffb27b82 */ /* 0x000e220000000a00 */
[----:B------:R-:W-:Y:S01]  /*17c0*/  IADD3 R177, R177, 0x80, RZ ;  /* 0x00000080b1b17810 */ /* 0x000fe20007ffe0ff */
[C---:B0-----:R-:W-:Y:S01]  /*17d0*/  IMAD.WIDE.U32 R178, R175.reuse, 0x10, R178 ;  /* 0x00000010afb27825 */ /* 0x041fe200078e00b2 */
[----:B------:R-:W-:-:S04]  /*17e0*/  IADD3 R175, R175, 0x80, RZ ;  /* 0x00000080afaf7810 */ /* 0x000fc80007ffe0ff */
[----:B------:R2:W-:Y:S03]  /*17f0*/  STG.E.128 desc[UR4][R178.64], R36 ;  /* 0x00000024b2007986 */ /* 0x0005e6000c101d04 */
.L_x_33949:
[----:B------:R-:W-:Y:S05]  /*1800*/  BSYNC B0 ;  /* 0x0000000000007941 */ /* 0x000fea0003800000 */
.L_x_33948:
[----:B------:R-:W-:Y:S01]  /*1810*/  LOP3.LUT P2, RZ, R182, 0x2000, RZ, 0xc0, !PT ;  /* 0x00002000b6ff7812 */ /* 0x000fe2000784c0ff */
[----:B------:R-:W-:-:S12]  /*1820*/  BSSY B0, `(.L_x_33958) ;  /* 0x0000035000007945 */ /* 0x000fd80003800000 */
[----:B------:R-:W-:Y:S05]  /*1830*/  @!P2 BRA `(.L_x_33959) ;  /* 0x0000000000cca947 */ /* 0x000fea0003800000 */
[----:B------:R-:W3:Y:S02]  /*1840*/  LDC.64 R180, c[0x0][0x230] ;  /* 0x00008c00ffb47b82 */ /* 0x000ee40000000a00 */
[----:B---3--:R-:W-:-:S04]  /*1850*/  ISETP.NE.U32.AND P2, PT, R180, RZ, PT ;  /* 0x000000ffb400720c */ /* 0x008fc80003f45070 */
[----:B------:R-:W-:-:S13]  /*1860*/  ISETP.NE.AND.EX P2, PT, R181, RZ, PT, P2 ;  /* 0x000000ffb500720c */ /* 0x000fda0003f45320 */
[----:B------:R-:W0:Y:S02]  /*1870*/  @P2 LDC.64 R32, c[0x0][0x230] ;  /* 0x00008c00ff202b82 */ /* 0x000e240000000a00 */
[----:B0-2---:R-:W-:-:S05]  /*1880*/  @P2 IMAD.WIDE.U32 R178, R175, 0x10, R32 ;  /* 0x00000010afb22825 */ /* 0x005fca00078e0020 */
        /* <DEDUP_REMOVED lines=22> */
.L_x_33961:
[----:B------:R-:W-:Y:S05]  /*19f0*/  BSYNC B1 ;  /* 0x0000000000017941 */ /* 0x000fea0003800000 */
.L_x_33960:
[----:B------:R-:W-:Y:S04]  /*1a00*/  BSSY B1, `(.L_x_33962) ;  /* 0x0000005000017945 */ /* 0x000fe80003800000 */
[----:B------:R-:W-:Y:S05]  /*1a10*/  @!P3 BRA `(.L_x_33963) ;  /* 0x00000000000cb947 */ /* 0x000fea0003800000 */
[----:B-----5:R-:W-:-:S04]  /*1a20*/  FMUL.FTZ R178, R185, UR7 ;  /* 0x00000007b9b27c20 */ /* 0x020fc80008410000 */
[----:B------:R-:W-:-:S04]  /*1a30*/  FMUL.FTZ R33, R133, R178 ;  /* 0x000000b285217220 */ /* 0x000fc80000410000 */
[----:B------:R-:W-:-:S07]  /*1a40*/  @P2 FADD.FTZ R33, R45, R33 ;  /* 0x000000212d212221 */ /* 0x000fce0000010000 */
.L_x_33963:
[----:B------:R-:W-:Y:S05]  /*1a50*/  BSYNC B1 ;  /* 0x0000000000017941 */ /* 0x000fea0003800000 */
.L_x_33962:
[----:B------:R-:W-:Y:S04]  /*1a60*/  BSSY B1, `(.L_x_33964) ;  /* 0x0000005000017945 */ /* 0x000fe80003800000 */
[----:B------:R-:W-:Y:S05]  /*1a70*/  @!P3 BRA `(.L_x_33965) ;  /* 0x00000000000cb947 */ /* 0x000fea0003800000 */
[----:B-----5:R-:W-:-:S04]  /*1a80*/  FMUL.FTZ R179, R186, UR7 ;  /* 0x00000007bab37c20 */ /* 0x020fc80008410000 */
[----:B------:R-:W-:-:S04]  /*1a90*/  FMUL.FTZ R34, R134, R179 ;  /* 0x000000b386227220 */ /* 0x000fc80000410000 */
[----:B------:R-:W-:-:S07]  /*1aa0*/  @P2 FADD.FTZ R34, R46, R34 ;  /* 0x000000222e222221 */ /* 0x000fce0000010000 */
.L_x_33965:
[----:B------:R-:W-:Y:S05]  /*1ab0*/  BSYNC B1 ;  /* 0x0000000000017941 */ /* 0x000fea0003800000 */
.L_x_33964:
[----:B------:R-:W-:Y:S04]  /*1ac0*/  BSSY B1, `(.L_x_33966) ;  /* 0x0000005000017945 */ /* 0x000fe80003800000 */
[----:B------:R-:W-:Y:S05]  /*1ad0*/  @!P3 BRA `(.L_x_33967) ;  /* 0x00000000000cb947 */ /* 0x000fea0003800000 */
[----:B-----5:R-:W-:-:S04]  /*1ae0*/  FMUL.FTZ R178, R187, UR7 ;  /* 0x00000007bbb27c20 */ /* 0x020fc80008410000 */
[----:B------:R-:W-:-:S04]  /*1af0*/  FMUL.FTZ R35, R135, R178 ;  /* 0x000000b287237220 */ /* 0x000fc80000410000 */
[----:B------:R-:W-:-:S07]  /*1b00*/  @P2 FADD.FTZ R35, R47, R35 ;  /* 0x000000232f232221 */ /* 0x000fce0000010000 */
.L_x_33967:
[----:B------:R-:W-:Y:S05]  /*1b10*/  BSYNC B1 ;  /* 0x0000000000017941 */ /* 0x000fea0003800000 */
.L_x_33966:
[----:B------:R-:W0:Y:S01]  /*1b20*/  LDC.64 R178, c[0x0][0x238] ;  /* 0x00008e00ffb27b82 */ /* 0x000e220000000a00 */
[----:B------:R-:W-:Y:S01]  /*1b30*/  IADD3 R177, R177, 0x80, RZ ;  /* 0x00000080b1b17810 */ /* 0x000fe20007ffe0ff */
[C---:B0-----:R-:W-:Y:S01]  /*1b40*/  IMAD.WIDE.U32 R178, R175.reuse, 0x10, R178 ;  /* 0x00000010afb27825 */ /* 0x041fe200078e00b2 */
[----:B------:R-:W-:-:S04]  /*1b50*/  IADD3 R175, R175, 0x80, RZ ;  /* 0x00000080afaf7810 */ /* 0x000fc80007ffe0ff */
[----:B------:R3:W-:Y:S03]  /*1b60*/  STG.E.128 desc[UR4][R178.64], R32 ;  /* 0x00000020b2007986 */ /* 0x0007e6000c101d04 */
.L_x_33959:
[----:B------:R-:W-:Y:S05]  /*1b70*/  BSYNC B0 ;  /* 0x0000000000007941 */ /* 0x000fea0003800000 */
.L_x_33958:
[----:B------:R-:W-:Y:S01]  /*1b80*/  LOP3.LUT P2, RZ, R182, 0x1000, RZ, 0xc0, !PT ;  /* 0x00001000b6ff7812 */ /* 0x000fe2000784c0ff */
[----:B------:R-:W-:-:S12]  /*1b90*/  BSSY B0, `(.L_x_33968) ;  /* 0x0000035000007945 */ /* 0x000fd80003800000 */
[----:B------:R-:W-:Y:S05]  /*1ba0*/  @!P2 BRA `(.L_x_33969) ;  /* 0x0000000000cca947 */ /* 0x000fea0003800000 */
[----:B------:R-:W4:Y:S02]  /*1bb0*/  LDC.64 R180, c[0x0][0x230] ;  /* 0x00008c00ffb47b82 */ /* 0x000f240000000a00 */
[----:B----4-:R-:W-:-:S04]  /*1bc0*/  ISETP.NE.U32.AND P2, PT, R180, RZ, PT ;  /* 0x000000ffb400720c */ /* 0x010fc80003f45070 */
[----:B------:R-:W-:-:S13]  /*1bd0*/  ISETP.NE.AND.EX P2, PT, R181, RZ, PT, P2 ;  /* 0x000000ffb500720c */ /* 0x000fda0003f45320 */
[----:B------:R-:W0:Y:S02]  /*1be0*/  @P2 LDC.64 R28, c[0x0][0x230] ;  /* 0x00008c00ff1c2b82 */ /* 0x000e240000000a00 */
[----:B0-23--:R-:W-:-:S05]  /*1bf0*/  @P2 IMAD.WIDE.U32 R178, R175, 0x10, R28 ;  /* 0x00000010afb22825 */ /* 0x00dfca00078e001c */
        /* <DEDUP_REMOVED lines=22> */
.L_x_33971:
[----:B------:R-:W-:Y:S05]  /*1d60*/  BSYNC B1 ;  /* 0x0000000000017941 */ /* 0x000fea0003800000 */
.L_x_33970:
[----:B------:R-:W-:Y:S04]  /*1d70*/  BSSY B1, `(.L_x_33972) ;  /* 0x0000005000017945 */ /* 0x000fe80003800000 */
[----:B------:R-:W-:Y:S05]  /*1d80*/  @!P3 BRA `(.L_x_33973) ;  /* 0x00000000000cb947 */ /* 0x000fea0003800000 */
[----:B-----5:R-:W-:-:S04]  /*1d90*/  FMUL.FTZ R178, R185, UR7 ;  /* 0x00000007b9b27c20 */ /* 0x020fc80008410000 */
[----:B------:R-:W-:-:S04]  /*1da0*/  FMUL.FTZ R29, R121, R178 ;  /* 0x000000b2791d7220 */ /* 0x000fc80000410000 */
[----:B------:R-:W-:-:S07]  /*1db0*/  @P2 FADD.FTZ R29, R45, R29 ;  /* 0x0000001d2d1d2221 */ /* 0x000fce0000010000 */
.L_x_33973:
[----:B------:R-:W-:Y:S05]  /*1dc0*/  BSYNC B1 ;  /* 0x0000000000017941 */ /* 0x000fea0003800000 */
.L_x_33972:
[----:B------:R-:W-:Y:S04]  /*1dd0*/  BSSY B1, `(.L_x_33974) ;  /* 0x0000005000017945 */ /* 0x000fe80003800000 */
[----:B------:R-:W-:Y:S05]  /*1de0*/  @!P3 BRA `(.L_x_33975) ;  /* 0x00000000000cb947 */ /* 0x000fea0003800000 */
[----:B-----5:R-:W-:-:S04]  /*1df0*/  FMUL.FTZ R179, R186, UR7 ;  /* 0x00000007bab37c20 */ /* 0x020fc80008410000 */
[----:B------:R-:W-:-:S04]  /*1e00*/  FMUL.FTZ R30, R122, R179 ;  /* 0x000000b37a1e7220 */ /* 0x000fc80000410000 */
[----:B------:R-:W-:-:S07]  /*1e10*/  @P2 FADD.FTZ R30, R46, R30 ;  /* 0x0000001e2e1e2221 */ /* 0x000fce0000010000 */
.L_x_33975:
[----:B------:R-:W-:Y:S05]  /*1e20*/  BSYNC B1 ;  /* 0x0000000000017941 */ /* 0x000fea0003800000 */
.L_x_33974:
[----:B------:R-:W-:Y:S04]  /*1e30*/  BSSY B1, `(.L_x_33976) ;  /* 0x0000005000017945 */ /* 0x000fe80003800000 */
[----:B------:R-:W-:Y:S05]  /*1e40*/  @!P3 BRA `(.L_x_33977) ;  /* 0x00000000000cb947 */ /* 0x000fea0003800000 */
[----:B-----5:R-:W-:-:S04]  /*1e50*/  FMUL.FTZ R178, R187, UR7 ;  /* 0x00000007bbb27c20 */ /* 0x020fc80008410000 */
[----:B------:R-:W-:-:S04]  /*1e60*/  FMUL.FTZ R31, R123, R178 ;  /* 0x000000b27b1f7220 */ /* 0x000fc80000410000 */
[----:B------:R-:W-:-:S07]  /*1e70*/  @P2 FADD.FTZ R31, R47, R31 ;  /* 0x0000001f2f1f2221 */ /* 0x000fce0000010000 */
.L_x_33977:
[----:B------:R-:W-:Y:S05]  /*1e80*/  BSYNC B1 ;  /* 0x0000000000017941 */ /* 0x000fea0003800000 */
.L_x_33976:
[----:B------:R-:W0:Y:S01]  /*1e90*/  LDC.64 R178, c[0x0][0x238] ;  /* 0x00008e00ffb27b82 */ /* 0x000e220000000a00 */
[----:B------:R-:W-:Y:S01]  /*1ea0*/  IADD3 R177, R177, 0x80, RZ ;  /* 0x00000080b1b17810 */ /* 0x000fe20007ffe0ff */
[C---:B0-----:R-:W-:Y:S01]  /*1eb0*/  IMAD.WIDE.U32 R178, R175.reuse, 0x10, R178 ;  /* 0x00000010afb27825 */ /* 0x041fe200078e00b2 */
[----:B------:R-:W-:-:S04]  /*1ec0*/  IADD3 R175, R175, 0x80, RZ ;  /* 0x00000080afaf7810 */ /* 0x000fc80007ffe0ff */
[----:B------:R4:W-:Y:S03]  /*1ed0*/  STG.E.128 desc[UR4][R178.64], R28 ;  /* 0x0000001cb2007986 */ /* 0x0009e6000c101d04 */
.L_x_33969:
[----:B------:R-:W-:Y:S05]  /*1ee0*/  BSYNC B0 ;  /* 0x0000000000007941 */ /* 0x000fea0003800000 */
.L_x_33968:
[----:B------:R-:W-:Y:S01]  /*1ef0*/  LOP3.LUT P2, RZ, R182, 0x800, RZ, 0xc0, !PT ;  /* 0x00000800b6ff7812 */ /* 0x000fe2000784c0ff */
[----:B------:R-:W-:-:S12]  /*1f00*/  BSSY B0, `(.L_x_33978) ;  /* 0x0000035000007945 */ /* 0x000fd80003800000 */
[----:B------:R-:W-:Y:S05]  /*1f10*/  @!P2 BRA `(.L_x_33979) ;  /* 0x0000000000cca947 */ /* 0x000fea0003800000 */
[----:B------:R-:W0:Y:S02]  /*1f20*/  LDC.64 R180, c[0x0][0x230] ;  /* 0x00008c00ffb47b82 */ /* 0x000e240000000a00 */
[----:B0-----:R-:W-:-:S04]  /*1f30*/  ISETP.NE.U32.AND P2, PT, R180, RZ, PT ;  /* 0x000000ffb400720c */ /* 0x001fc80003f45070 */
[----:B------:R-:W-:-:S13]  /*1f40*/  ISETP.NE.AND.EX P2, PT, R181, RZ, PT, P2 ;  /* 0x000000ffb500720c */ /* 0x000fda0003f45320 */
[----:B------:R-:W2:Y:S02]  /*1f50*/  @P2 LDC.64 R24, c[0x0][0x230] ;  /* 0x00008c00ff182b82 */ /* 0x000ea40000000a00 */
[----:B--234-:R-:W-:-:S05]  /*1f60*/  @P2 IMAD.WIDE.U32 R178, R175, 0x10, R24 ;  /* 0x00000010afb22825 */ /* 0x01cfca00078e0018 */
        /* <DEDUP_REMOVED lines=22> */
.L_x_33981:
[----:B------:R-:W-:Y:S05]  /*20d0*/  BSYNC B1 ;  /* 0x0000000000017941 */ /* 0x000fea0003800000 */
.L_x_33980:
[----:B------:R-:W-:Y:S04]  /*20e0*/  BSSY B1, `(.L_x_33982) ;  /* 0x0000005000017945 */ /* 0x000fe80003800000 */
[----:B------:R-:W-:Y:S05]  /*20f0*/  @!P3 BRA `(.L_x_33983) ;  /* 0x00000000000cb947 */ /* 0x000fea0003800000 */
[----:B-----5:R-:W-:-:S04]  /*2100*/  FMUL.FTZ R178, R185, UR7 ;  /* 0x00000007b9b27c20 */ /* 0x020fc80008410000 */
[----:B------:R-:W-:-:S04]  /*2110*/  FMUL.FTZ R25, R109, R178 ;  /* 0x000000b26d197220 */ /* 0x000fc80000410000 */
[----:B------:R-:W-:-:S07]  /*2120*/  @P2 FADD.FTZ R25, R45, R25 ;  /* 0x000000192d192221 */ /* 0x000fce0000010000 */
.L_x_33983:
[----:B------:R-:W-:Y:S05]  /*2130*/  BSYNC B1 ;  /* 0x0000000000017941 */ /* 0x000fea0003800000 */
.L_x_33982:
[----:B------:R-:W-:Y:S04]  /*2140*/  BSSY B1, `(.L_x_33984) ;  /* 0x0000005000017945 */ /* 0x000fe80003800000 */
[----:B------:R-:W-:Y:S05]  /*2150*/  @!P3 BRA `(.L_x_33985) ;  /* 0x00000000000cb947 */ /* 0x000fea0003800000 */
[----:B-----5:R-:W-:-:S04]  /*2160*/  FMUL.FTZ R179, R186, UR7 ;  /* 0x00000007bab37c20 */ /* 0x020fc80008410000 */
[----:B------:R-:W-:-:S04]  /*2170*/  FMUL.FTZ R26, R110, R179 ;  /* 0x000000b36e1a7220 */ /* 0x000fc80000410000 */
[----:B------:R-:W-:-:S07]  /*2180*/  @P2 FADD.FTZ R26, R46, R26 ;  /* 0x0000001a2e1a2221 */ /* 0x000fce0000010000 */
.L_x_33985:
[----:B------:R-:W-:Y:S05]  /*2190*/  BSYNC B1 ;  /* 0x0000000000017941 */ /* 0x000fea0003800000 */
.L_x_33984:
[----:B------:R-:W-:Y:S04]  /*21a0*/  BSSY B1, `(.L_x_33986) ;  /* 0x0000005000017945 */ /* 0x000fe80003800000 */
[----:B------:R-:W-:Y:S05]  /*21b0*/  @!P3 BRA `(.L_x_33987) ;  /* 0x00000000000cb947 */ /* 0x000fea0003800000 */
[----:B-----5:R-:W-:-:S04]  /*21c0*/  FMUL.FTZ R178, R187, UR7 ;  /* 0x00000007bbb27c20 */ /* 0x020fc80008410000 */
[----:B------:R-:W-:-:S04]  /*21d0*/  FMUL.FTZ R27, R111, R178 ;  /* 0x000000b26f1b7220 */ /* 0x000fc80000410000 */
[----:B------:R-:W-:-:S07]  /*21e0*/  @P2 FADD.FTZ R27, R47, R27 ;  /* 0x0000001b2f1b2221 */ /* 0x000fce0000010000 */
.L_x_33987:
[----:B------:R-:W-:Y:S05]  /*21f0*/  BSYNC B1 ;  /* 0x0000000000017941 */ /* 0x000fea0003800000 */
.L_x_33986:
[----:B------:R-:W0:Y:S01]  /*2200*/  LDC.64 R178, c[0x0][0x238] ;  /* 0x00008e00ffb27b82 */ /* 0x000e220000000a00 */
[----:B------:R-:W-:Y:S01]  /*2210*/  IADD3 R177, R177, 0x80, RZ ;  /* 0x00000080b1b17810 */ /* 0x000fe20007ffe0ff */
[C---:B0-----:R-:W-:Y:S01]  /*2220*/  IMAD.WIDE.U32 R178, R175.reuse, 0x10, R178 ;  /* 0x00000010afb27825 */ /* 0x041fe200078e00b2 */
[----:B------:R-:W-:-:S04]  /*2230*/  IADD3 R175, R175, 0x80, RZ ;  /* 0x00000080afaf7810 */ /* 0x000fc80007ffe0ff */
[----:B------:R0:W-:Y:S03]  /*2240*/  STG.E.128 desc[UR4][R178.64], R24 ;  /* 0x00000018b2007986 */ /* 0x0001e6000c101d04 */
.L_x_33979:
[----:B------:R-:W-:Y:S05]  /*2250*/  BSYNC B0 ;  /* 0x0000000000007941 */ /* 0x000fea0003800000 */
.L_x_33978:
        /* <DEDUP_REMOVED lines=30> */
.L_x_33991:
[----:B------:R-:W-:Y:S05]  /*2440*/  BSYNC B1 ;  /* 0x0000000000017941 */ /* 0x000fea0003800000 */
.L_x_33990:
[----:B------:R-:W-:Y:S04]  /*2450*/  BSSY B1, `(.L_x_33992) ;  /* 0x0000005000017945 */ /* 0x000fe80003800000 */
[----:B------:R-:W-:Y:S05]  /*2460*/  @!P3 BRA `(.L_x_33993) ;  /* 0x00000000000cb947 */ /* 0x000fea0003800000 */
[----:B-----5:R-:W-:-:S04]  /*2470*/  FMUL.FTZ R178, R185, UR7 ;  /* 0x00000007b9b27c20 */ /* 0x020fc80008410000 */
[----:B------:R-:W-:-:S04]  /*2480*/  FMUL.FTZ R21, R97, R178 ;  /* 0x000000b261157220 */ /* 0x000fc80000410000 */
[----:B------:R-:W-:-:S07]  /*2490*/  @P2 FADD.FTZ R21, R45, R21 ;  /* 0x000000152d152221 */ /* 0x000fce0000010000 */
.L_x_33993:
[----:B------:R-:W-:Y:S05]  /*24a0*/  BSYNC B1 ;  /* 0x0000000000017941 */ /* 0x000fea0003800000 */
.L_x_33992:
[----:B------:R-:W-:Y:S04]  /*24b0*/  BSSY B1, `(.L_x_33994) ;  /* 0x0000005000017945 */ /* 0x000fe80003800000 */
[----:B------:R-:W-:Y:S05]  /*24c0*/  @!P3 BRA `(.L_x_33995) ;  /* 0x00000000000cb947 */ /* 0x000fea0003800000 */
[----:B-----5:R-:W-:-:S04]  /*24d0*/  FMUL.FTZ R179, R186, UR7 ;  /* 0x00000007bab37c20 */ /* 0x020fc80008410000 */
[----:B------:R-:W-:-:S04]  /*24e0*/  FMUL.FTZ R22, R98, R179 ;  /* 0x000000b362167220 */ /* 0x000fc80000410000 */
[----:B------:R-:W-:-:S07]  /*24f0*/  @P2 FADD.FTZ R22, R46, R22 ;  /* 0x000000162e162221 */ /* 0x000fce0000010000 */
.L_x_33995:
[----:B------:R-:W-:Y:S05]  /*2500*/  BSYNC B1 ;  /* 0x0000000000017941 */ /* 0x000fea0003800000 */
.L_x_33994:
[----:B------:R-:W-:Y:S04]  /*2510*/  BSSY B1, `(.L_x_33996) ;  /* 0x0000005000017945 */ /* 0x000fe80003800000 */
[----:B------:R-:W-:Y:S05]  /*2520*/  @!P3 BRA `(.L_x_33997) ;  /* 0x00000000000cb947 */ /* 0x000fea0003800000 */
[----:B-----5:R-:W-:-:S04]  /*2530*/  FMUL.FTZ R178, R187, UR7 ;  /* 0x00000007bbb27c20 */ /* 0x020fc80008410000 */
[----:B------:R-:W-:-:S04]  /*2540*/  FMUL.FTZ R23, R99, R178 ;  /* 0x000000b263177220 */ /* 0x000fc80000410000 */
[----:B------:R-:W-:-:S07]  /*2550*/  @P2 FADD.FTZ R23, R47, R23 ;  /* 0x000000172f172221 */ /* 0x000fce0000010000 */
.L_x_33997:
[----:B------:R-:W-:Y:S05]  /*2560*/  BSYNC B1 ;  /* 0x0000000000017941 */ /* 0x000fea0003800000 */
.L_x_33996:
[----:B------:R-:W0:Y:S01]  /*2570*/  LDC.64 R178, c[0x0][0x238] ;  /* 0x00008e00ffb27b82 */ /* 0x000e220000000a00 */
[----:B------:R-:W-:Y:S01]  /*2580*/  IADD3 R177, R177, 0x80, RZ ;  /* 0x00000080b1b17810 */ /* 0x000fe20007ffe0ff */
[C---:B0-----:R-:W-:Y:S01]  /*2590*/  IMAD.WIDE.U32 R178, R175.reuse, 0x10, R178 ;  /* 0x00000010afb27825 */ /* 0x041fe200078e00b2 */
[----:B------:R-:W-:-:S04]  /*25a0*/  IADD3 R175, R175, 0x80, RZ ;  /* 0x00000080afaf7810 */ /* 0x000fc80007ffe0ff */
[----:B------:R0:W-:Y:S03]  /*25b0*/  STG.E.128 desc[UR4][R178.64], R20 ;  /* 0x00000014b2007986 */ /* 0x0001e6000c101d04 */
.L_x_33989:
[----:B------:R-:W-:Y:S05]  /*25c0*/  BSYNC B0 ;  /* 0x0000000000007941 */ /* 0x000fea0003800000 */
.L_x_33988:
        /* <DEDUP_REMOVED lines=30> */
.L_x_34001:
[----:B------:R-:W-:Y:S05]  /*27b0*/  BSYNC B1 ;  /* 0x0000000000017941 */ /* 0x000fea0003800000 */
.L_x_34000:
[----:B------:R-:W-:Y:S04]  /*27c0*/  BSSY B1, `(.L_x_34002) ;  /* 0x0000005000017945 */ /* 0x000fe80003800000 */
[----:B------:R-:W-:Y:S05]  /*27d0*/  @!P3 BRA `(.L_x_34003) ;  /* 0x00000000000cb947 */ /* 0x000fea0003800000 */
[----:B-----5:R-:W-:-:S04]  /*27e0*/  FMUL.FTZ R178, R185, UR7 ;  /* 0x00000007b9b27c20 */ /* 0x020fc80008410000 */
[----:B------:R-:W-:-:S04]  /*27f0*/  FMUL.FTZ R17, R85, R178 ;  /* 0x000000b255117220 */ /* 0x000fc80000410000 */
[----:B------:R-:W-:-:S07]  /*2800*/  @P2 FADD.FTZ R17, R45, R17 ;  /* 0x000000112d112221 */ /* 0x000fce0000010000 */
.L_x_34003:
[----:B------:R-:W-:Y:S05]  /*2810*/  BSYNC B1 ;  /* 0x0000000000017941 */ /* 0x000fea0003800000 */
.L_x_34002:
[----:B------:R-:W-:Y:S04]  /*2820*/  BSSY B1, `(.L_x_34004) ;  /* 0x0000005000017945 */ /* 0x000fe80003800000 */
[----:B------:R-:W-:Y:S05]  /*2830*/  @!P3 BRA `(.L_x_34005) ;  /* 0x00000000000cb947 */ /* 0x000fea0003800000 */
[----:B-----5:R-:W-:-:S04]  /*2840*/  FMUL.FTZ R179, R186, UR7 ;  /* 0x00000007bab37c20 */ /* 0x020fc80008410000 */
[----:B------:R-:W-:-:S04]  /*2850*/  FMUL.FTZ R18, R86, R179 ;  /* 0x000000b356127220 */ /* 0x000fc80000410000 */
[----:B------:R-:W-:-:S07]  /*2860*/  @P2 FADD.FTZ R18, R46, R18 ;  /* 0x000000122e122221 */ /* 0x000fce0000010000 */
.L_x_34005:
[----:B------:R-:W-:Y:S05]  /*2870*/  BSYNC B1 ;  /* 0x0000000000017941 */ /* 0x000fea0003800000 */
.L_x_34004:
[----:B------:R-:W-:Y:S04]  /*2880*/  BSSY B1, `(.L_x_34006) ;  /* 0x0000005000017945 */ /* 0x000fe80003800000 */
[----:B------:R-:W-:Y:S05]  /*2890*/  @!P3 BRA `(.L_x_34007) ;  /* 0x00000000000cb947 */ /* 0x000fea0003800000 */
[----:B-----5:R-:W-:-:S04]  /*28a0*/  FMUL.FTZ R178, R187, UR7 ;  /* 0x00000007bbb27c20 */ /* 0x020fc80008410000 */
[----:B------:R-:W-:-:S04]  /*28b0*/  FMUL.FTZ R19, R87, R178 ;  /* 0x000000b257137220 */ /* 0x000fc80000410000 */
[----:B------:R-:W-:-:S07]  /*28c0*/  @P2 FADD.FTZ R19, R47, R19 ;  /* 0x000000132f132221 */ /* 0x000fce0000010000 */
.L_x_34007:
[----:B------:R-:W-:Y:S05]  /*28d0*/  BSYNC B1 ;  /* 0x0000000000017941 */ /* 0x000fea0003800000 */
.L_x_34006:
[----:B------:R-:W0:Y:S01]  /*28e0*/  LDC.64 R178, c[0x0][0x238] ;  /* 0x00008e00ffb27b82 */ /* 0x000e220000000a00 */
[----:B------:R-:W-:Y:S01]  /*28f0*/  IADD3 R177, R177, 0x80, RZ ;  /* 0x00000080b1b17810 */ /* 0x000fe20007ffe0ff */
[C---:B0-----:R-:W-:Y:S01]  /*2900*/  IMAD.WIDE.U32 R178, R175.reuse, 0x10, R178 ;  /* 0x00000010afb27825 */ /* 0x041fe200078e00b2 */
[----:B------:R-:W-:-:S04]  /*2910*/  IADD3 R175, R175, 0x80, RZ ;  /* 0x00000080afaf7810 */ /* 0x000fc80007ffe0ff */
[----:B------:R0:W-:Y:S03]  /*2920*/  STG.E.128 desc[UR4][R178.64], R16 ;  /* 0x00000010b2007986 */ /* 0x0001e6000c101d04 */
.L_x_33999:
[----:B------:R-:W-:Y:S05]  /*2930*/  BSYNC B0 ;  /* 0x0000000000007941 */ /* 0x000fea0003800000 */
.L_x_33998:
        /* <DEDUP_REMOVED lines=30> */
.L_x_34011:
[----:B------:R-:W-:Y:S05]  /*2b20*/  BSYNC B1 ;  /* 0x0000000000017941 */ /* 0x000fea0003800000 */
.L_x_34010:
[----:B------:R-:W-:Y:S04]  /*2b30*/  BSSY B1, `(.L_x_34012) ;  /* 0x0000005000017945 */ /* 0x000fe80003800000 */
[----:B------:R-:W-:Y:S05]  /*2b40*/  @!P3 BRA `(.L_x_34013) ;  /* 0x00000000000cb947 */ /* 0x000fea0003800000 */
[----:B-----5:R-:W-:-:S04]  /*2b50*/  FMUL.FTZ R178, R185, UR7 ;  /* 0x00000007b9b27c20 */ /* 0x020fc80008410000 */
[----:B------:R-:W-:-:S04]  /*2b60*/  FMUL.FTZ R13, R73, R178 ;  /* 0x000000b2490d7220 */ /* 0x000fc80000410000 */
[----:B------:R-:W-:-:S07]  /*2b70*/  @P2 FADD.FTZ R13, R45, R13 ;  /* 0x0000000d2d0d2221 */ /* 0x000fce0000010000 */
.L_x_34013:
[----:B------:R-:W-:Y:S05]  /*2b80*/  BSYNC B1 ;  /* 0x0000000000017941 */ /* 0x000fea0003800000 */
.L_x_34012:
[----:B------:R-:W-:Y:S04]  /*2b90*/  BSSY B1, `(.L_x_34014) ;  /* 0x0000005000017945 */ /* 0x000fe80003800000 */
[----:B------:R-:W-:Y:S05]  /*2ba0*/  @!P3 BRA `(.L_x_34015) ;  /* 0x00000000000cb947 */ /* 0x000fea0003800000 */
[----:B-----5:R-:W-:-:S04]  /*2bb0*/  FMUL.FTZ R179, R186, UR7 ;  /* 0x00000007bab37c20 */ /* 0x020fc80008410000 */
[----:B------:R-:W-:-:S04]  /*2bc0*/  FMUL.FTZ R14, R74, R179 ;  /* 0x000000b34a0e7220 */ /* 0x000fc80000410000 */
[----:B------:R-:W-:-:S07]  /*2bd0*/  @P2 FADD.FTZ R14, R46, R14 ;  /* 0x0000000e2e0e2221 */ /* 0x000fce0000010000 */
.L_x_34015:
[----:B------:R-:W-:Y:S05]  /*2be0*/  BSYNC B1 ;  /* 0x0000000000017941 */ /* 0x000fea0003800000 */
.L_x_34014:
[----:B------:R-:W-:Y:S04]  /*2bf0*/  BSSY B1, `(.L_x_34016) ;  /* 0x0000005000017945 */ /* 0x000fe80003800000 */
[----:B------:R-:W-:Y:S05]  /*2c00*/  @!P3 BRA `(.L_x_34017) ;  /* 0x00000000000cb947 */ /* 0x000fea0003800000 */
[----:B-----5:R-:W-:-:S04]  /*2c10*/  FMUL.FTZ R178, R187, UR7 ;  /* 0x00000007bbb27c20 */ /* 0x020fc80008410000 */
[----:B------:R-:W-:-:S04]  /*2c20*/  FMUL.FTZ R15, R75, R178 ;  /* 0x000000b24b0f7220 */ /* 0x000fc80000410000 */
[----:B------:R-:W-:-:S07]  /*2c30*/  @P2 FADD.FTZ R15, R47, R15 ;  /* 0x0000000f2f0f2221 */ /* 0x000fce0000010000 */
.L_x_34017:
[----:B------:R-:W-:Y:S05]  /*2c40*/  BSYNC B1 ;  /* 0x0000000000017941 */ /* 0x000fea0003800000 */
.L_x_34016:
[----:B------:R-:W0:Y:S01]  /*2c50*/  LDC.64 R178, c[0x0][0x238] ;  /* 0x00008e00ffb27b82 */ /* 0x000e220000000a00 */
[----:B------:R-:W-:Y:S01]  /*2c60*/  IADD3 R177, R177, 0x80, RZ ;  /* 0x00000080b1b17810 */ /* 0x000fe20007ffe0ff */
[C---:B0-----:R-:W-:Y:S01]  /*2c70*/  IMAD.WIDE.U32 R178, R175.reuse, 0x10, R178 ;  /* 0x00000010afb27825 */ /* 0x041fe200078e00b2 */
[----:B------:R-:W-:-:S04]  /*2c80*/  IADD3 R175, R175, 0x80, RZ ;  /* 0x00000080afaf7810 */ /* 0x000fc80007ffe0ff */
[----:B------:R0:W-:Y:S03]  /*2c90*/  STG.E.128 desc[UR4][R178.64], R12 ;  /* 0x0000000cb2007986 */ /* 0x0001e6000c101d04 */
.L_x_34009:
[----:B------:R-:W-:Y:S05]  /*2ca0*/  BSYNC B0 ;  /* 0x0000000000007941 */ /* 0x000fea0003800000 */
.L_x_34008:
        /* <DEDUP_REMOVED lines=30> */
.L_x_34021:
[----:B------:R-:W-:Y:S05]  /*2e90*/  BSYNC B1 ;  /* 0x0000000000017941 */ /* 0x000fea0003800000 */
.L_x_34020:
[----:B------:R-:W-:Y:S04]  /*2ea0*/  BSSY B1, `(.L_x_34022) ;  /* 0x0000005000017945 */ /* 0x000fe80003800000 */
[----:B------:R-:W-:Y:S05]  /*2eb0*/  @!P3 BRA `(.L_x_34023) ;  /* 0x00000000000cb947 */ /* 0x000fea0003800000 */
[----:B-----5:R-:W-:-:S04]  /*2ec0*/  FMUL.FTZ R178, R185, UR7 ;  /* 0x00000007b9b27c20 */ /* 0x020fc80008410000 */
[----:B------:R-:W-:-:S04]  /*2ed0*/  FMUL.FTZ R9, R61, R178 ;  /* 0x000000b23d097220 */ /* 0x000fc80000410000 */
[----:B------:R-:W-:-:S07]  /*2ee0*/  @P2 FADD.FTZ R9, R45, R9 ;  /* 0x000000092d092221 */ /* 0x000fce0000010000 */
.L_x_34023:
[----:B------:R-:W-:Y:S05]  /*2ef0*/  BSYNC B1 ;  /* 0x0000000000017941 */ /* 0x000fea0003800000 */
.L_x_34022:
[----:B------:R-:W-:Y:S04]  /*2f00*/  BSSY B1, `(.L_x_34024) ;  /* 0x0000005000017945 */ /* 0x000fe80003800000 */
[----:B------:R-:W-:Y:S05]  /*2f10*/  @!P3 BRA `(.L_x_34025) ;  /* 0x00000000000cb947 */ /* 0x000fea0003800000 */
[----:B-----5:R-:W-:-:S04]  /*2f20*/  FMUL.FTZ R179, R186, UR7 ;  /* 0x00000007bab37c20 */ /* 0x020fc80008410000 */
[----:B------:R-:W-:-:S04]  /*2f30*/  FMUL.FTZ R10, R62, R179 ;  /* 0x000000b33e0a7220 */ /* 0x000fc80000410000 */
[----:B------:R-:W-:-:S07]  /*2f40*/  @P2 FADD.FTZ R10, R46, R10 ;  /* 0x0000000a2e0a2221 */ /* 0x000fce0000010000 */
.L_x_34025:
[----:B------:R-:W-:Y:S05]  /*2f50*/  BSYNC B1 ;  /* 0x0000000000017941 */ /* 0x000fea0003800000 */
.L_x_34024:
[----:B------:R-:W-:Y:S04]  /*2f60*/  BSSY B1, `(.L_x_34026) ;  /* 0x0000005000017945 */ /* 0x000fe80003800000 */
[----:B------:R-:W-:Y:S05]  /*2f70*/  @!P3 BRA `(.L_x_34027) ;  /* 0x00000000000cb947 */ /* 0x000fea0003800000 */
[----:B-----5:R-:W-:-:S04]  /*2f80*/  FMUL.FTZ R178, R187, UR7 ;  /* 0x00000007bbb27c20 */ /* 0x020fc80008410000 */
[----:B------:R-:W-:-:S04]  /*2f90*/  FMUL.FTZ R11, R63, R178 ;  /* 0x000000b23f0b7220 */ /* 0x000fc80000410000 */
[----:B------:R-:W-:-:S07]  /*2fa0*/  @P2 FADD.FTZ R11, R47, R11 ;  /* 0x0000000b2f0b2221 */ /* 0x000fce0000010000 */
.L_x_34027:
[----:B------:R-:W-:Y:S05]  /*2fb0*/  BSYNC B1 ;  /* 0x0000000000017941 */ /* 0x000fea0003800000 */
.L_x_34026:
[----:B------:R-:W0:Y:S01]  /*2fc0*/  LDC.64 R178, c[0x0][0x238] ;  /* 0x00008e00ffb27b82 */ /* 0x000e220000000a00 */
[----:B------:R-:W-:Y:S01]  /*2fd0*/  IADD3 R177, R177, 0x80, RZ ;  /* 0x00000080b1b17810 */ /* 0x000fe20007ffe0ff */
[C---:B0-----:R-:W-:Y:S01]  /*2fe0*/  IMAD.WIDE.U32 R178, R175.reuse, 0x10, R178 ;  /* 0x00000010afb27825 */ /* 0x041fe200078e00b2 */
[----:B------:R-:W-:-:S04]  /*2ff0*/  IADD3 R175, R175, 0x80, RZ ;  /* 0x00000080afaf7810 */ /* 0x000fc80007ffe0ff */
[----:B------:R0:W-:Y:S03]  /*3000*/  STG.E.128 desc[UR4][R178.64], R8 ;  /* 0x00000008b2007986 */ /* 0x0001e6000c101d04 */
.L_x_34019:
[----:B------:R-:W-:Y:S05]  /*3010*/  BSYNC B0 ;  /* 0x0000000000007941 */ /* 0x000fea0003800000 */
.L_x_34018:
[----:B------:R-:W-:Y:S01]  /*3020*/  LOP3.LUT P2, RZ, R182, 0x20, RZ, 0xc0, !PT ;  /* 0x00000020b6ff7812 */ /* 0x000fe2000784c0ff */
[----:B------:R-:W-:-:S12]  /*3030*/  BSSY B0, `(.L_x_34028) ;  /* 0x0000033000007945 */ /* 0x000fd80003800000 */
[----:B------:R-:W-:Y:S05]  /*3040*/  @!P2 BRA `(.L_x_34029) ;  /* 0x0000000000c4a947 */ /* 0x000fea0003800000 */
[----:B------:R-:W0:Y:S08]  /*3050*/  @P1 LDC.64 R6, c[0x0][0x220] ;  /* 0x00008800ff061b82 */ /* 0x000e300000000a00 */
[----:B------:R-:W1:Y:S01]  /*3060*/  LDC.64 R180, c[0x0][0x230] ;  /* 0x00008c00ffb47b82 */ /* 0x000e620000000a00 */
[----:B0-----:R-:W-:-:S05]  /*3070*/  @P1 IMAD.WIDE.U32 R6, R177, 0x10, R6 ;  /* 0x00000010b1061825 */ /* 0x001fca00078e0006 */
[----:B-----5:R0:W5:Y:S01]  /*3080*/  @P1 LDG.E.128 R184, desc[UR4][R6.64] ;  /* 0x0000000406b81981 */ /* 0x020162000c1e1d00 */
[----:B-1----:R-:W-:-:S04]  /*3090*/  ISETP.NE.U32.AND P1, PT, R180, RZ, PT ;  /* 0x000000ffb400720c */ /* 0x002fc80003f25070 */
[----:B------:R-:W-:-:S13]  /*30a0*/  ISETP.NE.AND.EX P1, PT, R181, RZ, PT, P1 ;  /* 0x000000ffb500720c */ /* 0x000fda0003f25310 */
[----:B--234-:R-:W1:Y:S02]  /*30b0*/  @P1 LDC.64 R178, c[0x0][0x230] ;  /* 0x00008c00ffb21b82 */ /* 0x01ce640000000a00 */
        /* <DEDUP_REMOVED lines=20> */
.L_x_34031:
[----:B------:R-:W-:Y:S05]  /*3200*/  BSYNC B1 ;  /* 0x0000000000017941 */ /* 0x000fea0003800000 */
.L_x_34030:
[----:B------:R-:W-:Y:S04]  /*3210*/  BSSY B1, `(.L_x_34032) ;  /* 0x0000005000017945 */ /* 0x000fe80003800000 */
[----:B------:R-:W-:Y:S05]  /*3220*/  @!P2 BRA `(.L_x_34033) ;  /* 0x00000000000ca947 */ /* 0x000fea0003800000 */
[----:B-----5:R-:W-:-:S04]  /*3230*/  FMUL.FTZ R178, R185, UR7 ;  /* 0x00000007b9b27c20 */ /* 0x020fc80008410000 */
[----:B------:R-:W-:-:S04]  /*3240*/  FMUL.FTZ R5, R49, R178 ;  /* 0x000000b231057220 */ /* 0x000fc80000410000 */
[----:B------:R-:W-:-:S07]  /*3250*/  @P1 FADD.FTZ R5, R45, R5 ;  /* 0x000000052d051221 */ /* 0x000fce0000010000 */
.L_x_34033:
[----:B------:R-:W-:Y:S05]  /*3260*/  BSYNC B1 ;  /* 0x0000000000017941 */ /* 0x000fea0003800000 */
.L_x_34032:
[----:B------:R-:W-:Y:S04]  /*3270*/  BSSY B1, `(.L_x_34034) ;  /* 0x0000005000017945 */ /* 0x000fe80003800000 */
[----:B------:R-:W-:Y:S05]  /*3280*/  @!P2 BRA `(.L_x_34035) ;  /* 0x00000000000ca947 */ /* 0x000fea0003800000 */
[----:B-----5:R-:W-:-:S04]  /*3290*/  FMUL.FTZ R173, R186, UR7 ;  /* 0x00000007baad7c20 */ /* 0x020fc80008410000 */
[----:B------:R-:W-:-:S04]  /*32a0*/  FMUL.FTZ R6, R50, R173 ;  /* 0x000000ad32067220 */ /* 0x000fc80000410000 */
[----:B------:R-:W-:-:S07]  /*32b0*/  @P1 FADD.FTZ R6, R46, R6 ;  /* 0x000000062e061221 */ /* 0x000fce0000010000 */
.L_x_34035:
[----:B------:R-:W-:Y:S05]  /*32c0*/  BSYNC B1 ;  /* 0x0000000000017941 */ /* 0x000fea0003800000 */
.L_x_34034:
[----:B------:R-:W-:Y:S04]  /*32d0*/  BSSY B1, `(.L_x_34036) ;  /* 0x0000005000017945 */ /* 0x000fe80003800000 */
[----:B------:R-:W-:Y:S05]  /*32e0*/  @!P2 BRA `(.L_x_34037) ;  /* 0x00000000000ca947 */ /* 0x000fea0003800000 */
[----:B-----5:R-:W-:-:S04]  /*32f0*/  FMUL.FTZ R178, R187, UR7 ;  /* 0x00000007bbb27c20 */ /* 0x020fc80008410000 */
[----:B------:R-:W-:-:S04]  /*3300*/  FMUL.FTZ R7, R51, R178 ;  /* 0x000000b233077220 */ /* 0x000fc80000410000 */
[----:B------:R-:W-:-:S07]  /*3310*/  @P1 FADD.FTZ R7, R47, R7 ;  /* 0x000000072f071221 */ /* 0x000fce0000010000 */
.L_x_34037:
[----:B------:R-:W-:Y:S05]  /*3320*/  BSYNC B1 ;  /* 0x0000000000017941 */ /* 0x000fea0003800000 */
.L_x_34036:
[----:B------:R-:W0:Y:S02]  /*3330*/  LDC.64 R178, c[0x0][0x238] ;  /* 0x00008e00ffb27b82 */ /* 0x000e240000000a00 */
[----:B0-----:R-:W-:-:S05]  /*3340*/  IMAD.WIDE.U32 R178, R175, 0x10, R178 ;  /* 0x00000010afb27825 */ /* 0x001fca00078e00b2 */
[----:B------:R0:W-:Y:S02]  /*3350*/  STG.E.128 desc[UR4][R178.64], R4 ;  /* 0x00000004b2007986 */ /* 0x0001e4000c101d04 */
.L_x_34029:
[----:B------:R-:W-:Y:S05]  /*3360*/  BSYNC B0 ;  /* 0x0000000000007941 */ /* 0x000fea0003800000 */
.L_x_34028:
[----:B0-234-:R-:W-:Y:S01]  /*3370*/  FADD.FTZ R178, RZ, R40 ;  /* 0x00000028ffb27221 */ /* 0x01dfe20000010000 */
[----:B------:R-:W-:Y:S01]  /*3380*/  ISETP.GT.U32.AND P1, PT, R168, 0xff, PT ;  /* 0x000000ffa800780c */ /* 0x000fe20003f24070 */
[----:B------:R-:W-:Y:S01]  /*3390*/  UMOV UR6, 0xffffffff ;  /* 0xffffffff00067882 */ /* 0x000fe20000000000 */
[----:B------:R-:W-:Y:S01]  /*33a0*/  LOP3.LUT R182, R182, 0xfffffff7, RZ, 0xc0, !PT ;  /* 0xfffffff7b6b67812 */ /* 0x000fe200078ec0ff */
[----:B------:R-:W-:Y:S01]  /*33b0*/  FADD.FTZ R173, R41, R178 ;  /* 0x000000b229ad7221 */ /* 0x000fe20000010000 */
[C---:B------:R-:W-:Y:S02]  /*33c0*/  ISETP.GT.U32.AND P2, PT, R168.reuse, 0x37f, PT ;  /* 0x0000037fa800780c */ /* 0x040fe40003f44070 */
[----:B------:R-:W-:Y:S01]  /*33d0*/  ISETP.GT.U32.AND P3, PT, R168, 0x3ff, PT ;  /* 0x000003ffa800780c */ /* 0x000fe20003f64070 */
        /* <DEDUP_REMOVED lines=173> */
.L_x_34070:
[----:B------:R-:W-:Y:S01]  /*3eb0*/  LOP3.LUT P1, RZ, R2, 0x1f, RZ, 0xc0, !PT ;  /* 0x0000001f02ff7812 */ /* 0x000fe2000782c0ff */
[----:B-1----:R-:W-:Y:S01]  /*3ec0*/  FADD.FTZ R179, R188, R181 ;  /* 0x000000b5bcb37221 */ /* 0x002fe20000010000 */
[----:B------:R-:W-:Y:S01]  /*3ed0*/  LOP3.LUT R175, R175, 0x3, RZ, 0xc0, !PT ;  /* 0x00000003afaf7812 */ /* 0x000fe200078ec0ff */
[----:B------:R-:W-:Y:S05]  /*3ee0*/  WARPSYNC.ALL ;  /* 0x0000000000007948 */ /* 0x000fea0003800000 */
[----:B------:R-:W-:-:S05]  /*3ef0*/  LOP3.LUT R180, R2, 0x1f, RZ, 0xc0, !PT ;  /* 0x0000001f02b47812 */ /* 0x000fca00078ec0ff */
[----:B------:R-:W1:Y:S01]  /*3f00*/  @!P1 S2R R177, SR_CgaCtaId ;  /* 0x0000000000b19919 */ /* 0x000e620000008800 */
[----:B------:R-:W-:-:S04]  /*3f10*/  @!P1 MOV R0, 0x400 ;  /* 0x0000040000009802 */ /* 0x000fc80000000f00 */
[----:B-1----:R-:W-:Y:S02]  /*3f20*/  @!P1 LEA R177, R177, R0, 0x18 ;  /* 0x00000000b1b19211 */ /* 0x002fe400078ec0ff */
[----:B------:R-:W-:-:S04]  /*3f30*/  @!P1 IADD3 R0, R173, R175, RZ ;  /* 0x000000afad009210 */ /* 0x000fc80007ffe0ff */
[----:B------:R-:W-:-:S05]  /*3f40*/  @!P1 LEA R0, R0, R177, 0x3 ;  /* 0x000000b100009211 */ /* 0x000fca00078e18ff */
[----:B------:R1:W-:Y:S01]  /*3f50*/  @!P1 STS.64 [R0], R178 ;  /* 0x000000b200009388 */ /* 0x0003e20000000a00 */
[----:B------:R-:W-:Y:S01]  /*3f60*/  ISETP.GT.U32.AND P1, PT, R180, 0x3, PT ;  /* 0x00000003b400780c */ /* 0x000fe20003f24070 */
[----:B------:R-:W-:Y:S01]  /*3f70*/  BAR.SYNC.DEFER_BLOCKING 0x0 ;  /* 0x0000000000007b1d */ /* 0x000fe20000010000 */
[----:B------:R-:W-:Y:S02]  /*3f80*/  LOP3.LUT P2, RZ, R175, 0x1f, R2, 0xf8, !PT ;  /* 0x0000001fafff7812 */ /* 0x000fe4000784f802 */
[----:B0-----:R-:W-:-:S09]  /*3f90*/  CS2R R188, SRZ ;  /* 0x0000000000bc7805 */ /* 0x001fd2000001ff00 */
[----:B-1----:R-:W-:Y:S02]  /*3fa0*/  @!P1 MOV R0, 0x400 ;  /* 0x0000040000009802 */ /* 0x002fe40000000f00 */
[----:B------:R-:W-:Y:S01]  /*3fb0*/  @!P1 IADD3 R173, R173, R180, RZ ;  /* 0x000000b4adad9210 */ /* 0x000fe20007ffe0ff */
[----:B------:R-:W-:Y:S01]  /*3fc0*/  BSSY B0, `(.L_x_34039) ;  /* 0x0000106000007945 */ /* 0x000fe20003800000 */
[----:B------:R-:W-:Y:S01]  /*3fd0*/  LOP3.LUT P4, RZ, R182, 0x8000, RZ, 0xc0, !PT ;  /* 0x00008000b6ff7812 */ /* 0x000fe2000788c0ff */
[----:B------:R-:W0:Y:S01]  /*3fe0*/  @!P1 S2R R175, SR_CgaCtaId ;  /* 0x0000000000af9919 */ /* 0x000e220000008800 */
[----:B------:R-:W1:Y:S02]  /*3ff0*/  @!P2 LDC.64 R178, c[0x0][0x250] ;  /* 0x00009400ffb2ab82 */ /* 0x000e640000000a00 */
[----:B-1----:R-:W-:Y:S02]  /*4000*/  @!P2 LEA R178, P3, R169, R178, 0x2 ;  /* 0x000000b2a9b2a211 */ /* 0x002fe400078610ff */
[----:B0-----:R-:W-:Y:S01]  /*4010*/  @!P1 LEA R180, R175, R0, 0x18 ;  /* 0x00000000afb49211 */ /* 0x001fe200078ec0ff */
[----:B------:R-:W-:Y:S01]  /*4020*/  HFMA2.MMA R0, -RZ, RZ, 0, 0 ;  /* 0x00000000ff007435 */ /* 0x000fe200000001ff */
[----:B------:R-:W-:-:S02]  /*4030*/  @!P2 LEA.HI.X R179, R169, R179, R176, 0x2, P3 ;  /* 0x000000b3a9b3a211 */ /* 0x000fc400018f14b0 */
[----:B------:R-:W-:Y:S02]  /*4040*/  @!P1 LEA R173, R173, R180, 0x3 ;  /* 0x000000b4adad9211 */ /* 0x000fe400078e18ff */
[----:B------:R-:W0:Y:S01]  /*4050*/  @!P2 LDC.64 R180, c[0x0][0x258] ;  /* 0x00009600ffb4ab82 */ /* 0x000e220000000a00 */
[----:B------:R-:W-:Y:S02]  /*4060*/  @!P1 MOV R0, R171 ;  /* 0x000000ab00009202 */ /* 0x000fe40000000f00 */
[----:B------:R1:W-:Y:S04]  /*4070*/  @!P1 LDS.64 R188, [R173] ;  /* 0x00000000adbc9984 */ /* 0x0003e80000000a00 */
[----:B------:R-:W2:Y:S01]  /*4080*/  SHFL.DOWN PT, R175, R0, 0x2, 0x1f ;  /* 0x08401f0000af7f89 */ /* 0x000ea200000e0000 */
[----:B-1----:R-:W-:-:S02]  /*4090*/  I2FP.F32.S32 R173, R0 ;  /* 0x0000000000ad7245 */ /* 0x002fc40000201400 */
[----:B0-----:R-:W-:-:S04]  /*40a0*/  @!P2 LEA R180, P1, R169, R180, 0x2 ;  /* 0x000000b4a9b4a211 */ /* 0x001fc800078210ff */
[----:B------:R-:W-:Y:S02]  /*40b0*/  @!P2 LEA.HI.X R181, R169, R181, R176, 0x2, P1 ;  /* 0x000000b5a9b5a211 */ /* 0x000fe400008f14b0 */
[----:B-----5:R-:W-:Y:S02]  /*40c0*/  ISETP.GE.AND P1, PT, R172, 0x1, PT ;  /* 0x00000001ac00780c */ /* 0x020fe40003f26270 */
[----:B--2---:R-:W-:Y:S02]  /*40d0*/  IADD3 R183, R175, R0, RZ ;  /* 0x00000000afb77210 */ /* 0x004fe40007ffe0ff */
        /* <DEDUP_REMOVED lines=43> */
[----:B------:R-:W-:-:S03]  /*4390*/  FSEL R0, R189, RZ, !P4 ;  /* 0x000000ffbd007208 */ /* 0x000fc60006000000 */
[----:B------:R-:W-:Y:S01]  /*43a0*/  IMAD R174, R3, R174, RZ ;  /* 0x000000ae03ae7224 */ /* 0x000fe200078e02ff */
[----:B------:R-:W-:-:S04]  /*43b0*/  LOP3.LUT R3, R2, 0x7f, RZ, 0xc0, !PT ;  /* 0x0000007f02037812 */ /* 0x000fc800078ec0ff */
        /* <DEDUP_REMOVED lines=20> */
.L_x_34042:
[----:B------:R-:W-:Y:S05]  /*4500*/  BSYNC B1 ;  /* 0x0000000000017941 */ /* 0x000fea0003800000 */
.L_x_34041:
[----:B------:R-:W-:Y:S01]  /*4510*/  LOP3.LUT P1, RZ, R182, 0x4000, RZ, 0xc0, !PT ;  /* 0x00004000b6ff7812 */ /* 0x000fe2000782c0ff */
[----:B------:R-:W-:-:S12]  /*4520*/  BSSY B1, `(.L_x_34043) ;  /* 0x0000012000017945 */ /* 0x000fd80003800000 */
[----:B------:R-:W-:Y:S05]  /*4530*/  @!P1 BRA `(.L_x_34044) ;  /* 0x0000000000409947 */ /* 0x000fea0003800000 */
[----:B-1----:R-:W1:Y:S01]  /*4540*/  LDC.64 R174, c[0x0][0x2b8] ;  /* 0x0000ae00ffae7b82 */ /* 0x002e620000000a00 */
        /* <DEDUP_REMOVED lines=15> */
.L_x_34044:
[----:B------:R-:W-:Y:S05]  /*4640*/  BSYNC B1 ;  /* 0x0000000000017941 */ /* 0x000fea0003800000 */
.L_x_34043:
[----:B------:R-:W-:Y:S01]  /*4650*/  LOP3.LUT P1, RZ, R182, 0x2000, RZ, 0xc0, !PT ;  /* 0x00002000b6ff7812 */ /* 0x000fe2000782c0ff */
[----:B------:R-:W-:-:S12]  /*4660*/  BSSY B1, `(.L_x_34045) ;  /* 0x0000012000017945 */ /* 0x000fd80003800000 */
[----:B------:R-:W-:Y:S05]  /*4670*/  @!P1 BRA `(.L_x_34046) ;  /* 0x0000000000409947 */ /* 0x000fea0003800000 */
[----:B-12---:R-:W1:Y:S01]  /*4680*/  LDC.64 R174, c[0x0][0x2b8] ;  /* 0x0000ae00ffae7b82 */ /* 0x006e620000000a00 */
        /* <DEDUP_REMOVED lines=15> */
.L_x_34046:
[----:B------:R-:W-:Y:S05]  /*4780*/  BSYNC B1 ;  /* 0x0000000000017941 */ /* 0x000fea0003800000 */
.L_x_34045:
[----:B------:R-:W-:Y:S01]  /*4790*/  LOP3.LUT P1, RZ, R182, 0x1000, RZ, 0xc0, !PT ;  /* 0x00001000b6ff7812 */ /* 0x000fe2000782c0ff */
[----:B------:R-:W-:-:S12]  /*47a0*/  BSSY B1, `(.L_x_34047) ;  /* 0x0000012000017945 */ /* 0x000fd80003800000 */
[----:B------:R-:W-:Y:S05]  /*47b0*/  @!P1 BRA `(.L_x_34048) ;  /* 0x0000000000409947 */ /* 0x000fea0003800000 */
[----:B-123--:R-:W1:Y:S01]  /*47c0*/  LDC.64 R174, c[0x0][0x2b8] ;  /* 0x0000ae00ffae7b82 */ /* 0x00ee620000000a00 */
        /* <DEDUP_REMOVED lines=15> */
.L_x_34048:
[----:B------:R-:W-:Y:S05]  /*48c0*/  BSYNC B1 ;  /* 0x0000000000017941 */ /* 0x000fea0003800000 */
.L_x_34047:
[----:B------:R-:W-:Y:S01]  /*48d0*/  LOP3.LUT P1, RZ, R182, 0x800, RZ, 0xc0, !PT ;  /* 0x00000800b6ff7812 */ /* 0x000fe2000782c0ff */
[----:B------:R-:W-:-:S12]  /*48e0*/  BSSY B1, `(.L_x_34049) ;  /* 0x0000012000017945 */ /* 0x000fd80003800000 */
[----:B------:R-:W-:Y:S05]  /*48f0*/  @!P1 BRA `(.L_x_34050) ;  /* 0x0000000000409947 */ /* 0x000fea0003800000 */
[----:B-1234-:R-:W1:Y:S01]  /*4900*/  LDC.64 R174, c[0x0][0x2b8] ;  /* 0x0000ae00ffae7b82 */ /* 0x01ee620000000a00 */
        /* <DEDUP_REMOVED lines=15> */
.L_x_34050:
[----:B------:R-:W-:Y:S05]  /*4a00*/  BSYNC B1 ;  /* 0x0000000000017941 */ /* 0x000fea0003800000 */
.L_x_34049:
        /* <DEDUP_REMOVED lines=19> */
.L_x_34052:
[----:B------:R-:W-:Y:S05]  /*4b40*/  BSYNC B1 ;  /* 0x0000000000017941 */ /* 0x000fea0003800000 */
.L_x_34051:
        /* <DEDUP_REMOVED lines=19> */
.L_x_34054:
[----:B------:R-:W-:Y:S05]  /*4c80*/  BSYNC B1 ;  /* 0x0000000000017941 */ /* 0x000fea0003800000 */
.L_x_34053:
        /* <DEDUP_REMOVED lines=19> */
.L_x_34056:
[----:B------:R-:W-:Y:S05]  /*4dc0*/  BSYNC B1 ;  /* 0x0000000000017941 */ /* 0x000fea0003800000 */
.L_x_34055:
        /* <DEDUP_REMOVED lines=19> */
.L_x_34058:
[----:B------:R-:W-:Y:S05]  /*4f00*/  BSYNC B1 ;  /* 0x0000000000017941 */ /* 0x000fea0003800000 */
.L_x_34057:
        /* <DEDUP_REMOVED lines=17> */
.L_x_34040:
[----:B------:R-:W-:Y:S05]  /*5020*/  BSYNC B0 ;  /* 0x0000000000007941 */ /* 0x000fea0003800000 */
.L_x_34039:
[----:B------:R-:W-:Y:S02]  /*5030*/  LOP3.LUT P1, RZ, R182, 0x10, RZ, 0xc0, !PT ;  /* 0x00000010b6ff7812 */ /* 0x000fe4000782c0ff */
[----:B------:R-:W-:Y:S02]  /*5040*/  IADD3 R169, R169, UR10, RZ ;  /* 0x0000000aa9a97c10 */ /* 0x000fe4000fffe0ff */
[----:B------:R-:W-:Y:S02]  /*5050*/  SEL R0, RZ, 0x1, P1 ;  /* 0x00000001ff007807 */ /* 0x000fe40000800000 */
[----:B------:R-:W-:-:S13]  /*5060*/  ISETP.GE.AND P1, PT, R169, UR11, PT ;  /* 0x0000000ba9007c0c */ /* 0x000fda000bf26270 */
[----:B------:R-:W-:Y:S05]  /*5070*/  @!P1 BRA `(.L_x_34059) ;  /* 0xffffffbc00e49947 */ /* 0x000fea000383ffff */
[----:B------:R-:W-:Y:S05]  /*5080*/  EXIT ;  /* 0x000000000000794d */ /* 0x000fea0003800000 */
.L_x_34038:
[----:B------:R-:W-:Y:S01]  /*5090*/  HFMA2.MMA R191, -RZ, RZ, 0, 5.9604644775390625e-08 ;  /* 0x00000001ffbf7435 */ /* 0x000fe200000001ff */
[----:B------:R-:W-:Y:S02]  /*50a0*/  MOV R192, R177 ;  /* 0x000000b100c07202 */ /* 0x000fe40000000f00 */
[----:B------:R-:W-:Y:S02]  /*50b0*/  MOV R194, 0x1f ;  /* 0x0000001f00c27802 */ /* 0x000fe40000000f00 */
[----:B------:R-:W-:Y:S02]  /*50c0*/  MOV R189, 0xffffffff ;  /* 0xffffffff00bd7802 */ /* 0x000fe40000000f00 */
[----:B------:R-:W-:Y:S02]  /*50d0*/  P2R R193, PR, RZ, 0x8 ;  /* 0x00000008ffc17803 */ /* 0x000fe40000000000 */
[----:B------:R-:W-:-:S13]  /*50e0*/  LOP3.LUT P3, RZ, R182, 0x8, RZ, 0xc0, !PT ;  /* 0x00000008b6ff7812 */ /* 0x000fda000786c0ff */
[----:B-1---5:R-:W-:Y:S05]  /*50f0*/  WARPSYNC.COLLECTIVE R189, `(.L_x_34060) ;  /* 0x00000000bd087348 */ /* 0x022fea0003c00000 */
[----:B------:R0:W2:Y:S02]  /*5100*/  SHFL.BFLY P6, R190, R192, R191, R194 ;  /* 0x0c0000bfc0be7389 */ /* 0x0000a400000c00c2 */
[----:B012--5:R-:W-:Y:S01]  /*5110*/  ENDCOLLECTIVE ;  /* 0x000000000000791b */ /* 0x027fe20003800000 */
.L_x_34060:
        /* <DEDUP_REMOVED lines=11> */
.L_x_34061:
[----:B------:R-:W-:Y:S01]  /*51d0*/  HFMA2.MMA R191, -RZ, RZ, 0, 2.384185791015625e-07 ;  /* 0x00000004ffbf7435 */ /* 0x000fe200000001ff */
[----:B------:R-:W-:-:S05]  /*51e0*/  MOV R0, R190 ;  /* 0x000000be00007202 */ /* 0x000fca0000000f00 */
[----:B------:R-:W-:-:S05]  /*51f0*/  FADD.FTZ R180, R179, R0 ;  /* 0x00000000b3b47221 */ /* 0x000fca0000010000 */
[----:B------:R-:W-:-:S07]  /*5200*/  MOV R192, R180 ;  /* 0x000000b400c07202 */ /* 0x000fce0000000f00 */
[----:B------:R-:W-:Y:S05]  /*5210*/  WARPSYNC.COLLECTIVE R189, `(.L_x_34062) ;  /* 0x00000000bd087348 */ /* 0x000fea0003c00000 */
[----:B------:R0:W1:Y:S02]  /*5220*/  SHFL.BFLY P6, R190, R192, R191, R194 ;  /* 0x0c0000bfc0be7389 */ /* 0x00006400000c00c2 */
[----:B01----:R-:W-:Y:S01]  /*5230*/  ENDCOLLECTIVE ;  /* 0x000000000000791b */ /* 0x003fe20003800000 */
.L_x_34062:
[----:B------:R-:W-:Y:S01]  /*5240*/  HFMA2.MMA R191, -RZ, RZ, 0, 4.76837158203125e-07 ;  /* 0x00000008ffbf7435 */ /* 0x000fe200000001ff */
[----:B------:R-:W-:-:S05]  /*5250*/  MOV R181, R190 ;  /* 0x000000be00b57202 */ /* 0x000fca0000000f00 */
[----:B------:R-:W-:-:S05]  /*5260*/  FADD.FTZ R181, R180, R181 ;  /* 0x000000b5b4b57221 */ /* 0x000fca0000010000 */
[----:B------:R-:W-:-:S07]  /*5270*/  MOV R192, R181 ;  /* 0x000000b500c07202 */ /* 0x000fce0000000f00 */
[----:B------:R-:W-:Y:S05]  /*5280*/  WARPSYNC.COLLECTIVE R189, `(.L_x_34063) ;  /* 0x00000000bd087348 */ /* 0x000fea0003c00000 */
[----:B------:R0:W1:Y:S02]  /*5290*/  SHFL.BFLY P6, R190, R192, R191, R194 ;  /* 0x0c0000bfc0be7389 */ /* 0x00006400000c00c2 */
[----:B01----:R-:W-:Y:S01]  /*52a0*/  ENDCOLLECTIVE ;  /* 0x000000000000791b */ /* 0x003fe20003800000 */
.L_x_34063:
[----:B------:R-:W-:Y:S01]  /*52b0*/  HFMA2.MMA R191, -RZ, RZ, 0, 9.5367431640625e-07 ;  /* 0x00000010ffbf7435 */ /* 0x000fe200000001ff */
[----:B------:R-:W-:-:S05]  /*52c0*/  MOV R0, R190 ;  /* 0x000000be00007202 */ /* 0x000fca0000000f00 */
[----:B------:R-:W-:-:S05]  /*52d0*/  FADD.FTZ R183, R181, R0 ;  /* 0x00000000b5b77221 */ /* 0x000fca0000010000 */
[----:B------:R-:W-:-:S07]  /*52e0*/  MOV R192, R183 ;  /* 0x000000b700c07202 */ /* 0x000fce0000000f00 */
[----:B------:R-:W-:Y:S05]  /*52f0*/  WARPSYNC.COLLECTIVE R189, `(.L_x_34064) ;  /* 0x00000000bd087348 */ /* 0x000fea0003c00000 */
[----:B------:R0:W1:Y:S02]  /*5300*/  SHFL.BFLY P6, R190, R192, R191, R194 ;  /* 0x0c0000bfc0be7389 */ /* 0x00006400000c00c2 */
[----:B01----:R-:W-:Y:S01]  /*5310*/  ENDCOLLECTIVE ;  /* 0x000000000000791b */ /* 0x003fe20003800000 */
.L_x_34064:
[----:B------:R-:W-:Y:S01]  /*5320*/  HFMA2.MMA R191, -RZ, RZ, 0, 5.9604644775390625e-08 ;  /* 0x00000001ffbf7435 */ /* 0x000fe200000001ff */
[----:B------:R-:W-:Y:S02]  /*5330*/  MOV R0, R190 ;  /* 0x000000be00007202 */ /* 0x000fe40000000f00 */
[----:B------:R-:W-:-:S03]  /*5340*/  LOP3.LUT P6, RZ, R182, 0x1, RZ, 0xc0, !PT ;  /* 0x00000001b6ff7812 */ /* 0x000fc600078cc0ff */
        /* <DEDUP_REMOVED lines=90> */
.L_x_34065:
[----:B------:R-:W-:Y:S01]  /*58f0*/  HFMA2.MMA R191, -RZ, RZ, 0, 1.1920928955078125e-07 ;  /* 0x00000002ffbf7435 */ /* 0x000fe200000001ff */
[----:B------:R-:W-:-:S05]  /*5900*/  MOV R177, R190 ;  /* 0x000000be00b17202 */ /* 0x000fca0000000f00 */
[----:B------:R-:W-:-:S05]  /*5910*/  FADD.FTZ R177, R0, R177 ;  /* 0x000000b100b17221 */ /* 0x000fca0000010000 */
[----:B------:R-:W-:-:S07]  /*5920*/  MOV R192, R177 ;  /* 0x000000b100c07202 */ /* 0x000fce0000000f00 */
[----:B------:R-:W-:Y:S05]  /*5930*/  WARPSYNC.COLLECTIVE R189, `(.L_x_34066) ;  /* 0x00000000bd087348 */ /* 0x000fea0003c00000 */
[----:B------:R0:W1:Y:S02]  /*5940*/  SHFL.BFLY P6, R190, R192, R191, R194 ;  /* 0x0c0000bfc0be7389 */ /* 0x00006400000c00c2 */
[----:B01----:R-:W-:Y:S01]  /*5950*/  ENDCOLLECTIVE ;  /* 0x000000000000791b */ /* 0x003fe20003800000 */
.L_x_34066:
[----:B------:R-:W-:Y:S01]  /*5960*/  HFMA2.MMA R191, -RZ, RZ, 0, 2.384185791015625e-07 ;  /* 0x00000004ffbf7435 */ /* 0x000fe200000001ff */
[----:B------:R-:W-:-:S05]  /*5970*/  MOV R180, R190 ;  /* 0x000000be00b47202 */ /* 0x000fca0000000f00 */
[----:B------:R-:W-:-:S05]  /*5980*/  FADD.FTZ R180, R177, R180 ;  /* 0x000000b4b1b47221 */ /* 0x000fca0000010000 */
[----:B------:R-:W-:-:S07]  /*5990*/  MOV R192, R180 ;  /* 0x000000b400c07202 */ /* 0x000fce0000000f00 */
[----:B------:R-:W-:Y:S05]  /*59a0*/  WARPSYNC.COLLECTIVE R189, `(.L_x_34067) ;  /* 0x00000000bd087348 */ /* 0x000fea0003c00000 */
[----:B------:R0:W1:Y:S02]  /*59b0*/  SHFL.BFLY P6, R190, R192, R191, R194 ;  /* 0x0c0000bfc0be7389 */ /* 0x00006400000c00c2 */
[----:B01----:R-:W-:Y:S01]  /*59c0*/  ENDCOLLECTIVE ;  /* 0x000000000000791b */ /* 0x003fe20003800000 */
.L_x_34067:
[----:B------:R-:W-:Y:S01]  /*59d0*/  HFMA2.MMA R191, -RZ, RZ, 0, 4.76837158203125e-07 ;  /* 0x00000008ffbf7435 */ /* 0x000fe200000001ff */
[----:B------:R-:W-:-:S05]  /*59e0*/  MOV R179, R190 ;  /* 0x000000be00b37202 */ /* 0x000fca0000000f00 */
[----:B------:R-:W-:-:S05]  /*59f0*/  FADD.FTZ R179, R180, R179 ;  /* 0x000000b3b4b37221 */ /* 0x000fca0000010000 */
[----:B------:R-:W-:-:S07]  /*5a00*/  MOV R192, R179 ;  /* 0x000000b300c07202 */ /* 0x000fce0000000f00 */
[----:B------:R-:W-:Y:S05]  /*5a10*/  WARPSYNC.COLLECTIVE R189, `(.L_x_34068) ;  /* 0x00000000bd087348 */ /* 0x000fea0003c00000 */
[----:B------:R0:W1:Y:S02]  /*5a20*/  SHFL.BFLY P6, R190, R192, R191, R194 ;  /* 0x0c0000bfc0be7389 */ /* 0x00006400000c00c2 */
[----:B01----:R-:W-:Y:S01]  /*5a30*/  ENDCOLLECTIVE ;  /* 0x000000000000791b */ /* 0x003fe20003800000 */
.L_x_34068:
[----:B------:R-:W-:Y:S01]  /*5a40*/  HFMA2.MMA R191, -RZ, RZ, 0, 9.5367431640625e-07 ;  /* 0x00000010ffbf7435 */ /* 0x000fe200000001ff */
[----:B------:R-:W-:-:S05]  /*5a50*/  MOV R188, R190 ;  /* 0x000000be00bc7202 */ /* 0x000fca0000000f00 */
[----:B------:R-:W-:-:S05]  /*5a60*/  FADD.FTZ R188, R179, R188 ;  /* 0x000000bcb3bc7221 */ /* 0x000fca0000010000 */
[----:B------:R-:W-:-:S07]  /*5a70*/  MOV R192, R188 ;  /* 0x000000bc00c07202 */ /* 0x000fce0000000f00 */
[----:B------:R-:W-:Y:S05]  /*5a80*/  WARPSYNC.COLLECTIVE R189, `(.L_x_34069) ;  /* 0x00000000bd087348 */ /* 0x000fea0003c00000 */
[----:B------:R0:W1:Y:S02]  /*5a90*/  SHFL.BFLY P6, R190, R192, R191, R194 ;  /* 0x0c0000bfc0be7389 */ /* 0x00006400000c00c2 */
[----:B01----:R-:W-:Y:S01]  /*5aa0*/  ENDCOLLECTIVE ;  /* 0x000000000000791b */ /* 0x003fe20003800000 */
.L_x_34069:
[----:B------:R-:W-:Y:S01]  /*5ab0*/  MOV R181, R190 ;  /* 0x000000be00b57202 */ /* 0x000fe20000000f00 */
[----:B------:R-:W-:Y:S06]  /*5ac0*/  BRA `(.L_x_34070) ;  /* 0xffffffe000f87947 */ /* 0x000fec000383ffff */
.L_x_34071:
        /* <DEDUP_REMOVED lines=11> */
.L_x_37310:


//--------------------- .text._ZN10layer_norm13ln_fwd_kernelINS_13Kernel_traitsIfffffjLj5120ELj1ELj1ELj4ELj16ENS_18Kernel_traits_baseILj5120EfffffjLj128EEEEELb0ELb1ELb1ELb1EEEvNS_9FwdParamsE --------------------------
	.section	.text._ZN10layer_norm13ln_fwd_kernelINS_13Kernel_traitsIfffffjLj5120ELj1ELj1ELj4ELj16ENS_18Kernel_traits_baseILj5120EfffffjLj128EEEEELb0ELb1ELb1ELb1EEEvNS_9FwdParamsE,"ax",@progbits
	.align	128
        .global         _ZN10layer_norm13ln_fwd_kernelINS_13Kernel_traitsIfffffjLj5120ELj1ELj1ELj4ELj16ENS_18Kernel_traits_baseILj5120EfffffjLj128EEEEELb0ELb1ELb1ELb1EEEvNS_9FwdParamsE
        .type           _ZN10layer_norm13ln_fwd_kernelINS_13Kernel_traitsIfffffjLj5120ELj1ELj1ELj4ELj16ENS_18Kernel_traits_baseILj5120EfffffjLj128EEEEELb0ELb1ELb1ELb1EEEvNS_9FwdParamsE,@function
        .size           _ZN10layer_norm13ln_fwd_kernelINS_13Kernel_traitsIfffffjLj5120ELj1ELj1ELj4ELj16ENS_18Kernel_traits_baseILj5120EfffffjLj128EEEEELb0ELb1ELb1ELb1EEEvNS_9FwdParamsE,(.L_x_37311 - _ZN10layer_norm13ln_fwd_kernelINS_13Kernel_traitsIfffffjLj5120ELj1ELj1ELj4ELj16ENS_18Kernel_traits_baseILj5120EfffffjLj128EEEEELb0ELb1ELb1ELb1EEEvNS_9FwdParamsE)
        .other          _ZN10layer_norm13ln_fwd_kernelINS_13Kernel_traitsIfffffjLj5120ELj1ELj1ELj4ELj16ENS_18Kernel_traits_baseILj5120EfffffjLj128EEEEELb0ELb1ELb1ELb1EEEvNS_9FwdParamsE,@"STO_CUDA_ENTRY STV_DEFAULT"
_ZN10layer_norm13ln_fwd_kernelINS_13Kernel_traitsIfffffjLj5120ELj1ELj1ELj4ELj16ENS_18Kernel_traits_baseILj5120EfffffjLj128EEEEELb0ELb1ELb1ELb1EEEvNS_9FwdParamsE:
.text._ZN10layer_norm13ln_fwd_kernelINS_13Kernel_traitsIfffffjLj5120ELj1ELj1ELj4ELj16ENS_18Kernel_traits_baseILj5120EfffffjLj128EEEEELb0ELb1ELb1ELb1EEEvNS_9FwdParamsE:
        /* <DEDUP_REMOVED lines=84> */
.L_x_34155:
[----:B------:R-:W0:Y:S08]  /*0540*/  LDC.64 R182, c[0x0][0x230] ;  /* 0x00008c00ffb67b82 */ /* 0x000e300000000a00 */
[----:B---3--:R-:W1:Y:S08]  /*0550*/  LDC.64 R132, c[0x0][0x280] ;  /* 0x0000a000ff847b82 */ /* 0x008e700000000a00 */
[----:B------:R-:W2:Y:S01]  /*0560*/  LDC R152, c[0x0][0x218] ;  /* 0x00008600ff987b82 */ /* 0x000ea20000000800 */
[----:B0-----:R-:W-:-:S07]  /*0570*/  ISETP.NE.U32.AND P0, PT, R182, RZ, PT ;  /* 0x000000ffb600720c */ /* 0x001fce0003f05070 */
[----:B------:R-:W0:Y:S01]  /*0580*/  LDC.64 R154, c[0x0][0x238] ;  /* 0x00008e00ff9a7b82 */ /* 0x000e220000000a00 */
[----:B------:R-:W-:Y:S01]  /*0590*/  ISETP.NE.AND.EX P0, PT, R183, RZ, PT, P0 ;  /* 0x000000ffb700720c */ /* 0x000fe20003f05300 */
[----:B-1----:R-:W-:-:S05]  /*05a0*/  IMAD.WIDE R132, R151, 0x4, R132 ;  /* 0x0000000497847825 */ /* 0x002fca00078e0284 */
[----:B------:R1:W3:Y:S01]  /*05b0*/  LDG.E R140, desc[UR4][R132.64] ;  /* 0x00000004848c7981 */ /* 0x0002e2000c1e1900 */
[----:B--2---:R-:W-:-:S06]  /*05c0*/  IMAD R136, R151, R152, RZ ;  /* 0x0000009897887224 */ /* 0x004fcc00078e02ff */
[----:B------:R-:W2:Y:S01]  /*05d0*/  @P0 LDC.64 R134, c[0x0][0x230] ;  /* 0x00008c00ff860b82 */ /* 0x000ea20000000a00 */
[----:B------:R-:W-:-:S04]  /*05e0*/  SHF.R.S32.HI R137, RZ, 0x1f, R136 ;  /* 0x0000001fff897819 */ /* 0x000fc80000011488 */
[----:B------:R-:W-:-:S03]  /*05f0*/  LEA.HI R175, R137, R136, RZ, 0x2 ;  /* 0x0000008889af7211 */ /* 0x000fc600078f10ff */
[----:B------:R-:W1:Y:S01]  /*0600*/  LDC.64 R136, c[0x0][0x288] ;  /* 0x0000a200ff887b82 */ /* 0x000e620000000a00 */
[----:B------:R-:W-:-:S05]  /*0610*/  LEA.HI.SX32 R175, R175, R2, 0x1e ;  /* 0x00000002afaf7211 */ /* 0x000fca00078ff2ff */
[----:B--2---:R-:W-:-:S05]  /*0620*/  @P0 IMAD.WIDE.U32 R134, R175, 0x10, R134 ;  /* 0x00000010af860825 */ /* 0x004fca00078e0086 */
[----:B------:R-:W2:Y:S01]  /*0630*/  @P0 LDG.E.128 R124, desc[UR4][R134.64] ;  /* 0x00000004867c0981 */ /* 0x000ea2000c1e1d00 */
[----:B-1----:R-:W-:Y:S01]  /*0640*/  IMAD.WIDE R132, R151, 0x4, R136 ;  /* 0x0000000497847825 */ /* 0x002fe200078e0288 */
[----:B------:R-:W-:-:S04]  /*0650*/  MOV R177, RZ ;  /* 0x000000ff00b17202 */ /* 0x000fc80000000f00 */
[----:B-----5:R2:W5:Y:S01]  /*0660*/  LDG.E R176, desc[UR4][R132.64] ;  /* 0x0000000484b07981 */ /* 0x020562000c1e1900 */
[----:B------:R-:W-:Y:S01]  /*0670*/  IADD3 R147, R175, 0x80, RZ ;  /* 0x00000080af937810 */ /* 0x000fe20007ffe0ff */
[----:B------:R-:W-:Y:S01]  /*0680*/  BSSY B0, `(.L_x_34072) ;  /* 0x000001e000007945 */ /* 0x000fe20003800000 */
[C---:B---3--:R-:W-:Y:S02]  /*0690*/  ISETP.GE.AND P5, PT, R140.reuse, 0x1, PT ;  /* 0x000000018c00780c */ /* 0x048fe40003fa6270 */
[----:B------:R-:W-:-:S11]  /*06a0*/  ISETP.GT.AND P6, PT, R140, RZ, PT ;  /* 0x000000ff8c00720c */ /* 0x000fd60003fc4270 */
[----:B------:R-:W1:Y:S01]  /*06b0*/  @P5 LDC.64 R136, c[0x0][0x220] ;  /* 0x00008800ff885b82 */ /* 0x000e620000000a00 */
[----:B------:R-:W-:Y:S02]  /*06c0*/  @P5 IADD3 R139, R140, -0x1, RZ ;  /* 0xffffffff8c8b5810 */ /* 0x000fe40007ffe0ff */
[----:B------:R-:W-:-:S03]  /*06d0*/  @!P6 ISETP.NE.U32.AND P1, PT, R182, RZ, PT ;  /* 0x000000ffb600e20c */ /* 0x000fc60003f25070 */
[----:B------:R-:W-:Y:S01]  /*06e0*/  @P5 IMAD R139, R139, R152, RZ ;  /* 0x000000988b8b5224 */ /* 0x000fe200078e02ff */
[----:B------:R-:W-:Y:S01]  /*06f0*/  @!P6 ISETP.NE.AND.EX P2, PT, R183, RZ, PT, P1 ;  /* 0x000000ffb700e20c */ /* 0x000fe20003f45310 */
[----:B------:R-:W3:Y:S03]  /*0700*/  @P0 LDC.64 R140, c[0x0][0x230] ;  /* 0x00008c00ff8c0b82 */ /* 0x000ee60000000a00 */
[----:B------:R-:W-:-:S04]  /*0710*/  @P5 SHF.R.S32.HI R138, RZ, 0x1f, R139 ;  /* 0x0000001fff8a5819 */ /* 0x000fc8000001148b */
[----:B------:R-:W-:-:S04]  /*0720*/  @P5 LEA.HI R139, R138, R139, RZ, 0x2 ;  /* 0x0000008b8a8b5211 */ /* 0x000fc800078f10ff */
[----:B------:R-:W-:Y:S02]  /*0730*/  @P5 LEA.HI.SX32 R177, R139, R2, 0x1e ;  /* 0x000000028bb15211 */ /* 0x000fe400078ff2ff */
[----:B--2---:R-:W-:Y:S02]  /*0740*/  @!P6 FSEL R133, R125, RZ, P2 ;  /* 0x000000ff7d85e208 */ /* 0x004fe40001000000 */
[C---:B------:R-:W-:Y:S01]  /*0750*/  @!P6 ISETP.NE.U32.AND P3, PT, R182.reuse, RZ, PT ;  /* 0x000000ffb600e20c */ /* 0x040fe20003f65070 */
[----:B-1----:R-:W-:Y:S01]  /*0760*/  @P5 IMAD.WIDE.U32 R134, R177, 0x10, R136 ;  /* 0x00000010b1865825 */ /* 0x002fe200078e0088 */
[C---:B------:R-:W-:Y:S02]  /*0770*/  @!P6 ISETP.NE.U32.AND P1, PT, R182.reuse, RZ, PT ;  /* 0x000000ffb600e20c */ /* 0x040fe40003f25070 */
[----:B------:R-:W-:Y:S02]  /*0780*/  @!P6 ISETP.NE.U32.AND P2, PT, R182, RZ, PT ;  /* 0x000000ffb600e20c */ /* 0x000fe40003f45070 */
[C---:B------:R-:W-:Y:S01]  /*0790*/  @!P6 ISETP.NE.AND.EX P3, PT, R183.reuse, RZ, PT, P3 ;  /* 0x000000ffb700e20c */ /* 0x040fe20003f65330 */
[----:B------:R1:W5:Y:S01]  /*07a0*/  @P5 LDG.E.128 R128, desc[UR4][R134.64] ;  /* 0x0000000486805981 */ /* 0x000362000c1e1d00 */
[----:B------:R-:W-:Y:S01]  /*07b0*/  @!P6 ISETP.NE.AND.EX P1, PT, R183, RZ, PT, P1 ;  /* 0x000000ffb700e20c */ /* 0x000fe20003f25310 */
[----:B0-----:R-:W-:Y:S01]  /*07c0*/  IMAD.WIDE.U32 R136, R175, 0x10, R154 ;  /* 0x00000010af887825 */ /* 0x001fe200078e009a */
[----:B------:R-:W-:-:S02]  /*07d0*/  @!P6 ISETP.NE.AND.EX P2, PT, R183, RZ, PT, P2 ;  /* 0x000000ffb700e20c */ /* 0x000fc40003f45320 */
[----:B------:R-:W-:Y:S01]  /*07e0*/  @!P6 FSEL R132, R124, RZ, P3 ;  /* 0x000000ff7c84e208 */ /* 0x000fe20001800000 */
[----:B---3--:R-:W-:Y:S01]  /*07f0*/  @P0 IMAD.WIDE.U32 R140, R147, 0x10, R140 ;  /* 0x00000010938c0825 */ /* 0x008fe200078e008c */
[----:B-1----:R-:W-:Y:S02]  /*0800*/  @!P6 FSEL R134, R126, RZ, P1 ;  /* 0x000000ff7e86e208 */ /* 0x002fe40000800000 */
[----:B------:R-:W-:Y:S01]  /*0810*/  @!P6 FSEL R135, R127, RZ, P2 ;  /* 0x000000ff7f87e208 */ /* 0x000fe20001000000 */
[----:B------:R-:W-:Y:S06]  /*0820*/  @!P6 BRA `(.L_x_34073) ;  /* 0x00000000000ce947 */ /* 0x000fec0003800000 */
[----:B-----5:R-:W-:-:S04]  /*0830*/  FMUL.FTZ R139, R128, UR6 ;  /* 0x00000006808b7c20 */ /* 0x020fc80008410000 */
[----:B------:R-:W-:-:S04]  /*0840*/  FMUL.FTZ R132, R84, R139 ;  /* 0x0000008b54847220 */ /* 0x000fc80000410000 */
[----:B------:R-:W-:-:S07]  /*0850*/  @P0 FADD.FTZ R132, R124, R132 ;  /* 0x000000847c840221 */ /* 0x000fce0000010000 */
.L_x_34073:
[----:B------:R-:W-:Y:S05]  /*0860*/  BSYNC B0 ;  /* 0x0000000000007941 */ /* 0x000fea0003800000 */
.L_x_34072:
[----:B------:R-:W-:Y:S04]  /*0870*/  BSSY B0, `(.L_x_34074) ;  /* 0x0000005000007945 */ /* 0x000fe80003800000 */
[----:B------:R-:W-:Y:S05]  /*0880*/  @!P6 BRA `(.L_x_34075) ;  /* 0x00000000000ce947 */ /* 0x000fea0003800000 */
[----:B-----5:R-:W-:-:S04]  /*0890*/  FMUL.FTZ R138, R129, UR6 ;  /* 0x00000006818a7c20 */ /* 0x020fc80008410000 */
[----:B------:R-:W-:-:S04]  /*08a0*/  FMUL.FTZ R133, R85, R138 ;  /* 0x0000008a55857220 */ /* 0x000fc80000410000 */
[----:B------:R-:W-:-:S07]  /*08b0*/  @P0 FADD.FTZ R133, R125, R133 ;  /* 0x000000857d850221 */ /* 0x000fce0000010000 */
.L_x_34075:
[----:B------:R-:W-:Y:S05]  /*08c0*/  BSYNC B0 ;  /* 0x0000000000007941 */ /* 0x000fea0003800000 */
.L_x_34074:
[----:B------:R-:W-:Y:S04]  /*08d0*/  BSSY B0, `(.L_x_34076) ;  /* 0x0000005000007945 */ /* 0x000fe80003800000 */
[----:B------:R-:W-:Y:S05]  /*08e0*/  @!P6 BRA `(.L_x_34077) ;  /* 0x00000000000ce947 */ /* 0x000fea0003800000 */
[----:B-----5:R-:W-:-:S04]  /*08f0*/  FMUL.FTZ R139, R130, UR6 ;  /* 0x00000006828b7c20 */ /* 0x020fc80008410000 */
[----:B------:R-:W-:-:S04]  /*0900*/  FMUL.FTZ R134, R86, R139 ;  /* 0x0000008b56867220 */ /* 0x000fc80000410000 */
[----:B------:R-:W-:-:S07]  /*0910*/  @P0 FADD.FTZ R134, R126, R134 ;  /* 0x000000867e860221 */ /* 0x000fce0000010000 */
.L_x_34077:
[----:B------:R-:W-:Y:S05]  /*0920*/  BSYNC B0 ;  /* 0x0000000000007941 */ /* 0x000fea0003800000 */
.L_x_34076:
[----:B------:R-:W-:Y:S04]  /*0930*/  BSSY B0, `(.L_x_34078) ;  /* 0x0000005000007945 */ /* 0x000fe80003800000 */
[----:B------:R-:W-:Y:S05]  /*0940*/  @!P6 BRA `(.L_x_34079) ;  /* 0x00000000000ce947 */ /* 0x000fea0003800000 */
[----:B-----5:R-:W-:-:S04]  /*0950*/  FMUL.FTZ R138, R131, UR6 ;  /* 0x00000006838a7c20 */ /* 0x020fc80008410000 */
[----:B------:R-:W-:-:S04]  /*0960*/  FMUL.FTZ R135, R87, R138 ;  /* 0x0000008a57877220 */ /* 0x000fc80000410000 */
[----:B------:R-:W-:-:S07]  /*0970*/  @P0 FADD.FTZ R135, R127, R135 ;  /* 0x000000877f870221 */ /* 0x000fce0000010000 */
.L_x_34079:
[----:B------:R-:W-:Y:S05]  /*0980*/  BSYNC B0 ;  /* 0x0000000000007941 */ /* 0x000fea0003800000 */
.L_x_34078:
[----:B------:R0:W-:Y:S01]  /*0990*/  STG.E.128 desc[UR4][R136.64], R132 ;  /* 0x0000008488007986 */ /* 0x0001e2000c101d04 */
[----:B------:R-:W1:Y:S03]  /*09a0*/  @P5 LDC.64 R138, c[0x0][0x220] ;  /* 0x00008800ff8a5b82 */ /* 0x000e660000000a00 */
[----:B------:R2:W0:Y:S01]  /*09b0*/  @P0 LDG.E.128 R124, desc[UR4][R140.64] ;  /* 0x000000048c7c0981 */ /* 0x000422000c1e1d00 */
        /* <DEDUP_REMOVED lines=8> */
[C---:B------:R-:W-:Y:S02]  /*0a40*/  @!P6 ISETP.NE.AND.EX P3, PT, R183.reuse, RZ, PT, P3 ;  /* 0x000000ffb700e20c */ /* 0x040fe40003f65330 */
[----:B------:R-:W-:Y:S01]  /*0a50*/  @!P6 ISETP.NE.AND.EX P1, PT, R183, RZ, PT, P1 ;  /* 0x000000ffb700e20c */ /* 0x000fe20003f25310 */
[----:B-1----:R-:W-:-:S04]  /*0a60*/  @P5 IMAD.WIDE.U32 R138, R143, 0x10, R138 ;  /* 0x000000108f8a5825 */ /* 0x002fc800078e008a */
[----:B--2---:R-:W-:Y:S01]  /*0a70*/  IMAD.WIDE.U32 R140, R147, 0x10, R154 ;  /* 0x00000010938c7825 */ /* 0x004fe200078e009a */
[----:B-----5:R1:W5:Y:S03]  /*0a80*/  @P5 LDG.E.128 R128, desc[UR4][R138.64] ;  /* 0x000000048a805981 */ /* 0x020366000c1e1d00 */
[----:B---3--:R-:W-:Y:S01]  /*0a90*/  @P0 IMAD.WIDE.U32 R144, R159, 0x10, R144 ;  /* 0x000000109f900825 */ /* 0x008fe200078e0090 */
[----:B0-----:R-:W-:Y:S02]  /*0aa0*/  @!P6 FSEL R137, R125, RZ, P2 ;  /* 0x000000ff7d89e208 */ /* 0x001fe40001000000 */
[----:B------:R-:W-:Y:S02]  /*0ab0*/  @!P6 ISETP.NE.U32.AND P2, PT, R182, RZ, PT ;  /* 0x000000ffb600e20c */ /* 0x000fe40003f45070 */
[----:B-1----:R-:W-:Y:S02]  /*0ac0*/  @!P6 FSEL R138, R126, RZ, P1 ;  /* 0x000000ff7e8ae208 */ /* 0x002fe40000800000 */
[----:B------:R-:W-:-:S02]  /*0ad0*/  @!P6 ISETP.NE.AND.EX P2, PT, R183, RZ, PT, P2 ;  /* 0x000000ffb700e20c */ /* 0x000fc40003f45320 */
[----:B------:R-:W-:Y:S02]  /*0ae0*/  @!P6 FSEL R136, R124, RZ, P3 ;  /* 0x000000ff7c88e208 */ /* 0x000fe40001800000 */
[----:B------:R-:W-:Y:S01]  /*0af0*/  @!P6 FSEL R139, R127, RZ, P2 ;  /* 0x000000ff7f8be208 */ /* 0x000fe20001000000 */
[----:B------:R-:W-:Y:S08]  /*0b00*/  @!P6 BRA `(.L_x_34081) ;  /* 0x00000000000ce947 */ /* 0x000ff00003800000 */
[----:B-----5:R-:W-:-:S04]  /*0b10*/  FMUL.FTZ R143, R128, UR6 ;  /* 0x00000006808f7c20 */ /* 0x020fc80008410000 */
[----:B------:R-:W-:-:S04]  /*0b20*/  FMUL.FTZ R136, R88, R143 ;  /* 0x0000008f58887220 */ /* 0x000fc80000410000 */
[----:B------:R-:W-:-:S07]  /*0b30*/  @P0 FADD.FTZ R136, R124, R136 ;  /* 0x000000887c880221 */ /* 0x000fce0000010000 */
.L_x_34081:
[----:B------:R-:W-:Y:S05]  /*0b40*/  BSYNC B0 ;  /* 0x0000000000007941 */ /* 0x000fea0003800000 */
.L_x_34080:
[----:B------:R-:W-:Y:S04]  /*0b50*/  BSSY B0, `(.L_x_34082) ;  /* 0x0000005000007945 */ /* 0x000fe80003800000 */
[----:B------:R-:W-:Y:S05]  /*0b60*/  @!P6 BRA `(.L_x_34083) ;  /* 0x00000000000ce947 */ /* 0x000fea0003800000 */
[----:B-----5:R-:W-:-:S04]  /*0b70*/  FMUL.FTZ R142, R129, UR6 ;  /* 0x00000006818e7c20 */ /* 0x020fc80008410000 */
[----:B------:R-:W-:-:S04]  /*0b80*/  FMUL.FTZ R137, R89, R142 ;  /* 0x0000008e59897220 */ /* 0x000fc80000410000 */
[----:B------:R-:W-:-:S07]  /*0b90*/  @P0 FADD.FTZ R137, R125, R137 ;  /* 0x000000897d890221 */ /* 0x000fce0000010000 */
.L_x_34083:
[----:B------:R-:W-:Y:S05]  /*0ba0*/  BSYNC B0 ;  /* 0x0000000000007941 */ /* 0x000fea0003800000 */
.L_x_34082:
[----:B------:R-:W-:Y:S04]  /*0bb0*/  BSSY B0, `(.L_x_34084) ;  /* 0x0000005000007945 */ /* 0x000fe80003800000 */
[----:B------:R-:W-:Y:S05]  /*0bc0*/  @!P6 BRA `(.L_x_34085) ;  /* 0x00000000000ce947 */ /* 0x000fea0003800000 */
[----:B-----5:R-:W-:-:S04]  /*0bd0*/  FMUL.FTZ R143, R130, UR6 ;  /* 0x00000006828f7c20 */ /* 0x020fc80008410000 */
[----:B------:R-:W-:-:S04]  /*0be0*/  FMUL.FTZ R138, R90, R143 ;  /* 0x0000008f5a8a7220 */ /* 0x000fc80000410000 */
[----:B------:R-:W-:-:S07]  /*0bf0*/  @P0 FADD.FTZ R138, R126, R138 ;  /* 0x0000008a7e8a0221 */ /* 0x000fce0000010000 */
.L_x_34085:
[----:B------:R-:W-:Y:S05]  /*0c00*/  BSYNC B0 ;  /* 0x0000000000007941 */ /* 0x000fea0003800000 */
.L_x_34084:
[----:B------:R-:W-:Y:S04]  /*0c10*/  BSSY B0, `(.L_x_34086) ;  /* 0x0000005000007945 */ /* 0x000fe80003800000 */
[----:B------:R-:W-:Y:S05]  /*0c20*/  @!P6 BRA `(.L_x_34087) ;  /* 0x00000000000ce947 */ /* 0x000fea0003800000 */
[----:B-----5:R-:W-:-:S04]  /*0c30*/  FMUL.FTZ R142, R131, UR6 ;  /* 0x00000006838e7c20 */ /* 0x020fc80008410000 */
[----:B------:R-:W-:-:S04]  /*0c40*/  FMUL.FTZ R139, R91, R142 ;  /* 0x0000008e5b8b7220 */ /* 0x000fc80000410000 */
[----:B------:R-:W-:-:S07]  /*0c50*/  @P0 FADD.FTZ R139, R127, R139 ;  /* 0x0000008b7f8b0221 */ /* 0x000fce0000010000 */
.L_x_34087:
[----:B------:R-:W-:Y:S05]  /*0c60*/  BSYNC B0 ;  /* 0x0000000000007941 */ /* 0x000fea0003800000 */
.L_x_34086:
        /* <DEDUP_REMOVED lines=27> */
.L_x_34089:
[----:B------:R-:W-:Y:S05]  /*0e20*/  BSYNC B0 ;  /* 0x0000000000007941 */ /* 0x000fea0003800000 */
.L_x_34088:
[----:B------:R-:W-:Y:S04]  /*0e30*/  BSSY B0, `(.L_x_34090) ;  /* 0x0000005000007945 */ /* 0x000fe80003800000 */
[----:B------:R-:W-:Y:S05]  /*0e40*/  @!P6 BRA `(.L_x_34091) ;  /* 0x00000000000ce947 */ /* 0x000fea0003800000 */
[----:B-----5:R-:W-:-:S04]  /*0e50*/  FMUL.FTZ R146, R129, UR6 ;  /* 0x0000000681927c20 */ /* 0x020fc80008410000 */
[----:B------:R-:W-:-:S04]  /*0e60*/  FMUL.FTZ R141, R93, R146 ;  /* 0x000000925d8d7220 */ /* 0x000fc80000410000 */
[----:B------:R-:W-:-:S07]  /*0e70*/  @P0 FADD.FTZ R141, R125, R141 ;  /* 0x0000008d7d8d0221 */ /* 0x000fce0000010000 */
.L_x_34091:
[----:B------:R-:W-:Y:S05]  /*0e80*/  BSYNC B0 ;  /* 0x0000000000007941 */ /* 0x000fea0003800000 */
.L_x_34090:
[----:B------:R-:W-:Y:S04]  /*0e90*/  BSSY B0, `(.L_x_34092) ;  /* 0x0000005000007945 */ /* 0x000fe80003800000 */
[----:B------:R-:W-:Y:S05]  /*0ea0*/  @!P6 BRA `(.L_x_34093) ;  /* 0x00000000000ce947 */ /* 0x000fea0003800000 */
[----:B-----5:R-:W-:-:S04]  /*0eb0*/  FMUL.FTZ R147, R130, UR6 ;  /* 0x0000000682937c20 */ /* 0x020fc80008410000 */
[----:B------:R-:W-:-:S04]  /*0ec0*/  FMUL.FTZ R142, R94, R147 ;  /* 0x000000935e8e7220 */ /* 0x000fc80000410000 */
[----:B------:R-:W-:-:S07]  /*0ed0*/  @P0 FADD.FTZ R142, R126, R142 ;  /* 0x0000008e7e8e0221 */ /* 0x000fce0000010000 */
.L_x_34093:
[----:B------:R-:W-:Y:S05]  /*0ee0*/  BSYNC B0 ;  /* 0x0000000000007941 */ /* 0x000fea0003800000 */
.L_x_34092:
[----:B------:R-:W-:Y:S04]  /*0ef0*/  BSSY B0, `(.L_x_34094) ;  /* 0x0000005000007945 */ /* 0x000fe80003800000 */
[----:B------:R-:W-:Y:S05]  /*0f00*/  @!P6 BRA `(.L_x_34095) ;  /* 0x00000000000ce947 */ /* 0x000fea0003800000 */
[----:B-----5:R-:W-:-:S04]  /*0f10*/  FMUL.FTZ R146, R131, UR6 ;  /* 0x0000000683927c20 */ /* 0x020fc80008410000 */
[----:B------:R-:W-:-:S04]  /*0f20*/  FMUL.FTZ R143, R95, R146 ;  /* 0x000000925f8f7220 */ /* 0x000fc80000410000 */
[----:B------:R-:W-:-:S07]  /*0f30*/  @P0 FADD.FTZ R143, R127, R143 ;  /* 0x0000008f7f8f0221 */ /* 0x000fce0000010000 */
.L_x_34095:
[----:B------:R-:W-:Y:S05]  /*0f40*/  BSYNC B0 ;  /* 0x0000000000007941 */ /* 0x000fea0003800000 */
.L_x_34094:
        /* <DEDUP_REMOVED lines=27> */
.L_x_34097:
[----:B------:R-:W-:Y:S05]  /*1100*/  BSYNC B0 ;  /* 0x0000000000007941 */ /* 0x000fea0003800000 */
.L_x_34096:
[----:B------:R-:W-:Y:S04]  /*1110*/  BSSY B0, `(.L_x_34098) ;  /* 0x0000005000007945 */ /* 0x000fe80003800000 */
[----:B------:R-:W-:Y:S05]  /*1120*/  @!P6 BRA `(.L_x_34099) ;  /* 0x00000000000ce947 */ /* 0x000fea0003800000 */
[----:B-----5:R-:W-:-:S04]  /*1130*/  FMUL.FTZ R158, R129, UR6 ;  /* 0x00000006819e7c20 */ /* 0x020fc80008410000 */
[----:B------:R-:W-:-:S04]  /*1140*/  FMUL.FTZ R145, R97, R158 ;  /* 0x0000009e61917220 */ /* 0x000fc80000410000 */
[----:B------:R-:W-:-:S07]  /*1150*/  @P0 FADD.FTZ R145, R125, R145 ;  /* 0x000000917d910221 */ /* 0x000fce0000010000 */
.L_x_34099:
[----:B------:R-:W-:Y:S05]  /*1160*/  BSYNC B0 ;  /* 0x0000000000007941 */ /* 0x000fea0003800000 */
.L_x_34098:
[----:B------:R-:W-:Y:S04]  /*1170*/  BSSY B0, `(.L_x_34100) ;  /* 0x0000005000007945 */ /* 0x000fe80003800000 */
[----:B------:R-:W-:Y:S05]  /*1180*/  @!P6 BRA `(.L_x_34101) ;  /* 0x00000000000ce947 */ /* 0x000fea0003800000 */
[----:B-----5:R-:W-:-:S04]  /*1190*/  FMUL.FTZ R159, R130, UR6 ;  /* 0x00000006829f7c20 */ /* 0x020fc80008410000 */
[----:B------:R-:W-:-:S04]  /*11a0*/  FMUL.FTZ R146, R98, R159 ;  /* 0x0000009f62927220 */ /* 0x000fc80000410000 */
[----:B------:R-:W-:-:S07]  /*11b0*/  @P0 FADD.FTZ R146, R126, R146 ;  /* 0x000000927e920221 */ /* 0x000fce0000010000 */
.L_x_34101:
[----:B------:R-:W-:Y:S05]  /*11c0*/  BSYNC B0 ;  /* 0x0000000000007941 */ /* 0x000fea0003800000 */
.L_x_34100:
[----:B------:R-:W-:Y:S04]  /*11d0*/  BSSY B0, `(.L_x_34102) ;  /* 0x0000005000007945 */ /* 0x000fe80003800000 */
[----:B------:R-:W-:Y:S05]  /*11e0*/  @!P6 BRA `(.L_x_34103) ;  /* 0x00000000000ce947 */ /* 0x000fea0003800000 */
[----:B-----5:R-:W-:-:S04]  /*11f0*/  FMUL.FTZ R158, R131, UR6 ;  /* 0x00000006839e7c20 */ /* 0x020fc80008410000 */
[----:B------:R-:W-:-:S04]  /*1200*/  FMUL.FTZ R147, R99, R158 ;  /* 0x0000009e63937220 */ /* 0x000fc80000410000 */
[----:B------:R-:W-:-:S07]  /*1210*/  @P0 FADD.FTZ R147, R127, R147 ;  /* 0x000000937f930221 */ /* 0x000fce0000010000 */
.L_x_34103:
[----:B------:R-:W-:Y:S05]  /*1220*/  BSYNC B0 ;  /* 0x0000000000007941 */ /* 0x000fea0003800000 */
.L_x_34102:
        /* <DEDUP_REMOVED lines=27> */
.L_x_34105:
[----:B------:R-:W-:Y:S05]  /*13e0*/  BSYNC B0 ;  /* 0x0000000000007941 */ /* 0x000fea0003800000 */
.L_x_34104:
[----:B------:R-:W-:Y:S04]  /*13f0*/  BSSY B0, `(.L_x_34106) ;  /* 0x0000005000007945 */ /* 0x000fe80003800000 */
[----:B------:R-:W-:Y:S05]  /*1400*/  @!P6 BRA `(.L_x_34107) ;  /* 0x00000000000ce947 */ /* 0x000fea0003800000 */
[----:B-----5:R-:W-:-:S04]  /*1410*/  FMUL.FTZ R162, R129, UR6 ;  /* 0x0000000681a27c20 */ /* 0x020fc80008410000 */
[----:B------:R-:W-:-:S04]  /*1420*/  FMUL.FTZ R157, R101, R162 ;  /* 0x000000a2659d7220 */ /* 0x000fc80000410000 */
[----:B------:R-:W-:-:S07]  /*1430*/  @P0 FADD.FTZ R157, R125, R157 ;  /* 0x0000009d7d9d0221 */ /* 0x000fce0000010000 */
.L_x_34107:
[----:B------:R-:W-:Y:S05]  /*1440*/  BSYNC B0 ;  /* 0x0000000000007941 */ /* 0x000fea0003800000 */
.L_x_34106:
[----:B------:R-:W-:Y:S04]  /*1450*/  BSSY B0, `(.L_x_34108) ;  /* 0x0000005000007945 */ /* 0x000fe80003800000 */
[----:B------:R-:W-:Y:S05]  /*1460*/  @!P6 BRA `(.L_x_34109) ;  /* 0x00000000000ce947 */ /* 0x000fea0003800000 */
[----:B-----5:R-:W-:-:S04]  /*1470*/  FMUL.FTZ R163, R130, UR6 ;  /* 0x0000000682a37c20 */ /* 0x020fc80008410000 */
[----:B------:R-:W-:-:S04]  /*1480*/  FMUL.FTZ R158, R102, R163 ;  /* 0x000000a3669e7220 */ /* 0x000fc80000410000 */
[----:B------:R-:W-:-:S07]  /*1490*/  @P0 FADD.FTZ R158, R126, R158 ;  /* 0x0000009e7e9e0221 */ /* 0x000fce0000010000 */
.L_x_34109:
[----:B------:R-:W-:Y:S05]  /*14a0*/  BSYNC B0 ;  /* 0x0000000000007941 */ /* 0x000fea0003800000 */
.L_x_34108:
[----:B------:R-:W-:Y:S04]  /*14b0*/  BSSY B0, `(.L_x_34110) ;  /* 0x0000005000007945 */ /* 0x000fe80003800000 */
[----:B------:R-:W-:Y:S05]  /*14c0*/  @!P6 BRA `(.L_x_34111) ;  /* 0x00000000000ce947 */ /* 0x000fea0003800000 */
[----:B-----5:R-:W-:-:S04]  /*14d0*/  FMUL.FTZ R162, R131, UR6 ;  /* 0x0000000683a27c20 */ /* 0x020fc80008410000 */
[----:B------:R-:W-:-:S04]  /*14e0*/  FMUL.FTZ R159, R103, R162 ;  /* 0x000000a2679f7220 */ /* 0x000fc80000410000 */
[----:B------:R-:W-:-:S07]  /*14f0*/  @P0 FADD.FTZ R159, R127, R159 ;  /* 0x0000009f7f9f0221 */ /* 0x000fce0000010000 */
.L_x_34111:
[----:B------:R-:W-:Y:S05]  /*1500*/  BSYNC B0 ;  /* 0x0000000000007941 */ /* 0x000fea0003800000 */
.L_x_34110:
        /* <DEDUP_REMOVED lines=27> */
.L_x_34113:
[----:B------:R-:W-:Y:S05]  /*16c0*/  BSYNC B0 ;  /* 0x0000000000007941 */ /* 0x000fea0003800000 */
.L_x_34112:
[----:B------:R-:W-:Y:S04]  /*16d0*/  BSSY B0, `(.L_x_34114) ;  /* 0x0000005000007945 */ /* 0x000fe80003800000 */
[----:B------:R-:W-:Y:S05]  /*16e0*/  @!P6 BRA `(.L_x_34115) ;  /* 0x00000000000ce947 */ /* 0x000fea0003800000 */
[----:B-----5:R-:W-:-:S04]  /*16f0*/  FMUL.FTZ R166, R129, UR6 ;  /* 0x0000000681a67c20 */ /* 0x020fc80008410000 */
[----:B------:R-:W-:-:S04]  /*1700*/  FMUL.FTZ R161, R105, R166 ;  /* 0x000000a669a17220 */ /* 0x000fc80000410000 */
[----:B------:R-:W-:-:S07]  /*1710*/  @P0 FADD.FTZ R161, R125, R161 ;  /* 0x000000a17da10221 */ /* 0x000fce0000010000 */
.L_x_34115:
[----:B------:R-:W-:Y:S05]  /*1720*/  BSYNC B0 ;  /* 0x0000000000007941 */ /* 0x000fea0003800000 */
.L_x_34114:
[----:B------:R-:W-:Y:S04]  /*1730*/  BSSY B0, `(.L_x_34116) ;  /* 0x0000005000007945 */ /* 0x000fe80003800000 */
[----:B------:R-:W-:Y:S05]  /*1740*/  @!P6 BRA `(.L_x_34117) ;  /* 0x00000000000ce947 */ /* 0x000fea0003800000 */
[----:B-----5:R-:W-:-:S04]  /*1750*/  FMUL.FTZ R167, R130, UR6 ;  /* 0x0000000682a77c20 */ /* 0x020fc80008410000 */
[----:B------:R-:W-:-:S04]  /*1760*/  FMUL.FTZ R162, R106, R167 ;  /* 0x000000a76aa27220 */ /* 0x000fc80000410000 */
[----:B------:R-:W-:-:S07]  /*1770*/  @P0 FADD.FTZ R162, R126, R162 ;  /* 0x000000a27ea20221 */ /* 0x000fce0000010000 */
.L_x_34117:
[----:B------:R-:W-:Y:S05]  /*1780*/  BSYNC B0 ;  /* 0x0000000000007941 */ /* 0x000fea0003800000 */
.L_x_34116:
[----:B------:R-:W-:Y:S04]  /*1790*/  BSSY B0, `(.L_x_34118) ;  /* 0x0000005000007945 */ /* 0x000fe80003800000 */
[----:B------:R-:W-:Y:S05]  /*17a0*/  @!P6 BRA `(.L_x_34119) ;  /* 0x00000000000ce947 */ /* 0x000fea0003800000 */
[----:B-----5:R-:W-:-:S04]  /*17b0*/  FMUL.FTZ R166, R131, UR6 ;  /* 0x0000000683a67c20 */ /* 0x020fc80008410000 */
[----:B------:R-:W-:-:S04]  /*17c0*/  FMUL.FTZ R163, R107, R166 ;  /* 0x000000a66ba37220 */ /* 0x000fc80000410000 */
[----:B------:R-:W-:-:S07]  /*17d0*/  @P0 FADD.FTZ R163, R127, R163 ;  /* 0x000000a37fa30221 */ /* 0x000fce0000010000 */
.L_x_34119:
[----:B------:R-:W-:Y:S05]  /*17e0*/  BSYNC B0 ;  /* 0x0000000000007941 */ /* 0x000fea0003800000 */
.L_x_34118:
        /* <DEDUP_REMOVED lines=27> */
.L_x_34121:
[----:B------:R-:W-:Y:S05]  /*19a0*/  BSYNC B0 ;  /* 0x0000000000007941 */ /* 0x000fea0003800000 */
.L_x_34120:
[----:B------:R-:W-:Y:S04]  /*19b0*/  BSSY B0, `(.L_x_34122) ;  /* 0x0000005000007945 */ /* 0x000fe80003800000 */
[----:B------:R-:W-:Y:S05]  /*19c0*/  @!P6 BRA `(.L_x_34123) ;  /* 0x00000000000ce947 */ /* 0x000fea0003800000 */
[----:B-----5:R-:W-:-:S04]  /*19d0*/  FMUL.FTZ R170, R129, UR6 ;  /* 0x0000000681aa7c20 */ /* 0x020fc80008410000 */
[----:B------:R-:W-:-:S04]  /*19e0*/  FMUL.FTZ R165, R109, R170 ;  /* 0x000000aa6da57220 */ /* 0x000fc80000410000 */
[----:B------:R-:W-:-:S07]  /*19f0*/  @P0 FADD.FTZ R165, R125, R165 ;  /* 0x000000a57da50221 */ /* 0x000fce0000010000 */
.L_x_34123:
[----:B------:R-:W-:Y:S05]  /*1a00*/  BSYNC B0 ;  /* 0x0000000000007941 */ /* 0x000fea0003800000 */
.L_x_34122:
[----:B------:R-:W-:Y:S04]  /*1a10*/  BSSY B0, `(.L_x_34124) ;  /* 0x0000005000007945 */ /* 0x000fe80003800000 */
[----:B------:R-:W-:Y:S05]  /*1a20*/  @!P6 BRA `(.L_x_34125) ;  /* 0x00000000000ce947 */ /* 0x000fea0003800000 */
[----:B-----5:R-:W-:-:S04]  /*1a30*/  FMUL.FTZ R171, R130, UR6 ;  /* 0x0000000682ab7c20 */ /* 0x020fc80008410000 */
[----:B------:R-:W-:-:S04]  /*1a40*/  FMUL.FTZ R166, R110, R171 ;  /* 0x000000ab6ea67220 */ /* 0x000fc80000410000 */
[----:B------:R-:W-:-:S07]  /*1a50*/  @P0 FADD.FTZ R166, R126, R166 ;  /* 0x000000a67ea60221 */ /* 0x000fce0000010000 */
.L_x_34125:
[----:B------:R-:W-:Y:S05]  /*1a60*/  BSYNC B0 ;  /* 0x0000000000007941 */ /* 0x000fea0003800000 */
.L_x_34124:
[----:B------:R-:W-:Y:S04]  /*1a70*/  BSSY B0, `(.L_x_34126) ;  /* 0x0000005000007945 */ /* 0x000fe80003800000 */
[----:B------:R-:W-:Y:S05]  /*1a80*/  @!P6 BRA `(.L_x_34127) ;  /* 0x00000000000ce947 */ /* 0x000fea0003800000 */
[----:B-----5:R-:W-:-:S04]  /*1a90*/  FMUL.FTZ R170, R131, UR6 ;  /* 0x0000000683aa7c20 */ /* 0x020fc80008410000 */
[----:B------:R-:W-:-:S04]  /*1aa0*/  FMUL.FTZ R167, R111, R170 ;  /* 0x000000aa6fa77220 */ /* 0x000fc80000410000 */
[----:B------:R-:W-:-:S07]  /*1ab0*/  @P0 FADD.FTZ R167, R127, R167 ;  /* 0x000000a77fa70221 */ /* 0x000fce0000010000 */
.L_x_34127:
[----:B------:R-:W-:Y:S05]  /*1ac0*/  BSYNC B0 ;  /* 0x0000000000007941 */ /* 0x000fea0003800000 */
.L_x_34126:
[----:B------:R0:W-:Y:S01]  /*1ad0*/  STG.E.128 desc[UR4][R168.64], R164 ;  /* 0x000000a4a8007986 */ /* 0x0001e2000c101d04 */
[----:B------:R-:W1:Y:S03]  /*1ae0*/  @P5 LDC.64 R170, c[0x0][0x220] ;  /* 0x00008800ffaa5b82 */ /* 0x000e660000000a00 */
[----:B------:R2:W0:Y:S01]  /*1af0*/  @P0 LDG.E.128 R124, desc[UR4][R172.64] ;  /* 0x00000004ac7c0981 */ /* 0x000422000c1e1d00 */
[----:B------:R-:W-:-:S04]  /*1b00*/  @P5 IADD3 R179, R177, 0x380, RZ ;  /* 0x00000380b1b35810 */ /* 0x000fc80007ffe0ff */
[----:B------:R-:W3:Y:S01]  /*1b10*/  @P0 LDC.64 R180, c[0x0][0x230] ;  /* 0x00008c00ffb40b82 */ /* 0x000ee20000000a00 */
        /* <DEDUP_REMOVED lines=22> */
.L_x_34129:
[----:B------:R-:W-:Y:S05]  /*1c80*/  BSYNC B0 ;  /* 0x0000000000007941 */ /* 0x000fea0003800000 */
.L_x_34128:
[----:B------:R-:W-:Y:S04]  /*1c90*/  BSSY B0, `(.L_x_34130) ;  /* 0x0000005000007945 */ /* 0x000fe80003800000 */
[----:B------:R-:W-:Y:S05]  /*1ca0*/  @!P6 BRA `(.L_x_34131) ;  /* 0x00000000000ce947 */ /* 0x000fea0003800000 */
[----:B-----5:R-:W-:-:S04]  /*1cb0*/  FMUL.FTZ R174, R129, UR6 ;  /* 0x0000000681ae7c20 */ /* 0x020fc80008410000 */
[----:B------:R-:W-:-:S04]  /*1cc0*/  FMUL.FTZ R169, R113, R174 ;  /* 0x000000ae71a97220 */ /* 0x000fc80000410000 */
[----:B------:R-:W-:-:S07]  /*1cd0*/  @P0 FADD.FTZ R169, R125, R169 ;  /* 0x000000a97da90221 */ /* 0x000fce0000010000 */
.L_x_34131:
[----:B------:R-:W-:Y:S05]  /*1ce0*/  BSYNC B0 ;  /* 0x0000000000007941 */ /* 0x000fea0003800000 */
.L_x_34130:
[----:B------:R-:W-:Y:S04]  /*1cf0*/  BSSY B0, `(.L_x_34132) ;  /* 0x0000005000007945 */ /* 0x000fe80003800000 */
[----:B------:R-:W-:Y:S05]  /*1d00*/  @!P6 BRA `(.L_x_34133) ;  /* 0x00000000000ce947 */ /* 0x000fea0003800000 */
[----:B-----5:R-:W-:-:S04]  /*1d10*/  FMUL.FTZ R179, R130, UR6 ;  /* 0x0000000682b37c20 */ /* 0x020fc80008410000 */
[----:B------:R-:W-:-:S04]  /*1d20*/  FMUL.FTZ R170, R114, R179 ;  /* 0x000000b372aa7220 */ /* 0x000fc80000410000 */
[----:B------:R-:W-:-:S07]  /*1d30*/  @P0 FADD.FTZ R170, R126, R170 ;  /* 0x000000aa7eaa0221 */ /* 0x000fce0000010000 */
.L_x_34133:
[----:B------:R-:W-:Y:S05]  /*1d40*/  BSYNC B0 ;  /* 0x0000000000007941 */ /* 0x000fea0003800000 */
.L_x_34132:
[----:B------:R-:W-:Y:S04]  /*1d50*/  BSSY B0, `(.L_x_34134) ;  /* 0x0000005000007945 */ /* 0x000fe80003800000 */
[----:B------:R-:W-:Y:S05]  /*1d60*/  @!P6 BRA `(.L_x_34135) ;  /* 0x00000000000ce947 */ /* 0x000fea0003800000 */
[----:B-----5:R-:W-:-:S04]  /*1d70*/  FMUL.FTZ R174, R131, UR6 ;  /* 0x0000000683ae7c20 */ /* 0x020fc80008410000 */
[----:B------:R-:W-:-:S04]  /*1d80*/  FMUL.FTZ R171, R115, R174 ;  /* 0x000000ae73ab7220 */ /* 0x000fc80000410000 */
[----:B------:R-:W-:-:S07]  /*1d90*/  @P0 FADD.FTZ R171, R127, R171 ;  /* 0x000000ab7fab0221 */ /* 0x000fce0000010000 */
.L_x_34135:
[----:B------:R-:W-:Y:S05]  /*1da0*/  BSYNC B0 ;  /* 0x0000000000007941 */ /* 0x000fea0003800000 */
.L_x_34134:
        /* <DEDUP_REMOVED lines=27> */
.L_x_34137:
[----:B------:R-:W-:Y:S05]  /*1f60*/  BSYNC B0 ;  /* 0x0000000000007941 */ /* 0x000fea0003800000 */
.L_x_34136:
[----:B------:R-:W-:Y:S04]  /*1f70*/  BSSY B0, `(.L_x_34138) ;  /* 0x0000005000007945 */ /* 0x000fe80003800000 */
[----:B------:R-:W-:Y:S05]  /*1f80*/  @!P6 BRA `(.L_x_34139) ;  /* 0x00000000000ce947 */ /* 0x000fea0003800000 */
[----:B-----5:R-:W-:-:S04]  /*1f90*/  FMUL.FTZ R184, R129, UR6 ;  /* 0x0000000681b87c20 */ /* 0x020fc80008410000 */
[----:B------:R-:W-:-:S04]  /*1fa0*/  FMUL.FTZ R173, R117, R184 ;  /* 0x000000b875ad7220 */ /* 0x000fc80000410000 */
[----:B------:R-:W-:-:S07]  /*1fb0*/  @P0 FADD.FTZ R173, R125, R173 ;  /* 0x000000ad7dad0221 */ /* 0x000fce0000010000 */
.L_x_34139:
[----:B------:R-:W-:Y:S05]  /*1fc0*/  BSYNC B0 ;  /* 0x0000000000007941 */ /* 0x000fea0003800000 */
.L_x_34138:
[----:B------:R-:W-:Y:S04]  /*1fd0*/  BSSY B0, `(.L_x_34140) ;  /* 0x0000005000007945 */ /* 0x000fe80003800000 */
[----:B------:R-:W-:Y:S05]  /*1fe0*/  @!P6 BRA `(.L_x_34141) ;  /* 0x00000000000ce947 */ /* 0x000fea0003800000 */
[----:B-----5:R-:W-:-:S04]  /*1ff0*/  FMUL.FTZ R185, R130, UR6 ;  /* 0x0000000682b97c20 */ /* 0x020fc80008410000 */
[----:B------:R-:W-:-:S04]  /*2000*/  FMUL.FTZ R174, R118, R185 ;  /* 0x000000b976ae7220 */ /* 0x000fc80000410000 */
[----:B------:R-:W-:-:S07]  /*2010*/  @P0 FADD.FTZ R174, R126, R174 ;  /* 0x000000ae7eae0221 */ /* 0x000fce0000010000 */
.L_x_34141:
[----:B------:R-:W-:Y:S05]  /*2020*/  BSYNC B0 ;  /* 0x0000000000007941 */ /* 0x000fea0003800000 */
.L_x_34140:
[----:B------:R-:W-:Y:S04]  /*2030*/  BSSY B0, `(.L_x_34142) ;  /* 0x0000005000007945 */ /* 0x000fe80003800000 */
[----:B------:R-:W-:Y:S05]  /*2040*/  @!P6 BRA `(.L_x_34143) ;  /* 0x00000000000ce947 */ /* 0x000fea0003800000 */
[----:B-----5:R-:W-:-:S04]  /*2050*/  FMUL.FTZ R184, R131, UR6 ;  /* 0x0000000683b87c20 */ /* 0x020fc80008410000 */
[----:B------:R-:W-:-:S04]  /*2060*/  FMUL.FTZ R175, R119, R184 ;  /* 0x000000b877af7220 */ /* 0x000fc80000410000 */
[----:B------:R-:W-:-:S07]  /*2070*/  @P0 FADD.FTZ R175, R127, R175 ;  /* 0x000000af7faf0221 */ /* 0x000fce0000010000 */
.L_x_34143:
[----:B------:R-:W-:Y:S05]  /*2080*/  BSYNC B0 ;  /* 0x0000000000007941 */ /* 0x000fea0003800000 */
.L_x_34142:
        /* <DEDUP_REMOVED lines=21> */
[----:B------:R-:W-:-:S04]  /*21e0*/  FMUL.FTZ R180, R120, R177 ;  /* 0x000000b178b47220 */ /* 0x000fc80000410000 */
[----:B------:R-:W-:-:S07]  /*21f0*/  @P0 FADD.FTZ R180, R124, R180 ;  /* 0x000000b47cb40221 */ /* 0x000fce0000010000 */
.L_x_34145:
[----:B------:R-:W-:Y:S05]  /*2200*/  BSYNC B0 ;  /* 0x0000000000007941 */ /* 0x000fea0003800000 */
.L_x_34144:
[----:B------:R-:W-:Y:S04]  /*2210*/  BSSY B0, `(.L_x_34146) ;  /* 0x0000005000007945 */ /* 0x000fe80003800000 */
[----:B------:R-:W-:Y:S05]  /*2220*/  @!P6 BRA `(.L_x_34147) ;  /* 0x00000000000ce947 */ /* 0x000fea0003800000 */
[----:B-----5:R-:W-:-:S04]  /*2230*/  FMUL.FTZ R178, R129, UR6 ;  /* 0x0000000681b27c20 */ /* 0x020fc80008410000 */
[----:B------:R-:W-:-:S04]  /*2240*/  FMUL.FTZ R181, R121, R178 ;  /* 0x000000b279b57220 */ /* 0x000fc80000410000 */
[----:B------:R-:W-:-:S07]  /*2250*/  @P0 FADD.FTZ R181, R125, R181 ;  /* 0x000000b57db50221 */ /* 0x000fce0000010000 */
.L_x_34147:
[----:B------:R-:W-:Y:S05]  /*2260*/  BSYNC B0 ;  /* 0x0000000000007941 */ /* 0x000fea0003800000 */
.L_x_34146:
[----:B------:R-:W-:Y:S04]  /*2270*/  BSSY B0, `(.L_x_34148) ;  /* 0x0000005000007945 */ /* 0x000fe80003800000 */
[----:B------:R-:W-:Y:S05]  /*2280*/  @!P6 BRA `(.L_x_34149) ;  /* 0x00000000000ce947 */ /* 0x000fea0003800000 */
[----:B-----5:R-:W-:-:S04]  /*2290*/  FMUL.FTZ R177, R130, UR6 ;  /* 0x0000000682b17c20 */ /* 0x020fc80008410000 */
[----:B------:R-:W-:-:S04]  /*22a0*/  FMUL.FTZ R182, R122, R177 ;  /* 0x000000b17ab67220 */ /* 0x000fc80000410000 */
[----:B------:R-:W-:-:S07]  /*22b0*/  @P0 FADD.FTZ R182, R126, R182 ;  /* 0x000000b67eb60221 */ /* 0x000fce0000010000 */
.L_x_34149:
[----:B------:R-:W-:Y:S05]  /*22c0*/  BSYNC B0 ;  /* 0x0000000000007941 */ /* 0x000fea0003800000 */
.L_x_34148:
[----:B------:R-:W-:Y:S04]  /*22d0*/  BSSY B0, `(.L_x_34150) ;  /* 0x0000005000007945 */ /* 0x000fe80003800000 */
[----:B------:R-:W-:Y:S05]  /*22e0*/  @!P6 BRA `(.L_x_34151) ;  /* 0x00000000000ce947 */ /* 0x000fea0003800000 */
[----:B-----5:R-:W-:-:S04]  /*22f0*/  FMUL.FTZ R178, R131, UR6 ;  /* 0x0000000683b27c20 */ /* 0x020fc80008410000 */
[----:B------:R-:W-:-:S04]  /*2300*/  FMUL.FTZ R183, R123, R178 ;  /* 0x000000b27bb77220 */ /* 0x000fc80000410000 */
[----:B------:R-:W-:-:S07]  /*2310*/  @P0 FADD.FTZ R183, R127, R183 ;  /* 0x000000b77fb70221 */ /* 0x000fce0000010000 */
.L_x_34151:
[----:B------:R-:W-:Y:S05]  /*2320*/  BSYNC B0 ;  /* 0x0000000000007941 */ /* 0x000fea0003800000 */
.L_x_34150:
        /* <DEDUP_REMOVED lines=147> */
.L_x_34166:
        /* <DEDUP_REMOVED lines=87> */
[----:B------:R-:W-:Y:S01]  /*31d0*/  FADD.FTZ R159, -R154, R159 ;  /* 0x0000009f9a9f7221 */ /* 0x000fe20000010100 */
[C---:B------:R-:W-:Y:S01]  /*31e0*/  FMUL.FTZ R177, R0.reuse, R177 ;  /* 0x000000b100b17220 */ /* 0x040fe20000410000 */
[C---:B------:R-:W-:Y:S01]  /*31f0*/  FMUL.FTZ R132, R0.reuse, R133 ;  /* 0x0000008500847220 */ /* 0x040fe20000410000 */
[----:B------:R-:W-:Y:S01]  /*3200*/  LEA.HI.SX32 R155, R155, R2, 0x1e ;  /* 0x000000029b9b7211 */ /* 0x000fe200078ff2ff */
[C---:B------:R-:W-:Y:S01]  /*3210*/  FMUL.FTZ R179, R0.reuse, R179 ;  /* 0x000000b300b37220 */ /* 0x040fe20000410000 */
[----:B------:R-:W-:Y:S01]  /*3220*/  FMUL.FTZ R134, R0, R135 ;  /* 0x0000008700867220 */ /* 0x000fe20000410000 */
        /* <DEDUP_REMOVED lines=39> */
[----:B------:R0:W-:Y:S01]  /*34a0*/  STG.E.128 desc[UR4][R138.64], R156 ;  /* 0x0000009c8a007986 */ /* 0x0001e2000c101d04 */
[C---:B------:R-:W-:Y:S01]  /*34b0*/  FMUL.FTZ R154, R0.reuse, R147 ;  /* 0x00000093009a7220 */ /* 0x040fe20000410000 */
[C---:B------:R-:W-:Y:S01]  /*34c0*/  FMUL.FTZ R184, R0.reuse, R165 ;  /* 0x000000a500b87220 */ /* 0x040fe20000410000 */
        /* <DEDUP_REMOVED lines=15> */
[C---:B0-----:R-:W-:Y:S01]  /*35c0*/  IADD3 R139, R155.reuse, 0x80, RZ ;  /* 0x000000809b8b7810 */ /* 0x041fe20007ffe0ff */
[C---:B------:R-:W-:Y:S01]  /*35d0*/  FMUL.FTZ R152, R0.reuse, R145 ;  /* 0x0000009100987220 */ /* 0x040fe20000410000 */
[C---:B------:R-:W-:Y:S01]  /*35e0*/  FMUL.FTZ R197, R0.reuse, R197 ;  /* 0x000000c500c57220 */ /* 0x040fe20000410000 */
[C---:B------:R-:W-:Y:S01]  /*35f0*/  IADD3 R169, R155.reuse, 0x200, RZ ;  /* 0x000002009ba97810 */ /* 0x040fe20007ffe0ff */
[C---:B------:R-:W-:Y:S01]  /*3600*/  FMUL.FTZ R199, R0.reuse, R199 ;  /* 0x000000c700c77220 */ /* 0x040fe20000410000 */
[C---:B------:R-:W-:Y:S01]  /*3610*/  IADD3 R171, R155.reuse, 0x280, RZ ;  /* 0x000002809bab7810 */ /* 0x040fe20007ffe0ff */
[C---:B------:R-:W-:Y:S01]  /*3620*/  FMUL.FTZ R201, R0.reuse, R201 ;  /* 0x000000c900c97220 */ /* 0x040fe20000410000 */
[----:B------:R-:W-:Y:S01]  /*3630*/  IADD3 R173, R155, 0x300, RZ ;  /* 0x000003009bad7810 */ /* 0x000fe20007ffe0ff */
[----:B------:R-:W-:Y:S01]  /*3640*/  FFMA.FTZ R147, R59, R154, R19 ;  /* 0x0000009a3b937223 */ /* 0x000fe20000010013 */
[C---:B------:R-:W-:Y:S01]  /*3650*/  IADD3 R175, R155.reuse, 0x380, RZ ;  /* 0x000003809baf7810 */ /* 0x040fe20007ffe0ff */
[C---:B------:R-:W-:Y:S01]  /*3660*/  FMUL.FTZ R203, R0.reuse, R203 ;  /* 0x000000cb00cb7220 */ /* 0x040fe20000410000 */
[C---:B------:R-:W-:Y:S01]  /*3670*/  IADD3 R177, R155.reuse, 0x400, RZ ;  /* 0x000004009bb17810 */ /* 0x040fe20007ffe0ff */
[C---:B------:R-:W-:Y:S01]  /*3680*/  FMUL.FTZ R180, R0.reuse, R161 ;  /* 0x000000a100b47220 */ /* 0x040fe20000410000 */
[----:B------:R-:W-:Y:S01]  /*3690*/  IADD3 R179, R155, 0x480, RZ ;  /* 0x000004809bb37810 */ /* 0x000fe20007ffe0ff */
[C---:B------:R-:W-:Y:S01]  /*36a0*/  FMUL.FTZ R205, R0.reuse, R205 ;  /* 0x000000cd00cd7220 */ /* 0x040fe20000410000 */
[----:B------:R-:W-:Y:S01]  /*36b0*/  FMUL.FTZ R182, R0, R163 ;  /* 0x000000a300b67220 */ /* 0x000fe20000410000 */
[----:B------:R-:W-:Y:S01]  /*36c0*/  FFMA.FTZ R135, R51, R142, R11 ;  /* 0x0000008e33877223 */ /* 0x000fe2000001000b */
[----:B------:R-:W-:Y:S01]  /*36d0*/  FFMA.FTZ R134, R50, R189, R10 ;  /* 0x000000bd32867223 */ /* 0x000fe2000001000a */
[----:B------:R-:W-:Y:S01]  /*36e0*/  FFMA.FTZ R133, R49, R140, R9 ;  /* 0x0000008c31857223 */ /* 0x000fe20000010009 */
[----:B------:R-:W-:Y:S01]  /*36f0*/  FFMA.FTZ R132, R48, R185, R8 ;  /* 0x000000b930847223 */ /* 0x000fe20000010008 */
[----:B------:R-:W-:-:S04]  /*3700*/  IMAD.WIDE.U32 R154, R139, 0x10, R136 ;  /* 0x000000108b9a7825 */ /* 0x000fc800078e0088 */
        /* <DEDUP_REMOVED lines=12> */
[----:B------:R-:W-:-:S04]  /*37d0*/  IMAD.WIDE.U32 R166, R167, 0x10, R136 ;  /* 0x00000010a7a67825 */ /* 0x000fc800078e0088 */
        /* <DEDUP_REMOVED lines=9> */
[----:B------:R-:W-:-:S04]  /*3870*/  IMAD.WIDE.U32 R168, R169, 0x10, R136 ;  /* 0x00000010a9a87825 */ /* 0x000fc800078e0088 */
[----:B------:R-:W-:Y:S01]  /*3880*/  FMUL.FTZ R0, R0, R183 ;  /* 0x000000b700007220 */ /* 0x000fe20000410000 */
        /* <DEDUP_REMOVED lines=12> */
[----:B------:R-:W-:-:S03]  /*3950*/  IMAD.WIDE.U32 R176, R177, 0x10, R136 ;  /* 0x00000010b1b07825 */ /* 0x000fc600078e0088 */
[----:B------:R3:W-:Y:S01]  /*3960*/  STG.E.128 desc[UR4][R168.64], R156 ;  /* 0x0000009ca8007986 */ /* 0x0007e2000c101d04 */
        /* <DEDUP_REMOVED lines=20> */
.L_x_34154:
[----:B------:R-:W-:Y:S05]  /*3ab0*/  BSYNC B0 ;  /* 0x0000000000007941 */ /* 0x000fea0003800000 */
.L_x_34153:
[----:B------:R-:W-:Y:S02]  /*3ac0*/  IADD3 R151, R151, UR8, RZ ;  /* 0x0000000897977c10 */ /* 0x000fe4000fffe0ff */
[----:B------:R-:W-:Y:S02]  /*3ad0*/  SEL R0, RZ, 0x1, P0 ;  /* 0x00000001ff007807 */ /* 0x000fe40000000000 */
[----:B------:R-:W-:-:S13]  /*3ae0*/  ISETP.GE.AND P1, PT, R151, UR9, PT ;  /* 0x0000000997007c0c */ /* 0x000fda000bf26270 */
[----:B------:R-:W-:Y:S05]  /*3af0*/  @!P1 BRA `(.L_x_34155) ;  /* 0xffffffc800909947 */ /* 0x000fea000383ffff */
[----:B------:R-:W-:Y:S05]  /*3b00*/  EXIT ;  /* 0x000000000000794d */ /* 0x000fea0003800000 */
.L_x_34152:
[----:B------:R-:W-:Y:S01]  /*3b10*/  HFMA2.MMA R189, -RZ, RZ, 0, 5.9604644775390625e-08 ;  /* 0x00000001ffbd7435 */ /* 0x000fe200000001ff */
[----:B------:R-:W-:Y:S02]  /*3b20*/  MOV R190, R0 ;  /* 0x0000000000be7202 */ /* 0x000fe40000000f00 */
[----:B------:R-:W-:Y:S02]  /*3b30*/  MOV R192, 0x1f ;  /* 0x0000001f00c07802 */ /* 0x000fe40000000f00 */
[----:B------:R-:W-:-:S07]  /*3b40*/  MOV R187, 0xffffffff ;  /* 0xffffffff00bb7802 */ /* 0x000fce0000000f00 */
[----:B-----5:R-:W-:Y:S05]  /*3b50*/  WARPSYNC.COLLECTIVE R187, `(.L_x_34156) ;  /* 0x00000000bb087348 */ /* 0x020fea0003c00000 */
[----:B------:R0:W1:Y:S02]  /*3b60*/  SHFL.BFLY P1, R188, R190, R189, R192 ;  /* 0x0c0000bdbebc7389 */ /* 0x00006400000200c0 */
[----:B01---5:R-:W-:Y:S01]  /*3b70*/  ENDCOLLECTIVE ;  /* 0x000000000000791b */ /* 0x023fe20003800000 */
.L_x_34156:
[----:B------:R-:W-:Y:S01]  /*3b80*/  HFMA2.MMA R189, -RZ, RZ, 0, 1.1920928955078125e-07 ;  /* 0x00000002ffbd7435 */ /* 0x000fe200000001ff */
[----:B------:R-:W-:-:S05]  /*3b90*/  MOV R155, R188 ;  /* 0x000000bc009b7202 */ /* 0x000fca0000000f00 */
[----:B------:R-:W-:-:S05]  /*3ba0*/  FADD.FTZ R155, R0, R155 ;  /* 0x0000009b009b7221 */ /* 0x000fca0000010000 */
[----:B------:R-:W-:-:S07]  /*3bb0*/  MOV R190, R155 ;  /* 0x0000009b00be7202 */ /* 0x000fce0000000f00 */
[----:B------:R-:W-:Y:S05]  /*3bc0*/  WARPSYNC.COLLECTIVE R187, `(.L_x_34157) ;  /* 0x00000000bb087348 */ /* 0x000fea0003c00000 */
[----:B------:R0:W1:Y:S02]  /*3bd0*/  SHFL.BFLY P1, R188, R190, R189, R192 ;  /* 0x0c0000bdbebc7389 */ /* 0x00006400000200c0 */
[----:B01----:R-:W-:Y:S01]  /*3be0*/  ENDCOLLECTIVE ;  /* 0x000000000000791b */ /* 0x003fe20003800000 */
.L_x_34157:
[----:B------:R-:W-:Y:S01]  /*3bf0*/  HFMA2.MMA R189, -RZ, RZ, 0, 2.384185791015625e-07 ;  /* 0x00000004ffbd7435 */ /* 0x000fe200000001ff */
[----:B------:R-:W-:-:S05]  /*3c00*/  MOV R154, R188 ;  /* 0x000000bc009a7202 */ /* 0x000fca0000000f00 */
[----:B------:R-:W-:-:S05]  /*3c10*/  FADD.FTZ R179, R155, R154 ;  /* 0x0000009a9bb37221 */ /* 0x000fca0000010000 */
[----:B------:R-:W-:-:S07]  /*3c20*/  MOV R190, R179 ;  /* 0x000000b300be7202 */ /* 0x000fce0000000f00 */
[----:B------:R-:W-:Y:S05]  /*3c30*/  WARPSYNC.COLLECTIVE R187, `(.L_x_34158) ;  /* 0x00000000bb087348 */ /* 0x000fea0003c00000 */
[----:B------:R0:W1:Y:S02]  /*3c40*/  SHFL.BFLY P1, R188, R190, R189, R192 ;  /* 0x0c0000bdbebc7389 */ /* 0x00006400000200c0 */
[----:B01----:R-:W-:Y:S01]  /*3c50*/  ENDCOLLECTIVE ;  /* 0x000000000000791b */ /* 0x003fe20003800000 */
.L_x_34158:
[----:B------:R-:W-:Y:S01]  /*3c60*/  HFMA2.MMA R189, -RZ, RZ, 0, 4.76837158203125e-07 ;  /* 0x00000008ffbd7435 */ /* 0x000fe200000001ff */
[----:B------:R-:W-:-:S05]  /*3c70*/  MOV R154, R188 ;  /* 0x000000bc009a7202 */ /* 0x000fca0000000f00 */
[----:B------:R-:W-:-:S05]  /*3c80*/  FADD.FTZ R184, R179, R154 ;  /* 0x0000009ab3b87221 */ /* 0x000fca0000010000 */
[----:B------:R-:W-:-:S07]  /*3c90*/  MOV R190, R184 ;  /* 0x000000b800be7202 */ /* 0x000fce0000000f00 */
[----:B------:R-:W-:Y:S05]  /*3ca0*/  WARPSYNC.COLLECTIVE R187, `(.L_x_34159) ;  /* 0x00000000bb087348 */ /* 0x000fea0003c00000 */
[----:B------:R0:W1:Y:S02]  /*3cb0*/  SHFL.BFLY P1, R188, R190, R189, R192 ;  /* 0x0c0000bdbebc7389 */ /* 0x00006400000200c0 */
[----:B01----:R-:W-:Y:S01]  /*3cc0*/  ENDCOLLECTIVE ;  /* 0x000000000000791b */ /* 0x003fe20003800000 */
.L_x_34159:
[----:B------:R-:W-:Y:S01]  /*3cd0*/  HFMA2.MMA R189, -RZ, RZ, 0, 9.5367431640625e-07 ;  /* 0x00000010ffbd7435 */ /* 0x000fe200000001ff */
[----:B------:R-:W-:-:S05]  /*3ce0*/  MOV R185, R188 ;  /* 0x000000bc00b97202 */ /* 0x000fca0000000f00 */
[----:B------:R-:W-:-:S05]  /*3cf0*/  FADD.FTZ R185, R184, R185 ;  /* 0x000000b9b8b97221 */ /* 0x000fca0000010000 */
[----:B------:R-:W-:-:S07]  /*3d00*/  MOV R190, R185 ;  /* 0x000000b900be7202 */ /* 0x000fce0000000f00 */
[----:B------:R-:W-:Y:S05]  /*3d10*/  WARPSYNC.COLLECTIVE R187, `(.L_x_34160) ;  /* 0x00000000bb087348 */ /* 0x000fea0003c00000 */
[----:B------:R0:W1:Y:S02]  /*3d20*/  SHFL.BFLY P1, R188, R190, R189, R192 ;  /* 0x0c0000bdbebc7389 */ /* 0x00006400000200c0 */
[----:B01----:R-:W-:Y:S01]  /*3d30*/  ENDCOLLECTIVE ;  /* 0x000000000000791b */ /* 0x003fe20003800000 */
.L_x_34160:
        /* <DEDUP_REMOVED lines=88> */
.L_x_34161:
[----:B------:R-:W-:Y:S01]  /*42c0*/  HFMA2.MMA R189, -RZ, RZ, 0, 1.1920928955078125e-07 ;  /* 0x00000002ffbd7435 */ /* 0x000fe200000001ff */
[----:B------:R-:W-:-:S05]  /*42d0*/  MOV R155, R188 ;  /* 0x000000bc009b7202 */ /* 0x000fca0000000f00 */
[----:B------:R-:W-:-:S05]  /*42e0*/  FADD.FTZ R155, R0, R155 ;  /* 0x0000009b009b7221 */ /* 0x000fca0000010000 */
[----:B------:R-:W-:-:S07]  /*42f0*/  MOV R190, R155 ;  /* 0x0000009b00be7202 */ /* 0x000fce0000000f00 */
[----:B------:R-:W-:Y:S05]  /*4300*/  WARPSYNC.COLLECTIVE R187, `(.L_x_34162) ;  /* 0x00000000bb087348 */ /* 0x000fea0003c00000 */
[----:B------:R0:W1:Y:S02]  /*4310*/  SHFL.BFLY P1, R188, R190, R189, R192 ;  /* 0x0c0000bdbebc7389 */ /* 0x00006400000200c0 */
[----:B01----:R-:W-:Y:S01]  /*4320*/  ENDCOLLECTIVE ;  /* 0x000000000000791b */ /* 0x003fe20003800000 */
.L_x_34162:
[----:B------:R-:W-:Y:S01]  /*4330*/  HFMA2.MMA R189, -RZ, RZ, 0, 2.384185791015625e-07 ;  /* 0x00000004ffbd7435 */ /* 0x000fe200000001ff */
[----:B------:R-:W-:-:S05]  /*4340*/  MOV R184, R188 ;  /* 0x000000bc00b87202 */ /* 0x000fca0000000f00 */
[----:B------:R-:W-:-:S05]  /*4350*/  FADD.FTZ R184, R155, R184 ;  /* 0x000000b89bb87221 */ /* 0x000fca0000010000 */
[----:B------:R-:W-:-:S07]  /*4360*/  MOV R190, R184 ;  /* 0x000000b800be7202 */ /* 0x000fce0000000f00 */
[----:B------:R-:W-:Y:S05]  /*4370*/  WARPSYNC.COLLECTIVE R187, `(.L_x_34163) ;  /* 0x00000000bb087348 */ /* 0x000fea0003c00000 */
[----:B------:R0:W1:Y:S02]  /*4380*/  SHFL.BFLY P1, R188, R190, R189, R192 ;  /* 0x0c0000bdbebc7389 */ /* 0x00006400000200c0 */
[----:B01----:R-:W-:Y:S01]  /*4390*/  ENDCOLLECTIVE ;  /* 0x000000000000791b */ /* 0x003fe20003800000 */
.L_x_34163:
[----:B------:R-:W-:Y:S01]  /*43a0*/  HFMA2.MMA R189, -RZ, RZ, 0, 4.76837158203125e-07 ;  /* 0x00000008ffbd7435 */ /* 0x000fe200000001ff */
[----:B------:R-:W-:-:S05]  /*43b0*/  MOV R179, R188 ;  /* 0x000000bc00b37202 */ /* 0x000fca0000000f00 */
[----:B------:R-:W-:-:S05]  /*43c0*/  FADD.FTZ R179, R184, R179 ;  /* 0x000000b3b8b37221 */ /* 0x000fca0000010000 */
[----:B------:R-:W-:-:S07]  /*43d0*/  MOV R190, R179 ;  /* 0x000000b300be7202 */ /* 0x000fce0000000f00 */
[----:B------:R-:W-:Y:S05]  /*43e0*/  WARPSYNC.COLLECTIVE R187, `(.L_x_34164) ;  /* 0x00000000bb087348 */ /* 0x000fea0003c00000 */
[----:B------:R0:W1:Y:S02]  /*43f0*/  SHFL.BFLY P1, R188, R190, R189, R192 ;  /* 0x0c0000bdbebc7389 */ /* 0x00006400000200c0 */
[----:B01----:R-:W-:Y:S01]  /*4400*/  ENDCOLLECTIVE ;  /* 0x000000000000791b */ /* 0x003fe20003800000 */
.L_x_34164:
[----:B------:R-:W-:Y:S01]  /*4410*/  HFMA2.MMA R189, -RZ, RZ, 0, 9.5367431640625e-07 ;  /* 0x00000010ffbd7435 */ /* 0x000fe200000001ff */
[----:B------:R-:W-:-:S05]  /*4420*/  MOV R186, R188 ;  /* 0x000000bc00ba7202 */ /* 0x000fca0000000f00 */
[----:B------:R-:W-:-:S05]  /*4430*/  FADD.FTZ R186, R179, R186 ;  /* 0x000000bab3ba7221 */ /* 0x000fca0000010000 */
[----:B------:R-:W-:-:S07]  /*4440*/  MOV R190, R186 ;  /* 0x000000ba00be7202 */ /* 0x000fce0000000f00 */
[----:B------:R-:W-:Y:S05]  /*4450*/  WARPSYNC.COLLECTIVE R187, `(.L_x_34165) ;  /* 0x00000000bb087348 */ /* 0x000fea0003c00000 */
[----:B------:R0:W1:Y:S02]  /*4460*/  SHFL.BFLY P1, R188, R190, R189, R192 ;  /* 0x0c0000bdbebc7389 */ /* 0x00006400000200c0 */
[----:B01----:R-:W-:Y:S01]  /*4470*/  ENDCOLLECTIVE ;  /* 0x000000000000791b */ /* 0x003fe20003800000 */
.L_x_34165:
[----:B------:R-:W-:Y:S01]  /*4480*/  MOV R185, R188 ;  /* 0x000000bc00b97202 */ /* 0x000fe20000000f00 */
[----:B------:R-:W-:Y:S06]  /*4490*/  BRA `(.L_x_34166) ;  /* 0xffffffe400f07947 */ /* 0x000fec000383ffff */
.L_x_34167:
        /* <DEDUP_REMOVED lines=14> */
.L_x_37311:


//--------------------- .text._ZN10layer_norm13ln_fwd_kernelINS_13Kernel_traitsIfffffjLj5120ELj1ELj1ELj4ELj16ENS_18Kernel_traits_baseILj5120EfffffjLj128EEEEELb1ELb0ELb0ELb0EEEvNS_9FwdParamsE --------------------------
	.section	.text._ZN10layer_norm13ln_fwd_kernelINS_13Kernel_traitsIfffffjLj5120ELj1ELj1ELj4ELj16ENS_18Kernel_traits_baseILj5120EfffffjLj128EEEEELb1ELb0ELb0ELb0EEEvNS_9FwdParamsE,"ax",@progbits
	.align	128
        .global         _ZN10layer_norm13ln_fwd_kernelINS_13Kernel_traitsIfffffjLj5120ELj1ELj1ELj4ELj16ENS_18Kernel_traits_baseILj5120EfffffjLj128EEEEELb1ELb0ELb0ELb0EEEvNS_9FwdParamsE
        .type           _ZN10layer_norm13ln_fwd_kernelINS_13Kernel_traitsIfffffjLj5120ELj1ELj1ELj4ELj16ENS_18Kernel_traits_baseILj5120EfffffjLj128EEEEELb1ELb0ELb0ELb0EEEvNS_9FwdParamsE,@function
        .size           _ZN10layer_norm13ln_fwd_kernelINS_13Kernel_traitsIfffffjLj5120ELj1ELj1ELj4ELj16ENS_18Kernel_traits_baseILj5120EfffffjLj128EEEEELb1ELb0ELb0ELb0EEEvNS_9FwdParamsE,(.L_x_37312 - _ZN10layer_norm13ln_fwd_kernelINS_13Kernel_traitsIfffffjLj5120ELj1ELj1ELj4ELj16ENS_18Kernel_traits_baseILj5120EfffffjLj128EEEEELb1ELb0ELb0ELb0EEEvNS_9FwdParamsE)
        .other          _ZN10layer_norm13ln_fwd_kernelINS_13Kernel_traitsIfffffjLj5120ELj1ELj1ELj4ELj16ENS_18Kernel_traits_baseILj5120EfffffjLj128EEEEELb1ELb0ELb0ELb0EEEvNS_9FwdParamsE,@"STO_CUDA_ENTRY STV_DEFAULT"
_ZN10layer_norm13ln_fwd_kernelINS_13Kernel_traitsIfffffjLj5120ELj1ELj1ELj4ELj16ENS_18Kernel_traits_baseILj5120EfffffjLj128EEEEELb1ELb0ELb0ELb0EEEvNS_9FwdParamsE:
.text._ZN10layer_norm13ln_fwd_kernelINS_13Kernel_traitsIfffffjLj5120ELj1ELj1ELj4ELj16ENS_18Kernel_traits_baseILj5120EfffffjLj128EEEEELb1ELb0ELb0ELb0EEEvNS_9FwdParamsE:
        /* <DEDUP_REMOVED lines=8> */
[----:B------:R-:W0:Y:S08]  /*0080*/  LDC R7, c[0x0][0x2ec] ;  /* 0x0000bb00ff077b82 */ /* 0x000e300000000800 */
[----:B------:R-:W2:Y:S01]  /*0090*/  @P0 LDG.E.64 R2, desc[UR4][R2.64] ;  /* 0x0000000402020981 */ /* 0x000ea2000c1e1b00 */
[----:B------:R-:W1:Y:S01]  /*00a0*/  @P0 LDC R9, c[0x0][0x2f0] ;  /* 0x0000bc00ff090b82 */ /* 0x000e620000000800 */
[----:B------:R-:W3:Y:S07]  /*00b0*/  S2R R0, SR_TID.X ;  /* 0x0000000000007919 */ /* 0x000eee0000002100 */
[----:B------:R-:W3:Y:S01]  /*00c0*/  S2UR UR8, SR_CTAID.X ;  /* 0x00000000000879c3 */ /* 0x000ee20000002500 */
[----:B0-----:R-:W1:Y:S07]  /*00d0*/  @P0 LDG.E.64 R4, desc[UR4][R6.64] ;  /* 0x0000000406040981 */ /* 0x001e6e000c1e1b00 */
[----:B------:R-:W0:Y:S01]  /*00e0*/  LDC R141, c[0x0][RZ] ;  /* 0x00000000ff8d7b82 */ /* 0x000e220000000800 */
[----:B------:R-:W-:Y:S07]  /*00f0*/  BSSY B0, `(.L_x_34168) ;  /* 0x0000051000007945 */ /* 0x000fee0003800000 */
[----:B------:R-:W4:Y:S01]  /*0100*/  LDC R10, c[0x0][0x218] ;  /* 0x00008600ff0a7b82 */ /* 0x000f220000000800 */
[----:B---3--:R-:W-:Y:S01]  /*0110*/  LEA.HI R142, R0, UR8, RZ, 0x19 ;  /* 0x00000008008e7c11 */ /* 0x008fe2000f8fc8ff */
[----:B0-----:R-:W-:Y:S01]  /*0120*/  IMAD R141, R141, UR8, R0 ;  /* 0x000000088d8d7c24 */ /* 0x001fe2000f8e0200 */
[----:B--2---:R-:W-:-:S02]  /*0130*/  @P0 R2UR UR6, R2 ;  /* 0x00000000020602ca */ /* 0x004fc400000e0000 */
[----:B------:R-:W-:-:S11]  /*0140*/  @P0 R2UR UR7, R3 ;  /* 0x00000000030702ca */ /* 0x000fd600000e0000 */
[----:B------:R-:W-:Y:S02]  /*0150*/  UIADD3 UR15, UR6, -0x61c88647, URZ ;  /* 0x9e3779b9060f7890 */ /* 0x000fe4000fffe03f */
[----:B------:R-:W-:Y:S01]  /*0160*/  UIADD3 UR18, UR7, -0x4498517b, URZ ;  /* 0xbb67ae8507127890 */ /* 0x000fe2000fffe03f */
[----:B-1----:R-:W-:Y:S01]  /*0170*/  @P0 IADD3 R6, P1, R4, R9, RZ ;  /* 0x0000000904060210 */ /* 0x002fe20007f3e0ff */
[----:B------:R-:W-:Y:S02]  /*0180*/  UIADD3 UR19, UR6, 0x3c6ef372, URZ ;  /* 0x3c6ef37206137890 */ /* 0x000fe4000fffe03f */
[----:B------:R-:W-:Y:S01]  /*0190*/  UIADD3 UR20, UR7, 0x76cf5d0a, URZ ;  /* 0x76cf5d0a07147890 */ /* 0x000fe2000fffe03f */
[----:B------:R-:W-:Y:S01]  /*01a0*/  @P0 IADD3.X R7, RZ, R5, RZ, P1, !PT ;  /* 0x00000005ff070210 */ /* 0x000fe20000ffe4ff */
[----:B------:R-:W-:Y:S01]  /*01b0*/  IMAD.WIDE.U32 R4, R141, -0x326172a9, RZ ;  /* 0xcd9e8d578d047825 */ /* 0x000fe200078e00ff */
[----:B------:R-:W-:Y:S02]  /*01c0*/  UIADD3 UR22, UR7, 0x32370b8f, URZ ;  /* 0x32370b8f07167890 */ /* 0x000fe4000fffe03f */
[--C-:B------:R-:W-:Y:S01]  /*01d0*/  SHF.R.U32.HI R11, RZ, 0x2, R7.reuse ;  /* 0x00000002ff0b7819 */ /* 0x100fe20000011607 */
[----:B------:R-:W-:Y:S01]  /*01e0*/  UIADD3 UR21, UR6, -0x255992d5, URZ ;  /* 0xdaa66d2b06157890 */ /* 0x000fe2000fffe03f */
[----:B------:R-:W-:Y:S01]  /*01f0*/  SHF.R.U64 R140, R6, 0x2, R7 ;  /* 0x00000002068c7819 */ /* 0x000fe20000001207 */
[----:B------:R-:W-:-:S02]  /*0200*/  UIADD3 UR23, UR6, 0x78dde6e4, URZ ;  /* 0x78dde6e406177890 */ /* 0x000fc4000fffe03f */
[----:B------:R-:W-:Y:S01]  /*0210*/  LOP3.LUT R8, R5, UR6, R11, 0x96, !PT ;  /* 0x0000000605087c12 */ /* 0x000fe2000f8e960b */
[----:B------:R-:W-:Y:S01]  /*0220*/  UIADD3 UR24, UR7, -0x126145ec, URZ ;  /* 0xed9eba1407187890 */ /* 0x000fe2000fffe03f */
[----:B------:R-:W-:Y:S01]  /*0230*/  IMAD.WIDE.U32 R2, R140, -0x2daee0ad, RZ ;  /* 0xd2511f538c027825 */ /* 0x000fe200078e00ff */
[----:B------:R-:W-:Y:S02]  /*0240*/  UIADD3 UR26, UR7, -0x56f99767, URZ ;  /* 0xa9066899071a7890 */ /* 0x000fe4000fffe03f */
[----:B------:R-:W-:Y:S01]  /*0250*/  UIADD3 UR25, UR6, 0x1715609d, URZ ;  /* 0x1715609d06197890 */ /* 0x000fe2000fffe03f */
[----:B------:R-:W-:Y:S01]  /*0260*/  IMAD.WIDE.U32 R8, R8, -0x2daee0ad, RZ ;  /* 0xd2511f5308087825 */ /* 0x000fe200078e00ff */
[----:B------:R-:W-:Y:S01]  /*0270*/  LOP3.LUT R3, R3, UR7, RZ, 0x3c, !PT ;  /* 0x0000000703037c12 */ /* 0x000fe2000f8e3cff */
[----:B------:R-:W-:Y:S02]  /*0280*/  UIADD3 UR27, UR6, -0x4ab325aa, URZ ;  /* 0xb54cda56061b7890 */ /* 0x000fe4000fffe03f */
[----:B------:R-:W-:Y:S01]  /*0290*/  UIADD3 UR28, UR7, 0x646e171e, URZ ;  /* 0x646e171e071c7890 */ /* 0x000fe2000fffe03f */
[----:B------:R-:W-:Y:S01]  /*02a0*/  LOP3.LUT R12, R9, UR18, R2, 0x96, !PT ;  /* 0x00000012090c7c12 */ /* 0x000fe2000f8e9602 */
[----:B------:R-:W-:Y:S01]  /*02b0*/  IMAD.WIDE.U32 R2, R3, -0x326172a9, RZ ;  /* 0xcd9e8d5703027825 */ /* 0x000fe200078e00ff */
[----:B------:R-:W-:-:S02]  /*02c0*/  UIADD3 UR29, UR6, 0x5384540f, URZ ;  /* 0x5384540f061d7890 */ /* 0x000fc4000fffe03f */
[----:B------:R-:W-:Y:S01]  /*02d0*/  UIADD3 UR30, UR7, 0x1fd5c5a3, URZ ;  /* 0x1fd5c5a3071e7890 */ /* 0x000fe2000fffe03f */
[----:B------:R-:W-:Y:S01]  /*02e0*/  IMAD.WIDE.U32 R12, R12, -0x326172a9, RZ ;  /* 0xcd9e8d570c0c7825 */ /* 0x000fe200078e00ff */
[----:B------:R-:W-:Y:S01]  /*02f0*/  LOP3.LUT R3, R3, UR15, R4, 0x96, !PT ;  /* 0x0000000f03037c12 */ /* 0x000fe2000f8e9604 */
[----:B------:R-:W-:Y:S01]  /*0300*/  UIADD3 UR31, UR6, -0xe443238, URZ ;  /* 0xf1bbcdc8061f7890 */ /* 0x000fe2000fffe03f */
[----:B------:R-:W-:Y:S01]  /*0310*/  LOP3.LUT R4, R0, 0x7f, RZ, 0xc0, !PT ;  /* 0x0000007f00047812 */ /* 0x000fe200078ec0ff */
        /* <DEDUP_REMOVED lines=10> */
[----:B------:R-:W-:Y:S02]  /*03c0*/  LOP3.LUT R8, R3, UR21, R12, 0x96, !PT ;  /* 0x0000001503087c12 */ /* 0x000fe4000f8e960c */
[----:B----4-:R-:W-:Y:S02]  /*03d0*/  SHF.R.S32.HI R3, RZ, 0x1f, R10 ;  /* 0x0000001fff037819 */ /* 0x010fe4000001140a */
[----:B------:R-:W-:Y:S01]  /*03e0*/  LOP3.LUT R52, R17, UR23, R2, 0x96, !PT ;  /* 0x0000001711347c12 */ /* 0x000fe2000f8e9602 */
[----:B------:R-:W-:Y:S01]  /*03f0*/  IMAD.WIDE.U32 R8, R8, -0x2daee0ad, RZ ;  /* 0xd2511f5308087825 */ /* 0x000fe200078e00ff */
[----:B------:R-:W-:Y:S02]  /*0400*/  LEA.HI R3, R3, R10, RZ, 0x2 ;  /* 0x0000000a03037211 */ /* 0x000fe400078f10ff */
[----:B------:R-:W-:Y:S01]  /*0410*/  LOP3.LUT R2, R4, 0x7f, RZ, 0x3c, !PT ;  /* 0x0000007f04027812 */ /* 0x000fe200078e3cff */
[----:B------:R-:W-:Y:S01]  /*0420*/  IMAD.WIDE.U32 R52, R52, -0x2daee0ad, RZ ;  /* 0xd2511f5334347825 */ /* 0x000fe200078e00ff */
[----:B------:R-:W-:-:S02]  /*0430*/  LOP3.LUT R9, R9, UR24, R14, 0x96, !PT ;  /* 0x0000001809097c12 */ /* 0x000fc4000f8e960e */
[----:B------:R-:W-:Y:S02]  /*0440*/  LEA.HI.SX32 R2, R3, R2, 0x1e ;  /* 0x0000000203027211 */ /* 0x000fe400078ff2ff */
[----:B------:R-:W-:Y:S01]  /*0450*/  LOP3.LUT R60, R53, UR26, R8, 0x96, !PT ;  /* 0x0000001a353c7c12 */ /* 0x000fe2000f8e9608 */
[----:B------:R-:W-:Y:S01]  /*0460*/  IMAD.WIDE.U32 R8, R9, -0x326172a9, RZ ;  /* 0xcd9e8d5709087825 */ /* 0x000fe200078e00ff */
[C---:B------:R-:W-:Y:S02]  /*0470*/  LOP3.LUT P0, RZ, R2.reuse, 0xffffff80, RZ, 0xc0, !PT ;  /* 0xffffff8002ff7812 */ /* 0x040fe4000780c0ff */
[----:B------:R-:W-:Y:S01]  /*0480*/  ISETP.GE.U32.AND P6, PT, R2, 0x100, PT ;  /* 0x000001000200780c */ /* 0x000fe20003fc6070 */
[----:B------:R-:W-:Y:S01]  /*0490*/  IMAD.WIDE.U32 R60, R60, -0x326172a9, RZ ;  /* 0xcd9e8d573c3c7825 */ /* 0x000fe200078e00ff */
[C---:B------:R-:W-:Y:S02]  /*04a0*/  ISETP.GE.U32.AND P5, PT, R2.reuse, 0x180, PT ;  /* 0x000001800200780c */ /* 0x040fe40003fa6070 */
[----:B------:R-:W-:-:S02]  /*04b0*/  ISETP.GE.U32.AND P4, PT, R2, 0x200, PT ;  /* 0x000002000200780c */ /* 0x000fc40003f86070 */
[----:B------:R-:W-:Y:S02]  /*04c0*/  ISETP.GE.U32.AND P3, PT, R2, 0x280, PT ;  /* 0x000002800200780c */ /* 0x000fe40003f66070 */
[----:B------:R-:W-:Y:S02]  /*04d0*/  P2R R151, PR, RZ, 0x40 ;  /* 0x00000040ff977803 */ /* 0x000fe40000000000 */
[----:B------:R-:W-:Y:S02]  /*04e0*/  P2R R150, PR, RZ, 0x20 ;  /* 0x00000020ff967803 */ /* 0x000fe40000000000 */
[----:B------:R-:W-:Y:S02]  /*04f0*/  P2R R149, PR, RZ, 0x10 ;  /* 0x00000010ff957803 */ /* 0x000fe40000000000 */
[----:B------:R-:W-:Y:S02]  /*0500*/  LOP3.LUT R54, R9, UR25, R16, 0x96, !PT ;  /* 0x0000001909367c12 */ /* 0x000fe4000f8e9610 */
[----:B------:R-:W-:-:S02]  /*0510*/  P2R R148, PR, RZ, 0x8 ;  /* 0x00000008ff947803 */ /* 0x000fc40000000000 */
[----:B------:R-:W-:Y:S01]  /*0520*/  LOP3.LUT R5, R61, UR27, R8, 0x96, !PT ;  /* 0x0000001b3d057c12 */ /* 0x000fe2000f8e9608 */
        /* <DEDUP_REMOVED lines=13> */
.L_x_34169:
[----:B------:R-:W-:Y:S05]  /*0600*/  BSYNC B0 ;  /* 0x0000000000007941 */ /* 0x000fea0003800000 */
.L_x_34168:
[----:B------:R-:W-:Y:S04]  /*0610*/  BSSY B0, `(.L_x_34170) ;  /* 0x000000e000007945 */ /* 0x000fe80003800000 */
[----:B------:R-:W-:Y:S05]  /*0620*/  @!P6 BRA `(.L_x_34171) ;  /* 0x000000000030e947 */ /* 0x000fea0003800000 */
[----:B------:R-:W1:Y:S01]  /*0630*/  LDC.64 R20, c[0x0][0x260] ;  /* 0x00009800ff147b82 */ /* 0x000e620000000a00 */
[----:B------:R-:W-:Y:S01]  /*0640*/  ULDC.64 UR8, c[0x0][0x2c8] ;  /* 0x0000b20000087ab9 */ /* 0x000fe20000000a00 */
[----:B------:R-:W-:Y:S02]  /*0650*/  CS2R R22, SRZ ;  /* 0x0000000000167805 */ /* 0x000fe4000001ff00 */
[----:B------:R-:W-:-:S04]  /*0660*/  ISETP.NE.U32.AND P1, PT, RZ, UR8, PT ;  /* 0x00000008ff007c0c */ /* 0x000fc8000bf25070 */
[----:B------:R-:W-:-:S13]  /*0670*/  ISETP.NE.AND.EX P1, PT, RZ, UR9, PT, P1 ;  /* 0x00000009ff007c0c */ /* 0x000fda000bf25310 */
[C---:B0-----:R-:W-:Y:S01]  /*0680*/  @P1 LEA R8, P2, R4.reuse, UR8, 0x4 ;  /* 0x0000000804081c11 */ /* 0x041fe2000f8420ff */
[C---:B-1----:R-:W-:Y:S01]  /*0690*/  IMAD.WIDE.U32 R24, R4.reuse, 0x10, R20 ;  /* 0x0000001004187825 */ /* 0x042fe200078e0014 */
[----:B------:R-:W-:Y:S02]  /*06a0*/  CS2R R20, SRZ ;  /* 0x0000000000147805 */ /* 0x000fe4000001ff00 */
[----:B------:R-:W-:-:S03]  /*06b0*/  @P1 LEA.HI.X R9, R4, UR9, RZ, 0x4, P2 ;  /* 0x0000000904091c11 */ /* 0x000fc600090f24ff */
[----:B------:R-:W5:Y:S04]  /*06c0*/  LDG.E.128 R24, desc[UR4][R24.64] ;  /* 0x0000000418187981 */ /* 0x000f68000c1e1d00 */
[----:B------:R1:W5:Y:S01]  /*06d0*/  @P1 LDG.E.128 R20, desc[UR4][R8.64] ;  /* 0x0000000408141981 */ /* 0x000362000c1e1d00 */
[----:B------:R-:W-:-:S07]  /*06e0*/  VIADD R4, R4, 0x80 ;  /* 0x0000008004047836 */ /* 0x000fce0000000000 */
.L_x_34171:
[----:B------:R-:W-:Y:S05]  /*06f0*/  BSYNC B0 ;  /* 0x0000000000007941 */ /* 0x000fea0003800000 */
.L_x_34170:
[----:B------:R-:W-:Y:S04]  /*0700*/  BSSY B0, `(.L_x_34172) ;  /* 0x000000e000007945 */ /* 0x000fe80003800000 */
[----:B------:R-:W-:Y:S05]  /*0710*/  @!P5 BRA `(.L_x_34173) ;  /* 0x000000000030d947 */ /* 0x000fea0003800000 */
[----:B------:R-:W2:Y:S01]  /*0720*/  LDC.64 R28, c[0x0][0x260] ;  /* 0x00009800ff1c7b82 */ /* 0x000ea20000000a00 */
[----:B------:R-:W-:Y:S01]  /*0730*/  ULDC.64 UR8, c[0x0][0x2c8] ;  /* 0x0000b20000087ab9 */ /* 0x000fe20000000a00 */
[----:B------:R-:W-:Y:S02]  /*0740*/  CS2R R30, SRZ ;  /* 0x00000000001e7805 */ /* 0x000fe4000001ff00 */
[----:B------:R-:W-:-:S04]  /*0750*/  ISETP.NE.U32.AND P1, PT, RZ, UR8, PT ;  /* 0x00000008ff007c0c */ /* 0x000fc8000bf25070 */
[----:B------:R-:W-:-:S13]  /*0760*/  ISETP.NE.AND.EX P1, PT, RZ, UR9, PT, P1 ;  /* 0x00000009ff007c0c */ /* 0x000fda000bf25310 */
[C---:B01----:R-:W-:Y:S01]  /*0770*/  @P1 LEA R8, P2, R4.reuse, UR8, 0x4 ;  /* 0x0000000804081c11 */ /* 0x043fe2000f8420ff */
[C---:B--2---:R-:W-:Y:S01]  /*0780*/  IMAD.WIDE.U32 R32, R4.reuse, 0x10, R28 ;  /* 0x0000001004207825 */ /* 0x044fe200078e001c */
[----:B------:R-:W-:Y:S02]  /*0790*/  CS2R R28, SRZ ;  /* 0x00000000001c7805 */ /* 0x000fe4000001ff00 */
[----:B------:R-:W-:-:S03]  /*07a0*/  @P1 LEA.HI.X R9, R4, UR9, RZ, 0x4, P2 ;  /* 0x0000000904091c11 */ /* 0x000fc600090f24ff */
[----:B------:R-:W5:Y:S04]  /*07b0*/  LDG.E.128 R32, desc[UR4][R32.64] ;  /* 0x0000000420207981 */ /* 0x000f68000c1e1d00 */
[----:B------:R2:W5:Y:S01]  /*07c0*/  @P1 LDG.E.128 R28, desc[UR4][R8.64] ;  /* 0x00000004081c1981 */ /* 0x000562000c1e1d00 */
[----:B------:R-:W-:-:S07]  /*07d0*/  VIADD R4, R4, 0x80 ;  /* 0x0000008004047836 */ /* 0x000fce0000000000 */
.L_x_34173:
[----:B------:R-:W-:Y:S05]  /*07e0*/  BSYNC B0 ;  /* 0x0000000000007941 */ /* 0x000fea0003800000 */
.L_x_34172:
[----:B------:R-:W-:Y:S04]  /*07f0*/  BSSY B0, `(.L_x_34174) ;  /* 0x000000e000007945 */ /* 0x000fe80003800000 */
[----:B------:R-:W-:Y:S05]  /*0800*/  @!P4 BRA `(.L_x_34175) ;  /* 0x000000000030c947 */ /* 0x000fea0003800000 */
[----:B------:R-:W3:Y:S01]  /*0810*/  LDC.64 R36, c[0x0][0x260] ;  /* 0x00009800ff247b82 */ /* 0x000ee20000000a00 */
[----:B------:R-:W-:Y:S01]  /*0820*/  ULDC.64 UR8, c[0x0][0x2c8] ;  /* 0x0000b20000087ab9 */ /* 0x000fe20000000a00 */
[----:B------:R-:W-:Y:S02]  /*0830*/  CS2R R38, SRZ ;  /* 0x0000000000267805 */ /* 0x000fe4000001ff00 */
[----:B------:R-:W-:-:S04]  /*0840*/  ISETP.NE.U32.AND P1, PT, RZ, UR8, PT ;  /* 0x00000008ff007c0c */ /* 0x000fc8000bf25070 */
[----:B------:R-:W-:-:S13]  /*0850*/  ISETP.NE.AND.EX P1, PT, RZ, UR9, PT, P1 ;  /* 0x00000009ff007c0c */ /* 0x000fda000bf25310 */
[C---:B012---:R-:W-:Y:S01]  /*0860*/  @P1 LEA R8, P2, R4.reuse, UR8, 0x4 ;  /* 0x0000000804081c11 */ /* 0x047fe2000f8420ff */
[C---:B---3--:R-:W-:Y:S01]  /*0870*/  IMAD.WIDE.U32 R40, R4.reuse, 0x10, R36 ;  /* 0x0000001004287825 */ /* 0x048fe200078e0024 */
[----:B------:R-:W-:Y:S02]  /*0880*/  CS2R R36, SRZ ;  /* 0x0000000000247805 */ /* 0x000fe4000001ff00 */
[----:B------:R-:W-:-:S03]  /*0890*/  @P1 LEA.HI.X R9, R4, UR9, RZ, 0x4, P2 ;  /* 0x0000000904091c11 */ /* 0x000fc600090f24ff */
[----:B------:R-:W5:Y:S04]  /*08a0*/  LDG.E.128 R40, desc[UR4][R40.64] ;  /* 0x0000000428287981 */ /* 0x000f68000c1e1d00 */
[----:B------:R3:W5:Y:S01]  /*08b0*/  @P1 LDG.E.128 R36, desc[UR4][R8.64] ;  /* 0x0000000408241981 */ /* 0x000762000c1e1d00 */
[----:B------:R-:W-:-:S07]  /*08c0*/  IADD3 R4, R4, 0x80, RZ ;  /* 0x0000008004047810 */ /* 0x000fce0007ffe0ff */
.L_x_34175:
[----:B------:R-:W-:Y:S05]  /*08d0*/  BSYNC B0 ;  /* 0x0000000000007941 */ /* 0x000fea0003800000 */
.L_x_34174:
[----:B------:R-:W-:Y:S04]  /*08e0*/  BSSY B0, `(.L_x_34176) ;  /* 0x000000e000007945 */ /* 0x000fe80003800000 */
[----:B------:R-:W-:Y:S05]  /*08f0*/  @!P3 BRA `(.L_x_34177) ;  /* 0x000000000030b947 */ /* 0x000fea0003800000 */
[----:B------:R-:W4:Y:S01]  /*0900*/  LDC.64 R44, c[0x0][0x260] ;  /* 0x00009800ff2c7b82 */ /* 0x000f220000000a00 */
[----:B------:R-:W-:Y:S01]  /*0910*/  ULDC.64 UR8, c[0x0][0x2c8] ;  /* 0x0000b20000087ab9 */ /* 0x000fe20000000a00 */
[----:B------:R-:W-:Y:S02]  /*0920*/  CS2R R46, SRZ ;  /* 0x00000000002e7805 */ /* 0x000fe4000001ff00 */
[----:B------:R-:W-:-:S04]  /*0930*/  ISETP.NE.U32.AND P1, PT, RZ, UR8, PT ;  /* 0x00000008ff007c0c */ /* 0x000fc8000bf25070 */
[----:B------:R-:W-:-:S13]  /*0940*/  ISETP.NE.AND.EX P1, PT, RZ, UR9, PT, P1 ;  /* 0x00000009ff007c0c */ /* 0x000fda000bf25310 */
[C---:B0123--:R-:W-:Y:S01]  /*0950*/  @P1 LEA R8, P2, R4.reuse, UR8, 0x4 ;  /* 0x0000000804081c11 */ /* 0x04ffe2000f8420ff */
[C---:B----4-:R-:W-:Y:S01]  /*0960*/  IMAD.WIDE.U32 R48, R4.reuse, 0x10, R44 ;  /* 0x0000001004307825 */ /* 0x050fe200078e002c */
[----:B------:R-:W-:Y:S02]  /*0970*/  CS2R R44, SRZ ;  /* 0x00000000002c7805 */ /* 0x000fe4000001ff00 */
[----:B------:R-:W-:-:S03]  /*0980*/  @P1 LEA.HI.X R9, R4, UR9, RZ, 0x4, P2 ;  /* 0x0000000904091c11 */ /* 0x000fc600090f24ff */
[----:B------:R-:W5:Y:S04]  /*0990*/  LDG.E.128 R48, desc[UR4][R48.64] ;  /* 0x0000000430307981 */ /* 0x000f68000c1e1d00 */
[----:B------:R4:W5:Y:S01]  /*09a0*/  @P1 LDG.E.128 R44, desc[UR4][R8.64] ;  /* 0x00000004082c1981 */ /* 0x000962000c1e1d00 */
[----:B------:R-:W-:-:S07]  /*09b0*/  VIADD R4, R4, 0x80 ;  /* 0x0000008004047836 */ /* 0x000fce0000000000 */
.L_x_34177:
[----:B------:R-:W-:Y:S05]  /*09c0*/  BSYNC B0 ;  /* 0x0000000000007941 */ /* 0x000fea0003800000 */
.L_x_34176:
[----:B------:R-:W-:Y:S01]  /*09d0*/  ISETP.GE.U32.AND P1, PT, R2, 0x300, PT ;  /* 0x000003000200780c */ /* 0x000fe20003f26070 */
[----:B------:R-:W-:Y:S01]  /*09e0*/  IMAD.WIDE.U32 R54, R54, -0x2daee0ad, RZ ;  /* 0xd2511f5336367825 */ /* 0x000fe200078e00ff */
[----:B------:R-:W-:Y:S02]  /*09f0*/  BSSY B0, `(.L_x_34178) ;  /* 0x0000012000007945 */ /* 0x000fe40003800000 */
[----:B------:R-:W-:Y:S01]  /*0a00*/  P2R R147, PR, RZ, 0x2 ;  /* 0x00000002ff937803 */ /* 0x000fe20000000000 */
[----:B01234-:R-:W-:Y:S01]  /*0a10*/  IMAD.WIDE.U32 R8, R5, -0x2daee0ad, RZ ;  /* 0xd2511f5305087825 */ /* 0x01ffe200078e00ff */
[----:B------:R-:W-:-:S04]  /*0a20*/  LOP3.LUT R5, R55, UR28, R52, 0x96, !PT ;  /* 0x0000001c37057c12 */ /* 0x000fc8000f8e9634 */
[----:B------:R-:W-:-:S03]  /*0a30*/  LOP3.LUT R7, R9, UR30, R54, 0x96, !PT ;  /* 0x0000001e09077c12 */ /* 0x000fc6000f8e9636 */
[----:B------:R-:W-:Y:S05]  /*0a40*/  @!P1 BRA `(.L_x_34179) ;  /* 0x0000000000309947 */ /* 0x000fea0003800000 */
[----:B------:R-:W0:Y:S01]  /*0a50*/  LDC.64 R52, c[0x0][0x260] ;  /* 0x00009800ff347b82 */ /* 0x000e220000000a00 */
[----:B------:R-:W-:Y:S01]  /*0a60*/  ULDC.64 UR8, c[0x0][0x2c8] ;  /* 0x0000b20000087ab9 */ /* 0x000fe20000000a00 */
[----:B------:R-:W-:Y:S02]  /*0a70*/  CS2R R54, SRZ ;  /* 0x0000000000367805 */ /* 0x000fe4000001ff00 */
[----:B------:R-:W-:-:S04]  /*0a80*/  ISETP.NE.U32.AND P1, PT, RZ, UR8, PT ;  /* 0x00000008ff007c0c */ /* 0x000fc8000bf25070 */
[----:B------:R-:W-:-:S13]  /*0a90*/  ISETP.NE.AND.EX P1, PT, RZ, UR9, PT, P1 ;  /* 0x00000009ff007c0c */ /* 0x000fda000bf25310 */
[C---:B------:R-:W-:Y:S01]  /*0aa0*/  @P1 LEA R62, P2, R4.reuse, UR8, 0x4 ;  /* 0x00000008043e1c11 */ /* 0x040fe2000f8420ff */
[C---:B0-----:R-:W-:Y:S01]  /*0ab0*/  IMAD.WIDE.U32 R56, R4.reuse, 0x10, R52 ;  /* 0x0000001004387825 */ /* 0x041fe200078e0034 */
[----:B------:R-:W-:Y:S02]  /*0ac0*/  CS2R R52, SRZ ;  /* 0x0000000000347805 */ /* 0x000fe4000001ff00 */
[----:B------:R-:W-:-:S03]  /*0ad0*/  @P1 LEA.HI.X R63, R4, UR9, RZ, 0x4, P2 ;  /* 0x00000009043f1c11 */ /* 0x000fc600090f24ff */
[----:B------:R-:W5:Y:S04]  /*0ae0*/  LDG.E.128 R56, desc[UR4][R56.64] ;  /* 0x0000000438387981 */ /* 0x000f68000c1e1d00 */
[----:B------:R0:W5:Y:S01]  /*0af0*/  @P1 LDG.E.128 R52, desc[UR4][R62.64] ;  /* 0x000000043e341981 */ /* 0x000162000c1e1d00 */
[----:B------:R-:W-:-:S07]  /*0b00*/  VIADD R4, R4, 0x80 ;  /* 0x0000008004047836 */ /* 0x000fce0000000000 */
.L_x_34179:
[----:B------:R-:W-:Y:S05]  /*0b10*/  BSYNC B0 ;  /* 0x0000000000007941 */ /* 0x000fea0003800000 */
.L_x_34178:
[----:B------:R-:W-:Y:S01]  /*0b20*/  ISETP.GE.U32.AND P1, PT, R2, 0x380, PT ;  /* 0x000003800200780c */ /* 0x000fe20003f26070 */
[----:B0-----:R-:W-:Y:S01]  /*0b30*/  IMAD.WIDE.U32 R62, R5, -0x326172a9, RZ ;  /* 0xcd9e8d57053e7825 */ /* 0x001fe200078e00ff */
[----:B------:R-:W-:Y:S02]  /*0b40*/  BSSY B0, `(.L_x_34180) ;  /* 0x0000012000007945 */ /* 0x000fe40003800000 */
[----:B------:R-:W-:Y:S01]  /*0b50*/  P2R R146, PR, RZ, 0x2 ;  /* 0x00000002ff927803 */ /* 0x000fe20000000000 */
[----:B------:R-:W-:Y:S01]  /*0b60*/  IMAD.HI.U32 R5, R7, -0x326172a9, RZ ;  /* 0xcd9e8d5707057827 */ /* 0x000fe200078e00ff */
[----:B------:R-:W-:-:S04]  /*0b70*/  LOP3.LUT R94, R63, UR29, R60, 0x96, !PT ;  /* 0x0000001d3f5e7c12 */ /* 0x000fc8000f8e963c */
[----:B------:R-:W-:-:S03]  /*0b80*/  LOP3.LUT R95, R5, UR31, R62, 0x96, !PT ;  /* 0x0000001f055f7c12 */ /* 0x000fc6000f8e963e */
        /* <DEDUP_REMOVED lines=11> */
[----:B------:R-:W5:Y:S01]  /*0c40*/  LDG.E.128 R64, desc[UR4][R64.64] ;  /* 0x0000000440407981 */ /* 0x000f62000c1e1d00 */
[----:B------:R-:W-:-:S07]  /*0c50*/  IADD3 R4, R4, 0x80, RZ ;  /* 0x0000008004047810 */ /* 0x000fce0007ffe0ff */
.L_x_34181:
[----:B------:R-:W-:Y:S05]  /*0c60*/  BSYNC B0 ;  /* 0x0000000000007941 */ /* 0x000fea0003800000 */
.L_x_34180:
[----:B------:R-:W-:Y:S01]  /*0c70*/  ISETP.GE.U32.AND P1, PT, R2, 0x400, PT ;  /* 0x000004000200780c */ /* 0x000fe20003f26070 */
[----:B------:R-:W-:Y:S03]  /*0c80*/  BSSY B0, `(.L_x_34182) ;  /* 0x000000f000007945 */ /* 0x000fe60003800000 */
[----:B------:R-:W-:-:S09]  /*0c90*/  P2R R145, PR, RZ, 0x2 ;  /* 0x00000002ff917803 */ /* 0x000fd20000000000 */
[----:B------:R-:W-:Y:S05]  /*0ca0*/  @!P1 BRA `(.L_x_34183) ;  /* 0x0000000000309947 */ /* 0x000fea0003800000 */
[----:B------:R-:W1:Y:S01]  /*0cb0*/  LDC.64 R72, c[0x0][0x260] ;  /* 0x00009800ff487b82 */ /* 0x000e620000000a00 */
[----:B------:R-:W-:Y:S01]  /*0cc0*/  ULDC.64 UR8, c[0x0][0x2c8] ;  /* 0x0000b20000087ab9 */ /* 0x000fe20000000a00 */
[----:B------:R-:W-:Y:S02]  /*0cd0*/  CS2R R70, SRZ ;  /* 0x0000000000467805 */ /* 0x000fe4000001ff00 */
[----:B------:R-:W-:Y:S02]  /*0ce0*/  ISETP.NE.U32.AND P1, PT, RZ, UR8, PT ;  /* 0x00000008ff007c0c */ /* 0x000fe4000bf25070 */
[----:B0-----:R-:W-:Y:S02]  /*0cf0*/  CS2R R68, SRZ ;  /* 0x0000000000447805 */ /* 0x001fe4000001ff00 */
[----:B------:R-:W-:-:S13]  /*0d00*/  ISETP.NE.AND.EX P1, PT, RZ, UR9, PT, P1 ;  /* 0x00000009ff007c0c */ /* 0x000fda000bf25310 */
[C---:B------:R-:W-:Y:S01]  /*0d10*/  @P1 LEA R76, P2, R4.reuse, UR8, 0x4 ;  /* 0x00000008044c1c11 */ /* 0x040fe2000f8420ff */
[----:B-1----:R-:W-:-:S03]  /*0d20*/  IMAD.WIDE.U32 R72, R4, 0x10, R72 ;  /* 0x0000001004487825 */ /* 0x002fc600078e0048 */
[----:B------:R-:W-:-:S05]  /*0d30*/  @P1 LEA.HI.X R77, R4, UR9, RZ, 0x4, P2 ;  /* 0x00000009044d1c11 */ /* 0x000fca00090f24ff */
[----:B------:R1:W5:Y:S04]  /*0d40*/  @P1 LDG.E.128 R68, desc[UR4][R76.64] ;  /* 0x000000044c441981 */ /* 0x000368000c1e1d00 */
[----:B------:R-:W5:Y:S01]  /*0d50*/  LDG.E.128 R72, desc[UR4][R72.64] ;  /* 0x0000000448487981 */ /* 0x000f62000c1e1d00 */
[----:B------:R-:W-:-:S07]  /*0d60*/  VIADD R4, R4, 0x80 ;  /* 0x0000008004047836 */ /* 0x000fce0000000000 */
.L_x_34183:
[----:B------:R-:W-:Y:S05]  /*0d70*/  BSYNC B0 ;  /* 0x0000000000007941 */ /* 0x000fea0003800000 */
.L_x_34182:
[----:B------:R-:W-:Y:S01]  /*0d80*/  ISETP.GE.U32.AND P1, PT, R2, 0x480, PT ;  /* 0x000004800200780c */ /* 0x000fe20003f26070 */
[----:B------:R-:W-:Y:S01]  /*0d90*/  BSSY B0, `(.L_x_34184) ;  /* 0x0000010000007945 */ /* 0x000fe20003800000 */
[----:B------:R-:W-:Y:S02]  /*0da0*/  IMAD.HI.U32 R5, R94, -0x2daee0ad, RZ ;  /* 0xd2511f535e057827 */ /* 0x000fe400078e00ff */
[----:B------:R-:W-:-:S09]  /*0db0*/  P2R R144, PR, RZ, 0x2 ;  /* 0x00000002ff907803 */ /* 0x000fd20000000000 */
[----:B------:R-:W-:Y:S05]  /*0dc0*/  @!P1 BRA `(.L_x_34185) ;  /* 0x0000000000309947 */ /* 0x000fea0003800000 */
[----:B------:R-:W2:Y:S01]  /*0dd0*/  LDC.64 R80, c[0x0][0x260] ;  /* 0x00009800ff507b82 */ /* 0x000ea20000000a00 */
[----:B------:R-:W-:Y:S01]  /*0de0*/  ULDC.64 UR8, c[0x0][0x2c8] ;  /* 0x0000b20000087ab9 */ /* 0x000fe20000000a00 */
[----:B------:R-:W-:Y:S02]  /*0df0*/  CS2R R78, SRZ ;  /* 0x00000000004e7805 */ /* 0x000fe4000001ff00 */
[----:B------:R-:W-:Y:S02]  /*0e00*/  ISETP.NE.U32.AND P1, PT, RZ, UR8, PT ;  /* 0x00000008ff007c0c */ /* 0x000fe4000bf25070 */
[----:B-1----:R-:W-:Y:S02]  /*0e10*/  CS2R R76, SRZ ;  /* 0x00000000004c7805 */ /* 0x002fe4000001ff00 */
[----:B------:R-:W-:-:S13]  /*0e20*/  ISETP.NE.AND.EX P1, PT, RZ, UR9, PT, P1 ;  /* 0x00000009ff007c0c */ /* 0x000fda000bf25310 */
[C---:B------:R-:W-:Y:S01]  /*0e30*/  @P1 LEA R84, P2, R4.reuse, UR8, 0x4 ;  /* 0x0000000804541c11 */ /* 0x040fe2000f8420ff */
[----:B--2---:R-:W-:-:S03]  /*0e40*/  IMAD.WIDE.U32 R80, R4, 0x10, R80 ;  /* 0x0000001004507825 */ /* 0x004fc600078e0050 */
[----:B------:R-:W-:-:S05]  /*0e50*/  @P1 LEA.HI.X R85, R4, UR9, RZ, 0x4, P2 ;  /* 0x0000000904551c11 */ /* 0x000fca00090f24ff */
[----:B------:R2:W5:Y:S04]  /*0e60*/  @P1 LDG.E.128 R76, desc[UR4][R84.64] ;  /* 0x00000004544c1981 */ /* 0x000568000c1e1d00 */
[----:B------:R-:W5:Y:S01]  /*0e70*/  LDG.E.128 R80, desc[UR4][R80.64] ;  /* 0x0000000450507981 */ /* 0x000f62000c1e1d00 */
[----:B------:R-:W-:-:S07]  /*0e80*/  VIADD R4, R4, 0x80 ;  /* 0x0000008004047836 */ /* 0x000fce0000000000 */
.L_x_34185:
[----:B------:R-:W-:Y:S05]  /*0e90*/  BSYNC B0 ;  /* 0x0000000000007941 */ /* 0x000fea0003800000 */
.L_x_34184:
[----:B------:R-:W-:Y:S01]  /*0ea0*/  ISETP.GE.U32.AND P1, PT, R2, 0x500, PT ;  /* 0x000005000200780c */ /* 0x000fe20003f26070 */
[----:B------:R-:W-:Y:S03]  /*0eb0*/  BSSY B0, `(.L_x_34186) ;  /* 0x000000e000007945 */ /* 0x000fe60003800000 */
[----:B------:R-:W-:-:S09]  /*0ec0*/  P2R R143, PR, RZ, 0x2 ;  /* 0x00000002ff8f7803 */ /* 0x000fd20000000000 */
[----:B------:R-:W-:Y:S05]  /*0ed0*/  @!P1 BRA `(.L_x_34187) ;  /* 0x00000000002c9947 */ /* 0x000fea0003800000 */
[----:B------:R-:W3:Y:S01]  /*0ee0*/  LDC.64 R88, c[0x0][0x260] ;  /* 0x00009800ff587b82 */ /* 0x000ee20000000a00 */
[----:B------:R-:W-:Y:S01]  /*0ef0*/  ULDC.64 UR8, c[0x0][0x2c8] ;  /* 0x0000b20000087ab9 */ /* 0x000fe20000000a00 */
[----:B------:R-:W-:Y:S02]  /*0f00*/  CS2R R86, SRZ ;  /* 0x0000000000567805 */ /* 0x000fe4000001ff00 */
[----:B------:R-:W-:Y:S02]  /*0f10*/  ISETP.NE.U32.AND P1, PT, RZ, UR8, PT ;  /* 0x00000008ff007c0c */ /* 0x000fe4000bf25070 */
[----:B--2---:R-:W-:Y:S02]  /*0f20*/  CS2R R84, SRZ ;  /* 0x0000000000547805 */ /* 0x004fe4000001ff00 */
[----:B------:R-:W-:-:S13]  /*0f30*/  ISETP.NE.AND.EX P1, PT, RZ, UR9, PT, P1 ;  /* 0x00000009ff007c0c */ /* 0x000fda000bf25310 */
[C---:B------:R-:W-:Y:S01]  /*0f40*/  @P1 LEA R92, P2, R4.reuse, UR8, 0x4 ;  /* 0x00000008045c1c11 */ /* 0x040fe2000f8420ff */
[----:B---3--:R-:W-:-:S03]  /*0f50*/  IMAD.WIDE.U32 R88, R4, 0x10, R88 ;  /* 0x0000001004587825 */ /* 0x008fc600078e0058 */
[----:B------:R-:W-:-:S05]  /*0f60*/  @P1 LEA.HI.X R93, R4, UR9, RZ, 0x4, P2 ;  /* 0x00000009045d1c11 */ /* 0x000fca00090f24ff */
[----:B------:R3:W5:Y:S04]  /*0f70*/  @P1 LDG.E.128 R84, desc[UR4][R92.64] ;  /* 0x000000045c541981 */ /* 0x000768000c1e1d00 */
[----:B------:R-:W5:Y:S02]  /*0f80*/  LDG.E.128 R88, desc[UR4][R88.64] ;  /* 0x0000000458587981 */ /* 0x000f64000c1e1d00 */
.L_x_34187:
[----:B------:R-:W-:Y:S05]  /*0f90*/  BSYNC B0 ;  /* 0x0000000000007941 */ /* 0x000fea0003800000 */
.L_x_34186:
[----:B------:R-:W-:Y:S01]  /*0fa0*/  ULDC UR8, c[0x0][0x214] ;  /* 0x0000850000087ab9 */ /* 0x000fe20000000800 */
[----:B---3--:R-:W-:Y:S02]  /*0fb0*/  LOP3.LUT R92, R5, UR32, R8, 0x96, !PT ;  /* 0x00000020055c7c12 */ /* 0x008fe4000f8e9608 */
[----:B------:R-:W-:-:S13]  /*0fc0*/  ISETP.GE.AND P1, PT, R142, UR8, PT ;  /* 0x000000088e007c0c */ /* 0x000fda000bf26270 */
[----:B------:R-:W-:Y:S05]  /*0fd0*/  @P1 EXIT ;  /* 0x000000000000194d */ /* 0x000fea0003800000 */
[----:B------:R-:W-:Y:S01]  /*0fe0*/  SHF.R.S32.HI R3, RZ, 0x2, R3 ;  /* 0x00000002ff037819 */ /* 0x000fe20000011403 */
[----:B------:R-:W-:Y:S01]  /*0ff0*/  IMAD R9, R7, -0x326172a9, RZ ;  /* 0xcd9e8d5707097824 */ /* 0x000fe200078e02ff */
[----:B------:R-:W-:Y:S01]  /*1000*/  LOP3.LUT R5, R0, 0x60, RZ, 0xc0, !PT ;  /* 0x0000006000057812 */ /* 0x000fe200078ec0ff */
[----:B------:R-:W-:Y:S01]  /*1010*/  IMAD.HI.U32 R10, R92, -0x326172a9, RZ ;  /* 0xcd9e8d575c0a7827 */ /* 0x000fe200078e00ff */
[----:B------:R-:W-:Y:S01]  /*1020*/  LOP3.LUT R4, R3, 0x7f, RZ, 0xc0, !PT ;  /* 0x0000007f03047812 */ /* 0x000fe200078ec0ff */
[----:B------:R-:W-:Y:S01]  /*1030*/  ULDC.64 UR8, c[0x0][0x270] ;  /* 0x00009c0000087ab9 */ /* 0x000fe20000000a00 */
[----:B------:R-:W-:Y:S01]  /*1040*/  SHF.R.U32.HI R3, RZ, 0x2, R3 ;  /* 0x00000002ff037819 */ /* 0x000fe20000011603 */
[----:B------:R-:W-:Y:S01]  /*1050*/  UISETP.NE.U32.AND UP0, UPT, UR8, URZ, UPT ;  /* 0x0000003f0800728c */ /* 0x000fe2000bf05070 */
[----:B------:R-:W-:Y:S01]  /*1060*/  VIADDMNMX R5, R4, -R5, RZ, !PT ;  /* 0x8000000504057246 */ /* 0x000fe200078001ff */
[----:B------:R-:W-:Y:S01]  /*1070*/  IMAD.MOV.U32 R139, RZ, RZ, 0x1 ;  /* 0x00000001ff8b7424 */ /* 0x000fe200078e00ff */
[----:B------:R-:W-:Y:S01]  /*1080*/  LOP3.LUT R8, R3, 0x3fffffe0, RZ, 0xc0, !PT ;  /* 0x3fffffe003087812 */ /* 0x000fe200078ec0ff */
[----:B------:R-:W-:Y:S01]  /*1090*/  ULDC.U8 UR8, c[0x0][0x2a0] ;  /* 0x0000a80000087ab9 */ /* 0x000fe20000000000 */
[----:B------:R-:W-:Y:S01]  /*10a0*/  VIMNMX R5, R5, 0x20, PT ;  /* 0x0000002005057848 */ /* 0x000fe20003fe0100 */
[----:B------:R-:W-:Y:S01]  /*10b0*/  UISETP.NE.AND.EX UP0, UPT, UR9, URZ, UPT, UP0 ;  /* 0x0000003f0900728c */ /* 0x000fe2000bf05300 */
[----:B------:R-:W-:Y:S01]  /*10c0*/  SHF.L.U32 R7, R0, 0x5, RZ ;  /* 0x0000000500077819 */ /* 0x000fe200000006ff */
[----:B------:R-:W-:Y:S01]  /*10d0*/  ULDC UR35, c[0x0][0x218] ;  /* 0x0000860000237ab9 */ /* 0x000fe20000000800 */
[----:B------:R-:W-:Y:S01]  /*10e0*/  LOP3.LUT R3, R10, UR33, R9, 0x96, !PT ;  /* 0x000000210a037c12 */ /* 0x000fe2000f8e9609 */
[----:B------:R-:W-:Y:S01]  /*10f0*/  IMAD.IADD R5, R5, 0x1, R8 ;  /* 0x0000000105057824 */ /* 0x000fe200078e0208 */
[----:B------:R-:W-:Y:S01]  /*1100*/  LOP3.LUT R7, R7, 0x3e0, RZ, 0xc0, !PT ;  /* 0x000003e007077812 */ /* 0x000fe200078ec0ff */
[----:B------:R-:W-:Y:S01]  /*1110*/  IMAD.HI.U32 R9, R95, -0x2daee0ad, RZ ;  /* 0xd2511f535f097827 */ /* 0x000fe200078e00ff */
[----:B------:R-:W-:Y:S01]  /*1120*/  ULDC UR14, c[0x0][0x290] ;  /* 0x0000a400000e7ab9 */ /* 0x000fe20000000800 */
[----:B------:R-:W-:Y:S01]  /*1130*/  UISETP.NE.AND UP1, UPT, UR8, URZ, UPT ;  /* 0x0000003f0800728c */ /* 0x000fe2000bf25270 */
[----:B------:R-:W-:Y:S01]  /*1140*/  VIADDMNMX R7, R4, -R7, RZ, !PT ;  /* 0x8000000704077246 */ /* 0x000fe200078001ff */
[----:B------:R-:W-:Y:S01]  /*1150*/  IMAD.SHL.U32 R5, R5, 0x4, RZ ;  /* 0x0000000405057824 */ /* 0x000fe200078e00ff */
[----:B------:R-:W-:Y:S01]  /*1160*/  ULDC.64 UR10, c[0x0][0x238] ;  /* 0x00008e00000a7ab9 */ /* 0x000fe20000000a00 */
[----:B------:R-:W-:Y:S01]  /*1170*/  IMAD R4, R94, -0x2daee0ad, RZ ;  /* 0xd2511f535e047824 */ /* 0x000fe200078e02ff */
[----:B------:R-:W-:Y:S01]  /*1180*/  VIMNMX R7, R7, 0x20, PT ;  /* 0x0000002007077848 */ /* 0x000fe20003fe0100 */
[----:B------:R-:W-:Y:S01]  /*1190*/  ULDC.64 UR12, c[0x0][0x240] ;  /* 0x00009000000c7ab9 */ /* 0x000fe20000000a00 */
[----:B------:R-:W-:Y:S01]  /*11a0*/  I2FP.F32.U32 R10, R5 ;  /* 0x00000005000a7245 */ /* 0x000fe20000201000 */
[----:B------:R-:W-:Y:S01]  /*11b0*/  ULDC.64 UR16, c[0x0][0x210] ;  /* 0x0000840000107ab9 */ /* 0x000fe20000000a00 */
[----:B------:R-:W-:-:S02]  /*11c0*/  LOP3.LUT R4, R9, UR34, R4, 0x96, !PT ;  /* 0x0000002209047c12 */ /* 0x000fc4000f8e9604 */
[----:B------:R-:W-:Y:S01]  /*11d0*/  IADD3 R9, R8, R7, RZ ;  /* 0x0000000708097210 */ /* 0x000fe20007ffe0ff */
[----:B------:R-:W-:Y:S01]  /*11e0*/  IMAD R8, R95, -0x2daee0ad, RZ ;  /* 0xd2511f535f087824 */ /* 0x000fe200078e02ff */
[----:B------:R-:W3:Y:S01]  /*11f0*/  MUFU.RCP R10, R10 ;  /* 0x0000000a000a7308 */ /* 0x000ee20000001000 */
[----:B------:R-:W-:Y:S01]  /*1200*/  LOP3.LUT R5, R6, 0x3, RZ, 0xc0, !PT ;  /* 0x0000000306057812 */ /* 0x000fe200078ec0ff */
[----:B------:R-:W-:Y:S01]  /*1210*/  IMAD R6, R92, -0x326172a9, RZ ;  /* 0xcd9e8d575c067824 */ /* 0x000fe200078e02ff */
[----:B------:R-:W-:Y:S01]  /*1220*/  SHF.L.U32 R9, R9, 0x2, RZ ;  /* 0x0000000209097819 */ /* 0x000fe200000006ff */
[----:B------:R-:W-:-:S07]  /*1230*/  IMAD.MOV.U32 R7, RZ, RZ, RZ ;  /* 0x000000ffff077224 */ /* 0x000fce00078e00ff */
.L_x_34509:
[----:B------:R-:W-:Y:S01]  /*1240*/  PLOP3.LUT P1, PT, PT, PT, UP0, 0x80, 0x0 ;  /* 0x000000000000781c */ /* 0x000fe20003f2f008 */
[----:B------:R-:W-:Y:S01]  /*1250*/  IMAD.MOV.U32 R137, RZ, RZ, 0x4 ;  /* 0x00000004ff897424 */ /* 0x000fe200078e00ff */
[----:B------:R-:W-:Y:S01]  /*1260*/  @UP0 ULDC.64 UR8, c[0x0][0x270] ;  /* 0x00009c0000080ab9 */ /* 0x000fe20000000a00 */
[----:B------:R-:W-:-:S10]  /*1270*/  IMAD.MOV.U32 R138, RZ, RZ, 0x3f800000 ;  /* 0x3f800000ff8a7424 */ /* 0x000fd400078e00ff */
[----:B------:R-:W-:Y:S01]  /*1280*/  @P1 IMAD.WIDE R136, R142, R137, UR8 ;  /* 0x000000088e881e25 */ /* 0x000fe2000f8e0289 */
[----:B------:R-:W-:-:S13]  /*1290*/  PLOP3.LUT P1, PT, PT, PT, UP0, 0x80, 0x0 ;  /* 0x000000000000781c */ /* 0x000fda0003f2f008 */
        /* <DEDUP_REMOVED lines=8> */
[----:B----4-:R-:W-:Y:S06]  /*1320*/  @!P0 BRA `(.L_x_34189) ;  /* 0x00000014009c8947 */ /* 0x010fec0003800000 */
        /* <DEDUP_REMOVED lines=21> */
.L_x_34191:
[----:B------:R-:W-:-:S07]  /*1480*/  IMAD.MOV.U32 R160, RZ, RZ, R6 ;  /* 0x000000ffffa07224 */ /* 0x000fce00078e0006 */
.L_x_34192:
[----:B------:R-:W-:Y:S05]  /*1490*/  BSYNC B1 ;  /* 0x0000000000017941 */ /* 0x000fea0003800000 */
.L_x_34190:
        /* <DEDUP_REMOVED lines=16> */
.L_x_34196:
[----:B------:R-:W-:Y:S05]  /*15a0*/  BSYNC B2 ;  /* 0x0000000000027941 */ /* 0x000fea0003800000 */
.L_x_34195:
        /* <DEDUP_REMOVED lines=44> */
.L_x_34194:
[----:B------:R-:W-:Y:S05]  /*1870*/  BSYNC B1 ;  /* 0x0000000000017941 */ /* 0x000fea0003800000 */
.L_x_34193:
        /* <DEDUP_REMOVED lines=8> */
[----:B------:R-:W4:Y:S01]  /*1900*/  LDC R154, c[0x0][0x294] ;  /* 0x0000a500ff9a7b82 */ /* 0x000f220000000800 */
[----:B------:R-:W-:Y:S01]  /*1910*/  BSSY B1, `(.L_x_34197) ;  /* 0x0000010000017945 */ /* 0x000fe20003800000 */
[----:B------:R-:W-:-:S02]  /*1920*/  VIADD R137, R156, 0x1 ;  /* 0x000000019c897836 */ /* 0x000fc40000000000 */
[----:B0-----:R-:W-:Y:S01]  /*1930*/  FMUL.FTZ R96, R96, R153 ;  /* 0x0000009960607220 */ /* 0x001fe20000410000 */
[----:B----4-:R-:W-:-:S04]  /*1940*/  FSETP.GTU.FTZ.AND P2, PT, R5, R154, PT ;  /* 0x0000009a0500720b */ /* 0x010fc80003f5c000 */
        /* <DEDUP_REMOVED lines=11> */
.L_x_34198:
[----:B------:R-:W-:-:S07]  /*1a00*/  MOV R160, R6 ;  /* 0x0000000600a07202 */ /* 0x000fce0000000f00 */
.L_x_34199:
[----:B------:R-:W-:Y:S05]  /*1a10*/  BSYNC B1 ;  /* 0x0000000000017941 */ /* 0x000fea0003800000 */
.L_x_34197:
        /* <DEDUP_REMOVED lines=16> */
.L_x_34203:
[----:B------:R-:W-:Y:S05]  /*1b20*/  BSYNC B2 ;  /* 0x0000000000027941 */ /* 0x000fea0003800000 */
.L_x_34202:
        /* <DEDUP_REMOVED lines=44> */
.L_x_34201:
[----:B------:R-:W-:Y:S05]  /*1df0*/  BSYNC B1 ;  /* 0x0000000000017941 */ /* 0x000fea0003800000 */
.L_x_34200:
        /* <DEDUP_REMOVED lines=19> */
.L_x_34205:
[----:B------:R-:W-:-:S07]  /*1f30*/  MOV R160, R6 ;  /* 0x0000000600a07202 */ /* 0x000fce0000000f00 */
.L_x_34206:
[----:B------:R-:W-:Y:S05]  /*1f40*/  BSYNC B1 ;  /* 0x0000000000017941 */ /* 0x000fea0003800000 */
.L_x_34204:
        /* <DEDUP_REMOVED lines=16> */
.L_x_34210:
[----:B------:R-:W-:Y:S05]  /*2050*/  BSYNC B2 ;  /* 0x0000000000027941 */ /* 0x000fea0003800000 */
.L_x_34209:
        /* <DEDUP_REMOVED lines=44> */
.L_x_34208:
[----:B------:R-:W-:Y:S05]  /*2320*/  BSYNC B1 ;  /* 0x0000000000017941 */ /* 0x000fea0003800000 */
.L_x_34207:
        /* <DEDUP_REMOVED lines=19> */
.L_x_34212:
[----:B------:R-:W-:-:S07]  /*2460*/  MOV R160, R6 ;  /* 0x0000000600a07202 */ /* 0x000fce0000000f00 */
.L_x_34213:
[----:B------:R-:W-:Y:S05]  /*2470*/  BSYNC B1 ;  /* 0x0000000000017941 */ /* 0x000fea0003800000 */
.L_x_34211:
        /* <DEDUP_REMOVED lines=16> */
.L_x_34217:
[----:B------:R-:W-:Y:S05]  /*2580*/  BSYNC B2 ;  /* 0x0000000000027941 */ /* 0x000fea0003800000 */
.L_x_34216:
        /* <DEDUP_REMOVED lines=44> */
.L_x_34215:
[----:B------:R-:W-:Y:S05]  /*2850*/  BSYNC B1 ;  /* 0x0000000000017941 */ /* 0x000fea0003800000 */
.L_x_34214:
        /* <DEDUP_REMOVED lines=12> */
[----:B------:R-:W-:Y:S02]  /*2920*/  IADD3 R156, R159, R153, R156 ;  /* 0x000000999f9c7210 */ /* 0x000fe40007ffe09c */
[C---:B------:R-:W-:Y:S01]  /*2930*/  LEA R154, P2, R152.reuse, UR12, 0x2 ;  /* 0x0000000c989a7c11 */ /* 0x040fe2000f8410ff */
[----:B------:R-:W-:Y:S01]  /*2940*/  @P1 FADD.FTZ R99, R95, R99 ;  /* 0x000000635f631221 */ /* 0x000fe20000010000 */
[----:B------:R-:W-:Y:S01]  /*2950*/  IADD3 R153, R152, 0x80, RZ ;  /* 0x0000008098997810 */ /* 0x000fe20007ffe0ff */
[----:B------:R-:W-:Y:S01]  /*2960*/  IMAD.IADD R157, R156, 0x1, R157 ;  /* 0x000000019c9d7824 */ /* 0x000fe200078e029d */
[----:B------:R-:W-:-:S02]  /*2970*/  LEA.HI.X R155, R152, UR13, RZ, 0x2, P2 ;  /* 0x0000000d989b7c11 */ /* 0x000fc400090f14ff */
[----:B------:R4:W-:Y:S04]  /*2980*/  STG.E.128 desc[UR4][R136.64], R96 ;  /* 0x0000006088007986 */ /* 0x0009e8000c101d04 */
[----:B------:R4:W-:Y:S03]  /*2990*/  STG.E desc[UR4][R154.64], R157 ;  /* 0x0000009d9a007986 */ /* 0x0009e6000c101904 */
.L_x_34189:
[----:B------:R-:W-:Y:S05]  /*29a0*/  BSYNC B0 ;  /* 0x0000000000007941 */ /* 0x000fea0003800000 */
.L_x_34188:
[----:B------:R-:W-:Y:S01]  /*29b0*/  ISETP.NE.AND P1, PT, R151, RZ, PT ;  /* 0x000000ff9700720c */ /* 0x000fe20003f25270 */
[----:B------:R-:W-:-:S12]  /*29c0*/  BSSY B0, `(.L_x_34218) ;  /* 0x0000169000007945 */ /* 0x000fd80003800000 */
[----:B------:R-:W-:Y:S05]  /*29d0*/  @!P1 BRA `(.L_x_34219) ;  /* 0x00000014009c9947 */ /* 0x000fea0003800000 */
[----:B------:R-:W0:Y:S08]  /*29e0*/  LDC.64 R100, c[0x0][0x220] ;  /* 0x00008800ff647b82 */ /* 0x000e300000000a00 */
[----:B----4-:R-:W4:Y:S01]  /*29f0*/  LDC.64 R136, c[0x0][0x230] ;  /* 0x00008c00ff887b82 */ /* 0x010f220000000a00 */
[----:B0-----:R-:W-:-:S06]  /*2a00*/  IMAD.WIDE.U32 R100, R153, 0x10, R100 ;  /* 0x0000001099647825 */ /* 0x001fcc00078e0064 */
[----:B------:R-:W5:Y:S01]  /*2a10*/  LDG.E.128 R100, desc[UR4][R100.64] ;  /* 0x0000000464647981 */ /* 0x000f62000c1e1d00 */
[----:B----4-:R-:W-:-:S04]  /*2a20*/  ISETP.NE.U32.AND P1, PT, R136, RZ, PT ;  /* 0x000000ff8800720c */ /* 0x010fc80003f25070 */
        /* <DEDUP_REMOVED lines=16> */
.L_x_34221:
[----:B------:R-:W-:-:S07]  /*2b30*/  IMAD.MOV.U32 R160, RZ, RZ, R6 ;  /* 0x000000ffffa07224 */ /* 0x000fce00078e0006 */
.L_x_34222:
[----:B------:R-:W-:Y:S05]  /*2b40*/  BSYNC B1 ;  /* 0x0000000000017941 */ /* 0x000fea0003800000 */
.L_x_34220:
        /* <DEDUP_REMOVED lines=16> */
.L_x_34226:
[----:B------:R-:W-:Y:S05]  /*2c50*/  BSYNC B2 ;  /* 0x0000000000027941 */ /* 0x000fea0003800000 */
.L_x_34225:
        /* <DEDUP_REMOVED lines=44> */
.L_x_34224:
[----:B------:R-:W-:Y:S05]  /*2f20*/  BSYNC B1 ;  /* 0x0000000000017941 */ /* 0x000fea0003800000 */
.L_x_34223:
        /* <DEDUP_REMOVED lines=24> */
.L_x_34228:
[----:B------:R-:W-:-:S07]  /*30b0*/  MOV R157, R6 ;  /* 0x00000006009d7202 */ /* 0x000fce0000000f00 */
.L_x_34229:
[----:B------:R-:W-:Y:S05]  /*30c0*/  BSYNC B1 ;  /* 0x0000000000017941 */ /* 0x000fea0003800000 */
.L_x_34227:
        /* <DEDUP_REMOVED lines=16> */
.L_x_34233:
[----:B------:R-:W-:Y:S05]  /*31d0*/  BSYNC B2 ;  /* 0x0000000000027941 */ /* 0x000fea0003800000 */
.L_x_34232:
        /* <DEDUP_REMOVED lines=44> */
.L_x_34231:
[----:B------:R-:W-:Y:S05]  /*34a0*/  BSYNC B1 ;  /* 0x0000000000017941 */ /* 0x000fea0003800000 */
.L_x_34230:
        /* <DEDUP_REMOVED lines=19> */
.L_x_34235:
[----:B------:R-:W-:-:S07]  /*35e0*/  MOV R157, R6 ;  /* 0x00000006009d7202 */ /* 0x000fce0000000f00 */
.L_x_34236:
[----:B------:R-:W-:Y:S05]  /*35f0*/  BSYNC B1 ;  /* 0x0000000000017941 */ /* 0x000fea0003800000 */
.L_x_34234:
        /* <DEDUP_REMOVED lines=16> */
.L_x_34240:
[----:B------:R-:W-:Y:S05]  /*3700*/  BSYNC B2 ;  /* 0x0000000000027941 */ /* 0x000fea0003800000 */
.L_x_34239:
        /* <DEDUP_REMOVED lines=44> */
.L_x_34238:
[----:B------:R-:W-:Y:S05]  /*39d0*/  BSYNC B1 ;  /* 0x0000000000017941 */ /* 0x000fea0003800000 */
.L_x_34237:
[----:B------:R-:W-:Y:S01]  /*39e0*/  I2FP.F32.U32 R5, R157 ;  /* 0x0000009d00057245 */ /* 0x000fe20000201000 */
[----:B------:R-:W-:Y:S01]  /*39f0*/  FMUL.FTZ R137, R102, R138 ;  /* 0x0000008a66897220 */ /* 0x000fe20000410000 */
[C---:B------:R-:W-:Y:S01]  /*3a00*/  ISETP.NE.AND P5, PT, R136.reuse, 0x1, PT ;  /* 0x000000018800780c */ /* 0x040fe20003fa5270 */
[----:B------:R-:W-:Y:S02]  /*3a10*/  BSSY B1, `(.L_x_34241) ;  /* 0x0000011000017945 */ /* 0x000fe40003800000 */
[----:B------:R-:W-:Y:S01]  /*3a20*/  FFMA.FTZ R102, R5, R156, 1.1641532182693481445e-10 ;  /* 0x2f00000005667423 */ /* 0x000fe2000001009c */
[----:B------:R-:W-:Y:S01]  /*3a30*/  FMUL.FTZ R137, R137, R154 ;  /* 0x0000009a89897220 */ /* 0x000fe20000410000 */
[----:B------:R-:W-:-:S03]  /*3a40*/  VIADD R5, R136, 0x1 ;  /* 0x0000000188057836 */ /* 0x000fc60000000000 */
        /* <DEDUP_REMOVED lines=12> */
.L_x_34242:
[----:B------:R-:W-:-:S07]  /*3b10*/  MOV R157, R6 ;  /* 0x00000006009d7202 */ /* 0x000fce0000000f00 */
.L_x_34243:
[----:B------:R-:W-:Y:S05]  /*3b20*/  BSYNC B1 ;  /* 0x0000000000017941 */ /* 0x000fea0003800000 */
.L_x_34241:
        /* <DEDUP_REMOVED lines=16> */
.L_x_34247:
[----:B------:R-:W-:Y:S05]  /*3c30*/  BSYNC B2 ;  /* 0x0000000000027941 */ /* 0x000fea0003800000 */
.L_x_34246:
        /* <DEDUP_REMOVED lines=44> */
.L_x_34245:
[----:B------:R-:W-:Y:S05]  /*3f00*/  BSYNC B1 ;  /* 0x0000000000017941 */ /* 0x000fea0003800000 */
.L_x_34244:
        /* <DEDUP_REMOVED lines=20> */
.L_x_34219:
[----:B------:R-:W-:Y:S05]  /*4050*/  BSYNC B0 ;  /* 0x0000000000007941 */ /* 0x000fea0003800000 */
.L_x_34218:
[----:B------:R-:W-:Y:S01]  /*4060*/  ISETP.NE.AND P1, PT, R150, RZ, PT ;  /* 0x000000ff9600720c */ /* 0x000fe20003f25270 */
[----:B------:R-:W-:-:S12]  /*4070*/  BSSY B0, `(.L_x_34248) ;  /* 0x0000169000007945 */ /* 0x000fd80003800000 */
[----:B------:R-:W-:Y:S05]  /*4080*/  @!P1 BRA `(.L_x_34249) ;  /* 0x00000014009c9947 */ /* 0x000fea0003800000 */
[----:B------:R-:W1:Y:S08]  /*4090*/  LDC.64 R104, c[0x0][0x220] ;  /* 0x00008800ff687b82 */ /* 0x000e700000000a00 */
[----:B0---4-:R-:W0:Y:S01]  /*40a0*/  LDC.64 R136, c[0x0][0x230] ;  /* 0x00008c00ff887b82 */ /* 0x011e220000000a00 */
        /* <DEDUP_REMOVED lines=19> */
.L_x_34251:
[----:B------:R-:W-:-:S07]  /*41e0*/  IMAD.MOV.U32 R160, RZ, RZ, R6 ;  /* 0x000000ffffa07224 */ /* 0x000fce00078e0006 */
.L_x_34252:
[----:B------:R-:W-:Y:S05]  /*41f0*/  BSYNC B1 ;  /* 0x0000000000017941 */ /* 0x000fea0003800000 */
.L_x_34250:
        /* <DEDUP_REMOVED lines=16> */
.L_x_34256:
[----:B------:R-:W-:Y:S05]  /*4300*/  BSYNC B2 ;  /* 0x0000000000027941 */ /* 0x000fea0003800000 */
.L_x_34255:
        /* <DEDUP_REMOVED lines=44> */
.L_x_34254:
[----:B------:R-:W-:Y:S05]  /*45d0*/  BSYNC B1 ;  /* 0x0000000000017941 */ /* 0x000fea0003800000 */
.L_x_34253:
        /* <DEDUP_REMOVED lines=10> */
[----:B------:R-:W-:-:S02]  /*4680*/  VIADD R137, R158, 0x1 ;  /* 0x000000019e897836 */ /* 0x000fc40000000000 */
[----:B0-----:R-:W-:Y:S01]  /*4690*/  FMUL.FTZ R157, R157, R154 ;  /* 0x0000009a9d9d7220 */ /* 0x001fe20000410000 */
        /* <DEDUP_REMOVED lines=12> */
.L_x_34258:
[----:B------:R-:W-:-:S07]  /*4760*/  MOV R157, R6 ;  /* 0x00000006009d7202 */ /* 0x000fce0000000f00 */
.L_x_34259:
[----:B------:R-:W-:Y:S05]  /*4770*/  BSYNC B1 ;  /* 0x0000000000017941 */ /* 0x000fea0003800000 */
.L_x_34257:
        /* <DEDUP_REMOVED lines=16> */
.L_x_34263:
[----:B------:R-:W-:Y:S05]  /*4880*/  BSYNC B2 ;  /* 0x0000000000027941 */ /* 0x000fea0003800000 */
.L_x_34262:
        /* <DEDUP_REMOVED lines=44> */
.L_x_34261:
[----:B------:R-:W-:Y:S05]  /*4b50*/  BSYNC B1 ;  /* 0x0000000000017941 */ /* 0x000fea0003800000 */
.L_x_34260:
        /* <DEDUP_REMOVED lines=19> */
.L_x_34265:
[----:B------:R-:W-:-:S07]  /*4c90*/  MOV R157, R6 ;  /* 0x00000006009d7202 */ /* 0x000fce0000000f00 */
.L_x_34266:
[----:B------:R-:W-:Y:S05]  /*4ca0*/  BSYNC B1 ;  /* 0x0000000000017941 */ /* 0x000fea0003800000 */
.L_x_34264:
        /* <DEDUP_REMOVED lines=16> */
.L_x_34270:
[----:B------:R-:W-:Y:S05]  /*4db0*/  BSYNC B2 ;  /* 0x0000000000027941 */ /* 0x000fea0003800000 */
.L_x_34269:
        /* <DEDUP_REMOVED lines=44> */
.L_x_34268:
[----:B------:R-:W-:Y:S05]  /*5080*/  BSYNC B1 ;  /* 0x0000000000017941 */ /* 0x000fea0003800000 */
.L_x_34267:
        /* <DEDUP_REMOVED lines=19> */
.L_x_34272:
[----:B------:R-:W-:-:S07]  /*51c0*/  MOV R157, R6 ;  /* 0x00000006009d7202 */ /* 0x000fce0000000f00 */
.L_x_34273:
[----:B------:R-:W-:Y:S05]  /*51d0*/  BSYNC B1 ;  /* 0x0000000000017941 */ /* 0x000fea0003800000 */
.L_x_34271:
        /* <DEDUP_REMOVED lines=16> */
.L_x_34277:
[----:B------:R-:W-:Y:S05]  /*52e0*/  BSYNC B2 ;  /* 0x0000000000027941 */ /* 0x000fea0003800000 */
.L_x_34276:
        /* <DEDUP_REMOVED lines=44> */
.L_x_34275:
[----:B------:R-:W-:Y:S05]  /*55b0*/  BSYNC B1 ;  /* 0x0000000000017941 */ /* 0x000fea0003800000 */
.L_x_34274:
        /* <DEDUP_REMOVED lines=20> */
.L_x_34249:
[----:B------:R-:W-:Y:S05]  /*5700*/  BSYNC B0 ;  /* 0x0000000000007941 */ /* 0x000fea0003800000 */
.L_x_34248:
        /* <DEDUP_REMOVED lines=24> */
.L_x_34281:
[----:B------:R-:W-:-:S07]  /*5890*/  IMAD.MOV.U32 R160, RZ, RZ, R6 ;  /* 0x000000ffffa07224 */ /* 0x000fce00078e0006 */
.L_x_34282:
[----:B------:R-:W-:Y:S05]  /*58a0*/  BSYNC B1 ;  /* 0x0000000000017941 */ /* 0x000fea0003800000 */
.L_x_34280:
        /* <DEDUP_REMOVED lines=16> */
.L_x_34286:
[----:B------:R-:W-:Y:S05]  /*59b0*/  BSYNC B2 ;  /* 0x0000000000027941 */ /* 0x000fea0003800000 */
.L_x_34285:
        /* <DEDUP_REMOVED lines=44> */
.L_x_34284:
[----:B------:R-:W-:Y:S05]  /*5c80*/  BSYNC B1 ;  /* 0x0000000000017941 */ /* 0x000fea0003800000 */
.L_x_34283:
        /* <DEDUP_REMOVED lines=24> */
.L_x_34288:
[----:B------:R-:W-:-:S07]  /*5e10*/  MOV R157, R6 ;  /* 0x00000006009d7202 */ /* 0x000fce0000000f00 */
.L_x_34289:
[----:B------:R-:W-:Y:S05]  /*5e20*/  BSYNC B1 ;  /* 0x0000000000017941 */ /* 0x000fea0003800000 */
.L_x_34287:
        /* <DEDUP_REMOVED lines=16> */
.L_x_34293:
[----:B------:R-:W-:Y:S05]  /*5f30*/  BSYNC B2 ;  /* 0x0000000000027941 */ /* 0x000fea0003800000 */
.L_x_34292:
        /* <DEDUP_REMOVED lines=44> */
.L_x_34291:
[----:B------:R-:W-:Y:S05]  /*6200*/  BSYNC B1 ;  /* 0x0000000000017941 */ /* 0x000fea0003800000 */
.L_x_34290:
        /* <DEDUP_REMOVED lines=19> */
.L_x_34295:
[----:B------:R-:W-:-:S07]  /*6340*/  MOV R157, R6 ;  /* 0x00000006009d7202 */ /* 0x000fce0000000f00 */
.L_x_34296:
[----:B------:R-:W-:Y:S05]  /*6350*/  BSYNC B1 ;  /* 0x0000000000017941 */ /* 0x000fea0003800000 */
.L_x_34294:
        /* <DEDUP_REMOVED lines=16> */
.L_x_34300:
[----:B------:R-:W-:Y:S05]  /*6460*/  BSYNC B2 ;  /* 0x0000000000027941 */ /* 0x000fea0003800000 */
.L_x_34299:
        /* <DEDUP_REMOVED lines=44> */
.L_x_34298:
[----:B------:R-:W-:Y:S05]  /*6730*/  BSYNC B1 ;  /* 0x0000000000017941 */ /* 0x000fea0003800000 */
.L_x_34297:
        /* <DEDUP_REMOVED lines=19> */
.L_x_34302:
[----:B------:R-:W-:-:S07]  /*6870*/  MOV R157, R6 ;  /* 0x00000006009d7202 */ /* 0x000fce0000000f00 */
.L_x_34303:
[----:B------:R-:W-:Y:S05]  /*6880*/  BSYNC B1 ;  /* 0x0000000000017941 */ /* 0x000fea0003800000 */
.L_x_34301:
        /* <DEDUP_REMOVED lines=16> */
.L_x_34307:
[----:B------:R-:W-:Y:S05]  /*6990*/  BSYNC B2 ;  /* 0x0000000000027941 */ /* 0x000fea0003800000 */
.L_x_34306:
        /* <DEDUP_REMOVED lines=44> */
.L_x_34305:
[----:B------:R-:W-:Y:S05]  /*6c60*/  BSYNC B1 ;  /* 0x0000000000017941 */ /* 0x000fea0003800000 */
.L_x_34304:
        /* <DEDUP_REMOVED lines=20> */
.L_x_34279:
[----:B------:R-:W-:Y:S05]  /*6db0*/  BSYNC B0 ;  /* 0x0000000000007941 */ /* 0x000fea0003800000 */
.L_x_34278:
        /* <DEDUP_REMOVED lines=24> */
.L_x_34311:
[----:B------:R-:W-:-:S07]  /*6f40*/  IMAD.MOV.U32 R160, RZ, RZ, R6 ;  /* 0x000000ffffa07224 */ /* 0x000fce00078e0006 */
.L_x_34312:
[----:B------:R-:W-:Y:S05]  /*6f50*/  BSYNC B1 ;  /* 0x0000000000017941 */ /* 0x000fea0003800000 */
.L_x_34310:
        /* <DEDUP_REMOVED lines=16> */
.L_x_34316:
[----:B------:R-:W-:Y:S05]  /*7060*/  BSYNC B2 ;  /* 0x0000000000027941 */ /* 0x000fea0003800000 */
.L_x_34315:
        /* <DEDUP_REMOVED lines=44> */
.L_x_34314:
[----:B------:R-:W-:Y:S05]  /*7330*/  BSYNC B1 ;  /* 0x0000000000017941 */ /* 0x000fea0003800000 */
.L_x_34313:
        /* <DEDUP_REMOVED lines=24> */
.L_x_34318:
[----:B------:R-:W-:-:S07]  /*74c0*/  MOV R157, R6 ;  /* 0x00000006009d7202 */ /* 0x000fce0000000f00 */
.L_x_34319:
[----:B------:R-:W-:Y:S05]  /*74d0*/  BSYNC B1 ;  /* 0x0000000000017941 */ /* 0x000fea0003800000 */
.L_x_34317:
        /* <DEDUP_REMOVED lines=16> */
.L_x_34323:
[----:B------:R-:W-:Y:S05]  /*75e0*/  BSYNC B2 ;  /* 0x0000000000027941 */ /* 0x000fea0003800000 */
.L_x_34322:
        /* <DEDUP_REMOVED lines=44> */
.L_x_34321:
[----:B------:R-:W-:Y:S05]  /*78b0*/  BSYNC B1 ;  /* 0x0000000000017941 */ /* 0x000fea0003800000 */
.L_x_34320:
        /* <DEDUP_REMOVED lines=19> */
.L_x_34325:
[----:B------:R-:W-:-:S07]  /*79f0*/  MOV R157, R6 ;  /* 0x00000006009d7202 */ /* 0x000fce0000000f00 */
.L_x_34326:
[----:B------:R-:W-:Y:S05]  /*7a00*/  BSYNC B1 ;  /* 0x0000000000017941 */ /* 0x000fea0003800000 */
.L_x_34324:
        /* <DEDUP_REMOVED lines=16> */
.L_x_34330:
[----:B------:R-:W-:Y:S05]  /*7b10*/  BSYNC B2 ;  /* 0x0000000000027941 */ /* 0x000fea0003800000 */
.L_x_34329:
        /* <DEDUP_REMOVED lines=44> */
.L_x_34328:
[----:B------:R-:W-:Y:S05]  /*7de0*/  BSYNC B1 ;  /* 0x0000000000017941 */ /* 0x000fea0003800000 */
.L_x_34327:
        /* <DEDUP_REMOVED lines=19> */
.L_x_34332:
[----:B------:R-:W-:-:S07]  /*7f20*/  IMAD.MOV.U32 R157, RZ, RZ, R6 ;  /* 0x000000ffff9d7224 */ /* 0x000fce00078e0006 */
.L_x_34333:
[----:B------:R-:W-:Y:S05]  /*7f30*/  BSYNC B1 ;  /* 0x0000000000017941 */ /* 0x000fea0003800000 */
.L_x_34331:
        /* <DEDUP_REMOVED lines=16> */
.L_x_34337:
[----:B------:R-:W-:Y:S05]  /*8040*/  BSYNC B2 ;  /* 0x0000000000027941 */ /* 0x000fea0003800000 */
.L_x_34336:
        /* <DEDUP_REMOVED lines=44> */
.L_x_34335:
[----:B------:R-:W-:Y:S05]  /*8310*/  BSYNC B1 ;  /* 0x0000000000017941 */ /* 0x000fea0003800000 */
.L_x_34334:
        /* <DEDUP_REMOVED lines=20> */
.L_x_34309:
[----:B------:R-:W-:Y:S05]  /*8460*/  BSYNC B0 ;  /* 0x0000000000007941 */ /* 0x000fea0003800000 */
.L_x_34308:
        /* <DEDUP_REMOVED lines=24> */
.L_x_34341:
[----:B------:R-:W-:-:S07]  /*85f0*/  MOV R160, R6 ;  /* 0x0000000600a07202 */ /* 0x000fce0000000f00 */
.L_x_34342:
[----:B------:R-:W-:Y:S05]  /*8600*/  BSYNC B1 ;  /* 0x0000000000017941 */ /* 0x000fea0003800000 */
.L_x_34340:
        /* <DEDUP_REMOVED lines=16> */
.L_x_34346:
[----:B------:R-:W-:Y:S05]  /*8710*/  BSYNC B2 ;  /* 0x0000000000027941 */ /* 0x000fea0003800000 */
.L_x_34345:
        /* <DEDUP_REMOVED lines=44> */
.L_x_34344:
[----:B------:R-:W-:Y:S05]  /*89e0*/  BSYNC B1 ;  /* 0x0000000000017941 */ /* 0x000fea0003800000 */
.L_x_34343:
        /* <DEDUP_REMOVED lines=24> */
.L_x_34348:
[----:B------:R-:W-:-:S07]  /*8b70*/  MOV R157, R6 ;  /* 0x00000006009d7202 */ /* 0x000fce0000000f00 */
.L_x_34349:
[----:B------:R-:W-:Y:S05]  /*8b80*/  BSYNC B1 ;  /* 0x0000000000017941 */ /* 0x000fea0003800000 */
.L_x_34347:
        /* <DEDUP_REMOVED lines=16> */
.L_x_34353:
[----:B------:R-:W-:Y:S05]  /*8c90*/  BSYNC B2 ;  /* 0x0000000000027941 */ /* 0x000fea0003800000 */
.L_x_34352:
        /* <DEDUP_REMOVED lines=44> */
.L_x_34351:
[----:B------:R-:W-:Y:S05]  /*8f60*/  BSYNC B1 ;  /* 0x0000000000017941 */ /* 0x000fea0003800000 */
.L_x_34350:
        /* <DEDUP_REMOVED lines=19> */
.L_x_34355:
[----:B------:R-:W-:-:S07]  /*90a0*/  IMAD.MOV.U32 R157, RZ, RZ, R6 ;  /* 0x000000ffff9d7224 */ /* 0x000fce00078e0006 */
.L_x_34356:
[----:B------:R-:W-:Y:S05]  /*90b0*/  BSYNC B1 ;  /* 0x0000000000017941 */ /* 0x000fea0003800000 */
.L_x_34354:
        /* <DEDUP_REMOVED lines=16> */
.L_x_34360:
[----:B------:R-:W-:Y:S05]  /*91c0*/  BSYNC B2 ;  /* 0x0000000000027941 */ /* 0x000fea0003800000 */
.L_x_34359:
        /* <DEDUP_REMOVED lines=44> */
.L_x_34358:
[----:B------:R-:W-:Y:S05]  /*9490*/  BSYNC B1 ;  /* 0x0000000000017941 */ /* 0x000fea0003800000 */
.L_x_34357:
[----:B------:R-:W-:Y:S01]  /*94a0*/  I2FP.F32.U32 R5, R157 ;  /* 0x0000009d00057245 */ /* 0x000fe20000201000 */
[----:B------:R-:W-:Y:S01]  /*94b0*/  FMUL.FTZ R137, R118, R138 ;  /* 0x0000008a76897220 */ /* 0x000fe20000410000 */
[C---:B------:R-:W-:Y:S01]  /*94c0*/  ISETP.NE.AND P5, PT, R136.reuse, 0x1, PT ;  /* 0x000000018800780c */ /* 0x040fe20003fa5270 */
[----:B------:R-:W-:Y:S02]  /*94d0*/  BSSY B1, `(.L_x_34361) ;  /* 0x0000011000017945 */ /* 0x000fe40003800000 */
[----:B------:R-:W-:Y:S01]  /*94e0*/  FFMA.FTZ R118, R5, R156, 1.1641532182693481445e-10 ;  /* 0x2f00000005767423 */ /* 0x000fe2000001009c */
[----:B------:R-:W-:Y:S01]  /*94f0*/  FMUL.FTZ R137, R137, R154 ;  /* 0x0000009a89897220 */ /* 0x000fe20000410000 */
[----:B------:R-:W-:-:S03]  /*9500*/  IADD3 R5, R136, 0x1, RZ ;  /* 0x0000000188057810 */ /* 0x000fc60007ffe0ff */
        /* <DEDUP_REMOVED lines=12> */
.L_x_34362:
[----:B------:R-:W-:-:S07]  /*95d0*/  MOV R157, R6 ;  /* 0x00000006009d7202 */ /* 0x000fce0000000f00 */
.L_x_34363:
[----:B------:R-:W-:Y:S05]  /*95e0*/  BSYNC B1 ;  /* 0x0000000000017941 */ /* 0x000fea0003800000 */
.L_x_34361:
        /* <DEDUP_REMOVED lines=16> */
.L_x_34367:
[----:B------:R-:W-:Y:S05]  /*96f0*/  BSYNC B2 ;  /* 0x0000000000027941 */ /* 0x000fea0003800000 */
.L_x_34366:
        /* <DEDUP_REMOVED lines=44> */
.L_x_34365:
[----:B------:R-:W-:Y:S05]  /*99c0*/  BSYNC B1 ;  /* 0x0000000000017941 */ /* 0x000fea0003800000 */
.L_x_34364:
        /* <DEDUP_REMOVED lines=20> */
.L_x_34339:
[----:B------:R-:W-:Y:S05]  /*9b10*/  BSYNC B0 ;  /* 0x0000000000007941 */ /* 0x000fea0003800000 */
.L_x_34338:
        /* <DEDUP_REMOVED lines=24> */
.L_x_34371:
[----:B------:R-:W-:-:S07]  /*9ca0*/  IMAD.MOV.U32 R160, RZ, RZ, R6 ;  /* 0x000000ffffa07224 */ /* 0x000fce00078e0006 */
.L_x_34372:
[----:B------:R-:W-:Y:S05]  /*9cb0*/  BSYNC B1 ;  /* 0x0000000000017941 */ /* 0x000fea0003800000 */
.L_x_34370:
        /* <DEDUP_REMOVED lines=16> */
.L_x_34376:
[----:B------:R-:W-:Y:S05]  /*9dc0*/  BSYNC B2 ;  /* 0x0000000000027941 */ /* 0x000fea0003800000 */
.L_x_34375:
        /* <DEDUP_REMOVED lines=44> */
.L_x_34374:
[----:B------:R-:W-:Y:S05]  /*a090*/  BSYNC B1 ;  /* 0x0000000000017941 */ /* 0x000fea0003800000 */
.L_x_34373:
[----:B------:R-:W0:Y:S01]  /*a0a0*/  LDC R154, c[0x0][0x298] ;  /* 0x0000a600ff9a7b82 */ /* 0x000e220000000800 */
[----:B------:R-:W-:Y:S01]  /*a0b0*/  HFMA2.MMA R156, -RZ, RZ, 0.1171875, 0 ;  /* 0x2f800000ff9c7435 */ /* 0x000fe200000001ff */
[----:B------:R-:W-:Y:S01]  /*a0c0*/  I2FP.F32.U32 R5, R160 ;  /* 0x000000a000057245 */ /* 0x000fe20000201000 */
[----:B-----5:R-:W-:Y:S01]  /*a0d0*/  FMUL.FTZ R157, R120, R138 ;  /* 0x0000008a789d7220 */ /* 0x020fe20000410000 */
[----:B------:R-:W-:Y:S01]  /*a0e0*/  ISETP.NE.U32.AND P1, PT, R136, RZ, PT ;  /* 0x000000ff8800720c */ /* 0x000fe20003f25070 */
[----:B------:R-:W-:Y:S01]  /*a0f0*/  BSSY B1, `(.L_x_34377) ;  /* 0x0000014000017945 */ /* 0x000fe20003800000 */
[C---:B------:R-:W-:Y:S02]  /*a100*/  ISETP.NE.AND P3, PT, R158.reuse, 0x1, PT ;  /* 0x000000019e00780c */ /* 0x040fe40003f65270 */
[----:B------:R-:W1:Y:S01]  /*a110*/  LDC R155, c[0x0][0x294] ;  /* 0x0000a500ff9b7b82 */ /* 0x000e620000000800 */
[----:B------:R-:W-:Y:S01]  /*a120*/  ISETP.NE.AND.EX P1, PT, R137, RZ, PT, P1 ;  /* 0x000000ff8900720c */ /* 0x000fe20003f25310 */
[----:B------:R-:W-:-:S02]  /*a130*/  VIADD R137, R158, 0x1 ;  /* 0x000000019e897836 */ /* 0x000fc40000000000 */
        /* <DEDUP_REMOVED lines=14> */
.L_x_34378:
[----:B------:R-:W-:-:S07]  /*a220*/  IMAD.MOV.U32 R157, RZ, RZ, R6 ;  /* 0x000000ffff9d7224 */ /* 0x000fce00078e0006 */
.L_x_34379:
[----:B------:R-:W-:Y:S05]  /*a230*/  BSYNC B1 ;  /* 0x0000000000017941 */ /* 0x000fea0003800000 */
.L_x_34377:
        /* <DEDUP_REMOVED lines=16> */
.L_x_34383:
[----:B------:R-:W-:Y:S05]  /*a340*/  BSYNC B2 ;  /* 0x0000000000027941 */ /* 0x000fea0003800000 */
.L_x_34382:
        /* <DEDUP_REMOVED lines=44> */
.L_x_34381:
[----:B------:R-:W-:Y:S05]  /*a610*/  BSYNC B1 ;  /* 0x0000000000017941 */ /* 0x000fea0003800000 */
.L_x_34380:
        /* <DEDUP_REMOVED lines=19> */
.L_x_34385:
[----:B------:R-:W-:-:S07]  /*a750*/  MOV R157, R6 ;  /* 0x00000006009d7202 */ /* 0x000fce0000000f00 */
.L_x_34386:
[----:B------:R-:W-:Y:S05]  /*a760*/  BSYNC B1 ;  /* 0x0000000000017941 */ /* 0x000fea0003800000 */
.L_x_34384:
        /* <DEDUP_REMOVED lines=16> */
.L_x_34390:
[----:B------:R-:W-:Y:S05]  /*a870*/  BSYNC B2 ;  /* 0x0000000000027941 */ /* 0x000fea0003800000 */
.L_x_34389:
        /* <DEDUP_REMOVED lines=44> */
.L_x_34388:
[----:B------:R-:W-:Y:S05]  /*ab40*/  BSYNC B1 ;  /* 0x0000000000017941 */ /* 0x000fea0003800000 */
.L_x_34387:
        /* <DEDUP_REMOVED lines=19> */
.L_x_34392:
[----:B------:R-:W-:-:S07]  /*ac80*/  IMAD.MOV.U32 R157, RZ, RZ, R6 ;  /* 0x000000ffff9d7224 */ /* 0x000fce00078e0006 */
.L_x_34393:
[----:B------:R-:W-:Y:S05]  /*ac90*/  BSYNC B1 ;  /* 0x0000000000017941 */ /* 0x000fea0003800000 */
.L_x_34391:
        /* <DEDUP_REMOVED lines=16> */
.L_x_34397:
[----:B------:R-:W-:Y:S05]  /*ada0*/  BSYNC B2 ;  /* 0x0000000000027941 */ /* 0x000fea0003800000 */
.L_x_34396:
        /* <DEDUP_REMOVED lines=44> */
.L_x_34395:
[----:B------:R-:W-:Y:S05]  /*b070*/  BSYNC B1 ;  /* 0x0000000000017941 */ /* 0x000fea0003800000 */
.L_x_34394:
        /* <DEDUP_REMOVED lines=20> */
.L_x_34369:
[----:B------:R-:W-:Y:S05]  /*b1c0*/  BSYNC B0 ;  /* 0x0000000000007941 */ /* 0x000fea0003800000 */
.L_x_34368:
        /* <DEDUP_REMOVED lines=24> */
.L_x_34401:
[----:B------:R-:W-:-:S07]  /*b350*/  MOV R160, R6 ;  /* 0x0000000600a07202 */ /* 0x000fce0000000f00 */
.L_x_34402:
[----:B------:R-:W-:Y:S05]  /*b360*/  BSYNC B1 ;  /* 0x0000000000017941 */ /* 0x000fea0003800000 */
.L_x_34400:
        /* <DEDUP_REMOVED lines=16> */
.L_x_34406:
[----:B------:R-:W-:Y:S05]  /*b470*/  BSYNC B2 ;  /* 0x0000000000027941 */ /* 0x000fea0003800000 */
.L_x_34405:
        /* <DEDUP_REMOVED lines=44> */
.L_x_34404:
[----:B------:R-:W-:Y:S05]  /*b740*/  BSYNC B1 ;  /* 0x0000000000017941 */ /* 0x000fea0003800000 */
.L_x_34403:
        /* <DEDUP_REMOVED lines=24> */
.L_x_34408:
[----:B------:R-:W-:-:S07]  /*b8d0*/  MOV R157, R6 ;  /* 0x00000006009d7202 */ /* 0x000fce0000000f00 */
.L_x_34409:
[----:B------:R-:W-:Y:S05]  /*b8e0*/  BSYNC B1 ;  /* 0x0000000000017941 */ /* 0x000fea0003800000 */
.L_x_34407:
        /* <DEDUP_REMOVED lines=16> */
.L_x_34413:
[----:B------:R-:W-:Y:S05]  /*b9f0*/  BSYNC B2 ;  /* 0x0000000000027941 */ /* 0x000fea0003800000 */
.L_x_34412:
        /* <DEDUP_REMOVED lines=44> */
.L_x_34411:
[----:B------:R-:W-:Y:S05]  /*bcc0*/  BSYNC B1 ;  /* 0x0000000000017941 */ /* 0x000fea0003800000 */
.L_x_34410:
        /* <DEDUP_REMOVED lines=19> */
.L_x_34415:
[----:B------:R-:W-:-:S07]  /*be00*/  IMAD.MOV.U32 R157, RZ, RZ, R6 ;  /* 0x000000ffff9d7224 */ /* 0x000fce00078e0006 */
.L_x_34416:
[----:B------:R-:W-:Y:S05]  /*be10*/  BSYNC B1 ;  /* 0x0000000000017941 */ /* 0x000fea0003800000 */
.L_x_34414:
        /* <DEDUP_REMOVED lines=16> */
.L_x_34420:
[----:B------:R-:W-:Y:S05]  /*bf20*/  BSYNC B2 ;  /* 0x0000000000027941 */ /* 0x000fea0003800000 */
.L_x_34419:
        /* <DEDUP_REMOVED lines=44> */
.L_x_34418:
[----:B------:R-:W-:Y:S05]  /*c1f0*/  BSYNC B1 ;  /* 0x0000000000017941 */ /* 0x000fea0003800000 */
.L_x_34417:
        /* <DEDUP_REMOVED lines=19> */
.L_x_34422:
[----:B------:R-:W-:-:S07]  /*c330*/  MOV R157, R6 ;  /* 0x00000006009d7202 */ /* 0x000fce0000000f00 */
.L_x_34423:
[----:B------:R-:W-:Y:S05]  /*c340*/  BSYNC B1 ;  /* 0x0000000000017941 */ /* 0x000fea0003800000 */
.L_x_34421:
        /* <DEDUP_REMOVED lines=16> */
.L_x_34427:
[----:B------:R-:W-:Y:S05]  /*c450*/  BSYNC B2 ;  /* 0x0000000000027941 */ /* 0x000fea0003800000 */
.L_x_34426:
        /* <DEDUP_REMOVED lines=44> */
.L_x_34425:
[----:B------:R-:W-:Y:S05]  /*c720*/  BSYNC B1 ;  /* 0x0000000000017941 */ /* 0x000fea0003800000 */
.L_x_34424:
        /* <DEDUP_REMOVED lines=20> */
.L_x_34399:
[----:B------:R-:W-:Y:S05]  /*c870*/  BSYNC B0 ;  /* 0x0000000000007941 */ /* 0x000fea0003800000 */
.L_x_34398:
        /* <DEDUP_REMOVED lines=24> */
.L_x_34431:
[----:B------:R-:W-:-:S07]  /*ca00*/  IMAD.MOV.U32 R160, RZ, RZ, R6 ;  /* 0x000000ffffa07224 */ /* 0x000fce00078e0006 */
.L_x_34432:
[----:B------:R-:W-:Y:S05]  /*ca10*/  BSYNC B1 ;  /* 0x0000000000017941 */ /* 0x000fea0003800000 */
.L_x_34430:
        /* <DEDUP_REMOVED lines=16> */
.L_x_34436:
[----:B------:R-:W-:Y:S05]  /*cb20*/  BSYNC B2 ;  /* 0x0000000000027941 */ /* 0x000fea0003800000 */
.L_x_34435:
        /* <DEDUP_REMOVED lines=44> */
.L_x_34434:
[----:B------:R-:W-:Y:S05]  /*cdf0*/  BSYNC B1 ;  /* 0x0000000000017941 */ /* 0x000fea0003800000 */
.L_x_34433:
        /* <DEDUP_REMOVED lines=24> */
.L_x_34438:
[----:B------:R-:W-:-:S07]  /*cf80*/  IMAD.MOV.U32 R157, RZ, RZ, R6 ;  /* 0x000000ffff9d7224 */ /* 0x000fce00078e0006 */
.L_x_34439:
[----:B------:R-:W-:Y:S05]  /*cf90*/  BSYNC B1 ;  /* 0x0000000000017941 */ /* 0x000fea0003800000 */
.L_x_34437:
        /* <DEDUP_REMOVED lines=16> */
.L_x_34443:
[----:B------:R-:W-:Y:S05]  /*d0a0*/  BSYNC B2 ;  /* 0x0000000000027941 */ /* 0x000fea0003800000 */
.L_x_34442:
        /* <DEDUP_REMOVED lines=44> */
.L_x_34441:
[----:B------:R-:W-:Y:S05]  /*d370*/  BSYNC B1 ;  /* 0x0000000000017941 */ /* 0x000fea0003800000 */
.L_x_34440:
        /* <DEDUP_REMOVED lines=19> */
.L_x_34445:
[----:B------:R-:W-:-:S07]  /*d4b0*/  MOV R157, R6 ;  /* 0x00000006009d7202 */ /* 0x000fce0000000f00 */
.L_x_34446:
[----:B------:R-:W-:Y:S05]  /*d4c0*/  BSYNC B1 ;  /* 0x0000000000017941 */ /* 0x000fea0003800000 */
.L_x_34444:
        /* <DEDUP_REMOVED lines=16> */
.L_x_34450:
[----:B------:R-:W-:Y:S05]  /*d5d0*/  BSYNC B2 ;  /* 0x0000000000027941 */ /* 0x000fea0003800000 */
.L_x_34449:
        /* <DEDUP_REMOVED lines=44> */
.L_x_34448:
[----:B------:R-:W-:Y:S05]  /*d8a0*/  BSYNC B1 ;  /* 0x0000000000017941 */ /* 0x000fea0003800000 */
.L_x_34447:
        /* <DEDUP_REMOVED lines=19> */
.L_x_34452:
[----:B------:R-:W-:-:S07]  /*d9e0*/  IMAD.MOV.U32 R157, RZ, RZ, R6 ;  /* 0x000000ffff9d7224 */ /* 0x000fce00078e0006 */
.L_x_34453:
[----:B------:R-:W-:Y:S05]  /*d9f0*/  BSYNC B1 ;  /* 0x0000000000017941 */ /* 0x000fea0003800000 */
.L_x_34451:
        /* <DEDUP_REMOVED lines=16> */
.L_x_34457:
[----:B------:R-:W-:Y:S05]  /*db00*/  BSYNC B2 ;  /* 0x0000000000027941 */ /* 0x000fea0003800000 */
.L_x_34456:
        /* <DEDUP_REMOVED lines=44> */
.L_x_34455:
[----:B------:R-:W-:Y:S05]  /*ddd0*/  BSYNC B1 ;  /* 0x0000000000017941 */ /* 0x000fea0003800000 */
.L_x_34454:
        /* <DEDUP_REMOVED lines=20> */
.L_x_34429:
[----:B------:R-:W-:Y:S05]  /*df20*/  BSYNC B0 ;  /* 0x0000000000007941 */ /* 0x000fea0003800000 */
.L_x_34428:
        /* <DEDUP_REMOVED lines=24> */
.L_x_34461:
[----:B------:R-:W-:-:S07]  /*e0b0*/  MOV R160, R6 ;  /* 0x0000000600a07202 */ /* 0x000fce0000000f00 */
.L_x_34462:
[----:B------:R-:W-:Y:S05]  /*e0c0*/  BSYNC B1 ;  /* 0x0000000000017941 */ /* 0x000fea0003800000 */
.L_x_34460:
        /* <DEDUP_REMOVED lines=16> */
.L_x_34466:
[----:B------:R-:W-:Y:S05]  /*e1d0*/  BSYNC B2 ;  /* 0x0000000000027941 */ /* 0x000fea0003800000 */
.L_x_34465:
        /* <DEDUP_REMOVED lines=44> */
.L_x_34464:
[----:B------:R-:W-:Y:S05]  /*e4a0*/  BSYNC B1 ;  /* 0x0000000000017941 */ /* 0x000fea0003800000 */
.L_x_34463:
        /* <DEDUP_REMOVED lines=24> */
.L_x_34468:
[----:B------:R-:W-:-:S07]  /*e630*/  MOV R157, R6 ;  /* 0x00000006009d7202 */ /* 0x000fce0000000f00 */
.L_x_34469:
[----:B------:R-:W-:Y:S05]  /*e640*/  BSYNC B1 ;  /* 0x0000000000017941 */ /* 0x000fea0003800000 */
.L_x_34467:
        /* <DEDUP_REMOVED lines=16> */
.L_x_34473:
[----:B------:R-:W-:Y:S05]  /*e750*/  BSYNC B2 ;  /* 0x0000000000027941 */ /* 0x000fea0003800000 */
.L_x_34472:
        /* <DEDUP_REMOVED lines=44> */
.L_x_34471:
[----:B------:R-:W-:Y:S05]  /*ea20*/  BSYNC B1 ;  /* 0x0000000000017941 */ /* 0x000fea0003800000 */
.L_x_34470:
        /* <DEDUP_REMOVED lines=19> */
.L_x_34475:
[----:B------:R-:W-:-:S07]  /*eb60*/  IMAD.MOV.U32 R157, RZ, RZ, R6 ;  /* 0x000000ffff9d7224 */ /* 0x000fce00078e0006 */
.L_x_34476:
[----:B------:R-:W-:Y:S05]  /*eb70*/  BSYNC B1 ;  /* 0x0000000000017941 */ /* 0x000fea0003800000 */
.L_x_34474:
        /* <DEDUP_REMOVED lines=16> */
.L_x_34480:
[----:B------:R-:W-:Y:S05]  /*ec80*/  BSYNC B2 ;  /* 0x0000000000027941 */ /* 0x000fea0003800000 */
.L_x_34479:
        /* <DEDUP_REMOVED lines=44> */
.L_x_34478:
[----:B------:R-:W-:Y:S05]  /*ef50*/  BSYNC B1 ;  /* 0x0000000000017941 */ /* 0x000fea0003800000 */
.L_x_34477:
        /* <DEDUP_REMOVED lines=19> */
.L_x_34482:
[----:B------:R-:W-:-:S07]  /*f090*/  MOV R157, R6 ;  /* 0x00000006009d7202 */ /* 0x000fce0000000f00 */
.L_x_34483:
[----:B------:R-:W-:Y:S05]  /*f0a0*/  BSYNC B1 ;  /* 0x0000000000017941 */ /* 0x000fea0003800000 */
.L_x_34481:
        /* <DEDUP_REMOVED lines=16> */
.L_x_34487:
[----:B------:R-:W-:Y:S05]  /*f1b0*/  BSYNC B2 ;  /* 0x0000000000027941 */ /* 0x000fea0003800000 */
.L_x_34486:
        /* <DEDUP_REMOVED lines=44> */
.L_x_34485:
[----:B------:R-:W-:Y:S05]  /*f480*/  BSYNC B1 ;  /* 0x0000000000017941 */ /* 0x000fea0003800000 */
.L_x_34484:
        /* <DEDUP_REMOVED lines=19> */
.L_x_34459:
[----:B------:R-:W-:Y:S05]  /*f5c0*/  BSYNC B0 ;  /* 0x0000000000007941 */ /* 0x000fea0003800000 */
.L_x_34458:
[----:B0---4-:R-:W-:Y:S01]  /*f5d0*/  FADD.FTZ R136, RZ, R96 ;  /* 0x00000060ff887221 */ /* 0x011fe20000010000 */
        /* <DEDUP_REMOVED lines=79> */
[----:B---3--:R-:W-:-:S04]  /*fad0*/  FMUL.FTZ R136, R10, R157 ;  /* 0x0000009d0a887220 */ /* 0x008fc80000410000 */
        /* <DEDUP_REMOVED lines=92> */
[----:B------:R0:W3:Y:S02]  /*100a0*/  SHFL.BFLY PT, R157, R161, 0x10, 0x1f ;  /* 0x0e001f00a19d7f89 */ /* 0x0000e400000e0000 */
.L_x_34520:
[----:B------:R-:W-:Y:S01]  /*100b0*/  LOP3.LUT P1, RZ, R0, 0x1f, RZ, 0xc0, !PT ;  /* 0x0000001f00ff7812 */ /* 0x000fe2000782c0ff */
[----:B------:R-:W-:Y:S05]  /*100c0*/  WARPSYNC.ALL ;  /* 0x0000000000007948 */ /* 0x000fea0003800000 */
[----:B------:R-:W-:-:S07]  /*100d0*/  LOP3.LUT R139, R154, 0x3, RZ, 0xc0, !PT ;  /* 0x000000039a8b7812 */ /* 0x000fce00078ec0ff */
[----:B------:R-:W4:Y:S01]  /*100e0*/  @!P1 S2R R156, SR_CgaCtaId ;  /* 0x00000000009c9919 */ /* 0x000f220000008800 */
[----:B------:R-:W-:Y:S01]  /*100f0*/  @!P1 MOV R137, 0x400 ;  /* 0x0000040000899802 */ /* 0x000fe20000000f00 */
[----:B------:R-:W-:-:S03]  /*10100*/  @!P1 IMAD.IADD R154, R138, 0x1, R139 ;  /* 0x000000018a9a9824 */ /* 0x000fc600078e028b */
[----:B----4-:R-:W-:Y:S01]  /*10110*/  @!P1 LEA R155, R156, R137, 0x18 ;  /* 0x000000899c9b9211 */ /* 0x010fe200078ec0ff */
[----:B---3--:R-:W-:-:S03]  /*10120*/  FADD.FTZ R137, R161, R157 ;  /* 0x0000009da1897221 */ /* 0x008fc60000010000 */
[----:B------:R-:W-:Y:S02]  /*10130*/  @!P1 LEA R154, R154, R155, 0x3 ;  /* 0x0000009b9a9a9211 */ /* 0x000fe400078e18ff */
[----:B------:R-:W-:-:S03]  /*10140*/  LOP3.LUT R155, R0, 0x1f, RZ, 0xc0, !PT ;  /* 0x0000001f009b7812 */ /* 0x000fc600078ec0ff */
[----:B------:R3:W-:Y:S01]  /*10150*/  @!P1 STS.64 [R154], R136 ;  /* 0x000000889a009388 */ /* 0x0007e20000000a00 */
[----:B------:R-:W-:-:S13]  /*10160*/  ISETP.GT.U32.AND P1, PT, R155, 0x3, PT ;  /* 0x000000039b00780c */ /* 0x000fda0003f24070 */
[----:B---3--:R-:W3:Y:S01]  /*10170*/  @!P1 S2R R137, SR_CgaCtaId ;  /* 0x0000000000899919 */ /* 0x008ee20000008800 */
        /* <DEDUP_REMOVED lines=8> */
[----:B---3--:R-:W-:Y:S02]  /*10200*/  @!P1 LEA R155, R137, R136, 0x18 ;  /* 0x00000088899b9211 */ /* 0x008fe400078ec0ff */
        /* <DEDUP_REMOVED lines=8> */
[----:B------:R-:W3:Y:S01]  /*10290*/  MUFU.RCP R138, R158 ;  /* 0x0000009e008a7308 */ /* 0x000ee20000001000 */
[-C--:B0-----:R-:W-:Y:S02]  /*102a0*/  IADD3 R154, R164, R165.reuse, RZ ;  /* 0x000000a5a49a7210 */ /* 0x081fe40007ffe0ff */
[----:B------:R-:W-:Y:S02]  /*102b0*/  I2FP.F32.S32 R165, R165 ;  /* 0x000000a500a57245 */ /* 0x000fe40000201400 */
[----:B------:R-:W-:-:S06]  /*102c0*/  I2FP.F32.S32 R162, R154 ;  /* 0x0000009a00a27245 */ /* 0x000fcc0000201400 */
[----:B------:R-:W0:Y:S01]  /*102d0*/  MUFU.RCP R162, R162 ;  /* 0x000000a200a27308 */ /* 0x000e220000001000 */
[----:B------:R-:W4:Y:S04]  /*102e0*/  SHFL.DOWN PT, R159, R136, 0x2, 0x1f ;  /* 0x08401f00889f7f89 */ /* 0x000f2800000e0000 */
[----:B------:R-:W5:Y:S01]  /*102f0*/  SHFL.DOWN PT, R164, R137, 0x2, 0x1f ;  /* 0x08401f0089a47f89 */ /* 0x000f6200000e0000 */
[----:B----4-:R-:W-:-:S04]  /*10300*/  FMUL.FTZ R160, R159, R156 ;  /* 0x0000009c9fa07220 */ /* 0x010fc80000410000 */
[----:B------:R-:W-:Y:S01]  /*10310*/  FFMA.FTZ R163, R161, R136, R160 ;  /* 0x00000088a1a37223 */ /* 0x000fe200000100a0 */
[----:B------:R-:W-:Y:S01]  /*10320*/  FADD.FTZ R136, -R159, R136 ;  /* 0x000000889f887221 */ /* 0x000fe20000010100 */
[----:B-----5:R-:W-:Y:S02]  /*10330*/  FADD.FTZ R159, R164, R137 ;  /* 0x00000089a49f7221 */ /* 0x020fe40000010000 */
[----:B---3--:R-:W-:Y:S01]  /*10340*/  FMUL.FTZ R163, R138, R163 ;  /* 0x000000a38aa37220 */ /* 0x008fe20000410000 */
[----:B------:R-:W-:-:S04]  /*10350*/  FMUL.FTZ R136, R136, R136 ;  /* 0x0000008888887220 */ /* 0x000fc80000410000 */
[----:B------:R-:W3:Y:S01]  /*10360*/  SHFL.DOWN PT, R160, R163, 0x1, 0x1f ;  /* 0x08201f00a3a07f89 */ /* 0x000ee200000e0000 */
[----:B------:R-:W-:-:S04]  /*10370*/  FMUL.FTZ R161, R136, R161 ;  /* 0x000000a188a17220 */ /* 0x000fc80000410000 */
[----:B------:R-:W-:Y:S02]  /*10380*/  FMUL.FTZ R161, R161, R156 ;  /* 0x0000009ca1a17220 */ /* 0x000fe40000410000 */
[----:B------:R-:W4:Y:S02]  /*10390*/  LDC R156, c[0x0][0x2d8] ;  /* 0x0000b600ff9c7b82 */ /* 0x000f240000000800 */
[----:B------:R-:W-:-:S05]  /*103a0*/  FFMA.FTZ R159, R138, R161, R159 ;  /* 0x000000a18a9f7223 */ /* 0x000fca000001009f */
[----:B------:R-:W5:Y:S01]  /*103b0*/  SHFL.DOWN PT, R136, R159, 0x1, 0x1f ;  /* 0x08201f009f887f89 */ /* 0x000f6200000e0000 */
[----:B---3--:R-:W-:Y:S01]  /*103c0*/  FMUL.FTZ R155, R160, R165 ;  /* 0x000000a5a09b7220 */ /* 0x008fe20000410000 */
[----:B------:R-:W-:-:S03]  /*103d0*/  FADD.FTZ R160, R163, -R160 ;  /* 0x800000a0a3a07221 */ /* 0x000fc60000010000 */
[----:B------:R-:W-:Y:S01]  /*103e0*/  FFMA.FTZ R155, R158, R163, R155 ;  /* 0x000000a39e9b7223 */ /* 0x000fe2000001009b */
[----:B------:R-:W-:-:S03]  /*103f0*/  FMUL.FTZ R161, R160, R160 ;  /* 0x000000a0a0a17220 */ /* 0x000fc60000410000 */
[----:B0-----:R-:W-:Y:S01]  /*10400*/  FMUL.FTZ R157, R162, R155 ;  /* 0x0000009ba29d7220 */ /* 0x001fe20000410000 */
[----:B------:R-:W-:-:S04]  /*10410*/  FMUL.FTZ R158, R158, R161 ;  /* 0x000000a19e9e7220 */ /* 0x000fc80000410000 */
[----:B------:R-:W-:Y:S01]  /*10420*/  FMUL.FTZ R158, R158, R165 ;  /* 0x000000a59e9e7220 */ /* 0x000fe20000410000 */
[----:B------:R-:W0:Y:S01]  /*10430*/  SHFL.IDX PT, R157, R157, RZ, 0x1f ;  /* 0x00001fff9d9d7589 */ /* 0x000e2200000e0000 */
[----:B-----5:R-:W-:-:S04]  /*10440*/  FADD.FTZ R137, R159, R136 ;  /* 0x000000889f897221 */ /* 0x020fc80000010000 */
[----:B------:R-:W-:-:S05]  /*10450*/  FFMA.FTZ R158, R162, R158, R137 ;  /* 0x0000009ea29e7223 */ /* 0x000fca0000010089 */
[----:B------:R-:W4:Y:S01]  /*10460*/  SHFL.IDX PT, R161, R158, RZ, 0x1f ;  /* 0x00001fff9ea17589 */ /* 0x000f2200000e0000 */
[----:B0-----:R-:W-:-:S05]  /*10470*/  FMUL.FTZ R155, R157, R157 ;  /* 0x0000009d9d9b7220 */ /* 0x001fca0000410000 */
[----:B------:R-:W-:Y:S02]  /*10480*/  FSEL R155, R155, RZ, !P1 ;  /* 0x000000ff9b9b7208 */ /* 0x000fe40004800000 */
[----:B------:R-:W-:Y:S01]  /*10490*/  PLOP3.LUT P1, PT, PT, PT, UP1, 0x40, 0x0 ;  /* 0x000000000000781c */ /* 0x000fe20003f2e818 */
[----:B----4-:R-:W-:-:S03]  /*104a0*/  FFMA.FTZ R156, R161, UR14, R156 ;  /* 0x0000000ea19c7c23 */ /* 0x010fc6000801009c */
[----:B------:R-:W-:Y:S02]  /*104b0*/  FSEL R154, R157, RZ, P1 ;  /* 0x000000ff9d9a7208 */ /* 0x000fe40000800000 */
[----:B------:R-:W-:Y:S01]  /*104c0*/  LOP3.LUT P1, RZ, R139, 0x1f, R0, 0xf8, !PT ;  /* 0x0000001f8bff7812 */ /* 0x000fe2000782f800 */
[----:B------:R-:W-:-:S06]  /*104d0*/  FADD.FTZ R155, R156, R155 ;  /* 0x0000009b9c9b7221 */ /* 0x000fcc0000010000 */
[----:B------:R-:W0:Y:S06]  /*104e0*/  MUFU.RSQ R155, R155 ;  /* 0x0000009b009b7308 */ /* 0x000e2c0000001400 */
[----:B------:R-:W3:Y:S08]  /*104f0*/  @!P1 LDC.64 R138, c[0x0][0x250] ;  /* 0x00009400ff8a9b82 */ /* 0x000ef00000000a00 */
[----:B------:R-:W4:Y:S01]  /*10500*/  @!P1 LDC.64 R136, c[0x0][0x258] ;  /* 0x00009600ff889b82 */ /* 0x000f220000000a00 */
[----:B---3--:R-:W-:-:S05]  /*10510*/  @!P1 IMAD.WIDE R138, R142, 0x4, R138 ;  /* 0x000000048e8a9825 */ /* 0x008fca00078e028a */
[----:B------:R3:W-:Y:S01]  /*10520*/  @!P1 STG.E desc[UR4][R138.64], R157 ;  /* 0x0000009d8a009986 */ /* 0x0007e2000c101904 */
[----:B----4-:R-:W-:-:S05]  /*10530*/  @!P1 IMAD.WIDE R136, R142, 0x4, R136 ;  /* 0x000000048e889825 */ /* 0x010fca00078e0288 */
[----:B0-----:R3:W-:Y:S01]  /*10540*/  @!P1 STG.E desc[UR4][R136.64], R155 ;  /* 0x0000009b88009986 */ /* 0x0017e2000c101904 */
[----:B------:R-:W-:Y:S05]  /*10550*/  @!P0 BRA `(.L_x_34490) ;  /* 0x0000000000408947 */ /* 0x000fea0003800000 */
[----:B---3--:R-:W0:Y:S01]  /*10560*/  LDC.64 R156, c[0x0][0x2b8] ;  /* 0x0000ae00ff9c7b82 */ /* 0x008e220000000a00 */
        /* <DEDUP_REMOVED lines=15> */
.L_x_34490:
[----:B------:R-:W-:Y:S05]  /*10660*/  BSYNC B0 ;  /* 0x0000000000007941 */ /* 0x000fea0003800000 */
.L_x_34489:
[----:B------:R-:W-:Y:S01]  /*10670*/  ISETP.NE.AND P1, PT, R151, RZ, PT ;  /* 0x000000ff9700720c */ /* 0x000fe20003f25270 */
[----:B------:R-:W-:-:S12]  /*10680*/  BSSY B0, `(.L_x_34491) ;  /* 0x0000012000007945 */ /* 0x000fd80003800000 */
[----:B------:R-:W-:Y:S05]  /*10690*/  @!P1 BRA `(.L_x_34492) ;  /* 0x0000000000409947 */ /* 0x000fea0003800000 */
[----:B0--3--:R-:W0:Y:S01]  /*106a0*/  LDC.64 R156, c[0x0][0x2b8] ;  /* 0x0000ae00ff9c7b82 */ /* 0x009e220000000a00 */
        /* <DEDUP_REMOVED lines=15> */
.L_x_34492:
[----:B------:R-:W-:Y:S05]  /*107a0*/  BSYNC B0 ;  /* 0x0000000000007941 */ /* 0x000fea0003800000 */
.L_x_34491:
[----:B------:R-:W-:Y:S01]  /*107b0*/  ISETP.NE.AND P1, PT, R150, RZ, PT ;  /* 0x000000ff9600720c */ /* 0x000fe20003f25270 */
[----:B------:R-:W-:-:S12]  /*107c0*/  BSSY B0, `(.L_x_34493) ;  /* 0x0000012000007945 */ /* 0x000fd80003800000 */
[----:B------:R-:W-:Y:S05]  /*107d0*/  @!P1 BRA `(.L_x_34494) ;  /* 0x0000000000409947 */ /* 0x000fea0003800000 */
[----:B0--34-:R-:W0:Y:S01]  /*107e0*/  LDC.64 R156, c[0x0][0x2b8] ;  /* 0x0000ae00ff9c7b82 */ /* 0x019e220000000a00 */
        /* <DEDUP_REMOVED lines=15> */
.L_x_34494:
[----:B------:R-:W-:Y:S05]  /*108e0*/  BSYNC B0 ;  /* 0x0000000000007941 */ /* 0x000fea0003800000 */
.L_x_34493:
        /* <DEDUP_REMOVED lines=19> */
.L_x_34496:
[----:B------:R-:W-:Y:S05]  /*10a20*/  BSYNC B0 ;  /* 0x0000000000007941 */ /* 0x000fea0003800000 */
.L_x_34495:
        /* <DEDUP_REMOVED lines=19> */
.L_x_34498:
[----:B------:R-:W-:Y:S05]  /*10b60*/  BSYNC B0 ;  /* 0x0000000000007941 */ /* 0x000fea0003800000 */
.L_x_34497:
        /* <DEDUP_REMOVED lines=19> */
.L_x_34500:
[----:B------:R-:W-:Y:S05]  /*10ca0*/  BSYNC B0 ;  /* 0x0000000000007941 */ /* 0x000fea0003800000 */
.L_x_34499:
        /* <DEDUP_REMOVED lines=19> */
.L_x_34502:
[----:B------:R-:W-:Y:S05]  /*10de0*/  BSYNC B0 ;  /* 0x0000000000007941 */ /* 0x000fea0003800000 */
.L_x_34501:
        /* <DEDUP_REMOVED lines=19> */
.L_x_34504:
[----:B------:R-:W-:Y:S05]  /*10f20*/  BSYNC B0 ;  /* 0x0000000000007941 */ /* 0x000fea0003800000 */
.L_x_34503:
        /* <DEDUP_REMOVED lines=19> */
.L_x_34506:
[----:B------:R-:W-:Y:S05]  /*11060*/  BSYNC B0 ;  /* 0x0000000000007941 */ /* 0x000fea0003800000 */
.L_x_34505:
        /* <DEDUP_REMOVED lines=18> */
.L_x_34508:
[----:B------:R-:W-:Y:S05]  /*11190*/  BSYNC B0 ;  /* 0x0000000000007941 */ /* 0x000fea0003800000 */
.L_x_34507:
[----:B------:R-:W-:Y:S02]  /*111a0*/  ISETP.NE.AND P1, PT, R153, RZ, PT ;  /* 0x000000ff9900720c */ /* 0x000fe40003f25270 */
[----:B------:R-:W-:Y:S02]  /*111b0*/  IADD3 R142, R142, UR16, RZ ;  /* 0x000000108e8e7c10 */ /* 0x000fe4000fffe0ff */
[----:B0--34-:R-:W-:Y:S02]  /*111c0*/  SEL R139, RZ, 0x1, P1 ;  /* 0x00000001ff8b7807 */ /* 0x019fe40000800000 */
[----:B------:R-:W-:-:S13]  /*111d0*/  ISETP.GE.AND P1, PT, R142, UR17, PT ;  /* 0x000000118e007c0c */ /* 0x000fda000bf26270 */
[----:B------:R-:W-:Y:S05]  /*111e0*/  @!P1 BRA `(.L_x_34509) ;  /* 0xffffff0000149947 */ /* 0x000fea000383ffff */
[----:B------:R-:W-:Y:S05]  /*111f0*/  EXIT ;  /* 0x000000000000794d */ /* 0x000fea0003800000 */
.L_x_34488:
        /* <DEDUP_REMOVED lines=10> */
[----:B-123--:R-:W-:Y:S05]  /*112a0*/  WARPSYNC.COLLECTIVE R155, `(.L_x_34510) ;  /* 0x000000009b087348 */ /* 0x00efea0003c00000 */
[----:B------:R0:W4:Y:S02]  /*112b0*/  SHFL.BFLY P6, R157, R162, R139, R156 ;  /* 0x0c00008ba29d7389 */ /* 0x00012400000c009c */
[----:B01234-:R-:W-:Y:S01]  /*112c0*/  ENDCOLLECTIVE ;  /* 0x000000000000791b */ /* 0x01ffe20003800000 */
.L_x_34510:
[----:B------:R-:W-:Y:S02]  /*112d0*/  IMAD.MOV.U32 R139, RZ, RZ, 0x2 ;  /* 0x00000002ff8b7424 */ /* 0x000fe400078e00ff */
[----:B------:R-:W-:-:S07]  /*112e0*/  FADD.FTZ R162, R137, R157 ;  /* 0x0000009d89a27221 */ /* 0x000fce0000010000 */
[----:B------:R-:W-:Y:S05]  /*112f0*/  WARPSYNC.COLLECTIVE R155, `(.L_x_34511) ;  /* 0x000000009b087348 */ /* 0x000fea0003c00000 */
[----:B------:R0:W1:Y:S02]  /*11300*/  SHFL.BFLY P6, R157, R162, R139, R156 ;  /* 0x0c00008ba29d7389 */ /* 0x00006400000c009c */
[----:B01----:R-:W-:Y:S01]  /*11310*/  ENDCOLLECTIVE ;  /* 0x000000000000791b */ /* 0x003fe20003800000 */
.L_x_34511:
[----:B------:R-:W-:Y:S02]  /*11320*/  IMAD.MOV.U32 R139, RZ, RZ, 0x4 ;  /* 0x00000004ff8b7424 */ /* 0x000fe400078e00ff */
[----:B------:R-:W-:-:S05]  /*11330*/  FADD.FTZ R163, R162, R157 ;  /* 0x0000009da2a37221 */ /* 0x000fca0000010000 */
[----:B------:R-:W-:-:S07]  /*11340*/  MOV R162, R163 ;  /* 0x000000a300a27202 */ /* 0x000fce0000000f00 */
[----:B------:R-:W-:Y:S05]  /*11350*/  WARPSYNC.COLLECTIVE R155, `(.L_x_34512) ;  /* 0x000000009b087348 */ /* 0x000fea0003c00000 */
[----:B------:R0:W1:Y:S02]  /*11360*/  SHFL.BFLY P6, R157, R162, R139, R156 ;  /* 0x0c00008ba29d7389 */ /* 0x00006400000c009c */
[----:B01----:R-:W-:Y:S01]  /*11370*/  ENDCOLLECTIVE ;  /* 0x000000000000791b */ /* 0x003fe20003800000 */
.L_x_34512:
[----:B------:R-:W-:Y:S02]  /*11380*/  IMAD.MOV.U32 R139, RZ, RZ, 0x8 ;  /* 0x00000008ff8b7424 */ /* 0x000fe400078e00ff */
[----:B------:R-:W-:-:S05]  /*11390*/  FADD.FTZ R164, R163, R157 ;  /* 0x0000009da3a47221 */ /* 0x000fca0000010000 */
[----:B------:R-:W-:-:S07]  /*113a0*/  MOV R162, R164 ;  /* 0x000000a400a27202 */ /* 0x000fce0000000f00 */
[----:B------:R-:W-:Y:S05]  /*113b0*/  WARPSYNC.COLLECTIVE R155, `(.L_x_34513) ;  /* 0x000000009b087348 */ /* 0x000fea0003c00000 */
[----:B------:R0:W1:Y:S02]  /*113c0*/  SHFL.BFLY P6, R157, R162, R139, R156 ;  /* 0x0c00008ba29d7389 */ /* 0x00006400000c009c */
[----:B01----:R-:W-:Y:S01]  /*113d0*/  ENDCOLLECTIVE ;  /* 0x000000000000791b */ /* 0x003fe20003800000 */
.L_x_34513:
[----:B------:R-:W-:Y:S02]  /*113e0*/  IMAD.MOV.U32 R139, RZ, RZ, 0x10 ;  /* 0x00000010ff8b7424 */ /* 0x000fe400078e00ff */
[----:B------:R-:W-:-:S05]  /*113f0*/  FADD.FTZ R165, R164, R157 ;  /* 0x0000009da4a57221 */ /* 0x000fca0000010000 */
[----:B------:R-:W-:-:S07]  /*11400*/  MOV R162, R165 ;  /* 0x000000a500a27202 */ /* 0x000fce0000000f00 */
[----:B------:R-:W-:Y:S05]  /*11410*/  WARPSYNC.COLLECTIVE R155, `(.L_x_34514) ;  /* 0x000000009b087348 */ /* 0x000fea0003c00000 */
[----:B------:R0:W1:Y:S02]  /*11420*/  SHFL.BFLY P6, R157, R162, R139, R156 ;  /* 0x0c00008ba29d7389 */ /* 0x00006400000c009c */
[----:B01----:R-:W-:Y:S01]  /*11430*/  ENDCOLLECTIVE ;  /* 0x000000000000791b */ /* 0x003fe20003800000 */
.L_x_34514:
        /* <DEDUP_REMOVED lines=93> */
.L_x_34515:
[----:B------:R-:W-:Y:S01]  /*11a10*/  MOV R139, 0x2 ;  /* 0x00000002008b7802 */ /* 0x000fe20000000f00 */
[----:B------:R-:W-:-:S04]  /*11a20*/  FADD.FTZ R158, R137, R157 ;  /* 0x0000009d899e7221 */ /* 0x000fc80000010000 */
[----:B------:R-:W-:-:S07]  /*11a30*/  IMAD.MOV.U32 R162, RZ, RZ, R158 ;  /* 0x000000ffffa27224 */ /* 0x000fce00078e009e */
[----:B------:R-:W-:Y:S05]  /*11a40*/  WARPSYNC.COLLECTIVE R155, `(.L_x_34516) ;  /* 0x000000009b087348 */ /* 0x000fea0003c00000 */
[----:B------:R0:W1:Y:S02]  /*11a50*/  SHFL.BFLY P6, R157, R162, R139, R156 ;  /* 0x0c00008ba29d7389 */ /* 0x00006400000c009c */
[----:B01----:R-:W-:Y:S01]  /*11a60*/  ENDCOLLECTIVE ;  /* 0x000000000000791b */ /* 0x003fe20003800000 */
.L_x_34516:
[----:B------:R-:W-:Y:S01]  /*11a70*/  HFMA2.MMA R139, -RZ, RZ, 0, 2.384185791015625e-07 ;  /* 0x00000004ff8b7435 */ /* 0x000fe200000001ff */
[----:B------:R-:W-:-:S04]  /*11a80*/  FADD.FTZ R159, R158, R157 ;  /* 0x0000009d9e9f7221 */ /* 0x000fc80000010000 */
[----:B------:R-:W-:-:S07]  /*11a90*/  IMAD.MOV.U32 R162, RZ, RZ, R159 ;  /* 0x000000ffffa27224 */ /* 0x000fce00078e009f */
[----:B------:R-:W-:Y:S05]  /*11aa0*/  WARPSYNC.COLLECTIVE R155, `(.L_x_34517) ;  /* 0x000000009b087348 */ /* 0x000fea0003c00000 */
[----:B------:R0:W1:Y:S02]  /*11ab0*/  SHFL.BFLY P6, R157, R162, R139, R156 ;  /* 0x0c00008ba29d7389 */ /* 0x00006400000c009c */
[----:B01----:R-:W-:Y:S01]  /*11ac0*/  ENDCOLLECTIVE ;  /* 0x000000000000791b */ /* 0x003fe20003800000 */
.L_x_34517:
[----:B------:R-:W-:Y:S01]  /*11ad0*/  MOV R139, 0x8 ;  /* 0x00000008008b7802 */ /* 0x000fe20000000f00 */
[----:B------:R-:W-:-:S04]  /*11ae0*/  FADD.FTZ R160, R159, R157 ;  /* 0x0000009d9fa07221 */ /* 0x000fc80000010000 */
[----:B------:R-:W-:-:S07]  /*11af0*/  IMAD.MOV.U32 R162, RZ, RZ, R160 ;  /* 0x000000ffffa27224 */ /* 0x000fce00078e00a0 */
[----:B------:R-:W-:Y:S05]  /*11b00*/  WARPSYNC.COLLECTIVE R155, `(.L_x_34518) ;  /* 0x000000009b087348 */ /* 0x000fea0003c00000 */
[----:B------:R0:W1:Y:S02]  /*11b10*/  SHFL.BFLY P6, R157, R162, R139, R156 ;  /* 0x0c00008ba29d7389 */ /* 0x00006400000c009c */
[----:B01----:R-:W-:Y:S01]  /*11b20*/  ENDCOLLECTIVE ;  /* 0x000000000000791b */ /* 0x003fe20003800000 */
.L_x_34518:
[----:B------:R-:W-:Y:S01]  /*11b30*/  HFMA2.MMA R139, -RZ, RZ, 0, 9.5367431640625e-07 ;  /* 0x00000010ff8b7435 */ /* 0x000fe200000001ff */
[----:B------:R-:W-:-:S04]  /*11b40*/  FADD.FTZ R161, R160, R157 ;  /* 0x0000009da0a17221 */ /* 0x000fc80000010000 */
[----:B------:R-:W-:-:S07]  /*11b50*/  IMAD.MOV.U32 R162, RZ, RZ, R161 ;  /* 0x000000ffffa27224 */ /* 0x000fce00078e00a1 */
[----:B------:R-:W-:Y:S05]  /*11b60*/  WARPSYNC.COLLECTIVE R155, `(.L_x_34519) ;  /* 0x000000009b087348 */ /* 0x000fea0003c00000 */
[----:B------:R0:W1:Y:S02]  /*11b70*/  SHFL.BFLY P6, R157, R162, R139, R156 ;  /* 0x0c00008ba29d7389 */ /* 0x00006400000c009c */
[----:B01----:R-:W-:Y:S01]  /*11b80*/  ENDCOLLECTIVE ;  /* 0x000000000000791b */ /* 0x003fe20003800000 */
.L_x_34519:
[----:B------:R-:W-:Y:S05]  /*11b90*/  BRA `(.L_x_34520) ;  /* 0xffffffe400447947 */ /* 0x000fea000383ffff */
.L_x_34521:
        /* <DEDUP_REMOVED lines=14> */
.L_x_37312:


//--------------------- .text._ZN10layer_norm13ln_fwd_kernelINS_13Kernel_traitsIfffffjLj5120ELj1ELj1ELj4ELj16ENS_18Kernel_traits_baseILj5120EfffffjLj128EEEEELb1ELb0ELb0ELb1EEEvNS_9FwdParamsE --------------------------
	.section	.text._ZN10layer_norm13ln_fwd_kernelINS_13Kernel_traitsIfffffjLj5120ELj1ELj1ELj4ELj16ENS_18Kernel_traits_baseILj5120EfffffjLj128EEEEELb1ELb0ELb0ELb1EEEvNS_9FwdParamsE,"ax",@progbits
	.align	128
        .global         _ZN10layer_norm13ln_fwd_kernelINS_13Kernel_traitsIfffffjLj5120ELj1ELj1ELj4ELj16ENS_18Kernel_traits_baseILj5120EfffffjLj128EEEEELb1ELb0ELb0ELb1EEEvNS_9FwdParamsE
        .type           _ZN10layer_norm13ln_fwd_kernelINS_13Kernel_traitsIfffffjLj5120ELj1ELj1ELj4ELj16ENS_18Kernel_traits_baseILj5120EfffffjLj128EEEEELb1ELb0ELb0ELb1EEEvNS_9FwdParamsE,@function
        .size           _ZN10layer_norm13ln_fwd_kernelINS_13Kernel_traitsIfffffjLj5120ELj1ELj1ELj4ELj16ENS_18Kernel_traits_baseILj5120EfffffjLj128EEEEELb1ELb0ELb0ELb1EEEvNS_9FwdParamsE,(.L_x_37313 - _ZN10layer_norm13ln_fwd_kernelINS_13Kernel_traitsIfffffjLj5120ELj1ELj1ELj4ELj16ENS_18Kernel_traits_baseILj5120EfffffjLj128EEEEELb1ELb0ELb0ELb1EEEvNS_9FwdParamsE)
        .other          _ZN10layer_norm13ln_fwd_kernelINS_13Kernel_traitsIfffffjLj5120ELj1ELj1ELj4ELj16ENS_18Kernel_traits_baseILj5120EfffffjLj128EEEEELb1ELb0ELb0ELb1EEEvNS_9FwdParamsE,@"STO_CUDA_ENTRY STV_DEFAULT"
_ZN10layer_norm13ln_fwd_kernelINS_13Kernel_traitsIfffffjLj5120ELj1ELj1ELj4ELj16ENS_18Kernel_traits_baseILj5120EfffffjLj128EEEEELb1ELb0ELb0ELb1EEEvNS_9FwdParamsE:
.text._ZN10layer_norm13ln_fwd_kernelINS_13Kernel_traitsIfffffjLj5120ELj1ELj1ELj4ELj16ENS_18Kernel_traits_baseILj5120EfffffjLj128EEEEELb1ELb0ELb0ELb1EEEvNS_9FwdParamsE:
        /* <DEDUP_REMOVED lines=18> */
[----:B------:R-:W0:Y:S01]  /*0120*/  S2UR UR8, SR_CTAID.X ;  /* 0x00000000000879c3 */ /* 0x000e220000002500 */
[----:B------:R-:W-:Y:S02]  /*0130*/  CS2R R128, SRZ ;  /* 0x0000000000807805 */ /* 0x000fe4000001ff00 */
[----:B------:R-:W-:Y:S01]  /*0140*/  CS2R R130, SRZ ;  /* 0x0000000000827805 */ /* 0x000fe2000001ff00 */
[----:B--2---:R-:W-:Y:S01]  /*0150*/  IMAD.SHL.U32 R0, R138, 0x10, RZ ;  /* 0x000000108a007824 */ /* 0x004fe200078e00ff */
[----:B------:R-:W-:Y:S02]  /*0160*/  CS2R R124, SRZ ;  /* 0x00000000007c7805 */ /* 0x000fe4000001ff00 */
[----:B------:R-:W-:Y:S02]  /*0170*/  CS2R R126, SRZ ;  /* 0x00000000007e7805 */ /* 0x000fe4000001ff00 */
[----:B------:R-:W-:-:S02]  /*0180*/  CS2R R120, SRZ ;  /* 0x0000000000787805 */ /* 0x000fc4000001ff00 */
[----:B------:R-:W-:Y:S01]  /*0190*/  CS2R R122, SRZ ;  /* 0x00000000007a7805 */ /* 0x000fe2000001ff00 */
[----:B------:R-:W1:Y:S01]  /*01a0*/  LDC R9, c[0x0][RZ] ;  /* 0x00000000ff097b82 */ /* 0x000e620000000800 */
[----:B------:R-:W-:Y:S02]  /*01b0*/  LOP3.LUT R0, R0, 0x7f0, RZ, 0xc0, !PT ;  /* 0x000007f000007812 */ /* 0x000fe400078ec0ff */
        /* <DEDUP_REMOVED lines=14> */
[----:B0-----:R-:W-:Y:S01]  /*02a0*/  LEA.HI R137, R138, UR8, RZ, 0x19 ;  /* 0x000000088a897c11 */ /* 0x001fe2000f8fc8ff */
[----:B-1----:R-:W-:Y:S01]  /*02b0*/  IMAD R10, R9, UR8, R138 ;  /* 0x00000008090a7c24 */ /* 0x002fe2000f8e028a */
[----:B---3--:R-:W-:-:S02]  /*02c0*/  @P0 R2UR UR6, R2 ;  /* 0x00000000020602ca */ /* 0x008fc400000e0000 */
        /* <DEDUP_REMOVED lines=54> */
[----:B------:R-:W-:Y:S01]  /*0630*/  IMAD.HI.U32 R5, R136, -0x326172a9, RZ ;  /* 0xcd9e8d5788057827 */ /* 0x000fe200078e00ff */
[----:B------:R-:W-:Y:S02]  /*0640*/  LOP3.LUT R11, R3, UR32, R4, 0x96, !PT ;  /* 0x00000020030b7c12 */ /* 0x000fe4000f8e9604 */
[C---:B------:R-:W-:Y:S02]  /*0650*/  IADD3 R4, P2, R0.reuse, UR10, RZ ;  /* 0x0000000a00047c10 */ /* 0x040fe4000ff5e0ff */
[----:B------:R-:W-:Y:S01]  /*0660*/  LOP3.LUT R14, R5, UR34, R2, 0x96, !PT ;  /* 0x00000022050e7c12 */ /* 0x000fe2000f8e9602 */
[----:B------:R-:W-:Y:S01]  /*0670*/  IMAD.HI.U32 R3, R11, -0x2daee0ad, RZ ;  /* 0xd2511f530b037827 */ /* 0x000fe200078e00ff */
[----:B------:R-:W-:Y:S02]  /*0680*/  IADD3.X R5, RZ, UR11, RZ, P2, !PT ;  /* 0x0000000bff057c10 */ /* 0x000fe400097fe4ff */
[----:B------:R-:W-:Y:S02]  /*0690*/  IADD3 R2, P1, R0, UR12, RZ ;  /* 0x0000000c00027c10 */ /* 0x000fe4000ff3e0ff */
        /* <DEDUP_REMOVED lines=24> */
[----:B------:R-:W-:Y:S01]  /*0820*/  UIADD3 UR36, UR6, -0x700cb87f, URZ ;  /* 0x8ff3478106247890 */ /* 0x000fe2000fffe03f */
[----:B------:R-:W-:Y:S01]  /*0830*/  IMAD R136, R136, -0x326172a9, RZ ;  /* 0xcd9e8d5788887824 */ /* 0x000fe200078e02ff */
[----:B------:R-:W-:Y:S01]  /*0840*/  UIADD3 UR37, UR7, -0x695add53, URZ ;  /* 0x96a522ad07257890 */ /* 0x000fe2000fffe03f */
[----:B0-----:R-:W-:Y:S01]  /*0850*/  IMAD.HI.U32 R5, R7, -0x326172a9, RZ ;  /* 0xcd9e8d5707057827 */ /* 0x001fe200078e00ff */
[----:B------:R-:W-:Y:S01]  /*0860*/  ULDC.64 UR8, c[0x0][0x270] ;  /* 0x00009c0000087ab9 */ /* 0x000fe20000000a00 */
[----:B------:R-:W-:Y:S01]  /*0870*/  HFMA2.MMA R4, -RZ, RZ, 0, 5.9604644775390625e-08 ;  /* 0x00000001ff047435 */ /* 0x000fe200000001ff */
[----:B------:R-:W-:Y:S01]  /*0880*/  UISETP.NE.U32.AND UP0, UPT, UR8, URZ, UPT ;  /* 0x0000003f0800728c */ /* 0x000fe2000bf05070 */
[----:B------:R-:W-:Y:S01]  /*0890*/  IMAD R11, R11, -0x2daee0ad, RZ ;  /* 0xd2511f530b0b7824 */ /* 0x000fe200078e02ff */
[----:B------:R-:W-:Y:S01]  /*08a0*/  LOP3.LUT R136, R5, UR36, R136, 0x96, !PT ;  /* 0x0000002405887c12 */ /* 0x000fe2000f8e9688 */
[----:B------:R-:W-:Y:S01]  /*08b0*/  IMAD.HI.U32 R0, R14, -0x2daee0ad, RZ ;  /* 0xd2511f530e007827 */ /* 0x000fe200078e00ff */
[----:B------:R-:W-:Y:S01]  /*08c0*/  MOV R9, R12 ;  /* 0x0000000c00097202 */ /* 0x000fe20000000f00 */
[----:B------:R-:W-:Y:S01]  /*08d0*/  ULDC.U8 UR8, c[0x0][0x2a0] ;  /* 0x0000a80000087ab9 */ /* 0x000fe20000000000 */
[----:B------:R-:W-:Y:S01]  /*08e0*/  LOP3.LUT R150, R150, 0x3, RZ, 0xc0, !PT ;  /* 0x0000000396967812 */ /* 0x000fe200078ec0ff */
[----:B------:R-:W-:Y:S01]  /*08f0*/  IMAD.MOV.U32 R8, RZ, RZ, R13 ;  /* 0x000000ffff087224 */ /* 0x000fe200078e000d */
[----:B------:R-:W-:Y:S01]  /*0900*/  LOP3.LUT R11, R0, UR37, R11, 0x96, !PT ;  /* 0x00000025000b7c12 */ /* 0x000fe2000f8e960b */
[----:B------:R-:W-:Y:S01]  /*0910*/  IMAD R7, R7, -0x326172a9, RZ ;  /* 0xcd9e8d5707077824 */ /* 0x000fe200078e02ff */
[----:B------:R-:W-:Y:S01]  /*0920*/  UISETP.NE.AND.EX UP0, UPT, UR9, URZ, UPT, UP0 ;  /* 0x0000003f0900728c */ /* 0x000fe2000bf05300 */
[----:B------:R-:W-:Y:S01]  /*0930*/  IMAD R6, R14, -0x2daee0ad, RZ ;  /* 0xd2511f530e067824 */ /* 0x000fe200078e02ff */
[----:B------:R-:W-:Y:S01]  /*0940*/  ULDC UR10, c[0x0][0x218] ;  /* 0x00008600000a7ab9 */ /* 0x000fe20000000800 */
[----:B------:R-:W-:Y:S01]  /*0950*/  IMAD.MOV.U32 R5, RZ, RZ, RZ ;  /* 0x000000ffff057224 */ /* 0x000fe200078e00ff */
[----:B------:R-:W-:Y:S01]  /*0960*/  ULDC UR11, c[0x0][0x290] ;  /* 0x0000a400000b7ab9 */ /* 0x000fe20000000800 */
[----:B------:R-:W-:Y:S01]  /*0970*/  UISETP.NE.AND UP1, UPT, UR8, URZ, UPT ;  /* 0x0000003f0800728c */ /* 0x000fe2000bf25270 */
[----:B------:R-:W-:Y:S01]  /*0980*/  ULDC.64 UR12, c[0x0][0x238] ;  /* 0x00008e00000c7ab9 */ /* 0x000fe20000000a00 */
[----:B------:R-:W-:Y:S01]  /*0990*/  ULDC.64 UR14, c[0x0][0x240] ;  /* 0x00009000000e7ab9 */ /* 0x000fe20000000a00 */
[----:B------:R-:W-:Y:S01]  /*09a0*/  ULDC.64 UR16, c[0x0][0x2b8] ;  /* 0x0000ae0000107ab9 */ /* 0x000fe20000000a00 */
[----:B-1----:R-:W-:-:S07]  /*09b0*/  ULDC.64 UR18, c[0x0][0x210] ;  /* 0x0000840000127ab9 */ /* 0x002fce0000000a00 */
.L_x_34803:
        /* <DEDUP_REMOVED lines=11> */
[----:B------:R-:W-:Y:S01]  /*0a70*/  MOV R142, 0x3f800000 ;  /* 0x3f800000008e7802 */ /* 0x000fe20000000f00 */
[----:B------:R-:W-:Y:S01]  /*0a80*/  @P2 IMAD.WIDE R18, R137, 0x4, R18 ;  /* 0x0000000489122825 */ /* 0x000fe200078e0212 */
[----:B------:R-:W-:-:S04]  /*0a90*/  LEA.HI.SX32 R3, R3, R0, 0x1e ;  /* 0x0000000003037211 */ /* 0x000fc800078ff2ff */
[----:B-----5:R2:W5:Y:S01]  /*0aa0*/  @P3 LDG.E R142, desc[UR4][R18.64] ;  /* 0x00000004128e3981 */ /* 0x020562000c1e1900 */
[----:B0-----:R-:W-:-:S04]  /*0ab0*/  ISETP.NE.U32.AND P0, PT, R16, RZ, PT ;  /* 0x000000ff1000720c */ /* 0x001fc80003f05070 */
[----:B------:R-:W-:Y:S01]  /*0ac0*/  ISETP.NE.AND.EX P0, PT, R17, RZ, PT, P0 ;  /* 0x000000ff1100720c */ /* 0x000fe20003f05300 */
[----:B-1----:R-:W-:-:S06]  /*0ad0*/  IMAD.WIDE.U32 R12, R3, 0x10, R132 ;  /* 0x00000010030c7825 */ /* 0x002fcc00078e0084 */
[----:B------:R-:W5:Y:S06]  /*0ae0*/  LDG.E.128 R12, desc[UR4][R12.64] ;  /* 0x000000040c0c7981 */ /* 0x000f6c000c1e1d00 */
[----:B------:R-:W-:-:S04]  /*0af0*/  @P0 LEA R20, P1, R3, R16, 0x4 ;  /* 0x0000001003140211 */ /* 0x000fc800078220ff */
[----:B------:R-:W-:-:S05]  /*0b00*/  @P0 LEA.HI.X R21, R3, R17, RZ, 0x4, P1 ;  /* 0x0000001103150211 */ /* 0x000fca00008f24ff */
[----:B------:R2:W5:Y:S01]  /*0b10*/  @P0 LDG.E.128 R48, desc[UR4][R20.64] ;  /* 0x0000000414300981 */ /* 0x000562000c1e1d00 */
[C---:B------:R-:W-:Y:S01]  /*0b20*/  ISETP.NE.AND P1, PT, R150.reuse, 0x1, PT ;  /* 0x000000019600780c */ /* 0x040fe20003f25270 */
[----:B------:R-:W-:Y:S01]  /*0b30*/  BSSY B0, `(.L_x_34522) ;  /* 0x000000c000007945 */ /* 0x000fe20003800000 */
[----:B------:R-:W-:-:S11]  /*0b40*/  VIADD R2, R150, 0x1 ;  /* 0x0000000196027836 */ /* 0x000fd60000000000 */
        /* <DEDUP_REMOVED lines=9> */
.L_x_34523:
[----:B------:R-:W-:-:S07]  /*0be0*/  IMAD.MOV.U32 R0, RZ, RZ, R7 ;  /* 0x000000ffff007224 */ /* 0x000fce00078e0007 */
.L_x_34524:
[----:B------:R-:W-:Y:S05]  /*0bf0*/  BSYNC B0 ;  /* 0x0000000000007941 */ /* 0x000fea0003800000 */
.L_x_34522:
        /* <DEDUP_REMOVED lines=16> */
.L_x_34528:
[----:B------:R-:W-:Y:S05]  /*0d00*/  BSYNC B1 ;  /* 0x0000000000017941 */ /* 0x000fea0003800000 */
.L_x_34527:
        /* <DEDUP_REMOVED lines=44> */
.L_x_34526:
[----:B------:R-:W-:Y:S05]  /*0fd0*/  BSYNC B0 ;  /* 0x0000000000007941 */ /* 0x000fea0003800000 */
.L_x_34525:
[----:B------:R-:W0:Y:S01]  /*0fe0*/  LDC R139, c[0x0][0x298] ;  /* 0x0000a600ff8b7b82 */ /* 0x000e220000000800 */
[----:B------:R-:W-:Y:S01]  /*0ff0*/  HFMA2.MMA R141, -RZ, RZ, 0.1171875, 0 ;  /* 0x2f800000ff8d7435 */ /* 0x000fe200000001ff */
[----:B------:R-:W-:Y:S01]  /*1000*/  I2FP.F32.U32 R0, R0 ;  /* 0x0000000000007245 */ /* 0x000fe20000201000 */
[----:B-----5:R-:W-:Y:S01]  /*1010*/  FMUL.FTZ R12, R12, R142 ;  /* 0x0000008e0c0c7220 */ /* 0x020fe20000410000 */
[----:B------:R-:W-:Y:S01]  /*1020*/  ISETP.NE.U32.AND P1, PT, R16, RZ, PT ;  /* 0x000000ff1000720c */ /* 0x000fe20003f25070 */
[----:B------:R-:W-:Y:S01]  /*1030*/  BSSY B0, `(.L_x_34529) ;  /* 0x0000014000007945 */ /* 0x000fe20003800000 */
[----:B------:R-:W-:Y:S02]  /*1040*/  ISETP.NE.AND P3, PT, R2, 0x1, PT ;  /* 0x000000010200780c */ /* 0x000fe40003f65270 */
[----:B------:R-:W1:Y:S01]  /*1050*/  LDC R140, c[0x0][0x294] ;  /* 0x0000a500ff8c7b82 */ /* 0x000e620000000800 */
[----:B------:R-:W-:Y:S02]  /*1060*/  ISETP.NE.AND.EX P1, PT, R17, RZ, PT, P1 ;  /* 0x000000ff1100720c */ /* 0x000fe40003f25310 */
[----:B------:R-:W-:Y:S01]  /*1070*/  FFMA.FTZ R19, R0, R141, 1.1641532182693481445e-10 ;  /* 0x2f00000000137423 */ /* 0x000fe2000001008d */
[----:B0-----:R-:W-:-:S04]  /*1080*/  FMUL.FTZ R12, R12, R139 ;  /* 0x0000008b0c0c7220 */ /* 0x001fc80000410000 */
[----:B-1----:R-:W-:-:S04]  /*1090*/  FSETP.GTU.FTZ.AND P2, PT, R19, R140, PT ;  /* 0x0000008c1300720b */ /* 0x002fc80003f5c000 */
        /* <DEDUP_REMOVED lines=12> */
.L_x_34530:
[----:B------:R-:W-:-:S07]  /*1160*/  IMAD.MOV.U32 R0, RZ, RZ, R7 ;  /* 0x000000ffff007224 */ /* 0x000fce00078e0007 */
.L_x_34531:
[----:B------:R-:W-:Y:S05]  /*1170*/  BSYNC B0 ;  /* 0x0000000000007941 */ /* 0x000fea0003800000 */
.L_x_34529:
        /* <DEDUP_REMOVED lines=16> */
.L_x_34535:
[----:B------:R-:W-:Y:S05]  /*1280*/  BSYNC B1 ;  /* 0x0000000000017941 */ /* 0x000fea0003800000 */
.L_x_34534:
        /* <DEDUP_REMOVED lines=44> */
.L_x_34533:
[----:B------:R-:W-:Y:S05]  /*1550*/  BSYNC B0 ;  /* 0x0000000000007941 */ /* 0x000fea0003800000 */
.L_x_34532:
        /* <DEDUP_REMOVED lines=19> */
.L_x_34537:
[----:B------:R-:W-:-:S07]  /*1690*/  MOV R0, R7 ;  /* 0x0000000700007202 */ /* 0x000fce0000000f00 */
.L_x_34538:
[----:B------:R-:W-:Y:S05]  /*16a0*/  BSYNC B0 ;  /* 0x0000000000007941 */ /* 0x000fea0003800000 */
.L_x_34536:
        /* <DEDUP_REMOVED lines=16> */
.L_x_34542:
[----:B------:R-:W-:Y:S05]  /*17b0*/  BSYNC B1 ;  /* 0x0000000000017941 */ /* 0x000fea0003800000 */
.L_x_34541:
[----:B------:R-:W-:Y:S01]  /*17c0*/  IMAD.HI.U32 R7, R10, -0x326172a9, RZ ;  /* 0xcd9e8d570a077827 */ /* 0x000fe200078e00ff */
[----:B------:R-:W-:-:S03]  /*17d0*/  LOP3.LUT R2, R2, UR7, R5, 0x96, !PT ;  /* 0x0000000702027c12 */ /* 0x000fc6000f8e9605 */
[----:B------:R-:W-:Y:S01]  /*17e0*/  IMAD R11, R10, -0x326172a9, RZ ;  /* 0xcd9e8d570a0b7824 */ /* 0x000fe200078e02ff */
[----:B------:R-:W-:Y:S01]  /*17f0*/  LOP3.LUT R7, R7, UR6, R8, 0x96, !PT ;  /* 0x0000000607077c12 */ /* 0x000fe2000f8e9608 */
[----:B------:R-:W-:Y:S01]  /*1800*/  IMAD.WIDE.U32 R12, R2, -0x326172a9, RZ ;  /* 0xcd9e8d57020c7825 */ /* 0x000fe200078e00ff */
[----:B------:R-:W-:-:S03]  /*1810*/  HFMA2.MMA R2, -RZ, RZ, 0, 0 ;  /* 0x00000000ff027435 */ /* 0x000fc600000001ff */
        /* <DEDUP_REMOVED lines=38> */
.L_x_34540:
[----:B------:R-:W-:Y:S05]  /*1a80*/  BSYNC B0 ;  /* 0x0000000000007941 */ /* 0x000fea0003800000 */
.L_x_34539:
        /* <DEDUP_REMOVED lines=19> */
.L_x_34544:
[----:B------:R-:W-:-:S07]  /*1bc0*/  IMAD.MOV.U32 R0, RZ, RZ, R7 ;  /* 0x000000ffff007224 */ /* 0x000fce00078e0007 */
.L_x_34545:
[----:B------:R-:W-:Y:S05]  /*1bd0*/  BSYNC B0 ;  /* 0x0000000000007941 */ /* 0x000fea0003800000 */
.L_x_34543:
        /* <DEDUP_REMOVED lines=16> */
.L_x_34549:
[----:B------:R-:W-:Y:S05]  /*1ce0*/  BSYNC B1 ;  /* 0x0000000000017941 */ /* 0x000fea0003800000 */
.L_x_34548:
        /* <DEDUP_REMOVED lines=44> */
.L_x_34547:
[----:B------:R-:W-:Y:S05]  /*1fb0*/  BSYNC B0 ;  /* 0x0000000000007941 */ /* 0x000fea0003800000 */
.L_x_34546:
[----:B------:R-:W-:Y:S01]  /*1fc0*/  I2FP.F32.U32 R0, R0 ;  /* 0x0000000000007245 */ /* 0x000fe20000201000 */
[----:B------:R-:W0:Y:S01]  /*1fd0*/  @P0 LDC.64 R16, c[0x0][0x230] ;  /* 0x00008c00ff100b82 */ /* 0x000e220000000a00 */
[----:B------:R-:W-:Y:S02]  /*1fe0*/  SEL R12, RZ, 0x100, P3 ;  /* 0x00000100ff0c7807 */ /* 0x000fe40001800000 */
[----:B------:R-:W-:Y:S01]  /*1ff0*/  LEA R18, P3, R3, UR12, 0x4 ;  /* 0x0000000c03127c11 */ /* 0x000fe2000f8620ff */
[----:B------:R-:W-:Y:S01]  /*2000*/  FFMA.FTZ R13, R0, R141, 1.1641532182693481445e-10 ;  /* 0x2f000000000d7423 */ /* 0x000fe2000001008d */
[----:B------:R-:W-:Y:S02]  /*2010*/  FMUL.FTZ R0, R15, R142 ;  /* 0x0000008e0f007220 */ /* 0x000fe40000410000 */
[----:B------:R-:W-:Y:S02]  /*2020*/  LEA.HI.X R19, R3, UR13, RZ, 0x4, P3 ;  /* 0x0000000d03137c11 */ /* 0x000fe400098f24ff */
[----:B------:R-:W-:Y:S01]  /*2030*/  FSETP.GTU.FTZ.AND P5, PT, R13, R140, PT ;  /* 0x0000008c0d00720b */ /* 0x000fe20003fbc000 */
[----:B------:R-:W-:Y:S01]  /*2040*/  FMUL.FTZ R0, R0, R139 ;  /* 0x0000008b00007220 */ /* 0x000fe20000410000 */
[----:B------:R-:W-:-:S02]  /*2050*/  SEL R13, RZ, 0x10000, P4 ;  /* 0x00010000ff0d7807 */ /* 0x000fc40002000000 */
[----:B------:R-:W-:Y:S02]  /*2060*/  SEL R2, RZ, 0x1000000, P5 ;  /* 0x01000000ff027807 */ /* 0x000fe40002800000 */
[----:B------:R-:W-:Y:S02]  /*2070*/  FSEL R47, R0, RZ, !P5 ;  /* 0x000000ff002f7208 */ /* 0x000fe40006800000 */
[----:B------:R-:W-:Y:S02]  /*2080*/  IADD3 R12, R12, R2, R13 ;  /* 0x000000020c0c7210 */ /* 0x000fe40007ffe00d */
[----:B------:R-:W-:Y:S01]  /*2090*/  SEL R13, RZ, 0x1, P2 ;  /* 0x00000001ff0d7807 */ /* 0x000fe20001000000 */
[----:B------:R-:W-:Y:S01]  /*20a0*/  @P1 FADD.FTZ R47, R51, R47 ;  /* 0x0000002f332f1221 */ /* 0x000fe20000010000 */
[C---:B------:R-:W-:Y:S02]  /*20b0*/  IADD3 R2, R3.reuse, 0x80, RZ ;  /* 0x0000008003027810 */ /* 0x040fe40007ffe0ff */
[C---:B------:R-:W-:Y:S01]  /*20c0*/  LEA R20, P2, R3.reuse, UR14, 0x2 ;  /* 0x0000000e03147c11 */ /* 0x040fe2000f8410ff */
[----:B------:R-:W-:Y:S01]  /*20d0*/  IMAD.IADD R23, R12, 0x1, R13 ;  /* 0x000000010c177824 */ /* 0x000fe200078e020d */
[----:B------:R1:W-:Y:S01]  /*20e0*/  STG.E.128 desc[UR4][R18.64], R44 ;  /* 0x0000002c12007986 */ /* 0x0003e2000c101d04 */
[----:B------:R-:W-:Y:S01]  /*20f0*/  IMAD.WIDE.U32 R12, R2, 0x10, R132 ;  /* 0x00000010020c7825 */ /* 0x000fe200078e0084 */
[----:B------:R-:W-:-:S03]  /*2100*/  LEA.HI.X R21, R3, UR15, RZ, 0x2, P2 ;  /* 0x0000000f03157c11 */ /* 0x000fc600090f14ff */
[----:B0-----:R-:W-:Y:S02]  /*2110*/  @P0 IMAD.WIDE.U32 R16, R2, 0x10, R16 ;  /* 0x0000001002100825 */ /* 0x001fe400078e0010 */
[----:B------:R1:W-:Y:S04]  /*2120*/  STG.E desc[UR4][R20.64], R23 ;  /* 0x0000001714007986 */ /* 0x0003e8000c101904 */
        /* <DEDUP_REMOVED lines=14> */
.L_x_34551:
[----:B------:R-:W-:-:S07]  /*2210*/  MOV R0, R7 ;  /* 0x0000000700007202 */ /* 0x000fce0000000f00 */
.L_x_34552:
[----:B------:R-:W-:Y:S05]  /*2220*/  BSYNC B0 ;  /* 0x0000000000007941 */ /* 0x000fea0003800000 */
.L_x_34550:
        /* <DEDUP_REMOVED lines=16> */
.L_x_34556:
[----:B------:R-:W-:Y:S05]  /*2330*/  BSYNC B1 ;  /* 0x0000000000017941 */ /* 0x000fea0003800000 */
.L_x_34555:
        /* <DEDUP_REMOVED lines=44> */
.L_x_34554:
[----:B------:R-:W-:Y:S05]  /*2600*/  BSYNC B0 ;  /* 0x0000000000007941 */ /* 0x000fea0003800000 */
.L_x_34553:
        /* <DEDUP_REMOVED lines=19> */
.L_x_34558:
[----:B------:R-:W-:-:S07]  /*2740*/  IMAD.MOV.U32 R0, RZ, RZ, R7 ;  /* 0x000000ffff007224 */ /* 0x000fce00078e0007 */
.L_x_34559:
[----:B------:R-:W-:Y:S05]  /*2750*/  BSYNC B0 ;  /* 0x0000000000007941 */ /* 0x000fea0003800000 */
.L_x_34557:
        /* <DEDUP_REMOVED lines=16> */
.L_x_34563:
[----:B------:R-:W-:Y:S05]  /*2860*/  BSYNC B1 ;  /* 0x0000000000017941 */ /* 0x000fea0003800000 */
.L_x_34562:
        /* <DEDUP_REMOVED lines=44> */
.L_x_34561:
[----:B------:R-:W-:Y:S05]  /*2b30*/  BSYNC B0 ;  /* 0x0000000000007941 */ /* 0x000fea0003800000 */
.L_x_34560:
        /* <DEDUP_REMOVED lines=19> */
.L_x_34565:
[----:B------:R-:W-:-:S07]  /*2c70*/  MOV R0, R7 ;  /* 0x0000000700007202 */ /* 0x000fce0000000f00 */
.L_x_34566:
[----:B------:R-:W-:Y:S05]  /*2c80*/  BSYNC B0 ;  /* 0x0000000000007941 */ /* 0x000fea0003800000 */
.L_x_34564:
        /* <DEDUP_REMOVED lines=16> */
.L_x_34570:
[----:B------:R-:W-:Y:S05]  /*2d90*/  BSYNC B1 ;  /* 0x0000000000017941 */ /* 0x000fea0003800000 */
.L_x_34569:
        /* <DEDUP_REMOVED lines=44> */
.L_x_34568:
[----:B------:R-:W-:Y:S05]  /*3060*/  BSYNC B0 ;  /* 0x0000000000007941 */ /* 0x000fea0003800000 */
.L_x_34567:
        /* <DEDUP_REMOVED lines=19> */
.L_x_34572:
[----:B------:R-:W-:-:S07]  /*31a0*/  IMAD.MOV.U32 R0, RZ, RZ, R7 ;  /* 0x000000ffff007224 */ /* 0x000fce00078e0007 */
.L_x_34573:
[----:B------:R-:W-:Y:S05]  /*31b0*/  BSYNC B0 ;  /* 0x0000000000007941 */ /* 0x000fea0003800000 */
.L_x_34571:
        /* <DEDUP_REMOVED lines=16> */
.L_x_34577:
[----:B------:R-:W-:Y:S05]  /*32c0*/  BSYNC B1 ;  /* 0x0000000000017941 */ /* 0x000fea0003800000 */
.L_x_34576:
        /* <DEDUP_REMOVED lines=44> */
.L_x_34575:
[----:B------:R-:W-:Y:S05]  /*3590*/  BSYNC B0 ;  /* 0x0000000000007941 */ /* 0x000fea0003800000 */
.L_x_34574:
[----:B------:R-:W-:Y:S01]  /*35a0*/  I2FP.F32.U32 R0, R0 ;  /* 0x0000000000007245 */ /* 0x000fe20000201000 */
[----:B------:R-:W0:Y:S01]  /*35b0*/  LDC.64 R154, c[0x0][0x238] ;  /* 0x00008e00ff9a7b82 */ /* 0x000e220000000a00 */
[----:B------:R-:W-:-:S03]  /*35c0*/  SEL R14, RZ, 0x100, P3 ;  /* 0x00000100ff0e7807 */ /* 0x000fc60001800000 */
[----:B------:R-:W-:Y:S01]  /*35d0*/  FFMA.FTZ R13, R0, R141, 1.1641532182693481445e-10 ;  /* 0x2f000000000d7423 */ /* 0x000fe2000001008d */
[----:B------:R-:W-:-:S03]  /*35e0*/  FMUL.FTZ R0, R15, R142 ;  /* 0x0000008e0f007220 */ /* 0x000fc60000410000 */
[----:B------:R-:W1:Y:S01]  /*35f0*/  LDC.64 R152, c[0x0][0x240] ;  /* 0x00009000ff987b82 */ /* 0x000e620000000a00 */
[----:B------:R-:W-:Y:S01]  /*3600*/  FSETP.GTU.FTZ.AND P5, PT, R13, R140, PT ;  /* 0x0000008c0d00720b */ /* 0x000fe20003fbc000 */
[----:B------:R-:W-:Y:S01]  /*3610*/  FMUL.FTZ R0, R0, R139 ;  /* 0x0000008b00007220 */ /* 0x000fe20000410000 */
[----:B------:R-:W-:Y:S02]  /*3620*/  SEL R13, RZ, 0x10000, P4 ;  /* 0x00010000ff0d7807 */ /* 0x000fe40002000000 */
[----:B------:R-:W-:Y:S02]  /*3630*/  SEL R12, RZ, 0x1000000, P5 ;  /* 0x01000000ff0c7807 */ /* 0x000fe40002800000 */
[----:B------:R-:W-:Y:S01]  /*3640*/  FSEL R43, R0, RZ, !P5 ;  /* 0x000000ff002b7208 */ /* 0x000fe20006800000 */
[----:B------:R-:W2:Y:S01]  /*3650*/  @P0 LDC.64 R20, c[0x0][0x230] ;  /* 0x00008c00ff140b82 */ /* 0x000ea20000000a00 */
[----:B------:R-:W-:Y:S02]  /*3660*/  IADD3 R12, R14, R12, R13 ;  /* 0x0000000c0e0c7210 */ /* 0x000fe40007ffe00d */
[----:B------:R-:W-:Y:S01]  /*3670*/  SEL R13, RZ, 0x1, P2 ;  /* 0x00000001ff0d7807 */ /* 0x000fe20001000000 */
[----:B------:R-:W-:Y:S01]  /*3680*/  @P1 FADD.FTZ R43, R51, R43 ;  /* 0x0000002b332b1221 */ /* 0x000fe20000010000 */
[----:B------:R-:W-:-:S03]  /*3690*/  IADD3 R0, R3, 0x100, RZ ;  /* 0x0000010003007810 */ /* 0x000fc60007ffe0ff */
[----:B------:R-:W-:Y:S02]  /*36a0*/  IMAD.IADD R23, R12, 0x1, R13 ;  /* 0x000000010c177824 */ /* 0x000fe400078e020d */
[----:B0-----:R-:W-:-:S04]  /*36b0*/  IMAD.WIDE.U32 R16, R2, 0x10, R154 ;  /* 0x0000001002107825 */ /* 0x001fc800078e009a */
[----:B------:R-:W-:Y:S01]  /*36c0*/  IMAD.WIDE.U32 R12, R0, 0x10, R132 ;  /* 0x00000010000c7825 */ /* 0x000fe200078e0084 */
[----:B------:R0:W-:Y:S03]  /*36d0*/  STG.E.128 desc[UR4][R16.64], R40 ;  /* 0x0000002810007986 */ /* 0x0001e6000c101d04 */
[----:B-1----:R-:W-:-:S05]  /*36e0*/  IMAD.WIDE.U32 R18, R2, 0x4, R152 ;  /* 0x0000000402127825 */ /* 0x002fca00078e0098 */
[----:B------:R0:W-:Y:S01]  /*36f0*/  STG.E desc[UR4][R18.64], R23 ;  /* 0x0000001712007986 */ /* 0x0001e2000c101904 */
[----:B--2---:R-:W-:-:S03]  /*3700*/  @P0 IMAD.WIDE.U32 R20, R0, 0x10, R20 ;  /* 0x0000001000140825 */ /* 0x004fc600078e0014 */
        /* <DEDUP_REMOVED lines=14> */
.L_x_34579:
[----:B------:R-:W-:-:S07]  /*37f0*/  MOV R16, R7 ;  /* 0x0000000700107202 */ /* 0x000fce0000000f00 */
.L_x_34580:
[----:B------:R-:W-:Y:S05]  /*3800*/  BSYNC B0 ;  /* 0x0000000000007941 */ /* 0x000fea0003800000 */
.L_x_34578:
        /* <DEDUP_REMOVED lines=16> */
.L_x_34584:
[----:B------:R-:W-:Y:S05]  /*3910*/  BSYNC B1 ;  /* 0x0000000000017941 */ /* 0x000fea0003800000 */
.L_x_34583:
        /* <DEDUP_REMOVED lines=44> */
.L_x_34582:
[----:B------:R-:W-:Y:S05]  /*3be0*/  BSYNC B0 ;  /* 0x0000000000007941 */ /* 0x000fea0003800000 */
.L_x_34581:
        /* <DEDUP_REMOVED lines=19> */
.L_x_34586:
[----:B------:R-:W-:-:S07]  /*3d20*/  IMAD.MOV.U32 R12, RZ, RZ, R7 ;  /* 0x000000ffff0c7224 */ /* 0x000fce00078e0007 */
.L_x_34587:
[----:B------:R-:W-:Y:S05]  /*3d30*/  BSYNC B0 ;  /* 0x0000000000007941 */ /* 0x000fea0003800000 */
.L_x_34585:
        /* <DEDUP_REMOVED lines=16> */
.L_x_34591:
[----:B------:R-:W-:Y:S05]  /*3e40*/  BSYNC B1 ;  /* 0x0000000000017941 */ /* 0x000fea0003800000 */
.L_x_34590:
        /* <DEDUP_REMOVED lines=44> */
.L_x_34589:
[----:B------:R-:W-:Y:S05]  /*4110*/  BSYNC B0 ;  /* 0x0000000000007941 */ /* 0x000fea0003800000 */
.L_x_34588:
        /* <DEDUP_REMOVED lines=19> */
.L_x_34593:
[----:B------:R-:W-:-:S07]  /*4250*/  MOV R12, R7 ;  /* 0x00000007000c7202 */ /* 0x000fce0000000f00 */
.L_x_34594:
[----:B------:R-:W-:Y:S05]  /*4260*/  BSYNC B0 ;  /* 0x0000000000007941 */ /* 0x000fea0003800000 */
.L_x_34592:
        /* <DEDUP_REMOVED lines=16> */
.L_x_34598:
[----:B------:R-:W-:Y:S05]  /*4370*/  BSYNC B1 ;  /* 0x0000000000017941 */ /* 0x000fea0003800000 */
.L_x_34597:
        /* <DEDUP_REMOVED lines=44> */
.L_x_34596:
[----:B------:R-:W-:Y:S05]  /*4640*/  BSYNC B0 ;  /* 0x0000000000007941 */ /* 0x000fea0003800000 */
.L_x_34595:
        /* <DEDUP_REMOVED lines=19> */
.L_x_34600:
[----:B------:R-:W-:-:S07]  /*4780*/  IMAD.MOV.U32 R12, RZ, RZ, R7 ;  /* 0x000000ffff0c7224 */ /* 0x000fce00078e0007 */
.L_x_34601:
[----:B------:R-:W-:Y:S05]  /*4790*/  BSYNC B0 ;  /* 0x0000000000007941 */ /* 0x000fea0003800000 */
.L_x_34599:
        /* <DEDUP_REMOVED lines=16> */
.L_x_34605:
[----:B------:R-:W-:Y:S05]  /*48a0*/  BSYNC B1 ;  /* 0x0000000000017941 */ /* 0x000fea0003800000 */
.L_x_34604:
        /* <DEDUP_REMOVED lines=44> */
.L_x_34603:
[----:B------:R-:W-:Y:S05]  /*4b70*/  BSYNC B0 ;  /* 0x0000000000007941 */ /* 0x000fea0003800000 */
.L_x_34602:
[----:B------:R-:W-:Y:S01]  /*4b80*/  I2FP.F32.U32 R14, R12 ;  /* 0x0000000c000e7245 */ /* 0x000fe20000201000 */
[----:B------:R-:W-:Y:S01]  /*4b90*/  IMAD.WIDE.U32 R18, R0, 0x4, R152 ;  /* 0x0000000400127825 */ /* 0x000fe200078e0098 */
[----:B------:R-:W0:Y:S01]  /*4ba0*/  @P0 LDC.64 R12, c[0x0][0x230] ;  /* 0x00008c00ff0c0b82 */ /* 0x000e220000000a00 */
[----:B------:R-:W-:Y:S02]  /*4bb0*/  SEL R16, RZ, 0x10000, P4 ;  /* 0x00010000ff107807 */ /* 0x000fe40002000000 */
[----:B------:R-:W-:Y:S01]  /*4bc0*/  FFMA.FTZ R17, R14, R141, 1.1641532182693481445e-10 ;  /* 0x2f0000000e117423 */ /* 0x000fe2000001008d */
[----:B------:R-:W-:Y:S01]  /*4bd0*/  FMUL.FTZ R14, R15, R142 ;  /* 0x0000008e0f0e7220 */ /* 0x000fe20000410000 */
[----:B------:R-:W-:-:S03]  /*4be0*/  IADD3 R143, R3, 0x180, RZ ;  /* 0x00000180038f7810 */ /* 0x000fc60007ffe0ff */
[----:B------:R-:W-:Y:S01]  /*4bf0*/  FSETP.GTU.FTZ.AND P5, PT, R17, R140, PT ;  /* 0x0000008c1100720b */ /* 0x000fe20003fbc000 */
[----:B------:R-:W-:Y:S01]  /*4c00*/  FMUL.FTZ R14, R14, R139 ;  /* 0x0000008b0e0e7220 */ /* 0x000fe20000410000 */
[----:B------:R-:W-:Y:S02]  /*4c10*/  SEL R17, RZ, 0x100, P3 ;  /* 0x00000100ff117807 */ /* 0x000fe40001800000 */
[----:B------:R-:W-:Y:S02]  /*4c20*/  SEL R15, RZ, 0x1000000, P5 ;  /* 0x01000000ff0f7807 */ /* 0x000fe40002800000 */
[----:B------:R-:W-:Y:S02]  /*4c30*/  FSEL R39, R14, RZ, !P5 ;  /* 0x000000ff0e277208 */ /* 0x000fe40006800000 */
[----:B------:R-:W-:Y:S02]  /*4c40*/  IADD3 R15, R17, R15, R16 ;  /* 0x0000000f110f7210 */ /* 0x000fe40007ffe010 */
[----:B------:R-:W-:Y:S01]  /*4c50*/  SEL R16, RZ, 0x1, P2 ;  /* 0x00000001ff107807 */ /* 0x000fe20001000000 */
[----:B------:R-:W-:-:S04]  /*4c60*/  @P1 FADD.FTZ R39, R51, R39 ;  /* 0x0000002733271221 */ /* 0x000fc80000010000 */
[----:B------:R-:W-:Y:S02]  /*4c70*/  IMAD.IADD R23, R15, 0x1, R16 ;  /* 0x000000010f177824 */ /* 0x000fe400078e0210 */
[----:B------:R-:W-:-:S04]  /*4c80*/  IMAD.WIDE.U32 R16, R0, 0x10, R154 ;  /* 0x0000001000107825 */ /* 0x000fc800078e009a */
[C---:B0-----:R-:W-:Y:S01]  /*4c90*/  @P0 IMAD.WIDE.U32 R20, R143.reuse, 0x10, R12 ;  /* 0x000000108f140825 */ /* 0x041fe200078e000c */
        /* <DEDUP_REMOVED lines=17> */
.L_x_34607:
[----:B------:R-:W-:-:S07]  /*4db0*/  MOV R16, R7 ;  /* 0x0000000700107202 */ /* 0x000fce0000000f00 */
.L_x_34608:
[----:B------:R-:W-:Y:S05]  /*4dc0*/  BSYNC B0 ;  /* 0x0000000000007941 */ /* 0x000fea0003800000 */
.L_x_34606:
        /* <DEDUP_REMOVED lines=16> */
.L_x_34612:
[----:B------:R-:W-:Y:S05]  /*4ed0*/  BSYNC B1 ;  /* 0x0000000000017941 */ /* 0x000fea0003800000 */
.L_x_34611:
        /* <DEDUP_REMOVED lines=44> */
.L_x_34610:
[----:B------:R-:W-:Y:S05]  /*51a0*/  BSYNC B0 ;  /* 0x0000000000007941 */ /* 0x000fea0003800000 */
.L_x_34609:
        /* <DEDUP_REMOVED lines=19> */
.L_x_34614:
[----:B------:R-:W-:-:S07]  /*52e0*/  IMAD.MOV.U32 R12, RZ, RZ, R7 ;  /* 0x000000ffff0c7224 */ /* 0x000fce00078e0007 */
.L_x_34615:
[----:B------:R-:W-:Y:S05]  /*52f0*/  BSYNC B0 ;  /* 0x0000000000007941 */ /* 0x000fea0003800000 */
.L_x_34613:
        /* <DEDUP_REMOVED lines=16> */
.L_x_34619:
[----:B------:R-:W-:Y:S05]  /*5400*/  BSYNC B1 ;  /* 0x0000000000017941 */ /* 0x000fea0003800000 */
.L_x_34618:
        /* <DEDUP_REMOVED lines=44> */
.L_x_34617:
[----:B------:R-:W-:Y:S05]  /*56d0*/  BSYNC B0 ;  /* 0x0000000000007941 */ /* 0x000fea0003800000 */
.L_x_34616:
        /* <DEDUP_REMOVED lines=19> */
.L_x_34621:
[----:B------:R-:W-:-:S07]  /*5810*/  MOV R12, R7 ;  /* 0x00000007000c7202 */ /* 0x000fce0000000f00 */
.L_x_34622:
[----:B------:R-:W-:Y:S05]  /*5820*/  BSYNC B0 ;  /* 0x0000000000007941 */ /* 0x000fea0003800000 */
.L_x_34620:
        /* <DEDUP_REMOVED lines=16> */
.L_x_34626:
[----:B------:R-:W-:Y:S05]  /*5930*/  BSYNC B1 ;  /* 0x0000000000017941 */ /* 0x000fea0003800000 */
.L_x_34625:
        /* <DEDUP_REMOVED lines=44> */
.L_x_34624:
[----:B------:R-:W-:Y:S05]  /*5c00*/  BSYNC B0 ;  /* 0x0000000000007941 */ /* 0x000fea0003800000 */
.L_x_34623:
        /* <DEDUP_REMOVED lines=19> */
.L_x_34628:
[----:B------:R-:W-:-:S07]  /*5d40*/  IMAD.MOV.U32 R12, RZ, RZ, R7 ;  /* 0x000000ffff0c7224 */ /* 0x000fce00078e0007 */
.L_x_34629:
[----:B------:R-:W-:Y:S05]  /*5d50*/  BSYNC B0 ;  /* 0x0000000000007941 */ /* 0x000fea0003800000 */
.L_x_34627:
        /* <DEDUP_REMOVED lines=16> */
.L_x_34633:
[----:B------:R-:W-:Y:S05]  /*5e60*/  BSYNC B1 ;  /* 0x0000000000017941 */ /* 0x000fea0003800000 */
.L_x_34632:
        /* <DEDUP_REMOVED lines=44> */
.L_x_34631:
[----:B------:R-:W-:Y:S05]  /*6130*/  BSYNC B0 ;  /* 0x0000000000007941 */ /* 0x000fea0003800000 */
.L_x_34630:
        /* <DEDUP_REMOVED lines=35> */
.L_x_34635:
[----:B------:R-:W-:-:S07]  /*6370*/  MOV R16, R7 ;  /* 0x0000000700107202 */ /* 0x000fce0000000f00 */
.L_x_34636:
[----:B------:R-:W-:Y:S05]  /*6380*/  BSYNC B0 ;  /* 0x0000000000007941 */ /* 0x000fea0003800000 */
.L_x_34634:
        /* <DEDUP_REMOVED lines=16> */
.L_x_34640:
[----:B------:R-:W-:Y:S05]  /*6490*/  BSYNC B1 ;  /* 0x0000000000017941 */ /* 0x000fea0003800000 */
.L_x_34639:
        /* <DEDUP_REMOVED lines=44> */
.L_x_34638:
[----:B------:R-:W-:Y:S05]  /*6760*/  BSYNC B0 ;  /* 0x0000000000007941 */ /* 0x000fea0003800000 */
.L_x_34637:
        /* <DEDUP_REMOVED lines=19> */
.L_x_34642:
[----:B------:R-:W-:-:S07]  /*68a0*/  IMAD.MOV.U32 R12, RZ, RZ, R7 ;  /* 0x000000ffff0c7224 */ /* 0x000fce00078e0007 */
.L_x_34643:
[----:B------:R-:W-:Y:S05]  /*68b0*/  BSYNC B0 ;  /* 0x0000000000007941 */ /* 0x000fea0003800000 */
.L_x_34641:
        /* <DEDUP_REMOVED lines=16> */
.L_x_34647:
[----:B------:R-:W-:Y:S05]  /*69c0*/  BSYNC B1 ;  /* 0x0000000000017941 */ /* 0x000fea0003800000 */
.L_x_34646:
        /* <DEDUP_REMOVED lines=44> */
.L_x_34645:
[----:B------:R-:W-:Y:S05]  /*6c90*/  BSYNC B0 ;  /* 0x0000000000007941 */ /* 0x000fea0003800000 */
.L_x_34644:
        /* <DEDUP_REMOVED lines=19> */
.L_x_34649:
[----:B------:R-:W-:-:S07]  /*6dd0*/  MOV R12, R7 ;  /* 0x00000007000c7202 */ /* 0x000fce0000000f00 */
.L_x_34650:
[----:B------:R-:W-:Y:S05]  /*6de0*/  BSYNC B0 ;  /* 0x0000000000007941 */ /* 0x000fea0003800000 */
.L_x_34648:
        /* <DEDUP_REMOVED lines=16> */
.L_x_34654:
[----:B------:R-:W-:Y:S05]  /*6ef0*/  BSYNC B1 ;  /* 0x0000000000017941 */ /* 0x000fea0003800000 */
.L_x_34653:
        /* <DEDUP_REMOVED lines=44> */
.L_x_34652:
[----:B------:R-:W-:Y:S05]  /*71c0*/  BSYNC B0 ;  /* 0x0000000000007941 */ /* 0x000fea0003800000 */
.L_x_34651:
        /* <DEDUP_REMOVED lines=19> */
.L_x_34656:
[----:B------:R-:W-:-:S07]  /*7300*/  MOV R12, R7 ;  /* 0x00000007000c7202 */ /* 0x000fce0000000f00 */
.L_x_34657:
[----:B------:R-:W-:Y:S05]  /*7310*/  BSYNC B0 ;  /* 0x0000000000007941 */ /* 0x000fea0003800000 */
.L_x_34655:
        /* <DEDUP_REMOVED lines=16> */
.L_x_34661:
[----:B------:R-:W-:Y:S05]  /*7420*/  BSYNC B1 ;  /* 0x0000000000017941 */ /* 0x000fea0003800000 */
.L_x_34660:
        /* <DEDUP_REMOVED lines=44> */
.L_x_34659:
[----:B------:R-:W-:Y:S05]  /*76f0*/  BSYNC B0 ;  /* 0x0000000000007941 */ /* 0x000fea0003800000 */
.L_x_34658:
        /* <DEDUP_REMOVED lines=14> */
[----:B------:R-:W-:-:S03]  /*77e0*/  @P1 FADD.FTZ R31, R51, R31 ;  /* 0x0000001f331f1221 */ /* 0x000fc60000010000 */
[----:B------:R-:W-:Y:S01]  /*77f0*/  IADD3 R23, R15, R16, RZ ;  /* 0x000000100f177210 */ /* 0x000fe20007ffe0ff */
        /* <DEDUP_REMOVED lines=19> */
.L_x_34663:
[----:B------:R-:W-:-:S07]  /*7930*/  MOV R16, R7 ;  /* 0x0000000700107202 */ /* 0x000fce0000000f00 */
.L_x_34664:
[----:B------:R-:W-:Y:S05]  /*7940*/  BSYNC B0 ;  /* 0x0000000000007941 */ /* 0x000fea0003800000 */
.L_x_34662:
        /* <DEDUP_REMOVED lines=16> */
.L_x_34668:
[----:B------:R-:W-:Y:S05]  /*7a50*/  BSYNC B1 ;  /* 0x0000000000017941 */ /* 0x000fea0003800000 */
.L_x_34667:
        /* <DEDUP_REMOVED lines=44> */
.L_x_34666:
[----:B------:R-:W-:Y:S05]  /*7d20*/  BSYNC B0 ;  /* 0x0000000000007941 */ /* 0x000fea0003800000 */
.L_x_34665:
        /* <DEDUP_REMOVED lines=19> */
.L_x_34670:
[----:B------:R-:W-:-:S07]  /*7e60*/  MOV R12, R7 ;  /* 0x00000007000c7202 */ /* 0x000fce0000000f00 */
.L_x_34671:
[----:B------:R-:W-:Y:S05]  /*7e70*/  BSYNC B0 ;  /* 0x0000000000007941 */ /* 0x000fea0003800000 */
.L_x_34669:
        /* <DEDUP_REMOVED lines=16> */
.L_x_34675:
[----:B------:R-:W-:Y:S05]  /*7f80*/  BSYNC B1 ;  /* 0x0000000000017941 */ /* 0x000fea0003800000 */
.L_x_34674:
        /* <DEDUP_REMOVED lines=44> */
.L_x_34673:
[----:B------:R-:W-:Y:S05]  /*8250*/  BSYNC B0 ;  /* 0x0000000000007941 */ /* 0x000fea0003800000 */
.L_x_34672:
        /* <DEDUP_REMOVED lines=19> */
.L_x_34677:
[----:B------:R-:W-:-:S07]  /*8390*/  MOV R12, R7 ;  /* 0x00000007000c7202 */ /* 0x000fce0000000f00 */
.L_x_34678:
[----:B------:R-:W-:Y:S05]  /*83a0*/  BSYNC B0 ;  /* 0x0000000000007941 */ /* 0x000fea0003800000 */
.L_x_34676:
        /* <DEDUP_REMOVED lines=16> */
.L_x_34682:
[----:B------:R-:W-:Y:S05]  /*84b0*/  BSYNC B1 ;  /* 0x0000000000017941 */ /* 0x000fea0003800000 */
.L_x_34681:
        /* <DEDUP_REMOVED lines=44> */
.L_x_34680:
[----:B------:R-:W-:Y:S05]  /*8780*/  BSYNC B0 ;  /* 0x0000000000007941 */ /* 0x000fea0003800000 */
.L_x_34679:
        /* <DEDUP_REMOVED lines=19> */
.L_x_34684:
[----:B------:R-:W-:-:S07]  /*88c0*/  MOV R12, R7 ;  /* 0x00000007000c7202 */ /* 0x000fce0000000f00 */
.L_x_34685:
[----:B------:R-:W-:Y:S05]  /*88d0*/  BSYNC B0 ;  /* 0x0000000000007941 */ /* 0x000fea0003800000 */
.L_x_34683:
        /* <DEDUP_REMOVED lines=16> */
.L_x_34689:
[----:B------:R-:W-:Y:S05]  /*89e0*/  BSYNC B1 ;  /* 0x0000000000017941 */ /* 0x000fea0003800000 */
.L_x_34688:
        /* <DEDUP_REMOVED lines=44> */
.L_x_34687:
[----:B------:R-:W-:Y:S05]  /*8cb0*/  BSYNC B0 ;  /* 0x0000000000007941 */ /* 0x000fea0003800000 */
.L_x_34686:
[----:B------:R-:W-:Y:S01]  /*8cc0*/  I2FP.F32.U32 R14, R12 ;  /* 0x0000000c000e7245 */ /* 0x000fe20000201000 */
[----:B------:R-:W-:Y:S01]  /*8cd0*/  VIADD R146, R3, 0x300 ;  /* 0x0000030003927836 */ /* 0x000fe20000000000 */
[----:B------:R-:W0:Y:S01]  /*8ce0*/  @P0 LDC.64 R12, c[0x0][0x230] ;  /* 0x00008c00ff0c0b82 */ /* 0x000e220000000a00 */
[----:B------:R-:W-:Y:S02]  /*8cf0*/  SEL R16, RZ, 0x10000, P4 ;  /* 0x00010000ff107807 */ /* 0x000fe40002000000 */
[----:B------:R-:W-:Y:S01]  /*8d00*/  FFMA.FTZ R17, R14, R141, 1.1641532182693481445e-10 ;  /* 0x2f0000000e117423 */ /* 0x000fe2000001008d */
[----:B------:R-:W-:Y:S01]  /*8d10*/  FMUL.FTZ R14, R15, R142 ;  /* 0x0000008e0f0e7220 */ /* 0x000fe20000410000 */
[----:B------:R-:W-:-:S03]  /*8d20*/  IMAD.WIDE.U32 R18, R146, 0x10, R132 ;  /* 0x0000001092127825 */ /* 0x000fc600078e0084 */
        /* <DEDUP_REMOVED lines=11> */
[----:B------:R1:W-:Y:S03]  /*8de0*/  STG.E.128 desc[UR4][R14.64], R24 ;  /* 0x000000180e007986 */ /* 0x0003e6000c101d04 */
[----:B0-----:R-:W-:Y:S01]  /*8df0*/  @P0 IMAD.WIDE.U32 R12, R146, 0x10, R12 ;  /* 0x00000010920c0825 */ /* 0x001fe200078e000c */
[----:B------:R0:W-:Y:S04]  /*8e00*/  STG.E desc[UR4][R16.64], R21 ;  /* 0x0000001510007986 */ /* 0x0001e8000c101904 */
[----:B------:R0:W5:Y:S04]  /*8e10*/  @P0 LDG.E.128 R48, desc[UR4][R12.64] ;  /* 0x000000040c300981 */ /* 0x000168000c1e1d00 */
[----:B-1----:R0:W5:Y:S01]  /*8e20*/  LDG.E.128 R12, desc[UR4][R18.64] ;  /* 0x00000004120c7981 */ /* 0x002162000c1e1d00 */
        /* <DEDUP_REMOVED lines=12> */
.L_x_34691:
[----:B------:R-:W-:-:S07]  /*8ef0*/  IMAD.MOV.U32 R22, RZ, RZ, R7 ;  /* 0x000000ffff167224 */ /* 0x000fce00078e0007 */
.L_x_34692:
[----:B------:R-:W-:Y:S05]  /*8f00*/  BSYNC B0 ;  /* 0x0000000000007941 */ /* 0x000fea0003800000 */
.L_x_34690:
        /* <DEDUP_REMOVED lines=16> */
.L_x_34696:
[----:B------:R-:W-:Y:S05]  /*9010*/  BSYNC B1 ;  /* 0x0000000000017941 */ /* 0x000fea0003800000 */
.L_x_34695:
        /* <DEDUP_REMOVED lines=44> */
.L_x_34694:
[----:B------:R-:W-:Y:S05]  /*92e0*/  BSYNC B0 ;  /* 0x0000000000007941 */ /* 0x000fea0003800000 */
.L_x_34693:
        /* <DEDUP_REMOVED lines=19> */
.L_x_34698:
[----:B------:R-:W-:-:S07]  /*9420*/  IMAD.MOV.U32 R12, RZ, RZ, R7 ;  /* 0x000000ffff0c7224 */ /* 0x000fce00078e0007 */
.L_x_34699:
[----:B------:R-:W-:Y:S05]  /*9430*/  BSYNC B0 ;  /* 0x0000000000007941 */ /* 0x000fea0003800000 */
.L_x_34697:
        /* <DEDUP_REMOVED lines=16> */
.L_x_34703:
[----:B------:R-:W-:Y:S05]  /*9540*/  BSYNC B1 ;  /* 0x0000000000017941 */ /* 0x000fea0003800000 */
.L_x_34702:
        /* <DEDUP_REMOVED lines=44> */
.L_x_34701:
[----:B------:R-:W-:Y:S05]  /*9810*/  BSYNC B0 ;  /* 0x0000000000007941 */ /* 0x000fea0003800000 */
.L_x_34700:
        /* <DEDUP_REMOVED lines=19> */
.L_x_34705:
[----:B------:R-:W-:-:S07]  /*9950*/  IMAD.MOV.U32 R22, RZ, RZ, R7 ;  /* 0x000000ffff167224 */ /* 0x000fce00078e0007 */
.L_x_34706:
[----:B------:R-:W-:Y:S05]  /*9960*/  BSYNC B0 ;  /* 0x0000000000007941 */ /* 0x000fea0003800000 */
.L_x_34704:
        /* <DEDUP_REMOVED lines=16> */
.L_x_34710:
[----:B------:R-:W-:Y:S05]  /*9a70*/  BSYNC B1 ;  /* 0x0000000000017941 */ /* 0x000fea0003800000 */
.L_x_34709:
        /* <DEDUP_REMOVED lines=44> */
.L_x_34708:
[----:B------:R-:W-:Y:S05]  /*9d40*/  BSYNC B0 ;  /* 0x0000000000007941 */ /* 0x000fea0003800000 */
.L_x_34707:
        /* <DEDUP_REMOVED lines=19> */
.L_x_34712:
[----:B------:R-:W-:-:S07]  /*9e80*/  IMAD.MOV.U32 R14, RZ, RZ, R7 ;  /* 0x000000ffff0e7224 */ /* 0x000fce00078e0007 */
.L_x_34713:
[----:B------:R-:W-:Y:S05]  /*9e90*/  BSYNC B0 ;  /* 0x0000000000007941 */ /* 0x000fea0003800000 */
.L_x_34711:
        /* <DEDUP_REMOVED lines=16> */
.L_x_34717:
[----:B------:R-:W-:Y:S05]  /*9fa0*/  BSYNC B1 ;  /* 0x0000000000017941 */ /* 0x000fea0003800000 */
.L_x_34716:
        /* <DEDUP_REMOVED lines=44> */
.L_x_34715:
[----:B------:R-:W-:Y:S05]  /*a270*/  BSYNC B0 ;  /* 0x0000000000007941 */ /* 0x000fea0003800000 */
.L_x_34714:
        /* <DEDUP_REMOVED lines=8> */
[----:B------:R-:W-:Y:S01]  /*a300*/  FSETP.GTU.FTZ.AND P5, PT, R15, R140, PT ;  /* 0x0000008c0f00720b */ /* 0x000fe20003fbc000 */
[----:B------:R-:W-:-:S03]  /*a310*/  IMAD.WIDE.U32 R14, R146, 0x10, R154 ;  /* 0x00000010920e7825 */ /* 0x000fc600078e009a */
[----:B------:R-:W-:Y:S02]  /*a320*/  FSEL R23, R16, RZ, !P5 ;  /* 0x000000ff10177208 */ /* 0x000fe40006800000 */
        /* <DEDUP_REMOVED lines=24> */
.L_x_34719:
[----:B------:R-:W-:-:S07]  /*a4b0*/  MOV R148, R7 ;  /* 0x0000000700947202 */ /* 0x000fce0000000f00 */
.L_x_34720:
[----:B------:R-:W-:Y:S05]  /*a4c0*/  BSYNC B0 ;  /* 0x0000000000007941 */ /* 0x000fea0003800000 */
.L_x_34718:
        /* <DEDUP_REMOVED lines=16> */
.L_x_34724:
[----:B------:R-:W-:Y:S05]  /*a5d0*/  BSYNC B1 ;  /* 0x0000000000017941 */ /* 0x000fea0003800000 */
.L_x_34723:
        /* <DEDUP_REMOVED lines=44> */
.L_x_34722:
[----:B------:R-:W-:Y:S05]  /*a8a0*/  BSYNC B0 ;  /* 0x0000000000007941 */ /* 0x000fea0003800000 */
.L_x_34721:
        /* <DEDUP_REMOVED lines=19> */
.L_x_34726:
[----:B------:R-:W-:-:S07]  /*a9e0*/  MOV R12, R7 ;  /* 0x00000007000c7202 */ /* 0x000fce0000000f00 */
.L_x_34727:
[----:B------:R-:W-:Y:S05]  /*a9f0*/  BSYNC B0 ;  /* 0x0000000000007941 */ /* 0x000fea0003800000 */
.L_x_34725:
        /* <DEDUP_REMOVED lines=16> */
.L_x_34731:
[----:B------:R-:W-:Y:S05]  /*ab00*/  BSYNC B1 ;  /* 0x0000000000017941 */ /* 0x000fea0003800000 */
.L_x_34730:
        /* <DEDUP_REMOVED lines=44> */
.L_x_34729:
[----:B------:R-:W-:Y:S05]  /*add0*/  BSYNC B0 ;  /* 0x0000000000007941 */ /* 0x000fea0003800000 */
.L_x_34728:
        /* <DEDUP_REMOVED lines=19> */
.L_x_34733:
[----:B------:R-:W-:-:S07]  /*af10*/  MOV R148, R7 ;  /* 0x0000000700947202 */ /* 0x000fce0000000f00 */
.L_x_34734:
[----:B------:R-:W-:Y:S05]  /*af20*/  BSYNC B0 ;  /* 0x0000000000007941 */ /* 0x000fea0003800000 */
.L_x_34732:
        /* <DEDUP_REMOVED lines=16> */
.L_x_34738:
[----:B------:R-:W-:Y:S05]  /*b030*/  BSYNC B1 ;  /* 0x0000000000017941 */ /* 0x000fea0003800000 */
.L_x_34737:
        /* <DEDUP_REMOVED lines=44> */
.L_x_34736:
[----:B------:R-:W-:Y:S05]  /*b300*/  BSYNC B0 ;  /* 0x0000000000007941 */ /* 0x000fea0003800000 */
.L_x_34735:
        /* <DEDUP_REMOVED lines=19> */
.L_x_34740:
[----:B------:R-:W-:-:S07]  /*b440*/  MOV R14, R7 ;  /* 0x00000007000e7202 */ /* 0x000fce0000000f00 */
.L_x_34741:
[----:B------:R-:W-:Y:S05]  /*b450*/  BSYNC B0 ;  /* 0x0000000000007941 */ /* 0x000fea0003800000 */
.L_x_34739:
        /* <DEDUP_REMOVED lines=16> */
.L_x_34745:
[----:B------:R-:W-:Y:S05]  /*b560*/  BSYNC B1 ;  /* 0x0000000000017941 */ /* 0x000fea0003800000 */
.L_x_34744:
        /* <DEDUP_REMOVED lines=44> */
.L_x_34743:
[----:B------:R-:W-:Y:S05]  /*b830*/  BSYNC B0 ;  /* 0x0000000000007941 */ /* 0x000fea0003800000 */
.L_x_34742:
[----:B------:R-:W-:Y:S01]  /*b840*/  I2FP.F32.U32 R12, R14 ;  /* 0x0000000e000c7245 */ /* 0x000fe20000201000 */
[----:B------:R-:W-:Y:S01]  /*b850*/  FMUL.FTZ R14, R15, R142 ;  /* 0x0000008e0f0e7220 */ /* 0x000fe20000410000 */
[----:B------:R-:W-:Y:S02]  /*b860*/  SEL R15, RZ, 0x100, P3 ;  /* 0x00000100ff0f7807 */ /* 0x000fe40001800000 */
[----:B------:R-:W-:Y:S01]  /*b870*/  SEL R148, RZ, 0x1, P2 ;  /* 0x00000001ff947807 */ /* 0x000fe20001000000 */
[----:B------:R-:W-:Y:S01]  /*b880*/  FFMA.FTZ R13, R12, R141, 1.1641532182693481445e-10 ;  /* 0x2f0000000c0d7423 */ /* 0x000fe2000001008d */
[----:B------:R-:W-:-:S04]  /*b890*/  FMUL.FTZ R14, R14, R139 ;  /* 0x0000008b0e0e7220 */ /* 0x000fc80000410000 */
[----:B------:R-:W-:Y:S02]  /*b8a0*/  FSETP.GTU.FTZ.AND P5, PT, R13, R140, PT ;  /* 0x0000008c0d00720b */ /* 0x000fe40003fbc000 */
[----:B------:R-:W-:Y:S02]  /*b8b0*/  SEL R13, RZ, 0x10000, P4 ;  /* 0x00010000ff0d7807 */ /* 0x000fe40002000000 */
[----:B------:R-:W-:Y:S02]  /*b8c0*/  SEL R12, RZ, 0x1000000, P5 ;  /* 0x01000000ff0c7807 */ /* 0x000fe40002800000 */
[----:B------:R-:W-:Y:S02]  /*b8d0*/  FSEL R19, R14, RZ, !P5 ;  /* 0x000000ff0e137208 */ /* 0x000fe40006800000 */
[----:B------:R-:W-:Y:S01]  /*b8e0*/  IADD3 R135, R15, R12, R13 ;  /* 0x0000000c0f877210 */ /* 0x000fe20007ffe00d */
[----:B------:R-:W-:Y:S01]  /*b8f0*/  IMAD.WIDE.U32 R14, R147, 0x10, R154 ;  /* 0x00000010930e7825 */ /* 0x000fe200078e009a */
[----:B------:R-:W0:Y:S03]  /*b900*/  @P0 LDC.64 R12, c[0x0][0x230] ;  /* 0x00008c00ff0c0b82 */ /* 0x000e260000000a00 */
[----:B------:R-:W-:Y:S01]  /*b910*/  @P1 FADD.FTZ R19, R51, R19 ;  /* 0x0000001333131221 */ /* 0x000fe20000010000 */
[----:B------:R-:W-:-:S02]  /*b920*/  IADD3 R135, R135, R148, RZ ;  /* 0x0000009487877210 */ /* 0x000fc40007ffe0ff */
[----:B------:R-:W-:Y:S02]  /*b930*/  IADD3 R148, R3, 0x400, RZ ;  /* 0x0000040003947810 */ /* 0x000fe40007ffe0ff */
        /* <DEDUP_REMOVED lines=19> */
.L_x_34747:
[----:B------:R-:W-:-:S07]  /*ba70*/  MOV R149, R7 ;  /* 0x0000000700957202 */ /* 0x000fce0000000f00 */
.L_x_34748:
[----:B------:R-:W-:Y:S05]  /*ba80*/  BSYNC B0 ;  /* 0x0000000000007941 */ /* 0x000fea0003800000 */
.L_x_34746:
        /* <DEDUP_REMOVED lines=16> */
.L_x_34752:
[----:B------:R-:W-:Y:S05]  /*bb90*/  BSYNC B1 ;  /* 0x0000000000017941 */ /* 0x000fea0003800000 */
.L_x_34751:
        /* <DEDUP_REMOVED lines=44> */
.L_x_34750:
[----:B------:R-:W-:Y:S05]  /*be60*/  BSYNC B0 ;  /* 0x0000000000007941 */ /* 0x000fea0003800000 */
.L_x_34749:
        /* <DEDUP_REMOVED lines=19> */
.L_x_34754:
[----:B------:R-:W-:-:S07]  /*bfa0*/  MOV R149, R7 ;  /* 0x0000000700957202 */ /* 0x000fce0000000f00 */
.L_x_34755:
[----:B------:R-:W-:Y:S05]  /*bfb0*/  BSYNC B0 ;  /* 0x0000000000007941 */ /* 0x000fea0003800000 */
.L_x_34753:
        /* <DEDUP_REMOVED lines=16> */
.L_x_34759:
[----:B------:R-:W-:Y:S05]  /*c0c0*/  BSYNC B1 ;  /* 0x0000000000017941 */ /* 0x000fea0003800000 */
.L_x_34758:
        /* <DEDUP_REMOVED lines=44> */
.L_x_34757:
[----:B------:R-:W-:Y:S05]  /*c390*/  BSYNC B0 ;  /* 0x0000000000007941 */ /* 0x000fea0003800000 */
.L_x_34756:
        /* <DEDUP_REMOVED lines=19> */
.L_x_34761:
[----:B------:R-:W-:-:S07]  /*c4d0*/  MOV R149, R7 ;  /* 0x0000000700957202 */ /* 0x000fce0000000f00 */
.L_x_34762:
[----:B------:R-:W-:Y:S05]  /*c4e0*/  BSYNC B0 ;  /* 0x0000000000007941 */ /* 0x000fea0003800000 */
.L_x_34760:
        /* <DEDUP_REMOVED lines=16> */
.L_x_34766:
[----:B------:R-:W-:Y:S05]  /*c5f0*/  BSYNC B1 ;  /* 0x0000000000017941 */ /* 0x000fea0003800000 */
.L_x_34765:
        /* <DEDUP_REMOVED lines=44> */
.L_x_34764:
[----:B------:R-:W-:Y:S05]  /*c8c0*/  BSYNC B0 ;  /* 0x0000000000007941 */ /* 0x000fea0003800000 */
.L_x_34763:
        /* <DEDUP_REMOVED lines=19> */
.L_x_34768:
[----:B------:R-:W-:-:S07]  /*ca00*/  MOV R149, R7 ;  /* 0x0000000700957202 */ /* 0x000fce0000000f00 */
.L_x_34769:
[----:B------:R-:W-:Y:S05]  /*ca10*/  BSYNC B0 ;  /* 0x0000000000007941 */ /* 0x000fea0003800000 */
.L_x_34767:
        /* <DEDUP_REMOVED lines=16> */
.L_x_34773:
[----:B------:R-:W-:Y:S05]  /*cb20*/  BSYNC B1 ;  /* 0x0000000000017941 */ /* 0x000fea0003800000 */
.L_x_34772:
        /* <DEDUP_REMOVED lines=44> */
.L_x_34771:
[----:B------:R-:W-:Y:S05]  /*cdf0*/  BSYNC B0 ;  /* 0x0000000000007941 */ /* 0x000fea0003800000 */
.L_x_34770:
[----:B------:R-:W-:Y:S02]  /*ce00*/  I2FP.F32.U32 R134, R149 ;  /* 0x0000009500867245 */ /* 0x000fe40000201000 */
[----:B------:R-:W-:Y:S02]  /*ce10*/  SEL R149, RZ, 0x100, P3 ;  /* 0x00000100ff957807 */ /* 0x000fe40001800000 */
[----:B------:R-:W-:Y:S01]  /*ce20*/  SEL R150, RZ, 0x1, P2 ;  /* 0x00000001ff967807 */ /* 0x000fe20001000000 */
[----:B------:R-:W-:Y:S01]  /*ce30*/  FFMA.FTZ R135, R134, R141, 1.1641532182693481445e-10 ;  /* 0x2f00000086877423 */ /* 0x000fe2000001008d */
[----:B------:R-:W-:-:S04]  /*ce40*/  FMUL.FTZ R134, R15, R142 ;  /* 0x0000008e0f867220 */ /* 0x000fc80000410000 */
[----:B------:R-:W-:Y:S01]  /*ce50*/  FMUL.FTZ R134, R134, R139 ;  /* 0x0000008b86867220 */ /* 0x000fe20000410000 */
[----:B------:R-:W-:Y:S02]  /*ce60*/  FSETP.GTU.FTZ.AND P5, PT, R135, R140, PT ;  /* 0x0000008c8700720b */ /* 0x000fe40003fbc000 */
[----:B------:R-:W-:Y:S02]  /*ce70*/  SEL R135, RZ, 0x10000, P4 ;  /* 0x00010000ff877807 */ /* 0x000fe40002000000 */
[----:B------:R-:W-:Y:S02]  /*ce80*/  FSEL R15, R134, RZ, !P5 ;  /* 0x000000ff860f7208 */ /* 0x000fe40006800000 */
[----:B------:R-:W-:-:S03]  /*ce90*/  SEL R134, RZ, 0x1000000, P5 ;  /* 0x01000000ff867807 */ /* 0x000fc60002800000 */
[----:B------:R-:W-:Y:S01]  /*cea0*/  @P1 FADD.FTZ R15, R51, R15 ;  /* 0x0000000f330f1221 */ /* 0x000fe20000010000 */
[----:B------:R-:W-:Y:S01]  /*ceb0*/  IADD3 R149, R149, R134, R135 ;  /* 0x0000008695957210 */ /* 0x000fe20007ffe087 */
[----:B------:R-:W-:-:S04]  /*cec0*/  IMAD.WIDE.U32 R134, R148, 0x10, R154 ;  /* 0x0000001094867825 */ /* 0x000fc800078e009a */
[----:B------:R-:W-:Y:S01]  /*ced0*/  IMAD.IADD R157, R149, 0x1, R150 ;  /* 0x00000001959d7824 */ /* 0x000fe200078e0296 */
[----:B------:R0:W-:Y:S01]  /*cee0*/  STG.E.128 desc[UR4][R134.64], R12 ;  /* 0x0000000c86007986 */ /* 0x0001e2000c101d04 */
[----:B------:R-:W-:Y:S01]  /*cef0*/  IADD3 R149, R3, 0x480, RZ ;  /* 0x0000048003957810 */ /* 0x000fe20007ffe0ff */
[----:B------:R-:W-:Y:S01]  /*cf00*/  IMAD.WIDE.U32 R150, R148, 0x4, R152 ;  /* 0x0000000494967825 */ /* 0x000fe200078e0098 */
[----:B0-----:R-:W0:Y:S03]  /*cf10*/  @P0 LDC.64 R134, c[0x0][0x230] ;  /* 0x00008c00ff860b82 */ /* 0x001e260000000a00 */
[C---:B------:R-:W-:Y:S01]  /*cf20*/  IMAD.WIDE.U32 R132, R149.reuse, 0x10, R132 ;  /* 0x0000001095847825 */ /* 0x040fe200078e0084 */
[----:B------:R1:W-:Y:S03]  /*cf30*/  STG.E desc[UR4][R150.64], R157 ;  /* 0x0000009d96007986 */ /* 0x0003e6000c101904 */
[----:B0-----:R-:W-:-:S05]  /*cf40*/  @P0 IMAD.WIDE.U32 R134, R149, 0x10, R134 ;  /* 0x0000001095860825 */ /* 0x001fca00078e0086 */
        /* <DEDUP_REMOVED lines=14> */
.L_x_34775:
[----:B------:R-:W-:-:S07]  /*d030*/  IMAD.MOV.U32 R158, RZ, RZ, R7 ;  /* 0x000000ffff9e7224 */ /* 0x000fce00078e0007 */
.L_x_34776:
[----:B------:R-:W-:Y:S05]  /*d040*/  BSYNC B0 ;  /* 0x0000000000007941 */ /* 0x000fea0003800000 */
.L_x_34774:
        /* <DEDUP_REMOVED lines=16> */
.L_x_34780:
[----:B------:R-:W-:Y:S05]  /*d150*/  BSYNC B1 ;  /* 0x0000000000017941 */ /* 0x000fea0003800000 */
.L_x_34779:
        /* <DEDUP_REMOVED lines=44> */
.L_x_34778:
[----:B------:R-:W-:Y:S05]  /*d420*/  BSYNC B0 ;  /* 0x0000000000007941 */ /* 0x000fea0003800000 */
.L_x_34777:
        /* <DEDUP_REMOVED lines=19> */
.L_x_34782:
[----:B------:R-:W-:-:S07]  /*d560*/  IMAD.MOV.U32 R158, RZ, RZ, R7 ;  /* 0x000000ffff9e7224 */ /* 0x000fce00078e0007 */
.L_x_34783:
[----:B------:R-:W-:Y:S05]  /*d570*/  BSYNC B0 ;  /* 0x0000000000007941 */ /* 0x000fea0003800000 */
.L_x_34781:
        /* <DEDUP_REMOVED lines=16> */
.L_x_34787:
[----:B------:R-:W-:Y:S05]  /*d680*/  BSYNC B1 ;  /* 0x0000000000017941 */ /* 0x000fea0003800000 */
.L_x_34786:
        /* <DEDUP_REMOVED lines=44> */
.L_x_34785:
[----:B------:R-:W-:Y:S05]  /*d950*/  BSYNC B0 ;  /* 0x0000000000007941 */ /* 0x000fea0003800000 */
.L_x_34784:
[----:B------:R-:W-:Y:S01]  /*d960*/  I2FP.F32.U32 R150, R158 ;  /* 0x0000009e00967245 */ /* 0x000fe20000201000 */
[----:B------:R-:W-:Y:S01]  /*d970*/  BSSY B0, `(.L_x_34788) ;  /* 0x0000013000007945 */ /* 0x000fe20003800000 */
[C---:B------:R-:W-:Y:S02]  /*d980*/  ISETP.NE.AND P3, PT, R156.reuse, 0x1, PT ;  /* 0x000000019c00780c */ /* 0x040fe40003f65270 */
        /* <DEDUP_REMOVED lines=16> */
.L_x_34789:
[----:B------:R-:W-:-:S07]  /*da90*/  IMAD.MOV.U32 R158, RZ, RZ, R7 ;  /* 0x000000ffff9e7224 */ /* 0x000fce00078e0007 */
.L_x_34790:
[----:B------:R-:W-:Y:S05]  /*daa0*/  BSYNC B0 ;  /* 0x0000000000007941 */ /* 0x000fea0003800000 */
.L_x_34788:
        /* <DEDUP_REMOVED lines=16> */
.L_x_34794:
[----:B------:R-:W-:Y:S05]  /*dbb0*/  BSYNC B1 ;  /* 0x0000000000017941 */ /* 0x000fea0003800000 */
.L_x_34793:
        /* <DEDUP_REMOVED lines=44> */
.L_x_34792:
[----:B------:R-:W-:Y:S05]  /*de80*/  BSYNC B0 ;  /* 0x0000000000007941 */ /* 0x000fea0003800000 */
.L_x_34791:
        /* <DEDUP_REMOVED lines=19> */
.L_x_34796:
[----:B------:R-:W-:-:S07]  /*dfc0*/  IMAD.MOV.U32 R158, RZ, RZ, R7 ;  /* 0x000000ffff9e7224 */ /* 0x000fce00078e0007 */
.L_x_34797:
[----:B------:R-:W-:Y:S05]  /*dfd0*/  BSYNC B0 ;  /* 0x0000000000007941 */ /* 0x000fea0003800000 */
.L_x_34795:
        /* <DEDUP_REMOVED lines=16> */
.L_x_34801:
[----:B------:R-:W-:Y:S05]  /*e0e0*/  BSYNC B1 ;  /* 0x0000000000017941 */ /* 0x000fea0003800000 */
.L_x_34800:
        /* <DEDUP_REMOVED lines=44> */
.L_x_34799:
[----:B------:R-:W-:Y:S05]  /*e3b0*/  BSYNC B0 ;  /* 0x0000000000007941 */ /* 0x000fea0003800000 */
.L_x_34798:
[----:B------:R-:W-:Y:S01]  /*e3c0*/  I2FP.F32.U32 R156, R158 ;  /* 0x0000009e009c7245 */ /* 0x000fe20000201000 */
[----:B------:R-:W-:Y:S01]  /*e3d0*/  FMUL.FTZ R142, R135, R142 ;  /* 0x0000008e878e7220 */ /* 0x000fe20000410000 */
[----:B------:R-:W-:Y:S01]  /*e3e0*/  IMAD.WIDE.U32 R154, R149, 0x10, R154 ;  /* 0x00000010959a7825 */ /* 0x000fe200078e009a */
[----:B------:R-:W-:-:S03]  /*e3f0*/  UMOV UR8, 0xffffffff ;  /* 0xffffffff00087882 */ /* 0x000fc60000000000 */
[----:B------:R-:W-:Y:S01]  /*e400*/  FFMA.FTZ R141, R156, R141, 1.1641532182693481445e-10 ;  /* 0x2f0000009c8d7423 */ /* 0x000fe2000001008d */
[----:B------:R-:W-:Y:S01]  /*e410*/  FMUL.FTZ R142, R142, R139 ;  /* 0x0000008b8e8e7220 */ /* 0x000fe20000410000 */
[----:B------:R-:W-:-:S03]  /*e420*/  IMAD.WIDE.U32 R152, R149, 0x4, R152 ;  /* 0x0000000495987825 */ /* 0x000fc600078e0098 */
[----:B------:R-:W-:Y:S02]  /*e430*/  FSETP.GTU.FTZ.AND P4, PT, R141, R140, PT ;  /* 0x0000008c8d00720b */ /* 0x000fe40003f9c000 */
[----:B------:R-:W-:Y:S02]  /*e440*/  SEL R140, RZ, 0x10000, P3 ;  /* 0x00010000ff8c7807 */ /* 0x000fe40001800000 */
[----:B------:R-:W-:Y:S02]  /*e450*/  SEL R141, RZ, 0x100, P2 ;  /* 0x00000100ff8d7807 */ /* 0x000fe40001000000 */
[----:B------:R-:W-:Y:S02]  /*e460*/  SEL R139, RZ, 0x1000000, P4 ;  /* 0x01000000ff8b7807 */ /* 0x000fe40002000000 */
[----:B------:R-:W-:Y:S02]  /*e470*/  FSEL R135, R142, RZ, !P4 ;  /* 0x000000ff8e877208 */ /* 0x000fe40006000000 */
[----:B------:R-:W-:Y:S01]  /*e480*/  IADD3 R139, R141, R139, R140 ;  /* 0x0000008b8d8b7210 */ /* 0x000fe20007ffe08c */
[----:B------:R-:W-:-:S02]  /*e490*/  FADD.FTZ R140, RZ, R44 ;  /* 0x0000002cff8c7221 */ /* 0x000fc40000010000 */
        /* <DEDUP_REMOVED lines=37> */
[----:B------:R-:W-:-:S03]  /*e6f0*/  IADD3 R141, R139, R140, RZ ;  /* 0x0000008c8b8d7210 */ /* 0x000fc60007ffe0ff */
[----:B------:R-:W-:Y:S02]  /*e700*/  FADD.FTZ R139, R13, R142 ;  /* 0x0000008e0d8b7221 */ /* 0x000fe40000010000 */
[----:B------:R0:W-:Y:S02]  /*e710*/  STG.E desc[UR4][R152.64], R141 ;  /* 0x0000008d98007986 */ /* 0x0001e4000c101904 */
        /* <DEDUP_REMOVED lines=110> */
.L_x_34814:
        /* <DEDUP_REMOVED lines=51> */
[----:B------:R-:W-:-:S04]  /*f130*/  FMUL.FTZ R141, R142, R141 ;  /* 0x0000008d8e8d7220 */ /* 0x000fc80000410000 */
[----:B------:R-:W-:Y:S02]  /*f140*/  FMUL.FTZ R151, R141, R151 ;  /* 0x000000978d977220 */ /* 0x000fe40000410000 */
[----:B------:R-:W2:Y:S01]  /*f150*/  @!P1 LDC.64 R140, c[0x0][0x250] ;  /* 0x00009400ff8c9b82 */ /* 0x000ea20000000a00 */
[----:B0-----:R-:W-:Y:S01]  /*f160*/  FMUL.FTZ R153, R154, R153 ;  /* 0x000000999a997220 */ /* 0x001fe20000410000 */
[----:B-1----:R-:W-:-:S05]  /*f170*/  FADD.FTZ R139, R152, R139 ;  /* 0x0000008b988b7221 */ /* 0x002fca0000010000 */
[----:B------:R-:W0:Y:S01]  /*f180*/  SHFL.IDX PT, R153, R153, RZ, 0x1f ;  /* 0x00001fff99997589 */ /* 0x000e2200000e0000 */
[----:B------:R-:W-:Y:S02]  /*f190*/  FFMA.FTZ R139, R154, R151, R139 ;  /* 0x000000979a8b7223 */ /* 0x000fe4000001008b */
[----:B------:R-:W1:Y:S03]  /*f1a0*/  LDC R151, c[0x0][0x2d8] ;  /* 0x0000b600ff977b82 */ /* 0x000e660000000800 */
[----:B------:R-:W1:Y:S01]  /*f1b0*/  SHFL.IDX PT, R152, R139, RZ, 0x1f ;  /* 0x00001fff8b987589 */ /* 0x000e6200000e0000 */
[----:B--2---:R-:W-:Y:S01]  /*f1c0*/  @!P1 IMAD.WIDE R140, R137, 0x4, R140 ;  /* 0x00000004898c9825 */ /* 0x004fe200078e028c */
[----:B0-----:R-:W-:-:S03]  /*f1d0*/  FSEL R4, R153, RZ, P2 ;  /* 0x000000ff99047208 */ /* 0x001fc60001000000 */
[----:B------:R-:W-:Y:S01]  /*f1e0*/  FMUL.FTZ R142, R153, R153 ;  /* 0x00000099998e7220 */ /* 0x000fe20000410000 */
[----:B------:R0:W-:Y:S01]  /*f1f0*/  @!P1 STG.E desc[UR4][R140.64], R153 ;  /* 0x000000998c009986 */ /* 0x0001e2000c101904 */
[----:B------:R-:W-:Y:S01]  /*f200*/  PLOP3.LUT P2, PT, PT, PT, UP1, 0x40, 0x0 ;  /* 0x000000000000781c */ /* 0x000fe20003f4e818 */
[--C-:B------:R-:W-:Y:S01]  /*f210*/  FADD.FTZ R44, R44, -R4.reuse ;  /* 0x800000042c2c7221 */ /* 0x100fe20000010000 */
[----:B-1----:R-:W-:Y:S02]  /*f220*/  FFMA.FTZ R139, R152, UR11, R151 ;  /* 0x0000000b988b7c23 */ /* 0x002fe40008010097 */
[----:B------:R-:W-:Y:S01]  /*f230*/  FSEL R142, R142, RZ, !P2 ;  /* 0x000000ff8e8e7208 */ /* 0x000fe20005000000 */
[--C-:B------:R-:W-:Y:S01]  /*f240*/  FADD.FTZ R45, R45, -R4.reuse ;  /* 0x800000042d2d7221 */ /* 0x100fe20000010000 */
[--C-:B------:R-:W-:Y:S01]  /*f250*/  FADD.FTZ R46, R46, -R4.reuse ;  /* 0x800000042e2e7221 */ /* 0x100fe20000010000 */
[--C-:B------:R-:W-:Y:S01]  /*f260*/  FADD.FTZ R47, R47, -R4.reuse ;  /* 0x800000042f2f7221 */ /* 0x100fe20000010000 */
[----:B------:R-:W-:Y:S01]  /*f270*/  FADD.FTZ R19, R19, -R4 ;  /* 0x8000000413137221 */ /* 0x000fe20000010000 */
[----:B------:R-:W-:Y:S01]  /*f280*/  FADD.FTZ R142, R139, R142 ;  /* 0x0000008e8b8e7221 */ /* 0x000fe20000010000 */
[--C-:B------:R-:W-:Y:S01]  /*f290*/  FADD.FTZ R139, R20, -R4.reuse ;  /* 0x80000004148b7221 */ /* 0x100fe20000010000 */
[----:B0-----:R-:W0:Y:S01]  /*f2a0*/  @!P1 LDC.64 R140, c[0x0][0x258] ;  /* 0x00009600ff8c9b82 */ /* 0x001e220000000a00 */
[----:B------:R-:W-:Y:S01]  /*f2b0*/  LEA R154, P2, R3, UR16, 0x4 ;  /* 0x00000010039a7c11 */ /* 0x000fe2000f8420ff */
[----:B------:R-:W1:Y:S01]  /*f2c0*/  MUFU.RSQ R20, R142 ;  /* 0x0000008e00147308 */ /* 0x000e620000001400 */
[--C-:B------:R-:W-:Y:S01]  /*f2d0*/  FADD.FTZ R12, R12, -R4.reuse ;  /* 0x800000040c0c7221 */ /* 0x100fe20000010000 */
[--C-:B------:R-:W-:Y:S01]  /*f2e0*/  FADD.FTZ R13, R13, -R4.reuse ;  /* 0x800000040d0d7221 */ /* 0x100fe20000010000 */
[--C-:B------:R-:W-:Y:S01]  /*f2f0*/  FADD.FTZ R14, R14, -R4.reuse ;  /* 0x800000040e0e7221 */ /* 0x100fe20000010000 */
[--C-:B------:R-:W-:Y:S01]  /*f300*/  FADD.FTZ R15, R15, -R4.reuse ;  /* 0x800000040f0f7221 */ /* 0x100fe20000010000 */
[--C-:B------:R-:W-:Y:S01]  /*f310*/  FADD.FTZ R40, R40, -R4.reuse ;  /* 0x8000000428287221 */ /* 0x100fe20000010000 */
[----:B------:R-:W2:Y:S01]  /*f320*/  LDC.64 R152, c[0x0][0x2b8] ;  /* 0x0000ae00ff987b82 */ /* 0x000ea20000000a00 */
        /* <DEDUP_REMOVED lines=10> */
[C---:B-1----:R-:W-:Y:S01]  /*f3d0*/  FMUL.FTZ R44, R20.reuse, R44 ;  /* 0x0000002c142c7220 */ /* 0x042fe20000410000 */
[C---:B------:R-:W-:Y:S01]  /*f3e0*/  FMUL.FTZ R45, R20.reuse, R45 ;  /* 0x0000002d142d7220 */ /* 0x040fe20000410000 */
[----:B------:R-:W-:Y:S01]  /*f3f0*/  FMUL.FTZ R46, R20, R46 ;  /* 0x0000002e142e7220 */ /* 0x000fe20000410000 */
[--C-:B------:R-:W-:Y:S01]  /*f400*/  FADD.FTZ R35, R35, -R4.reuse ;  /* 0x8000000423237221 */ /* 0x100fe20000010000 */
[----:B------:R-:W-:Y:S01]  /*f410*/  FADD.FTZ R28, R28, -R4 ;  /* 0x800000041c1c7221 */ /* 0x000fe20000010000 */
[----:B0-----:R-:W-:-:S04]  /*f420*/  @!P1 IMAD.WIDE R140, R137, 0x4, R140 ;  /* 0x00000004898c9825 */ /* 0x001fc800078e028c */
[--C-:B------:R-:W-:Y:S01]  /*f430*/  FADD.FTZ R29, R29, -R4.reuse ;  /* 0x800000041d1d7221 */ /* 0x100fe20000010000 */
[--C-:B------:R-:W-:Y:S01]  /*f440*/  FADD.FTZ R30, R30, -R4.reuse ;  /* 0x800000041e1e7221 */ /* 0x100fe20000010000 */
[--C-:B------:R-:W-:Y:S01]  /*f450*/  FADD.FTZ R31, R31, -R4.reuse ;  /* 0x800000041f1f7221 */ /* 0x100fe20000010000 */
[--C-:B------:R-:W-:Y:S01]  /*f460*/  FADD.FTZ R24, R24, -R4.reuse ;  /* 0x8000000418187221 */ /* 0x100fe20000010000 */
[----:B------:R0:W-:Y:S01]  /*f470*/  @!P1 STG.E desc[UR4][R140.64], R20 ;  /* 0x000000148c009986 */ /* 0x0001e2000c101904 */
        /* <DEDUP_REMOVED lines=11> */
[----:B0-----:R-:W-:Y:S01]  /*f530*/  FMUL.FTZ R141, R20, R47 ;  /* 0x0000002f148d7220 */ /* 0x001fe20000410000 */
[--C-:B------:R-:W-:Y:S01]  /*f540*/  FADD.FTZ R134, R134, -R4.reuse ;  /* 0x8000000486867221 */ /* 0x100fe20000010000 */
[----:B------:R-:W-:Y:S01]  /*f550*/  FADD.FTZ R4, R135, -R4 ;  /* 0x8000000487047221 */ /* 0x000fe20000010000 */
        /* <DEDUP_REMOVED lines=43> */
[----:B------:R-:W-:Y:S01]  /*f810*/  FMUL.FTZ R139, R20, R139 ;  /* 0x0000008b148b7220 */ /* 0x000fe20000410000 */
[----:B--2---:R-:W-:-:S04]  /*f820*/  IMAD.WIDE.U32 R12, R2, 0x10, R152 ;  /* 0x00000010020c7825 */ /* 0x004fc800078e0098 */
[C---:B------:R-:W-:Y:S01]  /*f830*/  FMUL.FTZ R21, R20.reuse, R21 ;  /* 0x0000001514157220 */ /* 0x040fe20000410000 */
[C---:B------:R-:W-:Y:S01]  /*f840*/  FMUL.FTZ R22, R20.reuse, R22 ;  /* 0x0000001614167220 */ /* 0x040fe20000410000 */
[----:B------:R-:W-:Y:S01]  /*f850*/  FMUL.FTZ R23, R20, R23 ;  /* 0x0000001714177220 */ /* 0x000fe20000410000 */
        /* <DEDUP_REMOVED lines=25> */
[----:B------:R-:W-:Y:S01]  /*f9f0*/  FFMA.FTZ R21, R65, R21, R105 ;  /* 0x0000001541157223 */ /* 0x000fe20000010069 */
[----:B------:R-:W-:Y:S01]  /*fa00*/  FFMA.FTZ R20, R64, R139, R104 ;  /* 0x0000008b40147223 */ /* 0x000fe20000010068 */
[----:B------:R-:W-:Y:S01]  /*fa10*/  IMAD.WIDE.U32 R144, R147, 0x10, R152 ;  /* 0x0000001093907825 */ /* 0x000fe200078e0098 */
[----:B------:R2:W-:Y:S03]  /*fa20*/  STG.E.128 desc[UR4][R156.64], R28 ;  /* 0x0000001c9c007986 */ /* 0x0005e6000c101d04 */
[----:B0-----:R-:W-:Y:S01]  /*fa30*/  FFMA.FTZ R13, R61, R17, R101 ;  /* 0x000000113d0d7223 */ /* 0x001fe20000010065 */
[----:B------:R-:W-:Y:S01]  /*fa40*/  FFMA.FTZ R12, R60, R16, R100 ;  /* 0x000000103c0c7223 */ /* 0x000fe20000010064 */
[----:B------:R-:W-:-:S04]  /*fa50*/  IMAD.WIDE.U32 R146, R148, 0x10, R152 ;  /* 0x0000001094927825 */ /* 0x000fc800078e0098 */
[----:B------:R-:W-:Y:S01]  /*fa60*/  FFMA.FTZ R134, R54, R134, R94 ;  /* 0x0000008636867223 */ /* 0x000fe2000001005e */
[----:B------:R-:W-:Y:S01]  /*fa70*/  FFMA.FTZ R133, R53, R133, R93 ;  /* 0x0000008535857223 */ /* 0x000fe2000001005d */
[----:B-1----:R-:W-:Y:S01]  /*fa80*/  FFMA.FTZ R15, R63, R140, R103 ;  /* 0x0000008c3f0f7223 */ /* 0x002fe20000010067 */
[----:B------:R-:W-:Y:S01]  /*fa90*/  FFMA.FTZ R14, R62, R18, R102 ;  /* 0x000000123e0e7223 */ /* 0x000fe20000010066 */
[----:B------:R-:W-:-:S04]  /*faa0*/  IMAD.WIDE.U32 R152, R149, 0x10, R152 ;  /* 0x0000001095987825 */ /* 0x000fc800078e0098 */
[----:B------:R-:W-:Y:S01]  /*fab0*/  FFMA.FTZ R132, R52, R132, R92 ;  /* 0x0000008434847223 */ /* 0x000fe2000001005c */
[----:B------:R0:W-:Y:S01]  /*fac0*/  STG.E.128 desc[UR4][R44.64], R24 ;  /* 0x000000182c007986 */ /* 0x0001e2000c101d04 */
[----:B------:R-:W-:-:S03]  /*fad0*/  VIADD R137, R137, UR18 ;  /* 0x0000001289897c36 */ /* 0x000fc60008000000 */
[----:B------:R0:W-:Y:S02]  /*fae0*/  STG.E.128 desc[UR4][R142.64], R20 ;  /* 0x000000148e007986 */ /* 0x0001e4000c101d04 */
[----:B------:R-:W-:Y:S01]  /*faf0*/  ISETP.GE.AND P1, PT, R137, UR19, PT ;  /* 0x0000001389007c0c */ /* 0x000fe2000bf26270 */
[----:B--2---:R-:W-:Y:S01]  /*fb00*/  FFMA.FTZ R31, R59, R135, R99 ;  /* 0x000000873b1f7223 */ /* 0x004fe20000010063 */
[----:B------:R-:W-:Y:S01]  /*fb10*/  FFMA.FTZ R30, R58, R47, R98 ;  /* 0x0000002f3a1e7223 */ /* 0x000fe20000010062 */
[----:B------:R-:W-:Y:S01]  /*fb20*/  FFMA.FTZ R29, R57, R19, R97 ;  /* 0x00000013391d7223 */ /* 0x000fe20000010061 */
[----:B------:R-:W-:Y:S01]  /*fb30*/  FFMA.FTZ R28, R56, R3, R96 ;  /* 0x00000003381c7223 */ /* 0x000fe20000010060 */
[----:B------:R-:W-:Y:S01]  /*fb40*/  FFMA.FTZ R135, R55, R4, R95 ;  /* 0x0000000437877223 */ /* 0x000fe2000001005f */
[----:B------:R0:W-:Y:S01]  /*fb50*/  STG.E.128 desc[UR4][R144.64], R12 ;  /* 0x0000000c90007986 */ /* 0x0001e2000c101d04 */
[----:B------:R-:W-:-:S03]  /*fb60*/  SEL R4, RZ, 0x1, P0 ;  /* 0x00000001ff047807 */ /* 0x000fc60000000000 */
[----:B------:R0:W-:Y:S04]  /*fb70*/  STG.E.128 desc[UR4][R146.64], R28 ;  /* 0x0000001c92007986 */ /* 0x0001e8000c101d04 */
[----:B------:R0:W-:Y:S01]  /*fb80*/  STG.E.128 desc[UR4][R152.64], R132 ;  /* 0x0000008498007986 */ /* 0x0001e2000c101d04 */
[----:B------:R-:W-:Y:S05]  /*fb90*/  @!P1 BRA `(.L_x_34803) ;  /* 0xffffff0c00889947 */ /* 0x000fea000383ffff */
[----:B------:R-:W-:Y:S05]  /*fba0*/  EXIT ;  /* 0x000000000000794d */ /* 0x000fea0003800000 */
.L_x_34802:
[----:B------:R-:W-:Y:S01]  /*fbb0*/  HFMA2.MMA R157, -RZ, RZ, 0, 5.9604644775390625e-08 ;  /* 0x00000001ff9d7435 */ /* 0x000fe200000001ff */
[----:B------:R-:W-:Y:S01]  /*fbc0*/  MOV R158, R4 ;  /* 0x00000004009e7202 */ /* 0x000fe20000000f00 */
[----:B------:R-:W-:Y:S01]  /*fbd0*/  IMAD.MOV.U32 R160, RZ, RZ, 0x1f ;  /* 0x0000001fffa07424 */ /* 0x000fe200078e00ff */
[----:B------:R-:W-:-:S08]  /*fbe0*/  MOV R155, 0xffffffff ;  /* 0xffffffff009b7802 */ /* 0x000fd00000000f00 */
[----:B------:R-:W-:Y:S05]  /*fbf0*/  WARPSYNC.COLLECTIVE R155, `(.L_x_34804) ;  /* 0x000000009b087348 */ /* 0x000fea0003c00000 */
[----:B------:R0:W1:Y:S02]  /*fc00*/  SHFL.BFLY P2, R156, R158, R157, R160 ;  /* 0x0c00009d9e9c7389 */ /* 0x00006400000400a0 */
[----:B01----:R-:W-:Y:S01]  /*fc10*/  ENDCOLLECTIVE ;  /* 0x000000000000791b */ /* 0x003fe20003800000 */
.L_x_34804:
[----:B------:R-:W-:Y:S01]  /*fc20*/  HFMA2.MMA R157, -RZ, RZ, 0, 1.1920928955078125e-07 ;  /* 0x00000002ff9d7435 */ /* 0x000fe200000001ff */
[----:B------:R-:W-:-:S05]  /*fc30*/  MOV R141, R156 ;  /* 0x0000009c008d7202 */ /* 0x000fca0000000f00 */
[----:B------:R-:W-:-:S04]  /*fc40*/  FADD.FTZ R141, R4, R141 ;  /* 0x0000008d048d7221 */ /* 0x000fc80000010000 */
[----:B------:R-:W-:-:S07]  /*fc50*/  IMAD.MOV.U32 R158, RZ, RZ, R141 ;  /* 0x000000ffff9e7224 */ /* 0x000fce00078e008d */
[----:B------:R-:W-:Y:S05]  /*fc60*/  WARPSYNC.COLLECTIVE R155, `(.L_x_34805) ;  /* 0x000000009b087348 */ /* 0x000fea0003c00000 */
[----:B------:R0:W1:Y:S02]  /*fc70*/  SHFL.BFLY P2, R156, R158, R157, R160 ;  /* 0x0c00009d9e9c7389 */ /* 0x00006400000400a0 */
[----:B01----:R-:W-:Y:S01]  /*fc80*/  ENDCOLLECTIVE ;  /* 0x000000000000791b */ /* 0x003fe20003800000 */
.L_x_34805:
[----:B------:R-:W-:Y:S01]  /*fc90*/  HFMA2.MMA R157, -RZ, RZ, 0, 2.384185791015625e-07 ;  /* 0x00000004ff9d7435 */ /* 0x000fe200000001ff */
[----:B------:R-:W-:-:S05]  /*fca0*/  MOV R140, R156 ;  /* 0x0000009c008c7202 */ /* 0x000fca0000000f00 */
[----:B------:R-:W-:-:S04]  /*fcb0*/  FADD.FTZ R151, R141, R140 ;  /* 0x0000008c8d977221 */ /* 0x000fc80000010000 */
[----:B------:R-:W-:-:S07]  /*fcc0*/  IMAD.MOV.U32 R158, RZ, RZ, R151 ;  /* 0x000000ffff9e7224 */ /* 0x000fce00078e0097 */
[----:B------:R-:W-:Y:S05]  /*fcd0*/  WARPSYNC.COLLECTIVE R155, `(.L_x_34806) ;  /* 0x000000009b087348 */ /* 0x000fea0003c00000 */
[----:B------:R0:W1:Y:S02]  /*fce0*/  SHFL.BFLY P2, R156, R158, R157, R160 ;  /* 0x0c00009d9e9c7389 */ /* 0x00006400000400a0 */
[----:B01----:R-:W-:Y:S01]  /*fcf0*/  ENDCOLLECTIVE ;  /* 0x000000000000791b */ /* 0x003fe20003800000 */
.L_x_34806:
[----:B------:R-:W-:Y:S01]  /*fd00*/  HFMA2.MMA R157, -RZ, RZ, 0, 4.76837158203125e-07 ;  /* 0x00000008ff9d7435 */ /* 0x000fe200000001ff */
[----:B------:R-:W-:-:S05]  /*fd10*/  MOV R140, R156 ;  /* 0x0000009c008c7202 */ /* 0x000fca0000000f00 */
[----:B------:R-:W-:-:S04]  /*fd20*/  FADD.FTZ R152, R151, R140 ;  /* 0x0000008c97987221 */ /* 0x000fc80000010000 */
[----:B------:R-:W-:-:S07]  /*fd30*/  IMAD.MOV.U32 R158, RZ, RZ, R152 ;  /* 0x000000ffff9e7224 */ /* 0x000fce00078e0098 */
[----:B------:R-:W-:Y:S05]  /*fd40*/  WARPSYNC.COLLECTIVE R155, `(.L_x_34807) ;  /* 0x000000009b087348 */ /* 0x000fea0003c00000 */
[----:B------:R0:W1:Y:S02]  /*fd50*/  SHFL.BFLY P2, R156, R158, R157, R160 ;  /* 0x0c00009d9e9c7389 */ /* 0x00006400000400a0 */
[----:B01----:R-:W-:Y:S01]  /*fd60*/  ENDCOLLECTIVE ;  /* 0x000000000000791b */ /* 0x003fe20003800000 */
.L_x_34807:
[----:B------:R-:W-:Y:S01]  /*fd70*/  HFMA2.MMA R157, -RZ, RZ, 0, 9.5367431640625e-07 ;  /* 0x00000010ff9d7435 */ /* 0x000fe200000001ff */
[----:B------:R-:W-:-:S05]  /*fd80*/  MOV R153, R156 ;  /* 0x0000009c00997202 */ /* 0x000fca0000000f00 */
[----:B------:R-:W-:-:S04]  /*fd90*/  FADD.FTZ R153, R152, R153 ;  /* 0x0000009998997221 */ /* 0x000fc80000010000 */
[----:B------:R-:W-:-:S07]  /*fda0*/  IMAD.MOV.U32 R158, RZ, RZ, R153 ;  /* 0x000000ffff9e7224 */ /* 0x000fce00078e0099 */
[----:B------:R-:W-:Y:S05]  /*fdb0*/  WARPSYNC.COLLECTIVE R155, `(.L_x_34808) ;  /* 0x000000009b087348 */ /* 0x000fea0003c00000 */
[----:B------:R0:W1:Y:S02]  /*fdc0*/  SHFL.BFLY P2, R156, R158, R157, R160 ;  /* 0x0c00009d9e9c7389 */ /* 0x00006400000400a0 */
[----:B01----:R-:W-:Y:S01]  /*fdd0*/  ENDCOLLECTIVE ;  /* 0x000000000000791b */ /* 0x003fe20003800000 */
.L_x_34808:
        /* <DEDUP_REMOVED lines=88> */
.L_x_34809:
[----:B------:R-:W-:Y:S01]  /*10360*/  HFMA2.MMA R157, -RZ, RZ, 0, 1.1920928955078125e-07 ;  /* 0x00000002ff9d7435 */ /* 0x000fe200000001ff */
[----:B------:R-:W-:-:S05]  /*10370*/  MOV R141, R156 ;  /* 0x0000009c008d7202 */ /* 0x000fca0000000f00 */
[----:B------:R-:W-:-:S04]  /*10380*/  FADD.FTZ R141, R4, R141 ;  /* 0x0000008d048d7221 */ /* 0x000fc80000010000 */
[----:B------:R-:W-:-:S07]  /*10390*/  IMAD.MOV.U32 R158, RZ, RZ, R141 ;  /* 0x000000ffff9e7224 */ /* 0x000fce00078e008d */
[----:B------:R-:W-:Y:S05]  /*103a0*/  WARPSYNC.COLLECTIVE R155, `(.L_x_34810) ;  /* 0x000000009b087348 */ /* 0x000fea0003c00000 */
[----:B------:R0:W1:Y:S02]  /*103b0*/  SHFL.BFLY P2, R156, R158, R157, R160 ;  /* 0x0c00009d9e9c7389 */ /* 0x00006400000400a0 */
[----:B01----:R-:W-:Y:S01]  /*103c0*/  ENDCOLLECTIVE ;  /* 0x000000000000791b */ /* 0x003fe20003800000 */
.L_x_34810:
[----:B------:R-:W-:Y:S01]  /*103d0*/  HFMA2.MMA R157, -RZ, RZ, 0, 2.384185791015625e-07 ;  /* 0x00000004ff9d7435 */ /* 0x000fe200000001ff */
[----:B------:R-:W-:-:S05]  /*103e0*/  MOV R152, R156 ;  /* 0x0000009c00987202 */ /* 0x000fca0000000f00 */
[----:B------:R-:W-:-:S04]  /*103f0*/  FADD.FTZ R152, R141, R152 ;  /* 0x000000988d987221 */ /* 0x000fc80000010000 */
[----:B------:R-:W-:-:S07]  /*10400*/  IMAD.MOV.U32 R158, RZ, RZ, R152 ;  /* 0x000000ffff9e7224 */ /* 0x000fce00078e0098 */
[----:B------:R-:W-:Y:S05]  /*10410*/  WARPSYNC.COLLECTIVE R155, `(.L_x_34811) ;  /* 0x000000009b087348 */ /* 0x000fea0003c00000 */
[----:B------:R0:W1:Y:S02]  /*10420*/  SHFL.BFLY P2, R156, R158, R157, R160 ;  /* 0x0c00009d9e9c7389 */ /* 0x00006400000400a0 */
[----:B01----:R-:W-:Y:S01]  /*10430*/  ENDCOLLECTIVE ;  /* 0x000000000000791b */ /* 0x003fe20003800000 */
.L_x_34811:
[----:B------:R-:W-:Y:S01]  /*10440*/  HFMA2.MMA R157, -RZ, RZ, 0, 4.76837158203125e-07 ;  /* 0x00000008ff9d7435 */ /* 0x000fe200000001ff */
[----:B------:R-:W-:-:S05]  /*10450*/  MOV R151, R156 ;  /* 0x0000009c00977202 */ /* 0x000fca0000000f00 */
[----:B------:R-:W-:-:S04]  /*10460*/  FADD.FTZ R151, R152, R151 ;  /* 0x0000009798977221 */ /* 0x000fc80000010000 */
[----:B------:R-:W-:-:S07]  /*10470*/  IMAD.MOV.U32 R158, RZ, RZ, R151 ;  /* 0x000000ffff9e7224 */ /* 0x000fce00078e0097 */
[----:B------:R-:W-:Y:S05]  /*10480*/  WARPSYNC.COLLECTIVE R155, `(.L_x_34812) ;  /* 0x000000009b087348 */ /* 0x000fea0003c00000 */
[----:B------:R0:W1:Y:S02]  /*10490*/  SHFL.BFLY P2, R156, R158, R157, R160 ;  /* 0x0c00009d9e9c7389 */ /* 0x00006400000400a0 */
[----:B01----:R-:W-:Y:S01]  /*104a0*/  ENDCOLLECTIVE ;  /* 0x000000000000791b */ /* 0x003fe20003800000 */
.L_x_34812:
[----:B------:R-:W-:Y:S01]  /*104b0*/  HFMA2.MMA R157, -RZ, RZ, 0, 9.5367431640625e-07 ;  /* 0x00000010ff9d7435 */ /* 0x000fe200000001ff */
[----:B------:R-:W-:-:S05]  /*104c0*/  MOV R154, R156 ;  /* 0x0000009c009a7202 */ /* 0x000fca0000000f00 */
[----:B------:R-:W-:-:S04]  /*104d0*/  FADD.FTZ R154, R151, R154 ;  /* 0x0000009a979a7221 */ /* 0x000fc80000010000 */
[----:B------:R-:W-:-:S07]  /*104e0*/  IMAD.MOV.U32 R158, RZ, RZ, R154 ;  /* 0x000000ffff9e7224 */ /* 0x000fce00078e009a */
[----:B------:R-:W-:Y:S05]  /*104f0*/  WARPSYNC.COLLECTIVE R155, `(.L_x_34813) ;  /* 0x000000009b087348 */ /* 0x000fea0003c00000 */
[----:B------:R0:W1:Y:S02]  /*10500*/  SHFL.BFLY P2, R156, R158, R157, R160 ;  /* 0x0c00009d9e9c7389 */ /* 0x00006400000400a0 */
[----:B01----:R-:W-:Y:S01]  /*10510*/  ENDCOLLECTIVE ;  /* 0x000000000000791b */ /* 0x003fe20003800000 */
.L_x_34813:
[----:B------:R-:W-:Y:S01]  /*10520*/  MOV R153, R156 ;  /* 0x0000009c00997202 */ /* 0x000fe20000000f00 */
[----:B------:R-:W-:Y:S06]  /*10530*/  BRA `(.L_x_34814) ;  /* 0xffffffe800307947 */ /* 0x000fec000383ffff */
.L_x_34815:
        /* <DEDUP_REMOVED lines=12> */
.L_x_37313:


//--------------------- .text._ZN10layer_norm13ln_fwd_kernelINS_13Kernel_traitsIfffffjLj5120ELj1ELj1ELj4ELj16ENS_18Kernel_traits_baseILj5120EfffffjLj128EEEEELb1ELb0ELb1ELb0EEEvNS_9FwdParamsE --------------------------
	.section	.text._ZN10layer_norm13ln_fwd_kernelINS_13Kernel_traitsIfffffjLj5120ELj1ELj1ELj4ELj16ENS_18Kernel_traits_baseILj5120EfffffjLj128EEEEELb1ELb0ELb1ELb0EEEvNS_9FwdParamsE,"ax",@progbits
	.align	128
        .global         _ZN10layer_norm13ln_fwd_kernelINS_13Kernel_traitsIfffffjLj5120ELj1ELj1ELj4ELj16ENS_18Kernel_traits_baseILj5120EfffffjLj128EEEEELb1ELb0ELb1ELb0EEEvNS_9FwdParamsE
        .type           _ZN10layer_norm13ln_fwd_kernelINS_13Kernel_traitsIfffffjLj5120ELj1ELj1ELj4ELj16ENS_18Kernel_traits_baseILj5120EfffffjLj128EEEEELb1ELb0ELb1ELb0EEEvNS_9FwdParamsE,@function
        .size           _ZN10layer_norm13ln_fwd_kernelINS_13Kernel_traitsIfffffjLj5120ELj1ELj1ELj4ELj16ENS_18Kernel_traits_baseILj5120EfffffjLj128EEEEELb1ELb0ELb1ELb0EEEvNS_9FwdParamsE,(.L_x_37314 - _ZN10layer_norm13ln_fwd_kernelINS_13Kernel_traitsIfffffjLj5120ELj1ELj1ELj4ELj16ENS_18Kernel_traits_baseILj5120EfffffjLj128EEEEELb1ELb0ELb1ELb0EEEvNS_9FwdParamsE)
        .other          _ZN10layer_norm13ln_fwd_kernelINS_13Kernel_traitsIfffffjLj5120ELj1ELj1ELj4ELj16ENS_18Kernel_traits_baseILj5120EfffffjLj128EEEEELb1ELb0ELb1ELb0EEEvNS_9FwdParamsE,@"STO_CUDA_ENTRY STV_DEFAULT"
_ZN10layer_norm13ln_fwd_kernelINS_13Kernel_traitsIfffffjLj5120ELj1ELj1ELj4ELj16ENS_18Kernel_traits_baseILj5120EfffffjLj128EEEEELb1ELb0ELb1ELb0EEEvNS_9FwdParamsE:
.text._ZN10layer_norm13ln_fwd_kernelINS_13Kernel_traitsIfffffjLj5120ELj1ELj1ELj4ELj16ENS_18Kernel_traits_baseILj5120EfffffjLj128EEEEELb1ELb0ELb1ELb0EEEvNS_9FwdParamsE:
        /* <DEDUP_REMOVED lines=13> */
[----:B0-----:R-:W-:-:S05]  /*00d0*/  @P0 IMAD.MOV.U32 R7, RZ, RZ, R9 ;  /* 0x000000ffff070224 */ /* 0x001fca00078e0009 */
[----:B------:R-:W3:Y:S01]  /*00e0*/  @P0 LDG.E.64 R4, desc[UR6][R6.64] ;  /* 0x0000000606040981 */ /* 0x000ee2000c1e1b00 */
[----:B------:R-:W0:Y:S01]  /*00f0*/  S2UR UR8, SR_CTAID.X ;  /* 0x00000000000879c3 */ /* 0x000e220000002500 */
[----:B------:R-:W-:Y:S01]  /*0100*/  BSSY B0, `(.L_x_34816) ;  /* 0x0000055000007945 */ /* 0x000fe20003800000 */
[----:B------:R-:W0:Y:S06]  /*0110*/  S2R R77, SR_TID.X ;  /* 0x00000000004d7919 */ /* 0x000e2c0000002100 */
[----:B------:R-:W0:Y:S02]  /*0120*/  LDC R15, c[0x0][RZ] ;  /* 0x00000000ff0f7b82 */ /* 0x000e240000000800 */
[----:B0-----:R-:W-:Y:S01]  /*0130*/  IMAD R15, R15, UR8, R77 ;  /* 0x000000080f0f7c24 */ /* 0x001fe2000f8e024d */
[----:B------:R-:W-:-:S02]  /*0140*/  LOP3.LUT R150, R77, 0x7f, RZ, 0xc0, !PT ;  /* 0x0000007f4d967812 */ /* 0x000fc400078ec0ff */
        /* <DEDUP_REMOVED lines=8> */
[----:B------:R-:W-:Y:S01]  /*01d0*/  UIADD3 UR21, UR4, 0x78dde6e4, URZ ;  /* 0x78dde6e404157890 */ /* 0x000fe2000fffe03f */
[----:B------:R-:W-:Y:S01]  /*01e0*/  @P0 IADD3.X R9, RZ, R5, RZ, P1, !PT ;  /* 0x00000005ff090210 */ /* 0x000fe20000ffe4ff */
[----:B------:R-:W-:Y:S01]  /*01f0*/  IMAD.WIDE.U32 R4, R15, -0x326172a9, RZ ;  /* 0xcd9e8d570f047825 */ /* 0x000fe200078e00ff */
[----:B------:R-:W-:-:S02]  /*0200*/  UIADD3 UR19, UR4, -0x255992d5, URZ ;  /* 0xdaa66d2b04137890 */ /* 0x000fc4000fffe03f */
[--C-:B------:R-:W-:Y:S01]  /*0210*/  SHF.R.U32.HI R14, RZ, 0x2, R9.reuse ;  /* 0x00000002ff0e7819 */ /* 0x100fe20000011609 */
[----:B------:R-:W-:Y:S01]  /*0220*/  UIADD3 UR22, UR5, -0x126145ec, URZ ;  /* 0xed9eba1405167890 */ /* 0x000fe2000fffe03f */
[----:B------:R-:W-:Y:S01]  /*0230*/  SHF.R.U64 R13, R8, 0x2, R9 ;  /* 0x00000002080d7819 */ /* 0x000fe20000001209 */
[----:B------:R-:W-:Y:S01]  /*0240*/  UIADD3 UR24, UR5, -0x56f99767, URZ ;  /* 0xa906689905187890 */ /* 0x000fe2000fffe03f */
[----:B------:R-:W-:Y:S01]  /*0250*/  LOP3.LUT R6, R5, UR4, R14, 0x96, !PT ;  /* 0x0000000405067c12 */ /* 0x000fe2000f8e960e */
[----:B------:R-:W-:Y:S02]  /*0260*/  UIADD3 UR23, UR4, 0x1715609d, URZ ;  /* 0x1715609d04177890 */ /* 0x000fe4000fffe03f */
[----:B------:R-:W-:Y:S01]  /*0270*/  IMAD.WIDE.U32 R2, R13, -0x2daee0ad, RZ ;  /* 0xd2511f530d027825 */ /* 0x000fe200078e00ff */
[----:B------:R-:W-:Y:S02]  /*0280*/  UIADD3 UR25, UR4, -0x4ab325aa, URZ ;  /* 0xb54cda5604197890 */ /* 0x000fe4000fffe03f */
[----:B------:R-:W-:Y:S01]  /*0290*/  UIADD3 UR26, UR5, 0x646e171e, URZ ;  /* 0x646e171e051a7890 */ /* 0x000fe2000fffe03f */
[----:B------:R-:W-:Y:S01]  /*02a0*/  IMAD.WIDE.U32 R6, R6, -0x2daee0ad, RZ ;  /* 0xd2511f5306067825 */ /* 0x000fe200078e00ff */
[----:B------:R-:W-:Y:S01]  /*02b0*/  LOP3.LUT R3, R3, UR5, RZ, 0x3c, !PT ;  /* 0x0000000503037c12 */ /* 0x000fe2000f8e3cff */
[----:B------:R-:W-:-:S02]  /*02c0*/  UIADD3 UR27, UR4, 0x5384540f, URZ ;  /* 0x5384540f041b7890 */ /* 0x000fc4000fffe03f */
[----:B------:R-:W-:Y:S01]  /*02d0*/  UIADD3 UR28, UR5, 0x1fd5c5a3, URZ ;  /* 0x1fd5c5a3051c7890 */ /* 0x000fe2000fffe03f */
[----:B------:R-:W-:Y:S01]  /*02e0*/  LOP3.LUT R10, R7, UR16, R2, 0x96, !PT ;  /* 0x00000010070a7c12 */ /* 0x000fe2000f8e9602 */
[----:B------:R-:W-:Y:S01]  /*02f0*/  IMAD.WIDE.U32 R2, R3, -0x326172a9, RZ ;  /* 0xcd9e8d5703027825 */ /* 0x000fe200078e00ff */
[----:B------:R-:W0:Y:S01]  /*0300*/  LDC R7, c[0x0][0x218] ;  /* 0x00008600ff077b82 */ /* 0x000e220000000800 */
[----:B------:R-:W-:Y:S02]  /*0310*/  UIADD3 UR29, UR4, -0xe443238, URZ ;  /* 0xf1bbcdc8041d7890 */ /* 0x000fe4000fffe03f */
[----:B------:R-:W-:Y:S01]  /*0320*/  IMAD.WIDE.U32 R10, R10, -0x326172a9, RZ ;  /* 0xcd9e8d570a0a7825 */ /* 0x000fe200078e00ff */
[----:B------:R-:W-:Y:S01]  /*0330*/  LOP3.LUT R3, R3, UR13, R4, 0x96, !PT ;  /* 0x0000000d03037c12 */ /* 0x000fe2000f8e9604 */
[----:B------:R-:W-:Y:S02]  /*0340*/  UIADD3 UR30, UR5, -0x24c28bd8, URZ ;  /* 0xdb3d7428051e7890 */ /* 0x000fe4000fffe03f */
[----:B------:R-:W-:Y:S01]  /*0350*/  UIADD3 UR31, UR4, -0x700cb87f, URZ ;  /* 0x8ff34781041f7890 */ /* 0x000fe2000fffe03f */
[----:B------:R-:W-:Y:S01]  /*0360*/  LOP3.LUT R4, R11, UR17, R2, 0x96, !PT ;  /* 0x000000110b047c12 */ /* 0x000fe2000f8e9602 */
[----:B------:R-:W-:Y:S01]  /*0370*/  IMAD.WIDE.U32 R2, R3, -0x2daee0ad, RZ ;  /* 0xd2511f5303027825 */ /* 0x000fe200078e00ff */
[----:B------:R-:W-:Y:S01]  /*0380*/  UIADD3 UR32, UR5, -0x695add53, URZ ;  /* 0x96a522ad05207890 */ /* 0x000fe2000fffe03f */
[----:B------:R-:W-:-:S02]  /*0390*/  LEA.HI R11, R77, UR8, RZ, 0x19 ;  /* 0x000000084d0b7c11 */ /* 0x000fc4000f8fc8ff */
[----:B------:R-:W-:Y:S01]  /*03a0*/  IMAD.WIDE.U32 R4, R4, -0x2daee0ad, RZ ;  /* 0xd2511f5304047825 */ /* 0x000fe200078e00ff */
[----:B------:R-:W-:-:S04]  /*03b0*/  LOP3.LUT R3, R3, UR18, R6, 0x96, !PT ;  /* 0x0000001203037c12 */ /* 0x000fc8000f8e9606 */
[----:B------:R-:W-:Y:S01]  /*03c0*/  LOP3.LUT R16, R5, UR20, R2, 0x96, !PT ;  /* 0x0000001405107c12 */ /* 0x000fe2000f8e9602 */
[----:B------:R-:W-:-:S04]  /*03d0*/  IMAD.WIDE.U32 R2, R3, -0x326172a9, RZ ;  /* 0xcd9e8d5703027825 */ /* 0x000fc800078e00ff */
[----:B------:R-:W-:Y:S01]  /*03e0*/  IMAD.WIDE.U32 R16, R16, -0x326172a9, RZ ;  /* 0xcd9e8d5710107825 */ /* 0x000fe200078e00ff */
[----:B0-----:R-:W-:Y:S02]  /*03f0*/  SHF.R.S32.HI R0, RZ, 0x1f, R7 ;  /* 0x0000001fff007819 */ /* 0x001fe40000011407 */
[----:B------:R-:W-:Y:S02]  /*0400*/  LOP3.LUT R6, R3, UR19, R10, 0x96, !PT ;  /* 0x0000001303067c12 */ /* 0x000fe4000f8e960a */
[----:B------:R-:W-:Y:S01]  /*0410*/  LOP3.LUT R40, R17, UR21, R2, 0x96, !PT ;  /* 0x0000001511287c12 */ /* 0x000fe2000f8e9602 */
[----:B------:R-:W-:Y:S01]  /*0420*/  IMAD.MOV.U32 R2, RZ, RZ, R150 ;  /* 0x000000ffff027224 */ /* 0x000fe200078e0096 */
[----:B------:R-:W-:Y:S01]  /*0430*/  LEA.HI R0, R0, R7, RZ, 0x2 ;  /* 0x0000000700007211 */ /* 0x000fe200078f10ff */
[----:B------:R-:W-:-:S03]  /*0440*/  IMAD.WIDE.U32 R6, R6, -0x2daee0ad, RZ ;  /* 0xd2511f5306067825 */ /* 0x000fc600078e00ff */
[----:B------:R-:W-:Y:S01]  /*0450*/  LOP3.LUT R3, R2, 0x7f, RZ, 0x3c, !PT ;  /* 0x0000007f02037812 */ /* 0x000fe200078e3cff */
        /* <DEDUP_REMOVED lines=8> */
[----:B------:R-:W-:-:S02]  /*04e0*/  ISETP.GE.U32.AND P5, PT, R12, 0x180, PT ;  /* 0x000001800c00780c */ /* 0x000fc40003fa6070 */
[----:B------:R-:W-:Y:S02]  /*04f0*/  P2R R3, PR, RZ, 0x40 ;  /* 0x00000040ff037803 */ /* 0x000fe40000000000 */
[C---:B------:R-:W-:Y:S02]  /*0500*/  ISETP.GE.U32.AND P4, PT, R12.reuse, 0x200, PT ;  /* 0x000002000c00780c */ /* 0x040fe40003f86070 */
[----:B------:R-:W-:Y:S01]  /*0510*/  ISETP.GE.U32.AND P3, PT, R12, 0x280, PT ;  /* 0x000002800c00780c */ /* 0x000fe20003f66070 */
[----:B------:R0:W-:Y:S01]  /*0520*/  STL [R1], R3 ;  /* 0x0000000301007387 */ /* 0x0001e20000100800 */
[----:B------:R-:W-:Y:S02]  /*0530*/  P2R R163, PR, RZ, 0x20 ;  /* 0x00000020ffa37803 */ /* 0x000fe40000000000 */
[----:B------:R-:W-:Y:S02]  /*0540*/  P2R R162, PR, RZ, 0x10 ;  /* 0x00000010ffa27803 */ /* 0x000fe40000000000 */
[----:B------:R-:W-:-:S02]  /*0550*/  P2R R161, PR, RZ, 0x8 ;  /* 0x00000008ffa17803 */ /* 0x000fc40000000000 */
[----:B------:R-:W-:Y:S02]  /*0560*/  LOP3.LUT R9, R49, UR25, R4, 0x96, !PT ;  /* 0x0000001931097c12 */ /* 0x000fe4000f8e9604 */
[----:B0-----:R-:W-:Y:S01]  /*0570*/  LOP3.LUT R3, R5, UR23, R16, 0x96, !PT ;  /* 0x0000001705037c12 */ /* 0x001fe2000f8e9610 */
        /* <DEDUP_REMOVED lines=13> */
.L_x_34817:
[----:B------:R-:W-:Y:S05]  /*0650*/  BSYNC B0 ;  /* 0x0000000000007941 */ /* 0x000fea0003800000 */
.L_x_34816:
        /* <DEDUP_REMOVED lines=13> */
[----:B------:R-:W-:-:S07]  /*0730*/  VIADD R2, R2, 0x80 ;  /* 0x0000008002027836 */ /* 0x000fce0000000000 */
.L_x_34819:
[----:B------:R-:W-:Y:S05]  /*0740*/  BSYNC B0 ;  /* 0x0000000000007941 */ /* 0x000fea0003800000 */
.L_x_34818:
        /* <DEDUP_REMOVED lines=14> */
.L_x_34821:
[----:B------:R-:W-:Y:S05]  /*0830*/  BSYNC B0 ;  /* 0x0000000000007941 */ /* 0x000fea0003800000 */
.L_x_34820:
        /* <DEDUP_REMOVED lines=14> */
.L_x_34823:
[----:B------:R-:W-:Y:S05]  /*0920*/  BSYNC B0 ;  /* 0x0000000000007941 */ /* 0x000fea0003800000 */
.L_x_34822:
        /* <DEDUP_REMOVED lines=14> */
.L_x_34825:
[----:B------:R-:W-:Y:S05]  /*0a10*/  BSYNC B0 ;  /* 0x0000000000007941 */ /* 0x000fea0003800000 */
.L_x_34824:
[----:B------:R-:W-:Y:S01]  /*0a20*/  ISETP.GE.U32.AND P1, PT, R12, 0x300, PT ;  /* 0x000003000c00780c */ /* 0x000fe20003f26070 */
[----:B-1234-:R-:W-:Y:S01]  /*0a30*/  IMAD.WIDE.U32 R6, R3, -0x2daee0ad, RZ ;  /* 0xd2511f5303067825 */ /* 0x01efe200078e00ff */
[----:B------:R-:W-:Y:S02]  /*0a40*/  BSSY B0, `(.L_x_34826) ;  /* 0x0000012000007945 */ /* 0x000fe40003800000 */
[----:B------:R-:W-:Y:S01]  /*0a50*/  P2R R160, PR, RZ, 0x2 ;  /* 0x00000002ffa07803 */ /* 0x000fe20000000000 */
[----:B0-----:R-:W-:Y:S01]  /*0a60*/  IMAD.WIDE.U32 R4, R9, -0x2daee0ad, RZ ;  /* 0xd2511f5309047825 */ /* 0x001fe200078e00ff */
        /* <DEDUP_REMOVED lines=14> */
[----:B------:R-:W-:-:S07]  /*0b50*/  IADD3 R2, R2, 0x80, RZ ;  /* 0x0000008002027810 */ /* 0x000fce0007ffe0ff */
.L_x_34827:
[----:B------:R-:W-:Y:S05]  /*0b60*/  BSYNC B0 ;  /* 0x0000000000007941 */ /* 0x000fea0003800000 */
.L_x_34826:
        /* <DEDUP_REMOVED lines=19> */
[----:B------:R-:W-:-:S07]  /*0ca0*/  VIADD R2, R2, 0x80 ;  /* 0x0000008002027836 */ /* 0x000fce0000000000 */
.L_x_34829:
[----:B------:R-:W-:Y:S05]  /*0cb0*/  BSYNC B0 ;  /* 0x0000000000007941 */ /* 0x000fea0003800000 */
.L_x_34828:
        /* <DEDUP_REMOVED lines=8> */
[----:B------:R-:W-:Y:S02]  /*0d40*/  CS2R R56, SRZ ;  /* 0x0000000000387805 */ /* 0x000fe4000001ff00 */
[----:B------:R-:W-:-:S13]  /*0d50*/  ISETP.NE.AND.EX P1, PT, RZ, UR9, PT, P1 ;  /* 0x00000009ff007c0c */ /* 0x000fda000bf25310 */
[C---:B0-----:R-:W-:Y:S01]  /*0d60*/  @P1 LEA R6, P2, R2.reuse, UR8, 0x4 ;  /* 0x0000000802061c11 */ /* 0x041fe2000f8420ff */
[----:B-1----:R-:W-:-:S03]  /*0d70*/  IMAD.WIDE.U32 R60, R2, 0x10, R60 ;  /* 0x00000010023c7825 */ /* 0x002fc600078e003c */
[----:B------:R-:W-:-:S05]  /*0d80*/  @P1 LEA.HI.X R7, R2, UR9, RZ, 0x4, P2 ;  /* 0x0000000902071c11 */ /* 0x000fca00090f24ff */
[----:B------:R1:W5:Y:S04]  /*0d90*/  @P1 LDG.E.128 R56, desc[UR6][R6.64] ;  /* 0x0000000606381981 */ /* 0x000368000c1e1d00 */
[----:B------:R-:W5:Y:S01]  /*0da0*/  LDG.E.128 R60, desc[UR6][R60.64] ;  /* 0x000000063c3c7981 */ /* 0x000f62000c1e1d00 */
[----:B------:R-:W-:-:S07]  /*0db0*/  VIADD R2, R2, 0x80 ;  /* 0x0000008002027836 */ /* 0x000fce0000000000 */
.L_x_34831:
[----:B------:R-:W-:Y:S05]  /*0dc0*/  BSYNC B0 ;  /* 0x0000000000007941 */ /* 0x000fea0003800000 */
.L_x_34830:
        /* <DEDUP_REMOVED lines=9> */
[----:B------:R-:W-:Y:S02]  /*0e60*/  CS2R R64, SRZ ;  /* 0x0000000000407805 */ /* 0x000fe4000001ff00 */
[----:B------:R-:W-:-:S13]  /*0e70*/  ISETP.NE.AND.EX P1, PT, RZ, UR9, PT, P1 ;  /* 0x00000009ff007c0c */ /* 0x000fda000bf25310 */
[C---:B01----:R-:W-:Y:S01]  /*0e80*/  @P1 LEA R6, P2, R2.reuse, UR8, 0x4 ;  /* 0x0000000802061c11 */ /* 0x043fe2000f8420ff */
[----:B--2---:R-:W-:-:S03]  /*0e90*/  IMAD.WIDE.U32 R68, R2, 0x10, R68 ;  /* 0x0000001002447825 */ /* 0x004fc600078e0044 */
[----:B------:R-:W-:-:S05]  /*0ea0*/  @P1 LEA.HI.X R7, R2, UR9, RZ, 0x4, P2 ;  /* 0x0000000902071c11 */ /* 0x000fca00090f24ff */
[----:B------:R2:W5:Y:S04]  /*0eb0*/  @P1 LDG.E.128 R64, desc[UR6][R6.64] ;  /* 0x0000000606401981 */ /* 0x000568000c1e1d00 */
[----:B------:R-:W5:Y:S01]  /*0ec0*/  LDG.E.128 R68, desc[UR6][R68.64] ;  /* 0x0000000644447981 */ /* 0x000f62000c1e1d00 */
[----:B------:R-:W-:-:S07]  /*0ed0*/  IADD3 R2, R2, 0x80, RZ ;  /* 0x0000008002027810 */ /* 0x000fce0007ffe0ff */
.L_x_34833:
[----:B------:R-:W-:Y:S05]  /*0ee0*/  BSYNC B0 ;  /* 0x0000000000007941 */ /* 0x000fea0003800000 */
.L_x_34832:
        /* <DEDUP_REMOVED lines=8> */
[----:B------:R-:W-:Y:S02]  /*0f70*/  CS2R R72, SRZ ;  /* 0x0000000000487805 */ /* 0x000fe4000001ff00 */
[----:B------:R-:W-:-:S13]  /*0f80*/  ISETP.NE.AND.EX P1, PT, RZ, UR9, PT, P1 ;  /* 0x00000009ff007c0c */ /* 0x000fda000bf25310 */
[C---:B012---:R-:W-:Y:S01]  /*0f90*/  @P1 LEA R6, P2, R2.reuse, UR8, 0x4 ;  /* 0x0000000802061c11 */ /* 0x047fe2000f8420ff */
[----:B---3--:R-:W-:-:S03]  /*0fa0*/  IMAD.WIDE.U32 R144, R2, 0x10, R144 ;  /* 0x0000001002907825 */ /* 0x008fc600078e0090 */
[----:B------:R-:W-:-:S05]  /*0fb0*/  @P1 LEA.HI.X R7, R2, UR9, RZ, 0x4, P2 ;  /* 0x0000000902071c11 */ /* 0x000fca00090f24ff */
[----:B------:R3:W5:Y:S04]  /*0fc0*/  @P1 LDG.E.128 R72, desc[UR6][R6.64] ;  /* 0x0000000606481981 */ /* 0x000768000c1e1d00 */
[----:B------:R-:W5:Y:S02]  /*0fd0*/  LDG.E.128 R144, desc[UR6][R144.64] ;  /* 0x0000000690907981 */ /* 0x000f64000c1e1d00 */
.L_x_34835:
[----:B------:R-:W-:Y:S05]  /*0fe0*/  BSYNC B0 ;  /* 0x0000000000007941 */ /* 0x000fea0003800000 */
.L_x_34834:
[----:B------:R-:W-:Y:S01]  /*0ff0*/  ULDC UR8, c[0x0][0x214] ;  /* 0x0000850000087ab9 */ /* 0x000fe20000000800 */
[----:B0123--:R-:W-:Y:S02]  /*1000*/  LOP3.LUT R6, R3, UR30, R4, 0x96, !PT ;  /* 0x0000001e03067c12 */ /* 0x00ffe4000f8e9604 */
[----:B------:R-:W-:-:S13]  /*1010*/  ISETP.GE.AND P1, PT, R11, UR8, PT ;  /* 0x000000080b007c0c */ /* 0x000fda000bf26270 */
[----:B------:R-:W-:Y:S05]  /*1020*/  @P1 EXIT ;  /* 0x000000000000194d */ /* 0x000fea0003800000 */
[----:B------:R-:W-:Y:S01]  /*1030*/  SHF.R.S32.HI R0, RZ, 0x2, R0 ;  /* 0x00000002ff007819 */ /* 0x000fe20000011400 */
[C---:B------:R-:W-:Y:S01]  /*1040*/  IMAD.SHL.U32 R4, R77.reuse, 0x20, RZ ;  /* 0x000000204d047824 */ /* 0x040fe200078e00ff */
[----:B------:R-:W-:Y:S01]  /*1050*/  LOP3.LUT R3, R77, 0x60, RZ, 0xc0, !PT ;  /* 0x000000604d037812 */ /* 0x000fe200078ec0ff */
[----:B------:R-:W-:Y:S01]  /*1060*/  IMAD R9, R9, -0x2daee0ad, RZ ;  /* 0xd2511f5309097824 */ /* 0x000fe200078e02ff */
[----:B------:R-:W-:Y:S01]  /*1070*/  LOP3.LUT R2, R0, 0x7f, RZ, 0xc0, !PT ;  /* 0x0000007f00027812 */ /* 0x000fe200078ec0ff */
[----:B------:R-:W-:Y:S01]  /*1080*/  IMAD R10, R10, -0x326172a9, RZ ;  /* 0xcd9e8d570a0a7824 */ /* 0x000fe200078e02ff */
[----:B------:R-:W-:Y:S01]  /*1090*/  SHF.R.U32.HI R0, RZ, 0x2, R0 ;  /* 0x00000002ff007819 */ /* 0x000fe20000011600 */
[----:B------:R-:W-:Y:S01]  /*10a0*/  IMAD.HI.U32 R7, R6, -0x326172a9, RZ ;  /* 0xcd9e8d5706077827 */ /* 0x000fe200078e00ff */
[----:B------:R-:W-:Y:S01]  /*10b0*/  VIADDMNMX R3, R2, -R3, RZ, !PT ;  /* 0x8000000302037246 */ /* 0x000fe200078001ff */
[----:B------:R-:W-:Y:S01]  /*10c0*/  ULDC.U8 UR8, c[0x0][0x2a0] ;  /* 0x0000a80000087ab9 */ /* 0x000fe20000000000 */
[----:B------:R-:W-:Y:S01]  /*10d0*/  LOP3.LUT R0, R0, 0x3fffffe0, RZ, 0xc0, !PT ;  /* 0x3fffffe000007812 */ /* 0x000fe200078ec0ff */
[----:B------:R-:W-:Y:S01]  /*10e0*/  IMAD.MOV.U32 R148, RZ, RZ, 0x1 ;  /* 0x00000001ff947424 */ /* 0x000fe200078e00ff */
[----:B------:R-:W-:Y:S01]  /*10f0*/  VIMNMX R3, R3, 0x20, PT ;  /* 0x0000002003037848 */ /* 0x000fe20003fe0100 */
[----:B------:R-:W-:Y:S01]  /*1100*/  ULDC UR9, c[0x0][0x294] ;  /* 0x0000a50000097ab9 */ /* 0x000fe20000000800 */
[----:B------:R-:W-:Y:S01]  /*1110*/  LOP3.LUT R5, R4, 0x3e0, RZ, 0xc0, !PT ;  /* 0x000003e004057812 */ /* 0x000fe200078ec0ff */
[----:B------:R-:W-:Y:S01]  /*1120*/  ULDC UR12, c[0x0][0x290] ;  /* 0x0000a400000c7ab9 */ /* 0x000fe20000000800 */
[----:B------:R-:W-:Y:S01]  /*1130*/  LOP3.LUT R10, R7, UR31, R10, 0x96, !PT ;  /* 0x0000001f070a7c12 */ /* 0x000fe2000f8e960a */
[----:B------:R-:W-:Y:S01]  /*1140*/  IMAD.IADD R3, R3, 0x1, R0 ;  /* 0x0000000103037824 */ /* 0x000fe200078e0200 */
[----:B------:R-:W-:Y:S01]  /*1150*/  VIADDMNMX R5, R2, -R5, RZ, !PT ;  /* 0x8000000502057246 */ /* 0x000fe200078001ff */
[----:B------:R-:W-:Y:S01]  /*1160*/  IMAD.HI.U32 R2, R76, -0x2daee0ad, RZ ;  /* 0xd2511f534c027827 */ /* 0x000fe200078e00ff */
[----:B------:R-:W-:Y:S01]  /*1170*/  LOP3.LUT R8, R8, 0x3, RZ, 0xc0, !PT ;  /* 0x0000000308087812 */ /* 0x000fe200078ec0ff */
[----:B------:R-:W-:Y:S01]  /*1180*/  UISETP.NE.AND UP0, UPT, UR8, URZ, UPT ;  /* 0x0000003f0800728c */ /* 0x000fe2000bf05270 */
[----:B------:R-:W-:Y:S01]  /*1190*/  SHF.L.U32 R3, R3, 0x2, RZ ;  /* 0x0000000203037819 */ /* 0x000fe200000006ff */
[----:B------:R-:W-:Y:S01]  /*11a0*/  IMAD R7, R6, -0x326172a9, RZ ;  /* 0xcd9e8d5706077824 */ /* 0x000fe200078e02ff */
[----:B------:R-:W-:Y:S01]  /*11b0*/  LOP3.LUT R9, R2, UR32, R9, 0x96, !PT ;  /* 0x0000002002097c12 */ /* 0x000fe2000f8e9609 */
[----:B------:R-:W-:Y:S01]  /*11c0*/  IMAD R6, R76, -0x2daee0ad, RZ ;  /* 0xd2511f534c067824 */ /* 0x000fe200078e02ff */
[----:B------:R-:W-:Y:S01]  /*11d0*/  I2FP.F32.U32 R3, R3 ;  /* 0x0000000300037245 */ /* 0x000fe20000201000 */
[----:B------:R-:W-:Y:S01]  /*11e0*/  ULDC.64 UR10, c[0x0][0x298] ;  /* 0x0000a600000a7ab9 */ /* 0x000fe20000000a00 */
[----:B------:R-:W-:Y:S01]  /*11f0*/  VIMNMX R5, R5, 0x20, PT ;  /* 0x0000002005057848 */ /* 0x000fe20003fe0100 */
[----:B------:R-:W-:Y:S01]  /*1200*/  ULDC.64 UR14, c[0x0][0x210] ;  /* 0x00008400000e7ab9 */ /* 0x000fe20000000a00 */
[----:B------:R-:W0:Y:S03]  /*1210*/  MUFU.RCP R2, R3 ;  /* 0x0000000300027308 */ /* 0x000e260000001000 */
[----:B------:R-:W-:Y:S01]  /*1220*/  IMAD.IADD R0, R0, 0x1, R5 ;  /* 0x0000000100007824 */ /* 0x000fe200078e0205 */
[----:B------:R-:W-:-:S03]  /*1230*/  HFMA2.MMA R5, -RZ, RZ, 0, 0 ;  /* 0x00000000ff057435 */ /* 0x000fc600000001ff */
[----:B------:R-:W-:Y:S01]  /*1240*/  IMAD.SHL.U32 R0, R0, 0x4, RZ ;  /* 0x0000000400007824 */ /* 0x000fe200078e00ff */
[----:B0-----:R0:W-:Y:S04]  /*1250*/  STL [R1+0x4], R2 ;  /* 0x0000040201007387 */ /* 0x0011e80000100800 */
[----:B------:R0:W-:Y:S03]  /*1260*/  STL [R1+0x8], R0 ;  /* 0x0000080001007387 */ /* 0x0001e60000100800 */
.L_x_35255:
[----:B------:R-:W1:Y:S08]  /*1270*/  LDC.64 R124, c[0x0][0x280] ;  /* 0x0000a000ff7c7b82 */ /* 0x000e700000000a00 */
[----:B------:R-:W2:Y:S08]  /*1280*/  LDC R128, c[0x0][0x218] ;  /* 0x00008600ff807b82 */ /* 0x000eb00000000800 */
[----:B------:R-:W3:Y:S01]  /*1290*/  LDC.64 R130, c[0x0][0x288] ;  /* 0x0000a200ff827b82 */ /* 0x000ee20000000a00 */
[----:B-1----:R-:W-:-:S06]  /*12a0*/  IMAD.WIDE R124, R11, 0x4, R124 ;  /* 0x000000040b7c7825 */ /* 0x002fcc00078e027c */
[----:B------:R-:W4:Y:S01]  /*12b0*/  LDG.E R124, desc[UR6][R124.64] ;  /* 0x000000067c7c7981 */ /* 0x000f22000c1e1900 */
[----:B------:R-:W1:Y:S01]  /*12c0*/  S2R R149, SR_TID.X ;  /* 0x0000000000957919 */ /* 0x000e620000002100 */
[C---:B--2---:R-:W-:Y:S01]  /*12d0*/  IMAD R126, R11.reuse, R128, RZ ;  /* 0x000000800b7e7224 */ /* 0x044fe200078e02ff */
[----:B------:R-:W-:Y:S01]  /*12e0*/  BSSY B0, `(.L_x_34836) ;  /* 0x000019d000007945 */ /* 0x000fe20003800000 */
[----:B---3--:R-:W-:-:S06]  /*12f0*/  IMAD.WIDE R130, R11, 0x4, R130 ;  /* 0x000000040b827825 */ /* 0x008fcc00078e0282 */
[----:B-----5:R2:W5:Y:S02]  /*1300*/  LDG.E R130, desc[UR6][R130.64] ;  /* 0x0000000682827981 */ /* 0x020564000c1e1900 */
[----:B--2---:R-:W-:Y:S02]  /*1310*/  SHF.R.S32.HI R131, RZ, 0x1f, R11 ;  /* 0x0000001fff837819 */ /* 0x004fe4000001140b */
[----:B----4-:R-:W-:-:S13]  /*1320*/  ISETP.GE.AND P1, PT, R124, 0x1, PT ;  /* 0x000000017c00780c */ /* 0x010fda0003f26270 */
[----:B------:R-:W-:-:S04]  /*1330*/  @P1 VIADD R127, R124, 0xffffffff ;  /* 0xffffffff7c7f1836 */ /* 0x000fc80000000000 */
[----:B------:R-:W-:Y:S01]  /*1340*/  @P1 IMAD R128, R127, R128, RZ ;  /* 0x000000807f801224 */ /* 0x000fe200078e02ff */
[----:B------:R-:W-:-:S04]  /*1350*/  SHF.R.S32.HI R127, RZ, 0x1f, R126 ;  /* 0x0000001fff7f7819 */ /* 0x000fc8000001147e */
[----:B------:R-:W-:Y:S02]  /*1360*/  @P1 SHF.R.S32.HI R125, RZ, 0x1f, R128 ;  /* 0x0000001fff7d1819 */ /* 0x000fe40000011480 */
[----:B------:R-:W-:Y:S02]  /*1370*/  LEA.HI R127, R127, R126, RZ, 0x2 ;  /* 0x0000007e7f7f7211 */ /* 0x000fe400078f10ff */
[----:B------:R-:W-:Y:S02]  /*1380*/  @P1 LEA.HI R129, R125, R128, RZ, 0x2 ;  /* 0x000000807d811211 */ /* 0x000fe400078f10ff */
[----:B------:R-:W-:Y:S02]  /*1390*/  LEA.HI.SX32 R125, R127, R150, 0x1e ;  /* 0x000000967f7d7211 */ /* 0x000fe400078ff2ff */
[----:B-1----:R-:W-:Y:S02]  /*13a0*/  @P1 LOP3.LUT R150, R149, 0x7f, RZ, 0xc0, !PT ;  /* 0x0000007f95961812 */ /* 0x002fe400078ec0ff */
[----:B------:R-:W-:-:S02]  /*13b0*/  MOV R126, RZ ;  /* 0x000000ff007e7202 */ /* 0x000fc40000000f00 */
[----:B------:R-:W-:Y:S01]  /*13c0*/  @P1 LEA.HI.SX32 R126, R129, R150, 0x1e ;  /* 0x00000096817e1211 */ /* 0x000fe200078ff2ff */
[----:B------:R-:W-:Y:S06]  /*13d0*/  @!P0 BRA `(.L_x_34837) ;  /* 0x0000001800348947 */ /* 0x000fec0003800000 */
[----:B------:R-:W1:Y:S08]  /*13e0*/  LDC.64 R128, c[0x0][0x230] ;  /* 0x00008c00ff807b82 */ /* 0x000e700000000a00 */
[----:B------:R-:W2:Y:S01]  /*13f0*/  @P1 LDC.64 R82, c[0x0][0x220] ;  /* 0x00008800ff521b82 */ /* 0x000ea20000000a00 */
[----:B-1----:R-:W-:-:S04]  /*1400*/  ISETP.NE.U32.AND P2, PT, R128, RZ, PT ;  /* 0x000000ff8000720c */ /* 0x002fc80003f45070 */
[----:B------:R-:W-:-:S13]  /*1410*/  ISETP.NE.AND.EX P2, PT, R129, RZ, PT, P2 ;  /* 0x000000ff8100720c */ /* 0x000fda0003f45320 */
[----:B------:R-:W1:Y:S02]  /*1420*/  @P2 LDC.64 R80, c[0x0][0x230] ;  /* 0x00008c00ff502b82 */ /* 0x000e640000000a00 */
[----:B-1----:R-:W-:-:S05]  /*1430*/  @P2 IMAD.WIDE.U32 R80, R125, 0x10, R80 ;  /* 0x000000107d502825 */ /* 0x002fca00078e0050 */
[----:B------:R-:W3:Y:S01]  /*1440*/  @P2 LDG.E.128 R76, desc[UR6][R80.64] ;  /* 0x00000006504c2981 */ /* 0x000ee2000c1e1d00 */
[----:B------:R-:W-:Y:S01]  /*1450*/  ISETP.GT.AND P3, PT, R124, RZ, PT ;  /* 0x000000ff7c00720c */ /* 0x000fe20003f64270 */
[----:B--2---:R-:W-:Y:S01]  /*1460*/  @P1 IMAD.WIDE.U32 R82, R126, 0x10, R82 ;  /* 0x000000107e521825 */ /* 0x004fe200078e0052 */
[----:B------:R-:W-:Y:S04]  /*1470*/  BSSY B1, `(.L_x_34838) ;  /* 0x000005c000017945 */ /* 0x000fe80003800000 */
[----:B------:R1:W5:Y:S07]  /*1480*/  @P1 LDG.E.128 R84, desc[UR6][R82.64] ;  /* 0x0000000652541981 */ /* 0x00036e000c1e1d00 */
[----:B------:R-:W-:-:S04]  /*1490*/  @!P3 ISETP.NE.U32.AND P4, PT, R128, RZ, PT ;  /* 0x000000ff8000b20c */ /* 0x000fc80003f85070 */
[----:B------:R-:W-:Y:S01]  /*14a0*/  @!P3 ISETP.NE.AND.EX P4, PT, R129, RZ, PT, P4 ;  /* 0x000000ff8100b20c */ /* 0x000fe20003f85340 */
[----:B-1----:R-:W-:-:S03]  /*14b0*/  @!P3 IMAD.MOV.U32 R82, RZ, RZ, R8 ;  /* 0x000000ffff52b224 */ /* 0x002fc600078e0008 */
[----:B---3--:R-:W-:Y:S01]  /*14c0*/  @!P3 FSEL R80, R76, RZ, P4 ;  /* 0x000000ff4c50b208 */ /* 0x008fe20002000000 */
        /* <DEDUP_REMOVED lines=13> */
.L_x_34841:
[----:B------:R-:W-:-:S07]  /*15a0*/  MOV R4, R7 ;  /* 0x0000000700047202 */ /* 0x000fce0000000f00 */
.L_x_34842:
[----:B------:R-:W-:Y:S05]  /*15b0*/  BSYNC B2 ;  /* 0x0000000000027941 */ /* 0x000fea0003800000 */
.L_x_34840:
        /* <DEDUP_REMOVED lines=16> */
.L_x_34846:
[----:B------:R-:W-:Y:S05]  /*16c0*/  BSYNC B3 ;  /* 0x0000000000037941 */ /* 0x000fea0003800000 */
.L_x_34845:
[----:B------:R-:W-:Y:S01]  /*16d0*/  LOP3.LUT R6, R6, UR5, R5, 0x96, !PT ;  /* 0x0000000506067c12 */ /* 0x000fe2000f8e9605 */
[----:B------:R-:W-:-:S04]  /*16e0*/  IMAD.HI.U32 R7, R15, -0x326172a9, RZ ;  /* 0xcd9e8d570f077827 */ /* 0x000fc800078e00ff */
[----:B------:R-:W-:Y:S01]  /*16f0*/  IMAD R81, R15, -0x326172a9, RZ ;  /* 0xcd9e8d570f517824 */ /* 0x000fe200078e02ff */
[----:B------:R-:W-:Y:S01]  /*1700*/  LOP3.LUT R7, R7, UR4, R14, 0x96, !PT ;  /* 0x0000000407077c12 */ /* 0x000fe2000f8e960e */
[----:B------:R-:W-:-:S04]  /*1710*/  IMAD.WIDE.U32 R8, R6, -0x326172a9, RZ ;  /* 0xcd9e8d5706087825 */ /* 0x000fc800078e00ff */
[----:B------:R-:W-:Y:S01]  /*1720*/  IMAD.MOV.U32 R82, RZ, RZ, RZ ;  /* 0x000000ffff527224 */ /* 0x000fe200078e00ff */
        /* <DEDUP_REMOVED lines=38> */
.L_x_34844:
[----:B------:R-:W-:Y:S05]  /*1990*/  BSYNC B2 ;  /* 0x0000000000027941 */ /* 0x000fea0003800000 */
.L_x_34843:
        /* <DEDUP_REMOVED lines=9> */
.L_x_34839:
[----:B------:R-:W-:Y:S05]  /*1a30*/  BSYNC B1 ;  /* 0x0000000000017941 */ /* 0x000fea0003800000 */
.L_x_34838:
        /* <DEDUP_REMOVED lines=18> */
.L_x_34850:
[----:B------:R-:W-:-:S07]  /*1b60*/  IMAD.MOV.U32 R3, RZ, RZ, R7 ;  /* 0x000000ffff037224 */ /* 0x000fce00078e0007 */
.L_x_34851:
[----:B------:R-:W-:Y:S05]  /*1b70*/  BSYNC B2 ;  /* 0x0000000000027941 */ /* 0x000fea0003800000 */
.L_x_34849:
        /* <DEDUP_REMOVED lines=16> */
.L_x_34855:
[----:B------:R-:W-:Y:S05]  /*1c80*/  BSYNC B3 ;  /* 0x0000000000037941 */ /* 0x000fea0003800000 */
.L_x_34854:
        /* <DEDUP_REMOVED lines=42> */
[----:B------:R-:W-:Y:S01]  /*1f30*/  IMAD.MOV.U32 R6, RZ, RZ, R8 ;  /* 0x000000ffff067224 */ /* 0x000fe200078e0008 */
[----:B------:R-:W-:-:S11]  /*1f40*/  HFMA2.MMA R8, -RZ, RZ, 0, 0 ;  /* 0x00000000ff087435 */ /* 0x000fd600000001ff */
.L_x_34853:
[----:B------:R-:W-:Y:S05]  /*1f50*/  BSYNC B2 ;  /* 0x0000000000027941 */ /* 0x000fea0003800000 */
.L_x_34852:
        /* <DEDUP_REMOVED lines=9> */
.L_x_34848:
[----:B------:R-:W-:Y:S05]  /*1ff0*/  BSYNC B1 ;  /* 0x0000000000017941 */ /* 0x000fea0003800000 */
.L_x_34847:
        /* <DEDUP_REMOVED lines=11> */
[----:B0-----:R-:W-:-:S12]  /*20b0*/  IMAD.MOV.U32 R2, RZ, RZ, R9 ;  /* 0x000000ffff027224 */ /* 0x001fd800078e0009 */
[----:B------:R-:W-:Y:S05]  /*20c0*/  @!P4 BRA `(.L_x_34860) ;  /* 0x000000000018c947 */ /* 0x000fea0003800000 */
[----:B------:R-:W-:Y:S01]  /*20d0*/  ISETP.NE.AND P4, PT, R8, 0x3, PT ;  /* 0x000000030800780c */ /* 0x000fe20003f85270 */
[----:B------:R-:W-:-:S12]  /*20e0*/  IMAD.MOV.U32 R2, RZ, RZ, R10 ;  /* 0x000000ffff027224 */ /* 0x000fd800078e000a */
[----:B------:R-:W-:Y:S05]  /*20f0*/  @P4 BRA `(.L_x_34860) ;  /* 0x00000000000c4947 */ /* 0x000fea0003800000 */
[----:B------:R-:W-:Y:S01]  /*2100*/  MOV R2, R6 ;  /* 0x0000000600027202 */ /* 0x000fe20000000f00 */
[----:B------:R-:W-:Y:S06]  /*2110*/  BRA `(.L_x_34860) ;  /* 0x0000000000047947 */ /* 0x000fec0003800000 */
.L_x_34859:
[----:B0-----:R-:W-:-:S07]  /*2120*/  IMAD.MOV.U32 R2, RZ, RZ, R7 ;  /* 0x000000ffff027224 */ /* 0x001fce00078e0007 */
.L_x_34860:
[----:B------:R-:W-:Y:S05]  /*2130*/  BSYNC B2 ;  /* 0x0000000000027941 */ /* 0x000fea0003800000 */
.L_x_34858:
        /* <DEDUP_REMOVED lines=16> */
.L_x_34864:
[----:B------:R-:W-:Y:S05]  /*2240*/  BSYNC B3 ;  /* 0x0000000000037941 */ /* 0x000fea0003800000 */
.L_x_34863:
        /* <DEDUP_REMOVED lines=44> */
.L_x_34862:
[----:B------:R-:W-:Y:S05]  /*2510*/  BSYNC B2 ;  /* 0x0000000000027941 */ /* 0x000fea0003800000 */
.L_x_34861:
        /* <DEDUP_REMOVED lines=9> */
.L_x_34857:
[----:B------:R-:W-:Y:S05]  /*25b0*/  BSYNC B1 ;  /* 0x0000000000017941 */ /* 0x000fea0003800000 */
.L_x_34856:
        /* <DEDUP_REMOVED lines=11> */
[----:B0-----:R-:W-:-:S11]  /*2670*/  MOV R0, R9 ;  /* 0x0000000900007202 */ /* 0x001fd60000000f00 */
[----:B------:R-:W-:Y:S05]  /*2680*/  @!P3 BRA `(.L_x_34869) ;  /* 0x000000000018b947 */ /* 0x000fea0003800000 */
[----:B------:R-:W-:Y:S01]  /*2690*/  ISETP.NE.AND P3, PT, R127, 0x3, PT ;  /* 0x000000037f00780c */ /* 0x000fe20003f65270 */
[----:B------:R-:W-:-:S12]  /*26a0*/  IMAD.MOV.U32 R0, RZ, RZ, R10 ;  /* 0x000000ffff007224 */ /* 0x000fd800078e000a */
[----:B------:R-:W-:Y:S05]  /*26b0*/  @P3 BRA `(.L_x_34869) ;  /* 0x00000000000c3947 */ /* 0x000fea0003800000 */
[----:B------:R-:W-:Y:S01]  /*26c0*/  IMAD.MOV.U32 R0, RZ, RZ, R6 ;  /* 0x000000ffff007224 */ /* 0x000fe200078e0006 */
[----:B------:R-:W-:Y:S06]  /*26d0*/  BRA `(.L_x_34869) ;  /* 0x0000000000047947 */ /* 0x000fec0003800000 */
.L_x_34868:
[----:B0-----:R-:W-:-:S07]  /*26e0*/  MOV R0, R7 ;  /* 0x0000000700007202 */ /* 0x001fce0000000f00 */
.L_x_34869:
[----:B------:R-:W-:Y:S05]  /*26f0*/  BSYNC B2 ;  /* 0x0000000000027941 */ /* 0x000fea0003800000 */
.L_x_34867:
        /* <DEDUP_REMOVED lines=16> */
.L_x_34873:
[----:B------:R-:W-:Y:S05]  /*2800*/  BSYNC B3 ;  /* 0x0000000000037941 */ /* 0x000fea0003800000 */
.L_x_34872:
        /* <DEDUP_REMOVED lines=44> */
.L_x_34871:
[----:B------:R-:W-:Y:S05]  /*2ad0*/  BSYNC B2 ;  /* 0x0000000000027941 */ /* 0x000fea0003800000 */
.L_x_34870:
        /* <DEDUP_REMOVED lines=9> */
.L_x_34866:
[----:B------:R-:W-:Y:S05]  /*2b70*/  BSYNC B1 ;  /* 0x0000000000017941 */ /* 0x000fea0003800000 */
.L_x_34865:
[----:B------:R-:W1:Y:S01]  /*2b80*/  LDC.64 R128, c[0x0][0x238] ;  /* 0x00008e00ff807b82 */ /* 0x000e620000000a00 */
[----:B------:R-:W-:Y:S01]  /*2b90*/  BSSY B1, `(.L_x_34874) ;  /* 0x000000f000017945 */ /* 0x000fe20003800000 */
[----:B-1----:R-:W-:-:S05]  /*2ba0*/  IMAD.WIDE.U32 R128, R125, 0x10, R128 ;  /* 0x000000107d807825 */ /* 0x002fca00078e0080 */
[----:B------:R1:W-:Y:S01]  /*2bb0*/  STG.E.128 desc[UR6][R128.64], R80 ;  /* 0x0000005080007986 */ /* 0x0003e2000c101d06 */
[----:B------:R-:W-:Y:S05]  /*2bc0*/  @!P1 BRA `(.L_x_34875) ;  /* 0x00000000002c9947 */ /* 0x000fea0003800000 */
[----:B------:R-:W2:Y:S01]  /*2bd0*/  LDC.64 R164, c[0x0][0x240] ;  /* 0x00009000ffa47b82 */ /* 0x000ea20000000a00 */
[----:B------:R-:W-:Y:S02]  /*2be0*/  SHF.L.U32 R127, R2, 0x10, RZ ;  /* 0x00000010027f7819 */ /* 0x000fe400000006ff */
[----:B-1----:R-:W-:Y:S02]  /*2bf0*/  LOP3.LUT R128, R0, 0xffff, RZ, 0xc0, !PT ;  /* 0x0000ffff00807812 */ /* 0x002fe400078ec0ff */
[----:B------:R-:W-:-:S05]  /*2c00*/  LOP3.LUT R127, R127, 0xff0000, RZ, 0xc0, !PT ;  /* 0x00ff00007f7f7812 */ /* 0x000fca00078ec0ff */
[----:B------:R-:W-:Y:S01]  /*2c10*/  IMAD R127, R128, 0x1000000, R127 ;  /* 0x01000000807f7824 */ /* 0x000fe200078e027f */
[----:B------:R-:W-:-:S05]  /*2c20*/  LOP3.LUT R128, R3, 0xff, RZ, 0xc0, !PT ;  /* 0x000000ff03807812 */ /* 0x000fca00078ec0ff */
[----:B------:R-:W-:Y:S01]  /*2c30*/  IMAD R127, R128, 0x100, R127 ;  /* 0x00000100807f7824 */ /* 0x000fe200078e027f */
[----:B------:R-:W-:-:S04]  /*2c40*/  LOP3.LUT R128, R4, 0xff, RZ, 0xc0, !PT ;  /* 0x000000ff04807812 */ /* 0x000fc800078ec0ff */
[----:B------:R-:W-:Y:S01]  /*2c50*/  IADD3 R127, R127, R128, RZ ;  /* 0x000000807f7f7210 */ /* 0x000fe20007ffe0ff */
[----:B--2---:R-:W-:-:S05]  /*2c60*/  IMAD.WIDE.U32 R128, R126, 0x4, R164 ;  /* 0x000000047e807825 */ /* 0x004fca00078e00a4 */
[----:B------:R2:W-:Y:S02]  /*2c70*/  STG.E desc[UR6][R128.64], R127 ;  /* 0x0000007f80007986 */ /* 0x0005e4000c101906 */
.L_x_34875:
[----:B------:R-:W-:Y:S05]  /*2c80*/  BSYNC B1 ;  /* 0x0000000000017941 */ /* 0x000fea0003800000 */
.L_x_34874:
[----:B------:R-:W-:Y:S02]  /*2c90*/  VIADD R125, R125, 0x80 ;  /* 0x000000807d7d7836 */ /* 0x000fe40000000000 */
[----:B------:R-:W-:-:S07]  /*2ca0*/  VIADD R126, R126, 0x80 ;  /* 0x000000807e7e7836 */ /* 0x000fce0000000000 */
.L_x_34837:
[----:B------:R-:W-:Y:S05]  /*2cb0*/  BSYNC B0 ;  /* 0x0000000000007941 */ /* 0x000fea0003800000 */
.L_x_34836:
[----:B--2---:R-:W2:Y:S01]  /*2cc0*/  LDL R127, [R1] ;  /* 0x00000000017f7983 */ /* 0x004ea20000100800 */
[----:B------:R-:W-:Y:S01]  /*2cd0*/  BSSY B0, `(.L_x_34876) ;  /* 0x0000190000007945 */ /* 0x000fe20003800000 */
[----:B--2---:R-:W-:-:S13]  /*2ce0*/  ISETP.NE.AND P2, PT, R127, RZ, PT ;  /* 0x000000ff7f00720c */ /* 0x004fda0003f45270 */
[----:B------:R-:W-:Y:S05]  /*2cf0*/  @!P2 BRA `(.L_x_34877) ;  /* 0x000000180034a947 */ /* 0x000fea0003800000 */
[----:B-1----:R-:W1:Y:S08]  /*2d00*/  LDC.64 R128, c[0x0][0x230] ;  /* 0x00008c00ff807b82 */ /* 0x002e700000000a00 */
        /* <DEDUP_REMOVED lines=9> */
[----:B-----5:R1:W5:Y:S07]  /*2da0*/  @P1 LDG.E.128 R84, desc[UR6][R90.64] ;  /* 0x000000065a541981 */ /* 0x02036e000c1e1d00 */
[----:B------:R-:W-:-:S04]  /*2db0*/  @!P3 ISETP.NE.U32.AND P4, PT, R128, RZ, PT ;  /* 0x000000ff8000b20c */ /* 0x000fc80003f85070 */
[----:B------:R-:W-:Y:S02]  /*2dc0*/  @!P3 ISETP.NE.AND.EX P4, PT, R129, RZ, PT, P4 ;  /* 0x000000ff8100b20c */ /* 0x000fe40003f85340 */
[----:B-1----:R-:W-:Y:S02]  /*2dd0*/  @!P3 MOV R90, R8 ;  /* 0x00000008005ab202 */ /* 0x002fe40000000f00 */
        /* <DEDUP_REMOVED lines=14> */
.L_x_34881:
[----:B------:R-:W-:-:S07]  /*2ec0*/  IMAD.MOV.U32 R4, RZ, RZ, R7 ;  /* 0x000000ffff047224 */ /* 0x000fce00078e0007 */
.L_x_34882:
[----:B------:R-:W-:Y:S05]  /*2ed0*/  BSYNC B2 ;  /* 0x0000000000027941 */ /* 0x000fea0003800000 */
.L_x_34880:
        /* <DEDUP_REMOVED lines=16> */
.L_x_34886:
[----:B------:R-:W-:Y:S05]  /*2fe0*/  BSYNC B3 ;  /* 0x0000000000037941 */ /* 0x000fea0003800000 */
.L_x_34885:
        /* <DEDUP_REMOVED lines=43> */
[----:B------:R-:W-:-:S07]  /*32a0*/  IMAD.MOV.U32 R6, RZ, RZ, R8 ;  /* 0x000000ffff067224 */ /* 0x000fce00078e0008 */
.L_x_34884:
[----:B------:R-:W-:Y:S05]  /*32b0*/  BSYNC B2 ;  /* 0x0000000000027941 */ /* 0x000fea0003800000 */
.L_x_34883:
        /* <DEDUP_REMOVED lines=9> */
.L_x_34879:
[----:B------:R-:W-:Y:S05]  /*3350*/  BSYNC B1 ;  /* 0x0000000000017941 */ /* 0x000fea0003800000 */
.L_x_34878:
        /* <DEDUP_REMOVED lines=18> */
.L_x_34890:
[----:B------:R-:W-:-:S07]  /*3480*/  IMAD.MOV.U32 R3, RZ, RZ, R7 ;  /* 0x000000ffff037224 */ /* 0x000fce00078e0007 */
.L_x_34891:
[----:B------:R-:W-:Y:S05]  /*3490*/  BSYNC B2 ;  /* 0x0000000000027941 */ /* 0x000fea0003800000 */
.L_x_34889:
        /* <DEDUP_REMOVED lines=16> */
.L_x_34895:
[----:B------:R-:W-:Y:S05]  /*35a0*/  BSYNC B3 ;  /* 0x0000000000037941 */ /* 0x000fea0003800000 */
.L_x_34894:
        /* <DEDUP_REMOVED lines=42> */
[----:B------:R-:W-:Y:S02]  /*3850*/  IMAD.MOV.U32 R6, RZ, RZ, R8 ;  /* 0x000000ffff067224 */ /* 0x000fe400078e0008 */
[----:B------:R-:W-:-:S07]  /*3860*/  IMAD.MOV.U32 R8, RZ, RZ, RZ ;  /* 0x000000ffff087224 */ /* 0x000fce00078e00ff */
.L_x_34893:
[----:B------:R-:W-:Y:S05]  /*3870*/  BSYNC B2 ;  /* 0x0000000000027941 */ /* 0x000fea0003800000 */
.L_x_34892:
        /* <DEDUP_REMOVED lines=9> */
.L_x_34888:
[----:B------:R-:W-:Y:S05]  /*3910*/  BSYNC B1 ;  /* 0x0000000000017941 */ /* 0x000fea0003800000 */
.L_x_34887:
        /* <DEDUP_REMOVED lines=18> */
.L_x_34899:
[----:B0-----:R-:W-:-:S07]  /*3a40*/  MOV R2, R7 ;  /* 0x0000000700027202 */ /* 0x001fce0000000f00 */
.L_x_34900:
[----:B------:R-:W-:Y:S05]  /*3a50*/  BSYNC B2 ;  /* 0x0000000000027941 */ /* 0x000fea0003800000 */
.L_x_34898:
        /* <DEDUP_REMOVED lines=16> */
.L_x_34904:
[----:B------:R-:W-:Y:S05]  /*3b60*/  BSYNC B3 ;  /* 0x0000000000037941 */ /* 0x000fea0003800000 */
.L_x_34903:
        /* <DEDUP_REMOVED lines=44> */
.L_x_34902:
[----:B------:R-:W-:Y:S05]  /*3e30*/  BSYNC B2 ;  /* 0x0000000000027941 */ /* 0x000fea0003800000 */
.L_x_34901:
        /* <DEDUP_REMOVED lines=9> */
.L_x_34897:
[----:B------:R-:W-:Y:S05]  /*3ed0*/  BSYNC B1 ;  /* 0x0000000000017941 */ /* 0x000fea0003800000 */
.L_x_34896:
        /* <DEDUP_REMOVED lines=11> */
[----:B0-----:R-:W-:-:S12]  /*3f90*/  IMAD.MOV.U32 R0, RZ, RZ, R9 ;  /* 0x000000ffff007224 */ /* 0x001fd800078e0009 */
[----:B------:R-:W-:Y:S05]  /*3fa0*/  @!P3 BRA `(.L_x_34909) ;  /* 0x000000000018b947 */ /* 0x000fea0003800000 */
[----:B------:R-:W-:Y:S02]  /*3fb0*/  ISETP.NE.AND P3, PT, R127, 0x3, PT ;  /* 0x000000037f00780c */ /* 0x000fe40003f65270 */
[----:B------:R-:W-:-:S11]  /*3fc0*/  MOV R0, R10 ;  /* 0x0000000a00007202 */ /* 0x000fd60000000f00 */
[----:B------:R-:W-:Y:S05]  /*3fd0*/  @P3 BRA `(.L_x_34909) ;  /* 0x00000000000c3947 */ /* 0x000fea0003800000 */
[----:B------:R-:W-:Y:S01]  /*3fe0*/  IMAD.MOV.U32 R0, RZ, RZ, R6 ;  /* 0x000000ffff007224 */ /* 0x000fe200078e0006 */
[----:B------:R-:W-:Y:S06]  /*3ff0*/  BRA `(.L_x_34909) ;  /* 0x0000000000047947 */ /* 0x000fec0003800000 */
.L_x_34908:
[----:B0-----:R-:W-:-:S07]  /*4000*/  IMAD.MOV.U32 R0, RZ, RZ, R7 ;  /* 0x000000ffff007224 */ /* 0x001fce00078e0007 */
.L_x_34909:
[----:B------:R-:W-:Y:S05]  /*4010*/  BSYNC B2 ;  /* 0x0000000000027941 */ /* 0x000fea0003800000 */
.L_x_34907:
        /* <DEDUP_REMOVED lines=16> */
.L_x_34913:
[----:B------:R-:W-:Y:S05]  /*4120*/  BSYNC B3 ;  /* 0x0000000000037941 */ /* 0x000fea0003800000 */
.L_x_34912:
        /* <DEDUP_REMOVED lines=44> */
.L_x_34911:
[----:B------:R-:W-:Y:S05]  /*43f0*/  BSYNC B2 ;  /* 0x0000000000027941 */ /* 0x000fea0003800000 */
.L_x_34910:
        /* <DEDUP_REMOVED lines=9> */
.L_x_34906:
[----:B------:R-:W-:Y:S05]  /*4490*/  BSYNC B1 ;  /* 0x0000000000017941 */ /* 0x000fea0003800000 */
.L_x_34905:
[----:B------:R-:W1:Y:S01]  /*44a0*/  LDC.64 R128, c[0x0][0x238] ;  /* 0x00008e00ff807b82 */ /* 0x000e620000000a00 */
[----:B------:R-:W-:Y:S01]  /*44b0*/  BSSY B1, `(.L_x_34914) ;  /* 0x000000f000017945 */ /* 0x000fe20003800000 */
[----:B-1----:R-:W-:-:S05]  /*44c0*/  IMAD.WIDE.U32 R128, R125, 0x10, R128 ;  /* 0x000000107d807825 */ /* 0x002fca00078e0080 */
[----:B------:R1:W-:Y:S01]  /*44d0*/  STG.E.128 desc[UR6][R128.64], R88 ;  /* 0x0000005880007986 */ /* 0x0003e2000c101d06 */
[----:B------:R-:W-:Y:S05]  /*44e0*/  @!P1 BRA `(.L_x_34915) ;  /* 0x00000000002c9947 */ /* 0x000fea0003800000 */
[----:B------:R-:W2:Y:S01]  /*44f0*/  LDC.64 R164, c[0x0][0x240] ;  /* 0x00009000ffa47b82 */ /* 0x000ea20000000a00 */
[----:B------:R-:W-:Y:S01]  /*4500*/  IMAD.U32 R127, R2, 0x10000, RZ ;  /* 0x00010000027f7824 */ /* 0x000fe200078e00ff */
[----:B-1----:R-:W-:-:S04]  /*4510*/  LOP3.LUT R128, R0, 0xffff, RZ, 0xc0, !PT ;  /* 0x0000ffff00807812 */ /* 0x002fc800078ec0ff */
[----:B------:R-:W-:-:S04]  /*4520*/  LOP3.LUT R127, R127, 0xff0000, RZ, 0xc0, !PT ;  /* 0x00ff00007f7f7812 */ /* 0x000fc800078ec0ff */
[----:B------:R-:W-:Y:S02]  /*4530*/  LEA R127, R128, R127, 0x18 ;  /* 0x0000007f807f7211 */ /* 0x000fe400078ec0ff */
[----:B------:R-:W-:-:S05]  /*4540*/  LOP3.LUT R128, R3, 0xff, RZ, 0xc0, !PT ;  /* 0x000000ff03807812 */ /* 0x000fca00078ec0ff */
[----:B------:R-:W-:Y:S01]  /*4550*/  IMAD R127, R128, 0x100, R127 ;  /* 0x00000100807f7824 */ /* 0x000fe200078e027f */
[----:B------:R-:W-:-:S05]  /*4560*/  LOP3.LUT R128, R4, 0xff, RZ, 0xc0, !PT ;  /* 0x000000ff04807812 */ /* 0x000fca00078ec0ff */
[----:B------:R-:W-:Y:S02]  /*4570*/  IMAD.IADD R127, R127, 0x1, R128 ;  /* 0x000000017f7f7824 */ /* 0x000fe400078e0280 */
[----:B--2---:R-:W-:-:S05]  /*4580*/  IMAD.WIDE.U32 R128, R126, 0x4, R164 ;  /* 0x000000047e807825 */ /* 0x004fca00078e00a4 */
[----:B------:R2:W-:Y:S02]  /*4590*/  STG.E desc[UR6][R128.64], R127 ;  /* 0x0000007f80007986 */ /* 0x0005e4000c101906 */
.L_x_34915:
[----:B------:R-:W-:Y:S05]  /*45a0*/  BSYNC B1 ;  /* 0x0000000000017941 */ /* 0x000fea0003800000 */
.L_x_34914:
[----:B------:R-:W-:Y:S01]  /*45b0*/  IADD3 R125, R125, 0x80, RZ ;  /* 0x000000807d7d7810 */ /* 0x000fe20007ffe0ff */
[----:B------:R-:W-:-:S07]  /*45c0*/  VIADD R126, R126, 0x80 ;  /* 0x000000807e7e7836 */ /* 0x000fce0000000000 */
.L_x_34877:
[----:B------:R-:W-:Y:S05]  /*45d0*/  BSYNC B0 ;  /* 0x0000000000007941 */ /* 0x000fea0003800000 */
.L_x_34876:
[----:B------:R-:W-:Y:S01]  /*45e0*/  ISETP.NE.AND P2, PT, R163, RZ, PT ;  /* 0x000000ffa300720c */ /* 0x000fe20003f45270 */
[----:B------:R-:W-:-:S12]  /*45f0*/  BSSY B0, `(.L_x_34916) ;  /* 0x000018f000007945 */ /* 0x000fd80003800000 */
[----:B------:R-:W-:Y:S05]  /*4600*/  @!P2 BRA `(.L_x_34917) ;  /* 0x000000180034a947 */ /* 0x000fea0003800000 */
[----:B-12---:R-:W1:Y:S08]  /*4610*/  LDC.64 R128, c[0x0][0x230] ;  /* 0x00008c00ff807b82 */ /* 0x006e700000000a00 */
        /* <DEDUP_REMOVED lines=11> */
[----:B------:R-:W-:Y:S01]  /*46d0*/  @!P3 ISETP.NE.AND.EX P4, PT, R129, RZ, PT, P4 ;  /* 0x000000ff8100b20c */ /* 0x000fe20003f85340 */
[----:B-1----:R-:W-:-:S03]  /*46e0*/  @!P3 IMAD.MOV.U32 R94, RZ, RZ, R8 ;  /* 0x000000ffff5eb224 */ /* 0x002fc600078e0008 */
        /* <DEDUP_REMOVED lines=14> */
.L_x_34921:
[----:B------:R-:W-:-:S07]  /*47d0*/  IMAD.MOV.U32 R4, RZ, RZ, R7 ;  /* 0x000000ffff047224 */ /* 0x000fce00078e0007 */
.L_x_34922:
[----:B------:R-:W-:Y:S05]  /*47e0*/  BSYNC B2 ;  /* 0x0000000000027941 */ /* 0x000fea0003800000 */
.L_x_34920:
        /* <DEDUP_REMOVED lines=16> */
.L_x_34926:
[----:B------:R-:W-:Y:S05]  /*48f0*/  BSYNC B3 ;  /* 0x0000000000037941 */ /* 0x000fea0003800000 */
.L_x_34925:
        /* <DEDUP_REMOVED lines=44> */
.L_x_34924:
[----:B------:R-:W-:Y:S05]  /*4bc0*/  BSYNC B2 ;  /* 0x0000000000027941 */ /* 0x000fea0003800000 */
.L_x_34923:
        /* <DEDUP_REMOVED lines=9> */
.L_x_34919:
[----:B------:R-:W-:Y:S05]  /*4c60*/  BSYNC B1 ;  /* 0x0000000000017941 */ /* 0x000fea0003800000 */
.L_x_34918:
        /* <DEDUP_REMOVED lines=18> */
.L_x_34930:
[----:B------:R-:W-:-:S07]  /*4d90*/  MOV R3, R7 ;  /* 0x0000000700037202 */ /* 0x000fce0000000f00 */
.L_x_34931:
[----:B------:R-:W-:Y:S05]  /*4da0*/  BSYNC B2 ;  /* 0x0000000000027941 */ /* 0x000fea0003800000 */
.L_x_34929:
        /* <DEDUP_REMOVED lines=16> */
.L_x_34935:
[----:B------:R-:W-:Y:S05]  /*4eb0*/  BSYNC B3 ;  /* 0x0000000000037941 */ /* 0x000fea0003800000 */
.L_x_34934:
        /* <DEDUP_REMOVED lines=44> */
.L_x_34933:
[----:B------:R-:W-:Y:S05]  /*5180*/  BSYNC B2 ;  /* 0x0000000000027941 */ /* 0x000fea0003800000 */
.L_x_34932:
        /* <DEDUP_REMOVED lines=9> */
.L_x_34928:
[----:B------:R-:W-:Y:S05]  /*5220*/  BSYNC B1 ;  /* 0x0000000000017941 */ /* 0x000fea0003800000 */
.L_x_34927:
        /* <DEDUP_REMOVED lines=18> */
.L_x_34939:
[----:B0-----:R-:W-:-:S07]  /*5350*/  IMAD.MOV.U32 R2, RZ, RZ, R7 ;  /* 0x000000ffff027224 */ /* 0x001fce00078e0007 */
.L_x_34940:
[----:B------:R-:W-:Y:S05]  /*5360*/  BSYNC B2 ;  /* 0x0000000000027941 */ /* 0x000fea0003800000 */
.L_x_34938:
        /* <DEDUP_REMOVED lines=16> */
.L_x_34944:
[----:B------:R-:W-:Y:S05]  /*5470*/  BSYNC B3 ;  /* 0x0000000000037941 */ /* 0x000fea0003800000 */
.L_x_34943:
        /* <DEDUP_REMOVED lines=44> */
.L_x_34942:
[----:B------:R-:W-:Y:S05]  /*5740*/  BSYNC B2 ;  /* 0x0000000000027941 */ /* 0x000fea0003800000 */
.L_x_34941:
        /* <DEDUP_REMOVED lines=9> */
.L_x_34937:
[----:B------:R-:W-:Y:S05]  /*57e0*/  BSYNC B1 ;  /* 0x0000000000017941 */ /* 0x000fea0003800000 */
.L_x_34936:
        /* <DEDUP_REMOVED lines=18> */
.L_x_34948:
[----:B0-----:R-:W-:-:S07]  /*5910*/  IMAD.MOV.U32 R0, RZ, RZ, R7 ;  /* 0x000000ffff007224 */ /* 0x001fce00078e0007 */
.L_x_34949:
[----:B------:R-:W-:Y:S05]  /*5920*/  BSYNC B2 ;  /* 0x0000000000027941 */ /* 0x000fea0003800000 */
.L_x_34947:
        /* <DEDUP_REMOVED lines=16> */
.L_x_34953:
[----:B------:R-:W-:Y:S05]  /*5a30*/  BSYNC B3 ;  /* 0x0000000000037941 */ /* 0x000fea0003800000 */
.L_x_34952:
        /* <DEDUP_REMOVED lines=44> */
.L_x_34951:
[----:B------:R-:W-:Y:S05]  /*5d00*/  BSYNC B2 ;  /* 0x0000000000027941 */ /* 0x000fea0003800000 */
.L_x_34950:
        /* <DEDUP_REMOVED lines=9> */
.L_x_34946:
[----:B------:R-:W-:Y:S05]  /*5da0*/  BSYNC B1 ;  /* 0x0000000000017941 */ /* 0x000fea0003800000 */
.L_x_34945:
        /* <DEDUP_REMOVED lines=8> */
[----:B------:R-:W-:-:S05]  /*5e30*/  LOP3.LUT R127, R127, 0xff0000, RZ, 0xc0, !PT ;  /* 0x00ff00007f7f7812 */ /* 0x000fca00078ec0ff */
[----:B------:R-:W-:Y:S01]  /*5e40*/  IMAD R127, R128, 0x1000000, R127 ;  /* 0x01000000807f7824 */ /* 0x000fe200078e027f */
[----:B------:R-:W-:-:S04]  /*5e50*/  LOP3.LUT R128, R3, 0xff, RZ, 0xc0, !PT ;  /* 0x000000ff03807812 */ /* 0x000fc800078ec0ff */
[----:B------:R-:W-:Y:S02]  /*5e60*/  LEA R127, R128, R127, 0x8 ;  /* 0x0000007f807f7211 */ /* 0x000fe400078e40ff */
[----:B------:R-:W-:-:S05]  /*5e70*/  LOP3.LUT R128, R4, 0xff, RZ, 0xc0, !PT ;  /* 0x000000ff04807812 */ /* 0x000fca00078ec0ff */
[----:B------:R-:W-:Y:S02]  /*5e80*/  IMAD.IADD R127, R127, 0x1, R128 ;  /* 0x000000017f7f7824 */ /* 0x000fe400078e0280 */
[----:B--2---:R-:W-:-:S05]  /*5e90*/  IMAD.WIDE.U32 R128, R126, 0x4, R164 ;  /* 0x000000047e807825 */ /* 0x004fca00078e00a4 */
[----:B------:R2:W-:Y:S02]  /*5ea0*/  STG.E desc[UR6][R128.64], R127 ;  /* 0x0000007f80007986 */ /* 0x0005e4000c101906 */
.L_x_34955:
[----:B------:R-:W-:Y:S05]  /*5eb0*/  BSYNC B1 ;  /* 0x0000000000017941 */ /* 0x000fea0003800000 */
.L_x_34954:
[----:B------:R-:W-:Y:S01]  /*5ec0*/  VIADD R125, R125, 0x80 ;  /* 0x000000807d7d7836 */ /* 0x000fe20000000000 */
[----:B------:R-:W-:-:S07]  /*5ed0*/  IADD3 R126, R126, 0x80, RZ ;  /* 0x000000807e7e7810 */ /* 0x000fce0007ffe0ff */
.L_x_34917:
[----:B------:R-:W-:Y:S05]  /*5ee0*/  BSYNC B0 ;  /* 0x0000000000007941 */ /* 0x000fea0003800000 */
.L_x_34916:
        /* <DEDUP_REMOVED lines=31> */
.L_x_34961:
[----:B------:R-:W-:-:S07]  /*60e0*/  MOV R4, R7 ;  /* 0x0000000700047202 */ /* 0x000fce0000000f00 */
.L_x_34962:
[----:B------:R-:W-:Y:S05]  /*60f0*/  BSYNC B2 ;  /* 0x0000000000027941 */ /* 0x000fea0003800000 */
.L_x_34960:
        /* <DEDUP_REMOVED lines=16> */
.L_x_34966:
[----:B------:R-:W-:Y:S05]  /*6200*/  BSYNC B3 ;  /* 0x0000000000037941 */ /* 0x000fea0003800000 */
.L_x_34965:
        /* <DEDUP_REMOVED lines=44> */
.L_x_34964:
[----:B------:R-:W-:Y:S05]  /*64d0*/  BSYNC B2 ;  /* 0x0000000000027941 */ /* 0x000fea0003800000 */
.L_x_34963:
        /* <DEDUP_REMOVED lines=9> */
.L_x_34959:
[----:B------:R-:W-:Y:S05]  /*6570*/  BSYNC B1 ;  /* 0x0000000000017941 */ /* 0x000fea0003800000 */
.L_x_34958:
        /* <DEDUP_REMOVED lines=18> */
.L_x_34970:
[----:B------:R-:W-:-:S07]  /*66a0*/  IMAD.MOV.U32 R3, RZ, RZ, R7 ;  /* 0x000000ffff037224 */ /* 0x000fce00078e0007 */
.L_x_34971:
[----:B------:R-:W-:Y:S05]  /*66b0*/  BSYNC B2 ;  /* 0x0000000000027941 */ /* 0x000fea0003800000 */
.L_x_34969:
        /* <DEDUP_REMOVED lines=16> */
.L_x_34975:
[----:B------:R-:W-:Y:S05]  /*67c0*/  BSYNC B3 ;  /* 0x0000000000037941 */ /* 0x000fea0003800000 */
.L_x_34974:
        /* <DEDUP_REMOVED lines=44> */
.L_x_34973:
[----:B------:R-:W-:Y:S05]  /*6a90*/  BSYNC B2 ;  /* 0x0000000000027941 */ /* 0x000fea0003800000 */
.L_x_34972:
        /* <DEDUP_REMOVED lines=9> */
.L_x_34968:
[----:B------:R-:W-:Y:S05]  /*6b30*/  BSYNC B1 ;  /* 0x0000000000017941 */ /* 0x000fea0003800000 */
.L_x_34967:
        /* <DEDUP_REMOVED lines=18> */
.L_x_34979:
[----:B0-----:R-:W-:-:S07]  /*6c60*/  IMAD.MOV.U32 R2, RZ, RZ, R7 ;  /* 0x000000ffff027224 */ /* 0x001fce00078e0007 */
.L_x_34980:
[----:B------:R-:W-:Y:S05]  /*6c70*/  BSYNC B2 ;  /* 0x0000000000027941 */ /* 0x000fea0003800000 */
.L_x_34978:
        /* <DEDUP_REMOVED lines=16> */
.L_x_34984:
[----:B------:R-:W-:Y:S05]  /*6d80*/  BSYNC B3 ;  /* 0x0000000000037941 */ /* 0x000fea0003800000 */
.L_x_34983:
        /* <DEDUP_REMOVED lines=44> */
.L_x_34982:
[----:B------:R-:W-:Y:S05]  /*7050*/  BSYNC B2 ;  /* 0x0000000000027941 */ /* 0x000fea0003800000 */
.L_x_34981:
        /* <DEDUP_REMOVED lines=9> */
.L_x_34977:
[----:B------:R-:W-:Y:S05]  /*70f0*/  BSYNC B1 ;  /* 0x0000000000017941 */ /* 0x000fea0003800000 */
.L_x_34976:
        /* <DEDUP_REMOVED lines=18> */
.L_x_34988:
[----:B0-----:R-:W-:-:S07]  /*7220*/  MOV R0, R7 ;  /* 0x0000000700007202 */ /* 0x001fce0000000f00 */
.L_x_34989:
[----:B------:R-:W-:Y:S05]  /*7230*/  BSYNC B2 ;  /* 0x0000000000027941 */ /* 0x000fea0003800000 */
.L_x_34987:
        /* <DEDUP_REMOVED lines=16> */
.L_x_34993:
[----:B------:R-:W-:Y:S05]  /*7340*/  BSYNC B3 ;  /* 0x0000000000037941 */ /* 0x000fea0003800000 */
.L_x_34992:
        /* <DEDUP_REMOVED lines=44> */
.L_x_34991:
[----:B------:R-:W-:Y:S05]  /*7610*/  BSYNC B2 ;  /* 0x0000000000027941 */ /* 0x000fea0003800000 */
.L_x_34990:
        /* <DEDUP_REMOVED lines=9> */
.L_x_34986:
[----:B------:R-:W-:Y:S05]  /*76b0*/  BSYNC B1 ;  /* 0x0000000000017941 */ /* 0x000fea0003800000 */
.L_x_34985:
        /* <DEDUP_REMOVED lines=16> */
.L_x_34995:
[----:B------:R-:W-:Y:S05]  /*77c0*/  BSYNC B1 ;  /* 0x0000000000017941 */ /* 0x000fea0003800000 */
.L_x_34994:
[----:B------:R-:W-:Y:S02]  /*77d0*/  VIADD R125, R125, 0x80 ;  /* 0x000000807d7d7836 */ /* 0x000fe40000000000 */
[----:B------:R-:W-:-:S07]  /*77e0*/  VIADD R126, R126, 0x80 ;  /* 0x000000807e7e7836 */ /* 0x000fce0000000000 */
.L_x_34957:
[----:B------:R-:W-:Y:S05]  /*77f0*/  BSYNC B0 ;  /* 0x0000000000007941 */ /* 0x000fea0003800000 */
.L_x_34956:
        /* <DEDUP_REMOVED lines=31> */
.L_x_35001:
[----:B------:R-:W-:-:S07]  /*79f0*/  IMAD.MOV.U32 R4, RZ, RZ, R7 ;  /* 0x000000ffff047224 */ /* 0x000fce00078e0007 */
.L_x_35002:
[----:B------:R-:W-:Y:S05]  /*7a00*/  BSYNC B2 ;  /* 0x0000000000027941 */ /* 0x000fea0003800000 */
.L_x_35000:
        /* <DEDUP_REMOVED lines=16> */
.L_x_35006:
[----:B------:R-:W-:Y:S05]  /*7b10*/  BSYNC B3 ;  /* 0x0000000000037941 */ /* 0x000fea0003800000 */
.L_x_35005:
        /* <DEDUP_REMOVED lines=44> */
.L_x_35004:
[----:B------:R-:W-:Y:S05]  /*7de0*/  BSYNC B2 ;  /* 0x0000000000027941 */ /* 0x000fea0003800000 */
.L_x_35003:
        /* <DEDUP_REMOVED lines=9> */
.L_x_34999:
[----:B------:R-:W-:Y:S05]  /*7e80*/  BSYNC B1 ;  /* 0x0000000000017941 */ /* 0x000fea0003800000 */
.L_x_34998:
        /* <DEDUP_REMOVED lines=18> */
.L_x_35010:
[----:B------:R-:W-:-:S07]  /*7fb0*/  IMAD.MOV.U32 R3, RZ, RZ, R7 ;  /* 0x000000ffff037224 */ /* 0x000fce00078e0007 */
.L_x_35011:
[----:B------:R-:W-:Y:S05]  /*7fc0*/  BSYNC B2 ;  /* 0x0000000000027941 */ /* 0x000fea0003800000 */
.L_x_35009:
        /* <DEDUP_REMOVED lines=16> */
.L_x_35015:
[----:B------:R-:W-:Y:S05]  /*80d0*/  BSYNC B3 ;  /* 0x0000000000037941 */ /* 0x000fea0003800000 */
.L_x_35014:
        /* <DEDUP_REMOVED lines=44> */
.L_x_35013:
[----:B------:R-:W-:Y:S05]  /*83a0*/  BSYNC B2 ;  /* 0x0000000000027941 */ /* 0x000fea0003800000 */
.L_x_35012:
        /* <DEDUP_REMOVED lines=9> */
.L_x_35008:
[----:B------:R-:W-:Y:S05]  /*8440*/  BSYNC B1 ;  /* 0x0000000000017941 */ /* 0x000fea0003800000 */
.L_x_35007:
        /* <DEDUP_REMOVED lines=18> */
.L_x_35019:
[----:B0-----:R-:W-:-:S07]  /*8570*/  MOV R2, R7 ;  /* 0x0000000700027202 */ /* 0x001fce0000000f00 */
.L_x_35020:
[----:B------:R-:W-:Y:S05]  /*8580*/  BSYNC B2 ;  /* 0x0000000000027941 */ /* 0x000fea0003800000 */
.L_x_35018:
        /* <DEDUP_REMOVED lines=16> */
.L_x_35024:
[----:B------:R-:W-:Y:S05]  /*8690*/  BSYNC B3 ;  /* 0x0000000000037941 */ /* 0x000fea0003800000 */
.L_x_35023:
        /* <DEDUP_REMOVED lines=44> */
.L_x_35022:
[----:B------:R-:W-:Y:S05]  /*8960*/  BSYNC B2 ;  /* 0x0000000000027941 */ /* 0x000fea0003800000 */
.L_x_35021:
        /* <DEDUP_REMOVED lines=9> */
.L_x_35017:
[----:B------:R-:W-:Y:S05]  /*8a00*/  BSYNC B1 ;  /* 0x0000000000017941 */ /* 0x000fea0003800000 */
.L_x_35016:
        /* <DEDUP_REMOVED lines=18> */
.L_x_35028:
[----:B0-----:R-:W-:-:S07]  /*8b30*/  IMAD.MOV.U32 R0, RZ, RZ, R7 ;  /* 0x000000ffff007224 */ /* 0x001fce00078e0007 */
.L_x_35029:
[----:B------:R-:W-:Y:S05]  /*8b40*/  BSYNC B2 ;  /* 0x0000000000027941 */ /* 0x000fea0003800000 */
.L_x_35027:
        /* <DEDUP_REMOVED lines=16> */
.L_x_35033:
[----:B------:R-:W-:Y:S05]  /*8c50*/  BSYNC B3 ;  /* 0x0000000000037941 */ /* 0x000fea0003800000 */
.L_x_35032:
        /* <DEDUP_REMOVED lines=44> */
.L_x_35031:
[----:B------:R-:W-:Y:S05]  /*8f20*/  BSYNC B2 ;  /* 0x0000000000027941 */ /* 0x000fea0003800000 */
.L_x_35030:
        /* <DEDUP_REMOVED lines=9> */
.L_x_35026:
[----:B------:R-:W-:Y:S05]  /*8fc0*/  BSYNC B1 ;  /* 0x0000000000017941 */ /* 0x000fea0003800000 */
.L_x_35025:
        /* <DEDUP_REMOVED lines=16> */
.L_x_35035:
[----:B------:R-:W-:Y:S05]  /*90d0*/  BSYNC B1 ;  /* 0x0000000000017941 */ /* 0x000fea0003800000 */
.L_x_35034:
[----:B------:R-:W-:Y:S01]  /*90e0*/  IADD3 R125, R125, 0x80, RZ ;  /* 0x000000807d7d7810 */ /* 0x000fe20007ffe0ff */
[----:B------:R-:W-:-:S07]  /*90f0*/  VIADD R126, R126, 0x80 ;  /* 0x000000807e7e7836 */ /* 0x000fce0000000000 */
.L_x_34997:
[----:B------:R-:W-:Y:S05]  /*9100*/  BSYNC B0 ;  /* 0x0000000000007941 */ /* 0x000fea0003800000 */
.L_x_34996:
        /* <DEDUP_REMOVED lines=31> */
.L_x_35041:
[----:B------:R-:W-:-:S07]  /*9300*/  IMAD.MOV.U32 R4, RZ, RZ, R7 ;  /* 0x000000ffff047224 */ /* 0x000fce00078e0007 */
.L_x_35042:
[----:B------:R-:W-:Y:S05]  /*9310*/  BSYNC B2 ;  /* 0x0000000000027941 */ /* 0x000fea0003800000 */
.L_x_35040:
        /* <DEDUP_REMOVED lines=16> */
.L_x_35046:
[----:B------:R-:W-:Y:S05]  /*9420*/  BSYNC B3 ;  /* 0x0000000000037941 */ /* 0x000fea0003800000 */
.L_x_35045:
        /* <DEDUP_REMOVED lines=44> */
.L_x_35044:
[----:B------:R-:W-:Y:S05]  /*96f0*/  BSYNC B2 ;  /* 0x0000000000027941 */ /* 0x000fea0003800000 */
.L_x_35043:
        /* <DEDUP_REMOVED lines=9> */
.L_x_35039:
[----:B------:R-:W-:Y:S05]  /*9790*/  BSYNC B1 ;  /* 0x0000000000017941 */ /* 0x000fea0003800000 */
.L_x_35038:
        /* <DEDUP_REMOVED lines=18> */
.L_x_35050:
[----:B------:R-:W-:-:S07]  /*98c0*/  MOV R3, R7 ;  /* 0x0000000700037202 */ /* 0x000fce0000000f00 */
.L_x_35051:
[----:B------:R-:W-:Y:S05]  /*98d0*/  BSYNC B2 ;  /* 0x0000000000027941 */ /* 0x000fea0003800000 */
.L_x_35049:
        /* <DEDUP_REMOVED lines=16> */
.L_x_35055:
[----:B------:R-:W-:Y:S05]  /*99e0*/  BSYNC B3 ;  /* 0x0000000000037941 */ /* 0x000fea0003800000 */
.L_x_35054:
        /* <DEDUP_REMOVED lines=44> */
.L_x_35053:
[----:B------:R-:W-:Y:S05]  /*9cb0*/  BSYNC B2 ;  /* 0x0000000000027941 */ /* 0x000fea0003800000 */
.L_x_35052:
        /* <DEDUP_REMOVED lines=9> */
.L_x_35048:
[----:B------:R-:W-:Y:S05]  /*9d50*/  BSYNC B1 ;  /* 0x0000000000017941 */ /* 0x000fea0003800000 */
.L_x_35047:
        /* <DEDUP_REMOVED lines=18> */
.L_x_35059:
[----:B0-----:R-:W-:-:S07]  /*9e80*/  IMAD.MOV.U32 R2, RZ, RZ, R7 ;  /* 0x000000ffff027224 */ /* 0x001fce00078e0007 */
.L_x_35060:
[----:B------:R-:W-:Y:S05]  /*9e90*/  BSYNC B2 ;  /* 0x0000000000027941 */ /* 0x000fea0003800000 */
.L_x_35058:
        /* <DEDUP_REMOVED lines=16> */
.L_x_35064:
[----:B------:R-:W-:Y:S05]  /*9fa0*/  BSYNC B3 ;  /* 0x0000000000037941 */ /* 0x000fea0003800000 */
.L_x_35063:
        /* <DEDUP_REMOVED lines=44> */
.L_x_35062:
[----:B------:R-:W-:Y:S05]  /*a270*/  BSYNC B2 ;  /* 0x0000000000027941 */ /* 0x000fea0003800000 */
.L_x_35061:
        /* <DEDUP_REMOVED lines=9> */
.L_x_35057:
[----:B------:R-:W-:Y:S05]  /*a310*/  BSYNC B1 ;  /* 0x0000000000017941 */ /* 0x000fea0003800000 */
.L_x_35056:
        /* <DEDUP_REMOVED lines=18> */
.L_x_35068:
[----:B0-----:R-:W-:-:S07]  /*a440*/  IMAD.MOV.U32 R0, RZ, RZ, R7 ;  /* 0x000000ffff007224 */ /* 0x001fce00078e0007 */
.L_x_35069:
[----:B------:R-:W-:Y:S05]  /*a450*/  BSYNC B2 ;  /* 0x0000000000027941 */ /* 0x000fea0003800000 */
.L_x_35067:
        /* <DEDUP_REMOVED lines=16> */
.L_x_35073:
[----:B------:R-:W-:Y:S05]  /*a560*/  BSYNC B3 ;  /* 0x0000000000037941 */ /* 0x000fea0003800000 */
.L_x_35072:
        /* <DEDUP_REMOVED lines=44> */
.L_x_35071:
[----:B------:R-:W-:Y:S05]  /*a830*/  BSYNC B2 ;  /* 0x0000000000027941 */ /* 0x000fea0003800000 */
.L_x_35070:
        /* <DEDUP_REMOVED lines=9> */
.L_x_35066:
[----:B------:R-:W-:Y:S05]  /*a8d0*/  BSYNC B1 ;  /* 0x0000000000017941 */ /* 0x000fea0003800000 */
.L_x_35065:
        /* <DEDUP_REMOVED lines=16> */
.L_x_35075:
[----:B------:R-:W-:Y:S05]  /*a9e0*/  BSYNC B1 ;  /* 0x0000000000017941 */ /* 0x000fea0003800000 */
.L_x_35074:
[----:B------:R-:W-:Y:S01]  /*a9f0*/  VIADD R125, R125, 0x80 ;  /* 0x000000807d7d7836 */ /* 0x000fe20000000000 */
[----:B------:R-:W-:-:S07]  /*aa00*/  IADD3 R126, R126, 0x80, RZ ;  /* 0x000000807e7e7810 */ /* 0x000fce0007ffe0ff */
.L_x_35037:
[----:B------:R-:W-:Y:S05]  /*aa10*/  BSYNC B0 ;  /* 0x0000000000007941 */ /* 0x000fea0003800000 */
.L_x_35036:
        /* <DEDUP_REMOVED lines=31> */
.L_x_35081:
[----:B------:R-:W-:-:S07]  /*ac10*/  MOV R4, R7 ;  /* 0x0000000700047202 */ /* 0x000fce0000000f00 */
.L_x_35082:
[----:B------:R-:W-:Y:S05]  /*ac20*/  BSYNC B2 ;  /* 0x0000000000027941 */ /* 0x000fea0003800000 */
.L_x_35080:
        /* <DEDUP_REMOVED lines=16> */
.L_x_35086:
[----:B------:R-:W-:Y:S05]  /*ad30*/  BSYNC B3 ;  /* 0x0000000000037941 */ /* 0x000fea0003800000 */
.L_x_35085:
        /* <DEDUP_REMOVED lines=44> */
.L_x_35084:
[----:B------:R-:W-:Y:S05]  /*b000*/  BSYNC B2 ;  /* 0x0000000000027941 */ /* 0x000fea0003800000 */
.L_x_35083:
        /* <DEDUP_REMOVED lines=9> */
.L_x_35079:
[----:B------:R-:W-:Y:S05]  /*b0a0*/  BSYNC B1 ;  /* 0x0000000000017941 */ /* 0x000fea0003800000 */
.L_x_35078:
        /* <DEDUP_REMOVED lines=18> */
.L_x_35090:
[----:B------:R-:W-:-:S07]  /*b1d0*/  MOV R3, R7 ;  /* 0x0000000700037202 */ /* 0x000fce0000000f00 */
.L_x_35091:
[----:B------:R-:W-:Y:S05]  /*b1e0*/  BSYNC B2 ;  /* 0x0000000000027941 */ /* 0x000fea0003800000 */
.L_x_35089:
        /* <DEDUP_REMOVED lines=16> */
.L_x_35095:
[----:B------:R-:W-:Y:S05]  /*b2f0*/  BSYNC B3 ;  /* 0x0000000000037941 */ /* 0x000fea0003800000 */
.L_x_35094:
        /* <DEDUP_REMOVED lines=44> */
.L_x_35093:
[----:B------:R-:W-:Y:S05]  /*b5c0*/  BSYNC B2 ;  /* 0x0000000000027941 */ /* 0x000fea0003800000 */
.L_x_35092:
        /* <DEDUP_REMOVED lines=9> */
.L_x_35088:
[----:B------:R-:W-:Y:S05]  /*b660*/  BSYNC B1 ;  /* 0x0000000000017941 */ /* 0x000fea0003800000 */
.L_x_35087:
        /* <DEDUP_REMOVED lines=16> */
[----:B------:R-:W-:Y:S01]  /*b770*/  MOV R2, R6 ;  /* 0x0000000600027202 */ /* 0x000fe20000000f00 */
[----:B------:R-:W-:Y:S06]  /*b780*/  BRA `(.L_x_35100) ;  /* 0x0000000000047947 */ /* 0x000fec0003800000 */
.L_x_35099:
[----:B0-----:R-:W-:-:S07]  /*b790*/  IMAD.MOV.U32 R2, RZ, RZ, R7 ;  /* 0x000000ffff027224 */ /* 0x001fce00078e0007 */
.L_x_35100:
[----:B------:R-:W-:Y:S05]  /*b7a0*/  BSYNC B2 ;  /* 0x0000000000027941 */ /* 0x000fea0003800000 */
.L_x_35098:
        /* <DEDUP_REMOVED lines=16> */
.L_x_35104:
[----:B------:R-:W-:Y:S05]  /*b8b0*/  BSYNC B3 ;  /* 0x0000000000037941 */ /* 0x000fea0003800000 */
.L_x_35103:
        /* <DEDUP_REMOVED lines=44> */
.L_x_35102:
[----:B------:R-:W-:Y:S05]  /*bb80*/  BSYNC B2 ;  /* 0x0000000000027941 */ /* 0x000fea0003800000 */
.L_x_35101:
        /* <DEDUP_REMOVED lines=9> */
.L_x_35097:
[----:B------:R-:W-:Y:S05]  /*bc20*/  BSYNC B1 ;  /* 0x0000000000017941 */ /* 0x000fea0003800000 */
.L_x_35096:
        /* <DEDUP_REMOVED lines=18> */
.L_x_35108:
[----:B0-----:R-:W-:-:S07]  /*bd50*/  MOV R0, R7 ;  /* 0x0000000700007202 */ /* 0x001fce0000000f00 */
.L_x_35109:
[----:B------:R-:W-:Y:S05]  /*bd60*/  BSYNC B2 ;  /* 0x0000000000027941 */ /* 0x000fea0003800000 */
.L_x_35107:
        /* <DEDUP_REMOVED lines=16> */
.L_x_35113:
[----:B------:R-:W-:Y:S05]  /*be70*/  BSYNC B3 ;  /* 0x0000000000037941 */ /* 0x000fea0003800000 */
.L_x_35112:
        /* <DEDUP_REMOVED lines=44> */
.L_x_35111:
[----:B------:R-:W-:Y:S05]  /*c140*/  BSYNC B2 ;  /* 0x0000000000027941 */ /* 0x000fea0003800000 */
.L_x_35110:
        /* <DEDUP_REMOVED lines=9> */
.L_x_35106:
[----:B------:R-:W-:Y:S05]  /*c1e0*/  BSYNC B1 ;  /* 0x0000000000017941 */ /* 0x000fea0003800000 */
.L_x_35105:
        /* <DEDUP_REMOVED lines=16> */
.L_x_35115:
[----:B------:R-:W-:Y:S05]  /*c2f0*/  BSYNC B1 ;  /* 0x0000000000017941 */ /* 0x000fea0003800000 */
.L_x_35114:
[----:B------:R-:W-:Y:S01]  /*c300*/  IADD3 R125, R125, 0x80, RZ ;  /* 0x000000807d7d7810 */ /* 0x000fe20007ffe0ff */
[----:B------:R-:W-:-:S07]  /*c310*/  VIADD R126, R126, 0x80 ;  /* 0x000000807e7e7836 */ /* 0x000fce0000000000 */
.L_x_35077:
[----:B------:R-:W-:Y:S05]  /*c320*/  BSYNC B0 ;  /* 0x0000000000007941 */ /* 0x000fea0003800000 */
.L_x_35076:
        /* <DEDUP_REMOVED lines=31> */
.L_x_35121:
[----:B------:R-:W-:-:S07]  /*c520*/  IMAD.MOV.U32 R4, RZ, RZ, R7 ;  /* 0x000000ffff047224 */ /* 0x000fce00078e0007 */
.L_x_35122:
[----:B------:R-:W-:Y:S05]  /*c530*/  BSYNC B2 ;  /* 0x0000000000027941 */ /* 0x000fea0003800000 */
.L_x_35120:
        /* <DEDUP_REMOVED lines=16> */
.L_x_35126:
[----:B------:R-:W-:Y:S05]  /*c640*/  BSYNC B3 ;  /* 0x0000000000037941 */ /* 0x000fea0003800000 */
.L_x_35125:
        /* <DEDUP_REMOVED lines=44> */
.L_x_35124:
[----:B------:R-:W-:Y:S05]  /*c910*/  BSYNC B2 ;  /* 0x0000000000027941 */ /* 0x000fea0003800000 */
.L_x_35123:
        /* <DEDUP_REMOVED lines=9> */
.L_x_35119:
[----:B------:R-:W-:Y:S05]  /*c9b0*/  BSYNC B1 ;  /* 0x0000000000017941 */ /* 0x000fea0003800000 */
.L_x_35118:
        /* <DEDUP_REMOVED lines=18> */
.L_x_35130:
[----:B------:R-:W-:-:S07]  /*cae0*/  MOV R3, R7 ;  /* 0x0000000700037202 */ /* 0x000fce0000000f00 */
.L_x_35131:
[----:B------:R-:W-:Y:S05]  /*caf0*/  BSYNC B2 ;  /* 0x0000000000027941 */ /* 0x000fea0003800000 */
.L_x_35129:
        /* <DEDUP_REMOVED lines=16> */
.L_x_35135:
[----:B------:R-:W-:Y:S05]  /*cc00*/  BSYNC B3 ;  /* 0x0000000000037941 */ /* 0x000fea0003800000 */
.L_x_35134:
        /* <DEDUP_REMOVED lines=44> */
.L_x_35133:
[----:B------:R-:W-:Y:S05]  /*ced0*/  BSYNC B2 ;  /* 0x0000000000027941 */ /* 0x000fea0003800000 */
.L_x_35132:
        /* <DEDUP_REMOVED lines=9> */
.L_x_35128:
[----:B------:R-:W-:Y:S05]  /*cf70*/  BSYNC B1 ;  /* 0x0000000000017941 */ /* 0x000fea0003800000 */
.L_x_35127:
        /* <DEDUP_REMOVED lines=18> */
.L_x_35139:
[----:B0-----:R-:W-:-:S07]  /*d0a0*/  IMAD.MOV.U32 R2, RZ, RZ, R7 ;  /* 0x000000ffff027224 */ /* 0x001fce00078e0007 */
.L_x_35140:
[----:B------:R-:W-:Y:S05]  /*d0b0*/  BSYNC B2 ;  /* 0x0000000000027941 */ /* 0x000fea0003800000 */
.L_x_35138:
        /* <DEDUP_REMOVED lines=16> */
.L_x_35144:
[----:B------:R-:W-:Y:S05]  /*d1c0*/  BSYNC B3 ;  /* 0x0000000000037941 */ /* 0x000fea0003800000 */
.L_x_35143:
        /* <DEDUP_REMOVED lines=44> */
.L_x_35142:
[----:B------:R-:W-:Y:S05]  /*d490*/  BSYNC B2 ;  /* 0x0000000000027941 */ /* 0x000fea0003800000 */
.L_x_35141:
        /* <DEDUP_REMOVED lines=9> */
.L_x_35137:
[----:B------:R-:W-:Y:S05]  /*d530*/  BSYNC B1 ;  /* 0x0000000000017941 */ /* 0x000fea0003800000 */
.L_x_35136:
        /* <DEDUP_REMOVED lines=18> */
.L_x_35148:
[----:B0-----:R-:W-:-:S07]  /*d660*/  MOV R0, R7 ;  /* 0x0000000700007202 */ /* 0x001fce0000000f00 */
.L_x_35149:
[----:B------:R-:W-:Y:S05]  /*d670*/  BSYNC B2 ;  /* 0x0000000000027941 */ /* 0x000fea0003800000 */
.L_x_35147:
        /* <DEDUP_REMOVED lines=16> */
.L_x_35153:
[----:B------:R-:W-:Y:S05]  /*d780*/  BSYNC B3 ;  /* 0x0000000000037941 */ /* 0x000fea0003800000 */
.L_x_35152:
        /* <DEDUP_REMOVED lines=44> */
.L_x_35151:
[----:B------:R-:W-:Y:S05]  /*da50*/  BSYNC B2 ;  /* 0x0000000000027941 */ /* 0x000fea0003800000 */
.L_x_35150:
        /* <DEDUP_REMOVED lines=9> */
.L_x_35146:
[----:B------:R-:W-:Y:S05]  /*daf0*/  BSYNC B1 ;  /* 0x0000000000017941 */ /* 0x000fea0003800000 */
.L_x_35145:
        /* <DEDUP_REMOVED lines=16> */
.L_x_35155:
[----:B------:R-:W-:Y:S05]  /*dc00*/  BSYNC B1 ;  /* 0x0000000000017941 */ /* 0x000fea0003800000 */
.L_x_35154:
[----:B------:R-:W-:Y:S01]  /*dc10*/  IADD3 R125, R125, 0x80, RZ ;  /* 0x000000807d7d7810 */ /* 0x000fe20007ffe0ff */
[----:B------:R-:W-:-:S07]  /*dc20*/  VIADD R126, R126, 0x80 ;  /* 0x000000807e7e7836 */ /* 0x000fce0000000000 */
.L_x_35117:
[----:B------:R-:W-:Y:S05]  /*dc30*/  BSYNC B0 ;  /* 0x0000000000007941 */ /* 0x000fea0003800000 */
.L_x_35116:
        /* <DEDUP_REMOVED lines=31> */
.L_x_35161:
[----:B------:R-:W-:-:S07]  /*de30*/  IMAD.MOV.U32 R4, RZ, RZ, R7 ;  /* 0x000000ffff047224 */ /* 0x000fce00078e0007 */
.L_x_35162:
[----:B------:R-:W-:Y:S05]  /*de40*/  BSYNC B2 ;  /* 0x0000000000027941 */ /* 0x000fea0003800000 */
.L_x_35160:
        /* <DEDUP_REMOVED lines=16> */
.L_x_35166:
[----:B------:R-:W-:Y:S05]  /*df50*/  BSYNC B3 ;  /* 0x0000000000037941 */ /* 0x000fea0003800000 */
.L_x_35165:
        /* <DEDUP_REMOVED lines=44> */
.L_x_35164:
[----:B------:R-:W-:Y:S05]  /*e220*/  BSYNC B2 ;  /* 0x0000000000027941 */ /* 0x000fea0003800000 */
.L_x_35163:
        /* <DEDUP_REMOVED lines=9> */
.L_x_35159:
[----:B------:R-:W-:Y:S05]  /*e2c0*/  BSYNC B1 ;  /* 0x0000000000017941 */ /* 0x000fea0003800000 */
.L_x_35158:
        /* <DEDUP_REMOVED lines=18> */
.L_x_35170:
[----:B------:R-:W-:-:S07]  /*e3f0*/  MOV R3, R7 ;  /* 0x0000000700037202 */ /* 0x000fce0000000f00 */
.L_x_35171:
[----:B------:R-:W-:Y:S05]  /*e400*/  BSYNC B2 ;  /* 0x0000000000027941 */ /* 0x000fea0003800000 */
.L_x_35169:
        /* <DEDUP_REMOVED lines=16> */
.L_x_35175:
[----:B------:R-:W-:Y:S05]  /*e510*/  BSYNC B3 ;  /* 0x0000000000037941 */ /* 0x000fea0003800000 */
.L_x_35174:
        /* <DEDUP_REMOVED lines=44> */
.L_x_35173:
[----:B------:R-:W-:Y:S05]  /*e7e0*/  BSYNC B2 ;  /* 0x0000000000027941 */ /* 0x000fea0003800000 */
.L_x_35172:
        /* <DEDUP_REMOVED lines=9> */
.L_x_35168:
[----:B------:R-:W-:Y:S05]  /*e880*/  BSYNC B1 ;  /* 0x0000000000017941 */ /* 0x000fea0003800000 */
.L_x_35167:
        /* <DEDUP_REMOVED lines=18> */
.L_x_35179:
[----:B0-----:R-:W-:-:S07]  /*e9b0*/  IMAD.MOV.U32 R2, RZ, RZ, R7 ;  /* 0x000000ffff027224 */ /* 0x001fce00078e0007 */
.L_x_35180:
[----:B------:R-:W-:Y:S05]  /*e9c0*/  BSYNC B2 ;  /* 0x0000000000027941 */ /* 0x000fea0003800000 */
.L_x_35178:
        /* <DEDUP_REMOVED lines=16> */
.L_x_35184:
[----:B------:R-:W-:Y:S05]  /*ead0*/  BSYNC B3 ;  /* 0x0000000000037941 */ /* 0x000fea0003800000 */
.L_x_35183:
        /* <DEDUP_REMOVED lines=44> */
.L_x_35182:
[----:B------:R-:W-:Y:S05]  /*eda0*/  BSYNC B2 ;  /* 0x0000000000027941 */ /* 0x000fea0003800000 */
.L_x_35181:
        /* <DEDUP_REMOVED lines=9> */
.L_x_35177:
[----:B------:R-:W-:Y:S05]  /*ee40*/  BSYNC B1 ;  /* 0x0000000000017941 */ /* 0x000fea0003800000 */
.L_x_35176:
        /* <DEDUP_REMOVED lines=18> */
.L_x_35188:
[----:B0-----:R-:W-:-:S07]  /*ef70*/  MOV R0, R7 ;  /* 0x0000000700007202 */ /* 0x001fce0000000f00 */
.L_x_35189:
[----:B------:R-:W-:Y:S05]  /*ef80*/  BSYNC B2 ;  /* 0x0000000000027941 */ /* 0x000fea0003800000 */
.L_x_35187:
        /* <DEDUP_REMOVED lines=16> */
.L_x_35193:
[----:B------:R-:W-:Y:S05]  /*f090*/  BSYNC B3 ;  /* 0x0000000000037941 */ /* 0x000fea0003800000 */
.L_x_35192:
        /* <DEDUP_REMOVED lines=44> */
.L_x_35191:
[----:B------:R-:W-:Y:S05]  /*f360*/  BSYNC B2 ;  /* 0x0000000000027941 */ /* 0x000fea0003800000 */
.L_x_35190:
        /* <DEDUP_REMOVED lines=9> */
.L_x_35186:
[----:B------:R-:W-:Y:S05]  /*f400*/  BSYNC B1 ;  /* 0x0000000000017941 */ /* 0x000fea0003800000 */
.L_x_35185:
        /* <DEDUP_REMOVED lines=16> */
.L_x_35195:
[----:B------:R-:W-:Y:S05]  /*f510*/  BSYNC B1 ;  /* 0x0000000000017941 */ /* 0x000fea0003800000 */
.L_x_35194:
[----:B------:R-:W-:Y:S01]  /*f520*/  IADD3 R125, R125, 0x80, RZ ;  /* 0x000000807d7d7810 */ /* 0x000fe20007ffe0ff */
[----:B------:R-:W-:-:S07]  /*f530*/  VIADD R126, R126, 0x80 ;  /* 0x000000807e7e7836 */ /* 0x000fce0000000000 */
.L_x_35157:
[----:B------:R-:W-:Y:S05]  /*f540*/  BSYNC B0 ;  /* 0x0000000000007941 */ /* 0x000fea0003800000 */
.L_x_35156:
        /* <DEDUP_REMOVED lines=31> */
.L_x_35201:
[----:B------:R-:W-:-:S07]  /*f740*/  IMAD.MOV.U32 R4, RZ, RZ, R7 ;  /* 0x000000ffff047224 */ /* 0x000fce00078e0007 */
.L_x_35202:
[----:B------:R-:W-:Y:S05]  /*f750*/  BSYNC B2 ;  /* 0x0000000000027941 */ /* 0x000fea0003800000 */
.L_x_35200:
        /* <DEDUP_REMOVED lines=16> */
.L_x_35206:
[----:B------:R-:W-:Y:S05]  /*f860*/  BSYNC B3 ;  /* 0x0000000000037941 */ /* 0x000fea0003800000 */
.L_x_35205:
        /* <DEDUP_REMOVED lines=44> */
.L_x_35204:
[----:B------:R-:W-:Y:S05]  /*fb30*/  BSYNC B2 ;  /* 0x0000000000027941 */ /* 0x000fea0003800000 */
.L_x_35203:
        /* <DEDUP_REMOVED lines=9> */
.L_x_35199:
[----:B------:R-:W-:Y:S05]  /*fbd0*/  BSYNC B1 ;  /* 0x0000000000017941 */ /* 0x000fea0003800000 */
.L_x_35198:
        /* <DEDUP_REMOVED lines=18> */
.L_x_35210:
[----:B------:R-:W-:-:S07]  /*fd00*/  MOV R3, R7 ;  /* 0x0000000700037202 */ /* 0x000fce0000000f00 */
.L_x_35211:
[----:B------:R-:W-:Y:S05]  /*fd10*/  BSYNC B2 ;  /* 0x0000000000027941 */ /* 0x000fea0003800000 */
.L_x_35209:
        /* <DEDUP_REMOVED lines=16> */
.L_x_35215:
[----:B------:R-:W-:Y:S05]  /*fe20*/  BSYNC B3 ;  /* 0x0000000000037941 */ /* 0x000fea0003800000 */
.L_x_35214:
        /* <DEDUP_REMOVED lines=44> */
.L_x_35213:
[----:B------:R-:W-:Y:S05]  /*100f0*/  BSYNC B2 ;  /* 0x0000000000027941 */ /* 0x000fea0003800000 */
.L_x_35212:
        /* <DEDUP_REMOVED lines=9> */
.L_x_35208:
[----:B------:R-:W-:Y:S05]  /*10190*/  BSYNC B1 ;  /* 0x0000000000017941 */ /* 0x000fea0003800000 */
.L_x_35207:
        /* <DEDUP_REMOVED lines=18> */
.L_x_35219:
[----:B0-----:R-:W-:-:S07]  /*102c0*/  IMAD.MOV.U32 R2, RZ, RZ, R7 ;  /* 0x000000ffff027224 */ /* 0x001fce00078e0007 */
.L_x_35220:
[----:B------:R-:W-:Y:S05]  /*102d0*/  BSYNC B2 ;  /* 0x0000000000027941 */ /* 0x000fea0003800000 */
.L_x_35218:
        /* <DEDUP_REMOVED lines=16> */
.L_x_35224:
[----:B------:R-:W-:Y:S05]  /*103e0*/  BSYNC B3 ;  /* 0x0000000000037941 */ /* 0x000fea0003800000 */
.L_x_35223:
        /* <DEDUP_REMOVED lines=44> */
.L_x_35222:
[----:B------:R-:W-:Y:S05]  /*106b0*/  BSYNC B2 ;  /* 0x0000000000027941 */ /* 0x000fea0003800000 */
.L_x_35221:
        /* <DEDUP_REMOVED lines=9> */
.L_x_35217:
[----:B------:R-:W-:Y:S05]  /*10750*/  BSYNC B1 ;  /* 0x0000000000017941 */ /* 0x000fea0003800000 */
.L_x_35216:
        /* <DEDUP_REMOVED lines=18> */
.L_x_35228:
[----:B0-----:R-:W-:-:S07]  /*10880*/  MOV R0, R7 ;  /* 0x0000000700007202 */ /* 0x001fce0000000f00 */
.L_x_35229:
[----:B------:R-:W-:Y:S05]  /*10890*/  BSYNC B2 ;  /* 0x0000000000027941 */ /* 0x000fea0003800000 */
.L_x_35227:
        /* <DEDUP_REMOVED lines=16> */
.L_x_35233:
[----:B------:R-:W-:Y:S05]  /*109a0*/  BSYNC B3 ;  /* 0x0000000000037941 */ /* 0x000fea0003800000 */
.L_x_35232:
        /* <DEDUP_REMOVED lines=44> */
.L_x_35231:
[----:B------:R-:W-:Y:S05]  /*10c70*/  BSYNC B2 ;  /* 0x0000000000027941 */ /* 0x000fea0003800000 */
.L_x_35230:
        /* <DEDUP_REMOVED lines=9> */
.L_x_35226:
[----:B------:R-:W-:Y:S05]  /*10d10*/  BSYNC B1 ;  /* 0x0000000000017941 */ /* 0x000fea0003800000 */
.L_x_35225:
[----:B------:R-:W1:Y:S02]  /*10d20*/  LDC.64 R128, c[0x0][0x238] ;  /* 0x00008e00ff807b82 */ /* 0x000e640000000a00 */
[----:B-1----:R-:W-:-:S05]  /*10d30*/  IMAD.WIDE.U32 R124, R125, 0x10, R128 ;  /* 0x000000107d7c7825 */ /* 0x002fca00078e0080 */
[----:B------:R3:W-:Y:S01]  /*10d40*/  STG.E.128 desc[UR6][R124.64], R120 ;  /* 0x000000787c007986 */ /* 0x0007e2000c101d06 */
[----:B------:R-:W-:Y:S05]  /*10d50*/  @!P1 BRA `(.L_x_35197) ;  /* 0x00000000002c9947 */ /* 0x000fea0003800000 */
[----:B---3--:R-:W1:Y:S02]  /*10d60*/  LDC.64 R124, c[0x0][0x240] ;  /* 0x00009000ff7c7b82 */ /* 0x008e640000000a00 */
[----:B-1----:R-:W-:Y:S01]  /*10d70*/  IMAD.WIDE.U32 R126, R126, 0x4, R124 ;  /* 0x000000047e7e7825 */ /* 0x002fe200078e007c */
[----:B------:R-:W-:-:S04]  /*10d80*/  SHF.L.U32 R124, R2, 0x10, RZ ;  /* 0x00000010027c7819 */ /* 0x000fc800000006ff */
        /* <DEDUP_REMOVED lines=8> */
.L_x_35197:
[----:B------:R-:W-:Y:S05]  /*10e10*/  BSYNC B0 ;  /* 0x0000000000007941 */ /* 0x000fea0003800000 */
.L_x_35196:
[----:B---3--:R-:W-:Y:S01]  /*10e20*/  FADD.FTZ R124, RZ, R80 ;  /* 0x00000050ff7c7221 */ /* 0x008fe20000010000 */
[C---:B------:R-:W-:Y:S01]  /*10e30*/  ISETP.GT.U32.AND P1, PT, R12.reuse, 0xff, PT ;  /* 0x000000ff0c00780c */ /* 0x040fe20003f24070 */
[----:B------:R-:W3:Y:S01]  /*10e40*/  S2R R165, SR_TID.X ;  /* 0x0000000000a57919 */ /* 0x000ee20000002100 */
[C---:B------:R-:W-:Y:S01]  /*10e50*/  ISETP.GT.U32.AND P2, PT, R12.reuse, 0x37f, PT ;  /* 0x0000037f0c00780c */ /* 0x040fe20003f44070 */
[----:B----4-:R-:W-:Y:S01]  /*10e60*/  FADD.FTZ R125, R81, R124 ;  /* 0x0000007c517d7221 */ /* 0x010fe20000010000 */
[----:B--2---:R-:W-:Y:S01]  /*10e70*/  P2R R127, PR, RZ, 0x2 ;  /* 0x00000002ff7f7803 */ /* 0x004fe20000000000 */
[----:B------:R-:W-:Y:S01]  /*10e80*/  UMOV UR8, 0xffffffff ;  /* 0xffffffff00087882 */ /* 0x000fe20000000000 */
[----:B------:R-:W-:Y:S01]  /*10e90*/  ISETP.GT.U32.AND P3, PT, R12, 0x3ff, PT ;  /* 0x000003ff0c00780c */ /* 0x000fe20003f64070 */
[----:B------:R-:W-:Y:S01]  /*10ea0*/  FADD.FTZ R124, R82, R125 ;  /* 0x0000007d527c7221 */ /* 0x000fe20000010000 */
[----:B------:R-:W-:Y:S02]  /*10eb0*/  ISETP.GT.U32.AND P4, PT, R12, 0x47f, PT ;  /* 0x0000047f0c00780c */ /* 0x000fe40003f84070 */
[----:B------:R-:W-:Y:S01]  /*10ec0*/  LOP3.LUT P6, RZ, R148, 0xff, RZ, 0xc0, !PT ;  /* 0x000000ff94ff7812 */ /* 0x000fe200078cc0ff */
[----:B------:R-:W-:Y:S01]  /*10ed0*/  FADD.FTZ R124, R83, R124 ;  /* 0x0000007c537c7221 */ /* 0x000fe20000010000 */
[----:B------:R-:W-:-:S02]  /*10ee0*/  ISETP.GT.U32.AND P5, PT, R12, 0x4ff, PT ;  /* 0x000004ff0c00780c */ /* 0x000fc40003fa4070 */
[----:B------:R-:W-:Y:S02]  /*10ef0*/  P2R R151, PR, RZ, 0x40 ;  /* 0x00000040ff977803 */ /* 0x000fe40000000000 */
[----:B-1----:R-:W-:-:S05]  /*10f00*/  FSEL R129, R124, RZ, P0 ;  /* 0x000000ff7c817208 */ /* 0x002fca0000000000 */
[----:B------:R-:W-:-:S04]  /*10f10*/  FADD.FTZ R124, R88, R129 ;  /* 0x00000081587c7221 */ /* 0x000fc80000010000 */
[----:B------:R-:W-:-:S04]  /*10f20*/  FADD.FTZ R125, R89, R124 ;  /* 0x0000007c597d7221 */ /* 0x000fc80000010000 */
[----:B------:R-:W-:-:S04]  /*10f30*/  FADD.FTZ R124, R90, R125 ;  /* 0x0000007d5a7c7221 */ /* 0x000fc80000010000 */
[----:B------:R-:W-:Y:S01]  /*10f40*/  @P1 FADD.FTZ R129, R91, R124 ;  /* 0x0000007c5b811221 */ /* 0x000fe20000010000 */
[----:B------:R-:W-:Y:S02]  /*10f50*/  ISETP.GT.U32.AND P1, PT, R12, 0x17f, PT ;  /* 0x0000017f0c00780c */ /* 0x000fe40003f24070 */
[----:B---3--:R-:W-:Y:S01]  /*10f60*/  SHF.R.U32.HI R164, RZ, 0x5, R165 ;  /* 0x00000005ffa47819 */ /* 0x008fe200000116a5 */
[----:B------:R-:W-:Y:S01]  /*10f70*/  FADD.FTZ R124, R92, R129 ;  /* 0x000000815c7c7221 */ /* 0x000fe20000010000 */
[----:B------:R-:W-:Y:S02]  /*10f80*/  P2R R128, PR, RZ, 0x2 ;  /* 0x00000002ff807803 */ /* 0x000fe40000000000 */
[----:B------:R-:W-:Y:S01]  /*10f90*/  LOP3.LUT R126, R164, 0x7fffffc, RZ, 0xc0, !PT ;  /* 0x07fffffca47e7812 */ /* 0x000fe200078ec0ff */
[----:B------:R-:W-:-:S03]  /*10fa0*/  FADD.FTZ R125, R93, R124 ;  /* 0x0000007c5d7d7221 */ /* 0x000fc60000010000 */
[----:B------:R-:W-:Y:S01]  /*10fb0*/  @!P6 IADD3 R126, R126, 0x4, RZ ;  /* 0x000000047e7ee810 */ /* 0x000fe20007ffe0ff */
[----:B------:R-:W-:Y:S01]  /*10fc0*/  FADD.FTZ R124, R94, R125 ;  /* 0x0000007d5e7c7221 */ /* 0x000fe20000010000 */
[----:B------:R-:W-:-:S03]  /*10fd0*/  LOP3.LUT P6, RZ, R165, 0x1f, RZ, 0xc0, !PT ;  /* 0x0000001fa5ff7812 */ /* 0x000fc600078cc0ff */
        /* <DEDUP_REMOVED lines=34> */
[----:B------:R-:W-:Y:S06]  /*11200*/  BRA.DIV UR8, `(.L_x_35234) ;  /* 0x0000001a08507947 */ /* 0x000fec000b800000 */
[----:B------:R-:W2:Y:S01]  /*11210*/  LDL R165, [R1+0x4] ;  /* 0x0000040001a57983 */ /* 0x000ea20000100800 */
[----:B------:R-:W-:Y:S02]  /*11220*/  ISETP.NE.AND P6, PT, R124, RZ, PT ;  /* 0x000000ff7c00720c */ /* 0x000fe40003fc5270 */
[----:B------:R-:W-:Y:S01]  /*11230*/  P2R R125, PR, RZ, 0x8 ;  /* 0x00000008ff7d7803 */ /* 0x000fe20000000000 */
[----:B------:R-:W1:Y:S01]  /*11240*/  SHFL.BFLY PT, R148, R129, 0x1, 0x1f ;  /* 0x0c201f0081947f89 */ /* 0x000e6200000e0000 */
[----:B------:R-:W-:Y:S02]  /*11250*/  ISETP.NE.AND P3, PT, R127, RZ, PT ;  /* 0x000000ff7f00720c */ /* 0x000fe40003f65270 */
[----:B------:R-:W-:Y:S02]  /*11260*/  P2R R127, PR, RZ, 0x10 ;  /* 0x00000010ff7f7803 */ /* 0x000fe40000000000 */
[----:B------:R-:W-:Y:S02]  /*11270*/  ISETP.NE.AND P4, PT, R128, RZ, PT ;  /* 0x000000ff8000720c */ /* 0x000fe40003f85270 */
[----:B------:R-:W-:-:S02]  /*11280*/  P2R R128, PR, RZ, 0x20 ;  /* 0x00000020ff807803 */ /* 0x000fc40000000000 */
[----:B------:R-:W-:Y:S01]  /*11290*/  ISETP.NE.AND P5, PT, R149, RZ, PT ;  /* 0x000000ff9500720c */ /* 0x000fe20003fa5270 */
        /* <DEDUP_REMOVED lines=9> */
[----:B--2---:R-:W-:-:S04]  /*11330*/  FMUL.FTZ R124, R165, R124 ;  /* 0x0000007ca57c7220 */ /* 0x004fc80000410000 */
        /* <DEDUP_REMOVED lines=38> */
[----:B------:R-:W-:Y:S01]  /*115a0*/  FFMA.FTZ R125, R128, R128, R129 ;  /* 0x00000080807d7223 */ /* 0x000fe20000010081 */
[----:B------:R-:W-:-:S03]  /*115b0*/  FADD.FTZ R128, R104, -R124 ;  /* 0x8000007c68807221 */ /* 0x000fc60000010000 */
[----:B------:R-:W-:Y:S01]  /*115c0*/  FFMA.FTZ R125, R127, R127, R125 ;  /* 0x0000007f7f7d7223 */ /* 0x000fe2000001007d */
[----:B------:R-:W-:-:S04]  /*115d0*/  FADD.FTZ R127, R102, -R124 ;  /* 0x8000007c667f7221 */ /* 0x000fc80000010000 */
[----:B------:R-:W-:Y:S01]  /*115e0*/  FFMA.FTZ R125, R127, R127, R125 ;  /* 0x0000007f7f7d7223 */ /* 0x000fe2000001007d */
[----:B------:R-:W-:-:S04]  /*115f0*/  FADD.FTZ R127, R103, -R124 ;  /* 0x8000007c677f7221 */ /* 0x000fc80000010000 */
[----:B------:R-:W-:Y:S01]  /*11600*/  @P6 FFMA.FTZ R129, R127, R127, R125 ;  /* 0x0000007f7f816223 */ /* 0x000fe2000001007d */
        /* <DEDUP_REMOVED lines=33> */
[----:B------:R-:W-:-:S04]  /*11820*/  FFMA.FTZ R125, R128, R128, R129 ;  /* 0x00000080807d7223 */ /* 0x000fc80000010081 */
[----:B------:R-:W-:Y:S01]  /*11830*/  FFMA.FTZ R125, R127, R127, R125 ;  /* 0x0000007f7f7d7223 */ /* 0x000fe2000001007d */
[----:B------:R-:W-:-:S04]  /*11840*/  FADD.FTZ R127, R122, -R124 ;  /* 0x8000007c7a7f7221 */ /* 0x000fc80000010000 */
[----:B------:R-:W-:Y:S01]  /*11850*/  FFMA.FTZ R125, R127, R127, R125 ;  /* 0x0000007f7f7d7223 */ /* 0x000fe2000001007d */
[----:B------:R-:W-:-:S04]  /*11860*/  FADD.FTZ R127, R123, -R124 ;  /* 0x8000007c7b7f7221 */ /* 0x000fc80000010000 */
        /* <DEDUP_REMOVED lines=10> */
.L_x_35266:
[----:B------:R-:W3:Y:S01]  /*11910*/  S2R R165, SR_TID.X ;  /* 0x0000000000a57919 */ /* 0x000ee20000002100 */
[----:B------:R-:W-:Y:S01]  /*11920*/  LOP3.LUT R164, R164, 0x3, RZ, 0xc0, !PT ;  /* 0x00000003a4a47812 */ /* 0x000fe200078ec0ff */
[----:B--2---:R-:W-:Y:S01]  /*11930*/  FADD.FTZ R125, R129, R125 ;  /* 0x0000007d817d7221 */ /* 0x004fe20000010000 */
[----:B------:R-:W-:Y:S05]  /*11940*/  WARPSYNC.ALL ;  /* 0x0000000000007948 */ /* 0x000fea0003800000 */
[C---:B---3--:R-:W-:Y:S02]  /*11950*/  LOP3.LUT P1, RZ, R165.reuse, 0x1f, RZ, 0xc0, !PT ;  /* 0x0000001fa5ff7812 */ /* 0x048fe4000782c0ff */
[----:B-1----:R-:W-:-:S11]  /*11960*/  LOP3.LUT R129, R165, 0x1f, RZ, 0xc0, !PT ;  /* 0x0000001fa5817812 */ /* 0x002fd600078ec0ff */
[----:B------:R-:W1:Y:S01]  /*11970*/  @!P1 S2R R127, SR_CgaCtaId ;  /* 0x00000000007f9919 */ /* 0x000e620000008800 */
[----:B------:R-:W-:-:S04]  /*11980*/  @!P1 MOV R128, 0x400 ;  /* 0x0000040000809802 */ /* 0x000fc80000000f00 */
[----:B-1----:R-:W-:Y:S01]  /*11990*/  @!P1 LEA R127, R127, R128, 0x18 ;  /* 0x000000807f7f9211 */ /* 0x002fe200078ec0ff */
[----:B------:R-:W-:-:S05]  /*119a0*/  @!P1 IMAD.IADD R128, R126, 0x1, R164 ;  /* 0x000000017e809824 */ /* 0x000fca00078e02a4 */
[----:B------:R-:W-:-:S05]  /*119b0*/  @!P1 LEA R127, R128, R127, 0x3 ;  /* 0x0000007f807f9211 */ /* 0x000fca00078e18ff */
[----:B------:R1:W-:Y:S01]  /*119c0*/  @!P1 STS.64 [R127], R124 ;  /* 0x0000007c7f009388 */ /* 0x0003e20000000a00 */
[----:B------:R-:W-:-:S03]  /*119d0*/  ISETP.GT.U32.AND P1, PT, R129, 0x3, PT ;  /* 0x000000038100780c */ /* 0x000fc60003f24070 */
[----:B-1----:R-:W2:Y:S10]  /*119e0*/  LDL R127, [R1+0x8] ;  /* 0x00000800017f7983 */ /* 0x002eb40000100800 */
[----:B------:R-:W-:Y:S01]  /*119f0*/  @!P1 MOV R125, 0x400 ;  /* 0x00000400007d9802 */ /* 0x000fe20000000f00 */
[----:B------:R-:W-:Y:S01]  /*11a00*/  @!P1 IMAD.IADD R126, R126, 0x1, R129 ;  /* 0x000000017e7e9824 */ /* 0x000fe200078e0281 */
[----:B------:R-:W-:Y:S01]  /*11a10*/  CS2R R128, SRZ ;  /* 0x0000000000807805 */ /* 0x000fe2000001ff00 */
[----:B------:R-:W1:Y:S01]  /*11a20*/  @!P1 S2R R124, SR_CgaCtaId ;  /* 0x00000000007c9919 */ /* 0x000e620000008800 */
[----:B------:R-:W-:Y:S01]  /*11a30*/  IMAD.MOV.U32 R148, RZ, RZ, RZ ;  /* 0x000000ffff947224 */ /* 0x000fe200078e00ff */
[----:B------:R-:W-:Y:S01]  /*11a40*/  BSSY B0, `(.L_x_35235) ;  /* 0x000010a000007945 */ /* 0x000fe20003800000 */
[----:B-1----:R-:W-:-:S04]  /*11a50*/  @!P1 LEA R125, R124, R125, 0x18 ;  /* 0x0000007d7c7d9211 */ /* 0x002fc800078ec0ff */
[----:B------:R-:W-:Y:S01]  /*11a60*/  @!P1 LEA R149, R126, R125, 0x3 ;  /* 0x0000007d7e959211 */ /* 0x000fe200078e18ff */
[----:B------:R-:W-:Y:S06]  /*11a70*/  BAR.SYNC.DEFER_BLOCKING 0x0 ;  /* 0x0000000000007b1d */ /* 0x000fec0000010000 */
[----:B------:R-:W1:Y:S04]  /*11a80*/  @!P1 LDS.64 R128, [R149] ;  /* 0x0000000095809984 */ /* 0x000e680000000a00 */
[----:B-1----:R-:W1:Y:S01]  /*11a90*/  SHFL.DOWN PT, R149, R128, 0x2, 0x1f ;  /* 0x08401f0080957f89 */ /* 0x002e6200000e0000 */
[----:B--2---:R-:W-:-:S02]  /*11aa0*/  @!P1 MOV R148, R127 ;  /* 0x0000007f00949202 */ /* 0x004fc40000000f00 */
[----:B------:R-:W-:Y:S01]  /*11ab0*/  LOP3.LUT P1, RZ, R164, 0x1f, R165, 0xf8, !PT ;  /* 0x0000001fa4ff7812 */ /* 0x000fe2000782f8a5 */
[----:B-1----:R-:W-:-:S04]  /*11ac0*/  FADD.FTZ R165, -R149, R128 ;  /* 0x0000008095a57221 */ /* 0x002fc80000010100 */
[----:B------:R-:W-:-:S08]  /*11ad0*/  FMUL.FTZ R165, R165, R165 ;  /* 0x000000a5a5a57220 */ /* 0x000fd00000410000 */
[----:B------:R-:W1:Y:S08]  /*11ae0*/  @!P1 LDC.64 R124, c[0x0][0x250] ;  /* 0x00009400ff7c9b82 */ /* 0x000e700000000a00 */
[----:B------:R-:W2:Y:S01]  /*11af0*/  @!P1 LDC.64 R126, c[0x0][0x258] ;  /* 0x00009600ff7e9b82 */ /* 0x000ea20000000a00 */
[----:B-1----:R-:W-:-:S04]  /*11b00*/  @!P1 LEA R124, P2, R11, R124, 0x2 ;  /* 0x0000007c0b7c9211 */ /* 0x002fc800078410ff */
[C---:B------:R-:W-:Y:S02]  /*11b10*/  @!P1 LEA.HI.X R125, R11.reuse, R125, R131, 0x2, P2 ;  /* 0x0000007d0b7d9211 */ /* 0x040fe400010f1483 */
[----:B--2---:R-:W-:-:S04]  /*11b20*/  @!P1 LEA R126, P2, R11, R126, 0x2 ;  /* 0x0000007e0b7e9211 */ /* 0x004fc800078410ff */
[----:B------:R-:W-:Y:S02]  /*11b30*/  @!P1 LEA.HI.X R127, R11, R127, R131, 0x2, P2 ;  /* 0x0000007f0b7f9211 */ /* 0x000fe400010f1483 */
[----:B------:R-:W1:Y:S01]  /*11b40*/  SHFL.DOWN PT, R131, R148, 0x2, 0x1f ;  /* 0x08401f0094837f89 */ /* 0x000e6200000e0000 */
[----:B------:R-:W-:Y:S02]  /*11b50*/  PLOP3.LUT P2, PT, PT, PT, UP0, 0x40, 0x0 ;  /* 0x000000000000781c */ /* 0x000fe40003f4e808 */
[----:B-1----:R-:W-:Y:S01]  /*11b60*/  I2FP.F32.S32 R164, R131 ;  /* 0x0000008300a47245 */ /* 0x002fe20000201400 */
[----:B------:R-:W-:Y:S01]  /*11b70*/  IMAD.IADD R131, R131, 0x1, R148 ;  /* 0x0000000183837824 */ /* 0x000fe200078e0294 */
[----:B------:R-:W-:-:S03]  /*11b80*/  I2FP.F32.S32 R148, R148 ;  /* 0x0000009400947245 */ /* 0x000fc60000201400 */
[----:B------:R-:W-:Y:S02]  /*11b90*/  FMUL.FTZ R149, R149, R164 ;  /* 0x000000a495957220 */ /* 0x000fe40000410000 */
[----:B------:R-:W-:Y:S02]  /*11ba0*/  FMUL.FTZ R165, R165, R148 ;  /* 0x00000094a5a57220 */ /* 0x000fe40000410000 */
[----:B------:R-:W-:Y:S02]  /*11bb0*/  FFMA.FTZ R148, R148, R128, R149 ;  /* 0x0000008094947223 */ /* 0x000fe40000010095 */
[----:B------:R-:W1:Y:S01]  /*11bc0*/  SHFL.DOWN PT, R128, R129, 0x2, 0x1f ;  /* 0x08401f0081807f89 */ /* 0x000e6200000e0000 */
[----:B------:R-:W-:-:S03]  /*11bd0*/  FMUL.FTZ R165, R165, R164 ;  /* 0x000000a4a5a57220 */ /* 0x000fc60000410000 */
[----:B------:R-:W2:Y:S01]  /*11be0*/  SHFL.DOWN PT, R164, R131, 0x1, 0x1f ;  /* 0x08201f0083a47f89 */ /* 0x000ea200000e0000 */
[----:B-1----:R-:W-:Y:S01]  /*11bf0*/  FADD.FTZ R129, R128, R129 ;  /* 0x0000008180817221 */ /* 0x002fe20000010000 */
[----:B------:R-:W-:Y:S02]  /*11c00*/  I2FP.F32.S32 R128, R131 ;  /* 0x0000008300807245 */ /* 0x000fe40000201400 */
[-C--:B--2---:R-:W-:Y:S02]  /*11c10*/  IADD3 R131, R131, R164.reuse, RZ ;  /* 0x000000a483837210 */ /* 0x084fe40007ffe0ff */
[----:B------:R-:W1:Y:S01]  /*11c20*/  MUFU.RCP R149, R128 ;  /* 0x0000008000957308 */ /* 0x000e620000001000 */
[----:B------:R-:W-:Y:S02]  /*11c30*/  I2FP.F32.S32 R164, R164 ;  /* 0x000000a400a47245 */ /* 0x000fe40000201400 */
[----:B------:R-:W-:Y:S01]  /*11c40*/  I2FP.F32.S32 R131, R131 ;  /* 0x0000008300837245 */ /* 0x000fe20000201400 */
[C---:B-1----:R-:W-:Y:S01]  /*11c50*/  FMUL.FTZ R148, R149.reuse, R148 ;  /* 0x0000009495947220 */ /* 0x042fe20000410000 */
[----:B------:R-:W-:-:S04]  /*11c60*/  FFMA.FTZ R129, R149, R165, R129 ;  /* 0x000000a595817223 */ /* 0x000fc80000010081 */
[----:B------:R-:W1:Y:S02]  /*11c70*/  SHFL.DOWN PT, R149, R148, 0x1, 0x1f ;  /* 0x08201f0094957f89 */ /* 0x000e6400000e0000 */
[----:B-1----:R-:W-:Y:S01]  /*11c80*/  FMUL.FTZ R165, R149, R164 ;  /* 0x000000a495a57220 */ /* 0x002fe20000410000 */
[----:B------:R-:W-:-:S03]  /*11c90*/  FADD.FTZ R149, R148, -R149 ;  /* 0x8000009594957221 */ /* 0x000fc60000010000 */
[C---:B------:R-:W-:Y:S01]  /*11ca0*/  FFMA.FTZ R165, R128.reuse, R148, R165 ;  /* 0x0000009480a57223 */ /* 0x040fe200000100a5 */
[----:B------:R-:W-:Y:S01]  /*11cb0*/  FMUL.FTZ R149, R149, R149 ;  /* 0x0000009595957220 */ /* 0x000fe20000410000 */
[----:B------:R-:W1:Y:S03]  /*11cc0*/  MUFU.RCP R148, R131 ;  /* 0x0000008300947308 */ /* 0x000e660000001000 */
[----:B------:R-:W-:Y:S02]  /*11cd0*/  FMUL.FTZ R149, R128, R149 ;  /* 0x0000009580957220 */ /* 0x000fe40000410000 */
[----:B------:R-:W2:Y:S02]  /*11ce0*/  SHFL.DOWN PT, R128, R129, 0x1, 0x1f ;  /* 0x08201f0081807f89 */ /* 0x000ea400000e0000 */
[----:B------:R-:W-:Y:S01]  /*11cf0*/  FMUL.FTZ R149, R149, R164 ;  /* 0x000000a495957220 */ /* 0x000fe20000410000 */
[----:B-1----:R-:W-:-:S06]  /*11d00*/  FMUL.FTZ R131, R148, R165 ;  /* 0x000000a594837220 */ /* 0x002fcc0000410000 */
[----:B------:R-:W1:Y:S01]  /*11d10*/  SHFL.IDX PT, R131, R131, RZ, 0x1f ;  /* 0x00001fff83837589 */ /* 0x000e6200000e0000 */
[----:B--2---:R-:W-:Y:S02]  /*11d20*/  FADD.FTZ R128, R129, R128 ;  /* 0x0000008081807221 */ /* 0x004fe40000010000 */
[----:B------:R-:W2:Y:S02]  /*11d30*/  LDC R129, c[0x0][0x2d8] ;  /* 0x0000b600ff817b82 */ /* 0x000ea40000000800 */
[----:B------:R-:W-:-:S06]  /*11d40*/  FFMA.FTZ R128, R148, R149, R128 ;  /* 0x0000009594807223 */ /* 0x000fcc0000010080 */
[----:B------:R-:W2:Y:S01]  /*11d50*/  SHFL.IDX PT, R128, R128, RZ, 0x1f ;  /* 0x00001fff80807589 */ /* 0x000ea200000e0000 */
[----:B-1----:R-:W-:-:S03]  /*11d60*/  FMUL.FTZ R165, R131, R131 ;  /* 0x0000008383a57220 */ /* 0x002fc60000410000 */
[----:B------:R1:W-:Y:S02]  /*11d70*/  @!P1 STG.E desc[UR6][R124.64], R131 ;  /* 0x000000837c009986 */ /* 0x0003e4000c101906 */
[----:B------:R-:W-:Y:S01]  /*11d80*/  FSEL R165, R165, RZ, !P2 ;  /* 0x000000ffa5a57208 */ /* 0x000fe20005000000 */
[----:B--2---:R-:W-:-:S04]  /*11d90*/  FFMA.FTZ R128, R128, UR12, R129 ;  /* 0x0000000c80807c23 */ /* 0x004fc80008010081 */
[----:B------:R-:W-:-:S04]  /*11da0*/  FADD.FTZ R165, R128, R165 ;  /* 0x000000a580a57221 */ /* 0x000fc80000010000 */
[----:B------:R-:W2:Y:S02]  /*11db0*/  MUFU.RSQ R128, R165 ;  /* 0x000000a500807308 */ /* 0x000ea40000001400 */
[----:B--2---:R1:W-:Y:S01]  /*11dc0*/  @!P1 STG.E desc[UR6][R126.64], R128 ;  /* 0x000000807e009986 */ /* 0x0043e2000c101906 */
[----:B-----5:R-:W-:-:S13]  /*11dd0*/  ISETP.GE.AND P1, PT, R130, 0x1, PT ;  /* 0x000000018200780c */ /* 0x020fda0003f26270 */
[----:B-1----:R-:W-:Y:S05]  /*11de0*/  @!P1 BRA `(.L_x_35236) ;  /* 0x0000000c003c9947 */ /* 0x002fea0003800000 */
[----:B------:R-:W1:Y:S01]  /*11df0*/  LDC R149, c[0x0][0x218] ;  /* 0x00008600ff957b82 */ /* 0x000e620000000800 */
[----:B------:R-:W2:Y:S01]  /*11e00*/  S2R R164, SR_TID.X ;  /* 0x0000000000a47919 */ /* 0x000ea20000002100 */
[----:B------:R-:W-:Y:S01]  /*11e10*/  VIADD R130, R130, 0xffffffff ;  /* 0xffffffff82827836 */ /* 0x000fe20000000000 */
[----:B------:R-:W-:Y:S01]  /*11e20*/  PLOP3.LUT P1, PT, PT, PT, UP0, 0x40, 0x0 ;  /* 0x000000000000781c */ /* 0x000fe20003f2e808 */
[----:B------:R-:W-:Y:S03]  /*11e30*/  BSSY B1, `(.L_x_35237) ;  /* 0x0000018000017945 */ /* 0x000fe60003800000 */
[----:B------:R-:W-:Y:S01]  /*11e40*/  FSEL R129, R131, RZ, P1 ;  /* 0x000000ff83817208 */ /* 0x000fe20000800000 */
[----:B-1----:R-:W-:-:S05]  /*11e50*/  IMAD R130, R130, R149, RZ ;  /* 0x0000009582827224 */ /* 0x002fca00078e02ff */
[----:B------:R-:W-:-:S04]  /*11e60*/  SHF.R.S32.HI R125, RZ, 0x1f, R130 ;  /* 0x0000001fff7d7819 */ /* 0x000fc80000011482 */
[----:B------:R-:W-:Y:S02]  /*11e70*/  LEA.HI R125, R125, R130, RZ, 0x2 ;  /* 0x000000827d7d7211 */ /* 0x000fe400078f10ff */
[----:B--2---:R-:W-:-:S04]  /*11e80*/  LOP3.LUT R150, R164, 0x7f, RZ, 0xc0, !PT ;  /* 0x0000007fa4967812 */ /* 0x004fc800078ec0ff */
[----:B------:R-:W-:Y:S01]  /*11e90*/  LEA.HI.SX32 R130, R125, R150, 0x1e ;  /* 0x000000967d827211 */ /* 0x000fe200078ff2ff */
[----:B------:R-:W-:Y:S06]  /*11ea0*/  @!P0 BRA `(.L_x_35238) ;  /* 0x0000000000408947 */ /* 0x000fec0003800000 */
[----:B------:R-:W1:Y:S01]  /*11eb0*/  LDC.64 R148, c[0x0][0x2b8] ;  /* 0x0000ae00ff947b82 */ /* 0x000e620000000a00 */
[--C-:B------:R-:W-:Y:S01]  /*11ec0*/  FADD.FTZ R125, R80, -R129.reuse ;  /* 0x80000081507d7221 */ /* 0x100fe20000010000 */
[--C-:B------:R-:W-:Y:S01]  /*11ed0*/  FADD.FTZ R126, R82, -R129.reuse ;  /* 0x80000081527e7221 */ /* 0x100fe20000010000 */
[--C-:B------:R-:W-:Y:S02]  /*11ee0*/  FADD.FTZ R127, R83, -R129.reuse ;  /* 0x80000081537f7221 */ /* 0x100fe40000010000 */
[C---:B------:R-:W-:Y:S01]  /*11ef0*/  FMUL.FTZ R124, R128.reuse, R125 ;  /* 0x0000007d807c7220 */ /* 0x040fe20000410000 */
[----:B------:R-:W-:Y:S01]  /*11f00*/  FADD.FTZ R125, R81, -R129 ;  /* 0x80000081517d7221 */ /* 0x000fe20000010000 */
[C---:B------:R-:W-:Y:S01]  /*11f10*/  FMUL.FTZ R126, R128.reuse, R126 ;  /* 0x0000007e807e7220 */ /* 0x040fe20000410000 */
[----:B------:R-:W-:Y:S01]  /*11f20*/  FMUL.FTZ R127, R128, R127 ;  /* 0x0000007f807f7220 */ /* 0x000fe20000410000 */
[----:B------:R-:W-:Y:S01]  /*11f30*/  FFMA.FTZ R124, R152, R124, R16 ;  /* 0x0000007c987c7223 */ /* 0x000fe20000010010 */
[----:B------:R-:W-:Y:S01]  /*11f40*/  FMUL.FTZ R125, R128, R125 ;  /* 0x0000007d807d7220 */ /* 0x000fe20000410000 */
[----:B------:R-:W-:Y:S01]  /*11f50*/  FFMA.FTZ R126, R154, R126, R18 ;  /* 0x0000007e9a7e7223 */ /* 0x000fe20000010012 */
[----:B------:R-:W-:-:S02]  /*11f60*/  FFMA.FTZ R127, R155, R127, R19 ;  /* 0x0000007f9b7f7223 */ /* 0x000fc40000010013 */
[----:B------:R-:W-:Y:S01]  /*11f70*/  FFMA.FTZ R125, R153, R125, R17 ;  /* 0x0000007d997d7223 */ /* 0x000fe20000010011 */
[C---:B-1----:R-:W-:Y:S01]  /*11f80*/  IMAD.WIDE.U32 R148, R130.reuse, 0x10, R148 ;  /* 0x0000001082947825 */ /* 0x042fe200078e0094 */
[----:B------:R-:W-:-:S04]  /*11f90*/  IADD3 R130, R130, 0x80, RZ ;  /* 0x0000008082827810 */ /* 0x000fc80007ffe0ff */
[----:B------:R1:W-:Y:S03]  /*11fa0*/  STG.E.128 desc[UR6][R148.64], R124 ;  /* 0x0000007c94007986 */ /* 0x0003e6000c101d06 */
.L_x_35238:
[----:B------:R-:W-:Y:S05]  /*11fb0*/  BSYNC B1 ;  /* 0x0000000000017941 */ /* 0x000fea0003800000 */
.L_x_35237:
[----:B-1----:R-:W2:Y:S01]  /*11fc0*/  LDL R124, [R1] ;  /* 0x00000000017c7983 */ /* 0x002ea20000100800 */
[----:B------:R-:W-:Y:S01]  /*11fd0*/  BSSY B1, `(.L_x_35239) ;  /* 0x0000013000017945 */ /* 0x000fe20003800000 */
[----:B--2---:R-:W-:-:S13]  /*11fe0*/  ISETP.NE.AND P1, PT, R124, RZ, PT ;  /* 0x000000ff7c00720c */ /* 0x004fda0003f25270 */
[----:B------:R-:W-:Y:S05]  /*11ff0*/  @!P1 BRA `(.L_x_35240) ;  /* 0x0000000000409947 */ /* 0x000fea0003800000 */
        /* <DEDUP_REMOVED lines=13> */
[----:B-1----:R-:W-:-:S04]  /*120d0*/  IMAD.WIDE.U32 R148, R130, 0x10, R148 ;  /* 0x0000001082947825 */ /* 0x002fc800078e0094 */
[----:B------:R-:W-:Y:S01]  /*120e0*/  VIADD R130, R130, 0x80 ;  /* 0x0000008082827836 */ /* 0x000fe20000000000 */
[----:B------:R1:W-:Y:S06]  /*120f0*/  STG.E.128 desc[UR6][R148.64], R124 ;  /* 0x0000007c94007986 */ /* 0x0003ec000c101d06 */
.L_x_35240:
[----:B------:R-:W-:Y:S05]  /*12100*/  BSYNC B1 ;  /* 0x0000000000017941 */ /* 0x000fea0003800000 */
.L_x_35239:
[----:B------:R-:W-:Y:S01]  /*12110*/  ISETP.NE.AND P1, PT, R163, RZ, PT ;  /* 0x000000ffa300720c */ /* 0x000fe20003f25270 */
[----:B------:R-:W-:-:S12]  /*12120*/  BSSY B1, `(.L_x_35241) ;  /* 0x0000012000017945 */ /* 0x000fd80003800000 */
[----:B------:R-:W-:Y:S05]  /*12130*/  @!P1 BRA `(.L_x_35242) ;  /* 0x0000000000409947 */ /* 0x000fea0003800000 */
[----:B-1----:R-:W1:Y:S01]  /*12140*/  LDC.64 R148, c[0x0][0x2b8] ;  /* 0x0000ae00ff947b82 */ /* 0x002e620000000a00 */
        /* <DEDUP_REMOVED lines=15> */
.L_x_35242:
[----:B------:R-:W-:Y:S05]  /*12240*/  BSYNC B1 ;  /* 0x0000000000017941 */ /* 0x000fea0003800000 */
.L_x_35241:
[----:B------:R-:W-:Y:S01]  /*12250*/  ISETP.NE.AND P1, PT, R162, RZ, PT ;  /* 0x000000ffa200720c */ /* 0x000fe20003f25270 */
[----:B------:R-:W-:-:S12]  /*12260*/  BSSY B1, `(.L_x_35243) ;  /* 0x0000012000017945 */ /* 0x000fd80003800000 */
[----:B------:R-:W-:Y:S05]  /*12270*/  @!P1 BRA `(.L_x_35244) ;  /* 0x0000000000409947 */ /* 0x000fea0003800000 */
[----:B-12---:R-:W1:Y:S01]  /*12280*/  LDC.64 R148, c[0x0][0x2b8] ;  /* 0x0000ae00ff947b82 */ /* 0x006e620000000a00 */
        /* <DEDUP_REMOVED lines=15> */
.L_x_35244:
[----:B------:R-:W-:Y:S05]  /*12380*/  BSYNC B1 ;  /* 0x0000000000017941 */ /* 0x000fea0003800000 */
.L_x_35243:
[----:B------:R-:W-:Y:S01]  /*12390*/  ISETP.NE.AND P1, PT, R161, RZ, PT ;  /* 0x000000ffa100720c */ /* 0x000fe20003f25270 */
[----:B------:R-:W-:-:S12]  /*123a0*/  BSSY B1, `(.L_x_35245) ;  /* 0x0000012000017945 */ /* 0x000fd80003800000 */
[----:B------:R-:W-:Y:S05]  /*123b0*/  @!P1 BRA `(.L_x_35246) ;  /* 0x0000000000409947 */ /* 0x000fea0003800000 */
[----:B-123--:R-:W1:Y:S01]  /*123c0*/  LDC.64 R148, c[0x0][0x2b8] ;  /* 0x0000ae00ff947b82 */ /* 0x00ee620000000a00 */
        /* <DEDUP_REMOVED lines=15> */
.L_x_35246:
[----:B------:R-:W-:Y:S05]  /*124c0*/  BSYNC B1 ;  /* 0x0000000000017941 */ /* 0x000fea0003800000 */
.L_x_35245:
[----:B------:R-:W-:Y:S01]  /*124d0*/  ISETP.NE.AND P1, PT, R160, RZ, PT ;  /* 0x000000ffa000720c */ /* 0x000fe20003f25270 */
[----:B------:R-:W-:-:S12]  /*124e0*/  BSSY B1, `(.L_x_35247) ;  /* 0x0000012000017945 */ /* 0x000fd80003800000 */
[----:B------:R-:W-:Y:S05]  /*124f0*/  @!P1 BRA `(.L_x_35248) ;  /* 0x0000000000409947 */ /* 0x000fea0003800000 */
[----:B-1234-:R-:W1:Y:S01]  /*12500*/  LDC.64 R148, c[0x0][0x2b8] ;  /* 0x0000ae00ff947b82 */ /* 0x01ee620000000a00 */
        /* <DEDUP_REMOVED lines=15> */
.L_x_35248:
[----:B------:R-:W-:Y:S05]  /*12600*/  BSYNC B1 ;  /* 0x0000000000017941 */ /* 0x000fea0003800000 */
.L_x_35247:
        /* <DEDUP_REMOVED lines=19> */
.L_x_35250:
[----:B------:R-:W-:Y:S05]  /*12740*/  BSYNC B1 ;  /* 0x0000000000017941 */ /* 0x000fea0003800000 */
.L_x_35249:
        /* <DEDUP_REMOVED lines=19> */
.L_x_35252:
[----:B------:R-:W-:Y:S05]  /*12880*/  BSYNC B1 ;  /* 0x0000000000017941 */ /* 0x000fea0003800000 */
.L_x_35251:
        /* <DEDUP_REMOVED lines=19> */
.L_x_35254:
[----:B------:R-:W-:Y:S05]  /*129c0*/  BSYNC B1 ;  /* 0x0000000000017941 */ /* 0x000fea0003800000 */
.L_x_35253:
[----:B------:R-:W-:-:S13]  /*129d0*/  ISETP.NE.AND P1, PT, R156, RZ, PT ;  /* 0x000000ff9c00720c */ /* 0x000fda0003f25270 */
[----:B------:R-:W-:Y:S05]  /*129e0*/  @!P1 BRA `(.L_x_35236) ;  /* 0x00000000003c9947 */ /* 0x000fea0003800000 */
[----:B-1234-:R-:W1:Y:S01]  /*129f0*/  LDC.64 R148, c[0x0][0x2b8] ;  /* 0x0000ae00ff947b82 */ /* 0x01ee620000000a00 */
        /* <DEDUP_REMOVED lines=12> */
[----:B-1----:R-:W-:-:S05]  /*12ac0*/  IMAD.WIDE.U32 R130, R130, 0x10, R148 ;  /* 0x0000001082827825 */ /* 0x002fca00078e0094 */
[----:B------:R1:W-:Y:S02]  /*12ad0*/  STG.E.128 desc[UR6][R130.64], R124 ;  /* 0x0000007c82007986 */ /* 0x0003e4000c101d06 */
.L_x_35236:
[----:B------:R-:W-:Y:S05]  /*12ae0*/  BSYNC B0 ;  /* 0x0000000000007941 */ /* 0x000fea0003800000 */
.L_x_35235:
[----:B------:R-:W-:Y:S01]  /*12af0*/  ISETP.NE.AND P1, PT, R151, RZ, PT ;  /* 0x000000ff9700720c */ /* 0x000fe20003f25270 */
[----:B------:R-:W-:-:S03]  /*12b00*/  VIADD R11, R11, UR14 ;  /* 0x0000000e0b0b7c36 */ /* 0x000fc60008000000 */
[----:B-1234-:R-:W-:Y:S02]  /*12b10*/  SEL R148, RZ, 0x1, P1 ;  /* 0x00000001ff947807 */ /* 0x01efe40000800000 */
[----:B------:R-:W-:-:S13]  /*12b20*/  ISETP.GE.AND P1, PT, R11, UR15, PT ;  /* 0x0000000f0b007c0c */ /* 0x000fda000bf26270 */
[----:B------:R-:W-:Y:S05]  /*12b30*/  @!P1 BRA `(.L_x_35255) ;  /* 0xfffffee400cc9947 */ /* 0x000fea000383ffff */
[----:B------:R-:W-:Y:S05]  /*12b40*/  EXIT ;  /* 0x000000000000794d */ /* 0x000fea0003800000 */
.L_x_35234:
[----:B------:R-:W-:Y:S02]  /*12b50*/  P2R R125, PR, RZ, 0x10 ;  /* 0x00000010ff7d7803 */ /* 0x000fe40000000000 */
[----:B------:R-:W-:Y:S02]  /*12b60*/  P2R R165, PR, RZ, 0x8 ;  /* 0x00000008ffa57803 */ /* 0x000fe40000000000 */
[----:B------:R-:W-:Y:S01]  /*12b70*/  ISETP.NE.AND P3, PT, R127, RZ, PT ;  /* 0x000000ff7f00720c */ /* 0x000fe20003f65270 */
[----:B------:R-:W-:Y:S01]  /*12b80*/  HFMA2.MMA R127, -RZ, RZ, 0, 1.847743988037109375e-06 ;  /* 0x0000001fff7f7435 */ /* 0x000fe200000001ff */
[----:B------:R-:W-:Y:S01]  /*12b90*/  P2R R164, PR, RZ, 0x20 ;  /* 0x00000020ffa47803 */ /* 0x000fe20000000000 */
[----:B------:R1:W-:Y:S01]  /*12ba0*/  STL [R1+0xc], R125 ;  /* 0x00000c7d01007387 */ /* 0x0003e20000100800 */
[----:B------:R-:W-:Y:S01]  /*12bb0*/  ISETP.NE.AND P4, PT, R128, RZ, PT ;  /* 0x000000ff8000720c */ /* 0x000fe20003f85270 */
[----:B------:R-:W-:Y:S01]  /*12bc0*/  IMAD.MOV.U32 R128, RZ, RZ, -0x1 ;  /* 0xffffffffff807424 */ /* 0x000fe200078e00ff */
[----:B------:R-:W-:-:S02]  /*12bd0*/  ISETP.NE.AND P5, PT, R149, RZ, PT ;  /* 0x000000ff9500720c */ /* 0x000fc40003fa5270 */
[----:B------:R-:W-:Y:S01]  /*12be0*/  MOV R149, R129 ;  /* 0x0000008100957202 */ /* 0x000fe20000000f00 */
[----:B-1----:R-:W-:-:S10]  /*12bf0*/  IMAD.MOV.U32 R125, RZ, RZ, 0x1 ;  /* 0x00000001ff7d7424 */ /* 0x002fd400078e00ff */
[----:B0----5:R-:W-:Y:S05]  /*12c00*/  WARPSYNC.COLLECTIVE R128, `(.L_x_35256) ;  /* 0x0000000080087348 */ /* 0x021fea0003c00000 */
[----:B------:R1:W2:Y:S02]  /*12c10*/  SHFL.BFLY P6, R148, R149, R125, R127 ;  /* 0x0c00007d95947389 */ /* 0x0002a400000c007f */
[----:B012--5:R-:W-:Y:S01]  /*12c20*/  ENDCOLLECTIVE ;  /* 0x000000000000791b */ /* 0x027fe20003800000 */
.L_x_35256:
[----:B------:R-:W-:Y:S02]  /*12c30*/  IMAD.MOV.U32 R125, RZ, RZ, 0x2 ;  /* 0x00000002ff7d7424 */ /* 0x000fe400078e00ff */
[----:B------:R-:W-:-:S05]  /*12c40*/  FADD.FTZ R129, R129, R148 ;  /* 0x0000009481817221 */ /* 0x000fca0000010000 */
[----:B------:R-:W-:-:S07]  /*12c50*/  MOV R149, R129 ;  /* 0x0000008100957202 */ /* 0x000fce0000000f00 */
[----:B------:R-:W-:Y:S05]  /*12c60*/  WARPSYNC.COLLECTIVE R128, `(.L_x_35257) ;  /* 0x0000000080087348 */ /* 0x000fea0003c00000 */
[----:B------:R0:W1:Y:S02]  /*12c70*/  SHFL.BFLY P6, R148, R149, R125, R127 ;  /* 0x0c00007d95947389 */ /* 0x00006400000c007f */
[----:B01----:R-:W-:Y:S01]  /*12c80*/  ENDCOLLECTIVE ;  /* 0x000000000000791b */ /* 0x003fe20003800000 */
.L_x_35257:
[----:B------:R-:W-:Y:S02]  /*12c90*/  IMAD.MOV.U32 R125, RZ, RZ, 0x4 ;  /* 0x00000004ff7d7424 */ /* 0x000fe400078e00ff */
[----:B------:R-:W-:-:S05]  /*12ca0*/  FADD.FTZ R129, R129, R148 ;  /* 0x0000009481817221 */ /* 0x000fca0000010000 */
[----:B------:R-:W-:-:S07]  /*12cb0*/  MOV R149, R129 ;  /* 0x0000008100957202 */ /* 0x000fce0000000f00 */
[----:B------:R-:W-:Y:S05]  /*12cc0*/  WARPSYNC.COLLECTIVE R128, `(.L_x_35258) ;  /* 0x0000000080087348 */ /* 0x000fea0003c00000 */
[----:B------:R0:W1:Y:S02]  /*12cd0*/  SHFL.BFLY P6, R148, R149, R125, R127 ;  /* 0x0c00007d95947389 */ /* 0x00006400000c007f */
[----:B01----:R-:W-:Y:S01]  /*12ce0*/  ENDCOLLECTIVE ;  /* 0x000000000000791b */ /* 0x003fe20003800000 */
.L_x_35258:
[----:B------:R-:W-:Y:S02]  /*12cf0*/  IMAD.MOV.U32 R125, RZ, RZ, 0x8 ;  /* 0x00000008ff7d7424 */ /* 0x000fe400078e00ff */
[----:B------:R-:W-:-:S05]  /*12d00*/  FADD.FTZ R129, R129, R148 ;  /* 0x0000009481817221 */ /* 0x000fca0000010000 */
[----:B------:R-:W-:-:S07]  /*12d10*/  MOV R149, R129 ;  /* 0x0000008100957202 */ /* 0x000fce0000000f00 */
[----:B------:R-:W-:Y:S05]  /*12d20*/  WARPSYNC.COLLECTIVE R128, `(.L_x_35259) ;  /* 0x0000000080087348 */ /* 0x000fea0003c00000 */
[----:B------:R0:W1:Y:S02]  /*12d30*/  SHFL.BFLY P6, R148, R149, R125, R127 ;  /* 0x0c00007d95947389 */ /* 0x00006400000c007f */
[----:B01----:R-:W-:Y:S01]  /*12d40*/  ENDCOLLECTIVE ;  /* 0x000000000000791b */ /* 0x003fe20003800000 */
.L_x_35259:
[----:B------:R-:W-:Y:S02]  /*12d50*/  IMAD.MOV.U32 R125, RZ, RZ, 0x10 ;  /* 0x00000010ff7d7424 */ /* 0x000fe400078e00ff */
[----:B------:R-:W-:-:S05]  /*12d60*/  FADD.FTZ R129, R129, R148 ;  /* 0x0000009481817221 */ /* 0x000fca0000010000 */
[----:B------:R-:W-:-:S07]  /*12d70*/  MOV R149, R129 ;  /* 0x0000008100957202 */ /* 0x000fce0000000f00 */
[----:B------:R-:W-:Y:S05]  /*12d80*/  WARPSYNC.COLLECTIVE R128, `(.L_x_35260) ;  /* 0x0000000080087348 */ /* 0x000fea0003c00000 */
[----:B------:R0:W1:Y:S02]  /*12d90*/  SHFL.BFLY P6, R148, R149, R125, R127 ;  /* 0x0c00007d95947389 */ /* 0x00006400000c007f */
[----:B01----:R-:W-:Y:S01]  /*12da0*/  ENDCOLLECTIVE ;  /* 0x000000000000791b */ /* 0x003fe20003800000 */
.L_x_35260:
[----:B------:R-:W2:Y:S04]  /*12db0*/  LDL R127, [R1+0x4] ;  /* 0x00000400017f7983 */ /* 0x000ea80000100800 */
[----:B------:R-:W3:Y:S01]  /*12dc0*/  LDL.LU R128, [R1+0xc] ;  /* 0x00000c0001807983 */ /* 0x000ee20000300800 */
[----:B------:R-:W-:Y:S01]  /*12dd0*/  ISETP.NE.AND P6, PT, R124, RZ, PT ;  /* 0x000000ff7c00720c */ /* 0x000fe20003fc5270 */
[----:B------:R-:W-:-:S04]  /*12de0*/  FADD.FTZ R124, R129, R148 ;  /* 0x00000094817c7221 */ /* 0x000fc80000010000 */
        /* <DEDUP_REMOVED lines=28> */
[--C-:B------:R-:W-:Y:S01]  /*12fb0*/  FADD.FTZ R125, R97, -R124.reuse ;  /* 0x8000007c617d7221 */ /* 0x100fe20000010000 */
[----:B---3--:R-:W-:Y:S01]  /*12fc0*/  ISETP.NE.AND P4, PT, R128, RZ, PT ;  /* 0x000000ff8000720c */ /* 0x008fe20003f85270 */
[----:B------:R-:W-:Y:S01]  /*12fd0*/  FADD.FTZ R128, R100, -R124 ;  /* 0x8000007c64807221 */ /* 0x000fe20000010000 */
[----:B------:R-:W-:-:S04]  /*12fe0*/  FFMA.FTZ R127, R127, R127, R129 ;  /* 0x0000007f7f7f7223 */ /* 0x000fc80000010081 */
[----:B------:R-:W-:Y:S01]  /*12ff0*/  FFMA.FTZ R125, R125, R125, R127 ;  /* 0x0000007d7d7d7223 */ /* 0x000fe2000001007f */
[----:B------:R-:W-:-:S04]  /*13000*/  FADD.FTZ R127, R98, -R124 ;  /* 0x8000007c627f7221 */ /* 0x000fc80000010000 */
[----:B------:R-:W-:Y:S01]  /*13010*/  FFMA.FTZ R127, R127, R127, R125 ;  /* 0x0000007f7f7f7223 */ /* 0x000fe2000001007d */
[----:B------:R-:W-:-:S04]  /*13020*/  FADD.FTZ R125, R99, -R124 ;  /* 0x8000007c637d7221 */ /* 0x000fc80000010000 */
[----:B------:R-:W-:Y:S01]  /*13030*/  @P5 FFMA.FTZ R129, R125, R125, R127 ;  /* 0x0000007d7d815223 */ /* 0x000fe2000001007f */
[--C-:B------:R-:W-:Y:S01]  /*13040*/  FADD.FTZ R125, R101, -R124.reuse ;  /* 0x8000007c657d7221 */ /* 0x100fe20000010000 */
[----:B------:R-:W-:Y:S02]  /*13050*/  ISETP.NE.AND P5, PT, R164, RZ, PT ;  /* 0x000000ffa400720c */ /* 0x000fe40003fa5270 */
[----:B------:R-:W-:Y:S01]  /*13060*/  FFMA.FTZ R127, R128, R128, R129 ;  /* 0x00000080807f7223 */ /* 0x000fe20000010081 */
[--C-:B------:R-:W-:Y:S01]  /*13070*/  FADD.FTZ R128, R104, -R124.reuse ;  /* 0x8000007c68807221 */ /* 0x100fe20000010000 */
[----:B------:R-:W0:Y:S02]  /*13080*/  S2R R164, SR_TID.X ;  /* 0x0000000000a47919 */ /* 0x000e240000002100 */
        /* <DEDUP_REMOVED lines=13> */
[----:B------:R-:W-:Y:S01]  /*13160*/  FADD.FTZ R125, R109, -R124 ;  /* 0x8000007c6d7d7221 */ /* 0x000fe20000010000 */
[----:B0-----:R-:W-:Y:S02]  /*13170*/  SHF.R.U32.HI R164, RZ, 0x5, R164 ;  /* 0x00000005ffa47819 */ /* 0x001fe400000116a4 */
        /* <DEDUP_REMOVED lines=25> */
[----:B------:R-:W-:-:S03]  /*13310*/  IMAD.MOV.U32 R128, RZ, RZ, -0x1 ;  /* 0xffffffffff807424 */ /* 0x000fc600078e00ff */
        /* <DEDUP_REMOVED lines=11> */
.L_x_35261:
[----:B------:R-:W-:Y:S02]  /*133d0*/  IMAD.MOV.U32 R125, RZ, RZ, 0x2 ;  /* 0x00000002ff7d7424 */ /* 0x000fe400078e00ff */
[----:B------:R-:W-:-:S05]  /*133e0*/  FADD.FTZ R129, R129, R148 ;  /* 0x0000009481817221 */ /* 0x000fca0000010000 */
[----:B------:R-:W-:-:S07]  /*133f0*/  MOV R149, R129 ;  /* 0x0000008100957202 */ /* 0x000fce0000000f00 */
[----:B------:R-:W-:Y:S05]  /*13400*/  WARPSYNC.COLLECTIVE R128, `(.L_x_35262) ;  /* 0x0000000080087348 */ /* 0x000fea0003c00000 */
[----:B------:R0:W1:Y:S02]  /*13410*/  SHFL.BFLY P6, R148, R149, R125, R127 ;  /* 0x0c00007d95947389 */ /* 0x00006400000c007f */
[----:B01----:R-:W-:Y:S01]  /*13420*/  ENDCOLLECTIVE ;  /* 0x000000000000791b */ /* 0x003fe20003800000 */
.L_x_35262:
[----:B------:R-:W-:Y:S02]  /*13430*/  IMAD.MOV.U32 R125, RZ, RZ, 0x4 ;  /* 0x00000004ff7d7424 */ /* 0x000fe400078e00ff */
[----:B------:R-:W-:-:S05]  /*13440*/  FADD.FTZ R129, R129, R148 ;  /* 0x0000009481817221 */ /* 0x000fca0000010000 */
[----:B------:R-:W-:-:S07]  /*13450*/  MOV R149, R129 ;  /* 0x0000008100957202 */ /* 0x000fce0000000f00 */
[----:B------:R-:W-:Y:S05]  /*13460*/  WARPSYNC.COLLECTIVE R128, `(.L_x_35263) ;  /* 0x0000000080087348 */ /* 0x000fea0003c00000 */
[----:B------:R0:W1:Y:S02]  /*13470*/  SHFL.BFLY P6, R148, R149, R125, R127 ;  /* 0x0c00007d95947389 */ /* 0x00006400000c007f */
[----:B01----:R-:W-:Y:S01]  /*13480*/  ENDCOLLECTIVE ;  /* 0x000000000000791b */ /* 0x003fe20003800000 */
.L_x_35263:
[----:B------:R-:W-:Y:S02]  /*13490*/  IMAD.MOV.U32 R125, RZ, RZ, 0x8 ;  /* 0x00000008ff7d7424 */ /* 0x000fe400078e00ff */
[----:B------:R-:W-:-:S05]  /*134a0*/  FADD.FTZ R129, R129, R148 ;  /* 0x0000009481817221 */ /* 0x000fca0000010000 */
[----:B------:R-:W-:-:S07]  /*134b0*/  MOV R149, R129 ;  /* 0x0000008100957202 */ /* 0x000fce0000000f00 */
[----:B------:R-:W-:Y:S05]  /*134c0*/  WARPSYNC.COLLECTIVE R128, `(.L_x_35264) ;  /* 0x0000000080087348 */ /* 0x000fea0003c00000 */
[----:B------:R0:W1:Y:S02]  /*134d0*/  SHFL.BFLY P6, R148, R149, R125, R127 ;  /* 0x0c00007d95947389 */ /* 0x00006400000c007f */
[----:B01----:R-:W-:Y:S01]  /*134e0*/  ENDCOLLECTIVE ;  /* 0x000000000000791b */ /* 0x003fe20003800000 */
.L_x_35264:
[----:B------:R-:W-:Y:S02]  /*134f0*/  IMAD.MOV.U32 R125, RZ, RZ, 0x10 ;  /* 0x00000010ff7d7424 */ /* 0x000fe400078e00ff */
[----:B------:R-:W-:-:S05]  /*13500*/  FADD.FTZ R129, R129, R148 ;  /* 0x0000009481817221 */ /* 0x000fca0000010000 */
[----:B------:R-:W-:-:S07]  /*13510*/  MOV R149, R129 ;  /* 0x0000008100957202 */ /* 0x000fce0000000f00 */
[----:B------:R-:W-:Y:S05]  /*13520*/  WARPSYNC.COLLECTIVE R128, `(.L_x_35265) ;  /* 0x0000000080087348 */ /* 0x000fea0003c00000 */
[----:B------:R0:W1:Y:S02]  /*13530*/  SHFL.BFLY P6, R148, R149, R125, R127 ;  /* 0x0c00007d95947389 */ /* 0x00006400000c007f */
[----:B01----:R-:W-:Y:S01]  /*13540*/  ENDCOLLECTIVE ;  /* 0x000000000000791b */ /* 0x003fe20003800000 */
.L_x_35265:
[----:B------:R-:W-:Y:S01]  /*13550*/  MOV R125, R148 ;  /* 0x00000094007d7202 */ /* 0x000fe20000000f00 */
[----:B------:R-:W-:Y:S06]  /*13560*/  BRA `(.L_x_35266) ;  /* 0xffffffe000e87947 */ /* 0x000fec000383ffff */
.L_x_35267:
        /* <DEDUP_REMOVED lines=9> */
.L_x_37314:


//--------------------- .text._ZN10layer_norm13ln_fwd_kernelINS_13Kernel_traitsIfffffjLj5120ELj1ELj1ELj4ELj16ENS_18Kernel_traits_baseILj5120EfffffjLj128EEEEELb1ELb0ELb1ELb1EEEvNS_9FwdParamsE --------------------------
	.section	.text._ZN10layer_norm13ln_fwd_kernelINS_13Kernel_traitsIfffffjLj5120ELj1ELj1ELj4ELj16ENS_18Kernel_traits_baseILj5120EfffffjLj128EEEEELb1ELb0ELb1ELb1EEEvNS_9FwdParamsE,"ax",@progbits
	.align	128
        .global         _ZN10layer_norm13ln_fwd_kernelINS_13Kernel_traitsIfffffjLj5120ELj1ELj1ELj4ELj16ENS_18Kernel_traits_baseILj5120EfffffjLj128EEEEELb1ELb0ELb1ELb1EEEvNS_9FwdParamsE
        .type           _ZN10layer_norm13ln_fwd_kernelINS_13Kernel_traitsIfffffjLj5120ELj1ELj1ELj4ELj16ENS_18Kernel_traits_baseILj5120EfffffjLj128EEEEELb1ELb0ELb1ELb1EEEvNS_9FwdParamsE,@function
        .size           _ZN10layer_norm13ln_fwd_kernelINS_13Kernel_traitsIfffffjLj5120ELj1ELj1ELj4ELj16ENS_18Kernel_traits_baseILj5120EfffffjLj128EEEEELb1ELb0ELb1ELb1EEEvNS_9FwdParamsE,(.L_x_37315 - _ZN10layer_norm13ln_fwd_kernelINS_13Kernel_traitsIfffffjLj5120ELj1ELj1ELj4ELj16ENS_18Kernel_traits_baseILj5120EfffffjLj128EEEEELb1ELb0ELb1ELb1EEEvNS_9FwdParamsE)
        .other          _ZN10layer_norm13ln_fwd_kernelINS_13Kernel_traitsIfffffjLj5120ELj1ELj1ELj4ELj16ENS_18Kernel_traits_baseILj5120EfffffjLj128EEEEELb1ELb0ELb1ELb1EEEvNS_9FwdParamsE,@"STO_CUDA_ENTRY STV_DEFAULT"
_ZN10layer_norm13ln_fwd_kernelINS_13Kernel_traitsIfffffjLj5120ELj1ELj1ELj4ELj16ENS_18Kernel_traits_baseILj5120EfffffjLj128EEEEELb1ELb0ELb1ELb1EEEvNS_9FwdParamsE:
.text._ZN10layer_norm13ln_fwd_kernelINS_13Kernel_traitsIfffffjLj5120ELj1ELj1ELj4ELj16ENS_18Kernel_traits_baseILj5120EfffffjLj128EEEEELb1ELb0ELb1ELb1EEEvNS_9FwdParamsE:
        /* <DEDUP_REMOVED lines=15> */
[----:B0-----:R-:W-:-:S05]  /*00f0*/  @P0 MOV R8, R92 ;  /* 0x0000005c00080202 */ /* 0x001fca0000000f00 */
[----:B-1----:R-:W3:Y:S01]  /*0100*/  @P0 LDG.E.64 R6, desc[UR6][R8.64] ;  /* 0x0000000608060981 */ /* 0x002ee2000c1e1b00 */
        /* <DEDUP_REMOVED lines=22> */
[C---:B--2---:R-:W-:Y:S01]  /*0270*/  LEA.HI R144, R3.reuse, UR8, RZ, 0x19 ;  /* 0x0000000803907c11 */ /* 0x044fe2000f8fc8ff */
[----:B0-----:R-:W-:Y:S02]  /*0280*/  IMAD R143, R0, UR8, R3 ;  /* 0x00000008008f7c24 */ /* 0x001fe4000f8e0203 */
[----:B------:R-:W-:-:S05]  /*0290*/  IMAD.SHL.U32 R0, R3, 0x10, RZ ;  /* 0x0000001003007824 */ /* 0x000fca00078e00ff */
[----:B------:R-:W-:Y:S02]  /*02a0*/  LOP3.LUT R0, R0, 0x7f0, RZ, 0xc0, !PT ;  /* 0x000007f000007812 */ /* 0x000fe400078ec0ff */
[----:B----4-:R-:W-:Y:S02]  /*02b0*/  @P0 R2UR UR4, R4 ;  /* 0x00000000040402ca */ /* 0x010fe400000e0000 */
[----:B------:R-:W-:-:S11]  /*02c0*/  @P0 R2UR UR5, R5 ;  /* 0x00000000050502ca */ /* 0x000fd600000e0000 */
[----:B------:R-:W-:Y:S01]  /*02d0*/  UIADD3 UR16, UR4, -0x61c88647, URZ ;  /* 0x9e3779b904107890 */ /* 0x000fe2000fffe03f */
[----:B---3--:R-:W-:Y:S01]  /*02e0*/  @P0 IADD3 R92, P1, R6, R11, RZ ;  /* 0x0000000b065c0210 */ /* 0x008fe20007f3e0ff */
[----:B------:R-:W-:Y:S02]  /*02f0*/  UIADD3 UR17, UR5, -0x4498517b, URZ ;  /* 0xbb67ae8505117890 */ /* 0x000fe4000fffe03f */
[----:B------:R-:W-:Y:S02]  /*0300*/  UIADD3 UR18, UR4, 0x3c6ef372, URZ ;  /* 0x3c6ef37204127890 */ /* 0x000fe4000fffe03f */
[----:B------:R-:W-:Y:S01]  /*0310*/  @P0 IMAD.X R9, RZ, RZ, R7, P1 ;  /* 0x000000ffff090224 */ /* 0x000fe200008e0607 */
[----:B------:R-:W-:Y:S01]  /*0320*/  UIADD3 UR19, UR5, 0x76cf5d0a, URZ ;  /* 0x76cf5d0a05137890 */ /* 0x000fe2000fffe03f */
[----:B------:R-:W-:Y:S01]  /*0330*/  IMAD.WIDE.U32 R6, R143, -0x326172a9, RZ ;  /* 0xcd9e8d578f067825 */ /* 0x000fe200078e00ff */
[----:B------:R-:W-:Y:S01]  /*0340*/  UIADD3 UR21, UR5, 0x32370b8f, URZ ;  /* 0x32370b8f05157890 */ /* 0x000fe2000fffe03f */
[----:B------:R-:W-:Y:S01]  /*0350*/  ISETP.NE.U32.AND P0, PT, RZ, UR10, PT ;  /* 0x0000000aff007c0c */ /* 0x000fe2000bf05070 */
[----:B------:R-:W-:Y:S01]  /*0360*/  UIADD3 UR20, UR4, -0x255992d5, URZ ;  /* 0xdaa66d2b04147890 */ /* 0x000fe2000fffe03f */
[--C-:B------:R-:W-:Y:S01]  /*0370*/  SHF.R.U32.HI R93, RZ, 0x2, R9.reuse ;  /* 0x00000002ff5d7819 */ /* 0x100fe20000011609 */
[----:B------:R-:W-:Y:S01]  /*0380*/  UIADD3 UR22, UR4, 0x78dde6e4, URZ ;  /* 0x78dde6e404167890 */ /* 0x000fe2000fffe03f */
[----:B------:R-:W-:Y:S01]  /*0390*/  SHF.R.U64 R142, R92, 0x2, R9 ;  /* 0x000000025c8e7819 */ /* 0x000fe20000001209 */
[----:B------:R-:W-:Y:S01]  /*03a0*/  UIADD3 UR23, UR5, -0x126145ec, URZ ;  /* 0xed9eba1405177890 */ /* 0x000fe2000fffe03f */
[----:B------:R-:W-:Y:S01]  /*03b0*/  LOP3.LUT R8, R7, UR4, R93, 0x96, !PT ;  /* 0x0000000407087c12 */ /* 0x000fe2000f8e965d */
[----:B------:R-:W-:Y:S01]  /*03c0*/  UIADD3 UR25, UR5, -0x56f99767, URZ ;  /* 0xa906689905197890 */ /* 0x000fe2000fffe03f */
[----:B------:R-:W-:Y:S01]  /*03d0*/  ISETP.NE.AND.EX P0, PT, RZ, UR11, PT, P0 ;  /* 0x0000000bff007c0c */ /* 0x000fe2000bf05300 */
[----:B------:R-:W-:Y:S01]  /*03e0*/  IMAD.WIDE.U32 R4, R142, -0x2daee0ad, RZ ;  /* 0xd2511f538e047825 */ /* 0x000fe200078e00ff */
[----:B------:R-:W-:-:S02]  /*03f0*/  UIADD3 UR24, UR4, 0x1715609d, URZ ;  /* 0x1715609d04187890 */ /* 0x000fc4000fffe03f */
[----:B------:R-:W-:Y:S01]  /*0400*/  UIADD3 UR26, UR4, -0x4ab325aa, URZ ;  /* 0xb54cda56041a7890 */ /* 0x000fe2000fffe03f */
[----:B------:R-:W-:Y:S01]  /*0410*/  IMAD.WIDE.U32 R8, R8, -0x2daee0ad, RZ ;  /* 0xd2511f5308087825 */ /* 0x000fe200078e00ff */
[----:B------:R-:W-:Y:S01]  /*0420*/  LOP3.LUT R5, R5, UR5, RZ, 0x3c, !PT ;  /* 0x0000000505057c12 */ /* 0x000fe2000f8e3cff */
        /* <DEDUP_REMOVED lines=33> */
[----:B------:R-:W-:Y:S02]  /*0640*/  IADD3 R6, P2, R0, UR10, RZ ;  /* 0x0000000a00067c10 */ /* 0x000fe4000ff5e0ff */
        /* <DEDUP_REMOVED lines=18> */
[----:B------:R-:W-:Y:S01]  /*0770*/  IMAD R0, R2, -0x2daee0ad, RZ ;  /* 0xd2511f5302007824 */ /* 0x000fe200078e02ff */
[----:B------:R-:W-:Y:S01]  /*0780*/  UIADD3 UR13, UR4, -0x700cb87f, URZ ;  /* 0x8ff34781040d7890 */ /* 0x000fe2000fffe03f */
[----:B------:R-:W-:Y:S01]  /*0790*/  IMAD R2, R9, -0x326172a9, RZ ;  /* 0xcd9e8d5709027824 */ /* 0x000fe200078e02ff */
[----:B------:R-:W-:Y:S01]  /*07a0*/  UIADD3 UR32, UR5, -0x695add53, URZ ;  /* 0x96a522ad05207890 */ /* 0x000fe2000fffe03f */
[----:B------:R-:W-:Y:S01]  /*07b0*/  IMAD.HI.U32 R9, R8, -0x326172a9, RZ ;  /* 0xcd9e8d5708097827 */ /* 0x000fe200078e00ff */
[----:B------:R-:W-:Y:S01]  /*07c0*/  ULDC.U8 UR8, c[0x0][0x2a0] ;  /* 0x0000a80000087ab9 */ /* 0x000fe20000000000 */
[----:B------:R-:W5:Y:S02]  /*07d0*/  LDG.E.128 R52, desc[UR6][R4.64] ;  /* 0x0000000604347981 */ /* 0x000f64000c1e1d00 */
[----:B0-----:R-:W-:Y:S01]  /*07e0*/  IMAD.HI.U32 R7, R10, -0x2daee0ad, RZ ;  /* 0xd2511f530a077827 */ /* 0x001fe200078e00ff */
[----:B------:R-:W-:Y:S01]  /*07f0*/  HFMA2.MMA R150, -RZ, RZ, 0, 5.9604644775390625e-08 ;  /* 0x00000001ff967435 */ /* 0x000fe200000001ff */
[----:B------:R-:W5:Y:S01]  /*0800*/  LDG.E.128 R56, desc[UR6][R4.64+0x800] ;  /* 0x0008000604387981 */ /* 0x000f62000c1e1d00 */
[----:B------:R-:W-:Y:S01]  /*0810*/  LOP3.LUT R2, R9, UR13, R2, 0x96, !PT ;  /* 0x0000000d09027c12 */ /* 0x000fe2000f8e9602 */
[----:B------:R-:W-:Y:S01]  /*0820*/  IMAD R6, R8, -0x326172a9, RZ ;  /* 0xcd9e8d5708067824 */ /* 0x000fe200078e02ff */
[----:B------:R-:W-:Y:S01]  /*0830*/  LOP3.LUT R0, R7, UR32, R0, 0x96, !PT ;  /* 0x0000002007007c12 */ /* 0x000fe2000f8e9600 */
[----:B------:R-:W5:Y:S01]  /*0840*/  LDG.E.128 R60, desc[UR6][R4.64+0x1000] ;  /* 0x00100006043c7981 */ /* 0x000f62000c1e1d00 */
[----:B------:R-:W-:Y:S01]  /*0850*/  ISETP.NE.AND P2, PT, RZ, UR8, PT ;  /* 0x00000008ff007c0c */ /* 0x000fe2000bf45270 */
[----:B------:R-:W-:Y:S01]  /*0860*/  IMAD R7, R10, -0x2daee0ad, RZ ;  /* 0xd2511f530a077824 */ /* 0x000fe200078e02ff */
[----:B------:R-:W-:Y:S01]  /*0870*/  LOP3.LUT R9, R3, 0x7f, RZ, 0xc0, !PT ;  /* 0x0000007f03097812 */ /* 0x000fe200078ec0ff */
[----:B------:R-:W5:Y:S01]  /*0880*/  LDG.E.128 R64, desc[UR6][R4.64+0x1800] ;  /* 0x0018000604407981 */ /* 0x000f62000c1e1d00 */
[----:B------:R-:W-:Y:S01]  /*0890*/  IMAD.MOV.U32 R8, RZ, RZ, RZ ;  /* 0x000000ffff087224 */ /* 0x000fe200078e00ff */
[----:B------:R-:W-:Y:S01]  /*08a0*/  ULDC UR9, c[0x0][0x294] ;  /* 0x0000a50000097ab9 */ /* 0x000fe20000000800 */
[----:B------:R-:W-:Y:S01]  /*08b0*/  ULDC UR12, c[0x0][0x290] ;  /* 0x0000a400000c7ab9 */ /* 0x000fe20000000800 */
[----:B------:R-:W5:Y:S01]  /*08c0*/  LDG.E.128 R68, desc[UR6][R4.64+0x2000] ;  /* 0x0020000604447981 */ /* 0x000f62000c1e1d00 */
[----:B------:R-:W-:Y:S01]  /*08d0*/  ULDC.64 UR10, c[0x0][0x298] ;  /* 0x0000a600000a7ab9 */ /* 0x000fe20000000a00 */
[----:B------:R-:W-:-:S02]  /*08e0*/  ULDC.64 UR14, c[0x0][0x210] ;  /* 0x00008400000e7ab9 */ /* 0x000fc40000000a00 */
[----:B------:R-:W5:Y:S04]  /*08f0*/  LDG.E.128 R72, desc[UR6][R4.64+0x2800] ;  /* 0x0028000604487981 */ /* 0x000f68000c1e1d00 */
[----:B------:R-:W5:Y:S04]  /*0900*/  LDG.E.128 R76, desc[UR6][R4.64+0x3000] ;  /* 0x00300006044c7981 */ /* 0x000f68000c1e1d00 */
[----:B------:R-:W5:Y:S04]  /*0910*/  LDG.E.128 R80, desc[UR6][R4.64+0x3800] ;  /* 0x0038000604507981 */ /* 0x000f68000c1e1d00 */
[----:B------:R-:W5:Y:S04]  /*0920*/  LDG.E.128 R84, desc[UR6][R4.64+0x4000] ;  /* 0x0040000604547981 */ /* 0x000f68000c1e1d00 */
[----:B------:R0:W5:Y:S02]  /*0930*/  LDG.E.128 R88, desc[UR6][R4.64+0x4800] ;  /* 0x0048000604587981 */ /* 0x000164000c1e1d00 */
[----:B0-----:R-:W-:Y:S01]  /*0940*/  IMAD.MOV.U32 R4, RZ, RZ, R93 ;  /* 0x000000ffff047224 */ /* 0x001fe200078e005d */
[----:B------:R-:W-:-:S07]  /*0950*/  LOP3.LUT R5, R92, 0x3, RZ, 0xc0, !PT ;  /* 0x000000035c057812 */ /* 0x000fce00078ec0ff */
.L_x_35651:
        /* <DEDUP_REMOVED lines=13> */
[----:B------:R-:W-:-:S05]  /*0a30*/  LEA.HI.SX32 R156, R156, R9, 0x1e ;  /* 0x000000099c9c7211 */ /* 0x000fca00078ff2ff */
[----:B-1----:R-:W-:-:S05]  /*0a40*/  @P0 IMAD.WIDE.U32 R104, R156, 0x10, R104 ;  /* 0x000000109c680825 */ /* 0x002fca00078e0068 */
[----:B------:R-:W2:Y:S01]  /*0a50*/  @P0 LDG.E.128 R92, desc[UR6][R104.64] ;  /* 0x00000006685c0981 */ /* 0x000ea2000c1e1d00 */
[----:B----4-:R-:W-:-:S13]  /*0a60*/  ISETP.GE.AND P3, PT, R109, 0x1, PT ;  /* 0x000000016d00780c */ /* 0x010fda0003f66270 */
[----:B------:R-:W1:Y:S01]  /*0a70*/  @P3 LDC.64 R106, c[0x0][0x220] ;  /* 0x00008800ff6a3b82 */ /* 0x000e620000000a00 */
[----:B------:R-:W-:Y:S01]  /*0a80*/  @P3 VIADD R110, R109, 0xffffffff ;  /* 0xffffffff6d6e3836 */ /* 0x000fe20000000000 */
[----:B------:R-:W-:-:S03]  /*0a90*/  @P3 LOP3.LUT R9, R3, 0x7f, RZ, 0xc0, !PT ;  /* 0x0000007f03093812 */ /* 0x000fc600078ec0ff */
[----:B------:R-:W-:-:S05]  /*0aa0*/  @P3 IMAD R110, R110, R145, RZ ;  /* 0x000000916e6e3224 */ /* 0x000fca00078e02ff */
[----:B------:R-:W-:-:S04]  /*0ab0*/  @P3 SHF.R.S32.HI R101, RZ, 0x1f, R110 ;  /* 0x0000001fff653819 */ /* 0x000fc8000001146e */
[----:B------:R-:W-:-:S04]  /*0ac0*/  @P3 LEA.HI R110, R101, R110, RZ, 0x2 ;  /* 0x0000006e656e3211 */ /* 0x000fc800078f10ff */
[----:B------:R-:W-:Y:S01]  /*0ad0*/  @P3 LEA.HI.SX32 R153, R110, R9, 0x1e ;  /* 0x000000096e993211 */ /* 0x000fe200078ff2ff */
[----:B0-----:R-:W-:-:S04]  /*0ae0*/  IMAD.WIDE R100, R144, 0x4, R102 ;  /* 0x0000000490647825 */ /* 0x001fc800078e0266 */
[----:B-1----:R-:W-:Y:S01]  /*0af0*/  @P3 IMAD.WIDE.U32 R102, R153, 0x10, R106 ;  /* 0x0000001099663825 */ /* 0x002fe200078e006a */
[----:B-----5:R0:W5:Y:S04]  /*0b00*/  LDG.E R152, desc[UR6][R100.64] ;  /* 0x0000000664987981 */ /* 0x020168000c1e1900 */
        /* <DEDUP_REMOVED lines=21> */
.L_x_35271:
[----:B------:R-:W-:-:S07]  /*0c60*/  MOV R10, R6 ;  /* 0x00000006000a7202 */ /* 0x000fce0000000f00 */
.L_x_35272:
[----:B------:R-:W-:Y:S05]  /*0c70*/  BSYNC B1 ;  /* 0x0000000000017941 */ /* 0x000fea0003800000 */
.L_x_35270:
        /* <DEDUP_REMOVED lines=16> */
.L_x_35276:
[----:B------:R-:W-:Y:S05]  /*0d80*/  BSYNC B2 ;  /* 0x0000000000027941 */ /* 0x000fea0003800000 */
.L_x_35275:
        /* <DEDUP_REMOVED lines=43> */
.L_x_35274:
[----:B------:R-:W-:Y:S05]  /*1040*/  BSYNC B1 ;  /* 0x0000000000017941 */ /* 0x000fea0003800000 */
.L_x_35273:
        /* <DEDUP_REMOVED lines=9> */
.L_x_35269:
[----:B------:R-:W-:Y:S05]  /*10e0*/  BSYNC B0 ;  /* 0x0000000000007941 */ /* 0x000fea0003800000 */
.L_x_35268:
        /* <DEDUP_REMOVED lines=18> */
.L_x_35280:
[----:B------:R-:W-:-:S07]  /*1210*/  IMAD.MOV.U32 R5, RZ, RZ, R6 ;  /* 0x000000ffff057224 */ /* 0x000fce00078e0006 */
.L_x_35281:
[----:B------:R-:W-:Y:S05]  /*1220*/  BSYNC B1 ;  /* 0x0000000000017941 */ /* 0x000fea0003800000 */
.L_x_35279:
        /* <DEDUP_REMOVED lines=16> */
.L_x_35285:
[----:B------:R-:W-:Y:S05]  /*1330*/  BSYNC B2 ;  /* 0x0000000000027941 */ /* 0x000fea0003800000 */
.L_x_35284:
        /* <DEDUP_REMOVED lines=43> */
.L_x_35283:
[----:B------:R-:W-:Y:S05]  /*15f0*/  BSYNC B1 ;  /* 0x0000000000017941 */ /* 0x000fea0003800000 */
.L_x_35282:
        /* <DEDUP_REMOVED lines=9> */
.L_x_35278:
[----:B------:R-:W-:Y:S05]  /*1690*/  BSYNC B0 ;  /* 0x0000000000007941 */ /* 0x000fea0003800000 */
.L_x_35277:
        /* <DEDUP_REMOVED lines=18> */
.L_x_35289:
[----:B------:R-:W-:-:S07]  /*17c0*/  IMAD.MOV.U32 R5, RZ, RZ, R6 ;  /* 0x000000ffff057224 */ /* 0x000fce00078e0006 */
.L_x_35290:
[----:B------:R-:W-:Y:S05]  /*17d0*/  BSYNC B1 ;  /* 0x0000000000017941 */ /* 0x000fea0003800000 */
.L_x_35288:
        /* <DEDUP_REMOVED lines=16> */
.L_x_35294:
[----:B------:R-:W-:Y:S05]  /*18e0*/  BSYNC B2 ;  /* 0x0000000000027941 */ /* 0x000fea0003800000 */
.L_x_35293:
        /* <DEDUP_REMOVED lines=43> */
.L_x_35292:
[----:B------:R-:W-:Y:S05]  /*1ba0*/  BSYNC B1 ;  /* 0x0000000000017941 */ /* 0x000fea0003800000 */
.L_x_35291:
        /* <DEDUP_REMOVED lines=9> */
.L_x_35287:
[----:B------:R-:W-:Y:S05]  /*1c40*/  BSYNC B0 ;  /* 0x0000000000007941 */ /* 0x000fea0003800000 */
.L_x_35286:
        /* <DEDUP_REMOVED lines=18> */
.L_x_35298:
[----:B------:R-:W-:-:S07]  /*1d70*/  IMAD.MOV.U32 R5, RZ, RZ, R6 ;  /* 0x000000ffff057224 */ /* 0x000fce00078e0006 */
.L_x_35299:
[----:B------:R-:W-:Y:S05]  /*1d80*/  BSYNC B1 ;  /* 0x0000000000017941 */ /* 0x000fea0003800000 */
.L_x_35297:
        /* <DEDUP_REMOVED lines=16> */
.L_x_35303:
[----:B------:R-:W-:Y:S05]  /*1e90*/  BSYNC B2 ;  /* 0x0000000000027941 */ /* 0x000fea0003800000 */
.L_x_35302:
        /* <DEDUP_REMOVED lines=43> */
.L_x_35301:
[----:B------:R-:W-:Y:S05]  /*2150*/  BSYNC B1 ;  /* 0x0000000000017941 */ /* 0x000fea0003800000 */
.L_x_35300:
        /* <DEDUP_REMOVED lines=9> */
.L_x_35296:
[----:B------:R-:W-:Y:S05]  /*21f0*/  BSYNC B0 ;  /* 0x0000000000007941 */ /* 0x000fea0003800000 */
.L_x_35295:
        /* <DEDUP_REMOVED lines=21> */
.L_x_35305:
[----:B------:R-:W-:Y:S05]  /*2350*/  BSYNC B0 ;  /* 0x0000000000007941 */ /* 0x000fea0003800000 */
.L_x_35304:
        /* <DEDUP_REMOVED lines=21> */
.L_x_35309:
[----:B------:R-:W-:-:S07]  /*24b0*/  IMAD.MOV.U32 R10, RZ, RZ, R6 ;  /* 0x000000ffff0a7224 */ /* 0x000fce00078e0006 */
.L_x_35310:
[----:B------:R-:W-:Y:S05]  /*24c0*/  BSYNC B1 ;  /* 0x0000000000017941 */ /* 0x000fea0003800000 */
.L_x_35308:
        /* <DEDUP_REMOVED lines=16> */
.L_x_35314:
[----:B------:R-:W-:Y:S05]  /*25d0*/  BSYNC B2 ;  /* 0x0000000000027941 */ /* 0x000fea0003800000 */
.L_x_35313:
        /* <DEDUP_REMOVED lines=43> */
.L_x_35312:
[----:B------:R-:W-:Y:S05]  /*2890*/  BSYNC B1 ;  /* 0x0000000000017941 */ /* 0x000fea0003800000 */
.L_x_35311:
        /* <DEDUP_REMOVED lines=9> */
.L_x_35307:
[----:B------:R-:W-:Y:S05]  /*2930*/  BSYNC B0 ;  /* 0x0000000000007941 */ /* 0x000fea0003800000 */
.L_x_35306:
        /* <DEDUP_REMOVED lines=18> */
.L_x_35318:
[----:B------:R-:W-:-:S07]  /*2a60*/  IMAD.MOV.U32 R11, RZ, RZ, R6 ;  /* 0x000000ffff0b7224 */ /* 0x000fce00078e0006 */
.L_x_35319:
[----:B------:R-:W-:Y:S05]  /*2a70*/  BSYNC B1 ;  /* 0x0000000000017941 */ /* 0x000fea0003800000 */
.L_x_35317:
        /* <DEDUP_REMOVED lines=16> */
.L_x_35323:
[----:B------:R-:W-:Y:S05]  /*2b80*/  BSYNC B2 ;  /* 0x0000000000027941 */ /* 0x000fea0003800000 */
.L_x_35322:
        /* <DEDUP_REMOVED lines=43> */
.L_x_35321:
[----:B------:R-:W-:Y:S05]  /*2e40*/  BSYNC B1 ;  /* 0x0000000000017941 */ /* 0x000fea0003800000 */
.L_x_35320:
        /* <DEDUP_REMOVED lines=9> */
.L_x_35316:
[----:B------:R-:W-:Y:S05]  /*2ee0*/  BSYNC B0 ;  /* 0x0000000000007941 */ /* 0x000fea0003800000 */
.L_x_35315:
        /* <DEDUP_REMOVED lines=18> */
.L_x_35327:
[----:B------:R-:W-:-:S07]  /*3010*/  IMAD.MOV.U32 R100, RZ, RZ, R6 ;  /* 0x000000ffff647224 */ /* 0x000fce00078e0006 */
.L_x_35328:
[----:B------:R-:W-:Y:S05]  /*3020*/  BSYNC B1 ;  /* 0x0000000000017941 */ /* 0x000fea0003800000 */
.L_x_35326:
        /* <DEDUP_REMOVED lines=16> */
.L_x_35332:
[----:B------:R-:W-:Y:S05]  /*3130*/  BSYNC B2 ;  /* 0x0000000000027941 */ /* 0x000fea0003800000 */
.L_x_35331:
        /* <DEDUP_REMOVED lines=43> */
.L_x_35330:
[----:B------:R-:W-:Y:S05]  /*33f0*/  BSYNC B1 ;  /* 0x0000000000017941 */ /* 0x000fea0003800000 */
.L_x_35329:
        /* <DEDUP_REMOVED lines=9> */
.L_x_35325:
[----:B------:R-:W-:Y:S05]  /*3490*/  BSYNC B0 ;  /* 0x0000000000007941 */ /* 0x000fea0003800000 */
.L_x_35324:
        /* <DEDUP_REMOVED lines=18> */
.L_x_35336:
[----:B------:R-:W-:-:S07]  /*35c0*/  IMAD.MOV.U32 R100, RZ, RZ, R6 ;  /* 0x000000ffff647224 */ /* 0x000fce00078e0006 */
.L_x_35337:
[----:B------:R-:W-:Y:S05]  /*35d0*/  BSYNC B1 ;  /* 0x0000000000017941 */ /* 0x000fea0003800000 */
.L_x_35335:
        /* <DEDUP_REMOVED lines=16> */
.L_x_35341:
[----:B------:R-:W-:Y:S05]  /*36e0*/  BSYNC B2 ;  /* 0x0000000000027941 */ /* 0x000fea0003800000 */
.L_x_35340:
        /* <DEDUP_REMOVED lines=43> */
.L_x_35339:
[----:B------:R-:W-:Y:S05]  /*39a0*/  BSYNC B1 ;  /* 0x0000000000017941 */ /* 0x000fea0003800000 */
.L_x_35338:
        /* <DEDUP_REMOVED lines=9> */
.L_x_35334:
[----:B------:R-:W-:Y:S05]  /*3a40*/  BSYNC B0 ;  /* 0x0000000000007941 */ /* 0x000fea0003800000 */
.L_x_35333:
        /* <DEDUP_REMOVED lines=20> */
.L_x_35343:
[----:B------:R-:W-:Y:S05]  /*3b90*/  BSYNC B0 ;  /* 0x0000000000007941 */ /* 0x000fea0003800000 */
.L_x_35342:
        /* <DEDUP_REMOVED lines=21> */
.L_x_35347:
[----:B------:R-:W-:-:S07]  /*3cf0*/  IMAD.MOV.U32 R5, RZ, RZ, R6 ;  /* 0x000000ffff057224 */ /* 0x000fce00078e0006 */
.L_x_35348:
[----:B------:R-:W-:Y:S05]  /*3d00*/  BSYNC B1 ;  /* 0x0000000000017941 */ /* 0x000fea0003800000 */
.L_x_35346:
        /* <DEDUP_REMOVED lines=16> */
.L_x_35352:
[----:B------:R-:W-:Y:S05]  /*3e10*/  BSYNC B2 ;  /* 0x0000000000027941 */ /* 0x000fea0003800000 */
.L_x_35351:
        /* <DEDUP_REMOVED lines=43> */
.L_x_35350:
[----:B------:R-:W-:Y:S05]  /*40d0*/  BSYNC B1 ;  /* 0x0000000000017941 */ /* 0x000fea0003800000 */
.L_x_35349:
        /* <DEDUP_REMOVED lines=9> */
.L_x_35345:
[----:B------:R-:W-:Y:S05]  /*4170*/  BSYNC B0 ;  /* 0x0000000000007941 */ /* 0x000fea0003800000 */
.L_x_35344:
        /* <DEDUP_REMOVED lines=18> */
.L_x_35356:
[----:B------:R-:W-:-:S07]  /*42a0*/  IMAD.MOV.U32 R5, RZ, RZ, R6 ;  /* 0x000000ffff057224 */ /* 0x000fce00078e0006 */
.L_x_35357:
[----:B------:R-:W-:Y:S05]  /*42b0*/  BSYNC B1 ;  /* 0x0000000000017941 */ /* 0x000fea0003800000 */
.L_x_35355:
        /* <DEDUP_REMOVED lines=16> */
.L_x_35361:
[----:B------:R-:W-:Y:S05]  /*43c0*/  BSYNC B2 ;  /* 0x0000000000027941 */ /* 0x000fea0003800000 */
.L_x_35360:
        /* <DEDUP_REMOVED lines=43> */
.L_x_35359:
[----:B------:R-:W-:Y:S05]  /*4680*/  BSYNC B1 ;  /* 0x0000000000017941 */ /* 0x000fea0003800000 */
.L_x_35358:
        /* <DEDUP_REMOVED lines=9> */
.L_x_35354:
[----:B------:R-:W-:Y:S05]  /*4720*/  BSYNC B0 ;  /* 0x0000000000007941 */ /* 0x000fea0003800000 */
.L_x_35353:
        /* <DEDUP_REMOVED lines=18> */
.L_x_35365:
[----:B------:R-:W-:-:S07]  /*4850*/  IMAD.MOV.U32 R5, RZ, RZ, R6 ;  /* 0x000000ffff057224 */ /* 0x000fce00078e0006 */
.L_x_35366:
[----:B------:R-:W-:Y:S05]  /*4860*/  BSYNC B1 ;  /* 0x0000000000017941 */ /* 0x000fea0003800000 */
.L_x_35364:
        /* <DEDUP_REMOVED lines=16> */
.L_x_35370:
[----:B------:R-:W-:Y:S05]  /*4970*/  BSYNC B2 ;  /* 0x0000000000027941 */ /* 0x000fea0003800000 */
.L_x_35369:
        /* <DEDUP_REMOVED lines=43> */
.L_x_35368:
[----:B------:R-:W-:Y:S05]  /*4c30*/  BSYNC B1 ;  /* 0x0000000000017941 */ /* 0x000fea0003800000 */
.L_x_35367:
        /* <DEDUP_REMOVED lines=9> */
.L_x_35363:
[----:B------:R-:W-:Y:S05]  /*4cd0*/  BSYNC B0 ;  /* 0x0000000000007941 */ /* 0x000fea0003800000 */
.L_x_35362:
        /* <DEDUP_REMOVED lines=18> */
.L_x_35374:
[----:B------:R-:W-:-:S07]  /*4e00*/  IMAD.MOV.U32 R5, RZ, RZ, R6 ;  /* 0x000000ffff057224 */ /* 0x000fce00078e0006 */
.L_x_35375:
[----:B------:R-:W-:Y:S05]  /*4e10*/  BSYNC B1 ;  /* 0x0000000000017941 */ /* 0x000fea0003800000 */
.L_x_35373:
        /* <DEDUP_REMOVED lines=16> */
.L_x_35379:
[----:B------:R-:W-:Y:S05]  /*4f20*/  BSYNC B2 ;  /* 0x0000000000027941 */ /* 0x000fea0003800000 */
.L_x_35378:
        /* <DEDUP_REMOVED lines=43> */
.L_x_35377:
[----:B------:R-:W-:Y:S05]  /*51e0*/  BSYNC B1 ;  /* 0x0000000000017941 */ /* 0x000fea0003800000 */
.L_x_35376:
        /* <DEDUP_REMOVED lines=9> */
.L_x_35372:
[----:B------:R-:W-:Y:S05]  /*5280*/  BSYNC B0 ;  /* 0x0000000000007941 */ /* 0x000fea0003800000 */
.L_x_35371:
        /* <DEDUP_REMOVED lines=20> */
.L_x_35381:
[----:B------:R-:W-:Y:S05]  /*53d0*/  BSYNC B0 ;  /* 0x0000000000007941 */ /* 0x000fea0003800000 */
.L_x_35380:
        /* <DEDUP_REMOVED lines=21> */
.L_x_35385:
[----:B------:R-:W-:-:S07]  /*5530*/  IMAD.MOV.U32 R10, RZ, RZ, R6 ;  /* 0x000000ffff0a7224 */ /* 0x000fce00078e0006 */
.L_x_35386:
[----:B------:R-:W-:Y:S05]  /*5540*/  BSYNC B1 ;  /* 0x0000000000017941 */ /* 0x000fea0003800000 */
.L_x_35384:
        /* <DEDUP_REMOVED lines=16> */
.L_x_35390:
[----:B------:R-:W-:Y:S05]  /*5650*/  BSYNC B2 ;  /* 0x0000000000027941 */ /* 0x000fea0003800000 */
.L_x_35389:
        /* <DEDUP_REMOVED lines=43> */
.L_x_35388:
[----:B------:R-:W-:Y:S05]  /*5910*/  BSYNC B1 ;  /* 0x0000000000017941 */ /* 0x000fea0003800000 */
.L_x_35387:
        /* <DEDUP_REMOVED lines=9> */
.L_x_35383:
[----:B------:R-:W-:Y:S05]  /*59b0*/  BSYNC B0 ;  /* 0x0000000000007941 */ /* 0x000fea0003800000 */
.L_x_35382:
        /* <DEDUP_REMOVED lines=18> */
.L_x_35394:
[----:B------:R-:W-:-:S07]  /*5ae0*/  IMAD.MOV.U32 R11, RZ, RZ, R6 ;  /* 0x000000ffff0b7224 */ /* 0x000fce00078e0006 */
.L_x_35395:
[----:B------:R-:W-:Y:S05]  /*5af0*/  BSYNC B1 ;  /* 0x0000000000017941 */ /* 0x000fea0003800000 */
.L_x_35393:
        /* <DEDUP_REMOVED lines=16> */
.L_x_35399:
[----:B------:R-:W-:Y:S05]  /*5c00*/  BSYNC B2 ;  /* 0x0000000000027941 */ /* 0x000fea0003800000 */
.L_x_35398:
        /* <DEDUP_REMOVED lines=43> */
.L_x_35397:
[----:B------:R-:W-:Y:S05]  /*5ec0*/  BSYNC B1 ;  /* 0x0000000000017941 */ /* 0x000fea0003800000 */
.L_x_35396:
        /* <DEDUP_REMOVED lines=9> */
.L_x_35392:
[----:B------:R-:W-:Y:S05]  /*5f60*/  BSYNC B0 ;  /* 0x0000000000007941 */ /* 0x000fea0003800000 */
.L_x_35391:
        /* <DEDUP_REMOVED lines=18> */
.L_x_35403:
[----:B------:R-:W-:-:S07]  /*6090*/  IMAD.MOV.U32 R100, RZ, RZ, R6 ;  /* 0x000000ffff647224 */ /* 0x000fce00078e0006 */
.L_x_35404:
[----:B------:R-:W-:Y:S05]  /*60a0*/  BSYNC B1 ;  /* 0x0000000000017941 */ /* 0x000fea0003800000 */
.L_x_35402:
        /* <DEDUP_REMOVED lines=16> */
.L_x_35408:
[----:B------:R-:W-:Y:S05]  /*61b0*/  BSYNC B2 ;  /* 0x0000000000027941 */ /* 0x000fea0003800000 */
.L_x_35407:
        /* <DEDUP_REMOVED lines=43> */
.L_x_35406:
[----:B------:R-:W-:Y:S05]  /*6470*/  BSYNC B1 ;  /* 0x0000000000017941 */ /* 0x000fea0003800000 */
.L_x_35405:
        /* <DEDUP_REMOVED lines=9> */
.L_x_35401:
[----:B------:R-:W-:Y:S05]  /*6510*/  BSYNC B0 ;  /* 0x0000000000007941 */ /* 0x000fea0003800000 */
.L_x_35400:
        /* <DEDUP_REMOVED lines=18> */
.L_x_35412:
[----:B------:R-:W-:-:S07]  /*6640*/  IMAD.MOV.U32 R100, RZ, RZ, R6 ;  /* 0x000000ffff647224 */ /* 0x000fce00078e0006 */
.L_x_35413:
[----:B------:R-:W-:Y:S05]  /*6650*/  BSYNC B1 ;  /* 0x0000000000017941 */ /* 0x000fea0003800000 */
.L_x_35411:
        /* <DEDUP_REMOVED lines=16> */
.L_x_35417:
[----:B------:R-:W-:Y:S05]  /*6760*/  BSYNC B2 ;  /* 0x0000000000027941 */ /* 0x000fea0003800000 */
.L_x_35416:
        /* <DEDUP_REMOVED lines=43> */
.L_x_35415:
[----:B------:R-:W-:Y:S05]  /*6a20*/  BSYNC B1 ;  /* 0x0000000000017941 */ /* 0x000fea0003800000 */
.L_x_35414:
        /* <DEDUP_REMOVED lines=9> */
.L_x_35410:
[----:B------:R-:W-:Y:S05]  /*6ac0*/  BSYNC B0 ;  /* 0x0000000000007941 */ /* 0x000fea0003800000 */
.L_x_35409:
        /* <DEDUP_REMOVED lines=20> */
.L_x_35419:
[----:B------:R-:W-:Y:S05]  /*6c10*/  BSYNC B0 ;  /* 0x0000000000007941 */ /* 0x000fea0003800000 */
.L_x_35418:
[----:B0-2---:R-:W-:Y:S01]  /*6c20*/  @P3 IMAD.WIDE.U32 R108, R119, 0x10, R100 ;  /* 0x00000010776c3825 */ /* 0x005fe200078e0064 */
[----:B------:R-:W2:Y:S04]  /*6c30*/  @P0 LDG.E.128 R92, desc[UR6][R102.64] ;  /* 0x00000006665c0981 */ /* 0x000ea8000c1e1d00 */
[----:B-----5:R0:W5:Y:S01]  /*6c40*/  @P3 LDG.E.128 R96, desc[UR6][R108.64] ;  /* 0x000000066c603981 */ /* 0x020162000c1e1d00 */
[----:B------:R-:W-:Y:S01]  /*6c50*/  @!P4 ISETP.NE.U32.AND P1, PT, R146, RZ, PT ;  /* 0x000000ff9200c20c */ /* 0x000fe20003f25070 */
[----:B------:R-:W-:Y:S01]  /*6c60*/  BSSY B0, `(.L_x_35420) ;  /* 0x0000059000007945 */ /* 0x000fe20003800000 */
[----:B------:R-:W-:Y:S02]  /*6c70*/  @!P4 MOV R110, R112 ;  /* 0x00000070006ec202 */ /* 0x000fe40000000f00 */
        /* <DEDUP_REMOVED lines=15> */
.L_x_35423:
[----:B------:R-:W-:-:S07]  /*6d70*/  IMAD.MOV.U32 R5, RZ, RZ, R6 ;  /* 0x000000ffff057224 */ /* 0x000fce00078e0006 */
.L_x_35424:
[----:B------:R-:W-:Y:S05]  /*6d80*/  BSYNC B1 ;  /* 0x0000000000017941 */ /* 0x000fea0003800000 */
.L_x_35422:
        /* <DEDUP_REMOVED lines=16> */
.L_x_35428:
[----:B------:R-:W-:Y:S05]  /*6e90*/  BSYNC B2 ;  /* 0x0000000000027941 */ /* 0x000fea0003800000 */
.L_x_35427:
        /* <DEDUP_REMOVED lines=43> */
.L_x_35426:
[----:B------:R-:W-:Y:S05]  /*7150*/  BSYNC B1 ;  /* 0x0000000000017941 */ /* 0x000fea0003800000 */
.L_x_35425:
        /* <DEDUP_REMOVED lines=9> */
.L_x_35421:
[----:B------:R-:W-:Y:S05]  /*71f0*/  BSYNC B0 ;  /* 0x0000000000007941 */ /* 0x000fea0003800000 */
.L_x_35420:
        /* <DEDUP_REMOVED lines=18> */
.L_x_35432:
[----:B------:R-:W-:-:S07]  /*7320*/  IMAD.MOV.U32 R5, RZ, RZ, R6 ;  /* 0x000000ffff057224 */ /* 0x000fce00078e0006 */
.L_x_35433:
[----:B------:R-:W-:Y:S05]  /*7330*/  BSYNC B1 ;  /* 0x0000000000017941 */ /* 0x000fea0003800000 */
.L_x_35431:
        /* <DEDUP_REMOVED lines=16> */
.L_x_35437:
[----:B------:R-:W-:Y:S05]  /*7440*/  BSYNC B2 ;  /* 0x0000000000027941 */ /* 0x000fea0003800000 */
.L_x_35436:
        /* <DEDUP_REMOVED lines=43> */
.L_x_35435:
[----:B------:R-:W-:Y:S05]  /*7700*/  BSYNC B1 ;  /* 0x0000000000017941 */ /* 0x000fea0003800000 */
.L_x_35434:
        /* <DEDUP_REMOVED lines=9> */
.L_x_35430:
[----:B------:R-:W-:Y:S05]  /*77a0*/  BSYNC B0 ;  /* 0x0000000000007941 */ /* 0x000fea0003800000 */
.L_x_35429:
        /* <DEDUP_REMOVED lines=18> */
.L_x_35441:
[----:B------:R-:W-:-:S07]  /*78d0*/  IMAD.MOV.U32 R5, RZ, RZ, R6 ;  /* 0x000000ffff057224 */ /* 0x000fce00078e0006 */
.L_x_35442:
[----:B------:R-:W-:Y:S05]  /*78e0*/  BSYNC B1 ;  /* 0x0000000000017941 */ /* 0x000fea0003800000 */
.L_x_35440:
        /* <DEDUP_REMOVED lines=16> */
.L_x_35446:
[----:B------:R-:W-:Y:S05]  /*79f0*/  BSYNC B2 ;  /* 0x0000000000027941 */ /* 0x000fea0003800000 */
.L_x_35445:
        /* <DEDUP_REMOVED lines=43> */
.L_x_35444:
[----:B------:R-:W-:Y:S05]  /*7cb0*/  BSYNC B1 ;  /* 0x0000000000017941 */ /* 0x000fea0003800000 */
.L_x_35443:
        /* <DEDUP_REMOVED lines=9> */
.L_x_35439:
[----:B------:R-:W-:Y:S05]  /*7d50*/  BSYNC B0 ;  /* 0x0000000000007941 */ /* 0x000fea0003800000 */
.L_x_35438:
        /* <DEDUP_REMOVED lines=18> */
.L_x_35450:
[----:B------:R-:W-:-:S07]  /*7e80*/  IMAD.MOV.U32 R5, RZ, RZ, R6 ;  /* 0x000000ffff057224 */ /* 0x000fce00078e0006 */
.L_x_35451:
[----:B------:R-:W-:Y:S05]  /*7e90*/  BSYNC B1 ;  /* 0x0000000000017941 */ /* 0x000fea0003800000 */
.L_x_35449:
        /* <DEDUP_REMOVED lines=16> */
.L_x_35455:
[----:B------:R-:W-:Y:S05]  /*7fa0*/  BSYNC B2 ;  /* 0x0000000000027941 */ /* 0x000fea0003800000 */
.L_x_35454:
        /* <DEDUP_REMOVED lines=43> */
.L_x_35453:
[----:B------:R-:W-:Y:S05]  /*8260*/  BSYNC B1 ;  /* 0x0000000000017941 */ /* 0x000fea0003800000 */
.L_x_35452:
        /* <DEDUP_REMOVED lines=9> */
.L_x_35448:
[----:B------:R-:W-:Y:S05]  /*8300*/  BSYNC B0 ;  /* 0x0000000000007941 */ /* 0x000fea0003800000 */
.L_x_35447:
        /* <DEDUP_REMOVED lines=20> */
.L_x_35457:
[----:B------:R-:W-:Y:S05]  /*8450*/  BSYNC B0 ;  /* 0x0000000000007941 */ /* 0x000fea0003800000 */
.L_x_35456:
        /* <DEDUP_REMOVED lines=21> */
.L_x_35461:
[----:B------:R-:W-:-:S07]  /*85b0*/  IMAD.MOV.U32 R5, RZ, RZ, R6 ;  /* 0x000000ffff057224 */ /* 0x000fce00078e0006 */
.L_x_35462:
[----:B------:R-:W-:Y:S05]  /*85c0*/  BSYNC B1 ;  /* 0x0000000000017941 */ /* 0x000fea0003800000 */
.L_x_35460:
        /* <DEDUP_REMOVED lines=16> */
.L_x_35466:
[----:B------:R-:W-:Y:S05]  /*86d0*/  BSYNC B2 ;  /* 0x0000000000027941 */ /* 0x000fea0003800000 */
.L_x_35465:
        /* <DEDUP_REMOVED lines=43> */
.L_x_35464:
[----:B------:R-:W-:Y:S05]  /*8990*/  BSYNC B1 ;  /* 0x0000000000017941 */ /* 0x000fea0003800000 */
.L_x_35463:
        /* <DEDUP_REMOVED lines=9> */
.L_x_35459:
[----:B------:R-:W-:Y:S05]  /*8a30*/  BSYNC B0 ;  /* 0x0000000000007941 */ /* 0x000fea0003800000 */
.L_x_35458:
        /* <DEDUP_REMOVED lines=18> */
.L_x_35470:
[----:B------:R-:W-:-:S07]  /*8b60*/  IMAD.MOV.U32 R5, RZ, RZ, R6 ;  /* 0x000000ffff057224 */ /* 0x000fce00078e0006 */
.L_x_35471:
[----:B------:R-:W-:Y:S05]  /*8b70*/  BSYNC B1 ;  /* 0x0000000000017941 */ /* 0x000fea0003800000 */
.L_x_35469:
        /* <DEDUP_REMOVED lines=16> */
.L_x_35475:
[----:B------:R-:W-:Y:S05]  /*8c80*/  BSYNC B2 ;  /* 0x0000000000027941 */ /* 0x000fea0003800000 */
.L_x_35474:
        /* <DEDUP_REMOVED lines=43> */
.L_x_35473:
[----:B------:R-:W-:Y:S05]  /*8f40*/  BSYNC B1 ;  /* 0x0000000000017941 */ /* 0x000fea0003800000 */
.L_x_35472:
        /* <DEDUP_REMOVED lines=9> */
.L_x_35468:
[----:B------:R-:W-:Y:S05]  /*8fe0*/  BSYNC B0 ;  /* 0x0000000000007941 */ /* 0x000fea0003800000 */
.L_x_35467:
        /* <DEDUP_REMOVED lines=18> */
.L_x_35479:
[----:B------:R-:W-:-:S07]  /*9110*/  IMAD.MOV.U32 R5, RZ, RZ, R6 ;  /* 0x000000ffff057224 */ /* 0x000fce00078e0006 */
.L_x_35480:
[----:B------:R-:W-:Y:S05]  /*9120*/  BSYNC B1 ;  /* 0x0000000000017941 */ /* 0x000fea0003800000 */
.L_x_35478:
        /* <DEDUP_REMOVED lines=16> */
.L_x_35484:
[----:B------:R-:W-:Y:S05]  /*9230*/  BSYNC B2 ;  /* 0x0000000000027941 */ /* 0x000fea0003800000 */
.L_x_35483:
        /* <DEDUP_REMOVED lines=43> */
.L_x_35482:
[----:B------:R-:W-:Y:S05]  /*94f0*/  BSYNC B1 ;  /* 0x0000000000017941 */ /* 0x000fea0003800000 */
.L_x_35481:
        /* <DEDUP_REMOVED lines=9> */
.L_x_35477:
[----:B------:R-:W-:Y:S05]  /*9590*/  BSYNC B0 ;  /* 0x0000000000007941 */ /* 0x000fea0003800000 */
.L_x_35476:
        /* <DEDUP_REMOVED lines=18> */
.L_x_35488:
[----:B------:R-:W-:-:S07]  /*96c0*/  IMAD.MOV.U32 R5, RZ, RZ, R6 ;  /* 0x000000ffff057224 */ /* 0x000fce00078e0006 */
.L_x_35489:
[----:B------:R-:W-:Y:S05]  /*96d0*/  BSYNC B1 ;  /* 0x0000000000017941 */ /* 0x000fea0003800000 */
.L_x_35487:
        /* <DEDUP_REMOVED lines=16> */
.L_x_35493:
[----:B------:R-:W-:Y:S05]  /*97e0*/  BSYNC B2 ;  /* 0x0000000000027941 */ /* 0x000fea0003800000 */
.L_x_35492:
        /* <DEDUP_REMOVED lines=43> */
.L_x_35491:
[----:B------:R-:W-:Y:S05]  /*9aa0*/  BSYNC B1 ;  /* 0x0000000000017941 */ /* 0x000fea0003800000 */
.L_x_35490:
        /* <DEDUP_REMOVED lines=9> */
.L_x_35486:
[----:B------:R-:W-:Y:S05]  /*9b40*/  BSYNC B0 ;  /* 0x0000000000007941 */ /* 0x000fea0003800000 */
.L_x_35485:
        /* <DEDUP_REMOVED lines=20> */
.L_x_35495:
[----:B------:R-:W-:Y:S05]  /*9c90*/  BSYNC B0 ;  /* 0x0000000000007941 */ /* 0x000fea0003800000 */
.L_x_35494:
        /* <DEDUP_REMOVED lines=21> */
.L_x_35499:
[----:B------:R-:W-:-:S07]  /*9df0*/  IMAD.MOV.U32 R10, RZ, RZ, R6 ;  /* 0x000000ffff0a7224 */ /* 0x000fce00078e0006 */
.L_x_35500:
[----:B------:R-:W-:Y:S05]  /*9e00*/  BSYNC B1 ;  /* 0x0000000000017941 */ /* 0x000fea0003800000 */
.L_x_35498:
        /* <DEDUP_REMOVED lines=16> */
.L_x_35504:
[----:B------:R-:W-:Y:S05]  /*9f10*/  BSYNC B2 ;  /* 0x0000000000027941 */ /* 0x000fea0003800000 */
.L_x_35503:
        /* <DEDUP_REMOVED lines=43> */
.L_x_35502:
[----:B------:R-:W-:Y:S05]  /*a1d0*/  BSYNC B1 ;  /* 0x0000000000017941 */ /* 0x000fea0003800000 */
.L_x_35501:
        /* <DEDUP_REMOVED lines=9> */
.L_x_35497:
[----:B------:R-:W-:Y:S05]  /*a270*/  BSYNC B0 ;  /* 0x0000000000007941 */ /* 0x000fea0003800000 */
.L_x_35496:
        /* <DEDUP_REMOVED lines=18> */
.L_x_35508:
[----:B------:R-:W-:-:S07]  /*a3a0*/  IMAD.MOV.U32 R11, RZ, RZ, R6 ;  /* 0x000000ffff0b7224 */ /* 0x000fce00078e0006 */
.L_x_35509:
[----:B------:R-:W-:Y:S05]  /*a3b0*/  BSYNC B1 ;  /* 0x0000000000017941 */ /* 0x000fea0003800000 */
.L_x_35507:
        /* <DEDUP_REMOVED lines=16> */
.L_x_35513:
[----:B------:R-:W-:Y:S05]  /*a4c0*/  BSYNC B2 ;  /* 0x0000000000027941 */ /* 0x000fea0003800000 */
.L_x_35512:
        /* <DEDUP_REMOVED lines=43> */
.L_x_35511:
[----:B------:R-:W-:Y:S05]  /*a780*/  BSYNC B1 ;  /* 0x0000000000017941 */ /* 0x000fea0003800000 */
.L_x_35510:
        /* <DEDUP_REMOVED lines=9> */
.L_x_35506:
[----:B------:R-:W-:Y:S05]  /*a820*/  BSYNC B0 ;  /* 0x0000000000007941 */ /* 0x000fea0003800000 */
.L_x_35505:
        /* <DEDUP_REMOVED lines=18> */
.L_x_35517:
[----:B------:R-:W-:-:S07]  /*a950*/  IMAD.MOV.U32 R115, RZ, RZ, R6 ;  /* 0x000000ffff737224 */ /* 0x000fce00078e0006 */
.L_x_35518:
[----:B------:R-:W-:Y:S05]  /*a960*/  BSYNC B1 ;  /* 0x0000000000017941 */ /* 0x000fea0003800000 */
.L_x_35516:
        /* <DEDUP_REMOVED lines=16> */
.L_x_35522:
[----:B------:R-:W-:Y:S05]  /*aa70*/  BSYNC B2 ;  /* 0x0000000000027941 */ /* 0x000fea0003800000 */
.L_x_35521:
        /* <DEDUP_REMOVED lines=43> */
.L_x_35520:
[----:B------:R-:W-:Y:S05]  /*ad30*/  BSYNC B1 ;  /* 0x0000000000017941 */ /* 0x000fea0003800000 */
.L_x_35519:
        /* <DEDUP_REMOVED lines=9> */
.L_x_35515:
[----:B------:R-:W-:Y:S05]  /*add0*/  BSYNC B0 ;  /* 0x0000000000007941 */ /* 0x000fea0003800000 */
.L_x_35514:
        /* <DEDUP_REMOVED lines=18> */
.L_x_35526:
[----:B------:R-:W-:-:S07]  /*af00*/  IMAD.MOV.U32 R115, RZ, RZ, R6 ;  /* 0x000000ffff737224 */ /* 0x000fce00078e0006 */
.L_x_35527:
[----:B------:R-:W-:Y:S05]  /*af10*/  BSYNC B1 ;  /* 0x0000000000017941 */ /* 0x000fea0003800000 */
.L_x_35525:
        /* <DEDUP_REMOVED lines=16> */
.L_x_35531:
[----:B------:R-:W-:Y:S05]  /*b020*/  BSYNC B2 ;  /* 0x0000000000027941 */ /* 0x000fea0003800000 */
.L_x_35530:
        /* <DEDUP_REMOVED lines=43> */
.L_x_35529:
[----:B------:R-:W-:Y:S05]  /*b2e0*/  BSYNC B1 ;  /* 0x0000000000017941 */ /* 0x000fea0003800000 */
.L_x_35528:
        /* <DEDUP_REMOVED lines=9> */
.L_x_35524:
[----:B------:R-:W-:Y:S05]  /*b380*/  BSYNC B0 ;  /* 0x0000000000007941 */ /* 0x000fea0003800000 */
.L_x_35523:
        /* <DEDUP_REMOVED lines=9> */
[----:B------:R-:W0:Y:S02]  /*b420*/  LDC.64 R110, c[0x0][0x240] ;  /* 0x00009000ff6e7b82 */ /* 0x000e240000000a00 */
[----:B0-----:R-:W-:Y:S01]  /*b430*/  IMAD.WIDE.U32 R110, R114, 0x4, R110 ;  /* 0x00000004726e7825 */ /* 0x001fe200078e006e */
        /* <DEDUP_REMOVED lines=9> */
.L_x_35533:
[----:B------:R-:W-:Y:S05]  /*b4d0*/  BSYNC B0 ;  /* 0x0000000000007941 */ /* 0x000fea0003800000 */
.L_x_35532:
        /* <DEDUP_REMOVED lines=21> */
.L_x_35537:
[----:B------:R-:W-:-:S07]  /*b630*/  IMAD.MOV.U32 R10, RZ, RZ, R6 ;  /* 0x000000ffff0a7224 */ /* 0x000fce00078e0006 */
.L_x_35538:
[----:B------:R-:W-:Y:S05]  /*b640*/  BSYNC B1 ;  /* 0x0000000000017941 */ /* 0x000fea0003800000 */
.L_x_35536:
        /* <DEDUP_REMOVED lines=16> */
.L_x_35542:
[----:B------:R-:W-:Y:S05]  /*b750*/  BSYNC B2 ;  /* 0x0000000000027941 */ /* 0x000fea0003800000 */
.L_x_35541:
        /* <DEDUP_REMOVED lines=43> */
.L_x_35540:
[----:B------:R-:W-:Y:S05]  /*ba10*/  BSYNC B1 ;  /* 0x0000000000017941 */ /* 0x000fea0003800000 */
.L_x_35539:
        /* <DEDUP_REMOVED lines=9> */
.L_x_35535:
[----:B------:R-:W-:Y:S05]  /*bab0*/  BSYNC B0 ;  /* 0x0000000000007941 */ /* 0x000fea0003800000 */
.L_x_35534:
        /* <DEDUP_REMOVED lines=18> */
.L_x_35546:
[----:B------:R-:W-:-:S07]  /*bbe0*/  IMAD.MOV.U32 R11, RZ, RZ, R6 ;  /* 0x000000ffff0b7224 */ /* 0x000fce00078e0006 */
.L_x_35547:
[----:B------:R-:W-:Y:S05]  /*bbf0*/  BSYNC B1 ;  /* 0x0000000000017941 */ /* 0x000fea0003800000 */
.L_x_35545:
        /* <DEDUP_REMOVED lines=16> */
.L_x_35551:
[----:B------:R-:W-:Y:S05]  /*bd00*/  BSYNC B2 ;  /* 0x0000000000027941 */ /* 0x000fea0003800000 */
.L_x_35550:
        /* <DEDUP_REMOVED lines=43> */
.L_x_35549:
[----:B------:R-:W-:Y:S05]  /*bfc0*/  BSYNC B1 ;  /* 0x0000000000017941 */ /* 0x000fea0003800000 */
.L_x_35548:
        /* <DEDUP_REMOVED lines=9> */
.L_x_35544:
[----:B------:R-:W-:Y:S05]  /*c060*/  BSYNC B0 ;  /* 0x0000000000007941 */ /* 0x000fea0003800000 */
.L_x_35543:
        /* <DEDUP_REMOVED lines=18> */
.L_x_35555:
[----:B------:R-:W-:-:S07]  /*c190*/  IMAD.MOV.U32 R114, RZ, RZ, R6 ;  /* 0x000000ffff727224 */ /* 0x000fce00078e0006 */
.L_x_35556:
[----:B------:R-:W-:Y:S05]  /*c1a0*/  BSYNC B1 ;  /* 0x0000000000017941 */ /* 0x000fea0003800000 */
.L_x_35554:
        /* <DEDUP_REMOVED lines=16> */
.L_x_35560:
[----:B------:R-:W-:Y:S05]  /*c2b0*/  BSYNC B2 ;  /* 0x0000000000027941 */ /* 0x000fea0003800000 */
.L_x_35559:
        /* <DEDUP_REMOVED lines=43> */
.L_x_35558:
[----:B------:R-:W-:Y:S05]  /*c570*/  BSYNC B1 ;  /* 0x0000000000017941 */ /* 0x000fea0003800000 */
.L_x_35557:
        /* <DEDUP_REMOVED lines=9> */
.L_x_35553:
[----:B------:R-:W-:Y:S05]  /*c610*/  BSYNC B0 ;  /* 0x0000000000007941 */ /* 0x000fea0003800000 */
.L_x_35552:
        /* <DEDUP_REMOVED lines=18> */
.L_x_35564:
[----:B------:R-:W-:-:S07]  /*c740*/  IMAD.MOV.U32 R119, RZ, RZ, R6 ;  /* 0x000000ffff777224 */ /* 0x000fce00078e0006 */
.L_x_35565:
[----:B------:R-:W-:Y:S05]  /*c750*/  BSYNC B1 ;  /* 0x0000000000017941 */ /* 0x000fea0003800000 */
.L_x_35563:
        /* <DEDUP_REMOVED lines=16> */
.L_x_35569:
[----:B------:R-:W-:Y:S05]  /*c860*/  BSYNC B2 ;  /* 0x0000000000027941 */ /* 0x000fea0003800000 */
.L_x_35568:
        /* <DEDUP_REMOVED lines=43> */
.L_x_35567:
[----:B------:R-:W-:Y:S05]  /*cb20*/  BSYNC B1 ;  /* 0x0000000000017941 */ /* 0x000fea0003800000 */
.L_x_35566:
        /* <DEDUP_REMOVED lines=9> */
.L_x_35562:
[----:B------:R-:W-:Y:S05]  /*cbc0*/  BSYNC B0 ;  /* 0x0000000000007941 */ /* 0x000fea0003800000 */
.L_x_35561:
        /* <DEDUP_REMOVED lines=8> */
[----:B------:R-:W0:Y:S02]  /*cc50*/  LDC.64 R110, c[0x0][0x240] ;  /* 0x00009000ff6e7b82 */ /* 0x000e240000000a00 */
[----:B0-----:R-:W-:-:S04]  /*cc60*/  IMAD.WIDE.U32 R110, R5, 0x4, R110 ;  /* 0x00000004056e7825 */ /* 0x001fc800078e006e */
[----:B------:R-:W-:-:S05]  /*cc70*/  IMAD.U32 R5, R140, 0x10000, RZ ;  /* 0x000100008c057824 */ /* 0x000fca00078e00ff */
        /* <DEDUP_REMOVED lines=8> */
.L_x_35571:
[----:B------:R-:W-:Y:S05]  /*cd00*/  BSYNC B0 ;  /* 0x0000000000007941 */ /* 0x000fea0003800000 */
.L_x_35570:
        /* <DEDUP_REMOVED lines=22> */
.L_x_35575:
[----:B------:R-:W-:-:S07]  /*ce70*/  IMAD.MOV.U32 R5, RZ, RZ, R6 ;  /* 0x000000ffff057224 */ /* 0x000fce00078e0006 */
.L_x_35576:
[----:B------:R-:W-:Y:S05]  /*ce80*/  BSYNC B1 ;  /* 0x0000000000017941 */ /* 0x000fea0003800000 */
.L_x_35574:
        /* <DEDUP_REMOVED lines=16> */
.L_x_35580:
[----:B------:R-:W-:Y:S05]  /*cf90*/  BSYNC B2 ;  /* 0x0000000000027941 */ /* 0x000fea0003800000 */
.L_x_35579:
        /* <DEDUP_REMOVED lines=43> */
.L_x_35578:
[----:B------:R-:W-:Y:S05]  /*d250*/  BSYNC B1 ;  /* 0x0000000000017941 */ /* 0x000fea0003800000 */
.L_x_35577:
        /* <DEDUP_REMOVED lines=9> */
.L_x_35573:
[----:B------:R-:W-:Y:S05]  /*d2f0*/  BSYNC B0 ;  /* 0x0000000000007941 */ /* 0x000fea0003800000 */
.L_x_35572:
        /* <DEDUP_REMOVED lines=18> */
.L_x_35584:
[----:B------:R-:W-:-:S07]  /*d420*/  IMAD.MOV.U32 R5, RZ, RZ, R6 ;  /* 0x000000ffff057224 */ /* 0x000fce00078e0006 */
.L_x_35585:
[----:B------:R-:W-:Y:S05]  /*d430*/  BSYNC B1 ;  /* 0x0000000000017941 */ /* 0x000fea0003800000 */
.L_x_35583:
        /* <DEDUP_REMOVED lines=16> */
.L_x_35589:
[----:B------:R-:W-:Y:S05]  /*d540*/  BSYNC B2 ;  /* 0x0000000000027941 */ /* 0x000fea0003800000 */
.L_x_35588:
        /* <DEDUP_REMOVED lines=43> */
.L_x_35587:
[----:B------:R-:W-:Y:S05]  /*d800*/  BSYNC B1 ;  /* 0x0000000000017941 */ /* 0x000fea0003800000 */
.L_x_35586:
        /* <DEDUP_REMOVED lines=9> */
.L_x_35582:
[----:B------:R-:W-:Y:S05]  /*d8a0*/  BSYNC B0 ;  /* 0x0000000000007941 */ /* 0x000fea0003800000 */
.L_x_35581:
        /* <DEDUP_REMOVED lines=18> */
.L_x_35593:
[----:B------:R-:W-:-:S07]  /*d9d0*/  IMAD.MOV.U32 R5, RZ, RZ, R6 ;  /* 0x000000ffff057224 */ /* 0x000fce00078e0006 */
.L_x_35594:
[----:B------:R-:W-:Y:S05]  /*d9e0*/  BSYNC B1 ;  /* 0x0000000000017941 */ /* 0x000fea0003800000 */
.L_x_35592:
        /* <DEDUP_REMOVED lines=16> */
.L_x_35598:
[----:B------:R-:W-:Y:S05]  /*daf0*/  BSYNC B2 ;  /* 0x0000000000027941 */ /* 0x000fea0003800000 */
.L_x_35597:
        /* <DEDUP_REMOVED lines=43> */
.L_x_35596:
[----:B------:R-:W-:Y:S05]  /*ddb0*/  BSYNC B1 ;  /* 0x0000000000017941 */ /* 0x000fea0003800000 */
.L_x_35595:
        /* <DEDUP_REMOVED lines=9> */
.L_x_35591:
[----:B------:R-:W-:Y:S05]  /*de50*/  BSYNC B0 ;  /* 0x0000000000007941 */ /* 0x000fea0003800000 */
.L_x_35590:
        /* <DEDUP_REMOVED lines=18> */
.L_x_35602:
[----:B------:R-:W-:-:S07]  /*df80*/  IMAD.MOV.U32 R115, RZ, RZ, R6 ;  /* 0x000000ffff737224 */ /* 0x000fce00078e0006 */
.L_x_35603:
[----:B------:R-:W-:Y:S05]  /*df90*/  BSYNC B1 ;  /* 0x0000000000017941 */ /* 0x000fea0003800000 */
.L_x_35601:
        /* <DEDUP_REMOVED lines=16> */
.L_x_35607:
[----:B------:R-:W-:Y:S05]  /*e0a0*/  BSYNC B2 ;  /* 0x0000000000027941 */ /* 0x000fea0003800000 */
.L_x_35606:
[----:B------:R-:W-:Y:S01]  /*e0b0*/  LOP3.LUT R6, R5, UR5, R8, 0x96, !PT ;  /* 0x0000000505067c12 */ /* 0x000fe2000f8e9608 */
[----:B------:R-:W-:-:S04]  /*e0c0*/  IMAD.HI.U32 R5, R143, -0x326172a9, RZ ;  /* 0xcd9e8d578f057827 */ /* 0x000fc800078e00ff */
[----:B------:R-:W-:Y:S01]  /*e0d0*/  IMAD R109, R143, -0x326172a9, RZ ;  /* 0xcd9e8d578f6d7824 */ /* 0x000fe200078e02ff */
[----:B------:R-:W-:Y:S01]  /*e0e0*/  LOP3.LUT R5, R5, UR4, R4, 0x96, !PT ;  /* 0x0000000405057c12 */ /* 0x000fe2000f8e9604 */
[----:B------:R-:W-:-:S05]  /*e0f0*/  IMAD.WIDE.U32 R6, R6, -0x326172a9, RZ ;  /* 0xcd9e8d5706067825 */ /* 0x000fca00078e00ff */
[----:B------:R-:W-:Y:S01]  /*e100*/  LOP3.LUT R110, R7, UR16, R109, 0x96, !PT ;  /* 0x00000010076e7c12 */ /* 0x000fe2000f8e966d */
[----:B------:R-:W-:Y:S02]  /*e110*/  IMAD R7, R142, -0x2daee0ad, RZ ;  /* 0xd2511f538e077824 */ /* 0x000fe400078e02ff */
[----:B------:R-:W-:Y:S01]  /*e120*/  IMAD.WIDE.U32 R108, R5, -0x2daee0ad, RZ ;  /* 0xd2511f53056c7825 */ /* 0x000fe200078e00ff */
[----:B------:R-:W-:-:S03]  /*e130*/  HFMA2.MMA R5, -RZ, RZ, 0, 0 ;  /* 0x00000000ff057435 */ /* 0x000fc600000001ff */
        /* <DEDUP_REMOVED lines=33> */
[----:B------:R-:W-:-:S07]  /*e350*/  LOP3.LUT R0, R109, UR32, R110, 0x96, !PT ;  /* 0x000000206d007c12 */ /* 0x000fce000f8e966e */
.L_x_35605:
[----:B------:R-:W-:Y:S05]  /*e360*/  BSYNC B1 ;  /* 0x0000000000017941 */ /* 0x000fea0003800000 */
.L_x_35604:
        /* <DEDUP_REMOVED lines=9> */
.L_x_35600:
[----:B------:R-:W-:Y:S05]  /*e400*/  BSYNC B0 ;  /* 0x0000000000007941 */ /* 0x000fea0003800000 */
.L_x_35599:
        /* <DEDUP_REMOVED lines=19> */
.L_x_35609:
[----:B------:R-:W-:Y:S05]  /*e540*/  BSYNC B0 ;  /* 0x0000000000007941 */ /* 0x000fea0003800000 */
.L_x_35608:
[----:B------:R-:W3:Y:S01]  /*e550*/  @P0 LDG.E.128 R92, desc[UR6][R154.64] ;  /* 0x000000069a5c0981 */ /* 0x000ee2000c1e1d00 */
[----:B------:R-:W-:Y:S01]  /*e560*/  VIADD R153, R153, 0x480 ;  /* 0x0000048099997836 */ /* 0x000fe20000000000 */
[----:B------:R-:W-:-:S03]  /*e570*/  @!P4 ISETP.NE.U32.AND P1, PT, R146, RZ, PT ;  /* 0x000000ff9200c20c */ /* 0x000fc60003f25070 */
[----:B--2---:R-:W-:Y:S01]  /*e580*/  @P3 IMAD.WIDE.U32 R108, R153, 0x10, R108 ;  /* 0x00000010996c3825 */ /* 0x004fe200078e006c */
[----:B------:R-:W-:Y:S01]  /*e590*/  @!P4 ISETP.NE.AND.EX P1, PT, R147, RZ, PT, P1 ;  /* 0x000000ff9300c20c */ /* 0x000fe20003f25310 */
[----:B------:R-:W-:Y:S01]  /*e5a0*/  BSSY B0, `(.L_x_35610) ;  /* 0x0000059000007945 */ /* 0x000fe20003800000 */
[----:B0-----:R-:W-:Y:S02]  /*e5b0*/  @!P4 MOV R110, R5 ;  /* 0x00000005006ec202 */ /* 0x001fe40000000f00 */
[----:B-----5:R3:W5:Y:S02]  /*e5c0*/  @P3 LDG.E.128 R96, desc[UR6][R108.64] ;  /* 0x000000066c603981 */ /* 0x020764000c1e1d00 */
[----:B---3--:R-:W-:Y:S01]  /*e5d0*/  @!P4 FSEL R108, R92, RZ, P1 ;  /* 0x000000ff5c6cc208 */ /* 0x008fe20000800000 */
[----:B------:R-:W-:Y:S06]  /*e5e0*/  @!P4 BRA `(.L_x_35611) ;  /* 0x000000040050c947 */ /* 0x000fec0003800000 */
        /* <DEDUP_REMOVED lines=12> */
.L_x_35613:
[----:B------:R-:W-:-:S07]  /*e6b0*/  IMAD.MOV.U32 R10, RZ, RZ, R6 ;  /* 0x000000ffff0a7224 */ /* 0x000fce00078e0006 */
.L_x_35614:
[----:B------:R-:W-:Y:S05]  /*e6c0*/  BSYNC B1 ;  /* 0x0000000000017941 */ /* 0x000fea0003800000 */
.L_x_35612:
        /* <DEDUP_REMOVED lines=16> */
.L_x_35618:
[----:B------:R-:W-:Y:S05]  /*e7d0*/  BSYNC B2 ;  /* 0x0000000000027941 */ /* 0x000fea0003800000 */
.L_x_35617:
        /* <DEDUP_REMOVED lines=43> */
.L_x_35616:
[----:B------:R-:W-:Y:S05]  /*ea90*/  BSYNC B1 ;  /* 0x0000000000017941 */ /* 0x000fea0003800000 */
.L_x_35615:
        /* <DEDUP_REMOVED lines=9> */
.L_x_35611:
[----:B------:R-:W-:Y:S05]  /*eb30*/  BSYNC B0 ;  /* 0x0000000000007941 */ /* 0x000fea0003800000 */
.L_x_35610:
        /* <DEDUP_REMOVED lines=18> */
.L_x_35622:
[----:B------:R-:W-:-:S07]  /*ec60*/  IMAD.MOV.U32 R5, RZ, RZ, R6 ;  /* 0x000000ffff057224 */ /* 0x000fce00078e0006 */
.L_x_35623:
[----:B------:R-:W-:Y:S05]  /*ec70*/  BSYNC B1 ;  /* 0x0000000000017941 */ /* 0x000fea0003800000 */
.L_x_35621:
        /* <DEDUP_REMOVED lines=16> */
.L_x_35627:
[----:B------:R-:W-:Y:S05]  /*ed80*/  BSYNC B2 ;  /* 0x0000000000027941 */ /* 0x000fea0003800000 */
.L_x_35626:
        /* <DEDUP_REMOVED lines=43> */
.L_x_35625:
[----:B------:R-:W-:Y:S05]  /*f040*/  BSYNC B1 ;  /* 0x0000000000017941 */ /* 0x000fea0003800000 */
.L_x_35624:
        /* <DEDUP_REMOVED lines=9> */
.L_x_35620:
[----:B------:R-:W-:Y:S05]  /*f0e0*/  BSYNC B0 ;  /* 0x0000000000007941 */ /* 0x000fea0003800000 */
.L_x_35619:
        /* <DEDUP_REMOVED lines=18> */
.L_x_35631:
[----:B------:R-:W-:-:S07]  /*f210*/  IMAD.MOV.U32 R5, RZ, RZ, R6 ;  /* 0x000000ffff057224 */ /* 0x000fce00078e0006 */
.L_x_35632:
[----:B------:R-:W-:Y:S05]  /*f220*/  BSYNC B1 ;  /* 0x0000000000017941 */ /* 0x000fea0003800000 */
.L_x_35630:
        /* <DEDUP_REMOVED lines=16> */
.L_x_35636:
[----:B------:R-:W-:Y:S05]  /*f330*/  BSYNC B2 ;  /* 0x0000000000027941 */ /* 0x000fea0003800000 */
.L_x_35635:
        /* <DEDUP_REMOVED lines=43> */
.L_x_35634:
[----:B------:R-:W-:Y:S05]  /*f5f0*/  BSYNC B1 ;  /* 0x0000000000017941 */ /* 0x000fea0003800000 */
.L_x_35633:
        /* <DEDUP_REMOVED lines=9> */
.L_x_35629:
[----:B------:R-:W-:Y:S05]  /*f690*/  BSYNC B0 ;  /* 0x0000000000007941 */ /* 0x000fea0003800000 */
.L_x_35628:
        /* <DEDUP_REMOVED lines=18> */
.L_x_35640:
[----:B------:R-:W-:-:S07]  /*f7c0*/  IMAD.MOV.U32 R111, RZ, RZ, R6 ;  /* 0x000000ffff6f7224 */ /* 0x000fce00078e0006 */
.L_x_35641:
[----:B------:R-:W-:Y:S05]  /*f7d0*/  BSYNC B1 ;  /* 0x0000000000017941 */ /* 0x000fea0003800000 */
.L_x_35639:
        /* <DEDUP_REMOVED lines=16> */
.L_x_35645:
[----:B------:R-:W-:Y:S05]  /*f8e0*/  BSYNC B2 ;  /* 0x0000000000027941 */ /* 0x000fea0003800000 */
.L_x_35644:
[----:B------:R-:W-:Y:S01]  /*f8f0*/  LOP3.LUT R6, R5, UR5, R8, 0x96, !PT ;  /* 0x0000000505067c12 */ /* 0x000fe2000f8e9608 */
[----:B------:R-:W-:-:S04]  /*f900*/  IMAD.HI.U32 R5, R143, -0x326172a9, RZ ;  /* 0xcd9e8d578f057827 */ /* 0x000fc800078e00ff */
[----:B------:R-:W-:Y:S01]  /*f910*/  IMAD R141, R143, -0x326172a9, RZ ;  /* 0xcd9e8d578f8d7824 */ /* 0x000fe200078e02ff */
[----:B------:R-:W-:Y:S01]  /*f920*/  LOP3.LUT R5, R5, UR4, R4, 0x96, !PT ;  /* 0x0000000405057c12 */ /* 0x000fe2000f8e9604 */
[----:B------:R-:W-:-:S04]  /*f930*/  IMAD.WIDE.U32 R6, R6, -0x326172a9, RZ ;  /* 0xcd9e8d5706067825 */ /* 0x000fc800078e00ff */
[----:B------:R-:W-:Y:S01]  /*f940*/  IMAD.WIDE.U32 R146, R5, -0x2daee0ad, RZ ;  /* 0xd2511f5305927825 */ /* 0x000fe200078e00ff */
[----:B------:R-:W-:Y:S01]  /*f950*/  LOP3.LUT R141, R7, UR16, R141, 0x96, !PT ;  /* 0x00000010078d7c12 */ /* 0x000fe2000f8e968d */
[----:B------:R-:W-:Y:S02]  /*f960*/  HFMA2.MMA R5, -RZ, RZ, 0, 0 ;  /* 0x00000000ff057435 */ /* 0x000fe400000001ff */
        /* <DEDUP_REMOVED lines=35> */
.L_x_35643:
[----:B------:R-:W-:Y:S05]  /*fba0*/  BSYNC B1 ;  /* 0x0000000000017941 */ /* 0x000fea0003800000 */
.L_x_35642:
        /* <DEDUP_REMOVED lines=9> */
.L_x_35638:
[----:B------:R-:W-:Y:S05]  /*fc40*/  BSYNC B0 ;  /* 0x0000000000007941 */ /* 0x000fea0003800000 */
.L_x_35637:
        /* <DEDUP_REMOVED lines=49> */
[----:B------:R-:W-:Y:S01]  /*ff60*/  LOP3.LUT R150, R10, 0xff, RZ, 0xc0, !PT ;  /* 0x000000ff0a967812 */ /* 0x000fe200078ec0ff */
[----:B0-----:R-:W-:-:S04]  /*ff70*/  IMAD.WIDE.U32 R146, R153, 0x4, R146 ;  /* 0x0000000499927825 */ /* 0x001fc800078e0092 */
[----:B------:R-:W-:-:S05]  /*ff80*/  IMAD.IADD R149, R149, 0x1, R150 ;  /* 0x0000000195957824 */ /* 0x000fca00078e0296 */
[----:B------:R0:W-:Y:S02]  /*ff90*/  STG.E desc[UR6][R146.64], R149 ;  /* 0x0000009592007986 */ /* 0x0001e4000c101906 */
.L_x_35647:
[----:B------:R-:W-:Y:S05]  /*ffa0*/  BSYNC B0 ;  /* 0x0000000000007941 */ /* 0x000fea0003800000 */
.L_x_35646:
[----:B0-----:R-:W-:Y:S01]  /*ffb0*/  SHF.R.U32.HI R149, RZ, 0x5, R3 ;  /* 0x00000005ff957819 */ /* 0x001fe20000011603 */
[----:B------:R-:W-:Y:S01]  /*ffc0*/  FADD.FTZ R147, R148, R109 ;  /* 0x0000006d94937221 */ /* 0x000fe20000010000 */
[----:B------:R-:W-:Y:S01]  /*ffd0*/  UMOV UR8, 0xffffffff ;  /* 0xffffffff00087882 */ /* 0x000fe20000000000 */
[----:B------:R-:W-:Y:S02]  /*ffe0*/  LOP3.LUT P1, RZ, R3, 0x1f, RZ, 0xc0, !PT ;  /* 0x0000001f03ff7812 */ /* 0x000fe4000782c0ff */
[----:B------:R-:W-:Y:S01]  /*fff0*/  LOP3.LUT R148, R149, 0x7fffffc, RZ, 0xc0, !PT ;  /* 0x07fffffc95947812 */ /* 0x000fe200078ec0ff */
[----:B------:R-:W-:-:S03]  /*10000*/  FADD.FTZ R146, R147, R110 ;  /* 0x0000006e93927221 */ /* 0x000fc60000010000 */
[----:B------:R-:W-:Y:S01]  /*10010*/  @!P0 IADD3 R148, R148, 0x4, RZ ;  /* 0x0000000494948810 */ /* 0x000fe20007ffe0ff */
        /* <DEDUP_REMOVED lines=102> */
.L_x_35662:
        /* <DEDUP_REMOVED lines=16> */
[----:B0-----:R-:W-:Y:S01]  /*10780*/  IMAD.MOV.U32 R155, RZ, RZ, RZ ;  /* 0x000000ffff9b7224 */ /* 0x001fe200078e00ff */
[----:B------:R-:W-:-:S04]  /*10790*/  @!P1 MOV R155, 0x500 ;  /* 0x00000500009b9802 */ /* 0x000fc80000000f00 */
[----:B------:R-:W-:Y:S01]  /*107a0*/  I2FP.F32.S32 R158, R155 ;  /* 0x0000009b009e7245 */ /* 0x000fe20000201400 */
[----:B------:R-:W0:Y:S01]  /*107b0*/  SHFL.DOWN PT, R154, R155, 0x2, 0x1f ;  /* 0x08401f009b9a7f89 */ /* 0x000e2200000e0000 */
[----:B-1----:R-:W-:-:S04]  /*107c0*/  @!P1 LEA R147, R147, R146, 0x18 ;  /* 0x0000009293939211 */ /* 0x002fc800078ec0ff */
[----:B------:R-:W-:Y:S02]  /*107d0*/  @!P1 LEA R156, R148, R147, 0x3 ;  /* 0x00000093949c9211 */ /* 0x000fe400078e18ff */
[----:B------:R-:W-:Y:S01]  /*107e0*/  CS2R R146, SRZ ;  /* 0x0000000000927805 */ /* 0x000fe2000001ff00 */
[----:B0-----:R-:W-:Y:S01]  /*107f0*/  IMAD.IADD R150, R154, 0x1, R155 ;  /* 0x000000019a967824 */ /* 0x001fe200078e029b */
[----:B------:R-:W-:-:S04]  /*10800*/  I2FP.F32.S32 R159, R154 ;  /* 0x0000009a009f7245 */ /* 0x000fc80000201400 */
[----:B------:R-:W0:Y:S01]  /*10810*/  @!P1 LDS.64 R146, [R156] ;  /* 0x000000009c929984 */ /* 0x000e220000000a00 */
[----:B------:R-:W-:Y:S02]  /*10820*/  I2FP.F32.S32 R148, R150 ;  /* 0x0000009600947245 */ /* 0x000fe40000201400 */
[----:B------:R-:W-:Y:S01]  /*10830*/  LOP3.LUT P1, RZ, R149, 0x1f, R3, 0xf8, !PT ;  /* 0x0000001f95ff7812 */ /* 0x000fe2000782f803 */
[----:B------:R-:W-:Y:S01]  /*10840*/  SHFL.DOWN PT, R155, R150, 0x1, 0x1f ;  /* 0x08201f00969b7f89 */ /* 0x000fe200000e0000 */
[----:B------:R-:W1:Y:S03]  /*10850*/  MUFU.RCP R153, R148 ;  /* 0x0000009400997308 */ /* 0x000e660000001000 */
[----:B0-----:R-:W0:Y:S04]  /*10860*/  SHFL.DOWN PT, R157, R146, 0x2, 0x1f ;  /* 0x08401f00929d7f89 */ /* 0x001e2800000e0000 */
[----:B------:R-:W2:Y:S01]  /*10870*/  SHFL.DOWN PT, R154, R147, 0x2, 0x1f ;  /* 0x08401f00939a7f89 */ /* 0x000ea200000e0000 */
[C---:B0-----:R-:W-:Y:S01]  /*10880*/  FMUL.FTZ R161, R157.reuse, R159 ;  /* 0x0000009f9da17220 */ /* 0x041fe20000410000 */
[----:B------:R-:W-:-:S03]  /*10890*/  FADD.FTZ R157, -R157, R146 ;  /* 0x000000929d9d7221 */ /* 0x000fc60000010100 */
[----:B------:R-:W-:Y:S01]  /*108a0*/  FFMA.FTZ R156, R158, R146, R161 ;  /* 0x000000929e9c7223 */ /* 0x000fe200000100a1 */
[----:B------:R-:W-:Y:S01]  /*108b0*/  FMUL.FTZ R157, R157, R157 ;  /* 0x0000009d9d9d7220 */ /* 0x000fe20000410000 */
[----:B--2---:R-:W-:-:S03]  /*108c0*/  FADD.FTZ R154, R154, R147 ;  /* 0x000000939a9a7221 */ /* 0x004fc60000010000 */
[----:B------:R-:W-:Y:S01]  /*108d0*/  FMUL.FTZ R158, R157, R158 ;  /* 0x0000009e9d9e7220 */ /* 0x000fe20000410000 */
[C---:B-1----:R-:W-:Y:S01]  /*108e0*/  FMUL.FTZ R157, R153.reuse, R156 ;  /* 0x0000009c999d7220 */ /* 0x042fe20000410000 */
[----:B------:R-:W-:Y:S02]  /*108f0*/  I2FP.F32.S32 R156, R155 ;  /* 0x0000009b009c7245 */ /* 0x000fe40000201400 */
[----:B------:R-:W-:Y:S02]  /*10900*/  FMUL.FTZ R158, R158, R159 ;  /* 0x0000009f9e9e7220 */ /* 0x000fe40000410000 */
[----:B------:R-:W0:Y:S02]  /*10910*/  SHFL.DOWN PT, R146, R157, 0x1, 0x1f ;  /* 0x08201f009d927f89 */ /* 0x000e2400000e0000 */
[----:B------:R-:W-:Y:S01]  /*10920*/  FFMA.FTZ R154, R153, R158, R154 ;  /* 0x0000009e999a7223 */ /* 0x000fe2000001009a */
[----:B------:R-:W-:-:S04]  /*10930*/  IADD3 R153, R150, R155, RZ ;  /* 0x0000009b96997210 */ /* 0x000fc80007ffe0ff */
[----:B------:R-:W1:Y:S01]  /*10940*/  SHFL.DOWN PT, R147, R154, 0x1, 0x1f ;  /* 0x08201f009a937f89 */ /* 0x000e6200000e0000 */
[----:B------:R-:W-:-:S06]  /*10950*/  I2FP.F32.S32 R153, R153 ;  /* 0x0000009900997245 */ /* 0x000fcc0000201400 */
[----:B------:R-:W2:Y:S01]  /*10960*/  MUFU.RCP R153, R153 ;  /* 0x0000009900997308 */ /* 0x000ea20000001000 */
[----:B0-----:R-:W-:Y:S01]  /*10970*/  FADD.FTZ R150, R157, -R146 ;  /* 0x800000929d967221 */ /* 0x001fe20000010000 */
[----:B------:R-:W-:-:S03]  /*10980*/  FMUL.FTZ R159, R146, R156 ;  /* 0x0000009c929f7220 */ /* 0x000fc60000410000 */
[----:B------:R-:W-:Y:S02]  /*10990*/  FMUL.FTZ R155, R150, R150 ;  /* 0x00000096969b7220 */ /* 0x000fe40000410000 */
[----:B------:R-:W0:Y:S01]  /*109a0*/  LDC R150, c[0x0][0x2d8] ;  /* 0x0000b600ff967b82 */ /* 0x000e220000000800 */
[----:B-1----:R-:W-:Y:S01]  /*109b0*/  FADD.FTZ R146, R154, R147 ;  /* 0x000000939a927221 */ /* 0x002fe20000010000 */
[C---:B------:R-:W-:Y:S01]  /*109c0*/  FMUL.FTZ R155, R148.reuse, R155 ;  /* 0x0000009b949b7220 */ /* 0x040fe20000410000 */
[----:B------:R-:W-:-:S03]  /*109d0*/  FFMA.FTZ R148, R148, R157, R159 ;  /* 0x0000009d94947223 */ /* 0x000fc6000001009f */
[----:B------:R-:W-:Y:S01]  /*109e0*/  FMUL.FTZ R155, R155, R156 ;  /* 0x0000009c9b9b7220 */ /* 0x000fe20000410000 */
[C---:B--2---:R-:W-:Y:S02]  /*109f0*/  FMUL.FTZ R154, R153.reuse, R148 ;  /* 0x00000094999a7220 */ /* 0x044fe40000410000 */
[----:B------:R-:W1:Y:S01]  /*10a00*/  @!P1 LDC.64 R148, c[0x0][0x258] ;  /* 0x00009600ff949b82 */ /* 0x000e620000000a00 */
[----:B------:R-:W-:Y:S02]  /*10a10*/  FFMA.FTZ R155, R153, R155, R146 ;  /* 0x0000009b999b7223 */ /* 0x000fe40000010092 */
[----:B------:R-:W2:Y:S04]  /*10a20*/  SHFL.IDX PT, R153, R154, RZ, 0x1f ;  /* 0x00001fff9a997589 */ /* 0x000ea800000e0000 */
[----:B------:R-:W0:Y:S01]  /*10a30*/  SHFL.IDX PT, R155, R155, RZ, 0x1f ;  /* 0x00001fff9b9b7589 */ /* 0x000e2200000e0000 */
[----:B------:R-:W3:Y:S01]  /*10a40*/  @!P1 LDC.64 R146, c[0x0][0x250] ;  /* 0x00009400ff929b82 */ /* 0x000ee20000000a00 */
[----:B-1----:R-:W-:Y:S01]  /*10a50*/  @!P1 LEA R148, P4, R144, R148, 0x2 ;  /* 0x0000009490949211 */ /* 0x002fe200078810ff */
[----:B--2---:R-:W-:-:S03]  /*10a60*/  FMUL.FTZ R156, R153, R153 ;  /* 0x00000099999c7220 */ /* 0x004fc60000410000 */
[----:B------:R-:W-:Y:S01]  /*10a70*/  @!P1 LEA.HI.X R149, R144, R149, R151, 0x2, P4 ;  /* 0x0000009590959211 */ /* 0x000fe200020f1497 */
[----:B0-----:R-:W-:Y:S01]  /*10a80*/  FFMA.FTZ R150, R155, UR12, R150 ;  /* 0x0000000c9b967c23 */ /* 0x001fe20008010096 */
[----:B------:R-:W-:Y:S02]  /*10a90*/  FSEL R157, R156, RZ, P2 ;  /* 0x000000ff9c9d7208 */ /* 0x000fe40001000000 */
        /* <DEDUP_REMOVED lines=18> */
[C---:B------:R-:W-:Y:S01]  /*10bc0*/  FMUL.FTZ R138, R150.reuse, R139 ;  /* 0x0000008b968a7220 */ /* 0x040fe20000410000 */
[----:B------:R-:W-:Y:S01]  /*10bd0*/  LEA.HI R152, R9, R152, RZ, 0x2 ;  /* 0x0000009809987211 */ /* 0x000fe200078f10ff */
[C---:B------:R-:W-:Y:S01]  /*10be0*/  FMUL.FTZ R149, R150.reuse, R149 ;  /* 0x0000009596957220 */ /* 0x040fe20000410000 */
        /* <DEDUP_REMOVED lines=18> */
[----:B------:R0:W-:Y:S01]  /*10d10*/  STG.E.128 desc[UR6][R148.64], R136 ;  /* 0x0000008894007986 */ /* 0x0001e2000c101d06 */
[C---:B------:R-:W-:Y:S01]  /*10d20*/  FADD.FTZ R130, -R146.reuse, R130 ;  /* 0x0000008292827221 */ /* 0x040fe20000010100 */
[C---:B------:R-:W-:Y:S01]  /*10d30*/  FADD.FTZ R100, -R146.reuse, R100 ;  /* 0x0000006492647221 */ /* 0x040fe20000010100 */
[C---:B------:R-:W-:Y:S01]  /*10d40*/  FADD.FTZ R101, -R146.reuse, R101 ;  /* 0x0000006592657221 */ /* 0x040fe20000010100 */
[C---:B------:R-:W-:Y:S01]  /*10d50*/  FADD.FTZ R102, -R146.reuse, R102 ;  /* 0x0000006692667221 */ /* 0x040fe20000010100 */
[C---:B------:R-:W-:Y:S01]  /*10d60*/  FADD.FTZ R103, -R146.reuse, R103 ;  /* 0x0000006792677221 */ /* 0x040fe20000010100 */
[----:B------:R-:W-:Y:S01]  /*10d70*/  FADD.FTZ R114, -R146, R114 ;  /* 0x0000007292727221 */ /* 0x000fe20000010100 */
[C---:B------:R-:W-:Y:S01]  /*10d80*/  IADD3 R115, R145.reuse, 0x80, RZ ;  /* 0x0000008091737810 */ /* 0x040fe20007ffe0ff */
        /* <DEDUP_REMOVED lines=10> */
[C---:B0-----:R-:W-:Y:S01]  /*10e30*/  FMUL.FTZ R136, R150.reuse, R132 ;  /* 0x0000008496887220 */ /* 0x041fe20000410000 */
[C---:B------:R-:W-:Y:S01]  /*10e40*/  FMUL.FTZ R149, R150.reuse, R134 ;  /* 0x0000008696957220 */ /* 0x040fe20000410000 */
[C---:B------:R-:W-:Y:S01]  /*10e50*/  FMUL.FTZ R132, R150.reuse, R128 ;  /* 0x0000008096847220 */ /* 0x040fe20000410000 */
[----:B------:R-:W-:Y:S01]  /*10e60*/  FMUL.FTZ R134, R150, R129 ;  /* 0x0000008196867220 */ /* 0x000fe20000410000 */
[----:B------:R-:W-:Y:S01]  /*10e70*/  FADD.FTZ R109, -R146, R109 ;  /* 0x0000006d926d7221 */ /* 0x000fe20000010100 */
[C---:B------:R-:W-:Y:S01]  /*10e80*/  FMUL.FTZ R138, R150.reuse, R130 ;  /* 0x00000082968a7220 */ /* 0x040fe20000410000 */
[C---:B------:R-:W-:Y:S01]  /*10e90*/  FMUL.FTZ R129, R150.reuse, R100 ;  /* 0x0000006496817220 */ /* 0x040fe20000410000 */
[C---:B------:R-:W-:Y:S01]  /*10ea0*/  FMUL.FTZ R131, R150.reuse, R101 ;  /* 0x0000006596837220 */ /* 0x040fe20000410000 */
[C---:B------:R-:W-:Y:S01]  /*10eb0*/  FMUL.FTZ R148, R150.reuse, R102 ;  /* 0x0000006696947220 */ /* 0x040fe20000410000 */
[C---:B------:R-:W-:Y:S01]  /*10ec0*/  FMUL.FTZ R156, R150.reuse, R103 ;  /* 0x00000067969c7220 */ /* 0x040fe20000410000 */
[----:B------:R-:W-:Y:S01]  /*10ed0*/  FMUL.FTZ R151, R150, R114 ;  /* 0x0000007296977220 */ /* 0x000fe20000410000 */
[----:B------:R-:W-:-:S02]  /*10ee0*/  VIADD R113, R145, 0x100 ;  /* 0x0000010091717836 */ /* 0x000fc40000000000 */
        /* <DEDUP_REMOVED lines=31> */
[----:B------:R-:W-:Y:S01]  /*110e0*/  IADD3 R109, R145, 0x180, RZ ;  /* 0x00000180916d7810 */ /* 0x000fe20007ffe0ff */
[----:B------:R0:W-:Y:S01]  /*110f0*/  STG.E.128 desc[UR6][R114.64], R100 ;  /* 0x0000006472007986 */ /* 0x0001e2000c101d06 */
        /* <DEDUP_REMOVED lines=12> */
[C---:B------:R-:W-:Y:S01]  /*111c0*/  IADD3 R149, R145.reuse, 0x280, RZ ;  /* 0x0000028091957810 */ /* 0x040fe20007ffe0ff */
[C---:B------:R-:W-:Y:S01]  /*111d0*/  FMUL.FTZ R124, R150.reuse, R124 ;  /* 0x0000007c967c7220 */ /* 0x040fe20000410000 */
[C---:B------:R-:W-:Y:S01]  /*111e0*/  FMUL.FTZ R125, R150.reuse, R125 ;  /* 0x0000007d967d7220 */ /* 0x040fe20000410000 */
[C---:B------:R-:W-:Y:S01]  /*111f0*/  FMUL.FTZ R120, R150.reuse, R120 ;  /* 0x0000007896787220 */ /* 0x040fe20000410000 */
[----:B------:R-:W-:Y:S01]  /*11200*/  FMUL.FTZ R154, R150, R123 ;  /* 0x0000007b969a7220 */ /* 0x000fe20000410000 */
[----:B0-----:R-:W-:-:S02]  /*11210*/  VIADD R101, R145, 0x200 ;  /* 0x0000020091657836 */ /* 0x001fc40000000000 */
[----:B------:R-:W-:Y:S01]  /*11220*/  FFMA.FTZ R115, R67, R157, R27 ;  /* 0x0000009d43737223 */ /* 0x000fe2000001001b */
[----:B------:R-:W-:Y:S01]  /*11230*/  FFMA.FTZ R114, R66, R137, R26 ;  /* 0x0000008942727223 */ /* 0x000fe2000001001a */
[----:B------:R-:W-:-:S04]  /*11240*/  IMAD.WIDE.U32 R102, R109, 0x10, R160 ;  /* 0x000000106d667825 */ /* 0x000fc800078e00a0 */
[----:B-1----:R-:W-:Y:S01]  /*11250*/  FFMA.FTZ R113, R65, R130, R25 ;  /* 0x0000008241717223 */ /* 0x002fe20000010019 */
[----:B------:R-:W-:Y:S01]  /*11260*/  FFMA.FTZ R112, R64, R128, R24 ;  /* 0x0000008040707223 */ /* 0x000fe20000010018 */
[----:B------:R-:W-:Y:S01]  /*11270*/  IADD3 R131, R145, 0x380, RZ ;  /* 0x0000038091837810 */ /* 0x000fe20007ffe0ff */
[----:B------:R-:W-:-:S04]  /*11280*/  IMAD.WIDE.U32 R100, R101, 0x10, R160 ;  /* 0x0000001065647825 */ /* 0x000fc800078e00a0 */
[C---:B------:R-:W-:Y:S01]  /*11290*/  FMUL.FTZ R123, R150.reuse, R108 ;  /* 0x0000006c967b7220 */ /* 0x040fe20000410000 */
[C---:B------:R-:W-:Y:S01]  /*112a0*/  FMUL.FTZ R133, R150.reuse, R110 ;  /* 0x0000006e96857220 */ /* 0x040fe20000410000 */
[----:B------:R0:W-:Y:S01]  /*112b0*/  STG.E.128 desc[UR6][R102.64], R112 ;  /* 0x0000007066007986 */ /* 0x0001e2000c101d06 */
[C---:B------:R-:W-:Y:S02]  /*112c0*/  VIADD R137, R145.reuse, 0x300 ;  /* 0x0000030091897836 */ /* 0x040fe40000000000 */
[----:B------:R-:W-:Y:S01]  /*112d0*/  FMUL.FTZ R150, R150, R111 ;  /* 0x0000006f96967220 */ /* 0x000fe20000410000 */
[C---:B------:R-:W-:Y:S01]  /*112e0*/  VIADD R129, R145.reuse, 0x400 ;  /* 0x0000040091817836 */ /* 0x040fe20000000000 */
[----:B------:R-:W-:Y:S01]  /*112f0*/  IADD3 R145, R145, 0x480, RZ ;  /* 0x0000048091917810 */ /* 0x000fe20007ffe0ff */
        /* <DEDUP_REMOVED lines=14> */
[----:B------:R-:W-:-:S04]  /*113e0*/  IMAD.WIDE.U32 R128, R129, 0x10, R160 ;  /* 0x0000001081807825 */ /* 0x000fc800078e00a0 */
[----:B------:R-:W-:Y:S01]  /*113f0*/  FFMA.FTZ R115, R87, R153, R47 ;  /* 0x0000009957737223 */ /* 0x000fe2000001002f */
[----:B------:R-:W-:Y:S01]  /*11400*/  FFMA.FTZ R114, R86, R151, R46 ;  /* 0x0000009756727223 */ /* 0x000fe2000001002e */
[----:B-1----:R-:W-:Y:S01]  /*11410*/  FFMA.FTZ R101, R73, R125, R33 ;  /* 0x0000007d49657223 */ /* 0x002fe20000010021 */
        /* <DEDUP_REMOVED lines=13> */
.L_x_35650:
[----:B------:R-:W-:Y:S05]  /*114f0*/  BSYNC B0 ;  /* 0x0000000000007941 */ /* 0x000fea0003800000 */
.L_x_35649:
[----:B------:R-:W-:Y:S01]  /*11500*/  VIADD R144, R144, UR14 ;  /* 0x0000000e90907c36 */ /* 0x000fe20008000000 */
[----:B------:R-:W-:-:S04]  /*11510*/  SEL R150, RZ, 0x1, P0 ;  /* 0x00000001ff967807 */ /* 0x000fc80000000000 */
[----:B------:R-:W-:-:S13]  /*11520*/  ISETP.GE.AND P1, PT, R144, UR15, PT ;  /* 0x0000000f90007c0c */ /* 0x000fda000bf26270 */
[----:B------:R-:W-:Y:S05]  /*11530*/  @!P1 BRA `(.L_x_35651) ;  /* 0xfffffef400089947 */ /* 0x000fea000383ffff */
[----:B------:R-:W-:Y:S05]  /*11540*/  EXIT ;  /* 0x000000000000794d */ /* 0x000fea0003800000 */
.L_x_35648:
[----:B------:R-:W-:Y:S01]  /*11550*/  HFMA2.MMA R160, -RZ, RZ, 0, 1.847743988037109375e-06 ;  /* 0x0000001fffa07435 */ /* 0x000fe200000001ff */
[----:B------:R-:W-:Y:S01]  /*11560*/  MOV R158, R147 ;  /* 0x00000093009e7202 */ /* 0x000fe20000000f00 */
[----:B------:R-:W-:Y:S02]  /*11570*/  IMAD.MOV.U32 R159, RZ, RZ, 0x1 ;  /* 0x00000001ff9f7424 */ /* 0x000fe400078e00ff */
[----:B------:R-:W-:-:S07]  /*11580*/  IMAD.MOV.U32 R157, RZ, RZ, -0x1 ;  /* 0xffffffffff9d7424 */ /* 0x000fce00078e00ff */
[----:B-----5:R-:W-:Y:S05]  /*11590*/  WARPSYNC.COLLECTIVE R157, `(.L_x_35652) ;  /* 0x000000009d087348 */ /* 0x020fea0003c00000 */
[----:B------:R0:W1:Y:S02]  /*115a0*/  SHFL.BFLY P3, R156, R158, R159, R160 ;  /* 0x0c00009f9e9c7389 */ /* 0x00006400000600a0 */
[----:B01---5:R-:W-:Y:S01]  /*115b0*/  ENDCOLLECTIVE ;  /* 0x000000000000791b */ /* 0x023fe20003800000 */
.L_x_35652:
[----:B------:R-:W-:Y:S01]  /*115c0*/  HFMA2.MMA R159, -RZ, RZ, 0, 1.1920928955078125e-07 ;  /* 0x00000002ff9f7435 */ /* 0x000fe200000001ff */
[----:B------:R-:W-:-:S05]  /*115d0*/  MOV R146, R156 ;  /* 0x0000009c00927202 */ /* 0x000fca0000000f00 */
[----:B------:R-:W-:-:S04]  /*115e0*/  FADD.FTZ R150, R147, R146 ;  /* 0x0000009293967221 */ /* 0x000fc80000010000 */
[----:B------:R-:W-:-:S07]  /*115f0*/  IMAD.MOV.U32 R158, RZ, RZ, R150 ;  /* 0x000000ffff9e7224 */ /* 0x000fce00078e0096 */
[----:B------:R-:W-:Y:S05]  /*11600*/  WARPSYNC.COLLECTIVE R157, `(.L_x_35653) ;  /* 0x000000009d087348 */ /* 0x000fea0003c00000 */
[----:B------:R0:W1:Y:S02]  /*11610*/  SHFL.BFLY P3, R156, R158, R159, R160 ;  /* 0x0c00009f9e9c7389 */ /* 0x00006400000600a0 */
[----:B01----:R-:W-:Y:S01]  /*11620*/  ENDCOLLECTIVE ;  /* 0x000000000000791b */ /* 0x003fe20003800000 */
.L_x_35653:
[----:B------:R-:W-:Y:S02]  /*11630*/  IMAD.MOV.U32 R159, RZ, RZ, 0x4 ;  /* 0x00000004ff9f7424 */ /* 0x000fe400078e00ff */
[----:B------:R-:W-:-:S04]  /*11640*/  IMAD.MOV.U32 R153, RZ, RZ, R156 ;  /* 0x000000ffff997224 */ /* 0x000fc800078e009c */
[----:B------:R-:W-:-:S05]  /*11650*/  FADD.FTZ R153, R150, R153 ;  /* 0x0000009996997221 */ /* 0x000fca0000010000 */
[----:B------:R-:W-:-:S07]  /*11660*/  MOV R158, R153 ;  /* 0x00000099009e7202 */ /* 0x000fce0000000f00 */
[----:B------:R-:W-:Y:S05]  /*11670*/  WARPSYNC.COLLECTIVE R157, `(.L_x_35654) ;  /* 0x000000009d087348 */ /* 0x000fea0003c00000 */
[----:B------:R0:W1:Y:S02]  /*11680*/  SHFL.BFLY P3, R156, R158, R159, R160 ;  /* 0x0c00009f9e9c7389 */ /* 0x00006400000600a0 */
[----:B01----:R-:W-:Y:S01]  /*11690*/  ENDCOLLECTIVE ;  /* 0x000000000000791b */ /* 0x003fe20003800000 */
.L_x_35654:
[----:B------:R-:W-:Y:S01]  /*116a0*/  HFMA2.MMA R159, -RZ, RZ, 0, 4.76837158203125e-07 ;  /* 0x00000008ff9f7435 */ /* 0x000fe200000001ff */
[----:B------:R-:W-:-:S05]  /*116b0*/  MOV R146, R156 ;  /* 0x0000009c00927202 */ /* 0x000fca0000000f00 */
[----:B------:R-:W-:-:S04]  /*116c0*/  FADD.FTZ R154, R153, R146 ;  /* 0x00000092999a7221 */ /* 0x000fc80000010000 */
[----:B------:R-:W-:-:S07]  /*116d0*/  IMAD.MOV.U32 R158, RZ, RZ, R154 ;  /* 0x000000ffff9e7224 */ /* 0x000fce00078e009a */
[----:B------:R-:W-:Y:S05]  /*116e0*/  WARPSYNC.COLLECTIVE R157, `(.L_x_35655) ;  /* 0x000000009d087348 */ /* 0x000fea0003c00000 */
[----:B------:R0:W1:Y:S02]  /*116f0*/  SHFL.BFLY P3, R156, R158, R159, R160 ;  /* 0x0c00009f9e9c7389 */ /* 0x00006400000600a0 */
[----:B01----:R-:W-:Y:S01]  /*11700*/  ENDCOLLECTIVE ;  /* 0x000000000000791b */ /* 0x003fe20003800000 */
.L_x_35655:
[----:B------:R-:W-:Y:S02]  /*11710*/  IMAD.MOV.U32 R159, RZ, RZ, 0x10 ;  /* 0x00000010ff9f7424 */ /* 0x000fe400078e00ff */
[----:B------:R-:W-:-:S04]  /*11720*/  IMAD.MOV.U32 R155, RZ, RZ, R156 ;  /* 0x000000ffff9b7224 */ /* 0x000fc800078e009c */
[----:B------:R-:W-:-:S05]  /*11730*/  FADD.FTZ R155, R154, R155 ;  /* 0x0000009b9a9b7221 */ /* 0x000fca0000010000 */
[----:B------:R-:W-:-:S07]  /*11740*/  MOV R158, R155 ;  /* 0x0000009b009e7202 */ /* 0x000fce0000000f00 */
[----:B------:R-:W-:Y:S05]  /*11750*/  WARPSYNC.COLLECTIVE R157, `(.L_x_35656) ;  /* 0x000000009d087348 */ /* 0x000fea0003c00000 */
[----:B------:R0:W1:Y:S02]  /*11760*/  SHFL.BFLY P3, R156, R158, R159, R160 ;  /* 0x0c00009f9e9c7389 */ /* 0x00006400000600a0 */
[----:B01----:R-:W-:Y:S01]  /*11770*/  ENDCOLLECTIVE ;  /* 0x000000000000791b */ /* 0x003fe20003800000 */
.L_x_35656:
        /* <DEDUP_REMOVED lines=88> */
.L_x_35657:
[----:B------:R-:W-:Y:S02]  /*11d00*/  IMAD.MOV.U32 R159, RZ, RZ, 0x2 ;  /* 0x00000002ff9f7424 */ /* 0x000fe400078e00ff */
[----:B------:R-:W-:-:S04]  /*11d10*/  IMAD.MOV.U32 R150, RZ, RZ, R156 ;  /* 0x000000ffff967224 */ /* 0x000fc800078e009c */
[----:B------:R-:W-:-:S05]  /*11d20*/  FADD.FTZ R150, R147, R150 ;  /* 0x0000009693967221 */ /* 0x000fca0000010000 */
[----:B------:R-:W-:-:S07]  /*11d30*/  MOV R158, R150 ;  /* 0x00000096009e7202 */ /* 0x000fce0000000f00 */
[----:B------:R-:W-:Y:S05]  /*11d40*/  WARPSYNC.COLLECTIVE R157, `(.L_x_35658) ;  /* 0x000000009d087348 */ /* 0x000fea0003c00000 */
[----:B------:R0:W1:Y:S02]  /*11d50*/  SHFL.BFLY P3, R156, R158, R159, R160 ;  /* 0x0c00009f9e9c7389 */ /* 0x00006400000600a0 */
[----:B01----:R-:W-:Y:S01]  /*11d60*/  ENDCOLLECTIVE ;  /* 0x000000000000791b */ /* 0x003fe20003800000 */
.L_x_35658:
[----:B------:R-:W-:Y:S01]  /*11d70*/  HFMA2.MMA R159, -RZ, RZ, 0, 2.384185791015625e-07 ;  /* 0x00000004ff9f7435 */ /* 0x000fe200000001ff */
[----:B------:R-:W-:-:S05]  /*11d80*/  MOV R153, R156 ;  /* 0x0000009c00997202 */ /* 0x000fca0000000f00 */
[----:B------:R-:W-:-:S04]  /*11d90*/  FADD.FTZ R153, R150, R153 ;  /* 0x0000009996997221 */ /* 0x000fc80000010000 */
[----:B------:R-:W-:-:S07]  /*11da0*/  IMAD.MOV.U32 R158, RZ, RZ, R153 ;  /* 0x000000ffff9e7224 */ /* 0x000fce00078e0099 */
[----:B------:R-:W-:Y:S05]  /*11db0*/  WARPSYNC.COLLECTIVE R157, `(.L_x_35659) ;  /* 0x000000009d087348 */ /* 0x000fea0003c00000 */
[----:B------:R0:W1:Y:S02]  /*11dc0*/  SHFL.BFLY P3, R156, R158, R159, R160 ;  /* 0x0c00009f9e9c7389 */ /* 0x00006400000600a0 */
[----:B01----:R-:W-:Y:S01]  /*11dd0*/  ENDCOLLECTIVE ;  /* 0x000000000000791b */ /* 0x003fe20003800000 */
.L_x_35659:
[----:B------:R-:W-:Y:S02]  /*11de0*/  IMAD.MOV.U32 R159, RZ, RZ, 0x8 ;  /* 0x00000008ff9f7424 */ /* 0x000fe400078e00ff */
[----:B------:R-:W-:-:S04]  /*11df0*/  IMAD.MOV.U32 R154, RZ, RZ, R156 ;  /* 0x000000ffff9a7224 */ /* 0x000fc800078e009c */
[----:B------:R-:W-:-:S05]  /*11e00*/  FADD.FTZ R154, R153, R154 ;  /* 0x0000009a999a7221 */ /* 0x000fca0000010000 */
[----:B------:R-:W-:-:S07]  /*11e10*/  MOV R158, R154 ;  /* 0x0000009a009e7202 */ /* 0x000fce0000000f00 */
[----:B------:R-:W-:Y:S05]  /*11e20*/  WARPSYNC.COLLECTIVE R157, `(.L_x_35660) ;  /* 0x000000009d087348 */ /* 0x000fea0003c00000 */
[----:B------:R0:W1:Y:S02]  /*11e30*/  SHFL.BFLY P3, R156, R158, R159, R160 ;  /* 0x0c00009f9e9c7389 */ /* 0x00006400000600a0 */
[----:B01----:R-:W-:Y:S01]  /*11e40*/  ENDCOLLECTIVE ;  /* 0x000000000000791b */ /* 0x003fe20003800000 */
.L_x_35660:
[----:B------:R-:W-:Y:S01]  /*11e50*/  HFMA2.MMA R159, -RZ, RZ, 0, 9.5367431640625e-07 ;  /* 0x00000010ff9f7435 */ /* 0x000fe200000001ff */
[----:B------:R-:W-:-:S05]  /*11e60*/  MOV R155, R156 ;  /* 0x0000009c009b7202 */ /* 0x000fca0000000f00 */
[----:B------:R-:W-:-:S04]  /*11e70*/  FADD.FTZ R155, R154, R155 ;  /* 0x0000009b9a9b7221 */ /* 0x000fc80000010000 */
[----:B------:R-:W-:-:S07]  /*11e80*/  IMAD.MOV.U32 R158, RZ, RZ, R155 ;  /* 0x000000ffff9e7224 */ /* 0x000fce00078e009b */
[----:B------:R-:W-:Y:S05]  /*11e90*/  WARPSYNC.COLLECTIVE R157, `(.L_x_35661) ;  /* 0x000000009d087348 */ /* 0x000fea0003c00000 */
[----:B------:R0:W1:Y:S02]  /*11ea0*/  SHFL.BFLY P3, R156, R158, R159, R160 ;  /* 0x0c00009f9e9c7389 */ /* 0x00006400000600a0 */
[----:B01----:R-:W-:Y:S01]  /*11eb0*/  ENDCOLLECTIVE ;  /* 0x000000000000791b */ /* 0x003fe20003800000 */
.L_x_35661:
[----:B------:R-:W-:Y:S05]  /*11ec0*/  BRA `(.L_x_35662) ;  /* 0xffffffe400ec7947 */ /* 0x000fea000383ffff */
.L_x_35663:
        /* <DEDUP_REMOVED lines=11> */
.L_x_37315:


//--------------------- .text._ZN10layer_norm13ln_fwd_kernelINS_13Kernel_traitsIfffffjLj5120ELj1ELj1ELj4ELj16ENS_18Kernel_traits_baseILj5120EfffffjLj128EEEEELb1ELb1ELb0ELb0EEEvNS_9FwdParamsE --------------------------
	.section	.text._ZN10layer_norm13ln_fwd_kernelINS_13Kernel_traitsIfffffjLj5120ELj1ELj1ELj4ELj16ENS_18Kernel_traits_baseILj5120EfffffjLj128EEEEELb1ELb1ELb0ELb0EEEvNS_9FwdParamsE,"ax",@progbits
	.align	128
        .global         _ZN10layer_norm13ln_fwd_kernelINS_13Kernel_traitsIfffffjLj5120ELj1ELj1ELj4ELj16ENS_18Kernel_traits_baseILj5120EfffffjLj128EEEEELb1ELb1ELb0ELb0EEEvNS_9FwdParamsE
        .type           _ZN10layer_norm13ln_fwd_kernelINS_13Kernel_traitsIfffffjLj5120ELj1ELj1ELj4ELj16ENS_18Kernel_traits_baseILj5120EfffffjLj128EEEEELb1ELb1ELb0ELb0EEEvNS_9FwdParamsE,@function
        .size           _ZN10layer_norm13ln_fwd_kernelINS_13Kernel_traitsIfffffjLj5120ELj1ELj1ELj4ELj16ENS_18Kernel_traits_baseILj5120EfffffjLj128EEEEELb1ELb1ELb0ELb0EEEvNS_9FwdParamsE,(.L_x_37316 - _ZN10layer_norm13ln_fwd_kernelINS_13Kernel_traitsIfffffjLj5120ELj1ELj1ELj4ELj16ENS_18Kernel_traits_baseILj5120EfffffjLj128EEEEELb1ELb1ELb0ELb0EEEvNS_9FwdParamsE)
        .other          _ZN10layer_norm13ln_fwd_kernelINS_13Kernel_traitsIfffffjLj5120ELj1ELj1ELj4ELj16ENS_18Kernel_traits_baseILj5120EfffffjLj128EEEEELb1ELb1ELb0ELb0EEEvNS_9FwdParamsE,@"STO_CUDA_ENTRY STV_DEFAULT"
_ZN10layer_norm13ln_fwd_kernelINS_13Kernel_traitsIfffffjLj5120ELj1ELj1ELj4ELj16ENS_18Kernel_traits_baseILj5120EfffffjLj128EEEEELb1ELb1ELb0ELb0EEEvNS_9FwdParamsE:
.text._ZN10layer_norm13ln_fwd_kernelINS_13Kernel_traitsIfffffjLj5120ELj1ELj1ELj4ELj16ENS_18Kernel_traits_baseILj5120EfffffjLj128EEEEELb1ELb1ELb0ELb0EEEvNS_9FwdParamsE:
[----:B------:R-:W-:Y:S08]  /*0000*/  LDC R1, c[0x0][0x28] ;  /* 0x00000a00ff017b82 */ /* 0x000ff00000000800 */
[----:B------:R-:W0:Y:S01]  /*0010*/  LDC R192, c[0x0][0x2e8] ;  /* 0x0000ba00ffc07b82 */ /* 0x000e220000000800 */
[----:B------:R-:W-:Y:S02]  /*0020*/  ULDC.U8 UR4, c[0x0][0x2f4] ;  /* 0x0000bd0000047ab9 */ /* 0x000fe40000000000 */
[----:B------:R-:W-:Y:S01]  /*0030*/  ISETP.NE.AND P0, PT, RZ, UR4, PT ;  /* 0x00000004ff007c0c */ /* 0x000fe2000bf05270 */
[----:B------:R-:W-:-:S04]  /*0040*/  ULDC.64 UR4, c[0x0][0x208] ;  /* 0x0000820000047ab9 */ /* 0x000fc80000000a00 */
[----:B------:R-:W1:Y:S01]  /*0050*/  LDC R193, c[0x0][0x2ec] ;  /* 0x0000bb00ffc17b82 */ /* 0x000e620000000800 */
[----:B------:R-:W-:-:S07]  /*0060*/  ULDC.64 UR6, c[0x0][0x2e0] ;  /* 0x0000b80000067ab9 */ /* 0x000fce0000000a00 */
[----:B------:R-:W2:Y:S01]  /*0070*/  @P0 LDC R5, c[0x0][0x2f0] ;  /* 0x0000bc00ff050b82 */ /* 0x000ea20000000800 */
[----:B0-----:R-:W-:Y:S02]  /*0080*/  @P0 IMAD.MOV.U32 R2, RZ, RZ, R192 ;  /* 0x000000ffff020224 */ /* 0x001fe400078e00c0 */
[----:B-1----:R-:W-:-:S06]  /*0090*/  @P0 IMAD.MOV.U32 R3, RZ, RZ, R193 ;  /* 0x000000ffff030224 */ /* 0x002fcc00078e00c1 */
[----:B------:R-:W2:Y:S01]  /*00a0*/  @P0 LDG.E.64 R2, desc[UR4][R2.64] ;  /* 0x0000000402020981 */ /* 0x000ea2000c1e1b00 */
[----:B------:R-:W-:Y:S01]  /*00b0*/  MOV R204, UR6 ;  /* 0x0000000600cc7c02 */ /* 0x000fe20008000f00 */
[----:B------:R-:W-:-:S06]  /*00c0*/  IMAD.U32 R205, RZ, RZ, UR7 ;  /* 0x00000007ffcd7e24 */ /* 0x000fcc000f8e00ff */
[----:B------:R-:W3:Y:S01]  /*00d0*/  @P0 LDG.E.64 R204, desc[UR4][R204.64] ;  /* 0x00000004cccc0981 */ /* 0x000ee2000c1e1b00 */
[----:B------:R-:W0:Y:S01]  /*00e0*/  S2UR UR6, SR_CTAID.X ;  /* 0x00000000000679c3 */ /* 0x000e220000002500 */
[----:B------:R-:W-:Y:S01]  /*00f0*/  LOP3.LUT R201, R201, 0xffff7fff, RZ, 0xc0, !PT ;  /* 0xffff7fffc9c97812 */ /* 0x000fe200078ec0ff */
[----:B------:R-:W-:Y:S01]  /*0100*/  BSSY B0, `(.L_x_35664) ;  /* 0x000004f000007945 */ /* 0x000fe20003800000 */
[----:B------:R-:W0:Y:S05]  /*0110*/  S2R R21, SR_TID.X ;  /* 0x0000000000157919 */ /* 0x000e2a0000002100 */
[----:B------:R-:W0:Y:S02]  /*0120*/  LDC R0, c[0x0][RZ] ;  /* 0x00000000ff007b82 */ /* 0x000e240000000800 */
[----:B0-----:R-:W-:Y:S01]  /*0130*/  IMAD R199, R0, UR6, R21 ;  /* 0x0000000600c77c24 */ /* 0x001fe2000f8e0215 */
[----:B------:R-:W-:-:S02]  /*0140*/  LEA.HI R200, R21, UR6, RZ, 0x19 ;  /* 0x0000000615c87c11 */ /* 0x000fc4000f8fc8ff */
[----:B--2---:R-:W-:Y:S01]  /*0150*/  @P0 IADD3 R192, P1, R2, R5, RZ ;  /* 0x0000000502c00210 */ /* 0x004fe20007f3e0ff */
[----:B------:R-:W-:-:S04]  /*0160*/  IMAD.WIDE.U32 R4, R199, -0x326172a9, RZ ;  /* 0xcd9e8d57c7047825 */ /* 0x000fc800078e00ff */
[----:B------:R-:W-:Y:S01]  /*0170*/  @P0 IMAD.X R193, RZ, RZ, R3, P1 ;  /* 0x000000ffffc10224 */ /* 0x000fe200008e0603 */
[----:B---3--:R-:W-:Y:S01]  /*0180*/  IADD3 R20, R205, -0x4498517b, RZ ;  /* 0xbb67ae85cd147810 */ /* 0x008fe20007ffe0ff */
[----:B------:R-:W-:-:S03]  /*0190*/  VIADD R19, R204, 0x9e3779b9 ;  /* 0x9e3779b9cc137836 */ /* 0x000fc60000000000 */
[--C-:B------:R-:W-:Y:S01]  /*01a0*/  SHF.R.U64 R198, R192, 0x2, R193.reuse ;  /* 0x00000002c0c67819 */ /* 0x100fe200000012c1 */
[----:B------:R-:W-:Y:S01]  /*01b0*/  VIADD R18, R204, 0x3c6ef372 ;  /* 0x3c6ef372cc127836 */ /* 0x000fe20000000000 */
        /* <DEDUP_REMOVED lines=9> */
[----:B------:R-:W0:Y:S03]  /*0250*/  LDC R3, c[0x0][0x218] ;  /* 0x00008600ff037b82 */ /* 0x000e260000000800 */
[----:B------:R-:W-:Y:S01]  /*0260*/  IMAD.WIDE.U32 R8, R8, -0x326172a9, RZ ;  /* 0xcd9e8d5708087825 */ /* 0x000fe200078e00ff */
[----:B------:R-:W-:-:S02]  /*0270*/  LOP3.LUT R10, R7, R2, R20, 0x96, !PT ;  /* 0x00000002070a7212 */ /* 0x000fc400078e9614 */
[----:B------:R-:W-:Y:S01]  /*0280*/  LOP3.LUT R2, R21, 0x7f, RZ, 0xc0, !PT ;  /* 0x0000007f15027812 */ /* 0x000fe200078ec0ff */
        /* <DEDUP_REMOVED lines=9> */
[----:B0-----:R-:W-:Y:S02]  /*0320*/  SHF.R.S32.HI R0, RZ, 0x1f, R3 ;  /* 0x0000001fff007819 */ /* 0x001fe40000011403 */
[----:B------:R-:W-:Y:S02]  /*0330*/  LOP3.LUT R22, R7, R4, R16, 0x96, !PT ;  /* 0x0000000407167212 */ /* 0x000fe400078e9610 */
[----:B------:R-:W-:Y:S02]  /*0340*/  LEA.HI R0, R0, R3, RZ, 0x2 ;  /* 0x0000000300007211 */ /* 0x000fe400078f10ff */
[----:B------:R-:W-:Y:S01]  /*0350*/  LOP3.LUT R3, R2, 0x7f, RZ, 0x3c, !PT ;  /* 0x0000007f02037812 */ /* 0x000fe200078e3cff */
[----:B------:R-:W-:Y:S01]  /*0360*/  IMAD.WIDE.U32 R22, R22, -0x326172a9, RZ ;  /* 0xcd9e8d5716167825 */ /* 0x000fe200078e00ff */
[----:B------:R-:W-:Y:S02]  /*0370*/  LOP3.LUT R4, R9, R10, R15, 0x96, !PT ;  /* 0x0000000a09047212 */ /* 0x000fe400078e960f */
[----:B------:R-:W-:Y:S01]  /*0380*/  LEA.HI.SX32 R12, R0, R3, 0x1e ;  /* 0x00000003000c7211 */ /* 0x000fe200078ff2ff */
[----:B------:R-:W-:Y:S01]  /*0390*/  VIADD R9, R204, 0xb54cda56 ;  /* 0xb54cda56cc097836 */ /* 0x000fe20000000000 */
[----:B------:R-:W-:Y:S01]  /*03a0*/  LOP3.LUT R7, R23, R8, R14, 0x96, !PT ;  /* 0x0000000817077212 */ /* 0x000fe200078e960e */
[----:B------:R-:W-:Y:S01]  /*03b0*/  IMAD.WIDE.U32 R4, R4, -0x2daee0ad, RZ ;  /* 0xd2511f5304047825 */ /* 0x000fe200078e00ff */
[----:B------:R-:W-:-:S02]  /*03c0*/  ISETP.GE.U32.AND P6, PT, R12, 0x100, PT ;  /* 0x000001000c00780c */ /* 0x000fc40003fc6070 */
[C---:B------:R-:W-:Y:S02]  /*03d0*/  ISETP.GE.U32.AND P5, PT, R12.reuse, 0x180, PT ;  /* 0x000001800c00780c */ /* 0x040fe40003fa6070 */
[C---:B------:R-:W-:Y:S02]  /*03e0*/  ISETP.GE.U32.AND P4, PT, R12.reuse, 0x200, PT ;  /* 0x000002000c00780c */ /* 0x040fe40003f86070 */
[C---:B------:R-:W-:Y:S02]  /*03f0*/  LOP3.LUT P0, RZ, R12.reuse, 0xffffff80, RZ, 0xc0, !PT ;  /* 0xffffff800cff7812 */ /* 0x040fe4000780c0ff */
[----:B------:R-:W-:Y:S02]  /*0400*/  ISETP.GE.U32.AND P3, PT, R12, 0x280, PT ;  /* 0x000002800c00780c */ /* 0x000fe40003f66070 */
[----:B------:R-:W-:Y:S01]  /*0410*/  LOP3.LUT R84, R5, R6, R13, 0x96, !PT ;  /* 0x0000000605547212 */ /* 0x000fe200078e960d */
[----:B------:R-:W-:Y:S01]  /*0420*/  IMAD.WIDE.U32 R6, R7, -0x2daee0ad, RZ ;  /* 0xd2511f5307067825 */ /* 0x000fe200078e00ff */
[----:B------:R-:W-:-:S02]  /*0430*/  IADD3 R10, R204, 0x1715609d, RZ ;  /* 0x1715609dcc0a7810 */ /* 0x000fc40007ffe0ff */
[----:B------:R-:W-:Y:S01]  /*0440*/  @P6 LOP3.LUT R201, R201, 0x8000, RZ, 0xfc, !PT ;  /* 0x00008000c9c96812 */ /* 0x000fe200078efcff */
[----:B------:R-:W-:Y:S01]  /*0450*/  IMAD.WIDE.U32 R84, R84, -0x326172a9, RZ ;  /* 0xcd9e8d5754547825 */ /* 0x000fe200078e00ff */
[----:B------:R-:W-:Y:S02]  /*0460*/  LOP3.LUT R8, R7, R4, R11, 0x96, !PT ;  /* 0x0000000407087212 */ /* 0x000fe400078e960b */
[----:B------:R-:W-:Y:S02]  /*0470*/  LOP3.LUT R201, R201, 0xffffbfff, RZ, 0xc0, !PT ;  /* 0xffffbfffc9c97812 */ /* 0x000fe400078ec0ff */
[----:B------:R-:W-:Y:S02]  /*0480*/  LOP3.LUT R3, R85, R22, R10, 0x96, !PT ;  /* 0x0000001655037212 */ /* 0x000fe400078e960a */
        /* <DEDUP_REMOVED lines=22> */
.L_x_35665:
[----:B------:R-:W-:Y:S05]  /*05f0*/  BSYNC B0 ;  /* 0x0000000000007941 */ /* 0x000fea0003800000 */
.L_x_35664:
        /* <DEDUP_REMOVED lines=17> */
[----:B------:R-:W-:-:S07]  /*0710*/  VIADD R2, R2, 0x80 ;  /* 0x0000008002027836 */ /* 0x000fce0000000000 */
.L_x_35667:
[----:B------:R-:W-:Y:S05]  /*0720*/  BSYNC B0 ;  /* 0x0000000000007941 */ /* 0x000fea0003800000 */
.L_x_35666:
        /* <DEDUP_REMOVED lines=18> */
.L_x_35669:
[----:B------:R-:W-:Y:S05]  /*0850*/  BSYNC B0 ;  /* 0x0000000000007941 */ /* 0x000fea0003800000 */
.L_x_35668:
        /* <DEDUP_REMOVED lines=18> */
.L_x_35671:
[----:B------:R-:W-:Y:S05]  /*0980*/  BSYNC B0 ;  /* 0x0000000000007941 */ /* 0x000fea0003800000 */
.L_x_35670:
        /* <DEDUP_REMOVED lines=18> */
.L_x_35673:
[----:B------:R-:W-:Y:S05]  /*0ab0*/  BSYNC B0 ;  /* 0x0000000000007941 */ /* 0x000fea0003800000 */
.L_x_35672:
[----:B------:R-:W-:Y:S01]  /*0ac0*/  ISETP.GE.U32.AND P1, PT, R12, 0x300, PT ;  /* 0x000003000c00780c */ /* 0x000fe20003f26070 */
[----:B0123--:R-:W-:Y:S01]  /*0ad0*/  IMAD.WIDE.U32 R22, R8, -0x326172a9, RZ ;  /* 0xcd9e8d5708167825 */ /* 0x00ffe200078e00ff */
[----:B------:R-:W-:Y:S01]  /*0ae0*/  IADD3 R8, R205, 0x646e171e, RZ ;  /* 0x646e171ecd087810 */ /* 0x000fe20007ffe0ff */
[----:B------:R-:W-:Y:S01]  /*0af0*/  BSSY B0, `(.L_x_35674) ;  /* 0x0000018000007945 */ /* 0x000fe20003800000 */
[----:B------:R-:W-:Y:S01]  /*0b00*/  LOP3.LUT R201, R201, 0xfffff7ff, RZ, 0xc0, !PT ;  /* 0xfffff7ffc9c97812 */ /* 0x000fe200078ec0ff */
[----:B------:R-:W-:Y:S01]  /*0b10*/  IMAD.WIDE.U32 R4, R3, -0x2daee0ad, RZ ;  /* 0xd2511f5303047825 */ /* 0x000fe200078e00ff */
[----:B------:R-:W-:-:S03]  /*0b20*/  LOP3.LUT R132, R23, R84, R9, 0x96, !PT ;  /* 0x0000005417847212 */ /* 0x000fc600078e9609 */
[----:B------:R-:W-:Y:S01]  /*0b30*/  VIADD R7, R205, 0x1fd5c5a3 ;  /* 0x1fd5c5a3cd077836 */ /* 0x000fe20000000000 */
[----:B------:R-:W-:-:S03]  /*0b40*/  LOP3.LUT R144, R5, R6, R8, 0x96, !PT ;  /* 0x0000000605907212 */ /* 0x000fc600078e9608 */
[----:B------:R-:W-:Y:S01]  /*0b50*/  @P1 LOP3.LUT R201, R201, 0x800, RZ, 0xfc, !PT ;  /* 0x00000800c9c91812 */ /* 0x000fe200078efcff */
[----:B------:R-:W-:Y:S06]  /*0b60*/  @!P1 BRA `(.L_x_35675) ;  /* 0x0000000000409947 */ /* 0x000fec0003800000 */
[----:B------:R-:W-:Y:S01]  /*0b70*/  ULDC.64 UR8, c[0x0][0x278] ;  /* 0x00009e0000087ab9 */ /* 0x000fe20000000a00 */
[----:B------:R-:W0:Y:S01]  /*0b80*/  LDC.64 R84, c[0x0][0x260] ;  /* 0x00009800ff547b82 */ /* 0x000e220000000a00 */
        /* <DEDUP_REMOVED lines=8> */
[C---:B0-----:R-:W-:Y:S01]  /*0c10*/  IMAD.WIDE.U32 R88, R2.reuse, 0x10, R84 ;  /* 0x0000001002587825 */ /* 0x041fe200078e0054 */
[----:B------:R-:W-:Y:S02]  /*0c20*/  CS2R R84, SRZ ;  /* 0x0000000000547805 */ /* 0x000fe4000001ff00 */
[----:B------:R-:W-:-:S03]  /*0c30*/  @P1 LEA.HI.X R97, R2, UR7, RZ, 0x4, P2 ;  /* 0x0000000702611c11 */ /* 0x000fc600090f24ff */
[----:B------:R-:W5:Y:S04]  /*0c40*/  LDG.E.128 R88, desc[UR4][R88.64] ;  /* 0x0000000458587981 */ /* 0x000f68000c1e1d00 */
[----:B------:R0:W5:Y:S01]  /*0c50*/  @P1 LDG.E.128 R84, desc[UR4][R96.64] ;  /* 0x0000000460541981 */ /* 0x000162000c1e1d00 */
[----:B------:R-:W-:-:S07]  /*0c60*/  VIADD R2, R2, 0x80 ;  /* 0x0000008002027836 */ /* 0x000fce0000000000 */
.L_x_35675:
[----:B------:R-:W-:Y:S05]  /*0c70*/  BSYNC B0 ;  /* 0x0000000000007941 */ /* 0x000fea0003800000 */
.L_x_35674:
[----:B------:R-:W-:Y:S01]  /*0c80*/  ISETP.GE.U32.AND P1, PT, R12, 0x380, PT ;  /* 0x000003800c00780c */ /* 0x000fe20003f26070 */
[----:B------:R-:W-:Y:S01]  /*0c90*/  IMAD.WIDE.U32 R132, R132, -0x2daee0ad, RZ ;  /* 0xd2511f5384847825 */ /* 0x000fe200078e00ff */
        /* <DEDUP_REMOVED lines=24> */
[----:B------:R-:W-:-:S07]  /*0e20*/  VIADD R2, R2, 0x80 ;  /* 0x0000008002027836 */ /* 0x000fce0000000000 */
.L_x_35677:
[----:B------:R-:W-:Y:S05]  /*0e30*/  BSYNC B0 ;  /* 0x0000000000007941 */ /* 0x000fea0003800000 */
.L_x_35676:
[----:B------:R-:W-:Y:S01]  /*0e40*/  ISETP.GE.U32.AND P1, PT, R12, 0x400, PT ;  /* 0x000004000c00780c */ /* 0x000fe20003f26070 */
[----:B------:R-:W-:Y:S01]  /*0e50*/  BSSY B0, `(.L_x_35678) ;  /* 0x0000014000007945 */ /* 0x000fe20003800000 */
[----:B------:R-:W-:-:S11]  /*0e60*/  LOP3.LUT R201, R201, 0xfffffdff, RZ, 0xc0, !PT ;  /* 0xfffffdffc9c97812 */ /* 0x000fd600078ec0ff */
[----:B------:R-:W-:Y:S01]  /*0e70*/  @P1 LOP3.LUT R201, R201, 0x200, RZ, 0xfc, !PT ;  /* 0x00000200c9c91812 */ /* 0x000fe200078efcff */
[----:B------:R-:W-:Y:S06]  /*0e80*/  @!P1 BRA `(.L_x_35679) ;  /* 0x0000000000409947 */ /* 0x000fec0003800000 */
[----:B------:R-:W-:Y:S01]  /*0e90*/  ULDC.64 UR6, c[0x0][0x278] ;  /* 0x00009e0000067ab9 */ /* 0x000fe20000000a00 */
[----:B------:R-:W2:Y:S01]  /*0ea0*/  LDC.64 R112, c[0x0][0x260] ;  /* 0x00009800ff707b82 */ /* 0x000ea20000000a00 */
        /* <DEDUP_REMOVED lines=8> */
[C---:B-1----:R-:W-:Y:S01]  /*0f30*/  @P1 LEA R22, P2, R2.reuse, UR6, 0x4 ;  /* 0x0000000602161c11 */ /* 0x042fe2000f8420ff */
[----:B--2---:R-:W-:-:S03]  /*0f40*/  IMAD.WIDE.U32 R112, R2, 0x10, R112 ;  /* 0x0000001002707825 */ /* 0x004fc600078e0070 */
[----:B------:R-:W-:-:S03]  /*0f50*/  @P1 LEA.HI.X R23, R2, UR7, RZ, 0x4, P2 ;  /* 0x0000000702171c11 */ /* 0x000fc600090f24ff */
[----:B------:R-:W5:Y:S04]  /*0f60*/  LDG.E.128 R112, desc[UR4][R112.64] ;  /* 0x0000000470707981 */ /* 0x000f68000c1e1d00 */
[----:B------:R2:W5:Y:S01]  /*0f70*/  @P1 LDG.E.128 R108, desc[UR4][R22.64] ;  /* 0x00000004166c1981 */ /* 0x000562000c1e1d00 */
[----:B------:R-:W-:-:S07]  /*0f80*/  IADD3 R2, R2, 0x80, RZ ;  /* 0x0000008002027810 */ /* 0x000fce0007ffe0ff */
.L_x_35679:
[----:B------:R-:W-:Y:S05]  /*0f90*/  BSYNC B0 ;  /* 0x0000000000007941 */ /* 0x000fea0003800000 */
.L_x_35678:
[----:B------:R-:W-:Y:S01]  /*0fa0*/  ISETP.GE.U32.AND P1, PT, R12, 0x480, PT ;  /* 0x000004800c00780c */ /* 0x000fe20003f26070 */
[----:B------:R-:W-:Y:S01]  /*0fb0*/  BSSY B0, `(.L_x_35680) ;  /* 0x0000015000007945 */ /* 0x000fe20003800000 */
[----:B------:R-:W-:Y:S01]  /*0fc0*/  LOP3.LUT R201, R201, 0xfffffeff, RZ, 0xc0, !PT ;  /* 0xfffffeffc9c97812 */ /* 0x000fe200078ec0ff */
[----:B------:R-:W-:-:S10]  /*0fd0*/  IMAD.HI.U32 R3, R149, -0x2daee0ad, RZ ;  /* 0xd2511f5395037827 */ /* 0x000fd400078e00ff */
[----:B------:R-:W-:Y:S01]  /*0fe0*/  @P1 LOP3.LUT R201, R201, 0x100, RZ, 0xfc, !PT ;  /* 0x00000100c9c91812 */ /* 0x000fe200078efcff */
[----:B------:R-:W-:Y:S06]  /*0ff0*/  @!P1 BRA `(.L_x_35681) ;  /* 0x0000000000409947 */ /* 0x000fec0003800000 */
[----:B------:R-:W-:Y:S01]  /*1000*/  ULDC.64 UR6, c[0x0][0x278] ;  /* 0x00009e0000067ab9 */ /* 0x000fe20000000a00 */
[----:B------:R-:W3:Y:S01]  /*1010*/  LDC.64 R124, c[0x0][0x260] ;  /* 0x00009800ff7c7b82 */ /* 0x000ee20000000a00 */
        /* <DEDUP_REMOVED lines=8> */
[C---:B-12---:R-:W-:Y:S01]  /*10a0*/  @P1 LEA R22, P2, R2.reuse, UR6, 0x4 ;  /* 0x0000000602161c11 */ /* 0x046fe2000f8420ff */
[----:B---3--:R-:W-:-:S03]  /*10b0*/  IMAD.WIDE.U32 R124, R2, 0x10, R124 ;  /* 0x00000010027c7825 */ /* 0x008fc600078e007c */
[----:B------:R-:W-:-:S03]  /*10c0*/  @P1 LEA.HI.X R23, R2, UR7, RZ, 0x4, P2 ;  /* 0x0000000702171c11 */ /* 0x000fc600090f24ff */
[----:B------:R-:W5:Y:S04]  /*10d0*/  LDG.E.128 R124, desc[UR4][R124.64] ;  /* 0x000000047c7c7981 */ /* 0x000f68000c1e1d00 */
[----:B------:R3:W5:Y:S01]  /*10e0*/  @P1 LDG.E.128 R120, desc[UR4][R22.64] ;  /* 0x0000000416781981 */ /* 0x000762000c1e1d00 */
[----:B------:R-:W-:-:S07]  /*10f0*/  VIADD R2, R2, 0x80 ;  /* 0x0000008002027836 */ /* 0x000fce0000000000 */
.L_x_35681:
[----:B------:R-:W-:Y:S05]  /*1100*/  BSYNC B0 ;  /* 0x0000000000007941 */ /* 0x000fea0003800000 */
.L_x_35680:
[----:B------:R-:W-:Y:S01]  /*1110*/  ISETP.GE.U32.AND P1, PT, R12, 0x500, PT ;  /* 0x000005000c00780c */ /* 0x000fe20003f26070 */
[----:B------:R-:W-:Y:S01]  /*1120*/  BSSY B0, `(.L_x_35682) ;  /* 0x0000014000007945 */ /* 0x000fe20003800000 */
[----:B------:R-:W-:Y:S02]  /*1130*/  LOP3.LUT R201, R201, 0xffffff7f, RZ, 0xc0, !PT ;  /* 0xffffff7fc9c97812 */ /* 0x000fe400078ec0ff */
[----:B------:R-:W-:-:S09]  /*1140*/  LOP3.LUT R196, R3, R132, R5, 0x96, !PT ;  /* 0x0000008403c47212 */ /* 0x000fd200078e9605 */
[----:B------:R-:W-:Y:S01]  /*1150*/  @P1 LOP3.LUT R201, R201, 0x80, RZ, 0xfc, !PT ;  /* 0x00000080c9c91812 */ /* 0x000fe200078efcff */
[----:B------:R-:W-:Y:S06]  /*1160*/  @!P1 BRA `(.L_x_35683) ;  /* 0x00000000003c9947 */ /* 0x000fec0003800000 */
[----:B------:R-:W-:Y:S01]  /*1170*/  ULDC.64 UR6, c[0x0][0x278] ;  /* 0x00009e0000067ab9 */ /* 0x000fe20000000a00 */
[----:B------:R-:W4:Y:S01]  /*1180*/  LDC.64 R136, c[0x0][0x260] ;  /* 0x00009800ff887b82 */ /* 0x000f220000000a00 */
        /* <DEDUP_REMOVED lines=8> */
[C---:B-123--:R-:W-:Y:S01]  /*1210*/  @P1 LEA R22, P2, R2.reuse, UR6, 0x4 ;  /* 0x0000000602161c11 */ /* 0x04efe2000f8420ff */
[----:B----4-:R-:W-:-:S03]  /*1220*/  IMAD.WIDE.U32 R136, R2, 0x10, R136 ;  /* 0x0000001002887825 */ /* 0x010fc600078e0088 */
[----:B------:R-:W-:-:S03]  /*1230*/  @P1 LEA.HI.X R23, R2, UR7, RZ, 0x4, P2 ;  /* 0x0000000702171c11 */ /* 0x000fc600090f24ff */
[----:B------:R-:W5:Y:S04]  /*1240*/  LDG.E.128 R136, desc[UR4][R136.64] ;  /* 0x0000000488887981 */ /* 0x000f68000c1e1d00 */
[----:B------:R4:W5:Y:S02]  /*1250*/  @P1 LDG.E.128 R132, desc[UR4][R22.64] ;  /* 0x0000000416841981 */ /* 0x000964000c1e1d00 */
.L_x_35683:
[----:B------:R-:W-:Y:S05]  /*1260*/  BSYNC B0 ;  /* 0x0000000000007941 */ /* 0x000fea0003800000 */
.L_x_35682:
[----:B------:R-:W-:Y:S01]  /*1270*/  ULDC UR6, c[0x0][0x214] ;  /* 0x0000850000067ab9 */ /* 0x000fe20000000800 */
[----:B------:R-:W-:Y:S01]  /*1280*/  VIADD R4, R204, 0xf1bbcdc8 ;  /* 0xf1bbcdc8cc047836 */ /* 0x000fe20000000000 */
[----:B------:R-:W-:Y:S01]  /*1290*/  ISETP.GE.AND P1, PT, R200, UR6, PT ;  /* 0x00000006c8007c0c */ /* 0x000fe2000bf26270 */
[----:B-1234-:R-:W-:Y:S01]  /*12a0*/  IMAD.HI.U32 R23, R146, -0x326172a9, RZ ;  /* 0xcd9e8d5792177827 */ /* 0x01efe200078e00ff */
[----:B------:R-:W-:-:S11]  /*12b0*/  IADD3 R3, R204, -0x700cb87f, RZ ;  /* 0x8ff34781cc037810 */ /* 0x000fd60007ffe0ff */
[----:B------:R-:W-:Y:S05]  /*12c0*/  @P1 EXIT ;  /* 0x000000000000194d */ /* 0x000fea0003800000 */
[C---:B------:R-:W-:Y:S01]  /*12d0*/  IMAD.SHL.U32 R2, R21.reuse, 0x20, RZ ;  /* 0x0000002015027824 */ /* 0x040fe200078e00ff */
[----:B------:R-:W-:Y:S01]  /*12e0*/  SHF.R.S32.HI R0, RZ, 0x2, R0 ;  /* 0x00000002ff007819 */ /* 0x000fe20000011400 */
[----:B------:R-:W-:Y:S01]  /*12f0*/  ULDC.64 UR6, c[0x0][0x270] ;  /* 0x00009c0000067ab9 */ /* 0x000fe20000000a00 */
[----:B------:R-:W-:Y:S01]  /*1300*/  LOP3.LUT R145, R21, 0x60, RZ, 0xc0, !PT ;  /* 0x0000006015917812 */ /* 0x000fe200078ec0ff */
[----:B------:R-:W-:Y:S01]  /*1310*/  IMAD R146, R146, -0x326172a9, RZ ;  /* 0xcd9e8d5792927824 */ /* 0x000fe200078e02ff */
[----:B------:R-:W-:Y:S01]  /*1320*/  LOP3.LUT R22, R0, 0x7f, RZ, 0xc0, !PT ;  /* 0x0000007f00167812 */ /* 0x000fe200078ec0ff */
[----:B------:R-:W-:Y:S01]  /*1330*/  IMAD.HI.U32 R148, R196, -0x326172a9, RZ ;  /* 0xcd9e8d57c4947827 */ /* 0x000fe200078e00ff */
[----:B------:R-:W-:Y:S01]  /*1340*/  LOP3.LUT R147, R2, 0x3e0, RZ, 0xc0, !PT ;  /* 0x000003e002937812 */ /* 0x000fe200078ec0ff */
[----:B------:R-:W-:Y:S01]  /*1350*/  HFMA2.MMA R188, -RZ, RZ, 0, 5.9604644775390625e-08 ;  /* 0x00000001ffbc7435 */ /* 0x000fe200000001ff */
[----:B------:R-:W-:Y:S01]  /*1360*/  VIADDMNMX R145, R22, -R145, RZ, !PT ;  /* 0x8000009116917246 */ /* 0x000fe200078001ff */
[----:B------:R-:W-:Y:S01]  /*1370*/  IMAD R196, R196, -0x326172a9, RZ ;  /* 0xcd9e8d57c4c47824 */ /* 0x000fe200078e02ff */
[----:B------:R-:W-:Y:S01]  /*1380*/  VIADDMNMX R147, R22, -R147, RZ, !PT ;  /* 0x8000009316937246 */ /* 0x000fe200078001ff */
[----:B------:R-:W-:Y:S01]  /*1390*/  ULDC UR14, c[0x0][0x218] ;  /* 0x00008600000e7ab9 */ /* 0x000fe20000000800 */
[----:B------:R-:W-:Y:S01]  /*13a0*/  SHF.R.U32.HI R22, RZ, 0x2, R0 ;  /* 0x00000002ff167819 */ /* 0x000fe20000011600 */
[----:B------:R-:W-:Y:S01]  /*13b0*/  VIADD R0, R205, 0x96a522ad ;  /* 0x96a522adcd007836 */ /* 0x000fe20000000000 */
[----:B------:R-:W-:Y:S01]  /*13c0*/  LOP3.LUT R194, R23, R144, R4, 0x96, !PT ;  /* 0x0000009017c27212 */ /* 0x000fe200078e9604 */
[----:B------:R-:W-:Y:S01]  /*13d0*/  IMAD R23, R149, -0x2daee0ad, RZ ;  /* 0xd2511f5395177824 */ /* 0x000fe200078e02ff */
[----:B------:R-:W-:Y:S01]  /*13e0*/  ISETP.NE.U32.AND P1, PT, RZ, UR6, PT ;  /* 0x00000006ff007c0c */ /* 0x000fe2000bf25070 */
[----:B------:R-:W-:Y:S01]  /*13f0*/  ULDC.U8 UR6, c[0x0][0x2a0] ;  /* 0x0000a80000067ab9 */ /* 0x000fe20000000000 */
[----:B------:R-:W-:Y:S01]  /*1400*/  LOP3.LUT R144, R22, 0x3fffffe0, RZ, 0xc0, !PT ;  /* 0x3fffffe016907812 */ /* 0x000fe200078ec0ff */
[----:B------:R-:W-:Y:S01]  /*1410*/  ULDC.64 UR8, c[0x0][0x238] ;  /* 0x00008e0000087ab9 */ /* 0x000fe20000000a00 */
[----:B------:R-:W-:Y:S01]  /*1420*/  VIMNMX R145, R145, 0x20, PT ;  /* 0x0000002091917848 */ /* 0x000fe20003fe0100 */
[----:B------:R-:W-:Y:S01]  /*1430*/  ULDC.64 UR10, c[0x0][0x240] ;  /* 0x00009000000a7ab9 */ /* 0x000fe20000000a00 */
[----:B------:R-:W-:Y:S01]  /*1440*/  ISETP.NE.AND.EX P1, PT, RZ, UR7, PT, P1 ;  /* 0x00000007ff007c0c */ /* 0x000fe2000bf25310 */
[----:B------:R-:W-:Y:S01]  /*1450*/  ULDC UR7, c[0x0][0x290] ;  /* 0x0000a40000077ab9 */ /* 0x000fe20000000800 */
[----:B------:R-:W-:Y:S01]  /*1460*/  IADD3 R145, R145, R144, RZ ;  /* 0x0000009091917210 */ /* 0x000fe20007ffe0ff */
[----:B------:R-:W-:Y:S01]  /*1470*/  ULDC.64 UR12, c[0x0][0x210] ;  /* 0x00008400000c7ab9 */ /* 0x000fe20000000a00 */
[----:B------:R-:W-:-:S02]  /*1480*/  LOP3.LUT R201, R201, 0xffffffbf, RZ, 0xc0, !PT ;  /* 0xffffffbfc9c97812 */ /* 0x000fc400078ec0ff */
[----:B------:R-:W-:Y:S01]  /*1490*/  VIMNMX R147, R147, 0x20, PT ;  /* 0x0000002093937848 */ /* 0x000fe20003fe0100 */
[----:B------:R-:W-:Y:S01]  /*14a0*/  IMAD.SHL.U32 R145, R145, 0x4, RZ ;  /* 0x0000000491917824 */ /* 0x000fe200078e00ff */
[----:B------:R-:W-:Y:S01]  /*14b0*/  LOP3.LUT R2, R148, R146, R3, 0x96, !PT ;  /* 0x0000009294027212 */ /* 0x000fe200078e9603 */
[----:B------:R-:W-:Y:S01]  /*14c0*/  IMAD.HI.U32 R146, R194, -0x2daee0ad, RZ ;  /* 0xd2511f53c2927827 */ /* 0x000fe200078e00ff */
[----:B------:R-:W-:Y:S02]  /*14d0*/  LOP3.LUT R192, R192, 0x3, RZ, 0xc0, !PT ;  /* 0x00000003c0c07812 */ /* 0x000fe400078ec0ff */
[----:B------:R-:W-:Y:S01]  /*14e0*/  I2FP.F32.U32 R145, R145 ;  /* 0x0000009100917245 */ /* 0x000fe20000201000 */
[----:B------:R-:W-:Y:S01]  /*14f0*/  IMAD.IADD R147, R144, 0x1, R147 ;  /* 0x0000000190937824 */ /* 0x000fe200078e0293 */
[----:B------:R-:W-:Y:S01]  /*1500*/  @P1 LOP3.LUT R201, R201, 0x40, RZ, 0xfc, !PT ;  /* 0x00000040c9c91812 */ /* 0x000fe200078efcff */
[----:B------:R-:W-:Y:S01]  /*1510*/  IMAD R194, R194, -0x2daee0ad, RZ ;  /* 0xd2511f53c2c27824 */ /* 0x000fe200078e02ff */
[----:B------:R-:W-:Y:S01]  /*1520*/  ISETP.NE.AND P1, PT, RZ, UR6, PT ;  /* 0x00000006ff007c0c */ /* 0x000fe2000bf25270 */
[----:B------:R1:W2:Y:S01]  /*1530*/  MUFU.RCP R195, R145 ;  /* 0x0000009100c37308 */ /* 0x0002a20000001000 */
[----:B------:R-:W-:Y:S01]  /*1540*/  LOP3.LUT R201, R201, 0xfffeffff, RZ, 0xc0, !PT ;  /* 0xfffeffffc9c97812 */ /* 0x000fe200078ec0ff */
[----:B------:R-:W-:Y:S01]  /*1550*/  IMAD.SHL.U32 R193, R147, 0x4, RZ ;  /* 0x0000000493c17824 */ /* 0x000fe200078e00ff */
[----:B------:R-:W-:Y:S01]  /*1560*/  LOP3.LUT R22, R146, R23, R0, 0x96, !PT ;  /* 0x0000001792167212 */ /* 0x000fe200078e9600 */
[----:B------:R-:W-:-:S08]  /*1570*/  IMAD.MOV.U32 R23, RZ, RZ, RZ ;  /* 0x000000ffff177224 */ /* 0x000fd000078e00ff */
[----:B-1----:R-:W-:-:S07]  /*1580*/  @P1 LOP3.LUT R201, R201, 0x10000, RZ, 0xfc, !PT ;  /* 0x00010000c9c91812 */ /* 0x002fce00078efcff */
.L_x_36005:
[----:B------:R-:W-:Y:S02]  /*1590*/  LOP3.LUT P1, RZ, R201, 0x40, RZ, 0xc0, !PT ;  /* 0x00000040c9ff7812 */ /* 0x000fe4000782c0ff */
[----:B------:R-:W-:-:S11]  /*15a0*/  MOV R189, 0x3f800000 ;  /* 0x3f80000000bd7802 */ /* 0x000fd60000000f00 */
[----:B------:R-:W1:Y:S02]  /*15b0*/  @P1 LDC.64 R206, c[0x0][0x270] ;  /* 0x00009c00ffce1b82 */ /* 0x000e640000000a00 */
[----:B-1----:R-:W-:-:S05]  /*15c0*/  @P1 IMAD.WIDE R206, R200, 0x4, R206 ;  /* 0x00000004c8ce1825 */ /* 0x002fca00078e02ce */
[----:B-----5:R1:W5:Y:S01]  /*15d0*/  @P1 LDG.E R189, desc[UR4][R206.64] ;  /* 0x00000004cebd1981 */ /* 0x020362000c1e1900 */
[----:B------:R-:W-:Y:S01]  /*15e0*/  IMAD R190, R200, UR14, RZ ;  /* 0x0000000ec8be7c24 */ /* 0x000fe2000f8e02ff */
[----:B------:R-:W-:Y:S01]  /*15f0*/  LOP3.LUT R202, R21, 0x7f, RZ, 0xc0, !PT ;  /* 0x0000007f15ca7812 */ /* 0x000fe200078ec0ff */
[----:B------:R-:W-:Y:S03]  /*1600*/  BSSY B0, `(.L_x_35684) ;  /* 0x0000171000007945 */ /* 0x000fe60003800000 */
[----:B------:R-:W-:-:S04]  /*1610*/  SHF.R.S32.HI R191, RZ, 0x1f, R190 ;  /* 0x0000001fffbf7819 */ /* 0x000fc800000114be */
[----:B------:R-:W-:-:S04]  /*1620*/  LEA.HI R191, R191, R190, RZ, 0x2 ;  /* 0x000000bebfbf7211 */ /* 0x000fc800078f10ff */
[----:B------:R-:W-:-:S05]  /*1630*/  LEA.HI.SX32 R202, R191, R202, 0x1e ;  /* 0x000000cabfca7211 */ /* 0x000fca00078ff2ff */
[----:B------:R-:W-:Y:S01]  /*1640*/  IMAD.MOV.U32 R190, RZ, RZ, R202 ;  /* 0x000000ffffbe7224 */ /* 0x000fe200078e00ca */
[----:B-1----:R-:W-:Y:S06]  /*1650*/  @!P0 BRA `(.L_x_35685) ;  /* 0x0000001400ac8947 */ /* 0x002fec0003800000 */
[----:B------:R-:W1:Y:S08]  /*1660*/  LDC.64 R148, c[0x0][0x220] ;  /* 0x00008800ff947b82 */ /* 0x000e700000000a00 */
[----:B------:R-:W3:Y:S01]  /*1670*/  LDC.64 R190, c[0x0][0x230] ;  /* 0x00008c00ffbe7b82 */ /* 0x000ee20000000a00 */
[----:B-1----:R-:W-:-:S06]  /*1680*/  IMAD.WIDE.U32 R148, R202, 0x10, R148 ;  /* 0x00000010ca947825 */ /* 0x002fcc00078e0094 */
[----:B------:R-:W5:Y:S01]  /*1690*/  LDG.E.128 R148, desc[UR4][R148.64] ;  /* 0x0000000494947981 */ /* 0x000f62000c1e1d00 */
[----:B---3--:R-:W-:-:S04]  /*16a0*/  ISETP.NE.U32.AND P1, PT, R190, RZ, PT ;  /* 0x000000ffbe00720c */ /* 0x008fc80003f25070 */
[----:B------:R-:W-:-:S13]  /*16b0*/  ISETP.NE.AND.EX P1, PT, R191, RZ, PT, P1 ;  /* 0x000000ffbf00720c */ /* 0x000fda0003f25310 */
[----:B------:R-:W-:-:S04]  /*16c0*/  @P1 LEA R206, P2, R202, R190, 0x4 ;  /* 0x000000becace1211 */ /* 0x000fc800078420ff */
[----:B------:R-:W-:-:S05]  /*16d0*/  @P1 LEA.HI.X R207, R202, R191, RZ, 0x4, P2 ;  /* 0x000000bfcacf1211 */ /* 0x000fca00010f24ff */
        /* <DEDUP_REMOVED lines=13> */
.L_x_35687:
[----:B------:R-:W-:-:S07]  /*17b0*/  MOV R207, R196 ;  /* 0x000000c400cf7202 */ /* 0x000fce0000000f00 */
.L_x_35688:
[----:B------:R-:W-:Y:S05]  /*17c0*/  BSYNC B1 ;  /* 0x0000000000017941 */ /* 0x000fea0003800000 */
.L_x_35686:
        /* <DEDUP_REMOVED lines=16> */
.L_x_35692:
[----:B------:R-:W-:Y:S05]  /*18d0*/  BSYNC B2 ;  /* 0x0000000000027941 */ /* 0x000fea0003800000 */
.L_x_35691:
        /* <DEDUP_REMOVED lines=44> */
.L_x_35690:
[----:B------:R-:W-:Y:S05]  /*1ba0*/  BSYNC B1 ;  /* 0x0000000000017941 */ /* 0x000fea0003800000 */
.L_x_35689:
[----:B------:R-:W1:Y:S01]  /*1bb0*/  LDC R203, c[0x0][0x298] ;  /* 0x0000a600ffcb7b82 */ /* 0x000e620000000800 */
[----:B------:R-:W-:Y:S01]  /*1bc0*/  I2FP.F32.U32 R192, R207 ;  /* 0x000000cf00c07245 */ /* 0x000fe20000201000 */
[----:B------:R-:W-:Y:S02]  /*1bd0*/  IMAD.MOV.U32 R207, RZ, RZ, 0x2f800000 ;  /* 0x2f800000ffcf7424 */ /* 0x000fe400078e00ff */
[----:B-----5:R-:W-:Y:S01]  /*1be0*/  FMUL.FTZ R148, R148, R189 ;  /* 0x000000bd94947220 */ /* 0x020fe20000410000 */
[----:B------:R-:W-:Y:S01]  /*1bf0*/  ISETP.NE.U32.AND P1, PT, R190, RZ, PT ;  /* 0x000000ffbe00720c */ /* 0x000fe20003f25070 */
[----:B------:R-:W-:Y:S01]  /*1c00*/  BSSY B1, `(.L_x_35693) ;  /* 0x0000015000017945 */ /* 0x000fe20003800000 */
[----:B------:R-:W-:Y:S01]  /*1c10*/  FFMA.FTZ R209, R192, R207, 1.1641532182693481445e-10 ;  /* 0x2f000000c0d17423 */ /* 0x000fe200000100cf */
[----:B------:R-:W-:Y:S01]  /*1c20*/  ISETP.NE.AND P3, PT, R208, 0x1, PT ;  /* 0x00000001d000780c */ /* 0x000fe20003f65270 */
[----:B------:R-:W3:Y:S01]  /*1c30*/  LDC R206, c[0x0][0x294] ;  /* 0x0000a500ffce7b82 */ /* 0x000ee20000000800 */
[----:B------:R-:W-:Y:S01]  /*1c40*/  ISETP.NE.AND.EX P1, PT, R191, RZ, PT, P1 ;  /* 0x000000ffbf00720c */ /* 0x000fe20003f25310 */
[----:B-1----:R-:W-:Y:S01]  /*1c50*/  FMUL.FTZ R148, R148, R203 ;  /* 0x000000cb94947220 */ /* 0x002fe20000410000 */
[----:B---3--:R-:W-:-:S04]  /*1c60*/  FSETP.GTU.FTZ.AND P2, PT, R209, R206, PT ;  /* 0x000000ced100720b */ /* 0x008fc80003f5c000 */
        /* <DEDUP_REMOVED lines=13> */
.L_x_35694:
[----:B------:R-:W-:-:S07]  /*1d40*/  IMAD.MOV.U32 R192, RZ, RZ, R196 ;  /* 0x000000ffffc07224 */ /* 0x000fce00078e00c4 */
.L_x_35695:
[----:B------:R-:W-:Y:S05]  /*1d50*/  BSYNC B1 ;  /* 0x0000000000017941 */ /* 0x000fea0003800000 */
.L_x_35693:
        /* <DEDUP_REMOVED lines=16> */
.L_x_35699:
[----:B------:R-:W-:Y:S05]  /*1e60*/  BSYNC B2 ;  /* 0x0000000000027941 */ /* 0x000fea0003800000 */
.L_x_35698:
        /* <DEDUP_REMOVED lines=44> */
.L_x_35697:
[----:B------:R-:W-:Y:S05]  /*2130*/  BSYNC B1 ;  /* 0x0000000000017941 */ /* 0x000fea0003800000 */
.L_x_35696:
        /* <DEDUP_REMOVED lines=20> */
.L_x_35701:
[----:B------:R-:W-:-:S07]  /*2280*/  IMAD.MOV.U32 R192, RZ, RZ, R196 ;  /* 0x000000ffffc07224 */ /* 0x000fce00078e00c4 */
.L_x_35702:
[----:B------:R-:W-:Y:S05]  /*2290*/  BSYNC B1 ;  /* 0x0000000000017941 */ /* 0x000fea0003800000 */
.L_x_35700:
        /* <DEDUP_REMOVED lines=16> */
.L_x_35706:
[----:B------:R-:W-:Y:S05]  /*23a0*/  BSYNC B2 ;  /* 0x0000000000027941 */ /* 0x000fea0003800000 */
.L_x_35705:
        /* <DEDUP_REMOVED lines=44> */
.L_x_35704:
[----:B------:R-:W-:Y:S05]  /*2670*/  BSYNC B1 ;  /* 0x0000000000017941 */ /* 0x000fea0003800000 */
.L_x_35703:
        /* <DEDUP_REMOVED lines=20> */
.L_x_35708:
[----:B------:R-:W-:-:S07]  /*27c0*/  IMAD.MOV.U32 R212, RZ, RZ, R196 ;  /* 0x000000ffffd47224 */ /* 0x000fce00078e00c4 */
.L_x_35709:
[----:B------:R-:W-:Y:S05]  /*27d0*/  BSYNC B1 ;  /* 0x0000000000017941 */ /* 0x000fea0003800000 */
.L_x_35707:
        /* <DEDUP_REMOVED lines=16> */
.L_x_35713:
[----:B------:R-:W-:Y:S05]  /*28e0*/  BSYNC B2 ;  /* 0x0000000000027941 */ /* 0x000fea0003800000 */
.L_x_35712:
        /* <DEDUP_REMOVED lines=44> */
.L_x_35711:
[----:B------:R-:W-:Y:S05]  /*2bb0*/  BSYNC B1 ;  /* 0x0000000000017941 */ /* 0x000fea0003800000 */
.L_x_35710:
[----:B------:R-:W-:Y:S02]  /*2bc0*/  SEL R215, RZ, 0x1, P2 ;  /* 0x00000001ffd77807 */ /* 0x000fe40001000000 */
[C---:B------:R-:W-:Y:S02]  /*2bd0*/  LEA R208, P2, R202.reuse, UR8, 0x4 ;  /* 0x00000008cad07c11 */ /* 0x040fe4000f8420ff */
[----:B------:R-:W-:Y:S01]  /*2be0*/  I2FP.F32.U32 R190, R212 ;  /* 0x000000d400be7245 */ /* 0x000fe20000201000 */
[----:B------:R-:W-:Y:S01]  /*2bf0*/  FMUL.FTZ R212, R151, R189 ;  /* 0x000000bd97d47220 */ /* 0x000fe20000410000 */
[C---:B------:R-:W-:Y:S02]  /*2c00*/  LEA.HI.X R209, R202.reuse, UR9, RZ, 0x4, P2 ;  /* 0x00000009cad17c11 */ /* 0x040fe400090f24ff */
[----:B------:R-:W-:Y:S01]  /*2c10*/  LEA R210, P2, R202, UR10, 0x2 ;  /* 0x0000000acad27c11 */ /* 0x000fe2000f8410ff */
[----:B------:R-:W-:Y:S01]  /*2c20*/  FFMA.FTZ R207, R190, R207, 1.1641532182693481445e-10 ;  /* 0x2f000000becf7423 */ /* 0x000fe200000100cf */
[----:B------:R-:W-:Y:S01]  /*2c30*/  FMUL.FTZ R212, R212, R203 ;  /* 0x000000cbd4d47220 */ /* 0x000fe20000410000 */
        /* <DEDUP_REMOVED lines=8> */
[----:B------:R-:W-:Y:S01]  /*2cc0*/  @P1 FADD.FTZ R151, R147, R151 ;  /* 0x0000009793971221 */ /* 0x000fe20000010000 */
[----:B------:R-:W-:Y:S01]  /*2cd0*/  IADD3 R215, R190, R215, RZ ;  /* 0x000000d7bed77210 */ /* 0x000fe20007ffe0ff */
[----:B------:R-:W-:-:S03]  /*2ce0*/  VIADD R190, R202, 0x80 ;  /* 0x00000080cabe7836 */ /* 0x000fc60000000000 */
[----:B------:R1:W-:Y:S04]  /*2cf0*/  STG.E.128 desc[UR4][R208.64], R148 ;  /* 0x00000094d0007986 */ /* 0x0003e8000c101d04 */
[----:B------:R1:W-:Y:S02]  /*2d00*/  STG.E desc[UR4][R210.64], R215 ;  /* 0x000000d7d2007986 */ /* 0x0003e4000c101904 */
.L_x_35685:
[----:B------:R-:W-:Y:S05]  /*2d10*/  BSYNC B0 ;  /* 0x0000000000007941 */ /* 0x000fea0003800000 */
.L_x_35684:
        /* <DEDUP_REMOVED lines=9> */
[----:B-1----:R-:W-:-:S04]  /*2db0*/  @P1 LEA R208, P2, R190, R206, 0x4 ;  /* 0x000000cebed01211 */ /* 0x002fc800078420ff */
        /* <DEDUP_REMOVED lines=14> */
.L_x_35717:
[----:B------:R-:W-:-:S07]  /*2ea0*/  MOV R210, R196 ;  /* 0x000000c400d27202 */ /* 0x000fce0000000f00 */
.L_x_35718:
[----:B------:R-:W-:Y:S05]  /*2eb0*/  BSYNC B1 ;  /* 0x0000000000017941 */ /* 0x000fea0003800000 */
.L_x_35716:
        /* <DEDUP_REMOVED lines=16> */
.L_x_35722:
[----:B------:R-:W-:Y:S05]  /*2fc0*/  BSYNC B2 ;  /* 0x0000000000027941 */ /* 0x000fea0003800000 */
.L_x_35721:
        /* <DEDUP_REMOVED lines=44> */
.L_x_35720:
[----:B------:R-:W-:Y:S05]  /*3290*/  BSYNC B1 ;  /* 0x0000000000017941 */ /* 0x000fea0003800000 */
.L_x_35719:
        /* <DEDUP_REMOVED lines=9> */
[----:B------:R-:W-:-:S02]  /*3330*/  ISETP.NE.AND.EX P1, PT, R207, RZ, PT, P1 ;  /* 0x000000ffcf00720c */ /* 0x000fc40003f25310 */
[----:B------:R-:W-:Y:S01]  /*3340*/  IADD3 R208, R211, 0x1, RZ ;  /* 0x00000001d3d07810 */ /* 0x000fe20007ffe0ff */
[----:B-1----:R-:W-:Y:S01]  /*3350*/  FMUL.FTZ R192, R192, R191 ;  /* 0x000000bfc0c07220 */ /* 0x002fe20000410000 */
[----:B---3--:R-:W-:-:S04]  /*3360*/  FSETP.GTU.FTZ.AND P2, PT, R152, R203, PT ;  /* 0x000000cb9800720b */ /* 0x008fc80003f5c000 */
        /* <DEDUP_REMOVED lines=12> */
.L_x_35724:
[----:B------:R-:W-:-:S07]  /*3430*/  IMAD.MOV.U32 R192, RZ, RZ, R196 ;  /* 0x000000ffffc07224 */ /* 0x000fce00078e00c4 */
.L_x_35725:
[----:B------:R-:W-:Y:S05]  /*3440*/  BSYNC B1 ;  /* 0x0000000000017941 */ /* 0x000fea0003800000 */
.L_x_35723:
        /* <DEDUP_REMOVED lines=16> */
.L_x_35729:
[----:B------:R-:W-:Y:S05]  /*3550*/  BSYNC B2 ;  /* 0x0000000000027941 */ /* 0x000fea0003800000 */
.L_x_35728:
        /* <DEDUP_REMOVED lines=44> */
.L_x_35727:
[----:B------:R-:W-:Y:S05]  /*3820*/  BSYNC B1 ;  /* 0x0000000000017941 */ /* 0x000fea0003800000 */
.L_x_35726:
        /* <DEDUP_REMOVED lines=20> */
.L_x_35731:
[----:B------:R-:W-:-:S07]  /*3970*/  IMAD.MOV.U32 R192, RZ, RZ, R196 ;  /* 0x000000ffffc07224 */ /* 0x000fce00078e00c4 */
.L_x_35732:
[----:B------:R-:W-:Y:S05]  /*3980*/  BSYNC B1 ;  /* 0x0000000000017941 */ /* 0x000fea0003800000 */
.L_x_35730:
        /* <DEDUP_REMOVED lines=16> */
.L_x_35736:
[----:B------:R-:W-:Y:S05]  /*3a90*/  BSYNC B2 ;  /* 0x0000000000027941 */ /* 0x000fea0003800000 */
.L_x_35735:
        /* <DEDUP_REMOVED lines=44> */
.L_x_35734:
[----:B------:R-:W-:Y:S05]  /*3d60*/  BSYNC B1 ;  /* 0x0000000000017941 */ /* 0x000fea0003800000 */
.L_x_35733:
        /* <DEDUP_REMOVED lines=20> */
.L_x_35738:
[----:B------:R-:W-:-:S07]  /*3eb0*/  IMAD.MOV.U32 R211, RZ, RZ, R196 ;  /* 0x000000ffffd37224 */ /* 0x000fce00078e00c4 */
.L_x_35739:
[----:B------:R-:W-:Y:S05]  /*3ec0*/  BSYNC B1 ;  /* 0x0000000000017941 */ /* 0x000fea0003800000 */
.L_x_35737:
        /* <DEDUP_REMOVED lines=16> */
.L_x_35743:
[----:B------:R-:W-:Y:S05]  /*3fd0*/  BSYNC B2 ;  /* 0x0000000000027941 */ /* 0x000fea0003800000 */
.L_x_35742:
        /* <DEDUP_REMOVED lines=44> */
.L_x_35741:
[----:B------:R-:W-:Y:S05]  /*42a0*/  BSYNC B1 ;  /* 0x0000000000017941 */ /* 0x000fea0003800000 */
.L_x_35740:
        /* <DEDUP_REMOVED lines=21> */
.L_x_35715:
[----:B------:R-:W-:Y:S05]  /*4400*/  BSYNC B0 ;  /* 0x0000000000007941 */ /* 0x000fea0003800000 */
.L_x_35714:
[----:B------:R-:W-:Y:S01]  /*4410*/  LOP3.LUT P1, RZ, R201, 0x4000, RZ, 0xc0, !PT ;  /* 0x00004000c9ff7812 */ /* 0x000fe2000782c0ff */
[----:B------:R-:W-:-:S12]  /*4420*/  BSSY B0, `(.L_x_35744) ;  /* 0x000016d000007945 */ /* 0x000fd80003800000 */
[----:B------:R-:W-:Y:S05]  /*4430*/  @!P1 BRA `(.L_x_35745) ;  /* 0x0000001400ac9947 */ /* 0x000fea0003800000 */
[----:B------:R-:W4:Y:S08]  /*4440*/  LDC.64 R156, c[0x0][0x220] ;  /* 0x00008800ff9c7b82 */ /* 0x000f300000000a00 */
[----:B---3--:R-:W3:Y:S01]  /*4450*/  LDC.64 R206, c[0x0][0x230] ;  /* 0x00008c00ffce7b82 */ /* 0x008ee20000000a00 */
[----:B----4-:R-:W-:-:S06]  /*4460*/  IMAD.WIDE.U32 R156, R190, 0x10, R156 ;  /* 0x00000010be9c7825 */ /* 0x010fcc00078e009c */
[----:B------:R-:W5:Y:S01]  /*4470*/  LDG.E.128 R156, desc[UR4][R156.64] ;  /* 0x000000049c9c7981 */ /* 0x000f62000c1e1d00 */
[----:B---3--:R-:W-:-:S04]  /*4480*/  ISETP.NE.U32.AND P1, PT, R206, RZ, PT ;  /* 0x000000ffce00720c */ /* 0x008fc80003f25070 */
        /* <DEDUP_REMOVED lines=16> */
.L_x_35747:
[----:B------:R-:W-:-:S07]  /*4590*/  MOV R210, R196 ;  /* 0x000000c400d27202 */ /* 0x000fce0000000f00 */
.L_x_35748:
[----:B------:R-:W-:Y:S05]  /*45a0*/  BSYNC B1 ;  /* 0x0000000000017941 */ /* 0x000fea0003800000 */
.L_x_35746:
        /* <DEDUP_REMOVED lines=16> */
.L_x_35752:
[----:B------:R-:W-:Y:S05]  /*46b0*/  BSYNC B2 ;  /* 0x0000000000027941 */ /* 0x000fea0003800000 */
.L_x_35751:
        /* <DEDUP_REMOVED lines=44> */
.L_x_35750:
[----:B------:R-:W-:Y:S05]  /*4980*/  BSYNC B1 ;  /* 0x0000000000017941 */ /* 0x000fea0003800000 */
.L_x_35749:
        /* <DEDUP_REMOVED lines=25> */
.L_x_35754:
[----:B------:R-:W-:-:S07]  /*4b20*/  IMAD.MOV.U32 R192, RZ, RZ, R196 ;  /* 0x000000ffffc07224 */ /* 0x000fce00078e00c4 */
.L_x_35755:
[----:B------:R-:W-:Y:S05]  /*4b30*/  BSYNC B1 ;  /* 0x0000000000017941 */ /* 0x000fea0003800000 */
.L_x_35753:
        /* <DEDUP_REMOVED lines=16> */
.L_x_35759:
[----:B------:R-:W-:Y:S05]  /*4c40*/  BSYNC B2 ;  /* 0x0000000000027941 */ /* 0x000fea0003800000 */
.L_x_35758:
        /* <DEDUP_REMOVED lines=44> */
.L_x_35757:
[----:B------:R-:W-:Y:S05]  /*4f10*/  BSYNC B1 ;  /* 0x0000000000017941 */ /* 0x000fea0003800000 */
.L_x_35756:
        /* <DEDUP_REMOVED lines=20> */
.L_x_35761:
[----:B------:R-:W-:-:S07]  /*5060*/  IMAD.MOV.U32 R192, RZ, RZ, R196 ;  /* 0x000000ffffc07224 */ /* 0x000fce00078e00c4 */
.L_x_35762:
[----:B------:R-:W-:Y:S05]  /*5070*/  BSYNC B1 ;  /* 0x0000000000017941 */ /* 0x000fea0003800000 */
.L_x_35760:
        /* <DEDUP_REMOVED lines=16> */
.L_x_35766:
[----:B------:R-:W-:Y:S05]  /*5180*/  BSYNC B2 ;  /* 0x0000000000027941 */ /* 0x000fea0003800000 */
.L_x_35765:
        /* <DEDUP_REMOVED lines=44> */
.L_x_35764:
[----:B------:R-:W-:Y:S05]  /*5450*/  BSYNC B1 ;  /* 0x0000000000017941 */ /* 0x000fea0003800000 */
.L_x_35763:
        /* <DEDUP_REMOVED lines=20> */
.L_x_35768:
[----:B------:R-:W-:-:S07]  /*55a0*/  IMAD.MOV.U32 R211, RZ, RZ, R196 ;  /* 0x000000ffffd37224 */ /* 0x000fce00078e00c4 */
.L_x_35769:
[----:B------:R-:W-:Y:S05]  /*55b0*/  BSYNC B1 ;  /* 0x0000000000017941 */ /* 0x000fea0003800000 */
.L_x_35767:
        /* <DEDUP_REMOVED lines=16> */
.L_x_35773:
[----:B------:R-:W-:Y:S05]  /*56c0*/  BSYNC B2 ;  /* 0x0000000000027941 */ /* 0x000fea0003800000 */
.L_x_35772:
        /* <DEDUP_REMOVED lines=44> */
.L_x_35771:
[----:B------:R-:W-:Y:S05]  /*5990*/  BSYNC B1 ;  /* 0x0000000000017941 */ /* 0x000fea0003800000 */
.L_x_35770:
        /* <DEDUP_REMOVED lines=21> */
.L_x_35745:
[----:B------:R-:W-:Y:S05]  /*5af0*/  BSYNC B0 ;  /* 0x0000000000007941 */ /* 0x000fea0003800000 */
.L_x_35744:
[----:B------:R-:W-:Y:S01]  /*5b00*/  LOP3.LUT P1, RZ, R201, 0x2000, RZ, 0xc0, !PT ;  /* 0x00002000c9ff7812 */ /* 0x000fe2000782c0ff */
[----:B------:R-:W-:-:S12]  /*5b10*/  BSSY B0, `(.L_x_35774) ;  /* 0x000016d000007945 */ /* 0x000fd80003800000 */
[----:B------:R-:W-:Y:S05]  /*5b20*/  @!P1 BRA `(.L_x_35775) ;  /* 0x0000001400ac9947 */ /* 0x000fea0003800000 */
[----:B------:R-:W0:Y:S08]  /*5b30*/  LDC.64 R160, c[0x0][0x220] ;  /* 0x00008800ffa07b82 */ /* 0x000e300000000a00 */
[----:B---34-:R-:W3:Y:S01]  /*5b40*/  LDC.64 R206, c[0x0][0x230] ;  /* 0x00008c00ffce7b82 */ /* 0x018ee20000000a00 */
[----:B0-----:R-:W-:-:S06]  /*5b50*/  IMAD.WIDE.U32 R160, R190, 0x10, R160 ;  /* 0x00000010bea07825 */ /* 0x001fcc00078e00a0 */
        /* <DEDUP_REMOVED lines=18> */
.L_x_35777:
[----:B------:R-:W-:-:S07]  /*5c80*/  MOV R210, R196 ;  /* 0x000000c400d27202 */ /* 0x000fce0000000f00 */
.L_x_35778:
[----:B------:R-:W-:Y:S05]  /*5c90*/  BSYNC B1 ;  /* 0x0000000000017941 */ /* 0x000fea0003800000 */
.L_x_35776:
        /* <DEDUP_REMOVED lines=16> */
.L_x_35782:
[----:B------:R-:W-:Y:S05]  /*5da0*/  BSYNC B2 ;  /* 0x0000000000027941 */ /* 0x000fea0003800000 */
.L_x_35781:
        /* <DEDUP_REMOVED lines=44> */
.L_x_35780:
[----:B------:R-:W-:Y:S05]  /*6070*/  BSYNC B1 ;  /* 0x0000000000017941 */ /* 0x000fea0003800000 */
.L_x_35779:
        /* <DEDUP_REMOVED lines=25> */
.L_x_35784:
[----:B------:R-:W-:-:S07]  /*6210*/  IMAD.MOV.U32 R192, RZ, RZ, R196 ;  /* 0x000000ffffc07224 */ /* 0x000fce00078e00c4 */
.L_x_35785:
[----:B------:R-:W-:Y:S05]  /*6220*/  BSYNC B1 ;  /* 0x0000000000017941 */ /* 0x000fea0003800000 */
.L_x_35783:
        /* <DEDUP_REMOVED lines=16> */
.L_x_35789:
[----:B------:R-:W-:Y:S05]  /*6330*/  BSYNC B2 ;  /* 0x0000000000027941 */ /* 0x000fea0003800000 */
.L_x_35788:
        /* <DEDUP_REMOVED lines=44> */
.L_x_35787:
[----:B------:R-:W-:Y:S05]  /*6600*/  BSYNC B1 ;  /* 0x0000000000017941 */ /* 0x000fea0003800000 */
.L_x_35786:
        /* <DEDUP_REMOVED lines=20> */
.L_x_35791:
[----:B------:R-:W-:-:S07]  /*6750*/  IMAD.MOV.U32 R192, RZ, RZ, R196 ;  /* 0x000000ffffc07224 */ /* 0x000fce00078e00c4 */
.L_x_35792:
[----:B------:R-:W-:Y:S05]  /*6760*/  BSYNC B1 ;  /* 0x0000000000017941 */ /* 0x000fea0003800000 */
.L_x_35790:
        /* <DEDUP_REMOVED lines=16> */
.L_x_35796:
[----:B------:R-:W-:Y:S05]  /*6870*/  BSYNC B2 ;  /* 0x0000000000027941 */ /* 0x000fea0003800000 */
.L_x_35795:
        /* <DEDUP_REMOVED lines=44> */
.L_x_35794:
[----:B------:R-:W-:Y:S05]  /*6b40*/  BSYNC B1 ;  /* 0x0000000000017941 */ /* 0x000fea0003800000 */
.L_x_35793:
        /* <DEDUP_REMOVED lines=20> */
.L_x_35798:
[----:B------:R-:W-:-:S07]  /*6c90*/  IMAD.MOV.U32 R211, RZ, RZ, R196 ;  /* 0x000000ffffd37224 */ /* 0x000fce00078e00c4 */
.L_x_35799:
[----:B------:R-:W-:Y:S05]  /*6ca0*/  BSYNC B1 ;  /* 0x0000000000017941 */ /* 0x000fea0003800000 */
.L_x_35797:
        /* <DEDUP_REMOVED lines=16> */
.L_x_35803:
[----:B------:R-:W-:Y:S05]  /*6db0*/  BSYNC B2 ;  /* 0x0000000000027941 */ /* 0x000fea0003800000 */
.L_x_35802:
        /* <DEDUP_REMOVED lines=44> */
.L_x_35801:
[----:B------:R-:W-:Y:S05]  /*7080*/  BSYNC B1 ;  /* 0x0000000000017941 */ /* 0x000fea0003800000 */
.L_x_35800:
        /* <DEDUP_REMOVED lines=21> */
.L_x_35775:
[----:B------:R-:W-:Y:S05]  /*71e0*/  BSYNC B0 ;  /* 0x0000000000007941 */ /* 0x000fea0003800000 */
.L_x_35774:
[----:B------:R-:W-:Y:S01]  /*71f0*/  LOP3.LUT P1, RZ, R201, 0x1000, RZ, 0xc0, !PT ;  /* 0x00001000c9ff7812 */ /* 0x000fe2000782c0ff */
[----:B------:R-:W-:-:S12]  /*7200*/  BSSY B0, `(.L_x_35804) ;  /* 0x000016d000007945 */ /* 0x000fd80003800000 */
[----:B------:R-:W-:Y:S05]  /*7210*/  @!P1 BRA `(.L_x_35805) ;  /* 0x0000001400ac9947 */ /* 0x000fea0003800000 */
[----:B------:R-:W1:Y:S08]  /*7220*/  LDC.64 R164, c[0x0][0x220] ;  /* 0x00008800ffa47b82 */ /* 0x000e700000000a00 */
[----:B0--34-:R-:W0:Y:S01]  /*7230*/  LDC.64 R206, c[0x0][0x230] ;  /* 0x00008c00ffce7b82 */ /* 0x019e220000000a00 */
        /* <DEDUP_REMOVED lines=19> */
.L_x_35807:
[----:B------:R-:W-:-:S07]  /*7370*/  IMAD.MOV.U32 R210, RZ, RZ, R196 ;  /* 0x000000ffffd27224 */ /* 0x000fce00078e00c4 */
.L_x_35808:
[----:B------:R-:W-:Y:S05]  /*7380*/  BSYNC B1 ;  /* 0x0000000000017941 */ /* 0x000fea0003800000 */
.L_x_35806:
        /* <DEDUP_REMOVED lines=16> */
.L_x_35812:
[----:B------:R-:W-:Y:S05]  /*7490*/  BSYNC B2 ;  /* 0x0000000000027941 */ /* 0x000fea0003800000 */
.L_x_35811:
        /* <DEDUP_REMOVED lines=44> */
.L_x_35810:
[----:B------:R-:W-:Y:S05]  /*7760*/  BSYNC B1 ;  /* 0x0000000000017941 */ /* 0x000fea0003800000 */
.L_x_35809:
        /* <DEDUP_REMOVED lines=25> */
.L_x_35814:
[----:B------:R-:W-:-:S07]  /*7900*/  IMAD.MOV.U32 R192, RZ, RZ, R196 ;  /* 0x000000ffffc07224 */ /* 0x000fce00078e00c4 */
.L_x_35815:
[----:B------:R-:W-:Y:S05]  /*7910*/  BSYNC B1 ;  /* 0x0000000000017941 */ /* 0x000fea0003800000 */
.L_x_35813:
        /* <DEDUP_REMOVED lines=16> */
.L_x_35819:
[----:B------:R-:W-:Y:S05]  /*7a20*/  BSYNC B2 ;  /* 0x0000000000027941 */ /* 0x000fea0003800000 */
.L_x_35818:
        /* <DEDUP_REMOVED lines=44> */
.L_x_35817:
[----:B------:R-:W-:Y:S05]  /*7cf0*/  BSYNC B1 ;  /* 0x0000000000017941 */ /* 0x000fea0003800000 */
.L_x_35816:
        /* <DEDUP_REMOVED lines=20> */
.L_x_35821:
[----:B------:R-:W-:-:S07]  /*7e40*/  MOV R192, R196 ;  /* 0x000000c400c07202 */ /* 0x000fce0000000f00 */
.L_x_35822:
[----:B------:R-:W-:Y:S05]  /*7e50*/  BSYNC B1 ;  /* 0x0000000000017941 */ /* 0x000fea0003800000 */
.L_x_35820:
        /* <DEDUP_REMOVED lines=16> */
.L_x_35826:
[----:B------:R-:W-:Y:S05]  /*7f60*/  BSYNC B2 ;  /* 0x0000000000027941 */ /* 0x000fea0003800000 */
.L_x_35825:
        /* <DEDUP_REMOVED lines=44> */
.L_x_35824:
[----:B------:R-:W-:Y:S05]  /*8230*/  BSYNC B1 ;  /* 0x0000000000017941 */ /* 0x000fea0003800000 */
.L_x_35823:
        /* <DEDUP_REMOVED lines=20> */
.L_x_35828:
[----:B------:R-:W-:-:S07]  /*8380*/  IMAD.MOV.U32 R211, RZ, RZ, R196 ;  /* 0x000000ffffd37224 */ /* 0x000fce00078e00c4 */
.L_x_35829:
[----:B------:R-:W-:Y:S05]  /*8390*/  BSYNC B1 ;  /* 0x0000000000017941 */ /* 0x000fea0003800000 */
.L_x_35827:
        /* <DEDUP_REMOVED lines=16> */
.L_x_35833:
[----:B------:R-:W-:Y:S05]  /*84a0*/  BSYNC B2 ;  /* 0x0000000000027941 */ /* 0x000fea0003800000 */
.L_x_35832:
        /* <DEDUP_REMOVED lines=44> */
.L_x_35831:
[----:B------:R-:W-:Y:S05]  /*8770*/  BSYNC B1 ;  /* 0x0000000000017941 */ /* 0x000fea0003800000 */
.L_x_35830:
        /* <DEDUP_REMOVED lines=21> */
.L_x_35805:
[----:B------:R-:W-:Y:S05]  /*88d0*/  BSYNC B0 ;  /* 0x0000000000007941 */ /* 0x000fea0003800000 */
.L_x_35804:
        /* <DEDUP_REMOVED lines=24> */
.L_x_35837:
[----:B------:R-:W-:-:S07]  /*8a60*/  MOV R210, R196 ;  /* 0x000000c400d27202 */ /* 0x000fce0000000f00 */
.L_x_35838:
[----:B------:R-:W-:Y:S05]  /*8a70*/  BSYNC B1 ;  /* 0x0000000000017941 */ /* 0x000fea0003800000 */
.L_x_35836:
        /* <DEDUP_REMOVED lines=16> */
.L_x_35842:
[----:B------:R-:W-:Y:S05]  /*8b80*/  BSYNC B2 ;  /* 0x0000000000027941 */ /* 0x000fea0003800000 */
.L_x_35841:
        /* <DEDUP_REMOVED lines=44> */
.L_x_35840:
[----:B------:R-:W-:Y:S05]  /*8e50*/  BSYNC B1 ;  /* 0x0000000000017941 */ /* 0x000fea0003800000 */
.L_x_35839:
        /* <DEDUP_REMOVED lines=25> */
.L_x_35844:
[----:B------:R-:W-:-:S07]  /*8ff0*/  MOV R192, R196 ;  /* 0x000000c400c07202 */ /* 0x000fce0000000f00 */
.L_x_35845:
[----:B------:R-:W-:Y:S05]  /*9000*/  BSYNC B1 ;  /* 0x0000000000017941 */ /* 0x000fea0003800000 */
.L_x_35843:
        /* <DEDUP_REMOVED lines=16> */
.L_x_35849:
[----:B------:R-:W-:Y:S05]  /*9110*/  BSYNC B2 ;  /* 0x0000000000027941 */ /* 0x000fea0003800000 */
.L_x_35848:
        /* <DEDUP_REMOVED lines=44> */
.L_x_35847:
[----:B------:R-:W-:Y:S05]  /*93e0*/  BSYNC B1 ;  /* 0x0000000000017941 */ /* 0x000fea0003800000 */
.L_x_35846:
        /* <DEDUP_REMOVED lines=20> */
.L_x_35851:
[----:B------:R-:W-:-:S07]  /*9530*/  IMAD.MOV.U32 R192, RZ, RZ, R196 ;  /* 0x000000ffffc07224 */ /* 0x000fce00078e00c4 */
.L_x_35852:
[----:B------:R-:W-:Y:S05]  /*9540*/  BSYNC B1 ;  /* 0x0000000000017941 */ /* 0x000fea0003800000 */
.L_x_35850:
        /* <DEDUP_REMOVED lines=16> */
.L_x_35856:
[----:B------:R-:W-:Y:S05]  /*9650*/  BSYNC B2 ;  /* 0x0000000000027941 */ /* 0x000fea0003800000 */
.L_x_35855:
        /* <DEDUP_REMOVED lines=44> */
.L_x_35854:
[----:B------:R-:W-:Y:S05]  /*9920*/  BSYNC B1 ;  /* 0x0000000000017941 */ /* 0x000fea0003800000 */
.L_x_35853:
        /* <DEDUP_REMOVED lines=20> */
.L_x_35858:
[----:B------:R-:W-:-:S07]  /*9a70*/  MOV R211, R196 ;  /* 0x000000c400d37202 */ /* 0x000fce0000000f00 */
.L_x_35859:
[----:B------:R-:W-:Y:S05]  /*9a80*/  BSYNC B1 ;  /* 0x0000000000017941 */ /* 0x000fea0003800000 */
.L_x_35857:
        /* <DEDUP_REMOVED lines=16> */
.L_x_35863:
[----:B------:R-:W-:Y:S05]  /*9b90*/  BSYNC B2 ;  /* 0x0000000000027941 */ /* 0x000fea0003800000 */
.L_x_35862:
        /* <DEDUP_REMOVED lines=44> */
.L_x_35861:
[----:B------:R-:W-:Y:S05]  /*9e60*/  BSYNC B1 ;  /* 0x0000000000017941 */ /* 0x000fea0003800000 */
.L_x_35860:
        /* <DEDUP_REMOVED lines=21> */
.L_x_35835:
[----:B------:R-:W-:Y:S05]  /*9fc0*/  BSYNC B0 ;  /* 0x0000000000007941 */ /* 0x000fea0003800000 */
.L_x_35834:
        /* <DEDUP_REMOVED lines=24> */
.L_x_35867:
[----:B------:R-:W-:-:S07]  /*a150*/  IMAD.MOV.U32 R210, RZ, RZ, R196 ;  /* 0x000000ffffd27224 */ /* 0x000fce00078e00c4 */
.L_x_35868:
[----:B------:R-:W-:Y:S05]  /*a160*/  BSYNC B1 ;  /* 0x0000000000017941 */ /* 0x000fea0003800000 */
.L_x_35866:
        /* <DEDUP_REMOVED lines=16> */
.L_x_35872:
[----:B------:R-:W-:Y:S05]  /*a270*/  BSYNC B2 ;  /* 0x0000000000027941 */ /* 0x000fea0003800000 */
.L_x_35871:
        /* <DEDUP_REMOVED lines=44> */
.L_x_35870:
[----:B------:R-:W-:Y:S05]  /*a540*/  BSYNC B1 ;  /* 0x0000000000017941 */ /* 0x000fea0003800000 */
.L_x_35869:
        /* <DEDUP_REMOVED lines=25> */
.L_x_35874:
[----:B------:R-:W-:-:S07]  /*a6e0*/  IMAD.MOV.U32 R192, RZ, RZ, R196 ;  /* 0x000000ffffc07224 */ /* 0x000fce00078e00c4 */
.L_x_35875:
[----:B------:R-:W-:Y:S05]  /*a6f0*/  BSYNC B1 ;  /* 0x0000000000017941 */ /* 0x000fea0003800000 */
.L_x_35873:
        /* <DEDUP_REMOVED lines=16> */
.L_x_35879:
[----:B------:R-:W-:Y:S05]  /*a800*/  BSYNC B2 ;  /* 0x0000000000027941 */ /* 0x000fea0003800000 */
.L_x_35878:
        /* <DEDUP_REMOVED lines=44> */
.L_x_35877:
[----:B------:R-:W-:Y:S05]  /*aad0*/  BSYNC B1 ;  /* 0x0000000000017941 */ /* 0x000fea0003800000 */
.L_x_35876:
        /* <DEDUP_REMOVED lines=20> */
.L_x_35881:
[----:B------:R-:W-:-:S07]  /*ac20*/  MOV R192, R196 ;  /* 0x000000c400c07202 */ /* 0x000fce0000000f00 */
.L_x_35882:
[----:B------:R-:W-:Y:S05]  /*ac30*/  BSYNC B1 ;  /* 0x0000000000017941 */ /* 0x000fea0003800000 */
.L_x_35880:
        /* <DEDUP_REMOVED lines=16> */
.L_x_35886:
[----:B------:R-:W-:Y:S05]  /*ad40*/  BSYNC B2 ;  /* 0x0000000000027941 */ /* 0x000fea0003800000 */
.L_x_35885:
        /* <DEDUP_REMOVED lines=44> */
.L_x_35884:
[----:B------:R-:W-:Y:S05]  /*b010*/  BSYNC B1 ;  /* 0x0000000000017941 */ /* 0x000fea0003800000 */
.L_x_35883:
        /* <DEDUP_REMOVED lines=20> */
.L_x_35888:
[----:B------:R-:W-:-:S07]  /*b160*/  IMAD.MOV.U32 R211, RZ, RZ, R196 ;  /* 0x000000ffffd37224 */ /* 0x000fce00078e00c4 */
.L_x_35889:
[----:B------:R-:W-:Y:S05]  /*b170*/  BSYNC B1 ;  /* 0x0000000000017941 */ /* 0x000fea0003800000 */
.L_x_35887:
        /* <DEDUP_REMOVED lines=16> */
.L_x_35893:
[----:B------:R-:W-:Y:S05]  /*b280*/  BSYNC B2 ;  /* 0x0000000000027941 */ /* 0x000fea0003800000 */
.L_x_35892:
        /* <DEDUP_REMOVED lines=44> */
.L_x_35891:
[----:B------:R-:W-:Y:S05]  /*b550*/  BSYNC B1 ;  /* 0x0000000000017941 */ /* 0x000fea0003800000 */
.L_x_35890:
        /* <DEDUP_REMOVED lines=21> */
.L_x_35865:
[----:B------:R-:W-:Y:S05]  /*b6b0*/  BSYNC B0 ;  /* 0x0000000000007941 */ /* 0x000fea0003800000 */
.L_x_35864:
        /* <DEDUP_REMOVED lines=24> */
.L_x_35897:
[----:B------:R-:W-:-:S07]  /*b840*/  MOV R210, R196 ;  /* 0x000000c400d27202 */ /* 0x000fce0000000f00 */
.L_x_35898:
[----:B------:R-:W-:Y:S05]  /*b850*/  BSYNC B1 ;  /* 0x0000000000017941 */ /* 0x000fea0003800000 */
.L_x_35896:
        /* <DEDUP_REMOVED lines=16> */
.L_x_35902:
[----:B------:R-:W-:Y:S05]  /*b960*/  BSYNC B2 ;  /* 0x0000000000027941 */ /* 0x000fea0003800000 */
.L_x_35901:
        /* <DEDUP_REMOVED lines=44> */
.L_x_35900:
[----:B------:R-:W-:Y:S05]  /*bc30*/  BSYNC B1 ;  /* 0x0000000000017941 */ /* 0x000fea0003800000 */
.L_x_35899:
        /* <DEDUP_REMOVED lines=25> */
.L_x_35904:
[----:B------:R-:W-:-:S07]  /*bdd0*/  MOV R192, R196 ;  /* 0x000000c400c07202 */ /* 0x000fce0000000f00 */
.L_x_35905:
[----:B------:R-:W-:Y:S05]  /*bde0*/  BSYNC B1 ;  /* 0x0000000000017941 */ /* 0x000fea0003800000 */
.L_x_35903:
        /* <DEDUP_REMOVED lines=16> */
.L_x_35909:
[----:B------:R-:W-:Y:S05]  /*bef0*/  BSYNC B2 ;  /* 0x0000000000027941 */ /* 0x000fea0003800000 */
.L_x_35908:
        /* <DEDUP_REMOVED lines=44> */
.L_x_35907:
[----:B------:R-:W-:Y:S05]  /*c1c0*/  BSYNC B1 ;  /* 0x0000000000017941 */ /* 0x000fea0003800000 */
.L_x_35906:
        /* <DEDUP_REMOVED lines=20> */
.L_x_35911:
[----:B------:R-:W-:-:S07]  /*c310*/  IMAD.MOV.U32 R192, RZ, RZ, R196 ;  /* 0x000000ffffc07224 */ /* 0x000fce00078e00c4 */
.L_x_35912:
[----:B------:R-:W-:Y:S05]  /*c320*/  BSYNC B1 ;  /* 0x0000000000017941 */ /* 0x000fea0003800000 */
.L_x_35910:
        /* <DEDUP_REMOVED lines=16> */
.L_x_35916:
[----:B------:R-:W-:Y:S05]  /*c430*/  BSYNC B2 ;  /* 0x0000000000027941 */ /* 0x000fea0003800000 */
.L_x_35915:
        /* <DEDUP_REMOVED lines=44> */
.L_x_35914:
[----:B------:R-:W-:Y:S05]  /*c700*/  BSYNC B1 ;  /* 0x0000000000017941 */ /* 0x000fea0003800000 */
.L_x_35913:
        /* <DEDUP_REMOVED lines=20> */
.L_x_35918:
[----:B------:R-:W-:-:S07]  /*c850*/  MOV R211, R196 ;  /* 0x000000c400d37202 */ /* 0x000fce0000000f00 */
.L_x_35919:
[----:B------:R-:W-:Y:S05]  /*c860*/  BSYNC B1 ;  /* 0x0000000000017941 */ /* 0x000fea0003800000 */
.L_x_35917:
        /* <DEDUP_REMOVED lines=16> */
.L_x_35923:
[----:B------:R-:W-:Y:S05]  /*c970*/  BSYNC B2 ;  /* 0x0000000000027941 */ /* 0x000fea0003800000 */
.L_x_35922:
        /* <DEDUP_REMOVED lines=44> */
.L_x_35921:
[----:B------:R-:W-:Y:S05]  /*cc40*/  BSYNC B1 ;  /* 0x0000000000017941 */ /* 0x000fea0003800000 */
.L_x_35920:
        /* <DEDUP_REMOVED lines=21> */
.L_x_35895:
[----:B------:R-:W-:Y:S05]  /*cda0*/  BSYNC B0 ;  /* 0x0000000000007941 */ /* 0x000fea0003800000 */
.L_x_35894:
        /* <DEDUP_REMOVED lines=24> */
.L_x_35927:
[----:B------:R-:W-:-:S07]  /*cf30*/  IMAD.MOV.U32 R210, RZ, RZ, R196 ;  /* 0x000000ffffd27224 */ /* 0x000fce00078e00c4 */
.L_x_35928:
[----:B------:R-:W-:Y:S05]  /*cf40*/  BSYNC B1 ;  /* 0x0000000000017941 */ /* 0x000fea0003800000 */
.L_x_35926:
        /* <DEDUP_REMOVED lines=16> */
.L_x_35932:
[----:B------:R-:W-:Y:S05]  /*d050*/  BSYNC B2 ;  /* 0x0000000000027941 */ /* 0x000fea0003800000 */
.L_x_35931:
        /* <DEDUP_REMOVED lines=44> */
.L_x_35930:
[----:B------:R-:W-:Y:S05]  /*d320*/  BSYNC B1 ;  /* 0x0000000000017941 */ /* 0x000fea0003800000 */
.L_x_35929:
        /* <DEDUP_REMOVED lines=25> */
.L_x_35934:
[----:B------:R-:W-:-:S07]  /*d4c0*/  IMAD.MOV.U32 R192, RZ, RZ, R196 ;  /* 0x000000ffffc07224 */ /* 0x000fce00078e00c4 */
.L_x_35935:
[----:B------:R-:W-:Y:S05]  /*d4d0*/  BSYNC B1 ;  /* 0x0000000000017941 */ /* 0x000fea0003800000 */
.L_x_35933:
        /* <DEDUP_REMOVED lines=16> */
.L_x_35939:
[----:B------:R-:W-:Y:S05]  /*d5e0*/  BSYNC B2 ;  /* 0x0000000000027941 */ /* 0x000fea0003800000 */
.L_x_35938:
        /* <DEDUP_REMOVED lines=44> */
.L_x_35937:
[----:B------:R-:W-:Y:S05]  /*d8b0*/  BSYNC B1 ;  /* 0x0000000000017941 */ /* 0x000fea0003800000 */
.L_x_35936:
        /* <DEDUP_REMOVED lines=20> */
.L_x_35941:
[----:B------:R-:W-:-:S07]  /*da00*/  MOV R192, R196 ;  /* 0x000000c400c07202 */ /* 0x000fce0000000f00 */
.L_x_35942:
[----:B------:R-:W-:Y:S05]  /*da10*/  BSYNC B1 ;  /* 0x0000000000017941 */ /* 0x000fea0003800000 */
.L_x_35940:
        /* <DEDUP_REMOVED lines=16> */
.L_x_35946:
[----:B------:R-:W-:Y:S05]  /*db20*/  BSYNC B2 ;  /* 0x0000000000027941 */ /* 0x000fea0003800000 */
.L_x_35945:
        /* <DEDUP_REMOVED lines=44> */
.L_x_35944:
[----:B------:R-:W-:Y:S05]  /*ddf0*/  BSYNC B1 ;  /* 0x0000000000017941 */ /* 0x000fea0003800000 */
.L_x_35943:
        /* <DEDUP_REMOVED lines=20> */
.L_x_35948:
[----:B------:R-:W-:-:S07]  /*df40*/  IMAD.MOV.U32 R211, RZ, RZ, R196 ;  /* 0x000000ffffd37224 */ /* 0x000fce00078e00c4 */
.L_x_35949:
[----:B------:R-:W-:Y:S05]  /*df50*/  BSYNC B1 ;  /* 0x0000000000017941 */ /* 0x000fea0003800000 */
.L_x_35947:
        /* <DEDUP_REMOVED lines=16> */
.L_x_35953:
[----:B------:R-:W-:Y:S05]  /*e060*/  BSYNC B2 ;  /* 0x0000000000027941 */ /* 0x000fea0003800000 */
.L_x_35952:
        /* <DEDUP_REMOVED lines=44> */
.L_x_35951:
[----:B------:R-:W-:Y:S05]  /*e330*/  BSYNC B1 ;  /* 0x0000000000017941 */ /* 0x000fea0003800000 */
.L_x_35950:
        /* <DEDUP_REMOVED lines=21> */
.L_x_35925:
[----:B------:R-:W-:Y:S05]  /*e490*/  BSYNC B0 ;  /* 0x0000000000007941 */ /* 0x000fea0003800000 */
.L_x_35924:
        /* <DEDUP_REMOVED lines=24> */
.L_x_35957:
[----:B------:R-:W-:-:S07]  /*e620*/  MOV R210, R196 ;  /* 0x000000c400d27202 */ /* 0x000fce0000000f00 */
.L_x_35958:
[----:B------:R-:W-:Y:S05]  /*e630*/  BSYNC B1 ;  /* 0x0000000000017941 */ /* 0x000fea0003800000 */
.L_x_35956:
        /* <DEDUP_REMOVED lines=16> */
.L_x_35962:
[----:B------:R-:W-:Y:S05]  /*e740*/  BSYNC B2 ;  /* 0x0000000000027941 */ /* 0x000fea0003800000 */
.L_x_35961:
        /* <DEDUP_REMOVED lines=44> */
.L_x_35960:
[----:B------:R-:W-:Y:S05]  /*ea10*/  BSYNC B1 ;  /* 0x0000000000017941 */ /* 0x000fea0003800000 */
.L_x_35959:
        /* <DEDUP_REMOVED lines=25> */
.L_x_35964:
[----:B------:R-:W-:-:S07]  /*ebb0*/  MOV R192, R196 ;  /* 0x000000c400c07202 */ /* 0x000fce0000000f00 */
.L_x_35965:
[----:B------:R-:W-:Y:S05]  /*ebc0*/  BSYNC B1 ;  /* 0x0000000000017941 */ /* 0x000fea0003800000 */
.L_x_35963:
        /* <DEDUP_REMOVED lines=16> */
.L_x_35969:
[----:B------:R-:W-:Y:S05]  /*ecd0*/  BSYNC B2 ;  /* 0x0000000000027941 */ /* 0x000fea0003800000 */
.L_x_35968:
        /* <DEDUP_REMOVED lines=44> */
.L_x_35967:
[----:B------:R-:W-:Y:S05]  /*efa0*/  BSYNC B1 ;  /* 0x0000000000017941 */ /* 0x000fea0003800000 */
.L_x_35966:
        /* <DEDUP_REMOVED lines=20> */
.L_x_35971:
[----:B------:R-:W-:-:S07]  /*f0f0*/  IMAD.MOV.U32 R192, RZ, RZ, R196 ;  /* 0x000000ffffc07224 */ /* 0x000fce00078e00c4 */
.L_x_35972:
[----:B------:R-:W-:Y:S05]  /*f100*/  BSYNC B1 ;  /* 0x0000000000017941 */ /* 0x000fea0003800000 */
.L_x_35970:
        /* <DEDUP_REMOVED lines=16> */
.L_x_35976:
[----:B------:R-:W-:Y:S05]  /*f210*/  BSYNC B2 ;  /* 0x0000000000027941 */ /* 0x000fea0003800000 */
.L_x_35975:
        /* <DEDUP_REMOVED lines=44> */
.L_x_35974:
[----:B------:R-:W-:Y:S05]  /*f4e0*/  BSYNC B1 ;  /* 0x0000000000017941 */ /* 0x000fea0003800000 */
.L_x_35973:
        /* <DEDUP_REMOVED lines=20> */
.L_x_35978:
[----:B------:R-:W-:-:S07]  /*f630*/  MOV R211, R196 ;  /* 0x000000c400d37202 */ /* 0x000fce0000000f00 */
.L_x_35979:
[----:B------:R-:W-:Y:S05]  /*f640*/  BSYNC B1 ;  /* 0x0000000000017941 */ /* 0x000fea0003800000 */
.L_x_35977:
        /* <DEDUP_REMOVED lines=16> */
.L_x_35983:
[----:B------:R-:W-:Y:S05]  /*f750*/  BSYNC B2 ;  /* 0x0000000000027941 */ /* 0x000fea0003800000 */
.L_x_35982:
        /* <DEDUP_REMOVED lines=44> */
.L_x_35981:
[----:B------:R-:W-:Y:S05]  /*fa20*/  BSYNC B1 ;  /* 0x0000000000017941 */ /* 0x000fea0003800000 */
.L_x_35980:
[----:B------:R-:W-:Y:S02]  /*fa30*/  SEL R214, RZ, 0x1, P2 ;  /* 0x00000001ffd67807 */ /* 0x000fe40001000000 */
[C---:B------:R-:W-:Y:S02]  /*fa40*/  LEA R206, P2, R190.reuse, UR8, 0x4 ;  /* 0x00000008bece7c11 */ /* 0x040fe4000f8420ff */
[----:B------:R-:W-:Y:S02]  /*fa50*/  I2FP.F32.U32 R211, R211 ;  /* 0x000000d300d37245 */ /* 0x000fe40000201000 */
[C---:B------:R-:W-:Y:S02]  /*fa60*/  LEA.HI.X R207, R190.reuse, UR9, RZ, 0x4, P2 ;  /* 0x00000009becf7c11 */ /* 0x040fe400090f24ff */
[----:B------:R-:W-:Y:S01]  /*fa70*/  LEA R208, P2, R190, UR10, 0x2 ;  /* 0x0000000abed07c11 */ /* 0x000fe2000f8410ff */
[----:B------:R-:W-:Y:S01]  /*fa80*/  FFMA.FTZ R210, R211, R210, 1.1641532182693481445e-10 ;  /* 0x2f000000d3d27423 */ /* 0x000fe200000100d2 */
[----:B------:R-:W-:-:S02]  /*fa90*/  SEL R212, RZ, 0x10000, P4 ;  /* 0x00010000ffd47807 */ /* 0x000fc40002000000 */
[----:B------:R-:W-:Y:S01]  /*faa0*/  LEA.HI.X R209, R190, UR11, RZ, 0x2, P2 ;  /* 0x0000000bbed17c11 */ /* 0x000fe200090f14ff */
[----:B------:R-:W-:Y:S01]  /*fab0*/  FMUL.FTZ R190, R187, R189 ;  /* 0x000000bdbbbe7220 */ /* 0x000fe20000410000 */
[----:B------:R-:W-:Y:S02]  /*fac0*/  FSETP.GTU.FTZ.AND P2, PT, R210, R203, PT ;  /* 0x000000cbd200720b */ /* 0x000fe40003f5c000 */
[----:B------:R-:W-:Y:S01]  /*fad0*/  SEL R213, RZ, 0x100, P3 ;  /* 0x00000100ffd57807 */ /* 0x000fe20001800000 */
[----:B------:R-:W-:Y:S01]  /*fae0*/  FMUL.FTZ R190, R190, R191 ;  /* 0x000000bfbebe7220 */ /* 0x000fe20000410000 */
[----:B------:R-:W-:-:S04]  /*faf0*/  SEL R189, RZ, 0x1000000, P2 ;  /* 0x01000000ffbd7807 */ /* 0x000fc80001000000 */
[----:B------:R-:W-:Y:S02]  /*fb00*/  FSEL R190, R190, RZ, !P2 ;  /* 0x000000ffbebe7208 */ /* 0x000fe40005000000 */
[----:B------:R-:W-:-:S03]  /*fb10*/  IADD3 R189, R213, R189, R212 ;  /* 0x000000bdd5bd7210 */ /* 0x000fc60007ffe0d4 */
[----:B------:R-:W-:Y:S02]  /*fb20*/  FMUL.FTZ R187, R143, R190 ;  /* 0x000000be8fbb7220 */ /* 0x000fe40000410000 */
[----:B------:R-:W-:Y:S02]  /*fb30*/  IMAD.IADD R189, R189, 0x1, R214 ;  /* 0x00000001bdbd7824 */ /* 0x000fe400078e02d6 */
[----:B------:R-:W-:-:S05]  /*fb40*/  @P1 FADD.FTZ R187, R147, R187 ;  /* 0x000000bb93bb1221 */ /* 0x000fca0000010000 */
[----:B------:R0:W-:Y:S04]  /*fb50*/  STG.E.128 desc[UR4][R206.64], R184 ;  /* 0x000000b8ce007986 */ /* 0x0001e8000c101d04 */
[----:B------:R0:W-:Y:S02]  /*fb60*/  STG.E desc[UR4][R208.64], R189 ;  /* 0x000000bdd0007986 */ /* 0x0001e4000c101904 */
.L_x_35955:
[----:B------:R-:W-:Y:S05]  /*fb70*/  BSYNC B0 ;  /* 0x0000000000007941 */ /* 0x000fea0003800000 */
.L_x_35954:
[----:B------:R-:W-:Y:S01]  /*fb80*/  FADD.FTZ R190, RZ, R148 ;  /* 0x00000094ffbe7221 */ /* 0x000fe20000010000 */
[C---:B------:R-:W-:Y:S01]  /*fb90*/  ISETP.GT.U32.AND P1, PT, R12.reuse, 0xff, PT ;  /* 0x000000ff0c00780c */ /* 0x040fe20003f24070 */
[----:B------:R-:W-:Y:S01]  /*fba0*/  UMOV UR6, 0xffffffff ;  /* 0xffffffff00067882 */ /* 0x000fe20000000000 */
[----:B------:R-:W-:Y:S01]  /*fbb0*/  LOP3.LUT R201, R201, 0xfffffff7, RZ, 0xc0, !PT ;  /* 0xfffffff7c9c97812 */ /* 0x000fe200078ec0ff */
[----:B0----5:R-:W-:Y:S01]  /*fbc0*/  FADD.FTZ R189, R149, R190 ;  /* 0x000000be95bd7221 */ /* 0x021fe20000010000 */
[C---:B------:R-:W-:Y:S02]  /*fbd0*/  ISETP.GT.U32.AND P2, PT, R12.reuse, 0x37f, PT ;  /* 0x0000037f0c00780c */ /* 0x040fe40003f44070 */
[----:B------:R-:W-:Y:S01]  /*fbe0*/  ISETP.GT.U32.AND P3, PT, R12, 0x3ff, PT ;  /* 0x000003ff0c00780c */ /* 0x000fe20003f64070 */
[----:B------:R-:W-:Y:S01]  /*fbf0*/  FADD.FTZ R190, R150, R189 ;  /* 0x000000bd96be7221 */ /* 0x000fe20000010000 */
[----:B------:R-:W-:Y:S02]  /*fc00*/  ISETP.GT.U32.AND P4, PT, R12, 0x47f, PT ;  /* 0x0000047f0c00780c */ /* 0x000fe40003f84070 */
[----:B------:R-:W-:Y:S01]  /*fc10*/  LOP3.LUT P5, RZ, R188, 0xff, RZ, 0xc0, !PT ;  /* 0x000000ffbcff7812 */ /* 0x000fe200078ac0ff */
[----:B------:R-:W-:Y:S01]  /*fc20*/  FADD.FTZ R190, R151, R190 ;  /* 0x000000be97be7221 */ /* 0x000fe20000010000 */
[----:B---34-:R-:W-:-:S02]  /*fc30*/  SHF.R.U32.HI R191, RZ, 0x5, R21 ;  /* 0x00000005ffbf7819 */ /* 0x018fc40000011615 */
        /* <DEDUP_REMOVED lines=58> */
[----:B-1----:R-:W-:Y:S02]  /*ffe0*/  P2R R210, PR, RZ, 0x8 ;  /* 0x00000008ffd27803 */ /* 0x002fe40000000000 */
        /* <DEDUP_REMOVED lines=109> */
.L_x_36016:
[----:B------:R-:W-:Y:S01]  /*106c0*/  LOP3.LUT P1, RZ, R21, 0x1f, RZ, 0xc0, !PT ;  /* 0x0000001f15ff7812 */ /* 0x000fe2000782c0ff */
[----:B------:R-:W-:Y:S05]  /*106d0*/  WARPSYNC.ALL ;  /* 0x0000000000007948 */ /* 0x000fea0003800000 */
[----:B------:R-:W-:Y:S01]  /*106e0*/  LOP3.LUT R206, R191, 0x3, RZ, 0xc0, !PT ;  /* 0x00000003bfce7812 */ /* 0x000fe200078ec0ff */
[----:B-1----:R-:W-:Y:S01]  /*106f0*/  FADD.FTZ R191, R208, R209 ;  /* 0x000000d1d0bf7221 */ /* 0x002fe20000010000 */
[----:B0-----:R-:W-:-:S05]  /*10700*/  LOP3.LUT R208, R21, 0x1f, RZ, 0xc0, !PT ;  /* 0x0000001f15d07812 */ /* 0x001fca00078ec0ff */
        /* <DEDUP_REMOVED lines=10> */
[----:B------:R-:W-:Y:S01]  /*107b0*/  BAR.SYNC.DEFER_BLOCKING 0x0 ;  /* 0x0000000000007b1d */ /* 0x000fe20000010000 */
[----:B------:R-:W-:Y:S01]  /*107c0*/  IMAD.MOV.U32 R190, RZ, RZ, RZ ;  /* 0x000000ffffbe7224 */ /* 0x000fe200078e00ff */
[----:B------:R-:W-:Y:S02]  /*107d0*/  @!P1 MOV R190, R193 ;  /* 0x000000c100be9202 */ /* 0x000fe40000000f00 */
[----:B------:R-:W-:Y:S02]  /*107e0*/  LOP3.LUT P2, RZ, R201, 0x10000, RZ, 0xc0, !PT ;  /* 0x00010000c9ff7812 */ /* 0x000fe4000784c0ff */
[----:B------:R-:W-:Y:S01]  /*107f0*/  BSSY B0, `(.L_x_35985) ;  /* 0x0000047000007945 */ /* 0x000fe20003800000 */
[----:B0-----:R-:W-:-:S02]  /*10800*/  @!P1 LEA R191, R191, R188, 0x18 ;  /* 0x000000bcbfbf9211 */ /* 0x001fc400078ec0ff */
        /* <DEDUP_REMOVED lines=29> */
[----:B-1----:R-:W-:-:S04]  /*109e0*/  FMUL.FTZ R208, R213, R214 ;  /* 0x000000d6d5d07220 */ /* 0x002fc80000410000 */
[----:B------:R-:W-:Y:S01]  /*109f0*/  FFMA.FTZ R208, R209, R190, R208 ;  /* 0x000000bed1d07223 */ /* 0x000fe200000100d0 */
[----:B------:R-:W-:-:S03]  /*10a00*/  FADD.FTZ R190, R190, -R213 ;  /* 0x800000d5bebe7221 */ /* 0x000fc60000010000 */
[----:B--2---:R-:W-:Y:S01]  /*10a10*/  FMUL.FTZ R208, R203, R208 ;  /* 0x000000d0cbd07220 */ /* 0x004fe20000410000 */
[----:B------:R-:W-:-:S04]  /*10a20*/  FMUL.FTZ R190, R190, R190 ;  /* 0x000000bebebe7220 */ /* 0x000fc80000410000 */
[----:B------:R-:W-:Y:S01]  /*10a30*/  FMUL.FTZ R209, R209, R190 ;  /* 0x000000bed1d17220 */ /* 0x000fe20000410000 */
[----:B---3--:R-:W-:Y:S01]  /*10a40*/  FADD.FTZ R190, R188, R189 ;  /* 0x000000bdbcbe7221 */ /* 0x008fe20000010000 */
[----:B------:R-:W1:Y:S01]  /*10a50*/  SHFL.IDX PT, R211, R208, RZ, 0x1f ;  /* 0x00001fffd0d37589 */ /* 0x000e6200000e0000 */
[----:B------:R-:W2:Y:S01]  /*10a60*/  @!P1 LDC.64 R188, c[0x0][0x258] ;  /* 0x00009600ffbc9b82 */ /* 0x000ea20000000a00 */
[----:B------:R-:W-:-:S04]  /*10a70*/  FMUL.FTZ R209, R209, R214 ;  /* 0x000000d6d1d17220 */ /* 0x000fc80000410000 */
[----:B------:R-:W-:-:S03]  /*10a80*/  FFMA.FTZ R209, R203, R209, R190 ;  /* 0x000000d1cbd17223 */ /* 0x000fc600000100be */
[----:B------:R-:W3:Y:S02]  /*10a90*/  @!P1 LDC.64 R190, c[0x0][0x250] ;  /* 0x00009400ffbe9b82 */ /* 0x000ee40000000a00 */
[----:B------:R-:W0:Y:S01]  /*10aa0*/  SHFL.IDX PT, R210, R209, RZ, 0x1f ;  /* 0x00001fffd1d27589 */ /* 0x000e2200000e0000 */
[----:B-1----:R-:W-:Y:S01]  /*10ab0*/  FMUL.FTZ R203, R211, R211 ;  /* 0x000000d3d3cb7220 */ /* 0x002fe20000410000 */
[----:B--2---:R-:W-:-:S04]  /*10ac0*/  @!P1 IMAD.WIDE R188, R200, 0x4, R188 ;  /* 0x00000004c8bc9825 */ /* 0x004fc800078e02bc */
[----:B------:R-:W-:Y:S01]  /*10ad0*/  FSEL R206, R203, RZ, P2 ;  /* 0x000000ffcbce7208 */ /* 0x000fe20001000000 */
[----:B---3--:R-:W-:-:S04]  /*10ae0*/  @!P1 IMAD.WIDE R190, R200, 0x4, R190 ;  /* 0x00000004c8be9825 */ /* 0x008fc800078e02be */
[----:B0-----:R-:W-:Y:S01]  /*10af0*/  FFMA.FTZ R203, R210, UR7, R207 ;  /* 0x00000007d2cb7c23 */ /* 0x001fe200080100cf */
[----:B------:R0:W-:Y:S03]  /*10b00*/  @!P1 STG.E desc[UR4][R190.64], R211 ;  /* 0x000000d3be009986 */ /* 0x0001e6000c101904 */
[----:B------:R-:W-:Y:S01]  /*10b10*/  FADD.FTZ R206, R203, R206 ;  /* 0x000000cecbce7221 */ /* 0x000fe20000010000 */
[----:B------:R-:W-:-:S05]  /*10b20*/  FSEL R203, R211, RZ, !P2 ;  /* 0x000000ffd3cb7208 */ /* 0x000fca0005000000 */
        /* <DEDUP_REMOVED lines=16> */
[----:B------:R-:W-:Y:S01]  /*10c30*/  FFMA.FTZ R191, R31, R210, R27 ;  /* 0x000000d21fbf7223 */ /* 0x000fe2000001001b */
[----:B------:R-:W-:-:S04]  /*10c40*/  VIADD R202, R202, 0x80 ;  /* 0x00000080caca7836 */ /* 0x000fc80000000000 */
[----:B------:R1:W-:Y:S03]  /*10c50*/  STG.E.128 desc[UR4][R208.64], R188 ;  /* 0x000000bcd0007986 */ /* 0x0003e6000c101d04 */
.L_x_35986:
[----:B------:R-:W-:Y:S05]  /*10c60*/  BSYNC B0 ;  /* 0x0000000000007941 */ /* 0x000fea0003800000 */
.L_x_35985:
        /* <DEDUP_REMOVED lines=17> */
[----:B------:R-:W-:-:S04]  /*10d80*/  IADD3 R202, R202, 0x80, RZ ;  /* 0x00000080caca7810 */ /* 0x000fc80007ffe0ff */
[----:B------:R2:W-:Y:S03]  /*10d90*/  STG.E.128 desc[UR4][R208.64], R188 ;  /* 0x000000bcd0007986 */ /* 0x0005e6000c101d04 */
.L_x_35988:
[----:B------:R-:W-:Y:S05]  /*10da0*/  BSYNC B0 ;  /* 0x0000000000007941 */ /* 0x000fea0003800000 */
.L_x_35987:
        /* <DEDUP_REMOVED lines=19> */
.L_x_35990:
[----:B------:R-:W-:Y:S05]  /*10ee0*/  BSYNC B0 ;  /* 0x0000000000007941 */ /* 0x000fea0003800000 */
.L_x_35989:
        /* <DEDUP_REMOVED lines=19> */
.L_x_35992:
[----:B------:R-:W-:Y:S05]  /*11020*/  BSYNC B0 ;  /* 0x0000000000007941 */ /* 0x000fea0003800000 */
.L_x_35991:
        /* <DEDUP_REMOVED lines=19> */
.L_x_35994:
[----:B------:R-:W-:Y:S05]  /*11160*/  BSYNC B0 ;  /* 0x0000000000007941 */ /* 0x000fea0003800000 */
.L_x_35993:
        /* <DEDUP_REMOVED lines=19> */
.L_x_35996:
[----:B------:R-:W-:Y:S05]  /*112a0*/  BSYNC B0 ;  /* 0x0000000000007941 */ /* 0x000fea0003800000 */
.L_x_35995:
        /* <DEDUP_REMOVED lines=19> */
.L_x_35998:
[----:B------:R-:W-:Y:S05]  /*113e0*/  BSYNC B0 ;  /* 0x0000000000007941 */ /* 0x000fea0003800000 */
.L_x_35997:
        /* <DEDUP_REMOVED lines=19> */
.L_x_36000:
[----:B------:R-:W-:Y:S05]  /*11520*/  BSYNC B0 ;  /* 0x0000000000007941 */ /* 0x000fea0003800000 */
.L_x_35999:
        /* <DEDUP_REMOVED lines=19> */
.L_x_36002:
[----:B------:R-:W-:Y:S05]  /*11660*/  BSYNC B0 ;  /* 0x0000000000007941 */ /* 0x000fea0003800000 */
.L_x_36001:
        /* <DEDUP_REMOVED lines=18> */
.L_x_36004:
[----:B------:R-:W-:Y:S05]  /*11790*/  BSYNC B0 ;  /* 0x0000000000007941 */ /* 0x000fea0003800000 */
.L_x_36003:
[----:B------:R-:W-:Y:S02]  /*117a0*/  LOP3.LUT P1, RZ, R201, 0x10, RZ, 0xc0, !PT ;  /* 0x00000010c9ff7812 */ /* 0x000fe4000782c0ff */
[----:B------:R-:W-:Y:S02]  /*117b0*/  IADD3 R200, R200, UR12, RZ ;  /* 0x0000000cc8c87c10 */ /* 0x000fe4000fffe0ff */
[----:B01234-:R-:W-:Y:S02]  /*117c0*/  SEL R188, RZ, 0x1, P1 ;  /* 0x00000001ffbc7807 */ /* 0x01ffe40000800000 */
[----:B------:R-:W-:-:S13]  /*117d0*/  ISETP.GE.AND P1, PT, R200, UR13, PT ;  /* 0x0000000dc8007c0c */ /* 0x000fda000bf26270 */
[----:B------:R-:W-:Y:S05]  /*117e0*/  @!P1 BRA `(.L_x_36005) ;  /* 0xfffffefc00689947 */ /* 0x000fea000383ffff */
[----:B------:R-:W-:Y:S05]  /*117f0*/  EXIT ;  /* 0x000000000000794d */ /* 0x000fea0003800000 */
.L_x_35984:
[----:B------:R-:W-:Y:S01]  /*11800*/  HFMA2.MMA R212, -RZ, RZ, 0, 5.9604644775390625e-08 ;  /* 0x00000001ffd47435 */ /* 0x000fe200000001ff */
[----:B------:R-:W-:Y:S01]  /*11810*/  IMAD.MOV.U32 R213, RZ, RZ, R203 ;  /* 0x000000ffffd57224 */ /* 0x000fe200078e00cb */
[----:B-1----:R-:W-:Y:S01]  /*11820*/  MOV R210, 0xffffffff ;  /* 0xffffffff00d27802 */ /* 0x002fe20000000f00 */
[----:B------:R-:W-:Y:S01]  /*11830*/  IMAD.MOV.U32 R215, RZ, RZ, 0x1f ;  /* 0x0000001fffd77424 */ /* 0x000fe200078e00ff */
[----:B------:R-:W-:Y:S02]  /*11840*/  P2R R214, PR, RZ, 0x8 ;  /* 0x00000008ffd67803 */ /* 0x000fe40000000000 */
[----:B------:R-:W-:-:S13]  /*11850*/  LOP3.LUT P3, RZ, R201, 0x8, RZ, 0xc0, !PT ;  /* 0x00000008c9ff7812 */ /* 0x000fda000786c0ff */
[----:B--2---:R-:W-:Y:S05]  /*11860*/  WARPSYNC.COLLECTIVE R210, `(.L_x_36006) ;  /* 0x00000000d2087348 */ /* 0x004fea0003c00000 */
[----:B------:R0:W1:Y:S02]  /*11870*/  SHFL.BFLY P6, R211, R213, R212, R215 ;  /* 0x0c0000d4d5d37389 */ /* 0x00006400000c00d7 */
[----:B012---:R-:W-:Y:S01]  /*11880*/  ENDCOLLECTIVE ;  /* 0x000000000000791b */ /* 0x007fe20003800000 */
.L_x_36006:
        /* <DEDUP_REMOVED lines=11> */
.L_x_36007:
[----:B------:R-:W-:Y:S01]  /*11940*/  HFMA2.MMA R212, -RZ, RZ, 0, 2.384185791015625e-07 ;  /* 0x00000004ffd47435 */ /* 0x000fe200000001ff */
[----:B------:R-:W-:-:S05]  /*11950*/  MOV R207, R211 ;  /* 0x000000d300cf7202 */ /* 0x000fca0000000f00 */
[----:B------:R-:W-:-:S04]  /*11960*/  FADD.FTZ R207, R206, R207 ;  /* 0x000000cfcecf7221 */ /* 0x000fc80000010000 */
[----:B------:R-:W-:-:S07]  /*11970*/  IMAD.MOV.U32 R213, RZ, RZ, R207 ;  /* 0x000000ffffd57224 */ /* 0x000fce00078e00cf */
[----:B------:R-:W-:Y:S05]  /*11980*/  WARPSYNC.COLLECTIVE R210, `(.L_x_36008) ;  /* 0x00000000d2087348 */ /* 0x000fea0003c00000 */
[----:B------:R0:W1:Y:S02]  /*11990*/  SHFL.BFLY P6, R211, R213, R212, R215 ;  /* 0x0c0000d4d5d37389 */ /* 0x00006400000c00d7 */
[----:B01----:R-:W-:Y:S01]  /*119a0*/  ENDCOLLECTIVE ;  /* 0x000000000000791b */ /* 0x003fe20003800000 */
.L_x_36008:
[----:B------:R-:W-:Y:S02]  /*119b0*/  IMAD.MOV.U32 R212, RZ, RZ, 0x8 ;  /* 0x00000008ffd47424 */ /* 0x000fe400078e00ff */
[----:B------:R-:W-:-:S04]  /*119c0*/  IMAD.MOV.U32 R188, RZ, RZ, R211 ;  /* 0x000000ffffbc7224 */ /* 0x000fc800078e00d3 */
[----:B------:R-:W-:-:S05]  /*119d0*/  FADD.FTZ R208, R207, R188 ;  /* 0x000000bccfd07221 */ /* 0x000fca0000010000 */
[----:B------:R-:W-:-:S07]  /*119e0*/  MOV R213, R208 ;  /* 0x000000d000d57202 */ /* 0x000fce0000000f00 */
[----:B------:R-:W-:Y:S05]  /*119f0*/  WARPSYNC.COLLECTIVE R210, `(.L_x_36009) ;  /* 0x00000000d2087348 */ /* 0x000fea0003c00000 */
[----:B------:R0:W1:Y:S02]  /*11a00*/  SHFL.BFLY P6, R211, R213, R212, R215 ;  /* 0x0c0000d4d5d37389 */ /* 0x00006400000c00d7 */
[----:B01----:R-:W-:Y:S01]  /*11a10*/  ENDCOLLECTIVE ;  /* 0x000000000000791b */ /* 0x003fe20003800000 */
.L_x_36009:
[----:B------:R-:W-:Y:S01]  /*11a20*/  HFMA2.MMA R212, -RZ, RZ, 0, 9.5367431640625e-07 ;  /* 0x00000010ffd47435 */ /* 0x000fe200000001ff */
[----:B------:R-:W-:-:S05]  /*11a30*/  MOV R209, R211 ;  /* 0x000000d300d17202 */ /* 0x000fca0000000f00 */
[----:B------:R-:W-:-:S04]  /*11a40*/  FADD.FTZ R209, R208, R209 ;  /* 0x000000d1d0d17221 */ /* 0x000fc80000010000 */
[----:B------:R-:W-:-:S07]  /*11a50*/  IMAD.MOV.U32 R213, RZ, RZ, R209 ;  /* 0x000000ffffd57224 */ /* 0x000fce00078e00d1 */
[----:B------:R-:W-:Y:S05]  /*11a60*/  WARPSYNC.COLLECTIVE R210, `(.L_x_36010) ;  /* 0x00000000d2087348 */ /* 0x000fea0003c00000 */
[----:B------:R0:W1:Y:S02]  /*11a70*/  SHFL.BFLY P6, R211, R213, R212, R215 ;  /* 0x0c0000d4d5d37389 */ /* 0x00006400000c00d7 */
[----:B01----:R-:W-:Y:S01]  /*11a80*/  ENDCOLLECTIVE ;  /* 0x000000000000791b */ /* 0x003fe20003800000 */
.L_x_36010:
        /* <DEDUP_REMOVED lines=93> */
.L_x_36011:
[----:B------:R-:W-:Y:S01]  /*12060*/  HFMA2.MMA R212, -RZ, RZ, 0, 1.1920928955078125e-07 ;  /* 0x00000002ffd47435 */ /* 0x000fe200000001ff */
[----:B------:R-:W-:-:S05]  /*12070*/  MOV R203, R211 ;  /* 0x000000d300cb7202 */ /* 0x000fca0000000f00 */
[----:B------:R-:W-:-:S04]  /*12080*/  FADD.FTZ R203, R188, R203 ;  /* 0x000000cbbccb7221 */ /* 0x000fc80000010000 */
[----:B------:R-:W-:-:S07]  /*12090*/  IMAD.MOV.U32 R213, RZ, RZ, R203 ;  /* 0x000000ffffd57224 */ /* 0x000fce00078e00cb */
[----:B------:R-:W-:Y:S05]  /*120a0*/  WARPSYNC.COLLECTIVE R210, `(.L_x_36012) ;  /* 0x00000000d2087348 */ /* 0x000fea0003c00000 */
[----:B------:R0:W1:Y:S02]  /*120b0*/  SHFL.BFLY P6, R211, R213, R212, R215 ;  /* 0x0c0000d4d5d37389 */ /* 0x00006400000c00d7 */
[----:B01----:R-:W-:Y:S01]  /*120c0*/  ENDCOLLECTIVE ;  /* 0x000000000000791b */ /* 0x003fe20003800000 */
.L_x_36012:
[----:B------:R-:W-:Y:S02]  /*120d0*/  IMAD.MOV.U32 R212, RZ, RZ, 0x4 ;  /* 0x00000004ffd47424 */ /* 0x000fe400078e00ff */
[----:B------:R-:W-:-:S04]  /*120e0*/  IMAD.MOV.U32 R206, RZ, RZ, R211 ;  /* 0x000000ffffce7224 */ /* 0x000fc800078e00d3 */
[----:B------:R-:W-:-:S05]  /*120f0*/  FADD.FTZ R206, R203, R206 ;  /* 0x000000cecbce7221 */ /* 0x000fca0000010000 */
[----:B------:R-:W-:-:S07]  /*12100*/  MOV R213, R206 ;  /* 0x000000ce00d57202 */ /* 0x000fce0000000f00 */
[----:B------:R-:W-:Y:S05]  /*12110*/  WARPSYNC.COLLECTIVE R210, `(.L_x_36013) ;  /* 0x00000000d2087348 */ /* 0x000fea0003c00000 */
[----:B------:R0:W1:Y:S02]  /*12120*/  SHFL.BFLY P6, R211, R213, R212, R215 ;  /* 0x0c0000d4d5d37389 */ /* 0x00006400000c00d7 */
[----:B01----:R-:W-:Y:S01]  /*12130*/  ENDCOLLECTIVE ;  /* 0x000000000000791b */ /* 0x003fe20003800000 */
.L_x_36013:
[----:B------:R-:W-:Y:S01]  /*12140*/  HFMA2.MMA R212, -RZ, RZ, 0, 4.76837158203125e-07 ;  /* 0x00000008ffd47435 */ /* 0x000fe200000001ff */
[----:B------:R-:W-:-:S05]  /*12150*/  MOV R207, R211 ;  /* 0x000000d300cf7202 */ /* 0x000fca0000000f00 */
[----:B------:R-:W-:-:S04]  /*12160*/  FADD.FTZ R207, R206, R207 ;  /* 0x000000cfcecf7221 */ /* 0x000fc80000010000 */
[----:B------:R-:W-:-:S07]  /*12170*/  IMAD.MOV.U32 R213, RZ, RZ, R207 ;  /* 0x000000ffffd57224 */ /* 0x000fce00078e00cf */
[----:B------:R-:W-:Y:S05]  /*12180*/  WARPSYNC.COLLECTIVE R210, `(.L_x_36014) ;  /* 0x00000000d2087348 */ /* 0x000fea0003c00000 */
[----:B------:R0:W1:Y:S02]  /*12190*/  SHFL.BFLY P6, R211, R213, R212, R215 ;  /* 0x0c0000d4d5d37389 */ /* 0x00006400000c00d7 */
[----:B01----:R-:W-:Y:S01]  /*121a0*/  ENDCOLLECTIVE ;  /* 0x000000000000791b */ /* 0x003fe20003800000 */
.L_x_36014:
[----:B------:R-:W-:Y:S02]  /*121b0*/  IMAD.MOV.U32 R212, RZ, RZ, 0x10 ;  /* 0x00000010ffd47424 */ /* 0x000fe400078e00ff */
[----:B------:R-:W-:-:S04]  /*121c0*/  IMAD.MOV.U32 R208, RZ, RZ, R211 ;  /* 0x000000ffffd07224 */ /* 0x000fc800078e00d3 */
[----:B------:R-:W-:-:S05]  /*121d0*/  FADD.FTZ R208, R207, R208 ;  /* 0x000000d0cfd07221 */ /* 0x000fca0000010000 */
[----:B------:R-:W-:-:S07]  /*121e0*/  MOV R213, R208 ;  /* 0x000000d000d57202 */ /* 0x000fce0000000f00 */
[----:B------:R-:W-:Y:S05]  /*121f0*/  WARPSYNC.COLLECTIVE R210, `(.L_x_36015) ;  /* 0x00000000d2087348 */ /* 0x000fea0003c00000 */
[----:B------:R0:W1:Y:S02]  /*12200*/  SHFL.BFLY P6, R211, R213, R212, R215 ;  /* 0x0c0000d4d5d37389 */ /* 0x00006400000c00d7 */
[----:B01----:R-:W-:Y:S01]  /*12210*/  ENDCOLLECTIVE ;  /* 0x000000000000791b */ /* 0x003fe20003800000 */
.L_x_36015:
[----:B------:R-:W-:Y:S01]  /*12220*/  MOV R209, R211 ;  /* 0x000000d300d17202 */ /* 0x000fe20000000f00 */
[----:B------:R-:W-:Y:S06]  /*12230*/  BRA `(.L_x_36016) ;  /* 0xffffffe400207947 */ /* 0x000fec000383ffff */
.L_x_36017:
        /* <DEDUP_REMOVED lines=12> */
.L_x_37316:


//--------------------- .text._ZN10layer_norm13ln_fwd_kernelINS_13Kernel_traitsIfffffjLj5120ELj1ELj1ELj4ELj16ENS_18Kernel_traits_baseILj5120EfffffjLj128EEEEELb1ELb1ELb0ELb1EEEvNS_9FwdParamsE --------------------------
	.section	.text._ZN10layer_norm13ln_fwd_kernelINS_13Kernel_traitsIfffffjLj5120ELj1ELj1ELj4ELj16ENS_18Kernel_traits_baseILj5120EfffffjLj128EEEEELb1ELb1ELb0ELb1EEEvNS_9FwdParamsE,"ax",@progbits
	.align	128
        .global         _ZN10layer_norm13ln_fwd_kernelINS_13Kernel_traitsIfffffjLj5120ELj1ELj1ELj4ELj16ENS_18Kernel_traits_baseILj5120EfffffjLj128EEEEELb1ELb1ELb0ELb1EEEvNS_9FwdParamsE
        .type           _ZN10layer_norm13ln_fwd_kernelINS_13Kernel_traitsIfffffjLj5120ELj1ELj1ELj4ELj16ENS_18Kernel_traits_baseILj5120EfffffjLj128EEEEELb1ELb1ELb0ELb1EEEvNS_9FwdParamsE,@function
        .size           _ZN10layer_norm13ln_fwd_kernelINS_13Kernel_traitsIfffffjLj5120ELj1ELj1ELj4ELj16ENS_18Kernel_traits_baseILj5120EfffffjLj128EEEEELb1ELb1ELb0ELb1EEEvNS_9FwdParamsE,(.L_x_37317 - _ZN10layer_norm13ln_fwd_kernelINS_13Kernel_traitsIfffffjLj5120ELj1ELj1ELj4ELj16ENS_18Kernel_traits_baseILj5120EfffffjLj128EEEEELb1ELb1ELb0ELb1EEEvNS_9FwdParamsE)
        .other          _ZN10layer_norm13ln_fwd_kernelINS_13Kernel_traitsIfffffjLj5120ELj1ELj1ELj4ELj16ENS_18Kernel_traits_baseILj5120EfffffjLj128EEEEELb1ELb1ELb0ELb1EEEvNS_9FwdParamsE,@"STO_CUDA_ENTRY STV_DEFAULT"
_ZN10layer_norm13ln_fwd_kernelINS_13Kernel_traitsIfffffjLj5120ELj1ELj1ELj4ELj16ENS_18Kernel_traits_baseILj5120EfffffjLj128EEEEELb1ELb1ELb0ELb1EEEvNS_9FwdParamsE:
.text._ZN10layer_norm13ln_fwd_kernelINS_13Kernel_traitsIfffffjLj5120ELj1ELj1ELj4ELj16ENS_18Kernel_traits_baseILj5120EfffffjLj128EEEEELb1ELb1ELb0ELb1EEEvNS_9FwdParamsE:
        /* <DEDUP_REMOVED lines=10> */
[----:B------:R-:W-:Y:S01]  /*00a0*/  ULDC.64 UR8, c[0x0][0x260] ;  /* 0x0000980000087ab9 */ /* 0x000fe20000000a00 */
[----:B------:R-:W-:-:S02]  /*00b0*/  ISETP.NE.U32.AND P0, PT, RZ, UR6, PT ;  /* 0x00000006ff007c0c */ /* 0x000fc4000bf05070 */
[----:B------:R-:W-:Y:S02]  /*00c0*/  CS2R R180, SRZ ;  /* 0x0000000000b47805 */ /* 0x000fe4000001ff00 */
[----:B------:R-:W-:Y:S02]  /*00d0*/  CS2R R182, SRZ ;  /* 0x0000000000b67805 */ /* 0x000fe4000001ff00 */
[----:B------:R-:W-:Y:S02]  /*00e0*/  CS2R R176, SRZ ;  /* 0x0000000000b07805 */ /* 0x000fe4000001ff00 */
[----:B------:R-:W-:Y:S02]  /*00f0*/  ISETP.NE.AND.EX P0, PT, RZ, UR7, PT, P0 ;  /* 0x00000007ff007c0c */ /* 0x000fe4000bf05300 */
[----:B------:R-:W-:Y:S02]  /*0100*/  CS2R R178, SRZ ;  /* 0x0000000000b27805 */ /* 0x000fe4000001ff00 */
[----:B------:R-:W-:-:S02]  /*0110*/  CS2R R172, SRZ ;  /* 0x0000000000ac7805 */ /* 0x000fc4000001ff00 */
[----:B------:R-:W-:Y:S02]  /*0120*/  CS2R R174, SRZ ;  /* 0x0000000000ae7805 */ /* 0x000fe4000001ff00 */
[----:B------:R-:W-:Y:S02]  /*0130*/  CS2R R168, SRZ ;  /* 0x0000000000a87805 */ /* 0x000fe4000001ff00 */
[----:B------:R-:W-:Y:S02]  /*0140*/  CS2R R170, SRZ ;  /* 0x0000000000aa7805 */ /* 0x000fe4000001ff00 */
[----:B-1----:R-:W-:Y:S02]  /*0150*/  @P1 MOV R2, R195 ;  /* 0x000000c300021202 */ /* 0x002fe40000000f00 */
[----:B------:R-:W-:Y:S02]  /*0160*/  CS2R R164, SRZ ;  /* 0x0000000000a47805 */ /* 0x000fe4000001ff00 */
[----:B------:R-:W-:-:S02]  /*0170*/  CS2R R166, SRZ ;  /* 0x0000000000a67805 */ /* 0x000fc4000001ff00 */
[----:B------:R-:W-:Y:S02]  /*0180*/  CS2R R160, SRZ ;  /* 0x0000000000a07805 */ /* 0x000fe4000001ff00 */
[----:B------:R-:W-:Y:S02]  /*0190*/  CS2R R162, SRZ ;  /* 0x0000000000a27805 */ /* 0x000fe4000001ff00 */
[----:B0-----:R-:W-:Y:S01]  /*01a0*/  SHF.L.U32 R4, R191, 0x4, RZ ;  /* 0x00000004bf047819 */ /* 0x001fe200000006ff */
[----:B--2---:R-:W-:Y:S01]  /*01b0*/  @P1 IMAD.MOV.U32 R3, RZ, RZ, R188 ;  /* 0x000000ffff031224 */ /* 0x004fe200078e00bc */
[----:B------:R-:W-:Y:S02]  /*01c0*/  CS2R R156, SRZ ;  /* 0x00000000009c7805 */ /* 0x000fe4000001ff00 */
[----:B------:R-:W-:Y:S02]  /*01d0*/  CS2R R158, SRZ ;  /* 0x00000000009e7805 */ /* 0x000fe4000001ff00 */
[----:B------:R-:W-:-:S02]  /*01e0*/  LOP3.LUT R6, R4, 0x7f0, RZ, 0xc0, !PT ;  /* 0x000007f004067812 */ /* 0x000fc400078ec0ff */
[----:B------:R-:W-:Y:S02]  /*01f0*/  CS2R R152, SRZ ;  /* 0x0000000000987805 */ /* 0x000fe4000001ff00 */
[----:B------:R-:W-:Y:S02]  /*0200*/  CS2R R154, SRZ ;  /* 0x00000000009a7805 */ /* 0x000fe4000001ff00 */
[----:B------:R-:W-:Y:S02]  /*0210*/  CS2R R148, SRZ ;  /* 0x0000000000947805 */ /* 0x000fe4000001ff00 */
[C---:B------:R-:W-:Y:S02]  /*0220*/  IADD3 R4, P2, R6.reuse, UR8, RZ ;  /* 0x0000000806047c10 */ /* 0x040fe4000ff5e0ff */
[----:B------:R-:W-:Y:S02]  /*0230*/  CS2R R150, SRZ ;  /* 0x0000000000967805 */ /* 0x000fe4000001ff00 */
[----:B------:R-:W-:-:S02]  /*0240*/  IADD3 R6, P3, R6, UR6, RZ ;  /* 0x0000000606067c10 */ /* 0x000fc4000ff7e0ff */
[----:B------:R-:W-:Y:S02]  /*0250*/  CS2R R144, SRZ ;  /* 0x0000000000907805 */ /* 0x000fe4000001ff00 */
[----:B------:R-:W-:Y:S01]  /*0260*/  CS2R R146, SRZ ;  /* 0x0000000000927805 */ /* 0x000fe2000001ff00 */
[----:B------:R-:W-:Y:S01]  /*0270*/  ULDC.64 UR4, c[0x0][0x208] ;  /* 0x0000820000047ab9 */ /* 0x000fe20000000a00 */
[----:B------:R-:W-:Y:S01]  /*0280*/  ULDC.64 UR10, c[0x0][0x278] ;  /* 0x00009e00000a7ab9 */ /* 0x000fe20000000a00 */
[----:B------:R-:W-:Y:S01]  /*0290*/  IMAD.X R7, RZ, RZ, UR7, P3 ;  /* 0x00000007ff077e24 */ /* 0x000fe200098e06ff */
[----:B------:R-:W5:Y:S01]  /*02a0*/  @P1 LDG.E.64 R2, desc[UR4][R2.64] ;  /* 0x0000000402021981 */ /* 0x000f62000c1e1b00 */
[----:B------:R-:W0:Y:S08]  /*02b0*/  S2UR UR6, SR_CTAID.X ;  /* 0x00000000000679c3 */ /* 0x000e300000002500 */
[----:B------:R-:W0:Y:S01]  /*02c0*/  LDC R26, c[0x0][RZ] ;  /* 0x00000000ff1a7b82 */ /* 0x000e220000000800 */
[----:B------:R-:W5:Y:S01]  /*02d0*/  @P1 LDG.E.64 R196, desc[UR4][R196.64] ;  /* 0x00000004c4c41981 */ /* 0x000f62000c1e1b00 */
[----:B------:R-:W-:Y:S01]  /*02e0*/  LOP3.LUT R0, R191, 0x7f, RZ, 0xc0, !PT ;  /* 0x0000007fbf007812 */ /* 0x000fe200078ec0ff */
[----:B------:R-:W-:Y:S01]  /*02f0*/  ULDC UR7, c[0x0][0x214] ;  /* 0x0000850000077ab9 */ /* 0x000fe20000000800 */
[----:B------:R-:W-:Y:S01]  /*0300*/  IADD3.X R5, RZ, UR9, RZ, P2, !PT ;  /* 0x00000009ff057c10 */ /* 0x000fe200097fe4ff */
[----:B------:R1:W5:Y:S01]  /*0310*/  @P0 LDG.E.128 R180, desc[UR4][R6.64] ;  /* 0x0000000406b40981 */ /* 0x000362000c1e1d00 */
[----:B------:R-:W-:-:S03]  /*0320*/  LEA R8, P4, R0, UR10, 0x4 ;  /* 0x0000000a00087c11 */ /* 0x000fc6000f8820ff */
[----:B------:R1:W5:Y:S02]  /*0330*/  @P0 LDG.E.128 R176, desc[UR4][R6.64+0x800] ;  /* 0x0008000406b00981 */ /* 0x000364000c1e1d00 */
[----:B------:R-:W-:Y:S02]  /*0340*/  IMAD.X R9, RZ, RZ, UR11, P4 ;  /* 0x0000000bff097e24 */ /* 0x000fe4000a0e06ff */
[----:B------:R1:W5:Y:S04]  /*0350*/  @P0 LDG.E.128 R172, desc[UR4][R6.64+0x1000] ;  /* 0x0010000406ac0981 */ /* 0x000368000c1e1d00 */
[----:B------:R1:W5:Y:S04]  /*0360*/  @P0 LDG.E.128 R168, desc[UR4][R6.64+0x1800] ;  /* 0x0018000406a80981 */ /* 0x000368000c1e1d00 */
[----:B------:R1:W5:Y:S01]  /*0370*/  @P0 LDG.E.128 R164, desc[UR4][R6.64+0x2000] ;  /* 0x0020000406a40981 */ /* 0x000362000c1e1d00 */
[----:B0-----:R-:W-:-:S03]  /*0380*/  IMAD R26, R26, UR6, R191 ;  /* 0x000000061a1a7c24 */ /* 0x001fc6000f8e02bf */
[----:B------:R1:W5:Y:S01]  /*0390*/  @P0 LDG.E.128 R160, desc[UR4][R6.64+0x2800] ;  /* 0x0028000406a00981 */ /* 0x000362000c1e1d00 */
[----:B------:R-:W-:-:S03]  /*03a0*/  LEA.HI R191, R191, UR6, RZ, 0x19 ;  /* 0x00000006bfbf7c11 */ /* 0x000fc6000f8fc8ff */
[----:B------:R1:W5:Y:S01]  /*03b0*/  @P0 LDG.E.128 R156, desc[UR4][R6.64+0x3000] ;  /* 0x00300004069c0981 */ /* 0x000362000c1e1d00 */
[----:B------:R-:W-:-:S03]  /*03c0*/  ISETP.GE.AND P2, PT, R191, UR7, PT ;  /* 0x00000007bf007c0c */ /* 0x000fc6000bf46270 */
[----:B------:R1:W5:Y:S04]  /*03d0*/  @P0 LDG.E.128 R152, desc[UR4][R6.64+0x3800] ;  /* 0x0038000406980981 */ /* 0x000368000c1e1d00 */
[----:B------:R1:W5:Y:S04]  /*03e0*/  @P0 LDG.E.128 R148, desc[UR4][R6.64+0x4000] ;  /* 0x0040000406940981 */ /* 0x000368000c1e1d00 */
[----:B------:R1:W5:Y:S02]  /*03f0*/  @P0 LDG.E.128 R144, desc[UR4][R6.64+0x4800] ;  /* 0x0048000406900981 */ /* 0x000364000c1e1d00 */
[----:B------:R-:W-:Y:S05]  /*0400*/  @P2 EXIT ;  /* 0x000000000000294d */ /* 0x000fea0003800000 */
        /* <DEDUP_REMOVED lines=10> */
[----:B-1----:R-:W-:Y:S01]  /*04b0*/  IMAD.WIDE.U32 R6, R26, -0x326172a9, RZ ;  /* 0xcd9e8d571a067825 */ /* 0x002fe200078e00ff */
[----:B------:R-:W-:-:S02]  /*04c0*/  ULDC.64 UR6, c[0x0][0x270] ;  /* 0x00009c0000067ab9 */ /* 0x000fc40000000a00 */
        /* <DEDUP_REMOVED lines=9> */
[----:B------:R-:W5:Y:S02]  /*0560*/  LDG.E.128 R68, desc[UR4][R8.64+0x4000] ;  /* 0x0040000408447981 */ /* 0x000f64000c1e1d00 */
[----:B0----5:R-:W-:-:S02]  /*0570*/  @P1 IADD3 R195, P0, R2, R5, RZ ;  /* 0x0000000502c31210 */ /* 0x021fc40007f1e0ff */
[----:B------:R0:W5:Y:S02]  /*0580*/  LDG.E.128 R64, desc[UR4][R8.64+0x4800] ;  /* 0x0048000408407981 */ /* 0x000164000c1e1d00 */
[----:B------:R-:W-:Y:S01]  /*0590*/  @P1 IADD3.X R188, RZ, R3, RZ, P0, !PT ;  /* 0x00000003ffbc1210 */ /* 0x000fe200007fe4ff */
[----:B------:R-:W-:Y:S01]  /*05a0*/  VIADD R2, R197, 0xbb67ae85 ;  /* 0xbb67ae85c5027836 */ /* 0x000fe20000000000 */
[----:B------:R-:W-:Y:S01]  /*05b0*/  ISETP.NE.U32.AND P0, PT, RZ, UR6, PT ;  /* 0x00000006ff007c0c */ /* 0x000fe2000bf05070 */
[----:B------:R-:W-:Y:S01]  /*05c0*/  ULDC.U8 UR6, c[0x0][0x2a0] ;  /* 0x0000a80000067ab9 */ /* 0x000fe20000000000 */
[--C-:B------:R-:W-:Y:S01]  /*05d0*/  SHF.R.U64 R27, R195, 0x2, R188.reuse ;  /* 0x00000002c31b7819 */ /* 0x100fe200000012bc */
[----:B------:R-:W-:Y:S01]  /*05e0*/  HFMA2.MMA R189, -RZ, RZ, 0, 0 ;  /* 0x00000000ffbd7435 */ /* 0x000fe200000001ff */
[----:B------:R-:W-:Y:S01]  /*05f0*/  SHF.R.U32.HI R188, RZ, 0x2, R188 ;  /* 0x00000002ffbc7819 */ /* 0x000fe200000116bc */
[----:B------:R-:W-:Y:S01]  /*0600*/  IMAD.MOV.U32 R208, RZ, RZ, 0x1 ;  /* 0x00000001ffd07424 */ /* 0x000fe200078e00ff */
[----:B------:R-:W-:Y:S01]  /*0610*/  ISETP.NE.AND.EX P0, PT, RZ, UR7, PT, P0 ;  /* 0x00000007ff007c0c */ /* 0x000fe2000bf05300 */
[----:B------:R-:W-:Y:S01]  /*0620*/  IMAD.WIDE.U32 R4, R27, -0x2daee0ad, RZ ;  /* 0xd2511f531b047825 */ /* 0x000fe200078e00ff */
[----:B------:R-:W-:Y:S01]  /*0630*/  LOP3.LUT R3, R7, R188, R196, 0x96, !PT ;  /* 0x000000bc07037212 */ /* 0x000fe200078e96c4 */
[----:B------:R-:W-:Y:S01]  /*0640*/  ULDC UR7, c[0x0][0x218] ;  /* 0x0000860000077ab9 */ /* 0x000fe20000000800 */
[C---:B------:R-:W-:Y:S01]  /*0650*/  IADD3 R7, R196.reuse, -0x255992d5, RZ ;  /* 0xdaa66d2bc4077810 */ /* 0x040fe20007ffe0ff */
[----:B------:R-:W-:Y:S01]  /*0660*/  ULDC UR12, c[0x0][0x290] ;  /* 0x0000a400000c7ab9 */ /* 0x000fe20000000800 */
[----:B------:R-:W-:Y:S01]  /*0670*/  LOP3.LUT R10, R5, R197, RZ, 0x3c, !PT ;  /* 0x000000c5050a7212 */ /* 0x000fe200078e3cff */
[----:B0-----:R-:W-:Y:S01]  /*0680*/  IMAD.WIDE.U32 R8, R3, -0x2daee0ad, RZ ;  /* 0xd2511f5303087825 */ /* 0x001fe200078e00ff */
[----:B------:R-:W-:Y:S01]  /*0690*/  IADD3 R3, R196, -0x61c88647, RZ ;  /* 0x9e3779b9c4037810 */ /* 0x000fe20007ffe0ff */
[----:B------:R-:W-:Y:S01]  /*06a0*/  ULDC.64 UR8, c[0x0][0x238] ;  /* 0x00008e0000087ab9 */ /* 0x000fe20000000a00 */
[----:B------:R-:W-:Y:S01]  /*06b0*/  IADD3 R5, R197, 0x76cf5d0a, RZ ;  /* 0x76cf5d0ac5057810 */ /* 0x000fe20007ffe0ff */
[----:B------:R-:W-:Y:S01]  /*06c0*/  IMAD.WIDE.U32 R10, R10, -0x326172a9, RZ ;  /* 0xcd9e8d570a0a7825 */ /* 0x000fe200078e00ff */
[----:B------:R-:W-:Y:S01]  /*06d0*/  LOP3.LUT R14, R9, R4, R2, 0x96, !PT ;  /* 0x00000004090e7212 */ /* 0x000fe200078e9602 */
[----:B------:R-:W-:Y:S01]  /*06e0*/  ULDC.64 UR10, c[0x0][0x240] ;  /* 0x00009000000a7ab9 */ /* 0x000fe20000000a00 */
[----:B------:R-:W-:Y:S01]  /*06f0*/  IADD3 R9, R197, -0x126145ec, RZ ;  /* 0xed9eba14c5097810 */ /* 0x000fe20007ffe0ff */
[----:B------:R-:W-:Y:S01]  /*0700*/  VIADD R4, R196, 0x3c6ef372 ;  /* 0x3c6ef372c4047836 */ /* 0x000fe20000000000 */
[----:B------:R-:W-:Y:S01]  /*0710*/  LOP3.LUT R12, R11, R3, R6, 0x96, !PT ;  /* 0x000000030b0c7212 */ /* 0x000fe200078e9606 */
[----:B------:R-:W-:Y:S01]  /*0720*/  IMAD.WIDE.U32 R14, R14, -0x326172a9, RZ ;  /* 0xcd9e8d570e0e7825 */ /* 0x000fe200078e00ff */
[----:B------:R-:W-:Y:S01]  /*0730*/  P2R R194, PR, RZ, 0x1 ;  /* 0x00000001ffc27803 */ /* 0x000fe20000000000 */
[----:B------:R-:W-:Y:S01]  /*0740*/  ULDC.64 UR14, c[0x0][0x2b8] ;  /* 0x0000ae00000e7ab9 */ /* 0x000fe20000000a00 */
[----:B------:R-:W-:Y:S01]  /*0750*/  ISETP.NE.AND P0, PT, RZ, UR6, PT ;  /* 0x00000006ff007c0c */ /* 0x000fe2000bf05270 */
[----:B------:R-:W-:Y:S01]  /*0760*/  IMAD.WIDE.U32 R12, R12, -0x2daee0ad, RZ ;  /* 0xd2511f530c0c7825 */ /* 0x000fe200078e00ff */
[----:B------:R-:W-:Y:S01]  /*0770*/  LOP3.LUT R10, R15, R10, R4, 0x96, !PT ;  /* 0x0000000a0f0a7212 */ /* 0x000fe200078e9604 */
[----:B------:R-:W-:Y:S01]  /*0780*/  ULDC.64 UR16, c[0x0][0x210] ;  /* 0x0000840000107ab9 */ /* 0x000fe20000000a00 */
[----:B------:R-:W-:Y:S01]  /*0790*/  LOP3.LUT R195, R195, 0x3, RZ, 0xc0, !PT ;  /* 0x00000003c3c37812 */ /* 0x000fe200078ec0ff */
[----:B------:R-:W-:Y:S01]  /*07a0*/  VIADD R6, R197, 0x32370b8f ;  /* 0x32370b8fc5067836 */ /* 0x000fe20000000000 */
[----:B------:R-:W-:Y:S01]  /*07b0*/  LOP3.LUT R16, R13, R8, R5, 0x96, !PT ;  /* 0x000000080d107212 */ /* 0x000fe200078e9605 */
[----:B------:R-:W-:Y:S01]  /*07c0*/  IMAD.WIDE.U32 R10, R10, -0x2daee0ad, RZ ;  /* 0xd2511f530a0a7825 */ /* 0x000fe200078e00ff */
[----:B------:R-:W-:-:S03]  /*07d0*/  P2R R193, PR, RZ, 0x1 ;  /* 0x00000001ffc17803 */ /* 0x000fc60000000000 */
        /* <DEDUP_REMOVED lines=8> */
[----:B------:R-:W-:Y:S02]  /*0860*/  IADD3 R15, R196, 0x5384540f, RZ ;  /* 0x5384540fc40f7810 */ /* 0x000fe40007ffe0ff */
[----:B------:R-:W-:Y:S01]  /*0870*/  LOP3.LUT R18, R13, R10, R9, 0x96, !PT ;  /* 0x0000000a0d127212 */ /* 0x000fe200078e9609 */
[C---:B------:R-:W-:Y:S01]  /*0880*/  VIADD R10, R197.reuse, 0xa9066899 ;  /* 0xa9066899c50a7836 */ /* 0x040fe20000000000 */
[----:B------:R-:W-:Y:S01]  /*0890*/  IADD3 R13, R197, 0x646e171e, RZ ;  /* 0x646e171ec50d7810 */ /* 0x000fe20007ffe0ff */
[----:B------:R-:W-:-:S04]  /*08a0*/  IMAD.WIDE.U32 R16, R16, -0x2daee0ad, RZ ;  /* 0xd2511f5310107825 */ /* 0x000fc800078e00ff */
[----:B------:R-:W-:Y:S01]  /*08b0*/  IMAD.WIDE.U32 R18, R18, -0x326172a9, RZ ;  /* 0xcd9e8d5712127825 */ /* 0x000fe200078e00ff */
[----:B------:R-:W-:Y:S02]  /*08c0*/  LOP3.LUT R22, R17, R12, R10, 0x96, !PT ;  /* 0x0000000c11167212 */ /* 0x000fe400078e960a */
        /* <DEDUP_REMOVED lines=13> */
[----:B------:R-:W-:-:S04]  /*09a0*/  IMAD.HI.U32 R21, R20, -0x326172a9, RZ ;  /* 0xcd9e8d5714157827 */ /* 0x000fc800078e00ff */
[----:B------:R-:W-:Y:S01]  /*09b0*/  IMAD.HI.U32 R19, R23, -0x2daee0ad, RZ ;  /* 0xd2511f5317137827 */ /* 0x000fe200078e00ff */
[----:B------:R-:W-:-:S03]  /*09c0*/  LOP3.LUT R24, R21, R24, R16, 0x96, !PT ;  /* 0x0000001815187212 */ /* 0x000fc600078e9610 */
[----:B------:R-:W-:Y:S01]  /*09d0*/  IMAD R22, R20, -0x326172a9, RZ ;  /* 0xcd9e8d5714167824 */ /* 0x000fe200078e02ff */
[----:B------:R-:W-:Y:S01]  /*09e0*/  LOP3.LUT R192, R19, R18, R17, 0x96, !PT ;  /* 0x0000001213c07212 */ /* 0x000fe200078e9611 */
[----:B------:R-:W-:Y:S01]  /*09f0*/  VIADD R18, R197, 0x96a522ad ;  /* 0x96a522adc5127836 */ /* 0x000fe20000000000 */
[----:B------:R-:W-:Y:S01]  /*0a00*/  IADD3 R19, R196, -0x700cb87f, RZ ;  /* 0x8ff34781c4137810 */ /* 0x000fe20007ffe0ff */
[----:B------:R-:W-:Y:S02]  /*0a10*/  IMAD R21, R23, -0x2daee0ad, RZ ;  /* 0xd2511f5317157824 */ /* 0x000fe400078e02ff */
[----:B------:R-:W-:-:S04]  /*0a20*/  IMAD.HI.U32 R20, R24, -0x2daee0ad, RZ ;  /* 0xd2511f5318147827 */ /* 0x000fc800078e00ff */
[----:B------:R-:W-:Y:S01]  /*0a30*/  IMAD.HI.U32 R23, R192, -0x326172a9, RZ ;  /* 0xcd9e8d57c0177827 */ /* 0x000fe200078e00ff */
[----:B------:R-:W-:-:S03]  /*0a40*/  LOP3.LUT R20, R20, R21, R18, 0x96, !PT ;  /* 0x0000001514147212 */ /* 0x000fc600078e9612 */
[----:B------:R-:W-:Y:S01]  /*0a50*/  IMAD R190, R24, -0x2daee0ad, RZ ;  /* 0xd2511f5318be7824 */ /* 0x000fe200078e02ff */
[----:B------:R-:W-:Y:S01]  /*0a60*/  LOP3.LUT R21, R23, R22, R19, 0x96, !PT ;  /* 0x0000001617157212 */ /* 0x000fe200078e9613 */
[----:B------:R-:W-:Y:S01]  /*0a70*/  IMAD.MOV.U32 R22, RZ, RZ, R26 ;  /* 0x000000ffff167224 */ /* 0x000fe200078e001a */
[----:B------:R-:W-:Y:S01]  /*0a80*/  MOV R23, R27 ;  /* 0x0000001b00177202 */ /* 0x000fe20000000f00 */
[----:B------:R-:W-:-:S07]  /*0a90*/  IMAD R192, R192, -0x326172a9, RZ ;  /* 0xcd9e8d57c0c07824 */ /* 0x000fce00078e02ff */
.L_x_36299:
[----:B0-----:R-:W0:Y:S01]  /*0aa0*/  LDC.64 R28, c[0x0][0x230] ;  /* 0x00008c00ff1c7b82 */ /* 0x001e220000000a00 */
[----:B------:R-:W-:Y:S01]  /*0ab0*/  ISETP.NE.AND P2, PT, R194, RZ, PT ;  /* 0x000000ffc200720c */ /* 0x000fe20003f45270 */
[----:B------:R-:W-:Y:S02]  /*0ac0*/  IMAD R24, R191, UR7, RZ ;  /* 0x00000007bf187c24 */ /* 0x000fe4000f8e02ff */
[----:B------:R-:W-:-:S03]  /*0ad0*/  IMAD.MOV.U32 R213, RZ, RZ, 0x3f800000 ;  /* 0x3f800000ffd57424 */ /* 0x000fc600078e00ff */
        /* <DEDUP_REMOVED lines=10> */
[----:B------:R-:W-:-:S04]  /*0b80*/  @P1 LEA R32, P0, R198, R28, 0x4 ;  /* 0x0000001cc6201211 */ /* 0x000fc800078020ff */
[----:B------:R-:W-:Y:S01]  /*0b90*/  @P1 LEA.HI.X R33, R198, R29, RZ, 0x4, P0 ;  /* 0x0000001dc6211211 */ /* 0x000fe200000f24ff */
[----:B------:R0:W5:Y:S04]  /*0ba0*/  @P2 LDG.E R213, desc[UR4][R30.64] ;  /* 0x000000041ed52981 */ /* 0x000168000c1e1900 */
        /* <DEDUP_REMOVED lines=13> */
.L_x_36019:
[----:B------:R-:W-:-:S07]  /*0c80*/  MOV R36, R192 ;  /* 0x000000c000247202 */ /* 0x000fce0000000f00 */
.L_x_36020:
[----:B------:R-:W-:Y:S05]  /*0c90*/  BSYNC B0 ;  /* 0x0000000000007941 */ /* 0x000fea0003800000 */
.L_x_36018:
        /* <DEDUP_REMOVED lines=16> */
.L_x_36024:
[----:B------:R-:W-:Y:S05]  /*0da0*/  BSYNC B1 ;  /* 0x0000000000017941 */ /* 0x000fea0003800000 */
.L_x_36023:
[----:B------:R-:W-:Y:S01]  /*0db0*/  IMAD.HI.U32 R21, R22, -0x326172a9, RZ ;  /* 0xcd9e8d5716157827 */ /* 0x000fe200078e00ff */
[----:B------:R-:W-:-:S03]  /*0dc0*/  LOP3.LUT R0, R0, R189, R197, 0x96, !PT ;  /* 0x000000bd00007212 */ /* 0x000fc600078e96c5 */
[----:B------:R-:W-:Y:S01]  /*0dd0*/  IMAD R32, R22, -0x326172a9, RZ ;  /* 0xcd9e8d5716207824 */ /* 0x000fe200078e02ff */
[----:B------:R-:W-:Y:S01]  /*0de0*/  LOP3.LUT R21, R21, R188, R196, 0x96, !PT ;  /* 0x000000bc15157212 */ /* 0x000fe200078e96c4 */
[----:B------:R-:W-:Y:S01]  /*0df0*/  IMAD.WIDE.U32 R30, R0, -0x326172a9, RZ ;  /* 0xcd9e8d57001e7825 */ /* 0x000fe200078e00ff */
[----:B------:R-:W-:-:S03]  /*0e00*/  HFMA2.MMA R0, -RZ, RZ, 0, 0 ;  /* 0x00000000ff007435 */ /* 0x000fc600000001ff */
        /* <DEDUP_REMOVED lines=37> */
[----:B------:R-:W-:-:S07]  /*1060*/  LOP3.LUT R20, R31, R32, R18, 0x96, !PT ;  /* 0x000000201f147212 */ /* 0x000fce00078e9612 */
.L_x_36022:
[----:B------:R-:W-:Y:S05]  /*1070*/  BSYNC B0 ;  /* 0x0000000000007941 */ /* 0x000fea0003800000 */
.L_x_36021:
        /* <DEDUP_REMOVED lines=25> */
.L_x_36026:
[----:B------:R-:W-:-:S07]  /*1210*/  MOV R24, R192 ;  /* 0x000000c000187202 */ /* 0x000fce0000000f00 */
.L_x_36027:
[----:B------:R-:W-:Y:S05]  /*1220*/  BSYNC B0 ;  /* 0x0000000000007941 */ /* 0x000fea0003800000 */
.L_x_36025:
        /* <DEDUP_REMOVED lines=16> */
.L_x_36031:
[----:B------:R-:W-:Y:S05]  /*1330*/  BSYNC B1 ;  /* 0x0000000000017941 */ /* 0x000fea0003800000 */
.L_x_36030:
        /* <DEDUP_REMOVED lines=42> */
[----:B------:R-:W-:Y:S01]  /*15e0*/  HFMA2.MMA R28, -RZ, RZ, 0, 0 ;  /* 0x00000000ff1c7435 */ /* 0x000fe200000001ff */
[----:B------:R-:W-:-:S10]  /*15f0*/  LOP3.LUT R20, R29, R30, R18, 0x96, !PT ;  /* 0x0000001e1d147212 */ /* 0x000fd400078e9612 */
.L_x_36029:
[----:B------:R-:W-:Y:S05]  /*1600*/  BSYNC B0 ;  /* 0x0000000000007941 */ /* 0x000fea0003800000 */
.L_x_36028:
        /* <DEDUP_REMOVED lines=20> */
.L_x_36033:
[----:B------:R-:W-:-:S07]  /*1750*/  IMAD.MOV.U32 R0, RZ, RZ, R192 ;  /* 0x000000ffff007224 */ /* 0x000fce00078e00c0 */
.L_x_36034:
[----:B------:R-:W-:Y:S05]  /*1760*/  BSYNC B0 ;  /* 0x0000000000007941 */ /* 0x000fea0003800000 */
.L_x_36032:
        /* <DEDUP_REMOVED lines=16> */
.L_x_36038:
[----:B------:R-:W-:Y:S05]  /*1870*/  BSYNC B1 ;  /* 0x0000000000017941 */ /* 0x000fea0003800000 */
.L_x_36037:
        /* <DEDUP_REMOVED lines=44> */
.L_x_36036:
[----:B------:R-:W-:Y:S05]  /*1b40*/  BSYNC B0 ;  /* 0x0000000000007941 */ /* 0x000fea0003800000 */
.L_x_36035:
        /* <DEDUP_REMOVED lines=20> */
.L_x_36040:
[----:B------:R-:W-:-:S07]  /*1c90*/  MOV R0, R192 ;  /* 0x000000c000007202 */ /* 0x000fce0000000f00 */
.L_x_36041:
[----:B------:R-:W-:Y:S05]  /*1ca0*/  BSYNC B0 ;  /* 0x0000000000007941 */ /* 0x000fea0003800000 */
.L_x_36039:
        /* <DEDUP_REMOVED lines=16> */
.L_x_36045:
[----:B------:R-:W-:Y:S05]  /*1db0*/  BSYNC B1 ;  /* 0x0000000000017941 */ /* 0x000fea0003800000 */
.L_x_36044:
        /* <DEDUP_REMOVED lines=44> */
.L_x_36043:
[----:B------:R-:W-:Y:S05]  /*2080*/  BSYNC B0 ;  /* 0x0000000000007941 */ /* 0x000fea0003800000 */
.L_x_36042:
[----:B------:R-:W-:Y:S01]  /*2090*/  I2FP.F32.U32 R0, R0 ;  /* 0x0000000000007245 */ /* 0x000fe20000201000 */
[----:B------:R-:W0:Y:S01]  /*20a0*/  @P1 LDC.64 R28, c[0x0][0x230] ;  /* 0x00008c00ff1c1b82 */ /* 0x000e220000000a00 */
[----:B------:R-:W-:-:S03]  /*20b0*/  VIADD R199, R198, 0x80 ;  /* 0x00000080c6c77836 */ /* 0x000fc60000000000 */
[----:B------:R-:W-:Y:S01]  /*20c0*/  FFMA.FTZ R25, R0, R209, 1.1641532182693481445e-10 ;  /* 0x2f00000000197423 */ /* 0x000fe200000100d1 */
[----:B------:R-:W-:Y:S01]  /*20d0*/  FMUL.FTZ R0, R27, R213 ;  /* 0x000000d51b007220 */ /* 0x000fe20000410000 */
[----:B------:R-:W-:-:S03]  /*20e0*/  SEL R27, RZ, 0x10000, P4 ;  /* 0x00010000ff1b7807 */ /* 0x000fc60002000000 */
[----:B------:R-:W-:Y:S01]  /*20f0*/  FMUL.FTZ R0, R0, R211 ;  /* 0x000000d300007220 */ /* 0x000fe20000410000 */
[----:B------:R-:W-:Y:S02]  /*2100*/  FSETP.GTU.FTZ.AND P4, PT, R25, R210, PT ;  /* 0x000000d21900720b */ /* 0x000fe40003f9c000 */
[----:B------:R-:W-:Y:S02]  /*2110*/  SEL R25, RZ, 0x100, P3 ;  /* 0x00000100ff197807 */ /* 0x000fe40001800000 */
[----:B------:R-:W-:Y:S02]  /*2120*/  SEL R24, RZ, 0x1000000, P4 ;  /* 0x01000000ff187807 */ /* 0x000fe40002000000 */
[----:B------:R-:W-:Y:S02]  /*2130*/  FSEL R0, R0, RZ, !P4 ;  /* 0x000000ff00007208 */ /* 0x000fe40006000000 */
[----:B------:R-:W-:Y:S02]  /*2140*/  IADD3 R24, R25, R24, R27 ;  /* 0x0000001819187210 */ /* 0x000fe40007ffe01b */
[----:B------:R-:W-:Y:S01]  /*2150*/  LEA R30, P3, R198, UR8, 0x4 ;  /* 0x00000008c61e7c11 */ /* 0x000fe2000f8620ff */
[----:B------:R-:W-:Y:S01]  /*2160*/  FMUL.FTZ R59, R103, R0 ;  /* 0x00000000673b7220 */ /* 0x000fe20000410000 */
[----:B------:R-:W-:-:S02]  /*2170*/  SEL R25, RZ, 0x1, P2 ;  /* 0x00000001ff197807 */ /* 0x000fc40001000000 */
[----:B------:R-:W-:Y:S01]  /*2180*/  LEA R32, P2, R198, UR10, 0x2 ;  /* 0x0000000ac6207c11 */ /* 0x000fe2000f8410ff */
[----:B------:R-:W-:Y:S01]  /*2190*/  @P0 FADD.FTZ R59, R63, R59 ;  /* 0x0000003b3f3b0221 */ /* 0x000fe20000010000 */
[----:B------:R-:W-:Y:S01]  /*21a0*/  IADD3 R35, R24, R25, RZ ;  /* 0x0000001918237210 */ /* 0x000fe20007ffe0ff */
[C---:B------:R-:W-:Y:S01]  /*21b0*/  IMAD.WIDE.U32 R24, R199.reuse, 0x10, R184 ;  /* 0x00000010c7187825 */ /* 0x040fe200078e00b8 */
[C---:B------:R-:W-:Y:S02]  /*21c0*/  LEA.HI.X R31, R198.reuse, UR9, RZ, 0x4, P3 ;  /* 0x00000009c61f7c11 */ /* 0x040fe400098f24ff */
[----:B------:R-:W-:Y:S01]  /*21d0*/  LEA.HI.X R33, R198, UR11, RZ, 0x2, P2 ;  /* 0x0000000bc6217c11 */ /* 0x000fe200090f14ff */
[----:B0-----:R-:W-:Y:S02]  /*21e0*/  @P1 IMAD.WIDE.U32 R28, R199, 0x10, R28 ;  /* 0x00000010c71c1825 */ /* 0x001fe400078e001c */
[----:B------:R0:W-:Y:S04]  /*21f0*/  STG.E.128 desc[UR4][R30.64], R56 ;  /* 0x000000381e007986 */ /* 0x0001e8000c101d04 */
[----:B------:R0:W-:Y:S04]  /*2200*/  STG.E desc[UR4][R32.64], R35 ;  /* 0x0000002320007986 */ /* 0x0001e8000c101904 */
[----:B------:R0:W5:Y:S04]  /*2210*/  @P1 LDG.E.128 R60, desc[UR4][R28.64] ;  /* 0x000000041c3c1981 */ /* 0x000168000c1e1d00 */
[----:B------:R-:W5:Y:S01]  /*2220*/  LDG.E.128 R24, desc[UR4][R24.64] ;  /* 0x0000000418187981 */ /* 0x000f62000c1e1d00 */
[C---:B------:R-:W-:Y:S01]  /*2230*/  ISETP.NE.AND P2, PT, R36.reuse, 0x1, PT ;  /* 0x000000012400780c */ /* 0x040fe20003f45270 */
[----:B------:R-:W-:Y:S01]  /*2240*/  BSSY B0, `(.L_x_36046) ;  /* 0x000000e000007945 */ /* 0x000fe20003800000 */
[----:B------:R-:W-:Y:S01]  /*2250*/  VIADD R34, R36, 0x1 ;  /* 0x0000000124227836 */ /* 0x000fe20000000000 */
[----:B------:R-:W1:Y:S02]  /*2260*/  S2R R212, SR_TID.X ;  /* 0x0000000000d47919 */ /* 0x000e640000002100 */
[----:B-1----:R-:W-:-:S08]  /*2270*/  LOP3.LUT R0, R212, 0x7f, RZ, 0xc0, !PT ;  /* 0x0000007fd4007812 */ /* 0x002fd000078ec0ff */
        /* <DEDUP_REMOVED lines=9> */
.L_x_36047:
[----:B------:R-:W-:-:S07]  /*2310*/  IMAD.MOV.U32 R35, RZ, RZ, R192 ;  /* 0x000000ffff237224 */ /* 0x000fce00078e00c0 */
.L_x_36048:
[----:B------:R-:W-:Y:S05]  /*2320*/  BSYNC B0 ;  /* 0x0000000000007941 */ /* 0x000fea0003800000 */
.L_x_36046:
        /* <DEDUP_REMOVED lines=16> */
.L_x_36052:
[----:B------:R-:W-:Y:S05]  /*2430*/  BSYNC B1 ;  /* 0x0000000000017941 */ /* 0x000fea0003800000 */
.L_x_36051:
        /* <DEDUP_REMOVED lines=44> */
.L_x_36050:
[----:B------:R-:W-:Y:S05]  /*2700*/  BSYNC B0 ;  /* 0x0000000000007941 */ /* 0x000fea0003800000 */
.L_x_36049:
        /* <DEDUP_REMOVED lines=20> */
.L_x_36054:
[----:B------:R-:W-:-:S07]  /*2850*/  MOV R24, R192 ;  /* 0x000000c000187202 */ /* 0x000fce0000000f00 */
.L_x_36055:
[----:B------:R-:W-:Y:S05]  /*2860*/  BSYNC B0 ;  /* 0x0000000000007941 */ /* 0x000fea0003800000 */
.L_x_36053:
        /* <DEDUP_REMOVED lines=16> */
.L_x_36059:
[----:B------:R-:W-:Y:S05]  /*2970*/  BSYNC B1 ;  /* 0x0000000000017941 */ /* 0x000fea0003800000 */
.L_x_36058:
        /* <DEDUP_REMOVED lines=44> */
.L_x_36057:
[----:B------:R-:W-:Y:S05]  /*2c40*/  BSYNC B0 ;  /* 0x0000000000007941 */ /* 0x000fea0003800000 */
.L_x_36056:
        /* <DEDUP_REMOVED lines=20> */
.L_x_36061:
[----:B------:R-:W-:-:S07]  /*2d90*/  IMAD.MOV.U32 R32, RZ, RZ, R192 ;  /* 0x000000ffff207224 */ /* 0x000fce00078e00c0 */
.L_x_36062:
[----:B------:R-:W-:Y:S05]  /*2da0*/  BSYNC B0 ;  /* 0x0000000000007941 */ /* 0x000fea0003800000 */
.L_x_36060:
        /* <DEDUP_REMOVED lines=16> */
.L_x_36066:
[----:B------:R-:W-:Y:S05]  /*2eb0*/  BSYNC B1 ;  /* 0x0000000000017941 */ /* 0x000fea0003800000 */
.L_x_36065:
        /* <DEDUP_REMOVED lines=44> */
.L_x_36064:
[----:B------:R-:W-:Y:S05]  /*3180*/  BSYNC B0 ;  /* 0x0000000000007941 */ /* 0x000fea0003800000 */
.L_x_36063:
        /* <DEDUP_REMOVED lines=20> */
.L_x_36068:
[----:B------:R-:W-:-:S07]  /*32d0*/  MOV R26, R192 ;  /* 0x000000c0001a7202 */ /* 0x000fce0000000f00 */
.L_x_36069:
[----:B------:R-:W-:Y:S05]  /*32e0*/  BSYNC B0 ;  /* 0x0000000000007941 */ /* 0x000fea0003800000 */
.L_x_36067:
        /* <DEDUP_REMOVED lines=16> */
.L_x_36073:
[----:B------:R-:W-:Y:S05]  /*33f0*/  BSYNC B1 ;  /* 0x0000000000017941 */ /* 0x000fea0003800000 */
.L_x_36072:
        /* <DEDUP_REMOVED lines=44> */
.L_x_36071:
[----:B------:R-:W-:Y:S05]  /*36c0*/  BSYNC B0 ;  /* 0x0000000000007941 */ /* 0x000fea0003800000 */
.L_x_36070:
[----:B------:R-:W-:Y:S01]  /*36d0*/  I2FP.F32.U32 R24, R26 ;  /* 0x0000001a00187245 */ /* 0x000fe20000201000 */
[----:B------:R-:W0:Y:S01]  /*36e0*/  LDC.64 R216, c[0x0][0x238] ;  /* 0x00008e00ffd87b82 */ /* 0x000e220000000a00 */
[----:B------:R-:W-:Y:S01]  /*36f0*/  SEL R26, RZ, 0x10000, P4 ;  /* 0x00010000ff1a7807 */ /* 0x000fe20002000000 */
[----:B------:R-:W-:Y:S02]  /*3700*/  VIADD R200, R198, 0x100 ;  /* 0x00000100c6c87836 */ /* 0x000fe40000000000 */
[----:B------:R-:W-:Y:S01]  /*3710*/  FFMA.FTZ R25, R24, R209, 1.1641532182693481445e-10 ;  /* 0x2f00000018197423 */ /* 0x000fe200000100d1 */
[----:B------:R-:W-:Y:S01]  /*3720*/  FMUL.FTZ R24, R27, R213 ;  /* 0x000000d51b187220 */ /* 0x000fe20000410000 */
[----:B------:R-:W-:Y:S02]  /*3730*/  SEL R27, RZ, 0x100, P3 ;  /* 0x00000100ff1b7807 */ /* 0x000fe40001800000 */
[----:B------:R-:W1:Y:S01]  /*3740*/  LDC.64 R214, c[0x0][0x240] ;  /* 0x00009000ffd67b82 */ /* 0x000e620000000a00 */
[----:B------:R-:W-:Y:S01]  /*3750*/  FMUL.FTZ R24, R24, R211 ;  /* 0x000000d318187220 */ /* 0x000fe20000410000 */
[----:B------:R-:W-:-:S04]  /*3760*/  FSETP.GTU.FTZ.AND P4, PT, R25, R210, PT ;  /* 0x000000d21900720b */ /* 0x000fc80003f9c000 */
[----:B------:R-:W-:Y:S02]  /*3770*/  SEL R25, RZ, 0x1000000, P4 ;  /* 0x01000000ff197807 */ /* 0x000fe40002000000 */
[----:B------:R-:W2:Y:S01]  /*3780*/  @P1 LDC.64 R32, c[0x0][0x230] ;  /* 0x00008c00ff201b82 */ /* 0x000ea20000000a00 */
[----:B------:R-:W-:Y:S02]  /*3790*/  FSEL R24, R24, RZ, !P4 ;  /* 0x000000ff18187208 */ /* 0x000fe40006000000 */
[----:B------:R-:W-:Y:S02]  /*37a0*/  IADD3 R25, R27, R25, R26 ;  /* 0x000000191b197210 */ /* 0x000fe40007ffe01a */
[----:B------:R-:W-:Y:S01]  /*37b0*/  SEL R26, RZ, 0x1, P2 ;  /* 0x00000001ff1a7807 */ /* 0x000fe20001000000 */
[----:B------:R-:W-:Y:S01]  /*37c0*/  FMUL.FTZ R55, R99, R24 ;  /* 0x0000001863377220 */ /* 0x000fe20000410000 */
[----:B0-----:R-:W-:Y:S02]  /*37d0*/  IMAD.WIDE.U32 R28, R199, 0x10, R216 ;  /* 0x00000010c71c7825 */ /* 0x001fe400078e00d8 */
[----:B------:R-:W-:-:S02]  /*37e0*/  IADD3 R35, R25, R26, RZ ;  /* 0x0000001a19237210 */ /* 0x000fc40007ffe0ff */
[----:B------:R-:W-:Y:S01]  /*37f0*/  @P0 FADD.FTZ R55, R63, R55 ;  /* 0x000000373f370221 */ /* 0x000fe20000010000 */
[----:B------:R-:W-:-:S04]  /*3800*/  IMAD.WIDE.U32 R24, R200, 0x10, R184 ;  /* 0x00000010c8187825 */ /* 0x000fc800078e00b8 */
[----:B------:R0:W-:Y:S01]  /*3810*/  STG.E.128 desc[UR4][R28.64], R52 ;  /* 0x000000341c007986 */ /* 0x0001e2000c101d04 */
[----:B-1----:R-:W-:-:S05]  /*3820*/  IMAD.WIDE.U32 R30, R199, 0x4, R214 ;  /* 0x00000004c71e7825 */ /* 0x002fca00078e00d6 */
[----:B------:R0:W-:Y:S01]  /*3830*/  STG.E desc[UR4][R30.64], R35 ;  /* 0x000000231e007986 */ /* 0x0001e2000c101904 */
[----:B--2---:R-:W-:-:S03]  /*3840*/  @P1 IMAD.WIDE.U32 R32, R200, 0x10, R32 ;  /* 0x00000010c8201825 */ /* 0x004fc600078e0020 */
[----:B------:R-:W5:Y:S04]  /*3850*/  LDG.E.128 R24, desc[UR4][R24.64] ;  /* 0x0000000418187981 */ /* 0x000f68000c1e1d00 */
        /* <DEDUP_REMOVED lines=13> */
.L_x_36075:
[----:B------:R-:W-:-:S07]  /*3930*/  IMAD.MOV.U32 R35, RZ, RZ, R192 ;  /* 0x000000ffff237224 */ /* 0x000fce00078e00c0 */
.L_x_36076:
[----:B------:R-:W-:Y:S05]  /*3940*/  BSYNC B0 ;  /* 0x0000000000007941 */ /* 0x000fea0003800000 */
.L_x_36074:
        /* <DEDUP_REMOVED lines=16> */
.L_x_36080:
[----:B------:R-:W-:Y:S05]  /*3a50*/  BSYNC B1 ;  /* 0x0000000000017941 */ /* 0x000fea0003800000 */
.L_x_36079:
        /* <DEDUP_REMOVED lines=44> */
.L_x_36078:
[----:B------:R-:W-:Y:S05]  /*3d20*/  BSYNC B0 ;  /* 0x0000000000007941 */ /* 0x000fea0003800000 */
.L_x_36077:
        /* <DEDUP_REMOVED lines=20> */
.L_x_36082:
[----:B------:R-:W-:-:S07]  /*3e70*/  MOV R24, R192 ;  /* 0x000000c000187202 */ /* 0x000fce0000000f00 */
.L_x_36083:
[----:B------:R-:W-:Y:S05]  /*3e80*/  BSYNC B0 ;  /* 0x0000000000007941 */ /* 0x000fea0003800000 */
.L_x_36081:
        /* <DEDUP_REMOVED lines=16> */
.L_x_36087:
[----:B------:R-:W-:Y:S05]  /*3f90*/  BSYNC B1 ;  /* 0x0000000000017941 */ /* 0x000fea0003800000 */
.L_x_36086:
        /* <DEDUP_REMOVED lines=44> */
.L_x_36085:
[----:B------:R-:W-:Y:S05]  /*4260*/  BSYNC B0 ;  /* 0x0000000000007941 */ /* 0x000fea0003800000 */
.L_x_36084:
        /* <DEDUP_REMOVED lines=20> */
.L_x_36089:
[----:B------:R-:W-:-:S07]  /*43b0*/  MOV R32, R192 ;  /* 0x000000c000207202 */ /* 0x000fce0000000f00 */
.L_x_36090:
[----:B------:R-:W-:Y:S05]  /*43c0*/  BSYNC B0 ;  /* 0x0000000000007941 */ /* 0x000fea0003800000 */
.L_x_36088:
        /* <DEDUP_REMOVED lines=16> */
.L_x_36094:
[----:B------:R-:W-:Y:S05]  /*44d0*/  BSYNC B1 ;  /* 0x0000000000017941 */ /* 0x000fea0003800000 */
.L_x_36093:
        /* <DEDUP_REMOVED lines=40> */
[----:B------:R-:W-:Y:S02]  /*4760*/  LOP3.LUT R21, R21, R30, R19, 0x96, !PT ;  /* 0x0000001e15157212 */ /* 0x000fe400078e9613 */
[----:B------:R-:W-:Y:S01]  /*4770*/  LOP3.LUT R20, R25, R28, R18, 0x96, !PT ;  /* 0x0000001c19147212 */ /* 0x000fe200078e9612 */
[----:B------:R-:W-:Y:S01]  /*4780*/  IMAD.MOV.U32 R28, RZ, RZ, RZ ;  /* 0x000000ffff1c7224 */ /* 0x000fe200078e00ff */
[----:B------:R-:W-:-:S07]  /*4790*/  MOV R190, R24 ;  /* 0x0000001800be7202 */ /* 0x000fce0000000f00 */
.L_x_36092:
[----:B------:R-:W-:Y:S05]  /*47a0*/  BSYNC B0 ;  /* 0x0000000000007941 */ /* 0x000fea0003800000 */
.L_x_36091:
        /* <DEDUP_REMOVED lines=20> */
.L_x_36096:
[----:B------:R-:W-:-:S07]  /*48f0*/  MOV R26, R192 ;  /* 0x000000c0001a7202 */ /* 0x000fce0000000f00 */
.L_x_36097:
[----:B------:R-:W-:Y:S05]  /*4900*/  BSYNC B0 ;  /* 0x0000000000007941 */ /* 0x000fea0003800000 */
.L_x_36095:
        /* <DEDUP_REMOVED lines=16> */
.L_x_36101:
[----:B------:R-:W-:Y:S05]  /*4a10*/  BSYNC B1 ;  /* 0x0000000000017941 */ /* 0x000fea0003800000 */
.L_x_36100:
        /* <DEDUP_REMOVED lines=42> */
[----:B------:R-:W-:Y:S02]  /*4cc0*/  LOP3.LUT R20, R25, R28, R18, 0x96, !PT ;  /* 0x0000001c19147212 */ /* 0x000fe400078e9612 */
[----:B------:R-:W-:-:S07]  /*4cd0*/  MOV R190, R24 ;  /* 0x0000001800be7202 */ /* 0x000fce0000000f00 */
.L_x_36099:
[----:B------:R-:W-:Y:S05]  /*4ce0*/  BSYNC B0 ;  /* 0x0000000000007941 */ /* 0x000fea0003800000 */
.L_x_36098:
        /* <DEDUP_REMOVED lines=14> */
[----:B------:R-:W-:-:S03]  /*4dd0*/  FMUL.FTZ R51, R95, R26 ;  /* 0x0000001a5f337220 */ /* 0x000fc60000410000 */
[----:B------:R-:W-:Y:S01]  /*4de0*/  IADD3 R35, R27, R28, RZ ;  /* 0x0000001c1b237210 */ /* 0x000fe20007ffe0ff */
[----:B------:R-:W-:-:S04]  /*4df0*/  IMAD.WIDE.U32 R28, R200, 0x10, R216 ;  /* 0x00000010c81c7825 */ /* 0x000fc800078e00d8 */
[----:B------:R-:W-:Y:S01]  /*4e00*/  @P0 FADD.FTZ R51, R63, R51 ;  /* 0x000000333f330221 */ /* 0x000fe20000010000 */
[----:B0-----:R-:W-:-:S04]  /*4e10*/  @P1 IMAD.WIDE.U32 R32, R201, 0x10, R24 ;  /* 0x00000010c9201825 */ /* 0x001fc800078e0018 */
        /* <DEDUP_REMOVED lines=17> */
.L_x_36103:
[----:B------:R-:W-:-:S07]  /*4f30*/  MOV R35, R192 ;  /* 0x000000c000237202 */ /* 0x000fce0000000f00 */
.L_x_36104:
[----:B------:R-:W-:Y:S05]  /*4f40*/  BSYNC B0 ;  /* 0x0000000000007941 */ /* 0x000fea0003800000 */
.L_x_36102:
        /* <DEDUP_REMOVED lines=16> */
.L_x_36108:
[----:B------:R-:W-:Y:S05]  /*5050*/  BSYNC B1 ;  /* 0x0000000000017941 */ /* 0x000fea0003800000 */
.L_x_36107:
        /* <DEDUP_REMOVED lines=44> */
.L_x_36106:
[----:B------:R-:W-:Y:S05]  /*5320*/  BSYNC B0 ;  /* 0x0000000000007941 */ /* 0x000fea0003800000 */
.L_x_36105:
        /* <DEDUP_REMOVED lines=20> */
.L_x_36110:
[----:B------:R-:W-:-:S07]  /*5470*/  MOV R24, R192 ;  /* 0x000000c000187202 */ /* 0x000fce0000000f00 */
.L_x_36111:
[----:B------:R-:W-:Y:S05]  /*5480*/  BSYNC B0 ;  /* 0x0000000000007941 */ /* 0x000fea0003800000 */
.L_x_36109:
        /* <DEDUP_REMOVED lines=16> */
.L_x_36115:
[----:B------:R-:W-:Y:S05]  /*5590*/  BSYNC B1 ;  /* 0x0000000000017941 */ /* 0x000fea0003800000 */
.L_x_36114:
        /* <DEDUP_REMOVED lines=44> */
.L_x_36113:
[----:B------:R-:W-:Y:S05]  /*5860*/  BSYNC B0 ;  /* 0x0000000000007941 */ /* 0x000fea0003800000 */
.L_x_36112:
        /* <DEDUP_REMOVED lines=20> */
.L_x_36117:
[----:B------:R-:W-:-:S07]  /*59b0*/  MOV R32, R192 ;  /* 0x000000c000207202 */ /* 0x000fce0000000f00 */
.L_x_36118:
[----:B------:R-:W-:Y:S05]  /*59c0*/  BSYNC B0 ;  /* 0x0000000000007941 */ /* 0x000fea0003800000 */
.L_x_36116:
        /* <DEDUP_REMOVED lines=16> */
.L_x_36122:
[----:B------:R-:W-:Y:S05]  /*5ad0*/  BSYNC B1 ;  /* 0x0000000000017941 */ /* 0x000fea0003800000 */
.L_x_36121:
        /* <DEDUP_REMOVED lines=44> */
.L_x_36120:
[----:B------:R-:W-:Y:S05]  /*5da0*/  BSYNC B0 ;  /* 0x0000000000007941 */ /* 0x000fea0003800000 */
.L_x_36119:
        /* <DEDUP_REMOVED lines=20> */
.L_x_36124:
[----:B------:R-:W-:-:S07]  /*5ef0*/  MOV R26, R192 ;  /* 0x000000c0001a7202 */ /* 0x000fce0000000f00 */
.L_x_36125:
[----:B------:R-:W-:Y:S05]  /*5f00*/  BSYNC B0 ;  /* 0x0000000000007941 */ /* 0x000fea0003800000 */
.L_x_36123:
        /* <DEDUP_REMOVED lines=16> */
.L_x_36129:
[----:B------:R-:W-:Y:S05]  /*6010*/  BSYNC B1 ;  /* 0x0000000000017941 */ /* 0x000fea0003800000 */
.L_x_36128:
        /* <DEDUP_REMOVED lines=44> */
.L_x_36127:
[----:B------:R-:W-:Y:S05]  /*62e0*/  BSYNC B0 ;  /* 0x0000000000007941 */ /* 0x000fea0003800000 */
.L_x_36126:
[----:B------:R-:W-:Y:S01]  /*62f0*/  I2FP.F32.U32 R26, R26 ;  /* 0x0000001a001a7245 */ /* 0x000fe20000201000 */
[----:B------:R-:W0:Y:S01]  /*6300*/  @P1 LDC.64 R24, c[0x0][0x230] ;  /* 0x00008c00ff181b82 */ /* 0x000e220000000a00 */
[----:B------:R-:W-:Y:S01]  /*6310*/  SEL R28, RZ, 0x10000, P4 ;  /* 0x00010000ff1c7807 */ /* 0x000fe20002000000 */
[----:B------:R-:W-:Y:S02]  /*6320*/  VIADD R202, R198, 0x200 ;  /* 0x00000200c6ca7836 */ /* 0x000fe40000000000 */
        /* <DEDUP_REMOVED lines=32> */
.L_x_36131:
[----:B------:R-:W-:-:S07]  /*6530*/  IMAD.MOV.U32 R28, RZ, RZ, R192 ;  /* 0x000000ffff1c7224 */ /* 0x000fce00078e00c0 */
.L_x_36132:
[----:B------:R-:W-:Y:S05]  /*6540*/  BSYNC B0 ;  /* 0x0000000000007941 */ /* 0x000fea0003800000 */
.L_x_36130:
        /* <DEDUP_REMOVED lines=16> */
.L_x_36136:
[----:B------:R-:W-:Y:S05]  /*6650*/  BSYNC B1 ;  /* 0x0000000000017941 */ /* 0x000fea0003800000 */
.L_x_36135:
        /* <DEDUP_REMOVED lines=44> */
.L_x_36134:
[----:B------:R-:W-:Y:S05]  /*6920*/  BSYNC B0 ;  /* 0x0000000000007941 */ /* 0x000fea0003800000 */
.L_x_36133:
        /* <DEDUP_REMOVED lines=20> */
.L_x_36138:
[----:B------:R-:W-:-:S07]  /*6a70*/  IMAD.MOV.U32 R24, RZ, RZ, R192 ;  /* 0x000000ffff187224 */ /* 0x000fce00078e00c0 */
.L_x_36139:
[----:B------:R-:W-:Y:S05]  /*6a80*/  BSYNC B0 ;  /* 0x0000000000007941 */ /* 0x000fea0003800000 */
.L_x_36137:
        /* <DEDUP_REMOVED lines=16> */
.L_x_36143:
[----:B------:R-:W-:Y:S05]  /*6b90*/  BSYNC B1 ;  /* 0x0000000000017941 */ /* 0x000fea0003800000 */
.L_x_36142:
        /* <DEDUP_REMOVED lines=44> */
.L_x_36141:
[----:B------:R-:W-:Y:S05]  /*6e60*/  BSYNC B0 ;  /* 0x0000000000007941 */ /* 0x000fea0003800000 */
.L_x_36140:
        /* <DEDUP_REMOVED lines=20> */
.L_x_36145:
[----:B------:R-:W-:-:S07]  /*6fb0*/  IMAD.MOV.U32 R24, RZ, RZ, R192 ;  /* 0x000000ffff187224 */ /* 0x000fce00078e00c0 */
.L_x_36146:
[----:B------:R-:W-:Y:S05]  /*6fc0*/  BSYNC B0 ;  /* 0x0000000000007941 */ /* 0x000fea0003800000 */
.L_x_36144:
        /* <DEDUP_REMOVED lines=16> */
.L_x_36150:
[----:B------:R-:W-:Y:S05]  /*70d0*/  BSYNC B1 ;  /* 0x0000000000017941 */ /* 0x000fea0003800000 */
.L_x_36149:
        /* <DEDUP_REMOVED lines=44> */
.L_x_36148:
[----:B------:R-:W-:Y:S05]  /*73a0*/  BSYNC B0 ;  /* 0x0000000000007941 */ /* 0x000fea0003800000 */
.L_x_36147:
        /* <DEDUP_REMOVED lines=20> */
.L_x_36152:
[----:B------:R-:W-:-:S07]  /*74f0*/  IMAD.MOV.U32 R24, RZ, RZ, R192 ;  /* 0x000000ffff187224 */ /* 0x000fce00078e00c0 */
.L_x_36153:
[----:B------:R-:W-:Y:S05]  /*7500*/  BSYNC B0 ;  /* 0x0000000000007941 */ /* 0x000fea0003800000 */
.L_x_36151:
        /* <DEDUP_REMOVED lines=16> */
.L_x_36157:
[----:B------:R-:W-:Y:S05]  /*7610*/  BSYNC B1 ;  /* 0x0000000000017941 */ /* 0x000fea0003800000 */
.L_x_36156:
        /* <DEDUP_REMOVED lines=44> */
.L_x_36155:
[----:B------:R-:W-:Y:S05]  /*78e0*/  BSYNC B0 ;  /* 0x0000000000007941 */ /* 0x000fea0003800000 */
.L_x_36154:
        /* <DEDUP_REMOVED lines=36> */
.L_x_36159:
[----:B------:R-:W-:-:S07]  /*7b30*/  MOV R30, R192 ;  /* 0x000000c0001e7202 */ /* 0x000fce0000000f00 */
.L_x_36160:
[----:B------:R-:W-:Y:S05]  /*7b40*/  BSYNC B0 ;  /* 0x0000000000007941 */ /* 0x000fea0003800000 */
.L_x_36158:
        /* <DEDUP_REMOVED lines=16> */
.L_x_36164:
[----:B------:R-:W-:Y:S05]  /*7c50*/  BSYNC B1 ;  /* 0x0000000000017941 */ /* 0x000fea0003800000 */
.L_x_36163:
        /* <DEDUP_REMOVED lines=44> */
.L_x_36162:
[----:B------:R-:W-:Y:S05]  /*7f20*/  BSYNC B0 ;  /* 0x0000000000007941 */ /* 0x000fea0003800000 */
.L_x_36161:
        /* <DEDUP_REMOVED lines=20> */
.L_x_36166:
[----:B------:R-:W-:-:S07]  /*8070*/  MOV R24, R192 ;  /* 0x000000c000187202 */ /* 0x000fce0000000f00 */
.L_x_36167:
[----:B------:R-:W-:Y:S05]  /*8080*/  BSYNC B0 ;  /* 0x0000000000007941 */ /* 0x000fea0003800000 */
.L_x_36165:
        /* <DEDUP_REMOVED lines=16> */
.L_x_36171:
[----:B------:R-:W-:Y:S05]  /*8190*/  BSYNC B1 ;  /* 0x0000000000017941 */ /* 0x000fea0003800000 */
.L_x_36170:
        /* <DEDUP_REMOVED lines=44> */
.L_x_36169:
[----:B------:R-:W-:Y:S05]  /*8460*/  BSYNC B0 ;  /* 0x0000000000007941 */ /* 0x000fea0003800000 */
.L_x_36168:
        /* <DEDUP_REMOVED lines=20> */
.L_x_36173:
[----:B------:R-:W-:-:S07]  /*85b0*/  MOV R28, R192 ;  /* 0x000000c0001c7202 */ /* 0x000fce0000000f00 */
.L_x_36174:
[----:B------:R-:W-:Y:S05]  /*85c0*/  BSYNC B0 ;  /* 0x0000000000007941 */ /* 0x000fea0003800000 */
.L_x_36172:
        /* <DEDUP_REMOVED lines=16> */
.L_x_36178:
[----:B------:R-:W-:Y:S05]  /*86d0*/  BSYNC B1 ;  /* 0x0000000000017941 */ /* 0x000fea0003800000 */
.L_x_36177:
        /* <DEDUP_REMOVED lines=41> */
[----:B------:R-:W-:Y:S01]  /*8970*/  MOV R190, R30 ;  /* 0x0000001e00be7202 */ /* 0x000fe20000000f00 */
[----:B------:R-:W-:Y:S01]  /*8980*/  IMAD.MOV.U32 R30, RZ, RZ, RZ ;  /* 0x000000ffff1e7224 */ /* 0x000fe200078e00ff */
[----:B------:R-:W-:-:S07]  /*8990*/  LOP3.LUT R20, R31, R24, R18, 0x96, !PT ;  /* 0x000000181f147212 */ /* 0x000fce00078e9612 */
.L_x_36176:
[----:B------:R-:W-:Y:S05]  /*89a0*/  BSYNC B0 ;  /* 0x0000000000007941 */ /* 0x000fea0003800000 */
.L_x_36175:
        /* <DEDUP_REMOVED lines=20> */
.L_x_36180:
[----:B------:R-:W-:-:S07]  /*8af0*/  MOV R26, R192 ;  /* 0x000000c0001a7202 */ /* 0x000fce0000000f00 */
.L_x_36181:
[----:B------:R-:W-:Y:S05]  /*8b00*/  BSYNC B0 ;  /* 0x0000000000007941 */ /* 0x000fea0003800000 */
.L_x_36179:
        /* <DEDUP_REMOVED lines=16> */
.L_x_36185:
[----:B------:R-:W-:Y:S05]  /*8c10*/  BSYNC B1 ;  /* 0x0000000000017941 */ /* 0x000fea0003800000 */
.L_x_36184:
        /* <DEDUP_REMOVED lines=44> */
.L_x_36183:
[----:B------:R-:W-:Y:S05]  /*8ee0*/  BSYNC B0 ;  /* 0x0000000000007941 */ /* 0x000fea0003800000 */
.L_x_36182:
        /* <DEDUP_REMOVED lines=10> */
[----:B------:R-:W-:Y:S02]  /*8f90*/  SEL R27, RZ, 0x1000000, P4 ;  /* 0x01000000ff1b7807 */ /* 0x000fe40002000000 */
[----:B------:R-:W-:Y:S02]  /*8fa0*/  FSEL R26, R26, RZ, !P4 ;  /* 0x000000ff1a1a7208 */ /* 0x000fe40006000000 */
[----:B------:R-:W-:Y:S02]  /*8fb0*/  IADD3 R27, R29, R27, R28 ;  /* 0x0000001b1d1b7210 */ /* 0x000fe40007ffe01c */
[----:B------:R-:W-:Y:S01]  /*8fc0*/  SEL R28, RZ, 0x1, P2 ;  /* 0x00000001ff1c7807 */ /* 0x000fe20001000000 */
[----:B------:R-:W-:-:S03]  /*8fd0*/  FMUL.FTZ R39, R83, R26 ;  /* 0x0000001a53277220 */ /* 0x000fc60000410000 */
[----:B------:R-:W-:Y:S01]  /*8fe0*/  IADD3 R35, R27, R28, RZ ;  /* 0x0000001c1b237210 */ /* 0x000fe20007ffe0ff */
        /* <DEDUP_REMOVED lines=20> */
.L_x_36187:
[----:B------:R-:W-:-:S07]  /*9130*/  MOV R186, R192 ;  /* 0x000000c000ba7202 */ /* 0x000fce0000000f00 */
.L_x_36188:
[----:B------:R-:W-:Y:S05]  /*9140*/  BSYNC B0 ;  /* 0x0000000000007941 */ /* 0x000fea0003800000 */
.L_x_36186:
        /* <DEDUP_REMOVED lines=16> */
.L_x_36192:
[----:B------:R-:W-:Y:S05]  /*9250*/  BSYNC B1 ;  /* 0x0000000000017941 */ /* 0x000fea0003800000 */
.L_x_36191:
        /* <DEDUP_REMOVED lines=44> */
.L_x_36190:
[----:B------:R-:W-:Y:S05]  /*9520*/  BSYNC B0 ;  /* 0x0000000000007941 */ /* 0x000fea0003800000 */
.L_x_36189:
        /* <DEDUP_REMOVED lines=20> */
.L_x_36194:
[----:B------:R-:W-:-:S07]  /*9670*/  MOV R24, R192 ;  /* 0x000000c000187202 */ /* 0x000fce0000000f00 */
.L_x_36195:
[----:B------:R-:W-:Y:S05]  /*9680*/  BSYNC B0 ;  /* 0x0000000000007941 */ /* 0x000fea0003800000 */
.L_x_36193:
        /* <DEDUP_REMOVED lines=16> */
.L_x_36199:
[----:B------:R-:W-:Y:S05]  /*9790*/  BSYNC B1 ;  /* 0x0000000000017941 */ /* 0x000fea0003800000 */
.L_x_36198:
        /* <DEDUP_REMOVED lines=44> */
.L_x_36197:
[----:B------:R-:W-:Y:S05]  /*9a60*/  BSYNC B0 ;  /* 0x0000000000007941 */ /* 0x000fea0003800000 */
.L_x_36196:
        /* <DEDUP_REMOVED lines=20> */
.L_x_36201:
[----:B------:R-:W-:-:S07]  /*9bb0*/  MOV R186, R192 ;  /* 0x000000c000ba7202 */ /* 0x000fce0000000f00 */
.L_x_36202:
[----:B------:R-:W-:Y:S05]  /*9bc0*/  BSYNC B0 ;  /* 0x0000000000007941 */ /* 0x000fea0003800000 */
.L_x_36200:
        /* <DEDUP_REMOVED lines=16> */
.L_x_36206:
[----:B------:R-:W-:Y:S05]  /*9cd0*/  BSYNC B1 ;  /* 0x0000000000017941 */ /* 0x000fea0003800000 */
.L_x_36205:
        /* <DEDUP_REMOVED lines=42> */
[----:B------:R-:W-:Y:S02]  /*9f80*/  LOP3.LUT R20, R25, R20, R18, 0x96, !PT ;  /* 0x0000001419147212 */ /* 0x000fe400078e9612 */
[----:B------:R-:W-:-:S08]  /*9f90*/  MOV R190, R24 ;  /* 0x0000001800be7202 */ /* 0x000fd00000000f00 */
.L_x_36204:
[----:B------:R-:W-:Y:S05]  /*9fa0*/  BSYNC B0 ;  /* 0x0000000000007941 */ /* 0x000fea0003800000 */
.L_x_36203:
        /* <DEDUP_REMOVED lines=20> */
.L_x_36208:
[----:B------:R-:W-:-:S07]  /*a0f0*/  MOV R26, R192 ;  /* 0x000000c0001a7202 */ /* 0x000fce0000000f00 */
.L_x_36209:
[----:B------:R-:W-:Y:S05]  /*a100*/  BSYNC B0 ;  /* 0x0000000000007941 */ /* 0x000fea0003800000 */
.L_x_36207:
        /* <DEDUP_REMOVED lines=16> */
.L_x_36213:
[----:B------:R-:W-:Y:S05]  /*a210*/  BSYNC B1 ;  /* 0x0000000000017941 */ /* 0x000fea0003800000 */
.L_x_36212:
        /* <DEDUP_REMOVED lines=44> */
.L_x_36211:
[----:B------:R-:W-:Y:S05]  /*a4e0*/  BSYNC B0 ;  /* 0x0000000000007941 */ /* 0x000fea0003800000 */
.L_x_36210:
        /* <DEDUP_REMOVED lines=36> */
.L_x_36215:
[----:B------:R-:W-:-:S07]  /*a730*/  IMAD.MOV.U32 R195, RZ, RZ, R192 ;  /* 0x000000ffffc37224 */ /* 0x000fce00078e00c0 */
.L_x_36216:
[----:B------:R-:W-:Y:S05]  /*a740*/  BSYNC B0 ;  /* 0x0000000000007941 */ /* 0x000fea0003800000 */
.L_x_36214:
        /* <DEDUP_REMOVED lines=16> */
.L_x_36220:
[----:B------:R-:W-:Y:S05]  /*a850*/  BSYNC B1 ;  /* 0x0000000000017941 */ /* 0x000fea0003800000 */
.L_x_36219:
        /* <DEDUP_REMOVED lines=44> */
.L_x_36218:
[----:B------:R-:W-:Y:S05]  /*ab20*/  BSYNC B0 ;  /* 0x0000000000007941 */ /* 0x000fea0003800000 */
.L_x_36217:
        /* <DEDUP_REMOVED lines=20> */
.L_x_36222:
[----:B------:R-:W-:-:S07]  /*ac70*/  IMAD.MOV.U32 R24, RZ, RZ, R192 ;  /* 0x000000ffff187224 */ /* 0x000fce00078e00c0 */
.L_x_36223:
[----:B------:R-:W-:Y:S05]  /*ac80*/  BSYNC B0 ;  /* 0x0000000000007941 */ /* 0x000fea0003800000 */
.L_x_36221:
        /* <DEDUP_REMOVED lines=16> */
.L_x_36227:
[----:B------:R-:W-:Y:S05]  /*ad90*/  BSYNC B1 ;  /* 0x0000000000017941 */ /* 0x000fea0003800000 */
.L_x_36226:
        /* <DEDUP_REMOVED lines=44> */
.L_x_36225:
[----:B------:R-:W-:Y:S05]  /*b060*/  BSYNC B0 ;  /* 0x0000000000007941 */ /* 0x000fea0003800000 */
.L_x_36224:
        /* <DEDUP_REMOVED lines=20> */
.L_x_36229:
[----:B------:R-:W-:-:S07]  /*b1b0*/  IMAD.MOV.U32 R195, RZ, RZ, R192 ;  /* 0x000000ffffc37224 */ /* 0x000fce00078e00c0 */
.L_x_36230:
[----:B------:R-:W-:Y:S05]  /*b1c0*/  BSYNC B0 ;  /* 0x0000000000007941 */ /* 0x000fea0003800000 */
.L_x_36228:
        /* <DEDUP_REMOVED lines=16> */
.L_x_36234:
[----:B------:R-:W-:Y:S05]  /*b2d0*/  BSYNC B1 ;  /* 0x0000000000017941 */ /* 0x000fea0003800000 */
.L_x_36233:
        /* <DEDUP_REMOVED lines=44> */
.L_x_36232:
[----:B------:R-:W-:Y:S05]  /*b5a0*/  BSYNC B0 ;  /* 0x0000000000007941 */ /* 0x000fea0003800000 */
.L_x_36231:
        /* <DEDUP_REMOVED lines=20> */
.L_x_36236:
[----:B------:R-:W-:-:S07]  /*b6f0*/  IMAD.MOV.U32 R26, RZ, RZ, R192 ;  /* 0x000000ffff1a7224 */ /* 0x000fce00078e00c0 */
.L_x_36237:
[----:B------:R-:W-:Y:S05]  /*b700*/  BSYNC B0 ;  /* 0x0000000000007941 */ /* 0x000fea0003800000 */
.L_x_36235:
        /* <DEDUP_REMOVED lines=16> */
.L_x_36241:
[----:B------:R-:W-:Y:S05]  /*b810*/  BSYNC B1 ;  /* 0x0000000000017941 */ /* 0x000fea0003800000 */
.L_x_36240:
        /* <DEDUP_REMOVED lines=44> */
.L_x_36239:
[----:B------:R-:W-:Y:S05]  /*bae0*/  BSYNC B0 ;  /* 0x0000000000007941 */ /* 0x000fea0003800000 */
.L_x_36238:
        /* <DEDUP_REMOVED lines=36> */
.L_x_36243:
[----:B------:R-:W-:-:S07]  /*bd30*/  MOV R195, R192 ;  /* 0x000000c000c37202 */ /* 0x000fce0000000f00 */
.L_x_36244:
[----:B------:R-:W-:Y:S05]  /*bd40*/  BSYNC B0 ;  /* 0x0000000000007941 */ /* 0x000fea0003800000 */
.L_x_36242:
        /* <DEDUP_REMOVED lines=16> */
.L_x_36248:
[----:B------:R-:W-:Y:S05]  /*be50*/  BSYNC B1 ;  /* 0x0000000000017941 */ /* 0x000fea0003800000 */
.L_x_36247:
        /* <DEDUP_REMOVED lines=44> */
.L_x_36246:
[----:B------:R-:W-:Y:S05]  /*c120*/  BSYNC B0 ;  /* 0x0000000000007941 */ /* 0x000fea0003800000 */
.L_x_36245:
        /* <DEDUP_REMOVED lines=20> */
.L_x_36250:
[----:B------:R-:W-:-:S07]  /*c270*/  MOV R195, R192 ;  /* 0x000000c000c37202 */ /* 0x000fce0000000f00 */
.L_x_36251:
[----:B------:R-:W-:Y:S05]  /*c280*/  BSYNC B0 ;  /* 0x0000000000007941 */ /* 0x000fea0003800000 */
.L_x_36249:
        /* <DEDUP_REMOVED lines=16> */
.L_x_36255:
[----:B------:R-:W-:Y:S05]  /*c390*/  BSYNC B1 ;  /* 0x0000000000017941 */ /* 0x000fea0003800000 */
.L_x_36254:
        /* <DEDUP_REMOVED lines=44> */
.L_x_36253:
[----:B------:R-:W-:Y:S05]  /*c660*/  BSYNC B0 ;  /* 0x0000000000007941 */ /* 0x000fea0003800000 */
.L_x_36252:
        /* <DEDUP_REMOVED lines=20> */
.L_x_36257:
[----:B------:R-:W-:-:S07]  /*c7b0*/  MOV R195, R192 ;  /* 0x000000c000c37202 */ /* 0x000fce0000000f00 */
.L_x_36258:
[----:B------:R-:W-:Y:S05]  /*c7c0*/  BSYNC B0 ;  /* 0x0000000000007941 */ /* 0x000fea0003800000 */
.L_x_36256:
        /* <DEDUP_REMOVED lines=16> */
.L_x_36262:
[----:B------:R-:W-:Y:S05]  /*c8d0*/  BSYNC B1 ;  /* 0x0000000000017941 */ /* 0x000fea0003800000 */
.L_x_36261:
        /* <DEDUP_REMOVED lines=44> */
.L_x_36260:
[----:B------:R-:W-:Y:S05]  /*cba0*/  BSYNC B0 ;  /* 0x0000000000007941 */ /* 0x000fea0003800000 */
.L_x_36259:
        /* <DEDUP_REMOVED lines=20> */
.L_x_36264:
[----:B------:R-:W-:-:S07]  /*ccf0*/  MOV R195, R192 ;  /* 0x000000c000c37202 */ /* 0x000fce0000000f00 */
.L_x_36265:
[----:B------:R-:W-:Y:S05]  /*cd00*/  BSYNC B0 ;  /* 0x0000000000007941 */ /* 0x000fea0003800000 */
.L_x_36263:
        /* <DEDUP_REMOVED lines=16> */
.L_x_36269:
[----:B------:R-:W-:Y:S05]  /*ce10*/  BSYNC B1 ;  /* 0x0000000000017941 */ /* 0x000fea0003800000 */
.L_x_36268:
        /* <DEDUP_REMOVED lines=44> */
.L_x_36267:
[----:B------:R-:W-:Y:S05]  /*d0e0*/  BSYNC B0 ;  /* 0x0000000000007941 */ /* 0x000fea0003800000 */
.L_x_36266:
[----:B------:R-:W-:Y:S01]  /*d0f0*/  I2FP.F32.U32 R204, R195 ;  /* 0x000000c300cc7245 */ /* 0x000fe20000201000 */
[----:B------:R-:W0:Y:S01]  /*d100*/  @P1 LDC.64 R186, c[0x0][0x230] ;  /* 0x00008c00ffba1b82 */ /* 0x000e220000000a00 */
[----:B------:R-:W-:Y:S01]  /*d110*/  SEL R218, RZ, 0x10000, P4 ;  /* 0x00010000ffda7807 */ /* 0x000fe20002000000 */
[----:B------:R-:W-:-:S04]  /*d120*/  IMAD.WIDE.U32 R220, R207, 0x10, R216 ;  /* 0x00000010cfdc7825 */ /* 0x000fc800078e00d8 */
        /* <DEDUP_REMOVED lines=9> */
[----:B------:R-:W-:Y:S01]  /*d1c0*/  FMUL.FTZ R27, R71, R204 ;  /* 0x000000cc471b7220 */ /* 0x000fe20000410000 */
[----:B------:R-:W-:-:S02]  /*d1d0*/  IADD3 R204, R198, 0x480, RZ ;  /* 0x00000480c6cc7810 */ /* 0x000fc40007ffe0ff */
[----:B------:R-:W-:Y:S01]  /*d1e0*/  IADD3 R195, R195, R218, RZ ;  /* 0x000000dac3c37210 */ /* 0x000fe20007ffe0ff */
[----:B------:R-:W-:Y:S01]  /*d1f0*/  @P0 FADD.FTZ R27, R63, R27 ;  /* 0x0000001b3f1b0221 */ /* 0x000fe20000010000 */
[----:B------:R-:W-:-:S04]  /*d200*/  IMAD.WIDE.U32 R218, R207, 0x4, R214 ;  /* 0x00000004cfda7825 */ /* 0x000fc800078e00d6 */
[C---:B------:R-:W-:Y:S01]  /*d210*/  IMAD.WIDE.U32 R184, R204.reuse, 0x10, R184 ;  /* 0x00000010ccb87825 */ /* 0x040fe200078e00b8 */
[----:B------:R1:W-:Y:S03]  /*d220*/  STG.E.128 desc[UR4][R220.64], R24 ;  /* 0x00000018dc007986 */ /* 0x0003e6000c101d04 */
[----:B0-----:R-:W-:Y:S01]  /*d230*/  @P1 IMAD.WIDE.U32 R222, R204, 0x10, R186 ;  /* 0x00000010ccde1825 */ /* 0x001fe200078e00ba */
        /* <DEDUP_REMOVED lines=15> */
.L_x_36271:
[----:B------:R-:W-:-:S07]  /*d330*/  MOV R195, R192 ;  /* 0x000000c000c37202 */ /* 0x000fce0000000f00 */
.L_x_36272:
[----:B------:R-:W-:Y:S05]  /*d340*/  BSYNC B0 ;  /* 0x0000000000007941 */ /* 0x000fea0003800000 */
.L_x_36270:
        /* <DEDUP_REMOVED lines=16> */
.L_x_36276:
[----:B------:R-:W-:Y:S05]  /*d450*/  BSYNC B1 ;  /* 0x0000000000017941 */ /* 0x000fea0003800000 */
.L_x_36275:
        /* <DEDUP_REMOVED lines=44> */
.L_x_36274:
[----:B------:R-:W-:Y:S05]  /*d720*/  BSYNC B0 ;  /* 0x0000000000007941 */ /* 0x000fea0003800000 */
.L_x_36273:
        /* <DEDUP_REMOVED lines=20> */
.L_x_36278:
[----:B------:R-:W-:-:S07]  /*d870*/  MOV R195, R192 ;  /* 0x000000c000c37202 */ /* 0x000fce0000000f00 */
.L_x_36279:
[----:B------:R-:W-:Y:S05]  /*d880*/  BSYNC B0 ;  /* 0x0000000000007941 */ /* 0x000fea0003800000 */
.L_x_36277:
        /* <DEDUP_REMOVED lines=16> */
.L_x_36283:
[----:B------:R-:W-:Y:S05]  /*d990*/  BSYNC B1 ;  /* 0x0000000000017941 */ /* 0x000fea0003800000 */
.L_x_36282:
        /* <DEDUP_REMOVED lines=44> */
.L_x_36281:
[----:B------:R-:W-:Y:S05]  /*dc60*/  BSYNC B0 ;  /* 0x0000000000007941 */ /* 0x000fea0003800000 */
.L_x_36280:
        /* <DEDUP_REMOVED lines=20> */
.L_x_36285:
[----:B------:R-:W-:-:S07]  /*ddb0*/  MOV R195, R192 ;  /* 0x000000c000c37202 */ /* 0x000fce0000000f00 */
.L_x_36286:
[----:B------:R-:W-:Y:S05]  /*ddc0*/  BSYNC B0 ;  /* 0x0000000000007941 */ /* 0x000fea0003800000 */
.L_x_36284:
        /* <DEDUP_REMOVED lines=16> */
.L_x_36290:
[----:B------:R-:W-:Y:S05]  /*ded0*/  BSYNC B1 ;  /* 0x0000000000017941 */ /* 0x000fea0003800000 */
.L_x_36289:
        /* <DEDUP_REMOVED lines=44> */
.L_x_36288:
[----:B------:R-:W-:Y:S05]  /*e1a0*/  BSYNC B0 ;  /* 0x0000000000007941 */ /* 0x000fea0003800000 */
.L_x_36287:
        /* <DEDUP_REMOVED lines=20> */
.L_x_36292:
[----:B------:R-:W-:-:S07]  /*e2f0*/  MOV R224, R192 ;  /* 0x000000c000e07202 */ /* 0x000fce0000000f00 */
.L_x_36293:
[----:B------:R-:W-:Y:S05]  /*e300*/  BSYNC B0 ;  /* 0x0000000000007941 */ /* 0x000fea0003800000 */
.L_x_36291:
        /* <DEDUP_REMOVED lines=16> */
.L_x_36297:
[----:B------:R-:W-:Y:S05]  /*e410*/  BSYNC B1 ;  /* 0x0000000000017941 */ /* 0x000fea0003800000 */
.L_x_36296:
        /* <DEDUP_REMOVED lines=44> */
.L_x_36295:
[----:B------:R-:W-:Y:S05]  /*e6e0*/  BSYNC B0 ;  /* 0x0000000000007941 */ /* 0x000fea0003800000 */
.L_x_36294:
[----:B------:R-:W-:Y:S01]  /*e6f0*/  FADD.FTZ R218, RZ, R56 ;  /* 0x00000038ffda7221 */ /* 0x000fe20000010000 */
[----:B------:R-:W-:Y:S01]  /*e700*/  IMAD.WIDE.U32 R216, R204, 0x10, R216 ;  /* 0x00000010ccd87825 */ /* 0x000fe200078e00d8 */
[----:B------:R-:W-:-:S03]  /*e710*/  UMOV UR6, 0xffffffff ;  /* 0xffffffff00067882 */ /* 0x000fc60000000000 */
        /* <DEDUP_REMOVED lines=28> */
[----:B------:R-:W-:Y:S02]  /*e8e0*/  FFMA.FTZ R209, R218, R209, 1.1641532182693481445e-10 ;  /* 0x2f000000dad17423 */ /* 0x000fe400000100d1 */
[----:B------:R-:W-:Y:S01]  /*e8f0*/  FADD.FTZ R219, R35, R220 ;  /* 0x000000dc23db7221 */ /* 0x000fe20000010000 */
[----:B------:R-:W-:Y:S02]  /*e900*/  FMUL.FTZ R220, R187, R213 ;  /* 0x000000d5bbdc7220 */ /* 0x000fe40000410000 */
[----:B------:R-:W-:Y:S01]  /*e910*/  FSETP.GTU.FTZ.AND P4, PT, R209, R210, PT ;  /* 0x000000d2d100720b */ /* 0x000fe20003f9c000 */
[----:B------:R-:W-:Y:S01]  /*e920*/  FADD.FTZ R218, R28, R219 ;  /* 0x000000db1cda7221 */ /* 0x000fe20000010000 */
[----:B------:R-:W-:Y:S01]  /*e930*/  FMUL.FTZ R220, R220, R211 ;  /* 0x000000d3dcdc7220 */ /* 0x000fe20000410000 */
[----:B------:R-:W-:-:S02]  /*e940*/  SEL R210, RZ, 0x10000, P3 ;  /* 0x00010000ffd27807 */ /* 0x000fc40001800000 */
[----:B------:R-:W-:Y:S01]  /*e950*/  FADD.FTZ R187, R29, R218 ;  /* 0x000000da1dbb7221 */ /* 0x000fe20000010000 */
[----:B------:R-:W-:Y:S02]  /*e960*/  SEL R209, RZ, 0x100, P2 ;  /* 0x00000100ffd17807 */ /* 0x000fe40001000000 */
[----:B------:R-:W-:Y:S01]  /*e970*/  FSEL R220, R220, RZ, !P4 ;  /* 0x000000ffdcdc7208 */ /* 0x000fe20006000000 */
[----:B------:R-:W-:Y:S01]  /*e980*/  FADD.FTZ R218, R30, R187 ;  /* 0x000000bb1eda7221 */ /* 0x000fe20000010000 */
[----:B------:R-:W-:-:S03]  /*e990*/  SEL R187, RZ, 0x1000000, P4 ;  /* 0x01000000ffbb7807 */ /* 0x000fc60002000000 */
[----:B------:R-:W-:Y:S01]  /*e9a0*/  FADD.FTZ R211, R31, R218 ;  /* 0x000000da1fd37221 */ /* 0x000fe20000010000 */
[----:B------:R-:W-:Y:S01]  /*e9b0*/  IADD3 R209, R209, R187, R210 ;  /* 0x000000bbd1d17210 */ /* 0x000fe20007ffe0d2 */
[----:B------:R-:W-:Y:S01]  /*e9c0*/  FMUL.FTZ R187, R67, R220 ;  /* 0x000000dc43bb7220 */ /* 0x000fe20000410000 */
[----:B------:R-:W-:Y:S01]  /*e9d0*/  SEL R210, RZ, 0x1, P1 ;  /* 0x00000001ffd27807 */ /* 0x000fe20000800000 */
[----:B------:R-:W-:Y:S01]  /*e9e0*/  FADD.FTZ R218, R24, R211 ;  /* 0x000000d318da7221 */ /* 0x000fe20000010000 */
[----:B------:R-:W-:Y:S01]  /*e9f0*/  LOP3.LUT P1, RZ, R212, 0x1f, RZ, 0xc0, !PT ;  /* 0x0000001fd4ff7812 */ /* 0x000fe2000782c0ff */
[----:B------:R-:W-:Y:S01]  /*ea00*/  @P0 FADD.FTZ R187, R63, R187 ;  /* 0x000000bb3fbb0221 */ /* 0x000fe20000010000 */
[----:B------:R-:W-:Y:S01]  /*ea10*/  LOP3.LUT P0, RZ, R208, 0xff, RZ, 0xc0, !PT ;  /* 0x000000ffd0ff7812 */ /* 0x000fe2000780c0ff */
[----:B------:R-:W-:Y:S02]  /*ea20*/  IMAD.IADD R209, R209, 0x1, R210 ;  /* 0x00000001d1d17824 */ /* 0x000fe400078e02d2 */
[----:B------:R-:W-:Y:S01]  /*ea30*/  FADD.FTZ R211, R25, R218 ;  /* 0x000000da19d37221 */ /* 0x000fe20000010000 */
[----:B------:R0:W-:Y:S03]  /*ea40*/  STG.E.128 desc[UR4][R216.64], R184 ;  /* 0x000000b8d8007986 */ /* 0x0001e6000c101d04 */
[----:B------:R-:W-:Y:S01]  /*ea50*/  FADD.FTZ R210, R26, R211 ;  /* 0x000000d31ad27221 */ /* 0x000fe20000010000 */
[----:B------:R0:W-:Y:S03]  /*ea60*/  STG.E desc[UR4][R214.64], R209 ;  /* 0x000000d1d6007986 */ /* 0x0001e6000c101904 */
        /* <DEDUP_REMOVED lines=109> */
.L_x_36310:
        /* <DEDUP_REMOVED lines=17> */
[----:B0-----:R-:W-:-:S04]  /*f250*/  @!P2 LEA R215, R216, R211, 0x18 ;  /* 0x000000d3d8d7a211 */ /* 0x001fc800078ec0ff */
[----:B------:R-:W-:Y:S02]  /*f260*/  @!P2 LEA R216, R210, R215, 0x3 ;  /* 0x000000d7d2d8a211 */ /* 0x000fe400078e18ff */
[----:B------:R-:W-:Y:S01]  /*f270*/  CS2R R210, SRZ ;  /* 0x0000000000d27805 */ /* 0x000fe2000001ff00 */
[----:B------:R-:W-:Y:S01]  /*f280*/  IMAD.MOV.U32 R215, RZ, RZ, RZ ;  /* 0x000000ffffd77224 */ /* 0x000fe200078e00ff */
[----:B------:R-:W-:-:S04]  /*f290*/  @!P2 MOV R215, 0x500 ;  /* 0x0000050000d7a802 */ /* 0x000fc80000000f00 */
[-C--:B------:R-:W-:Y:S01]  /*f2a0*/  I2FP.F32.S32 R221, R215.reuse ;  /* 0x000000d700dd7245 */ /* 0x080fe20000201400 */
[----:B------:R-:W0:Y:S04]  /*f2b0*/  SHFL.DOWN PT, R218, R215, 0x2, 0x1f ;  /* 0x08401f00d7da7f89 */ /* 0x000e2800000e0000 */
[----:B------:R-:W1:Y:S01]  /*f2c0*/  @!P2 LDS.64 R210, [R216] ;  /* 0x00000000d8d2a984 */ /* 0x000e620000000a00 */
[----:B0-----:R-:W-:Y:S02]  /*f2d0*/  IADD3 R209, R218, R215, RZ ;  /* 0x000000d7dad17210 */ /* 0x001fe40007ffe0ff */
[----:B------:R-:W-:Y:S02]  /*f2e0*/  I2FP.F32.S32 R218, R218 ;  /* 0x000000da00da7245 */ /* 0x000fe40000201400 */
[----:B------:R-:W-:Y:S01]  /*f2f0*/  I2FP.F32.S32 R214, R209 ;  /* 0x000000d100d67245 */ /* 0x000fe20000201400 */
[----:B------:R-:W0:Y:S03]  /*f300*/  SHFL.DOWN PT, R220, R209, 0x1, 0x1f ;  /* 0x08201f00d1dc7f89 */ /* 0x000e2600000e0000 */
[----:B------:R-:W2:Y:S01]  /*f310*/  MUFU.RCP R219, R214 ;  /* 0x000000d600db7308 */ /* 0x000ea20000001000 */
[----:B-1----:R-:W1:Y:S01]  /*f320*/  SHFL.DOWN PT, R217, R210, 0x2, 0x1f ;  /* 0x08401f00d2d97f89 */ /* 0x002e6200000e0000 */
[----:B0-----:R-:W-:Y:S01]  /*f330*/  IMAD.IADD R215, R209, 0x1, R220 ;  /* 0x00000001d1d77824 */ /* 0x001fe200078e02dc */
[----:B------:R-:W-:-:S04]  /*f340*/  I2FP.F32.S32 R220, R220 ;  /* 0x000000dc00dc7245 */ /* 0x000fc80000201400 */
        /* <DEDUP_REMOVED lines=19> */
[----:B------:R-:W-:-:S03]  /*f480*/  FMUL.FTZ R211, R214, R211 ;  /* 0x000000d3d6d37220 */ /* 0x000fc60000410000 */
[----:B------:R-:W0:Y:S01]  /*f490*/  SHFL.IDX PT, R208, R208, RZ, 0x1f ;  /* 0x00001fffd0d07589 */ /* 0x000e2200000e0000 */
[----:B------:R-:W-:Y:S01]  /*f4a0*/  FMUL.FTZ R211, R211, R220 ;  /* 0x000000dcd3d37220 */ /* 0x000fe20000410000 */
[----:B-1----:R-:W-:-:S04]  /*f4b0*/  FADD.FTZ R214, R210, R209 ;  /* 0x000000d1d2d67221 */ /* 0x002fc80000010000 */
[----:B------:R-:W-:Y:S02]  /*f4c0*/  FFMA.FTZ R211, R215, R211, R214 ;  /* 0x000000d3d7d37223 */ /* 0x000fe400000100d6 */
[----:B------:R-:W1:Y:S01]  /*f4d0*/  LDC R214, c[0x0][0x2d8] ;  /* 0x0000b600ffd67b82 */ /* 0x000e620000000800 */
[C---:B0-----:R-:W-:Y:S02]  /*f4e0*/  FSEL R209, R208.reuse, RZ, !P3 ;  /* 0x000000ffd0d17208 */ /* 0x041fe40005800000 */
[----:B------:R0:W1:Y:S01]  /*f4f0*/  SHFL.IDX PT, R215, R211, RZ, 0x1f ;  /* 0x00001fffd3d77589 */ /* 0x00006200000e0000 */
[----:B------:R-:W-:Y:S02]  /*f500*/  FMUL.FTZ R213, R208, R208 ;  /* 0x000000d0d0d57220 */ /* 0x000fe40000410000 */
[--C-:B------:R-:W-:Y:S01]  /*f510*/  FADD.FTZ R210, R44, -R209.reuse ;  /* 0x800000d12cd27221 */ /* 0x100fe20000010000 */
[--C-:B------:R-:W-:Y:S01]  /*f520*/  FADD.FTZ R212, R36, -R209.reuse ;  /* 0x800000d124d47221 */ /* 0x100fe20000010000 */
[--C-:B------:R-:W-:Y:S01]  /*f530*/  FADD.FTZ R218, R28, -R209.reuse ;  /* 0x800000d11cda7221 */ /* 0x100fe20000010000 */
[--C-:B------:R-:W-:Y:S01]  /*f540*/  FADD.FTZ R220, R29, -R209.reuse ;  /* 0x800000d11ddc7221 */ /* 0x100fe20000010000 */
[--C-:B0-----:R-:W-:Y:S01]  /*f550*/  FADD.FTZ R211, R45, -R209.reuse ;  /* 0x800000d12dd37221 */ /* 0x101fe20000010000 */
[----:B------:R-:W0:Y:S01]  /*f560*/  LDC.64 R28, c[0x0][0x2b8] ;  /* 0x0000ae00ff1c7b82 */ /* 0x000e220000000a00 */
[--C-:B------:R-:W-:Y:S01]  /*f570*/  FADD.FTZ R222, R30, -R209.reuse ;  /* 0x800000d11ede7221 */ /* 0x100fe20000010000 */
[--C-:B------:R-:W-:Y:S01]  /*f580*/  FADD.FTZ R58, R58, -R209.reuse ;  /* 0x800000d13a3a7221 */ /* 0x100fe20000010000 */
[----:B------:R-:W-:Y:S01]  /*f590*/  LEA R30, P2, R198, UR14, 0x4 ;  /* 0x0000000ec61e7c11 */ /* 0x000fe2000f8420ff */
        /* <DEDUP_REMOVED lines=15> */
[----:B------:R-:W1:Y:S01]  /*f690*/  @!P1 LDC.64 R36, c[0x0][0x258] ;  /* 0x00009600ff249b82 */ /* 0x000e620000000a00 */
[----:B------:R-:W-:Y:S01]  /*f6a0*/  FADD.FTZ R48, R48, -R209 ;  /* 0x800000d130307221 */ /* 0x000fe20000010000 */
        /* <DEDUP_REMOVED lines=8> */
[----:B------:R-:W-:Y:S01]  /*f730*/  LEA.HI.X R31, R198, UR15, RZ, 0x4, P2 ;  /* 0x0000000fc61f7c11 */ /* 0x000fe200090f24ff */
        /* <DEDUP_REMOVED lines=12> */
[----:B---3--:R-:W-:Y:S01]  /*f800*/  FMUL.FTZ R25, R33, R58 ;  /* 0x0000003a21197220 */ /* 0x008fe20000410000 */
[----:B-1----:R-:W-:-:S04]  /*f810*/  @!P1 IMAD.WIDE R36, R191, 0x4, R36 ;  /* 0x00000004bf249825 */ /* 0x002fc800078e0224 */
[C---:B------:R-:W-:Y:S01]  /*f820*/  FMUL.FTZ R35, R33.reuse, R56 ;  /* 0x0000003821237220 */ /* 0x040fe20000410000 */
[C---:B------:R-:W-:Y:S01]  /*f830*/  FMUL.FTZ R198, R33.reuse, R57 ;  /* 0x0000003921c67220 */ /* 0x040fe20000410000 */
[----:B------:R-:W-:Y:S01]  /*f840*/  FMUL.FTZ R238, R33, R59 ;  /* 0x0000003b21ee7220 */ /* 0x000fe20000410000 */
        /* <DEDUP_REMOVED lines=19> */
[----:B------:R-:W-:Y:S01]  /*f980*/  FMUL.FTZ R58, R33, R213 ;  /* 0x000000d5213a7220 */ /* 0x000fe20000410000 */
[----:B------:R-:W-:Y:S01]  /*f990*/  FFMA.FTZ R27, R143, R238, R183 ;  /* 0x000000ee8f1b7223 */ /* 0x000fe200000100b7 */
[----:B------:R-:W-:Y:S01]  /*f9a0*/  FFMA.FTZ R25, R141, R198, R181 ;  /* 0x000000c68d197223 */ /* 0x000fe200000100b5 */
[C---:B-1----:R-:W-:Y:S01]  /*f9b0*/  FMUL.FTZ R232, R33.reuse, R47 ;  /* 0x0000002f21e87220 */ /* 0x042fe20000410000 */
        /* <DEDUP_REMOVED lines=43> */
[--C-:B------:R-:W-:Y:S01]  /*fc70*/  IMAD.WIDE.U32 R186, R205, 0x10, R28.reuse ;  /* 0x00000010cdba7825 */ /* 0x100fe200078e001c */
[----:B------:R1:W-:Y:S01]  /*fc80*/  STG.E.128 desc[UR4][R230.64], R32 ;  /* 0x00000020e6007986 */ /* 0x0003e2000c101d04 */
[----:B------:R-:W-:Y:S02]  /*fc90*/  IADD3 R191, R191, UR16, RZ ;  /* 0x00000010bfbf7c10 */ /* 0x000fe4000fffe0ff */
[--C-:B------:R-:W-:Y:S01]  /*fca0*/  IMAD.WIDE.U32 R184, R203, 0x10, R28.reuse ;  /* 0x00000010cbb87825 */ /* 0x100fe200078e001c */
[----:B------:R2:W-:Y:S01]  /*fcb0*/  STG.E.128 desc[UR4][R238.64], R36 ;  /* 0x00000024ee007986 */ /* 0x0005e2000c101d04 */
[----:B------:R-:W-:Y:S02]  /*fcc0*/  ISETP.GE.AND P1, PT, R191, UR17, PT ;  /* 0x00000011bf007c0c */ /* 0x000fe4000bf26270 */
        /* <DEDUP_REMOVED lines=33> */
.L_x_36298:
[----:B------:R-:W-:Y:S01]  /*fee0*/  HFMA2.MMA R222, -RZ, RZ, 0, 1.847743988037109375e-06 ;  /* 0x0000001fffde7435 */ /* 0x000fe200000001ff */
[----:B------:R-:W-:Y:S01]  /*fef0*/  MOV R220, R213 ;  /* 0x000000d500dc7202 */ /* 0x000fe20000000f00 */
[----:B------:R-:W-:Y:S01]  /*ff00*/  IMAD.MOV.U32 R221, RZ, RZ, 0x1 ;  /* 0x00000001ffdd7424 */ /* 0x000fe200078e00ff */
[----:B------:R-:W-:-:S08]  /*ff10*/  MOV R219, 0xffffffff ;  /* 0xffffffff00db7802 */ /* 0x000fd00000000f00 */
[----:B------:R-:W-:Y:S05]  /*ff20*/  WARPSYNC.COLLECTIVE R219, `(.L_x_36300) ;  /* 0x00000000db087348 */ /* 0x000fea0003c00000 */
[----:B------:R0:W1:Y:S02]  /*ff30*/  SHFL.BFLY P2, R218, R220, R221, R222 ;  /* 0x0c0000dddcda7389 */ /* 0x00006400000400de */
[----:B01----:R-:W-:Y:S01]  /*ff40*/  ENDCOLLECTIVE ;  /* 0x000000000000791b */ /* 0x003fe20003800000 */
.L_x_36300:
[----:B------:R-:W-:Y:S01]  /*ff50*/  HFMA2.MMA R221, -RZ, RZ, 0, 1.1920928955078125e-07 ;  /* 0x00000002ffdd7435 */ /* 0x000fe200000001ff */
[----:B------:R-:W-:-:S04]  /*ff60*/  IMAD.MOV.U32 R208, RZ, RZ, R218 ;  /* 0x000000ffffd07224 */ /* 0x000fc800078e00da */
[----:B------:R-:W-:-:S05]  /*ff70*/  FADD.FTZ R214, R213, R208 ;  /* 0x000000d0d5d67221 */ /* 0x000fca0000010000 */
[----:B------:R-:W-:-:S07]  /*ff80*/  MOV R220, R214 ;  /* 0x000000d600dc7202 */ /* 0x000fce0000000f00 */
[----:B------:R-:W-:Y:S05]  /*ff90*/  WARPSYNC.COLLECTIVE R219, `(.L_x_36301) ;  /* 0x00000000db087348 */ /* 0x000fea0003c00000 */
[----:B------:R0:W1:Y:S02]  /*ffa0*/  SHFL.BFLY P2, R218, R220, R221, R222 ;  /* 0x0c0000dddcda7389 */ /* 0x00006400000400de */
[----:B01----:R-:W-:Y:S01]  /*ffb0*/  ENDCOLLECTIVE ;  /* 0x000000000000791b */ /* 0x003fe20003800000 */
.L_x_36301:
[----:B------:R-:W-:Y:S01]  /*ffc0*/  HFMA2.MMA R221, -RZ, RZ, 0, 2.384185791015625e-07 ;  /* 0x00000004ffdd7435 */ /* 0x000fe200000001ff */
[----:B------:R-:W-:-:S04]  /*ffd0*/  IMAD.MOV.U32 R209, RZ, RZ, R218 ;  /* 0x000000ffffd17224 */ /* 0x000fc800078e00da */
[----:B------:R-:W-:-:S05]  /*ffe0*/  FADD.FTZ R215, R214, R209 ;  /* 0x000000d1d6d77221 */ /* 0x000fca0000010000 */
[----:B------:R-:W-:-:S07]  /*fff0*/  MOV R220, R215 ;  /* 0x000000d700dc7202 */ /* 0x000fce0000000f00 */
[----:B------:R-:W-:Y:S05]  /*10000*/  WARPSYNC.COLLECTIVE R219, `(.L_x_36302) ;  /* 0x00000000db087348 */ /* 0x000fea0003c00000 */
[----:B------:R0:W1:Y:S02]  /*10010*/  SHFL.BFLY P2, R218, R220, R221, R222 ;  /* 0x0c0000dddcda7389 */ /* 0x00006400000400de */
[----:B01----:R-:W-:Y:S01]  /*10020*/  ENDCOLLECTIVE ;  /* 0x000000000000791b */ /* 0x003fe20003800000 */
.L_x_36302:
[----:B------:R-:W-:Y:S01]  /*10030*/  HFMA2.MMA R221, -RZ, RZ, 0, 4.76837158203125e-07 ;  /* 0x00000008ffdd7435 */ /* 0x000fe200000001ff */
[----:B------:R-:W-:-:S04]  /*10040*/  IMAD.MOV.U32 R208, RZ, RZ, R218 ;  /* 0x000000ffffd07224 */ /* 0x000fc800078e00da */
[----:B------:R-:W-:-:S05]  /*10050*/  FADD.FTZ R216, R215, R208 ;  /* 0x000000d0d7d87221 */ /* 0x000fca0000010000 */
[----:B------:R-:W-:-:S07]  /*10060*/  MOV R220, R216 ;  /* 0x000000d800dc7202 */ /* 0x000fce0000000f00 */
[----:B------:R-:W-:Y:S05]  /*10070*/  WARPSYNC.COLLECTIVE R219, `(.L_x_36303) ;  /* 0x00000000db087348 */ /* 0x000fea0003c00000 */
[----:B------:R0:W1:Y:S02]  /*10080*/  SHFL.BFLY P2, R218, R220, R221, R222 ;  /* 0x0c0000dddcda7389 */ /* 0x00006400000400de */
[----:B01----:R-:W-:Y:S01]  /*10090*/  ENDCOLLECTIVE ;  /* 0x000000000000791b */ /* 0x003fe20003800000 */
.L_x_36303:
[----:B------:R-:W-:Y:S01]  /*100a0*/  HFMA2.MMA R221, -RZ, RZ, 0, 9.5367431640625e-07 ;  /* 0x00000010ffdd7435 */ /* 0x000fe200000001ff */
[----:B------:R-:W-:-:S04]  /*100b0*/  IMAD.MOV.U32 R209, RZ, RZ, R218 ;  /* 0x000000ffffd17224 */ /* 0x000fc800078e00da */
[----:B------:R-:W-:-:S05]  /*100c0*/  FADD.FTZ R217, R216, R209 ;  /* 0x000000d1d8d97221 */ /* 0x000fca0000010000 */
[----:B------:R-:W-:-:S07]  /*100d0*/  MOV R220, R217 ;  /* 0x000000d900dc7202 */ /* 0x000fce0000000f00 */
[----:B------:R-:W-:Y:S05]  /*100e0*/  WARPSYNC.COLLECTIVE R219, `(.L_x_36304) ;  /* 0x00000000db087348 */ /* 0x000fea0003c00000 */
[----:B------:R0:W1:Y:S02]  /*100f0*/  SHFL.BFLY P2, R218, R220, R221, R222 ;  /* 0x0c0000dddcda7389 */ /* 0x00006400000400de */
[----:B01----:R-:W-:Y:S01]  /*10100*/  ENDCOLLECTIVE ;  /* 0x000000000000791b */ /* 0x003fe20003800000 */
.L_x_36304:
        /* <DEDUP_REMOVED lines=88> */
.L_x_36305:
[----:B------:R-:W-:Y:S01]  /*10690*/  HFMA2.MMA R221, -RZ, RZ, 0, 1.1920928955078125e-07 ;  /* 0x00000002ffdd7435 */ /* 0x000fe200000001ff */
[----:B------:R-:W-:-:S04]  /*106a0*/  IMAD.MOV.U32 R214, RZ, RZ, R218 ;  /* 0x000000ffffd67224 */ /* 0x000fc800078e00da */
[----:B------:R-:W-:-:S05]  /*106b0*/  FADD.FTZ R214, R209, R214 ;  /* 0x000000d6d1d67221 */ /* 0x000fca0000010000 */
[----:B------:R-:W-:-:S07]  /*106c0*/  MOV R220, R214 ;  /* 0x000000d600dc7202 */ /* 0x000fce0000000f00 */
[----:B------:R-:W-:Y:S05]  /*106d0*/  WARPSYNC.COLLECTIVE R219, `(.L_x_36306) ;  /* 0x00000000db087348 */ /* 0x000fea0003c00000 */
[----:B------:R0:W1:Y:S02]  /*106e0*/  SHFL.BFLY P2, R218, R220, R221, R222 ;  /* 0x0c0000dddcda7389 */ /* 0x00006400000400de */
[----:B01----:R-:W-:Y:S01]  /*106f0*/  ENDCOLLECTIVE ;  /* 0x000000000000791b */ /* 0x003fe20003800000 */
.L_x_36306:
[----:B------:R-:W-:Y:S01]  /*10700*/  HFMA2.MMA R221, -RZ, RZ, 0, 2.384185791015625e-07 ;  /* 0x00000004ffdd7435 */ /* 0x000fe200000001ff */
[----:B------:R-:W-:-:S04]  /*10710*/  IMAD.MOV.U32 R213, RZ, RZ, R218 ;  /* 0x000000ffffd57224 */ /* 0x000fc800078e00da */
[----:B------:R-:W-:-:S05]  /*10720*/  FADD.FTZ R213, R214, R213 ;  /* 0x000000d5d6d57221 */ /* 0x000fca0000010000 */
[----:B------:R-:W-:-:S07]  /*10730*/  MOV R220, R213 ;  /* 0x000000d500dc7202 */ /* 0x000fce0000000f00 */
[----:B------:R-:W-:Y:S05]  /*10740*/  WARPSYNC.COLLECTIVE R219, `(.L_x_36307) ;  /* 0x00000000db087348 */ /* 0x000fea0003c00000 */
[----:B------:R0:W1:Y:S02]  /*10750*/  SHFL.BFLY P2, R218, R220, R221, R222 ;  /* 0x0c0000dddcda7389 */ /* 0x00006400000400de */
[----:B01----:R-:W-:Y:S01]  /*10760*/  ENDCOLLECTIVE ;  /* 0x000000000000791b */ /* 0x003fe20003800000 */
.L_x_36307:
[----:B------:R-:W-:Y:S01]  /*10770*/  HFMA2.MMA R221, -RZ, RZ, 0, 4.76837158203125e-07 ;  /* 0x00000008ffdd7435 */ /* 0x000fe200000001ff */
[----:B------:R-:W-:-:S04]  /*10780*/  IMAD.MOV.U32 R216, RZ, RZ, R218 ;  /* 0x000000ffffd87224 */ /* 0x000fc800078e00da */
[----:B------:R-:W-:-:S05]  /*10790*/  FADD.FTZ R216, R213, R216 ;  /* 0x000000d8d5d87221 */ /* 0x000fca0000010000 */
[----:B------:R-:W-:-:S07]  /*107a0*/  MOV R220, R216 ;  /* 0x000000d800dc7202 */ /* 0x000fce0000000f00 */
[----:B------:R-:W-:Y:S05]  /*107b0*/  WARPSYNC.COLLECTIVE R219, `(.L_x_36308) ;  /* 0x00000000db087348 */ /* 0x000fea0003c00000 */
[----:B------:R0:W1:Y:S02]  /*107c0*/  SHFL.BFLY P2, R218, R220, R221, R222 ;  /* 0x0c0000dddcda7389 */ /* 0x00006400000400de */
[----:B01----:R-:W-:Y:S01]  /*107d0*/  ENDCOLLECTIVE ;  /* 0x000000000000791b */ /* 0x003fe20003800000 */
.L_x_36308:
[----:B------:R-:W-:Y:S01]  /*107e0*/  HFMA2.MMA R221, -RZ, RZ, 0, 9.5367431640625e-07 ;  /* 0x00000010ffdd7435 */ /* 0x000fe200000001ff */
[----:B------:R-:W-:-:S04]  /*107f0*/  IMAD.MOV.U32 R215, RZ, RZ, R218 ;  /* 0x000000ffffd77224 */ /* 0x000fc800078e00da */
[----:B------:R-:W-:-:S05]  /*10800*/  FADD.FTZ R215, R216, R215 ;  /* 0x000000d7d8d77221 */ /* 0x000fca0000010000 */
[----:B------:R-:W-:-:S07]  /*10810*/  MOV R220, R215 ;  /* 0x000000d700dc7202 */ /* 0x000fce0000000f00 */
[----:B------:R-:W-:Y:S05]  /*10820*/  WARPSYNC.COLLECTIVE R219, `(.L_x_36309) ;  /* 0x00000000db087348 */ /* 0x000fea0003c00000 */
[----:B------:R0:W1:Y:S02]  /*10830*/  SHFL.BFLY P2, R218, R220, R221, R222 ;  /* 0x0c0000dddcda7389 */ /* 0x00006400000400de */
[----:B01----:R-:W-:Y:S01]  /*10840*/  ENDCOLLECTIVE ;  /* 0x000000000000791b */ /* 0x003fe20003800000 */
.L_x_36309:
[----:B------:R-:W-:Y:S05]  /*10850*/  BRA `(.L_x_36310) ;  /* 0xffffffe800387947 */ /* 0x000fea000383ffff */
.L_x_36311:
        /* <DEDUP_REMOVED lines=10> */
.L_x_37317:


//--------------------- .text._ZN10layer_norm13ln_fwd_kernelINS_13Kernel_traitsIfffffjLj5120ELj1ELj1ELj4ELj16ENS_18Kernel_traits_baseILj5120EfffffjLj128EEEEELb1ELb1ELb1ELb0EEEvNS_9FwdParamsE --------------------------
	.section	.text._ZN10layer_norm13ln_fwd_kernelINS_13Kernel_traitsIfffffjLj5120ELj1ELj1ELj4ELj16ENS_18Kernel_traits_baseILj5120EfffffjLj128EEEEELb1ELb1ELb1ELb0EEEvNS_9FwdParamsE,"ax",@progbits
	.align	128
        .global         _ZN10layer_norm13ln_fwd_kernelINS_13Kernel_traitsIfffffjLj5120ELj1ELj1ELj4ELj16ENS_18Kernel_traits_baseILj5120EfffffjLj128EEEEELb1ELb1ELb1ELb0EEEvNS_9FwdParamsE
        .type           _ZN10layer_norm13ln_fwd_kernelINS_13Kernel_traitsIfffffjLj5120ELj1ELj1ELj4ELj16ENS_18Kernel_traits_baseILj5120EfffffjLj128EEEEELb1ELb1ELb1ELb0EEEvNS_9FwdParamsE,@function
        .size           _ZN10layer_norm13ln_fwd_kernelINS_13Kernel_traitsIfffffjLj5120ELj1ELj1ELj4ELj16ENS_18Kernel_traits_baseILj5120EfffffjLj128EEEEELb1ELb1ELb1ELb0EEEvNS_9FwdParamsE,(.L_x_37318 - _ZN10layer_norm13ln_fwd_kernelINS_13Kernel_traitsIfffffjLj5120ELj1ELj1ELj4ELj16ENS_18Kernel_traits_baseILj5120EfffffjLj128EEEEELb1ELb1ELb1ELb0EEEvNS_9FwdParamsE)
        .other          _ZN10layer_norm13ln_fwd_kernelINS_13Kernel_traitsIfffffjLj5120ELj1ELj1ELj4ELj16ENS_18Kernel_traits_baseILj5120EfffffjLj128EEEEELb1ELb1ELb1ELb0EEEvNS_9FwdParamsE,@"STO_CUDA_ENTRY STV_DEFAULT"
_ZN10layer_norm13ln_fwd_kernelINS_13Kernel_traitsIfffffjLj5120ELj1ELj1ELj4ELj16ENS_18Kernel_traits_baseILj5120EfffffjLj128EEEEELb1ELb1ELb1ELb0EEEvNS_9FwdParamsE:
.text._ZN10layer_norm13ln_fwd_kernelINS_13Kernel_traitsIfffffjLj5120ELj1ELj1ELj4ELj16ENS_18Kernel_traits_baseILj5120EfffffjLj128EEEEELb1ELb1ELb1ELb0EEEvNS_9FwdParamsE:
        /* <DEDUP_REMOVED lines=35> */
[C---:B------:R-:W-:Y:S01]  /*0230*/  IADD3 R198, R194.reuse, -0x255992d5, RZ ;  /* 0xdaa66d2bc2c67810 */ /* 0x040fe20007ffe0ff */
[----:B------:R-:W-:Y:S01]  /*0240*/  VIADD R197, R194, 0x78dde6e4 ;  /* 0x78dde6e4c2c57836 */ /* 0x000fe20000000000 */
[----:B------:R-:W-:Y:S01]  /*0250*/  LOP3.LUT R8, R3, R195, RZ, 0x3c, !PT ;  /* 0x000000c303087212 */ /* 0x000fe200078e3cff */
[----:B------:R-:W-:Y:S01]  /*0260*/  IMAD.WIDE.U32 R6, R6, -0x2daee0ad, RZ ;  /* 0xd2511f5306067825 */ /* 0x000fe200078e00ff */
[----:B------:R-:W-:-:S03]  /*0270*/  IADD3 R192, R195, -0x56f99767, RZ ;  /* 0xa9066899c3c07810 */ /* 0x000fc60007ffe0ff */
[----:B------:R-:W-:Y:S01]  /*0280*/  IMAD.WIDE.U32 R8, R8, -0x326172a9, RZ ;  /* 0xcd9e8d5708087825 */ /* 0x000fe200078e00ff */
[----:B------:R-:W-:-:S03]  /*0290*/  LOP3.LUT R5, R7, R2, R204, 0x96, !PT ;  /* 0x0000000207057212 */ /* 0x000fc600078e96cc */
[----:B------:R-:W-:Y:S01]  /*02a0*/  VIADD R193, R195, 0xed9eba14 ;  /* 0xed9eba14c3c17836 */ /* 0x000fe20000000000 */
[----:B------:R-:W-:Y:S01]  /*02b0*/  LOP3.LUT R2, R9, R203, R4, 0x96, !PT ;  /* 0x000000cb09027212 */ /* 0x000fe200078e9604 */
[----:B------:R-:W-:-:S04]  /*02c0*/  IMAD.WIDE.U32 R4, R5, -0x326172a9, RZ ;  /* 0xcd9e8d5705047825 */ /* 0x000fc800078e00ff */
[----:B------:R-:W-:Y:S01]  /*02d0*/  IMAD.WIDE.U32 R2, R2, -0x2daee0ad, RZ ;  /* 0xd2511f5302027825 */ /* 0x000fe200078e00ff */
[----:B------:R-:W-:Y:S02]  /*02e0*/  LOP3.LUT R7, R5, R8, R202, 0x96, !PT ;  /* 0x0000000805077212 */ /* 0x000fe400078e96ca */
[----:B-1----:R-:W-:Y:S01]  /*02f0*/  SHF.R.S32.HI R5, RZ, 0x1f, R12 ;  /* 0x0000001fff057819 */ /* 0x002fe2000001140c */
[----:B------:R-:W-:Y:S01]  /*0300*/  VIADD R19, R194, 0x1715609d ;  /* 0x1715609dc2137836 */ /* 0x000fe20000000000 */
[----:B------:R-:W-:Y:S01]  /*0310*/  LOP3.LUT R8, R3, R6, R201, 0x96, !PT ;  /* 0x0000000603087212 */ /* 0x000fe200078e96c9 */
[----:B------:R-:W-:-:S04]  /*0320*/  IMAD.WIDE.U32 R6, R7, -0x2daee0ad, RZ ;  /* 0xd2511f5307067825 */ /* 0x000fc800078e00ff */
[----:B------:R-:W-:Y:S01]  /*0330*/  IMAD.MOV.U32 R3, RZ, RZ, R200 ;  /* 0x000000ffff037224 */ /* 0x000fe200078e00c8 */
[----:B------:R-:W-:Y:S01]  /*0340*/  LOP3.LUT R10, R7, R2, R199, 0x96, !PT ;  /* 0x00000002070a7212 */ /* 0x000fe200078e96c7 */
[----:B------:R-:W-:Y:S01]  /*0350*/  IMAD.WIDE.U32 R8, R8, -0x326172a9, RZ ;  /* 0xcd9e8d5708087825 */ /* 0x000fe200078e00ff */
[----:B------:R-:W-:Y:S02]  /*0360*/  LEA.HI R2, R5, R12, RZ, 0x2 ;  /* 0x0000000c05027211 */ /* 0x000fe400078f10ff */
[----:B------:R-:W-:Y:S01]  /*0370*/  LOP3.LUT R5, R3, 0x7f, RZ, 0x3c, !PT ;  /* 0x0000007f03057812 */ /* 0x000fe200078e3cff */
[----:B------:R-:W-:Y:S01]  /*0380*/  IMAD.WIDE.U32 R10, R10, -0x326172a9, RZ ;  /* 0xcd9e8d570a0a7825 */ /* 0x000fe200078e00ff */
[----:B------:R-:W-:Y:S02]  /*0390*/  LOP3.LUT R4, R9, R4, R198, 0x96, !PT ;  /* 0x0000000409047212 */ /* 0x000fe400078e96c6 */
[----:B------:R-:W-:Y:S02]  /*03a0*/  LEA.HI.SX32 R196, R2, R5, 0x1e ;  /* 0x0000000502c47211 */ /* 0x000fe400078ff2ff */
[----:B------:R-:W-:Y:S01]  /*03b0*/  LOP3.LUT R8, R11, R8, R197, 0x96, !PT ;  /* 0x000000080b087212 */ /* 0x000fe200078e96c5 */
[----:B------:R-:W-:Y:S01]  /*03c0*/  IMAD.WIDE.U32 R4, R4, -0x2daee0ad, RZ ;  /* 0xd2511f5304047825 */ /* 0x000fe200078e00ff */
[----:B------:R-:W-:-:S02]  /*03d0*/  ISETP.GE.U32.AND P6, PT, R196, 0x100, PT ;  /* 0x00000100c400780c */ /* 0x000fc40003fc6070 */
[----:B------:R-:W-:Y:S01]  /*03e0*/  ISETP.GE.U32.AND P5, PT, R196, 0x180, PT ;  /* 0x00000180c400780c */ /* 0x000fe20003fa6070 */
[----:B------:R-:W-:Y:S01]  /*03f0*/  IMAD.WIDE.U32 R8, R8, -0x2daee0ad, RZ ;  /* 0xd2511f5308087825 */ /* 0x000fe200078e00ff */
[C---:B------:R-:W-:Y:S02]  /*0400*/  ISETP.GE.U32.AND P4, PT, R196.reuse, 0x200, PT ;  /* 0x00000200c400780c */ /* 0x040fe40003f86070 */
[C---:B------:R-:W-:Y:S02]  /*0410*/  LOP3.LUT P0, RZ, R196.reuse, 0xffffff80, RZ, 0xc0, !PT ;  /* 0xffffff80c4ff7812 */ /* 0x040fe4000780c0ff */
[----:B------:R-:W-:Y:S02]  /*0420*/  ISETP.GE.U32.AND P3, PT, R196, 0x280, PT ;  /* 0x00000280c400780c */ /* 0x000fe40003f66070 */
[----:B------:R-:W-:Y:S02]  /*0430*/  LOP3.LUT R5, R5, R6, R193, 0x96, !PT ;  /* 0x0000000605057212 */ /* 0x000fe400078e96c1 */
[----:B------:R-:W-:-:S02]  /*0440*/  LOP3.LUT R14, R9, R4, R192, 0x96, !PT ;  /* 0x00000004090e7212 */ /* 0x000fc400078e96c0 */
[----:B------:R-:W-:Y:S01]  /*0450*/  @P6 LOP3.LUT R16, R16, 0x4000, RZ, 0xfc, !PT ;  /* 0x0000400010106812 */ /* 0x000fe200078efcff */
[----:B------:R-:W-:-:S03]  /*0460*/  IMAD.WIDE.U32 R4, R5, -0x326172a9, RZ ;  /* 0xcd9e8d5705047825 */ /* 0x000fc600078e00ff */
        /* <DEDUP_REMOVED lines=23> */
.L_x_36313:
[----:B------:R-:W-:Y:S05]  /*05e0*/  BSYNC B0 ;  /* 0x0000000000007941 */ /* 0x000fea0003800000 */
.L_x_36312:
        /* <DEDUP_REMOVED lines=18> */
.L_x_36315:
[----:B------:R-:W-:Y:S05]  /*0710*/  BSYNC B0 ;  /* 0x0000000000007941 */ /* 0x000fea0003800000 */
.L_x_36314:
        /* <DEDUP_REMOVED lines=18> */
.L_x_36317:
[----:B------:R-:W-:Y:S05]  /*0840*/  BSYNC B0 ;  /* 0x0000000000007941 */ /* 0x000fea0003800000 */
.L_x_36316:
        /* <DEDUP_REMOVED lines=18> */
.L_x_36319:
[----:B------:R-:W-:Y:S05]  /*0970*/  BSYNC B0 ;  /* 0x0000000000007941 */ /* 0x000fea0003800000 */
.L_x_36318:
        /* <DEDUP_REMOVED lines=18> */
.L_x_36321:
[----:B------:R-:W-:Y:S05]  /*0aa0*/  BSYNC B0 ;  /* 0x0000000000007941 */ /* 0x000fea0003800000 */
.L_x_36320:
[----:B------:R-:W-:Y:S01]  /*0ab0*/  ISETP.GE.U32.AND P1, PT, R196, 0x300, PT ;  /* 0x00000300c400780c */ /* 0x000fe20003f26070 */
[----:B0123--:R-:W-:Y:S01]  /*0ac0*/  IMAD.WIDE.U32 R6, R14, -0x326172a9, RZ ;  /* 0xcd9e8d570e067825 */ /* 0x00ffe200078e00ff */
[----:B------:R-:W-:Y:S01]  /*0ad0*/  IADD3 R17, R194, -0x4ab325aa, RZ ;  /* 0xb54cda56c2117810 */ /* 0x000fe20007ffe0ff */
[----:B------:R-:W-:Y:S01]  /*0ae0*/  BSSY B0, `(.L_x_36322) ;  /* 0x0000018000007945 */ /* 0x000fe20003800000 */
[----:B------:R-:W-:Y:S01]  /*0af0*/  LOP3.LUT R5, R5, R10, R19, 0x96, !PT ;  /* 0x0000000a05057212 */ /* 0x000fe200078e9613 */
[----:B------:R-:W-:Y:S01]  /*0b00*/  VIADD R15, R195, 0x646e171e ;  /* 0x646e171ec30f7836 */ /* 0x000fe20000000000 */
[----:B------:R-:W-:Y:S02]  /*0b10*/  LOP3.LUT R16, R16, 0xfffffbff, RZ, 0xc0, !PT ;  /* 0xfffffbff10107812 */ /* 0x000fe400078ec0ff */
[----:B------:R-:W-:Y:S01]  /*0b20*/  LOP3.LUT R140, R7, R4, R17, 0x96, !PT ;  /* 0x00000004078c7212 */ /* 0x000fe200078e9611 */
[----:B------:R-:W-:-:S04]  /*0b30*/  IMAD.WIDE.U32 R4, R5, -0x2daee0ad, RZ ;  /* 0xd2511f5305047825 */ /* 0x000fc800078e00ff */
[----:B------:R-:W-:Y:S01]  /*0b40*/  @P1 LOP3.LUT R16, R16, 0x400, RZ, 0xfc, !PT ;  /* 0x0000040010101812 */ /* 0x000fe200078efcff */
[----:B------:R-:W-:Y:S06]  /*0b50*/  @!P1 BRA `(.L_x_36323) ;  /* 0x0000000000409947 */ /* 0x000fec0003800000 */
[----:B------:R-:W-:Y:S01]  /*0b60*/  ULDC.64 UR8, c[0x0][0x278] ;  /* 0x00009e0000087ab9 */ /* 0x000fe20000000a00 */
[----:B------:R-:W0:Y:S01]  /*0b70*/  LDC.64 R12, c[0x0][0x260] ;  /* 0x00009800ff0c7b82 */ /* 0x000e220000000a00 */
        /* <DEDUP_REMOVED lines=13> */
[----:B------:R-:W-:-:S07]  /*0c50*/  VIADD R3, R3, 0x80 ;  /* 0x0000008003037836 */ /* 0x000fce0000000000 */
.L_x_36323:
[----:B------:R-:W-:Y:S05]  /*0c60*/  BSYNC B0 ;  /* 0x0000000000007941 */ /* 0x000fea0003800000 */
.L_x_36322:
[----:B------:R-:W-:Y:S01]  /*0c70*/  ISETP.GE.U32.AND P1, PT, R196, 0x380, PT ;  /* 0x00000380c400780c */ /* 0x000fe20003f26070 */
[----:B------:R-:W-:Y:S01]  /*0c80*/  IMAD.WIDE.U32 R140, R140, -0x2daee0ad, RZ ;  /* 0xd2511f538c8c7825 */ /* 0x000fe200078e00ff */
[----:B------:R-:W-:Y:S01]  /*0c90*/  IADD3 R14, R195, 0x1fd5c5a3, RZ ;  /* 0x1fd5c5a3c30e7810 */ /* 0x000fe20007ffe0ff */
[----:B------:R-:W-:Y:S01]  /*0ca0*/  BSSY B0, `(.L_x_36324) ;  /* 0x0000018000007945 */ /* 0x000fe20003800000 */
[----:B------:R-:W-:Y:S01]  /*0cb0*/  LOP3.LUT R5, R5, R8, R15, 0x96, !PT ;  /* 0x0000000805057212 */ /* 0x000fe200078e960f */
[----:B0-----:R-:W-:Y:S01]  /*0cc0*/  VIADD R13, R194, 0x5384540f ;  /* 0x5384540fc20d7836 */ /* 0x001fe20000000000 */
[----:B------:R-:W-:Y:S02]  /*0cd0*/  LOP3.LUT R16, R16, 0xfffffdff, RZ, 0xc0, !PT ;  /* 0xfffffdff10107812 */ /* 0x000fe400078ec0ff */
[----:B------:R-:W-:Y:S01]  /*0ce0*/  LOP3.LUT R143, R141, R4, R14, 0x96, !PT ;  /* 0x000000048d8f7212 */ /* 0x000fe200078e960e */
[----:B------:R-:W-:-:S04]  /*0cf0*/  IMAD.WIDE.U32 R4, R5, -0x326172a9, RZ ;  /* 0xcd9e8d5705047825 */ /* 0x000fc800078e00ff */
        /* <DEDUP_REMOVED lines=17> */
[----:B------:R-:W-:-:S07]  /*0e10*/  VIADD R3, R3, 0x80 ;  /* 0x0000008003037836 */ /* 0x000fce0000000000 */
.L_x_36325:
[----:B------:R-:W-:Y:S05]  /*0e20*/  BSYNC B0 ;  /* 0x0000000000007941 */ /* 0x000fea0003800000 */
.L_x_36324:
[----:B------:R-:W-:Y:S01]  /*0e30*/  ISETP.GE.U32.AND P1, PT, R196, 0x400, PT ;  /* 0x00000400c400780c */ /* 0x000fe20003f26070 */
[----:B------:R-:W-:Y:S01]  /*0e40*/  BSSY B0, `(.L_x_36326) ;  /* 0x0000015000007945 */ /* 0x000fe20003800000 */
[----:B------:R-:W-:Y:S02]  /*0e50*/  LOP3.LUT R16, R16, 0xfffffeff, RZ, 0xc0, !PT ;  /* 0xfffffeff10107812 */ /* 0x000fe400078ec0ff */
[----:B------:R-:W-:-:S09]  /*0e60*/  LOP3.LUT R142, R5, R6, R13, 0x96, !PT ;  /* 0x00000006058e7212 */ /* 0x000fd200078e960d */
[----:B------:R-:W-:Y:S01]  /*0e70*/  @P1 LOP3.LUT R16, R16, 0x100, RZ, 0xfc, !PT ;  /* 0x0000010010101812 */ /* 0x000fe200078efcff */
[----:B------:R-:W-:Y:S06]  /*0e80*/  @!P1 BRA `(.L_x_36327) ;  /* 0x0000000000409947 */ /* 0x000fec0003800000 */
[----:B------:R-:W-:Y:S01]  /*0e90*/  ULDC.64 UR6, c[0x0][0x278] ;  /* 0x00009e0000067ab9 */ /* 0x000fe20000000a00 */
[----:B0-----:R-:W0:Y:S01]  /*0ea0*/  LDC.64 R8, c[0x0][0x260] ;  /* 0x00009800ff087b82 */ /* 0x001e220000000a00 */
        /* <DEDUP_REMOVED lines=14> */
.L_x_36327:
[----:B------:R-:W-:Y:S05]  /*0f90*/  BSYNC B0 ;  /* 0x0000000000007941 */ /* 0x000fea0003800000 */
.L_x_36326:
[----:B------:R-:W-:Y:S01]  /*0fa0*/  ISETP.GE.U32.AND P1, PT, R196, 0x480, PT ;  /* 0x00000480c400780c */ /* 0x000fe20003f26070 */
[----:B------:R-:W-:Y:S01]  /*0fb0*/  BSSY B0, `(.L_x_36328) ;  /* 0x0000014000007945 */ /* 0x000fe20003800000 */
[----:B------:R-:W-:-:S11]  /*0fc0*/  LOP3.LUT R16, R16, 0xffffff7f, RZ, 0xc0, !PT ;  /* 0xffffff7f10107812 */ /* 0x000fd600078ec0ff */
[----:B------:R-:W-:Y:S01]  /*0fd0*/  @P1 LOP3.LUT R16, R16, 0x80, RZ, 0xfc, !PT ;  /* 0x0000008010101812 */ /* 0x000fe200078efcff */
[----:B------:R-:W-:Y:S06]  /*0fe0*/  @!P1 BRA `(.L_x_36329) ;  /* 0x0000000000409947 */ /* 0x000fec0003800000 */
[----:B------:R-:W-:Y:S01]  /*0ff0*/  ULDC.64 UR6, c[0x0][0x278] ;  /* 0x00009e0000067ab9 */ /* 0x000fe20000000a00 */
[----:B01----:R-:W0:Y:S01]  /*1000*/  LDC.64 R8, c[0x0][0x260] ;  /* 0x00009800ff087b82 */ /* 0x003e220000000a00 */
        /* <DEDUP_REMOVED lines=14> */
.L_x_36329:
[----:B------:R-:W-:Y:S05]  /*10f0*/  BSYNC B0 ;  /* 0x0000000000007941 */ /* 0x000fea0003800000 */
.L_x_36328:
[----:B------:R-:W-:Y:S01]  /*1100*/  ISETP.GE.U32.AND P1, PT, R196, 0x500, PT ;  /* 0x00000500c400780c */ /* 0x000fe20003f26070 */
[----:B------:R-:W-:Y:S01]  /*1110*/  BSSY B0, `(.L_x_36330) ;  /* 0x0000013000007945 */ /* 0x000fe20003800000 */
[----:B------:R-:W-:-:S11]  /*1120*/  LOP3.LUT R16, R16, 0xffffffdf, RZ, 0xc0, !PT ;  /* 0xffffffdf10107812 */ /* 0x000fd600078ec0ff */
        /* <DEDUP_REMOVED lines=16> */
[----:B------:R3:W5:Y:S02]  /*1230*/  @P1 LDG.E.128 R128, desc[UR4][R6.64] ;  /* 0x0000000406801981 */ /* 0x000764000c1e1d00 */
.L_x_36331:
[----:B------:R-:W-:Y:S05]  /*1240*/  BSYNC B0 ;  /* 0x0000000000007941 */ /* 0x000fea0003800000 */
.L_x_36330:
[----:B------:R-:W-:Y:S01]  /*1250*/  ULDC UR6, c[0x0][0x214] ;  /* 0x0000850000067ab9 */ /* 0x000fe20000000800 */
[----:B------:R-:W-:Y:S01]  /*1260*/  VIADD R12, R195, 0xdb3d7428 ;  /* 0xdb3d7428c30c7836 */ /* 0x000fe20000000000 */
[----:B------:R-:W-:Y:S01]  /*1270*/  ISETP.GE.AND P1, PT, R18, UR6, PT ;  /* 0x0000000612007c0c */ /* 0x000fe2000bf26270 */
[----:B-123--:R-:W-:Y:S01]  /*1280*/  IMAD.HI.U32 R6, R143, -0x326172a9, RZ ;  /* 0xcd9e8d578f067827 */ /* 0x00efe200078e00ff */
[----:B0-----:R-:W-:-:S11]  /*1290*/  IADD3 R11, R194, -0xe443238, RZ ;  /* 0xf1bbcdc8c20b7810 */ /* 0x001fd60007ffe0ff */
[----:B------:R-:W-:Y:S05]  /*12a0*/  @P1 EXIT ;  /* 0x000000000000194d */ /* 0x000fea0003800000 */
[----:B------:R-:W-:Y:S01]  /*12b0*/  SHF.R.S32.HI R2, RZ, 0x2, R2 ;  /* 0x00000002ff027819 */ /* 0x000fe20000011402 */
[----:B------:R-:W-:Y:S01]  /*12c0*/  IMAD.HI.U32 R3, R142, -0x2daee0ad, RZ ;  /* 0xd2511f538e037827 */ /* 0x000fe200078e00ff */
[----:B------:R-:W-:Y:S01]  /*12d0*/  LOP3.LUT R8, R208, 0x60, RZ, 0xc0, !PT ;  /* 0x00000060d0087812 */ /* 0x000fe200078ec0ff */
[----:B------:R-:W-:Y:S01]  /*12e0*/  ULDC.U8 UR6, c[0x0][0x2a0] ;  /* 0x0000a80000067ab9 */ /* 0x000fe20000000000 */
[----:B------:R-:W-:Y:S01]  /*12f0*/  LOP3.LUT R5, R2, 0x7f, RZ, 0xc0, !PT ;  /* 0x0000007f02057812 */ /* 0x000fe200078ec0ff */
[----:B------:R-:W-:Y:S01]  /*1300*/  IMAD.SHL.U32 R7, R208, 0x20, RZ ;  /* 0x00000020d0077824 */ /* 0x000fe200078e00ff */
[----:B------:R-:W-:Y:S01]  /*1310*/  SHF.R.U32.HI R2, RZ, 0x2, R2 ;  /* 0x00000002ff027819 */ /* 0x000fe20000011602 */
[----:B------:R-:W-:Y:S01]  /*1320*/  IMAD R141, R143, -0x326172a9, RZ ;  /* 0xcd9e8d578f8d7824 */ /* 0x000fe200078e02ff */
[----:B------:R-:W-:Y:S01]  /*1330*/  VIADDMNMX R8, R5, -R8, RZ, !PT ;  /* 0x8000000805087246 */ /* 0x000fe200078001ff */
[----:B------:R-:W-:Y:S01]  /*1340*/  IMAD.MOV.U32 R190, RZ, RZ, 0x1 ;  /* 0x00000001ffbe7424 */ /* 0x000fe200078e00ff */
[----:B------:R-:W-:Y:S01]  /*1350*/  LOP3.LUT R145, R3, R140, R12, 0x96, !PT ;  /* 0x0000008c03917212 */ /* 0x000fe200078e960c */
[----:B------:R-:W-:Y:S01]  /*1360*/  ULDC UR7, c[0x0][0x294] ;  /* 0x0000a50000077ab9 */ /* 0x000fe20000000800 */
[----:B------:R-:W-:Y:S01]  /*1370*/  LOP3.LUT R3, R2, 0x3fffffe0, RZ, 0xc0, !PT ;  /* 0x3fffffe002037812 */ /* 0x000fe200078ec0ff */
[----:B------:R-:W-:Y:S01]  /*1380*/  ULDC UR10, c[0x0][0x290] ;  /* 0x0000a400000a7ab9 */ /* 0x000fe20000000800 */
[----:B------:R-:W-:Y:S01]  /*1390*/  VIMNMX R2, R8, 0x20, PT ;  /* 0x0000002008027848 */ /* 0x000fe20003fe0100 */
[----:B------:R-:W-:Y:S01]  /*13a0*/  IMAD.HI.U32 R140, R145, -0x326172a9, RZ ;  /* 0xcd9e8d57918c7827 */ /* 0x000fe200078e00ff */
[----:B------:R-:W-:Y:S01]  /*13b0*/  LOP3.LUT R10, R7, 0x3e0, RZ, 0xc0, !PT ;  /* 0x000003e0070a7812 */ /* 0x000fe200078ec0ff */
[----:B------:R-:W-:Y:S01]  /*13c0*/  ULDC.64 UR8, c[0x0][0x298] ;  /* 0x0000a60000087ab9 */ /* 0x000fe20000000a00 */
[----:B------:R-:W-:Y:S01]  /*13d0*/  ISETP.NE.AND P1, PT, RZ, UR6, PT ;  /* 0x00000006ff007c0c */ /* 0x000fe2000bf25270 */
[----:B------:R-:W-:Y:S01]  /*13e0*/  IMAD.IADD R2, R2, 0x1, R3 ;  /* 0x0000000102027824 */ /* 0x000fe200078e0203 */
[----:B------:R-:W-:Y:S01]  /*13f0*/  VIADDMNMX R5, R5, -R10, RZ, !PT ;  /* 0x8000000a05057246 */ /* 0x000fe200078001ff */
[----:B------:R-:W-:Y:S01]  /*1400*/  VIADD R10, R194, 0x8ff34781 ;  /* 0x8ff34781c20a7836 */ /* 0x000fe20000000000 */
[----:B------:R-:W-:Y:S01]  /*1410*/  LOP3.LUT R144, R6, R4, R11, 0x96, !PT ;  /* 0x0000000406907212 */ /* 0x000fe200078e960b */
[----:B------:R-:W-:Y:S01]  /*1420*/  IMAD R6, R142, -0x2daee0ad, RZ ;  /* 0xd2511f538e067824 */ /* 0x000fe200078e02ff */
[----:B------:R-:W-:Y:S01]  /*1430*/  SHF.L.U32 R2, R2, 0x2, RZ ;  /* 0x0000000202027819 */ /* 0x000fe200000006ff */
[----:B------:R-:W-:Y:S01]  /*1440*/  ULDC.64 UR12, c[0x0][0x210] ;  /* 0x00008400000c7ab9 */ /* 0x000fe20000000a00 */
[----:B------:R-:W-:Y:S01]  /*1450*/  VIMNMX R4, R5, 0x20, PT ;  /* 0x0000002005047848 */ /* 0x000fe20003fe0100 */
[----:B------:R-:W-:Y:S01]  /*1460*/  IMAD.HI.U32 R7, R144, -0x2daee0ad, RZ ;  /* 0xd2511f5390077827 */ /* 0x000fe200078e00ff */
[----:B------:R-:W-:-:S02]  /*1470*/  I2FP.F32.U32 R2, R2 ;  /* 0x0000000200027245 */ /* 0x000fc40000201000 */
[----:B------:R-:W-:Y:S01]  /*1480*/  LOP3.LUT R8, R140, R141, R10, 0x96, !PT ;  /* 0x0000008d8c087212 */ /* 0x000fe200078e960a */
[----:B------:R-:W-:Y:S01]  /*1490*/  IMAD.IADD R140, R3, 0x1, R4 ;  /* 0x00000001038c7824 */ /* 0x000fe200078e0204 */
[----:B------:R-:W-:Y:S01]  /*14a0*/  IADD3 R9, R195, -0x695add53, RZ ;  /* 0x96a522adc3097810 */ /* 0x000fe20007ffe0ff */
[----:B------:R-:W-:Y:S01]  /*14b0*/  IMAD R4, R144, -0x2daee0ad, RZ ;  /* 0xd2511f5390047824 */ /* 0x000fe200078e02ff */
[----:B------:R-:W0:Y:S01]  /*14c0*/  MUFU.RCP R2, R2 ;  /* 0x0000000200027308 */ /* 0x000e220000001000 */
[----:B------:R-:W-:Y:S01]  /*14d0*/  LOP3.LUT R16, R16, 0xffff7fff, RZ, 0xc0, !PT ;  /* 0xffff7fff10107812 */ /* 0x000fe200078ec0ff */
[----:B------:R-:W-:Y:S01]  /*14e0*/  IMAD.MOV.U32 R3, RZ, RZ, RZ ;  /* 0x000000ffff037224 */ /* 0x000fe200078e00ff */
[----:B------:R-:W-:Y:S01]  /*14f0*/  LOP3.LUT R7, R7, R6, R9, 0x96, !PT ;  /* 0x0000000607077212 */ /* 0x000fe200078e9609 */
[----:B------:R-:W-:Y:S01]  /*1500*/  IMAD R6, R145, -0x326172a9, RZ ;  /* 0xcd9e8d5791067824 */ /* 0x000fe200078e02ff */
[----:B------:R-:W-:Y:S02]  /*1510*/  LOP3.LUT R5, R0, 0x3, RZ, 0xc0, !PT ;  /* 0x0000000300057812 */ /* 0x000fe400078ec0ff */
[----:B------:R-:W-:-:S02]  /*1520*/  SHF.L.U32 R0, R140, 0x2, RZ ;  /* 0x000000028c007819 */ /* 0x000fc400000006ff */
[----:B------:R-:W-:-:S07]  /*1530*/  @P1 LOP3.LUT R16, R16, 0x8000, RZ, 0xfc, !PT ;  /* 0x0000800010101812 */ /* 0x000fce00078efcff */
.L_x_36751:
[----:B------:R-:W1:Y:S08]  /*1540*/  LDC.64 R216, c[0x0][0x280] ;  /* 0x0000a000ffd87b82 */ /* 0x000e700000000a00 */
[----:B------:R-:W2:Y:S08]  /*1550*/  LDC.64 R188, c[0x0][0x288] ;  /* 0x0000a200ffbc7b82 */ /* 0x000eb00000000a00 */
[----:B------:R-:W3:Y:S01]  /*1560*/  LDC R215, c[0x0][0x218] ;  /* 0x00008600ffd77b82 */ /* 0x000ee20000000800 */
[----:B-1----:R-:W-:-:S05]  /*1570*/  IMAD.WIDE R216, R18, 0x4, R216 ;  /* 0x0000000412d87825 */ /* 0x002fca00078e02d8 */
[----:B------:R1:W4:Y:S01]  /*1580*/  LDG.E R191, desc[UR4][R216.64] ;  /* 0x00000004d8bf7981 */ /* 0x000322000c1e1900 */
[----:B--2---:R-:W-:-:S05]  /*1590*/  IMAD.WIDE R188, R18, 0x4, R188 ;  /* 0x0000000412bc7825 */ /* 0x004fca00078e02bc */
[----:B-----5:R2:W5:Y:S01]  /*15a0*/  LDG.E R213, desc[UR4][R188.64] ;  /* 0x00000004bcd57981 */ /* 0x020562000c1e1900 */
[----:B------:R-:W-:Y:S01]  /*15b0*/  BSSY B0, `(.L_x_36332) ;  /* 0x0000198000007945 */ /* 0x000fe20003800000 */
[----:B-1----:R-:W-:Y:S02]  /*15c0*/  IMAD.MOV.U32 R217, RZ, RZ, RZ ;  /* 0x000000ffffd97224 */ /* 0x002fe400078e00ff */
[----:B---3--:R-:W-:-:S05]  /*15d0*/  IMAD R214, R18, R215, RZ ;  /* 0x000000d712d67224 */ /* 0x008fca00078e02ff */
[----:B------:R-:W-:-:S04]  /*15e0*/  SHF.R.S32.HI R219, RZ, 0x1f, R214 ;  /* 0x0000001fffdb7819 */ /* 0x000fc800000114d6 */
[----:B------:R-:W-:Y:S02]  /*15f0*/  LEA.HI R219, R219, R214, RZ, 0x2 ;  /* 0x000000d6dbdb7211 */ /* 0x000fe400078f10ff */
[----:B------:R-:W-:Y:S02]  /*1600*/  SHF.R.S32.HI R214, RZ, 0x1f, R18 ;  /* 0x0000001fffd67819 */ /* 0x000fe40000011412 */
        /* <DEDUP_REMOVED lines=18> */
[----:B------:R-:W-:Y:S01]  /*1730*/  ISETP.GT.AND P3, PT, R191, RZ, PT ;  /* 0x000000ffbf00720c */ /* 0x000fe20003f64270 */
[----:B------:R-:W-:-:S12]  /*1740*/  BSSY B1, `(.L_x_36334) ;  /* 0x000005a000017945 */ /* 0x000fd80003800000 */
        /* <DEDUP_REMOVED lines=17> */
.L_x_36337:
[----:B------:R-:W-:-:S07]  /*1860*/  IMAD.MOV.U32 R209, RZ, RZ, R6 ;  /* 0x000000ffffd17224 */ /* 0x000fce00078e0006 */
.L_x_36338:
[----:B------:R-:W-:Y:S05]  /*1870*/  BSYNC B2 ;  /* 0x0000000000027941 */ /* 0x000fea0003800000 */
.L_x_36336:
        /* <DEDUP_REMOVED lines=16> */
.L_x_36342:
[----:B------:R-:W-:Y:S05]  /*1980*/  BSYNC B3 ;  /* 0x0000000000037941 */ /* 0x000fea0003800000 */
.L_x_36341:
        /* <DEDUP_REMOVED lines=42> */
.L_x_36340:
[----:B------:R-:W-:Y:S05]  /*1c30*/  BSYNC B2 ;  /* 0x0000000000027941 */ /* 0x000fea0003800000 */
.L_x_36339:
        /* <DEDUP_REMOVED lines=10> */
.L_x_36335:
[----:B------:R-:W-:Y:S05]  /*1ce0*/  BSYNC B1 ;  /* 0x0000000000017941 */ /* 0x000fea0003800000 */
.L_x_36334:
        /* <DEDUP_REMOVED lines=18> */
.L_x_36346:
[----:B------:R-:W-:-:S07]  /*1e10*/  IMAD.MOV.U32 R145, RZ, RZ, R6 ;  /* 0x000000ffff917224 */ /* 0x000fce00078e0006 */
.L_x_36347:
[----:B------:R-:W-:Y:S05]  /*1e20*/  BSYNC B2 ;  /* 0x0000000000027941 */ /* 0x000fea0003800000 */
.L_x_36345:
        /* <DEDUP_REMOVED lines=16> */
.L_x_36351:
[----:B------:R-:W-:Y:S05]  /*1f30*/  BSYNC B3 ;  /* 0x0000000000037941 */ /* 0x000fea0003800000 */
.L_x_36350:
        /* <DEDUP_REMOVED lines=42> */
.L_x_36349:
[----:B------:R-:W-:Y:S05]  /*21e0*/  BSYNC B2 ;  /* 0x0000000000027941 */ /* 0x000fea0003800000 */
.L_x_36348:
        /* <DEDUP_REMOVED lines=10> */
.L_x_36344:
[----:B------:R-:W-:Y:S05]  /*2290*/  BSYNC B1 ;  /* 0x0000000000017941 */ /* 0x000fea0003800000 */
.L_x_36343:
        /* <DEDUP_REMOVED lines=18> */
.L_x_36355:
[----:B------:R-:W-:-:S07]  /*23c0*/  IMAD.MOV.U32 R211, RZ, RZ, R6 ;  /* 0x000000ffffd37224 */ /* 0x000fce00078e0006 */
.L_x_36356:
[----:B------:R-:W-:Y:S05]  /*23d0*/  BSYNC B2 ;  /* 0x0000000000027941 */ /* 0x000fea0003800000 */
.L_x_36354:
        /* <DEDUP_REMOVED lines=16> */
.L_x_36360:
[----:B------:R-:W-:Y:S05]  /*24e0*/  BSYNC B3 ;  /* 0x0000000000037941 */ /* 0x000fea0003800000 */
.L_x_36359:
        /* <DEDUP_REMOVED lines=42> */
.L_x_36358:
[----:B------:R-:W-:Y:S05]  /*2790*/  BSYNC B2 ;  /* 0x0000000000027941 */ /* 0x000fea0003800000 */
.L_x_36357:
        /* <DEDUP_REMOVED lines=10> */
.L_x_36353:
[----:B------:R-:W-:Y:S05]  /*2840*/  BSYNC B1 ;  /* 0x0000000000017941 */ /* 0x000fea0003800000 */
.L_x_36352:
        /* <DEDUP_REMOVED lines=18> */
.L_x_36364:
[----:B------:R-:W-:-:S07]  /*2970*/  IMAD.MOV.U32 R147, RZ, RZ, R6 ;  /* 0x000000ffff937224 */ /* 0x000fce00078e0006 */
.L_x_36365:
[----:B------:R-:W-:Y:S05]  /*2980*/  BSYNC B2 ;  /* 0x0000000000027941 */ /* 0x000fea0003800000 */
.L_x_36363:
        /* <DEDUP_REMOVED lines=16> */
.L_x_36369:
[----:B------:R-:W-:Y:S05]  /*2a90*/  BSYNC B3 ;  /* 0x0000000000037941 */ /* 0x000fea0003800000 */
.L_x_36368:
        /* <DEDUP_REMOVED lines=42> */
.L_x_36367:
[----:B------:R-:W-:Y:S05]  /*2d40*/  BSYNC B2 ;  /* 0x0000000000027941 */ /* 0x000fea0003800000 */
.L_x_36366:
        /* <DEDUP_REMOVED lines=10> */
.L_x_36362:
[----:B------:R-:W-:Y:S05]  /*2df0*/  BSYNC B1 ;  /* 0x0000000000017941 */ /* 0x000fea0003800000 */
.L_x_36361:
[----:B------:R-:W1:Y:S01]  /*2e00*/  LDC.64 R188, c[0x0][0x238] ;  /* 0x00008e00ffbc7b82 */ /* 0x000e620000000a00 */
[----:B------:R-:W-:Y:S01]  /*2e10*/  BSSY B1, `(.L_x_36370) ;  /* 0x000000f000017945 */ /* 0x000fe20003800000 */
[----:B-1----:R-:W-:-:S05]  /*2e20*/  IMAD.WIDE.U32 R188, R219, 0x10, R188 ;  /* 0x00000010dbbc7825 */ /* 0x002fca00078e00bc */
[----:B------:R1:W-:Y:S01]  /*2e30*/  STG.E.128 desc[UR4][R188.64], R144 ;  /* 0x00000090bc007986 */ /* 0x0003e2000c101d04 */
[----:B------:R-:W-:Y:S05]  /*2e40*/  @!P1 BRA `(.L_x_36371) ;  /* 0x00000000002c9947 */ /* 0x000fea0003800000 */
[----:B-1----:R-:W1:Y:S01]  /*2e50*/  LDC.64 R188, c[0x0][0x240] ;  /* 0x00009000ffbc7b82 */ /* 0x002e620000000a00 */
        /* <DEDUP_REMOVED lines=8> */
[----:B-1----:R-:W-:-:S05]  /*2ee0*/  IMAD.WIDE.U32 R188, R217, 0x4, R188 ;  /* 0x00000004d9bc7825 */ /* 0x002fca00078e00bc */
[----:B------:R2:W-:Y:S02]  /*2ef0*/  STG.E desc[UR4][R188.64], R221 ;  /* 0x000000ddbc007986 */ /* 0x0005e4000c101904 */
.L_x_36371:
[----:B------:R-:W-:Y:S05]  /*2f00*/  BSYNC B1 ;  /* 0x0000000000017941 */ /* 0x000fea0003800000 */
.L_x_36370:
[----:B------:R-:W-:Y:S02]  /*2f10*/  VIADD R219, R219, 0x80 ;  /* 0x00000080dbdb7836 */ /* 0x000fe40000000000 */
[----:B------:R-:W-:-:S07]  /*2f20*/  VIADD R217, R217, 0x80 ;  /* 0x00000080d9d97836 */ /* 0x000fce0000000000 */
.L_x_36333:
[----:B------:R-:W-:Y:S05]  /*2f30*/  BSYNC B0 ;  /* 0x0000000000007941 */ /* 0x000fea0003800000 */
.L_x_36332:
[----:B------:R-:W-:Y:S01]  /*2f40*/  LOP3.LUT P2, RZ, R16, 0x4000, RZ, 0xc0, !PT ;  /* 0x0000400010ff7812 */ /* 0x000fe2000784c0ff */
        /* <DEDUP_REMOVED lines=8> */
[----:B-----5:R2:W5:Y:S01]  /*2fd0*/  @P1 LDG.E.128 R148, desc[UR4][R154.64] ;  /* 0x000000049a941981 */ /* 0x020562000c1e1d00 */
        /* <DEDUP_REMOVED lines=21> */
.L_x_36377:
[----:B------:R-:W-:-:S07]  /*3130*/  IMAD.MOV.U32 R209, RZ, RZ, R6 ;  /* 0x000000ffffd17224 */ /* 0x000fce00078e0006 */
.L_x_36378:
[----:B------:R-:W-:Y:S05]  /*3140*/  BSYNC B2 ;  /* 0x0000000000027941 */ /* 0x000fea0003800000 */
.L_x_36376:
        /* <DEDUP_REMOVED lines=16> */
.L_x_36382:
[----:B------:R-:W-:Y:S05]  /*3250*/  BSYNC B3 ;  /* 0x0000000000037941 */ /* 0x000fea0003800000 */
.L_x_36381:
        /* <DEDUP_REMOVED lines=42> */
.L_x_36380:
[----:B------:R-:W-:Y:S05]  /*3500*/  BSYNC B2 ;  /* 0x0000000000027941 */ /* 0x000fea0003800000 */
.L_x_36379:
        /* <DEDUP_REMOVED lines=10> */
.L_x_36375:
[----:B------:R-:W-:Y:S05]  /*35b0*/  BSYNC B1 ;  /* 0x0000000000017941 */ /* 0x000fea0003800000 */
.L_x_36374:
        /* <DEDUP_REMOVED lines=18> */
.L_x_36386:
[----:B------:R-:W-:-:S07]  /*36e0*/  IMAD.MOV.U32 R153, RZ, RZ, R6 ;  /* 0x000000ffff997224 */ /* 0x000fce00078e0006 */
.L_x_36387:
[----:B------:R-:W-:Y:S05]  /*36f0*/  BSYNC B2 ;  /* 0x0000000000027941 */ /* 0x000fea0003800000 */
.L_x_36385:
        /* <DEDUP_REMOVED lines=16> */
.L_x_36391:
[----:B------:R-:W-:Y:S05]  /*3800*/  BSYNC B3 ;  /* 0x0000000000037941 */ /* 0x000fea0003800000 */
.L_x_36390:
        /* <DEDUP_REMOVED lines=42> */
.L_x_36389:
[----:B------:R-:W-:Y:S05]  /*3ab0*/  BSYNC B2 ;  /* 0x0000000000027941 */ /* 0x000fea0003800000 */
.L_x_36388:
        /* <DEDUP_REMOVED lines=10> */
.L_x_36384:
[----:B------:R-:W-:Y:S05]  /*3b60*/  BSYNC B1 ;  /* 0x0000000000017941 */ /* 0x000fea0003800000 */
.L_x_36383:
        /* <DEDUP_REMOVED lines=18> */
.L_x_36395:
[----:B------:R-:W-:-:S07]  /*3c90*/  IMAD.MOV.U32 R211, RZ, RZ, R6 ;  /* 0x000000ffffd37224 */ /* 0x000fce00078e0006 */
.L_x_36396:
[----:B------:R-:W-:Y:S05]  /*3ca0*/  BSYNC B2 ;  /* 0x0000000000027941 */ /* 0x000fea0003800000 */
.L_x_36394:
        /* <DEDUP_REMOVED lines=16> */
.L_x_36400:
[----:B------:R-:W-:Y:S05]  /*3db0*/  BSYNC B3 ;  /* 0x0000000000037941 */ /* 0x000fea0003800000 */
.L_x_36399:
        /* <DEDUP_REMOVED lines=42> */
.L_x_36398:
[----:B------:R-:W-:Y:S05]  /*4060*/  BSYNC B2 ;  /* 0x0000000000027941 */ /* 0x000fea0003800000 */
.L_x_36397:
        /* <DEDUP_REMOVED lines=10> */
.L_x_36393:
[----:B------:R-:W-:Y:S05]  /*4110*/  BSYNC B1 ;  /* 0x0000000000017941 */ /* 0x000fea0003800000 */
.L_x_36392:
        /* <DEDUP_REMOVED lines=18> */
.L_x_36404:
[----:B------:R-:W-:-:S07]  /*4240*/  IMAD.MOV.U32 R155, RZ, RZ, R6 ;  /* 0x000000ffff9b7224 */ /* 0x000fce00078e0006 */
.L_x_36405:
[----:B------:R-:W-:Y:S05]  /*4250*/  BSYNC B2 ;  /* 0x0000000000027941 */ /* 0x000fea0003800000 */
.L_x_36403:
        /* <DEDUP_REMOVED lines=16> */
.L_x_36409:
[----:B------:R-:W-:Y:S05]  /*4360*/  BSYNC B3 ;  /* 0x0000000000037941 */ /* 0x000fea0003800000 */
.L_x_36408:
        /* <DEDUP_REMOVED lines=42> */
.L_x_36407:
[----:B------:R-:W-:Y:S05]  /*4610*/  BSYNC B2 ;  /* 0x0000000000027941 */ /* 0x000fea0003800000 */
.L_x_36406:
        /* <DEDUP_REMOVED lines=10> */
.L_x_36402:
[----:B------:R-:W-:Y:S05]  /*46c0*/  BSYNC B1 ;  /* 0x0000000000017941 */ /* 0x000fea0003800000 */
.L_x_36401:
        /* <DEDUP_REMOVED lines=16> */
.L_x_36411:
[----:B------:R-:W-:Y:S05]  /*47d0*/  BSYNC B1 ;  /* 0x0000000000017941 */ /* 0x000fea0003800000 */
.L_x_36410:
[----:B------:R-:W-:Y:S02]  /*47e0*/  VIADD R219, R219, 0x80 ;  /* 0x00000080dbdb7836 */ /* 0x000fe40000000000 */
[----:B------:R-:W-:-:S07]  /*47f0*/  VIADD R217, R217, 0x80 ;  /* 0x00000080d9d97836 */ /* 0x000fce0000000000 */
.L_x_36373:
[----:B------:R-:W-:Y:S05]  /*4800*/  BSYNC B0 ;  /* 0x0000000000007941 */ /* 0x000fea0003800000 */
.L_x_36372:
        /* <DEDUP_REMOVED lines=31> */
.L_x_36417:
[----:B------:R-:W-:-:S07]  /*4a00*/  IMAD.MOV.U32 R209, RZ, RZ, R6 ;  /* 0x000000ffffd17224 */ /* 0x000fce00078e0006 */
.L_x_36418:
[----:B------:R-:W-:Y:S05]  /*4a10*/  BSYNC B2 ;  /* 0x0000000000027941 */ /* 0x000fea0003800000 */
.L_x_36416:
        /* <DEDUP_REMOVED lines=16> */
.L_x_36422:
[----:B------:R-:W-:Y:S05]  /*4b20*/  BSYNC B3 ;  /* 0x0000000000037941 */ /* 0x000fea0003800000 */
.L_x_36421:
        /* <DEDUP_REMOVED lines=42> */
.L_x_36420:
[----:B------:R-:W-:Y:S05]  /*4dd0*/  BSYNC B2 ;  /* 0x0000000000027941 */ /* 0x000fea0003800000 */
.L_x_36419:
        /* <DEDUP_REMOVED lines=10> */
.L_x_36415:
[----:B------:R-:W-:Y:S05]  /*4e80*/  BSYNC B1 ;  /* 0x0000000000017941 */ /* 0x000fea0003800000 */
.L_x_36414:
        /* <DEDUP_REMOVED lines=18> */
.L_x_36426:
[----:B------:R-:W-:-:S07]  /*4fb0*/  IMAD.MOV.U32 R157, RZ, RZ, R6 ;  /* 0x000000ffff9d7224 */ /* 0x000fce00078e0006 */
.L_x_36427:
[----:B------:R-:W-:Y:S05]  /*4fc0*/  BSYNC B2 ;  /* 0x0000000000027941 */ /* 0x000fea0003800000 */
.L_x_36425:
        /* <DEDUP_REMOVED lines=16> */
.L_x_36431:
[----:B------:R-:W-:Y:S05]  /*50d0*/  BSYNC B3 ;  /* 0x0000000000037941 */ /* 0x000fea0003800000 */
.L_x_36430:
        /* <DEDUP_REMOVED lines=42> */
.L_x_36429:
[----:B------:R-:W-:Y:S05]  /*5380*/  BSYNC B2 ;  /* 0x0000000000027941 */ /* 0x000fea0003800000 */
.L_x_36428:
        /* <DEDUP_REMOVED lines=10> */
.L_x_36424:
[----:B------:R-:W-:Y:S05]  /*5430*/  BSYNC B1 ;  /* 0x0000000000017941 */ /* 0x000fea0003800000 */
.L_x_36423:
        /* <DEDUP_REMOVED lines=18> */
.L_x_36435:
[----:B------:R-:W-:-:S07]  /*5560*/  IMAD.MOV.U32 R211, RZ, RZ, R6 ;  /* 0x000000ffffd37224 */ /* 0x000fce00078e0006 */
.L_x_36436:
[----:B------:R-:W-:Y:S05]  /*5570*/  BSYNC B2 ;  /* 0x0000000000027941 */ /* 0x000fea0003800000 */
.L_x_36434:
        /* <DEDUP_REMOVED lines=16> */
.L_x_36440:
[----:B------:R-:W-:Y:S05]  /*5680*/  BSYNC B3 ;  /* 0x0000000000037941 */ /* 0x000fea0003800000 */
.L_x_36439:
        /* <DEDUP_REMOVED lines=42> */
.L_x_36438:
[----:B------:R-:W-:Y:S05]  /*5930*/  BSYNC B2 ;  /* 0x0000000000027941 */ /* 0x000fea0003800000 */
.L_x_36437:
        /* <DEDUP_REMOVED lines=10> */
.L_x_36433:
[----:B------:R-:W-:Y:S05]  /*59e0*/  BSYNC B1 ;  /* 0x0000000000017941 */ /* 0x000fea0003800000 */
.L_x_36432:
        /* <DEDUP_REMOVED lines=18> */
.L_x_36444:
[----:B------:R-:W-:-:S07]  /*5b10*/  IMAD.MOV.U32 R159, RZ, RZ, R6 ;  /* 0x000000ffff9f7224 */ /* 0x000fce00078e0006 */
.L_x_36445:
[----:B------:R-:W-:Y:S05]  /*5b20*/  BSYNC B2 ;  /* 0x0000000000027941 */ /* 0x000fea0003800000 */
.L_x_36443:
        /* <DEDUP_REMOVED lines=16> */
.L_x_36449:
[----:B------:R-:W-:Y:S05]  /*5c30*/  BSYNC B3 ;  /* 0x0000000000037941 */ /* 0x000fea0003800000 */
.L_x_36448:
        /* <DEDUP_REMOVED lines=42> */
.L_x_36447:
[----:B------:R-:W-:Y:S05]  /*5ee0*/  BSYNC B2 ;  /* 0x0000000000027941 */ /* 0x000fea0003800000 */
.L_x_36446:
        /* <DEDUP_REMOVED lines=10> */
.L_x_36442:
[----:B------:R-:W-:Y:S05]  /*5f90*/  BSYNC B1 ;  /* 0x0000000000017941 */ /* 0x000fea0003800000 */
.L_x_36441:
        /* <DEDUP_REMOVED lines=16> */
.L_x_36451:
[----:B------:R-:W-:Y:S05]  /*60a0*/  BSYNC B1 ;  /* 0x0000000000017941 */ /* 0x000fea0003800000 */
.L_x_36450:
[----:B------:R-:W-:Y:S02]  /*60b0*/  VIADD R219, R219, 0x80 ;  /* 0x00000080dbdb7836 */ /* 0x000fe40000000000 */
[----:B------:R-:W-:-:S07]  /*60c0*/  VIADD R217, R217, 0x80 ;  /* 0x00000080d9d97836 */ /* 0x000fce0000000000 */
.L_x_36413:
[----:B------:R-:W-:Y:S05]  /*60d0*/  BSYNC B0 ;  /* 0x0000000000007941 */ /* 0x000fea0003800000 */
.L_x_36412:
        /* <DEDUP_REMOVED lines=31> */
.L_x_36457:
[----:B------:R-:W-:-:S07]  /*62d0*/  IMAD.MOV.U32 R209, RZ, RZ, R6 ;  /* 0x000000ffffd17224 */ /* 0x000fce00078e0006 */
.L_x_36458:
[----:B------:R-:W-:Y:S05]  /*62e0*/  BSYNC B2 ;  /* 0x0000000000027941 */ /* 0x000fea0003800000 */
.L_x_36456:
        /* <DEDUP_REMOVED lines=16> */
.L_x_36462:
[----:B------:R-:W-:Y:S05]  /*63f0*/  BSYNC B3 ;  /* 0x0000000000037941 */ /* 0x000fea0003800000 */
.L_x_36461:
        /* <DEDUP_REMOVED lines=42> */
.L_x_36460:
[----:B------:R-:W-:Y:S05]  /*66a0*/  BSYNC B2 ;  /* 0x0000000000027941 */ /* 0x000fea0003800000 */
.L_x_36459:
        /* <DEDUP_REMOVED lines=10> */
.L_x_36455:
[----:B------:R-:W-:Y:S05]  /*6750*/  BSYNC B1 ;  /* 0x0000000000017941 */ /* 0x000fea0003800000 */
.L_x_36454:
        /* <DEDUP_REMOVED lines=18> */
.L_x_36466:
[----:B------:R-:W-:-:S07]  /*6880*/  IMAD.MOV.U32 R161, RZ, RZ, R6 ;  /* 0x000000ffffa17224 */ /* 0x000fce00078e0006 */
.L_x_36467:
[----:B------:R-:W-:Y:S05]  /*6890*/  BSYNC B2 ;  /* 0x0000000000027941 */ /* 0x000fea0003800000 */
.L_x_36465:
        /* <DEDUP_REMOVED lines=16> */
.L_x_36471:
[----:B------:R-:W-:Y:S05]  /*69a0*/  BSYNC B3 ;  /* 0x0000000000037941 */ /* 0x000fea0003800000 */
.L_x_36470:
        /* <DEDUP_REMOVED lines=42> */
.L_x_36469:
[----:B------:R-:W-:Y:S05]  /*6c50*/  BSYNC B2 ;  /* 0x0000000000027941 */ /* 0x000fea0003800000 */
.L_x_36468:
        /* <DEDUP_REMOVED lines=10> */
.L_x_36464:
[----:B------:R-:W-:Y:S05]  /*6d00*/  BSYNC B1 ;  /* 0x0000000000017941 */ /* 0x000fea0003800000 */
.L_x_36463:
        /* <DEDUP_REMOVED lines=18> */
.L_x_36475:
[----:B------:R-:W-:-:S07]  /*6e30*/  IMAD.MOV.U32 R211, RZ, RZ, R6 ;  /* 0x000000ffffd37224 */ /* 0x000fce00078e0006 */
.L_x_36476:
[----:B------:R-:W-:Y:S05]  /*6e40*/  BSYNC B2 ;  /* 0x0000000000027941 */ /* 0x000fea0003800000 */
.L_x_36474:
        /* <DEDUP_REMOVED lines=16> */
.L_x_36480:
[----:B------:R-:W-:Y:S05]  /*6f50*/  BSYNC B3 ;  /* 0x0000000000037941 */ /* 0x000fea0003800000 */
.L_x_36479:
        /* <DEDUP_REMOVED lines=42> */
.L_x_36478:
[----:B------:R-:W-:Y:S05]  /*7200*/  BSYNC B2 ;  /* 0x0000000000027941 */ /* 0x000fea0003800000 */
.L_x_36477:
        /* <DEDUP_REMOVED lines=10> */
.L_x_36473:
[----:B------:R-:W-:Y:S05]  /*72b0*/  BSYNC B1 ;  /* 0x0000000000017941 */ /* 0x000fea0003800000 */
.L_x_36472:
        /* <DEDUP_REMOVED lines=18> */
.L_x_36484:
[----:B------:R-:W-:-:S07]  /*73e0*/  IMAD.MOV.U32 R163, RZ, RZ, R6 ;  /* 0x000000ffffa37224 */ /* 0x000fce00078e0006 */
.L_x_36485:
[----:B------:R-:W-:Y:S05]  /*73f0*/  BSYNC B2 ;  /* 0x0000000000027941 */ /* 0x000fea0003800000 */
.L_x_36483:
        /* <DEDUP_REMOVED lines=16> */
.L_x_36489:
[----:B------:R-:W-:Y:S05]  /*7500*/  BSYNC B3 ;  /* 0x0000000000037941 */ /* 0x000fea0003800000 */
.L_x_36488:
        /* <DEDUP_REMOVED lines=42> */
.L_x_36487:
[----:B------:R-:W-:Y:S05]  /*77b0*/  BSYNC B2 ;  /* 0x0000000000027941 */ /* 0x000fea0003800000 */
.L_x_36486:
        /* <DEDUP_REMOVED lines=10> */
.L_x_36482:
[----:B------:R-:W-:Y:S05]  /*7860*/  BSYNC B1 ;  /* 0x0000000000017941 */ /* 0x000fea0003800000 */
.L_x_36481:
        /* <DEDUP_REMOVED lines=16> */
.L_x_36491:
[----:B------:R-:W-:Y:S05]  /*7970*/  BSYNC B1 ;  /* 0x0000000000017941 */ /* 0x000fea0003800000 */
.L_x_36490:
[----:B------:R-:W-:Y:S02]  /*7980*/  VIADD R219, R219, 0x80 ;  /* 0x00000080dbdb7836 */ /* 0x000fe40000000000 */
[----:B------:R-:W-:-:S07]  /*7990*/  VIADD R217, R217, 0x80 ;  /* 0x00000080d9d97836 */ /* 0x000fce0000000000 */
.L_x_36453:
[----:B------:R-:W-:Y:S05]  /*79a0*/  BSYNC B0 ;  /* 0x0000000000007941 */ /* 0x000fea0003800000 */
.L_x_36452:
        /* <DEDUP_REMOVED lines=31> */
.L_x_36497:
[----:B------:R-:W-:-:S07]  /*7ba0*/  IMAD.MOV.U32 R209, RZ, RZ, R6 ;  /* 0x000000ffffd17224 */ /* 0x000fce00078e0006 */
.L_x_36498:
[----:B------:R-:W-:Y:S05]  /*7bb0*/  BSYNC B2 ;  /* 0x0000000000027941 */ /* 0x000fea0003800000 */
.L_x_36496:
        /* <DEDUP_REMOVED lines=16> */
.L_x_36502:
[----:B------:R-:W-:Y:S05]  /*7cc0*/  BSYNC B3 ;  /* 0x0000000000037941 */ /* 0x000fea0003800000 */
.L_x_36501:
        /* <DEDUP_REMOVED lines=42> */
.L_x_36500:
[----:B------:R-:W-:Y:S05]  /*7f70*/  BSYNC B2 ;  /* 0x0000000000027941 */ /* 0x000fea0003800000 */
.L_x_36499:
        /* <DEDUP_REMOVED lines=10> */
.L_x_36495:
[----:B------:R-:W-:Y:S05]  /*8020*/  BSYNC B1 ;  /* 0x0000000000017941 */ /* 0x000fea0003800000 */
.L_x_36494:
        /* <DEDUP_REMOVED lines=18> */
.L_x_36506:
[----:B------:R-:W-:-:S07]  /*8150*/  IMAD.MOV.U32 R165, RZ, RZ, R6 ;  /* 0x000000ffffa57224 */ /* 0x000fce00078e0006 */
.L_x_36507:
[----:B------:R-:W-:Y:S05]  /*8160*/  BSYNC B2 ;  /* 0x0000000000027941 */ /* 0x000fea0003800000 */
.L_x_36505:
        /* <DEDUP_REMOVED lines=16> */
.L_x_36511:
[----:B------:R-:W-:Y:S05]  /*8270*/  BSYNC B3 ;  /* 0x0000000000037941 */ /* 0x000fea0003800000 */
.L_x_36510:
        /* <DEDUP_REMOVED lines=42> */
.L_x_36509:
[----:B------:R-:W-:Y:S05]  /*8520*/  BSYNC B2 ;  /* 0x0000000000027941 */ /* 0x000fea0003800000 */
.L_x_36508:
        /* <DEDUP_REMOVED lines=10> */
.L_x_36504:
[----:B------:R-:W-:Y:S05]  /*85d0*/  BSYNC B1 ;  /* 0x0000000000017941 */ /* 0x000fea0003800000 */
.L_x_36503:
        /* <DEDUP_REMOVED lines=18> */
.L_x_36515:
[----:B------:R-:W-:-:S07]  /*8700*/  IMAD.MOV.U32 R211, RZ, RZ, R6 ;  /* 0x000000ffffd37224 */ /* 0x000fce00078e0006 */
.L_x_36516:
[----:B------:R-:W-:Y:S05]  /*8710*/  BSYNC B2 ;  /* 0x0000000000027941 */ /* 0x000fea0003800000 */
.L_x_36514:
        /* <DEDUP_REMOVED lines=16> */
.L_x_36520:
[----:B------:R-:W-:Y:S05]  /*8820*/  BSYNC B3 ;  /* 0x0000000000037941 */ /* 0x000fea0003800000 */
.L_x_36519:
        /* <DEDUP_REMOVED lines=42> */
.L_x_36518:
[----:B------:R-:W-:Y:S05]  /*8ad0*/  BSYNC B2 ;  /* 0x0000000000027941 */ /* 0x000fea0003800000 */
.L_x_36517:
        /* <DEDUP_REMOVED lines=10> */
.L_x_36513:
[----:B------:R-:W-:Y:S05]  /*8b80*/  BSYNC B1 ;  /* 0x0000000000017941 */ /* 0x000fea0003800000 */
.L_x_36512:
        /* <DEDUP_REMOVED lines=18> */
.L_x_36524:
[----:B------:R-:W-:-:S07]  /*8cb0*/  IMAD.MOV.U32 R167, RZ, RZ, R6 ;  /* 0x000000ffffa77224 */ /* 0x000fce00078e0006 */
.L_x_36525:
[----:B------:R-:W-:Y:S05]  /*8cc0*/  BSYNC B2 ;  /* 0x0000000000027941 */ /* 0x000fea0003800000 */
.L_x_36523:
        /* <DEDUP_REMOVED lines=16> */
.L_x_36529:
[----:B------:R-:W-:Y:S05]  /*8dd0*/  BSYNC B3 ;  /* 0x0000000000037941 */ /* 0x000fea0003800000 */
.L_x_36528:
        /* <DEDUP_REMOVED lines=42> */
.L_x_36527:
[----:B------:R-:W-:Y:S05]  /*9080*/  BSYNC B2 ;  /* 0x0000000000027941 */ /* 0x000fea0003800000 */
.L_x_36526:
        /* <DEDUP_REMOVED lines=10> */
.L_x_36522:
[----:B------:R-:W-:Y:S05]  /*9130*/  BSYNC B1 ;  /* 0x0000000000017941 */ /* 0x000fea0003800000 */
.L_x_36521:
        /* <DEDUP_REMOVED lines=16> */
.L_x_36531:
[----:B------:R-:W-:Y:S05]  /*9240*/  BSYNC B1 ;  /* 0x0000000000017941 */ /* 0x000fea0003800000 */
.L_x_36530:
[----:B------:R-:W-:Y:S02]  /*9250*/  VIADD R219, R219, 0x80 ;  /* 0x00000080dbdb7836 */ /* 0x000fe40000000000 */
[----:B------:R-:W-:-:S07]  /*9260*/  VIADD R217, R217, 0x80 ;  /* 0x00000080d9d97836 */ /* 0x000fce0000000000 */
.L_x_36493:
[----:B------:R-:W-:Y:S05]  /*9270*/  BSYNC B0 ;  /* 0x0000000000007941 */ /* 0x000fea0003800000 */
.L_x_36492:
        /* <DEDUP_REMOVED lines=31> */
.L_x_36537:
[----:B------:R-:W-:-:S07]  /*9470*/  IMAD.MOV.U32 R209, RZ, RZ, R6 ;  /* 0x000000ffffd17224 */ /* 0x000fce00078e0006 */
.L_x_36538:
[----:B------:R-:W-:Y:S05]  /*9480*/  BSYNC B2 ;  /* 0x0000000000027941 */ /* 0x000fea0003800000 */
.L_x_36536:
        /* <DEDUP_REMOVED lines=16> */
.L_x_36542:
[----:B------:R-:W-:Y:S05]  /*9590*/  BSYNC B3 ;  /* 0x0000000000037941 */ /* 0x000fea0003800000 */
.L_x_36541:
        /* <DEDUP_REMOVED lines=42> */
.L_x_36540:
[----:B------:R-:W-:Y:S05]  /*9840*/  BSYNC B2 ;  /* 0x0000000000027941 */ /* 0x000fea0003800000 */
.L_x_36539:
        /* <DEDUP_REMOVED lines=10> */
.L_x_36535:
[----:B------:R-:W-:Y:S05]  /*98f0*/  BSYNC B1 ;  /* 0x0000000000017941 */ /* 0x000fea0003800000 */
.L_x_36534:
        /* <DEDUP_REMOVED lines=18> */
.L_x_36546:
[----:B------:R-:W-:-:S07]  /*9a20*/  IMAD.MOV.U32 R169, RZ, RZ, R6 ;  /* 0x000000ffffa97224 */ /* 0x000fce00078e0006 */
.L_x_36547:
[----:B------:R-:W-:Y:S05]  /*9a30*/  BSYNC B2 ;  /* 0x0000000000027941 */ /* 0x000fea0003800000 */
.L_x_36545:
        /* <DEDUP_REMOVED lines=16> */
.L_x_36551:
[----:B------:R-:W-:Y:S05]  /*9b40*/  BSYNC B3 ;  /* 0x0000000000037941 */ /* 0x000fea0003800000 */
.L_x_36550:
        /* <DEDUP_REMOVED lines=42> */
.L_x_36549:
[----:B------:R-:W-:Y:S05]  /*9df0*/  BSYNC B2 ;  /* 0x0000000000027941 */ /* 0x000fea0003800000 */
.L_x_36548:
        /* <DEDUP_REMOVED lines=10> */
.L_x_36544:
[----:B------:R-:W-:Y:S05]  /*9ea0*/  BSYNC B1 ;  /* 0x0000000000017941 */ /* 0x000fea0003800000 */
.L_x_36543:
        /* <DEDUP_REMOVED lines=18> */
.L_x_36555:
[----:B------:R-:W-:-:S07]  /*9fd0*/  IMAD.MOV.U32 R211, RZ, RZ, R6 ;  /* 0x000000ffffd37224 */ /* 0x000fce00078e0006 */
.L_x_36556:
[----:B------:R-:W-:Y:S05]  /*9fe0*/  BSYNC B2 ;  /* 0x0000000000027941 */ /* 0x000fea0003800000 */
.L_x_36554:
        /* <DEDUP_REMOVED lines=16> */
.L_x_36560:
[----:B------:R-:W-:Y:S05]  /*a0f0*/  BSYNC B3 ;  /* 0x0000000000037941 */ /* 0x000fea0003800000 */
.L_x_36559:
        /* <DEDUP_REMOVED lines=42> */
.L_x_36558:
[----:B------:R-:W-:Y:S05]  /*a3a0*/  BSYNC B2 ;  /* 0x0000000000027941 */ /* 0x000fea0003800000 */
.L_x_36557:
        /* <DEDUP_REMOVED lines=10> */
.L_x_36553:
[----:B------:R-:W-:Y:S05]  /*a450*/  BSYNC B1 ;  /* 0x0000000000017941 */ /* 0x000fea0003800000 */
.L_x_36552:
        /* <DEDUP_REMOVED lines=18> */
.L_x_36564:
[----:B------:R-:W-:-:S07]  /*a580*/  IMAD.MOV.U32 R171, RZ, RZ, R6 ;  /* 0x000000ffffab7224 */ /* 0x000fce00078e0006 */
.L_x_36565:
[----:B------:R-:W-:Y:S05]  /*a590*/  BSYNC B2 ;  /* 0x0000000000027941 */ /* 0x000fea0003800000 */
.L_x_36563:
        /* <DEDUP_REMOVED lines=16> */
.L_x_36569:
[----:B------:R-:W-:Y:S05]  /*a6a0*/  BSYNC B3 ;  /* 0x0000000000037941 */ /* 0x000fea0003800000 */
.L_x_36568:
        /* <DEDUP_REMOVED lines=42> */
.L_x_36567:
[----:B------:R-:W-:Y:S05]  /*a950*/  BSYNC B2 ;  /* 0x0000000000027941 */ /* 0x000fea0003800000 */
.L_x_36566:
        /* <DEDUP_REMOVED lines=10> */
.L_x_36562:
[----:B------:R-:W-:Y:S05]  /*aa00*/  BSYNC B1 ;  /* 0x0000000000017941 */ /* 0x000fea0003800000 */
.L_x_36561:
        /* <DEDUP_REMOVED lines=16> */
.L_x_36571:
[----:B------:R-:W-:Y:S05]  /*ab10*/  BSYNC B1 ;  /* 0x0000000000017941 */ /* 0x000fea0003800000 */
.L_x_36570:
[----:B------:R-:W-:Y:S02]  /*ab20*/  VIADD R219, R219, 0x80 ;  /* 0x00000080dbdb7836 */ /* 0x000fe40000000000 */
[----:B------:R-:W-:-:S07]  /*ab30*/  VIADD R217, R217, 0x80 ;  /* 0x00000080d9d97836 */ /* 0x000fce0000000000 */
.L_x_36533:
[----:B------:R-:W-:Y:S05]  /*ab40*/  BSYNC B0 ;  /* 0x0000000000007941 */ /* 0x000fea0003800000 */
.L_x_36532:
        /* <DEDUP_REMOVED lines=31> */
.L_x_36577:
[----:B------:R-:W-:-:S07]  /*ad40*/  IMAD.MOV.U32 R209, RZ, RZ, R6 ;  /* 0x000000ffffd17224 */ /* 0x000fce00078e0006 */
.L_x_36578:
[----:B------:R-:W-:Y:S05]  /*ad50*/  BSYNC B2 ;  /* 0x0000000000027941 */ /* 0x000fea0003800000 */
.L_x_36576:
        /* <DEDUP_REMOVED lines=16> */
.L_x_36582:
[----:B------:R-:W-:Y:S05]  /*ae60*/  BSYNC B3 ;  /* 0x0000000000037941 */ /* 0x000fea0003800000 */
.L_x_36581:
        /* <DEDUP_REMOVED lines=42> */
.L_x_36580:
[----:B------:R-:W-:Y:S05]  /*b110*/  BSYNC B2 ;  /* 0x0000000000027941 */ /* 0x000fea0003800000 */
.L_x_36579:
        /* <DEDUP_REMOVED lines=10> */
.L_x_36575:
[----:B------:R-:W-:Y:S05]  /*b1c0*/  BSYNC B1 ;  /* 0x0000000000017941 */ /* 0x000fea0003800000 */
.L_x_36574:
        /* <DEDUP_REMOVED lines=18> */
.L_x_36586:
[----:B------:R-:W-:-:S07]  /*b2f0*/  IMAD.MOV.U32 R173, RZ, RZ, R6 ;  /* 0x000000ffffad7224 */ /* 0x000fce00078e0006 */
.L_x_36587:
[----:B------:R-:W-:Y:S05]  /*b300*/  BSYNC B2 ;  /* 0x0000000000027941 */ /* 0x000fea0003800000 */
.L_x_36585:
        /* <DEDUP_REMOVED lines=16> */
.L_x_36591:
[----:B------:R-:W-:Y:S05]  /*b410*/  BSYNC B3 ;  /* 0x0000000000037941 */ /* 0x000fea0003800000 */
.L_x_36590:
        /* <DEDUP_REMOVED lines=42> */
.L_x_36589:
[----:B------:R-:W-:Y:S05]  /*b6c0*/  BSYNC B2 ;  /* 0x0000000000027941 */ /* 0x000fea0003800000 */
.L_x_36588:
        /* <DEDUP_REMOVED lines=10> */
.L_x_36584:
[----:B------:R-:W-:Y:S05]  /*b770*/  BSYNC B1 ;  /* 0x0000000000017941 */ /* 0x000fea0003800000 */
.L_x_36583:
        /* <DEDUP_REMOVED lines=18> */
.L_x_36595:
[----:B------:R-:W-:-:S07]  /*b8a0*/  MOV R211, R6 ;  /* 0x0000000600d37202 */ /* 0x000fce0000000f00 */
.L_x_36596:
[----:B------:R-:W-:Y:S05]  /*b8b0*/  BSYNC B2 ;  /* 0x0000000000027941 */ /* 0x000fea0003800000 */
.L_x_36594:
        /* <DEDUP_REMOVED lines=16> */
.L_x_36600:
[----:B------:R-:W-:Y:S05]  /*b9c0*/  BSYNC B3 ;  /* 0x0000000000037941 */ /* 0x000fea0003800000 */
.L_x_36599:
        /* <DEDUP_REMOVED lines=42> */
.L_x_36598:
[----:B------:R-:W-:Y:S05]  /*bc70*/  BSYNC B2 ;  /* 0x0000000000027941 */ /* 0x000fea0003800000 */
.L_x_36597:
        /* <DEDUP_REMOVED lines=10> */
.L_x_36593:
[----:B------:R-:W-:Y:S05]  /*bd20*/  BSYNC B1 ;  /* 0x0000000000017941 */ /* 0x000fea0003800000 */
.L_x_36592:
        /* <DEDUP_REMOVED lines=18> */
.L_x_36604:
[----:B------:R-:W-:-:S07]  /*be50*/  IMAD.MOV.U32 R175, RZ, RZ, R6 ;  /* 0x000000ffffaf7224 */ /* 0x000fce00078e0006 */
.L_x_36605:
[----:B------:R-:W-:Y:S05]  /*be60*/  BSYNC B2 ;  /* 0x0000000000027941 */ /* 0x000fea0003800000 */
.L_x_36603:
        /* <DEDUP_REMOVED lines=16> */
.L_x_36609:
[----:B------:R-:W-:Y:S05]  /*bf70*/  BSYNC B3 ;  /* 0x0000000000037941 */ /* 0x000fea0003800000 */
.L_x_36608:
        /* <DEDUP_REMOVED lines=42> */
.L_x_36607:
[----:B------:R-:W-:Y:S05]  /*c220*/  BSYNC B2 ;  /* 0x0000000000027941 */ /* 0x000fea0003800000 */
.L_x_36606:
        /* <DEDUP_REMOVED lines=10> */
.L_x_36602:
[----:B------:R-:W-:Y:S05]  /*c2d0*/  BSYNC B1 ;  /* 0x0000000000017941 */ /* 0x000fea0003800000 */
.L_x_36601:
[----:B------:R-:W1:Y:S01]  /*c2e0*/  LDC.64 R188, c[0x0][0x238] ;  /* 0x00008e00ffbc7b82 */ /* 0x000e620000000a00 */
[----:B------:R-:W-:Y:S01]  /*c2f0*/  BSSY B1, `(.L_x_36610) ;  /* 0x000000f000017945 */ /* 0x000fe20003800000 */
[----:B-1----:R-:W-:-:S05]  /*c300*/  IMAD.WIDE.U32 R188, R219, 0x10, R188 ;  /* 0x00000010dbbc7825 */ /* 0x002fca00078e00bc */
[----:B------:R1:W-:Y:S01]  /*c310*/  STG.E.128 desc[UR4][R188.64], R172 ;  /* 0x000000acbc007986 */ /* 0x0003e2000c101d04 */
[----:B------:R-:W-:Y:S05]  /*c320*/  @!P1 BRA `(.L_x_36611) ;  /* 0x00000000002c9947 */ /* 0x000fea0003800000 */
[----:B-1----:R-:W1:Y:S01]  /*c330*/  LDC.64 R188, c[0x0][0x240] ;  /* 0x00009000ffbc7b82 */ /* 0x002e620000000a00 */
        /* <DEDUP_REMOVED lines=10> */
.L_x_36611:
[----:B------:R-:W-:Y:S05]  /*c3e0*/  BSYNC B1 ;  /* 0x0000000000017941 */ /* 0x000fea0003800000 */
.L_x_36610:
[----:B------:R-:W-:Y:S01]  /*c3f0*/  VIADD R219, R219, 0x80 ;  /* 0x00000080dbdb7836 */ /* 0x000fe20000000000 */
[----:B------:R-:W-:-:S07]  /*c400*/  IADD3 R217, R217, 0x80, RZ ;  /* 0x00000080d9d97810 */ /* 0x000fce0007ffe0ff */
.L_x_36573:
[----:B------:R-:W-:Y:S05]  /*c410*/  BSYNC B0 ;  /* 0x0000000000007941 */ /* 0x000fea0003800000 */
.L_x_36572:
        /* <DEDUP_REMOVED lines=31> */
.L_x_36617:
[----:B------:R-:W-:-:S07]  /*c610*/  MOV R209, R6 ;  /* 0x0000000600d17202 */ /* 0x000fce0000000f00 */
.L_x_36618:
[----:B------:R-:W-:Y:S05]  /*c620*/  BSYNC B2 ;  /* 0x0000000000027941 */ /* 0x000fea0003800000 */
.L_x_36616:
        /* <DEDUP_REMOVED lines=16> */
.L_x_36622:
[----:B------:R-:W-:Y:S05]  /*c730*/  BSYNC B3 ;  /* 0x0000000000037941 */ /* 0x000fea0003800000 */
.L_x_36621:
        /* <DEDUP_REMOVED lines=42> */
.L_x_36620:
[----:B------:R-:W-:Y:S05]  /*c9e0*/  BSYNC B2 ;  /* 0x0000000000027941 */ /* 0x000fea0003800000 */
.L_x_36619:
        /* <DEDUP_REMOVED lines=10> */
.L_x_36615:
[----:B------:R-:W-:Y:S05]  /*ca90*/  BSYNC B1 ;  /* 0x0000000000017941 */ /* 0x000fea0003800000 */
.L_x_36614:
        /* <DEDUP_REMOVED lines=18> */
.L_x_36626:
[----:B------:R-:W-:-:S07]  /*cbc0*/  IMAD.MOV.U32 R177, RZ, RZ, R6 ;  /* 0x000000ffffb17224 */ /* 0x000fce00078e0006 */
.L_x_36627:
[----:B------:R-:W-:Y:S05]  /*cbd0*/  BSYNC B2 ;  /* 0x0000000000027941 */ /* 0x000fea0003800000 */
.L_x_36625:
        /* <DEDUP_REMOVED lines=16> */
.L_x_36631:
[----:B------:R-:W-:Y:S05]  /*cce0*/  BSYNC B3 ;  /* 0x0000000000037941 */ /* 0x000fea0003800000 */
.L_x_36630:
        /* <DEDUP_REMOVED lines=42> */
.L_x_36629:
[----:B------:R-:W-:Y:S05]  /*cf90*/  BSYNC B2 ;  /* 0x0000000000027941 */ /* 0x000fea0003800000 */
.L_x_36628:
        /* <DEDUP_REMOVED lines=10> */
.L_x_36624:
[----:B------:R-:W-:Y:S05]  /*d040*/  BSYNC B1 ;  /* 0x0000000000017941 */ /* 0x000fea0003800000 */
.L_x_36623:
        /* <DEDUP_REMOVED lines=18> */
.L_x_36635:
[----:B------:R-:W-:-:S07]  /*d170*/  MOV R211, R6 ;  /* 0x0000000600d37202 */ /* 0x000fce0000000f00 */
.L_x_36636:
[----:B------:R-:W-:Y:S05]  /*d180*/  BSYNC B2 ;  /* 0x0000000000027941 */ /* 0x000fea0003800000 */
.L_x_36634:
        /* <DEDUP_REMOVED lines=16> */
.L_x_36640:
[----:B------:R-:W-:Y:S05]  /*d290*/  BSYNC B3 ;  /* 0x0000000000037941 */ /* 0x000fea0003800000 */
.L_x_36639:
        /* <DEDUP_REMOVED lines=42> */
.L_x_36638:
[----:B------:R-:W-:Y:S05]  /*d540*/  BSYNC B2 ;  /* 0x0000000000027941 */ /* 0x000fea0003800000 */
.L_x_36637:
        /* <DEDUP_REMOVED lines=10> */
.L_x_36633:
[----:B------:R-:W-:Y:S05]  /*d5f0*/  BSYNC B1 ;  /* 0x0000000000017941 */ /* 0x000fea0003800000 */
.L_x_36632:
        /* <DEDUP_REMOVED lines=18> */
.L_x_36644:
[----:B------:R-:W-:-:S07]  /*d720*/  IMAD.MOV.U32 R179, RZ, RZ, R6 ;  /* 0x000000ffffb37224 */ /* 0x000fce00078e0006 */
.L_x_36645:
[----:B------:R-:W-:Y:S05]  /*d730*/  BSYNC B2 ;  /* 0x0000000000027941 */ /* 0x000fea0003800000 */
.L_x_36643:
        /* <DEDUP_REMOVED lines=16> */
.L_x_36649:
[----:B------:R-:W-:Y:S05]  /*d840*/  BSYNC B3 ;  /* 0x0000000000037941 */ /* 0x000fea0003800000 */
.L_x_36648:
        /* <DEDUP_REMOVED lines=42> */
.L_x_36647:
[----:B------:R-:W-:Y:S05]  /*daf0*/  BSYNC B2 ;  /* 0x0000000000027941 */ /* 0x000fea0003800000 */
.L_x_36646:
        /* <DEDUP_REMOVED lines=10> */
.L_x_36642:
[----:B------:R-:W-:Y:S05]  /*dba0*/  BSYNC B1 ;  /* 0x0000000000017941 */ /* 0x000fea0003800000 */
.L_x_36641:
        /* <DEDUP_REMOVED lines=16> */
.L_x_36651:
[----:B------:R-:W-:Y:S05]  /*dcb0*/  BSYNC B1 ;  /* 0x0000000000017941 */ /* 0x000fea0003800000 */
.L_x_36650:
[----:B------:R-:W-:Y:S01]  /*dcc0*/  VIADD R219, R219, 0x80 ;  /* 0x00000080dbdb7836 */ /* 0x000fe20000000000 */
[----:B------:R-:W-:-:S07]  /*dcd0*/  IADD3 R217, R217, 0x80, RZ ;  /* 0x00000080d9d97810 */ /* 0x000fce0007ffe0ff */
.L_x_36613:
[----:B------:R-:W-:Y:S05]  /*dce0*/  BSYNC B0 ;  /* 0x0000000000007941 */ /* 0x000fea0003800000 */
.L_x_36612:
        /* <DEDUP_REMOVED lines=31> */
.L_x_36657:
[----:B------:R-:W-:-:S07]  /*dee0*/  MOV R209, R6 ;  /* 0x0000000600d17202 */ /* 0x000fce0000000f00 */
.L_x_36658:
[----:B------:R-:W-:Y:S05]  /*def0*/  BSYNC B2 ;  /* 0x0000000000027941 */ /* 0x000fea0003800000 */
.L_x_36656:
        /* <DEDUP_REMOVED lines=16> */
.L_x_36662:
[----:B------:R-:W-:Y:S05]  /*e000*/  BSYNC B3 ;  /* 0x0000000000037941 */ /* 0x000fea0003800000 */
.L_x_36661:
        /* <DEDUP_REMOVED lines=42> */
.L_x_36660:
[----:B------:R-:W-:Y:S05]  /*e2b0*/  BSYNC B2 ;  /* 0x0000000000027941 */ /* 0x000fea0003800000 */
.L_x_36659:
        /* <DEDUP_REMOVED lines=10> */
.L_x_36655:
[----:B------:R-:W-:Y:S05]  /*e360*/  BSYNC B1 ;  /* 0x0000000000017941 */ /* 0x000fea0003800000 */
.L_x_36654:
        /* <DEDUP_REMOVED lines=18> */
.L_x_36666:
[----:B------:R-:W-:-:S07]  /*e490*/  IMAD.MOV.U32 R181, RZ, RZ, R6 ;  /* 0x000000ffffb57224 */ /* 0x000fce00078e0006 */
.L_x_36667:
[----:B------:R-:W-:Y:S05]  /*e4a0*/  BSYNC B2 ;  /* 0x0000000000027941 */ /* 0x000fea0003800000 */
.L_x_36665:
        /* <DEDUP_REMOVED lines=16> */
.L_x_36671:
[----:B------:R-:W-:Y:S05]  /*e5b0*/  BSYNC B3 ;  /* 0x0000000000037941 */ /* 0x000fea0003800000 */
.L_x_36670:
        /* <DEDUP_REMOVED lines=42> */
.L_x_36669:
[----:B------:R-:W-:Y:S05]  /*e860*/  BSYNC B2 ;  /* 0x0000000000027941 */ /* 0x000fea0003800000 */
.L_x_36668:
        /* <DEDUP_REMOVED lines=10> */
.L_x_36664:
[----:B------:R-:W-:Y:S05]  /*e910*/  BSYNC B1 ;  /* 0x0000000000017941 */ /* 0x000fea0003800000 */
.L_x_36663:
        /* <DEDUP_REMOVED lines=18> */
.L_x_36675:
[----:B------:R-:W-:-:S07]  /*ea40*/  MOV R211, R6 ;  /* 0x0000000600d37202 */ /* 0x000fce0000000f00 */
.L_x_36676:
[----:B------:R-:W-:Y:S05]  /*ea50*/  BSYNC B2 ;  /* 0x0000000000027941 */ /* 0x000fea0003800000 */
.L_x_36674:
        /* <DEDUP_REMOVED lines=16> */
.L_x_36680:
[----:B------:R-:W-:Y:S05]  /*eb60*/  BSYNC B3 ;  /* 0x0000000000037941 */ /* 0x000fea0003800000 */
.L_x_36679:
        /* <DEDUP_REMOVED lines=42> */
.L_x_36678:
[----:B------:R-:W-:Y:S05]  /*ee10*/  BSYNC B2 ;  /* 0x0000000000027941 */ /* 0x000fea0003800000 */
.L_x_36677:
        /* <DEDUP_REMOVED lines=10> */
.L_x_36673:
[----:B------:R-:W-:Y:S05]  /*eec0*/  BSYNC B1 ;  /* 0x0000000000017941 */ /* 0x000fea0003800000 */
.L_x_36672:
        /* <DEDUP_REMOVED lines=18> */
.L_x_36684:
[----:B------:R-:W-:-:S07]  /*eff0*/  IMAD.MOV.U32 R183, RZ, RZ, R6 ;  /* 0x000000ffffb77224 */ /* 0x000fce00078e0006 */
.L_x_36685:
[----:B------:R-:W-:Y:S05]  /*f000*/  BSYNC B2 ;  /* 0x0000000000027941 */ /* 0x000fea0003800000 */
.L_x_36683:
        /* <DEDUP_REMOVED lines=16> */
.L_x_36689:
[----:B------:R-:W-:Y:S05]  /*f110*/  BSYNC B3 ;  /* 0x0000000000037941 */ /* 0x000fea0003800000 */
.L_x_36688:
        /* <DEDUP_REMOVED lines=42> */
.L_x_36687:
[----:B------:R-:W-:Y:S05]  /*f3c0*/  BSYNC B2 ;  /* 0x0000000000027941 */ /* 0x000fea0003800000 */
.L_x_36686:
        /* <DEDUP_REMOVED lines=10> */
.L_x_36682:
[----:B------:R-:W-:Y:S05]  /*f470*/  BSYNC B1 ;  /* 0x0000000000017941 */ /* 0x000fea0003800000 */
.L_x_36681:
        /* <DEDUP_REMOVED lines=16> */
.L_x_36691:
[----:B------:R-:W-:Y:S05]  /*f580*/  BSYNC B1 ;  /* 0x0000000000017941 */ /* 0x000fea0003800000 */
.L_x_36690:
[----:B------:R-:W-:Y:S01]  /*f590*/  VIADD R219, R219, 0x80 ;  /* 0x00000080dbdb7836 */ /* 0x000fe20000000000 */
[----:B------:R-:W-:-:S07]  /*f5a0*/  IADD3 R217, R217, 0x80, RZ ;  /* 0x00000080d9d97810 */ /* 0x000fce0007ffe0ff */
.L_x_36653:
[----:B------:R-:W-:Y:S05]  /*f5b0*/  BSYNC B0 ;  /* 0x0000000000007941 */ /* 0x000fea0003800000 */
.L_x_36652:
        /* <DEDUP_REMOVED lines=31> */
.L_x_36697:
[----:B------:R-:W-:-:S07]  /*f7b0*/  MOV R191, R6 ;  /* 0x0000000600bf7202 */ /* 0x000fce0000000f00 */
.L_x_36698:
[----:B------:R-:W-:Y:S05]  /*f7c0*/  BSYNC B2 ;  /* 0x0000000000027941 */ /* 0x000fea0003800000 */
.L_x_36696:
        /* <DEDUP_REMOVED lines=16> */
.L_x_36702:
[----:B------:R-:W-:Y:S05]  /*f8d0*/  BSYNC B3 ;  /* 0x0000000000037941 */ /* 0x000fea0003800000 */
.L_x_36701:
        /* <DEDUP_REMOVED lines=42> */
.L_x_36700:
[----:B------:R-:W-:Y:S05]  /*fb80*/  BSYNC B2 ;  /* 0x0000000000027941 */ /* 0x000fea0003800000 */
.L_x_36699:
        /* <DEDUP_REMOVED lines=10> */
.L_x_36695:
[----:B------:R-:W-:Y:S05]  /*fc30*/  BSYNC B1 ;  /* 0x0000000000017941 */ /* 0x000fea0003800000 */
.L_x_36694:
        /* <DEDUP_REMOVED lines=18> */
.L_x_36706:
[----:B------:R-:W-:-:S07]  /*fd60*/  IMAD.MOV.U32 R185, RZ, RZ, R6 ;  /* 0x000000ffffb97224 */ /* 0x000fce00078e0006 */
.L_x_36707:
[----:B------:R-:W-:Y:S05]  /*fd70*/  BSYNC B2 ;  /* 0x0000000000027941 */ /* 0x000fea0003800000 */
.L_x_36705:
        /* <DEDUP_REMOVED lines=16> */
.L_x_36711:
[----:B------:R-:W-:Y:S05]  /*fe80*/  BSYNC B3 ;  /* 0x0000000000037941 */ /* 0x000fea0003800000 */
.L_x_36710:
        /* <DEDUP_REMOVED lines=42> */
.L_x_36709:
[----:B------:R-:W-:Y:S05]  /*10130*/  BSYNC B2 ;  /* 0x0000000000027941 */ /* 0x000fea0003800000 */
.L_x_36708:
        /* <DEDUP_REMOVED lines=10> */
.L_x_36704:
[----:B------:R-:W-:Y:S05]  /*101e0*/  BSYNC B1 ;  /* 0x0000000000017941 */ /* 0x000fea0003800000 */
.L_x_36703:
        /* <DEDUP_REMOVED lines=18> */
.L_x_36715:
[----:B------:R-:W-:-:S07]  /*10310*/  MOV R191, R6 ;  /* 0x0000000600bf7202 */ /* 0x000fce0000000f00 */
.L_x_36716:
[----:B------:R-:W-:Y:S05]  /*10320*/  BSYNC B2 ;  /* 0x0000000000027941 */ /* 0x000fea0003800000 */
.L_x_36714:
        /* <DEDUP_REMOVED lines=16> */
.L_x_36720:
[----:B------:R-:W-:Y:S05]  /*10430*/  BSYNC B3 ;  /* 0x0000000000037941 */ /* 0x000fea0003800000 */
.L_x_36719:
        /* <DEDUP_REMOVED lines=42> */
.L_x_36718:
[----:B------:R-:W-:Y:S05]  /*106e0*/  BSYNC B2 ;  /* 0x0000000000027941 */ /* 0x000fea0003800000 */
.L_x_36717:
        /* <DEDUP_REMOVED lines=10> */
.L_x_36713:
[----:B------:R-:W-:Y:S05]  /*10790*/  BSYNC B1 ;  /* 0x0000000000017941 */ /* 0x000fea0003800000 */
.L_x_36712:
        /* <DEDUP_REMOVED lines=18> */
.L_x_36724:
[----:B------:R-:W-:-:S07]  /*108c0*/  IMAD.MOV.U32 R187, RZ, RZ, R6 ;  /* 0x000000ffffbb7224 */ /* 0x000fce00078e0006 */
.L_x_36725:
[----:B------:R-:W-:Y:S05]  /*108d0*/  BSYNC B2 ;  /* 0x0000000000027941 */ /* 0x000fea0003800000 */
.L_x_36723:
        /* <DEDUP_REMOVED lines=16> */
.L_x_36729:
[----:B------:R-:W-:Y:S05]  /*109e0*/  BSYNC B3 ;  /* 0x0000000000037941 */ /* 0x000fea0003800000 */
.L_x_36728:
        /* <DEDUP_REMOVED lines=42> */
.L_x_36727:
[----:B------:R-:W-:Y:S05]  /*10c90*/  BSYNC B2 ;  /* 0x0000000000027941 */ /* 0x000fea0003800000 */
.L_x_36726:
        /* <DEDUP_REMOVED lines=10> */
.L_x_36722:
[----:B------:R-:W-:Y:S05]  /*10d40*/  BSYNC B1 ;  /* 0x0000000000017941 */ /* 0x000fea0003800000 */
.L_x_36721:
[----:B------:R-:W1:Y:S02]  /*10d50*/  LDC.64 R188, c[0x0][0x238] ;  /* 0x00008e00ffbc7b82 */ /* 0x000e640000000a00 */
[----:B-1----:R-:W-:-:S05]  /*10d60*/  IMAD.WIDE.U32 R188, R219, 0x10, R188 ;  /* 0x00000010dbbc7825 */ /* 0x002fca00078e00bc */
[----:B------:R3:W-:Y:S01]  /*10d70*/  STG.E.128 desc[UR4][R188.64], R184 ;  /* 0x000000b8bc007986 */ /* 0x0007e2000c101d04 */
[----:B------:R-:W-:Y:S05]  /*10d80*/  @!P1 BRA `(.L_x_36693) ;  /* 0x00000000002c9947 */ /* 0x000fea0003800000 */
[----:B---3--:R-:W1:Y:S01]  /*10d90*/  LDC.64 R188, c[0x0][0x240] ;  /* 0x00009000ffbc7b82 */ /* 0x008e620000000a00 */
        /* <DEDUP_REMOVED lines=10> */
.L_x_36693:
[----:B------:R-:W-:Y:S05]  /*10e40*/  BSYNC B0 ;  /* 0x0000000000007941 */ /* 0x000fea0003800000 */
.L_x_36692:
[----:B-1234-:R-:W-:Y:S01]  /*10e50*/  FADD.FTZ R188, RZ, R144 ;  /* 0x00000090ffbc7221 */ /* 0x01efe20000010000 */
        /* <DEDUP_REMOVED lines=68> */
[----:B------:R-:W1:Y:S01]  /*112a0*/  SHFL.BFLY PT, R188, R189, 0x1, 0x1f ;  /* 0x0c201f00bdbc7f89 */ /* 0x000e6200000e0000 */
[----:B------:R-:W-:Y:S02]  /*112b0*/  P2R R223, PR, RZ, 0x8 ;  /* 0x00000008ffdf7803 */ /* 0x000fe40000000000 */
[C---:B------:R-:W-:Y:S02]  /*112c0*/  LOP3.LUT P3, RZ, R16.reuse, 0x8, RZ, 0xc0, !PT ;  /* 0x0000000810ff7812 */ /* 0x040fe4000786c0ff */
[----:B------:R-:W-:Y:S02]  /*112d0*/  P2R R224, PR, RZ, 0x10 ;  /* 0x00000010ffe07803 */ /* 0x000fe40000000000 */
[C---:B------:R-:W-:Y:S02]  /*112e0*/  LOP3.LUT P4, RZ, R16.reuse, 0x4, RZ, 0xc0, !PT ;  /* 0x0000000410ff7812 */ /* 0x040fe4000788c0ff */
[----:B------:R-:W-:Y:S02]  /*112f0*/  P2R R222, PR, RZ, 0x20 ;  /* 0x00000020ffde7803 */ /* 0x000fe40000000000 */
[----:B------:R-:W-:-:S02]  /*11300*/  LOP3.LUT P5, RZ, R16, 0x2, RZ, 0xc0, !PT ;  /* 0x0000000210ff7812 */ /* 0x000fc400078ac0ff */
        /* <DEDUP_REMOVED lines=104> */
.L_x_36762:
        /* <DEDUP_REMOVED lines=101> */
.L_x_36734:
[----:B------:R-:W-:Y:S05]  /*11fe0*/  BSYNC B1 ;  /* 0x0000000000017941 */ /* 0x000fea0003800000 */
.L_x_36733:
        /* <DEDUP_REMOVED lines=19> */
.L_x_36736:
[----:B------:R-:W-:Y:S05]  /*12120*/  BSYNC B1 ;  /* 0x0000000000017941 */ /* 0x000fea0003800000 */
.L_x_36735:
        /* <DEDUP_REMOVED lines=19> */
.L_x_36738:
[----:B------:R-:W-:Y:S05]  /*12260*/  BSYNC B1 ;  /* 0x0000000000017941 */ /* 0x000fea0003800000 */
.L_x_36737:
        /* <DEDUP_REMOVED lines=19> */
.L_x_36740:
[----:B------:R-:W-:Y:S05]  /*123a0*/  BSYNC B1 ;  /* 0x0000000000017941 */ /* 0x000fea0003800000 */
.L_x_36739:
        /* <DEDUP_REMOVED lines=19> */
.L_x_36742:
[----:B------:R-:W-:Y:S05]  /*124e0*/  BSYNC B1 ;  /* 0x0000000000017941 */ /* 0x000fea0003800000 */
.L_x_36741:
        /* <DEDUP_REMOVED lines=19> */
.L_x_36744:
[----:B------:R-:W-:Y:S05]  /*12620*/  BSYNC B1 ;  /* 0x0000000000017941 */ /* 0x000fea0003800000 */
.L_x_36743:
        /* <DEDUP_REMOVED lines=19> */
.L_x_36746:
[----:B------:R-:W-:Y:S05]  /*12760*/  BSYNC B1 ;  /* 0x0000000000017941 */ /* 0x000fea0003800000 */
.L_x_36745:
        /* <DEDUP_REMOVED lines=19> */
.L_x_36748:
[----:B------:R-:W-:Y:S05]  /*128a0*/  BSYNC B1 ;  /* 0x0000000000017941 */ /* 0x000fea0003800000 */
.L_x_36747:
        /* <DEDUP_REMOVED lines=19> */
.L_x_36750:
[----:B------:R-:W-:Y:S05]  /*129e0*/  BSYNC B1 ;  /* 0x0000000000017941 */ /* 0x000fea0003800000 */
.L_x_36749:
        /* <DEDUP_REMOVED lines=17> */
.L_x_36732:
[----:B------:R-:W-:Y:S05]  /*12b00*/  BSYNC B0 ;  /* 0x0000000000007941 */ /* 0x000fea0003800000 */
.L_x_36731:
[----:B------:R-:W-:Y:S02]  /*12b10*/  LOP3.LUT P1, RZ, R16, 0x10, RZ, 0xc0, !PT ;  /* 0x0000001010ff7812 */ /* 0x000fe4000782c0ff */
[----:B------:R-:W-:Y:S02]  /*12b20*/  IADD3 R18, R18, UR12, RZ ;  /* 0x0000000c12127c10 */ /* 0x000fe4000fffe0ff */
[----:B01234-:R-:W-:Y:S02]  /*12b30*/  SEL R190, RZ, 0x1, P1 ;  /* 0x00000001ffbe7807 */ /* 0x01ffe40000800000 */
[----:B------:R-:W-:-:S13]  /*12b40*/  ISETP.GE.AND P1, PT, R18, UR13, PT ;  /* 0x0000000d12007c0c */ /* 0x000fda000bf26270 */
[----:B------:R-:W-:Y:S05]  /*12b50*/  @!P1 BRA `(.L_x_36751) ;  /* 0xfffffee800789947 */ /* 0x000fea000383ffff */
[----:B------:R-:W-:Y:S05]  /*12b60*/  EXIT ;  /* 0x000000000000794d */ /* 0x000fea0003800000 */
.L_x_36730:
[----:B------:R-:W-:Y:S01]  /*12b70*/  HFMA2.MMA R225, -RZ, RZ, 0, 5.9604644775390625e-08 ;  /* 0x00000001ffe17435 */ /* 0x000fe200000001ff */
[----:B------:R-:W-:Y:S01]  /*12b80*/  IMAD.MOV.U32 R224, RZ, RZ, R189 ;  /* 0x000000ffffe07224 */ /* 0x000fe200078e00bd */
[----:B------:R-:W-:Y:S01]  /*12b90*/  MOV R221, 0xffffffff ;  /* 0xffffffff00dd7802 */ /* 0x000fe20000000f00 */
[----:B------:R-:W-:Y:S01]  /*12ba0*/  IMAD.MOV.U32 R226, RZ, RZ, 0x1f ;  /* 0x0000001fffe27424 */ /* 0x000fe200078e00ff */
[----:B------:R-:W-:Y:S02]  /*12bb0*/  P2R R227, PR, RZ, 0x8 ;  /* 0x00000008ffe37803 */ /* 0x000fe40000000000 */
[----:B------:R-:W-:-:S13]  /*12bc0*/  LOP3.LUT P3, RZ, R16, 0x8, RZ, 0xc0, !PT ;  /* 0x0000000810ff7812 */ /* 0x000fda000786c0ff */
[----:B0----5:R-:W-:Y:S05]  /*12bd0*/  WARPSYNC.COLLECTIVE R221, `(.L_x_36752) ;  /* 0x00000000dd087348 */ /* 0x021fea0003c00000 */
[----:B------:R1:W2:Y:S02]  /*12be0*/  SHFL.BFLY P6, R222, R224, R225, R226 ;  /* 0x0c0000e1e0de7389 */ /* 0x0002a400000c00e2 */
[----:B012--5:R-:W-:Y:S01]  /*12bf0*/  ENDCOLLECTIVE ;  /* 0x000000000000791b */ /* 0x027fe20003800000 */
.L_x_36752:
        /* <DEDUP_REMOVED lines=11> */
.L_x_36753:
[----:B------:R-:W-:Y:S01]  /*12cb0*/  HFMA2.MMA R225, -RZ, RZ, 0, 2.384185791015625e-07 ;  /* 0x00000004ffe17435 */ /* 0x000fe200000001ff */
[----:B------:R-:W-:-:S05]  /*12cc0*/  MOV R217, R222 ;  /* 0x000000de00d97202 */ /* 0x000fca0000000f00 */
[----:B------:R-:W-:-:S04]  /*12cd0*/  FADD.FTZ R217, R190, R217 ;  /* 0x000000d9bed97221 */ /* 0x000fc80000010000 */
[----:B------:R-:W-:-:S07]  /*12ce0*/  IMAD.MOV.U32 R224, RZ, RZ, R217 ;  /* 0x000000ffffe07224 */ /* 0x000fce00078e00d9 */
[----:B------:R-:W-:Y:S05]  /*12cf0*/  WARPSYNC.COLLECTIVE R221, `(.L_x_36754) ;  /* 0x00000000dd087348 */ /* 0x000fea0003c00000 */
[----:B------:R0:W1:Y:S02]  /*12d00*/  SHFL.BFLY P6, R222, R224, R225, R226 ;  /* 0x0c0000e1e0de7389 */ /* 0x00006400000c00e2 */
[----:B01----:R-:W-:Y:S01]  /*12d10*/  ENDCOLLECTIVE ;  /* 0x000000000000791b */ /* 0x003fe20003800000 */
.L_x_36754:
[----:B------:R-:W-:Y:S02]  /*12d20*/  IMAD.MOV.U32 R225, RZ, RZ, 0x8 ;  /* 0x00000008ffe17424 */ /* 0x000fe400078e00ff */
[----:B------:R-:W-:-:S04]  /*12d30*/  IMAD.MOV.U32 R188, RZ, RZ, R222 ;  /* 0x000000ffffbc7224 */ /* 0x000fc800078e00de */
[----:B------:R-:W-:-:S05]  /*12d40*/  FADD.FTZ R218, R217, R188 ;  /* 0x000000bcd9da7221 */ /* 0x000fca0000010000 */
[----:B------:R-:W-:-:S07]  /*12d50*/  MOV R224, R218 ;  /* 0x000000da00e07202 */ /* 0x000fce0000000f00 */
[----:B------:R-:W-:Y:S05]  /*12d60*/  WARPSYNC.COLLECTIVE R221, `(.L_x_36755) ;  /* 0x00000000dd087348 */ /* 0x000fea0003c00000 */
[----:B------:R0:W1:Y:S02]  /*12d70*/  SHFL.BFLY P6, R222, R224, R225, R226 ;  /* 0x0c0000e1e0de7389 */ /* 0x00006400000c00e2 */
[----:B01----:R-:W-:Y:S01]  /*12d80*/  ENDCOLLECTIVE ;  /* 0x000000000000791b */ /* 0x003fe20003800000 */
.L_x_36755:
[----:B------:R-:W-:Y:S01]  /*12d90*/  HFMA2.MMA R225, -RZ, RZ, 0, 9.5367431640625e-07 ;  /* 0x00000010ffe17435 */ /* 0x000fe200000001ff */
[----:B------:R-:W-:-:S05]  /*12da0*/  MOV R219, R222 ;  /* 0x000000de00db7202 */ /* 0x000fca0000000f00 */
[----:B------:R-:W-:-:S04]  /*12db0*/  FADD.FTZ R219, R218, R219 ;  /* 0x000000dbdadb7221 */ /* 0x000fc80000010000 */
[----:B------:R-:W-:-:S07]  /*12dc0*/  IMAD.MOV.U32 R224, RZ, RZ, R219 ;  /* 0x000000ffffe07224 */ /* 0x000fce00078e00db */
[----:B------:R-:W-:Y:S05]  /*12dd0*/  WARPSYNC.COLLECTIVE R221, `(.L_x_36756) ;  /* 0x00000000dd087348 */ /* 0x000fea0003c00000 */
[----:B------:R0:W1:Y:S02]  /*12de0*/  SHFL.BFLY P6, R222, R224, R225, R226 ;  /* 0x0c0000e1e0de7389 */ /* 0x00006400000c00e2 */
[----:B01----:R-:W-:Y:S01]  /*12df0*/  ENDCOLLECTIVE ;  /* 0x000000000000791b */ /* 0x003fe20003800000 */
.L_x_36756:
        /* <DEDUP_REMOVED lines=93> */
.L_x_36757:
[----:B------:R-:W-:Y:S01]  /*133d0*/  HFMA2.MMA R225, -RZ, RZ, 0, 1.1920928955078125e-07 ;  /* 0x00000002ffe17435 */ /* 0x000fe200000001ff */
[----:B------:R-:W-:-:S05]  /*133e0*/  MOV R190, R222 ;  /* 0x000000de00be7202 */ /* 0x000fca0000000f00 */
[----:B------:R-:W-:-:S04]  /*133f0*/  FADD.FTZ R190, R189, R190 ;  /* 0x000000bebdbe7221 */ /* 0x000fc80000010000 */
[----:B------:R-:W-:-:S07]  /*13400*/  IMAD.MOV.U32 R224, RZ, RZ, R190 ;  /* 0x000000ffffe07224 */ /* 0x000fce00078e00be */
[----:B------:R-:W-:Y:S05]  /*13410*/  WARPSYNC.COLLECTIVE R221, `(.L_x_36758) ;  /* 0x00000000dd087348 */ /* 0x000fea0003c00000 */
[----:B------:R0:W1:Y:S02]  /*13420*/  SHFL.BFLY P6, R222, R224, R225, R226 ;  /* 0x0c0000e1e0de7389 */ /* 0x00006400000c00e2 */
[----:B01----:R-:W-:Y:S01]  /*13430*/  ENDCOLLECTIVE ;  /* 0x000000000000791b */ /* 0x003fe20003800000 */
.L_x_36758:
[----:B------:R-:W-:Y:S02]  /*13440*/  IMAD.MOV.U32 R225, RZ, RZ, 0x4 ;  /* 0x00000004ffe17424 */ /* 0x000fe400078e00ff */
[----:B------:R-:W-:-:S04]  /*13450*/  IMAD.MOV.U32 R217, RZ, RZ, R222 ;  /* 0x000000ffffd97224 */ /* 0x000fc800078e00de */
[----:B------:R-:W-:-:S05]  /*13460*/  FADD.FTZ R217, R190, R217 ;  /* 0x000000d9bed97221 */ /* 0x000fca0000010000 */
[----:B------:R-:W-:-:S07]  /*13470*/  MOV R224, R217 ;  /* 0x000000d900e07202 */ /* 0x000fce0000000f00 */
[----:B------:R-:W-:Y:S05]  /*13480*/  WARPSYNC.COLLECTIVE R221, `(.L_x_36759) ;  /* 0x00000000dd087348 */ /* 0x000fea0003c00000 */
[----:B------:R0:W1:Y:S02]  /*13490*/  SHFL.BFLY P6, R222, R224, R225, R226 ;  /* 0x0c0000e1e0de7389 */ /* 0x00006400000c00e2 */
[----:B01----:R-:W-:Y:S01]  /*134a0*/  ENDCOLLECTIVE ;  /* 0x000000000000791b */ /* 0x003fe20003800000 */
.L_x_36759:
[----:B------:R-:W-:Y:S01]  /*134b0*/  HFMA2.MMA R225, -RZ, RZ, 0, 4.76837158203125e-07 ;  /* 0x00000008ffe17435 */ /* 0x000fe200000001ff */
[----:B------:R-:W-:-:S05]  /*134c0*/  MOV R218, R222 ;  /* 0x000000de00da7202 */ /* 0x000fca0000000f00 */
[----:B------:R-:W-:-:S04]  /*134d0*/  FADD.FTZ R218, R217, R218 ;  /* 0x000000dad9da7221 */ /* 0x000fc80000010000 */
[----:B------:R-:W-:-:S07]  /*134e0*/  IMAD.MOV.U32 R224, RZ, RZ, R218 ;  /* 0x000000ffffe07224 */ /* 0x000fce00078e00da */
[----:B------:R-:W-:Y:S05]  /*134f0*/  WARPSYNC.COLLECTIVE R221, `(.L_x_36760) ;  /* 0x00000000dd087348 */ /* 0x000fea0003c00000 */
[----:B------:R0:W1:Y:S02]  /*13500*/  SHFL.BFLY P6, R222, R224, R225, R226 ;  /* 0x0c0000e1e0de7389 */ /* 0x00006400000c00e2 */
[----:B01----:R-:W-:Y:S01]  /*13510*/  ENDCOLLECTIVE ;  /* 0x000000000000791b */ /* 0x003fe20003800000 */
.L_x_36760:
[----:B------:R-:W-:Y:S02]  /*13520*/  IMAD.MOV.U32 R225, RZ, RZ, 0x10 ;  /* 0x00000010ffe17424 */ /* 0x000fe400078e00ff */
[----:B------:R-:W-:-:S04]  /*13530*/  IMAD.MOV.U32 R219, RZ, RZ, R222 ;  /* 0x000000ffffdb7224 */ /* 0x000fc800078e00de */
[----:B------:R-:W-:-:S05]  /*13540*/  FADD.FTZ R219, R218, R219 ;  /* 0x000000dbdadb7221 */ /* 0x000fca0000010000 */
[----:B------:R-:W-:-:S07]  /*13550*/  MOV R224, R219 ;  /* 0x000000db00e07202 */ /* 0x000fce0000000f00 */
[----:B------:R-:W-:Y:S05]  /*13560*/  WARPSYNC.COLLECTIVE R221, `(.L_x_36761) ;  /* 0x00000000dd087348 */ /* 0x000fea0003c00000 */
[----:B------:R0:W1:Y:S02]  /*13570*/  SHFL.BFLY P6, R222, R224, R225, R226 ;  /* 0x0c0000e1e0de7389 */ /* 0x00006400000c00e2 */
[----:B01----:R-:W-:Y:S01]  /*13580*/  ENDCOLLECTIVE ;  /* 0x000000000000791b */ /* 0x003fe20003800000 */
.L_x_36761:
[----:B------:R-:W-:Y:S01]  /*13590*/  MOV R220, R222 ;  /* 0x000000de00dc7202 */ /* 0x000fe20000000f00 */
[----:B------:R-:W-:Y:S06]  /*135a0*/  BRA `(.L_x_36762) ;  /* 0xffffffe000f87947 */ /* 0x000fec000383ffff */
.L_x_36763:
        /* <DEDUP_REMOVED lines=13> */
.L_x_37318:


//--------------------- .text._ZN10layer_norm13ln_fwd_kernelINS_13Kernel_traitsIfffffjLj5120ELj1ELj1ELj4ELj16ENS_18Kernel_traits_baseILj5120EfffffjLj128EEEEELb1ELb1ELb1ELb1EEEvNS_9FwdParamsE --------------------------
	.section	.text._ZN10layer_norm13ln_fwd_kernelINS_13Kernel_traitsIfffffjLj5120ELj1ELj1ELj4ELj16ENS_18Kernel_traits_baseILj5120EfffffjLj128EEEEELb1ELb1ELb1ELb1EEEvNS_9FwdParamsE,"ax",@progbits
	.align	128
        .global         _ZN10layer_norm13ln_fwd_kernelINS_13Kernel_traitsIfffffjLj5120ELj1ELj1ELj4ELj16ENS_18Kernel_traits_baseILj5120EfffffjLj128EEEEELb1ELb1ELb1ELb1EEEvNS_9FwdParamsE
        .type           _ZN10layer_norm13ln_fwd_kernelINS_13Kernel_traitsIfffffjLj5120ELj1ELj1ELj4ELj16ENS_18Kernel_traits_baseILj5120EfffffjLj128EEEEELb1ELb1ELb1ELb1EEEvNS_9FwdParamsE,@function
        .size           _ZN10layer_norm13ln_fwd_kernelINS_13Kernel_traitsIfffffjLj5120ELj1ELj1ELj4ELj16ENS_18Kernel_traits_baseILj5120EfffffjLj128EEEEELb1ELb1ELb1ELb1EEEvNS_9FwdParamsE,(.L_x_37319 - _ZN10layer_norm13ln_fwd_kernelINS_13Kernel_traitsIfffffjLj5120ELj1ELj1ELj4ELj16ENS_18Kernel_traits_baseILj5120EfffffjLj128EEEEELb1ELb1ELb1ELb1EEEvNS_9FwdParamsE)
        .other          _ZN10layer_norm13ln_fwd_kernelINS_13Kernel_traitsIfffffjLj5120ELj1ELj1ELj4ELj16ENS_18Kernel_traits_baseILj5120EfffffjLj128EEEEELb1ELb1ELb1ELb1EEEvNS_9FwdParamsE,@"STO_CUDA_ENTRY STV_DEFAULT"
_ZN10layer_norm13ln_fwd_kernelINS_13Kernel_traitsIfffffjLj5120ELj1ELj1ELj4ELj16ENS_18Kernel_traits_baseILj5120EfffffjLj128EEEEELb1ELb1ELb1ELb1EEEvNS_9FwdParamsE:
.text._ZN10layer_norm13ln_fwd_kernelINS_13Kernel_traitsIfffffjLj5120ELj1ELj1ELj4ELj16ENS_18Kernel_traits_baseILj5120EfffffjLj128EEEEELb1ELb1ELb1ELb1EEEvNS_9FwdParamsE:
[----:B------:R-:W-:Y:S01]  /*0000*/  LDC R1, c[0x0][0x28] ;  /* 0x00000a00ff017b82 */ /* 0x000fe20000000800 */
[----:B------:R-:W0:Y:S07]  /*0010*/  S2R R202, SR_TID.X ;  /* 0x0000000000ca7919 */ /* 0x000e2e0000002100 */
[----:B------:R-:W1:Y:S01]  /*0020*/  LDC R208, c[0x0][0x2e8] ;  /* 0x0000ba00ffd07b82 */ /* 0x000e620000000800 */
[----:B------:R-:W-:-:S07]  /*0030*/  ULDC.U8 UR4, c[0x0][0x2f4] ;  /* 0x0000bd0000047ab9 */ /* 0x000fce0000000000 */
[----:B------:R-:W2:Y:S01]  /*0040*/  LDC R209, c[0x0][0x2ec] ;  /* 0x0000bb00ffd17b82 */ /* 0x000ea20000000800 */
[----:B------:R-:W-:Y:S01]  /*0050*/  ISETP.NE.AND P1, PT, RZ, UR4, PT ;  /* 0x00000004ff007c0c */ /* 0x000fe2000bf25270 */
[----:B------:R-:W-:Y:S01]  /*0060*/  ULDC.64 UR6, c[0x0][0x2e0] ;  /* 0x0000b80000067ab9 */ /* 0x000fe20000000a00 */
[----:B------:R-:W-:Y:S01]  /*0070*/  ULDC.64 UR4, c[0x0][0x208] ;  /* 0x0000820000047ab9 */ /* 0x000fe20000000a00 */
[----:B------:R-:W-:Y:S01]  /*0080*/  MOV R2, UR6 ;  /* 0x0000000600027c02 */ /* 0x000fe20008000f00 */
[----:B------:R-:W-:Y:S01]  /*0090*/  IMAD.U32 R3, RZ, RZ, UR7 ;  /* 0x00000007ff037e24 */ /* 0x000fe2000f8e00ff */
[----:B------:R-:W-:Y:S01]  /*00a0*/  ULDC.64 UR6, c[0x0][0x2c8] ;  /* 0x0000b20000067ab9 */ /* 0x000fe20000000a00 */
[----:B------:R-:W-:Y:S01]  /*00b0*/  ULDC.64 UR8, c[0x0][0x260] ;  /* 0x0000980000087ab9 */ /* 0x000fe20000000a00 */
[----:B------:R-:W-:Y:S01]  /*00c0*/  ISETP.NE.U32.AND P0, PT, RZ, UR6, PT ;  /* 0x00000006ff007c0c */ /* 0x000fe2000bf05070 */
[----:B------:R-:W-:-:S03]  /*00d0*/  ULDC.64 UR10, c[0x0][0x278] ;  /* 0x00009e00000a7ab9 */ /* 0x000fc60000000a00 */
[----:B------:R-:W-:Y:S02]  /*00e0*/  ISETP.NE.AND.EX P0, PT, RZ, UR7, PT, P0 ;  /* 0x00000007ff007c0c */ /* 0x000fe4000bf05300 */
        /* <DEDUP_REMOVED lines=8> */
[----:B------:R-:W-:Y:S02]  /*0170*/  CS2R R110, SRZ ;  /* 0x00000000006e7805 */ /* 0x000fe4000001ff00 */
[----:B------:R-:W-:Y:S02]  /*0180*/  CS2R R104, SRZ ;  /* 0x0000000000687805 */ /* 0x000fe4000001ff00 */
[----:B0-----:R-:W-:Y:S01]  /*0190*/  SHF.L.U32 R0, R202, 0x4, RZ ;  /* 0x00000004ca007819 */ /* 0x001fe200000006ff */
[----:B--2---:R-:W-:Y:S01]  /*01a0*/  @P1 IMAD.MOV.U32 R5, RZ, RZ, R209 ;  /* 0x000000ffff051224 */ /* 0x004fe200078e00d1 */
[----:B------:R-:W-:-:S02]  /*01b0*/  CS2R R106, SRZ ;  /* 0x00000000006a7805 */ /* 0x000fc4000001ff00 */
[----:B------:R-:W-:Y:S02]  /*01c0*/  CS2R R100, SRZ ;  /* 0x0000000000647805 */ /* 0x000fe4000001ff00 */
[----:B------:R-:W-:Y:S02]  /*01d0*/  LOP3.LUT R0, R0, 0x7f0, RZ, 0xc0, !PT ;  /* 0x000007f000007812 */ /* 0x000fe400078ec0ff */
[----:B------:R-:W-:Y:S01]  /*01e0*/  CS2R R102, SRZ ;  /* 0x0000000000667805 */ /* 0x000fe2000001ff00 */
[----:B------:R0:W5:Y:S01]  /*01f0*/  @P1 LDG.E.64 R124, desc[UR4][R4.64] ;  /* 0x00000004047c1981 */ /* 0x000162000c1e1b00 */
        /* <DEDUP_REMOVED lines=8> */
[----:B------:R-:W5:Y:S01]  /*0280*/  @P1 LDG.E.64 R2, desc[UR4][R2.64] ;  /* 0x0000000402021981 */ /* 0x000f62000c1e1b00 */
[----:B0-----:R-:W-:Y:S01]  /*0290*/  IADD3 R4, P3, R0, UR6, RZ ;  /* 0x0000000600047c10 */ /* 0x001fe2000ff7e0ff */
[----:B------:R-:W0:Y:S01]  /*02a0*/  S2UR UR6, SR_CTAID.X ;  /* 0x00000000000679c3 */ /* 0x000e220000002500 */
[----:B------:R-:W-:-:S02]  /*02b0*/  LOP3.LUT R203, R202, 0x7f, RZ, 0xc0, !PT ;  /* 0x0000007fcacb7812 */ /* 0x000fc400078ec0ff */
[----:B------:R-:W-:Y:S01]  /*02c0*/  IADD3 R126, P2, R0, UR8, RZ ;  /* 0x00000008007e7c10 */ /* 0x000fe2000ff5e0ff */
[----:B------:R-:W-:Y:S01]  /*02d0*/  IMAD.X R5, RZ, RZ, UR7, P3 ;  /* 0x00000007ff057e24 */ /* 0x000fe200098e06ff */
[----:B------:R-:W-:Y:S01]  /*02e0*/  ULDC UR7, c[0x0][0x214] ;  /* 0x0000850000077ab9 */ /* 0x000fe20000000800 */
[----:B------:R-:W-:Y:S02]  /*02f0*/  LEA R128, P4, R203, UR10, 0x4 ;  /* 0x0000000acb807c11 */ /* 0x000fe4000f8820ff */
[----:B------:R-:W0:Y:S01]  /*0300*/  LDC R181, c[0x0][RZ] ;  /* 0x00000000ffb57b82 */ /* 0x000e220000000800 */
[----:B------:R1:W5:Y:S01]  /*0310*/  @P0 LDG.E.128 R120, desc[UR4][R4.64] ;  /* 0x0000000404780981 */ /* 0x000362000c1e1d00 */
[----:B------:R-:W-:Y:S01]  /*0320*/  IADD3.X R127, RZ, UR9, RZ, P2, !PT ;  /* 0x00000009ff7f7c10 */ /* 0x000fe200097fe4ff */
[----:B------:R-:W-:Y:S02]  /*0330*/  IMAD.X R129, RZ, RZ, UR11, P4 ;  /* 0x0000000bff817e24 */ /* 0x000fe4000a0e06ff */
[----:B------:R1:W5:Y:S04]  /*0340*/  @P0 LDG.E.128 R116, desc[UR4][R4.64+0x800] ;  /* 0x0008000404740981 */ /* 0x000368000c1e1d00 */
[----:B------:R1:W5:Y:S04]  /*0350*/  @P0 LDG.E.128 R112, desc[UR4][R4.64+0x1000] ;  /* 0x0010000404700981 */ /* 0x000368000c1e1d00 */
        /* <DEDUP_REMOVED lines=9> */
[----:B------:R1:W5:Y:S06]  /*03f0*/  @P0 LDG.E.128 R84, desc[UR4][R4.64+0x4800] ;  /* 0x0048000404540981 */ /* 0x00036c000c1e1d00 */
        /* <DEDUP_REMOVED lines=11> */
[----:B-----5:R-:W-:-:S02]  /*04b0*/  VIADD R201, R3, 0xbb67ae85 ;  /* 0xbb67ae8503c97836 */ /* 0x020fc40000000000 */
[----:B------:R-:W5:Y:S01]  /*04c0*/  LDG.E.128 R40, desc[UR4][R128.64] ;  /* 0x0000000480287981 */ /* 0x000f62000c1e1d00 */
[----:B------:R-:W-:-:S03]  /*04d0*/  IADD3 R200, R2, -0x61c88647, RZ ;  /* 0x9e3779b902c87810 */ /* 0x000fc60007ffe0ff */
        /* <DEDUP_REMOVED lines=10> */
[----:B-1----:R0:W5:Y:S01]  /*0580*/  LDG.E.128 R4, desc[UR4][R128.64+0x4800] ;  /* 0x0048000480047981 */ /* 0x002162000c1e1d00 */
[----:B------:R-:W-:Y:S01]  /*0590*/  @P1 IADD3.X R209, RZ, R125, RZ, P0, !PT ;  /* 0x0000007dffd11210 */ /* 0x000fe200007fe4ff */
[----:B------:R-:W-:Y:S01]  /*05a0*/  IMAD.WIDE.U32 R126, R181, -0x326172a9, RZ ;  /* 0xcd9e8d57b57e7825 */ /* 0x000fe200078e00ff */
[C---:B------:R-:W-:Y:S01]  /*05b0*/  IADD3 R198, R3.reuse, 0x76cf5d0a, RZ ;  /* 0x76cf5d0a03c67810 */ /* 0x040fe20007ffe0ff */
[----:B------:R-:W-:Y:S01]  /*05c0*/  HFMA2.MMA R177, -RZ, RZ, 0, 0 ;  /* 0x00000000ffb17435 */ /* 0x000fe200000001ff */
        /* <DEDUP_REMOVED lines=11> */
[----:B0-----:R-:W-:Y:S01]  /*0680*/  IMAD.WIDE.U32 R128, R0, -0x2daee0ad, RZ ;  /* 0xd2511f5300807825 */ /* 0x001fe200078e00ff */
[----:B------:R-:W-:Y:S01]  /*0690*/  IADD3 R192, R2, 0x1715609d, RZ ;  /* 0x1715609d02c07810 */ /* 0x000fe20007ffe0ff */
[----:B------:R-:W-:Y:S01]  /*06a0*/  ULDC UR7, c[0x0][0x290] ;  /* 0x0000a40000077ab9 */ /* 0x000fe20000000800 */
[----:B------:R-:W-:Y:S01]  /*06b0*/  IADD3 R190, R3, 0x646e171e, RZ ;  /* 0x646e171e03be7810 */ /* 0x000fe20007ffe0ff */
[----:B------:R-:W-:Y:S01]  /*06c0*/  IMAD.WIDE.U32 R130, R130, -0x326172a9, RZ ;  /* 0xcd9e8d5782827825 */ /* 0x000fe200078e00ff */
[----:B------:R-:W-:Y:S01]  /*06d0*/  LOP3.LUT R127, R129, R124, R201, 0x96, !PT ;  /* 0x0000007c817f7212 */ /* 0x000fe200078e96c9 */
[----:B------:R-:W-:Y:S01]  /*06e0*/  ULDC.64 UR8, c[0x0][0x298] ;  /* 0x0000a60000087ab9 */ /* 0x000fe20000000a00 */
        /* <DEDUP_REMOVED lines=8> */
[----:B------:R-:W-:-:S02]  /*0770*/  LOP3.LUT R129, R127, R130, R199, 0x96, !PT ;  /* 0x000000827f817212 */ /* 0x000fc400078e96c7 */
[----:B------:R-:W-:Y:S01]  /*0780*/  LOP3.LUT R208, R208, 0x3, RZ, 0xc0, !PT ;  /* 0x00000003d0d07812 */ /* 0x000fe200078ec0ff */
[----:B------:R-:W-:Y:S01]  /*0790*/  VIADD R191, R2, 0xb54cda56 ;  /* 0xb54cda5602bf7836 */ /* 0x000fe20000000000 */
[----:B------:R-:W-:Y:S01]  /*07a0*/  LOP3.LUT R130, R125, R128, R198, 0x96, !PT ;  /* 0x000000807d827212 */ /* 0x000fe200078e96c6 */
[----:B------:R-:W-:Y:S01]  /*07b0*/  IMAD.WIDE.U32 R128, R129, -0x2daee0ad, RZ ;  /* 0xd2511f5381807825 */ /* 0x000fe200078e00ff */
[----:B------:R-:W-:Y:S01]  /*07c0*/  ISETP.NE.AND P2, PT, RZ, UR6, PT ;  /* 0x00000006ff007c0c */ /* 0x000fe2000bf45270 */
[----:B------:R-:W-:Y:S02]  /*07d0*/  ULDC UR6, c[0x0][0x294] ;  /* 0x0000a50000067ab9 */ /* 0x000fe40000000800 */
        /* <DEDUP_REMOVED lines=27> */
[----:B------:R-:W-:-:S04]  /*0990*/  IMAD.HI.U32 R183, R130, -0x2daee0ad, RZ ;  /* 0xd2511f5382b77827 */ /* 0x000fc800078e00ff */
[----:B------:R-:W-:Y:S01]  /*09a0*/  IMAD R125, R124, -0x326172a9, RZ ;  /* 0xcd9e8d577c7d7824 */ /* 0x000fe200078e02ff */
[----:B------:R-:W-:Y:S01]  /*09b0*/  LOP3.LUT R183, R183, R0, R185, 0x96, !PT ;  /* 0x00000000b7b77212 */ /* 0x000fe200078e96b9 */
[----:B------:R-:W-:-:S04]  /*09c0*/  IMAD.HI.U32 R182, R128, -0x326172a9, RZ ;  /* 0xcd9e8d5780b67827 */ /* 0x000fc800078e00ff */
[----:B------:R-:W-:Y:S01]  /*09d0*/  IMAD.MOV.U32 R0, RZ, RZ, 0x1 ;  /* 0x00000001ff007424 */ /* 0x000fe200078e00ff */
[----:B------:R-:W-:Y:S01]  /*09e0*/  LOP3.LUT R182, R182, R125, R184, 0x96, !PT ;  /* 0x0000007db6b67212 */ /* 0x000fe200078e96b8 */
[----:B------:R-:W-:Y:S02]  /*09f0*/  IMAD R178, R130, -0x2daee0ad, RZ ;  /* 0xd2511f5382b27824 */ /* 0x000fe400078e02ff */
[----:B------:R-:W-:-:S07]  /*0a00*/  IMAD R176, R128, -0x326172a9, RZ ;  /* 0xcd9e8d5780b07824 */ /* 0x000fce00078e02ff */
.L_x_37147:
        /* <DEDUP_REMOVED lines=47> */
.L_x_36767:
[----:B------:R-:W-:-:S07]  /*0d00*/  MOV R141, R176 ;  /* 0x000000b0008d7202 */ /* 0x000fce0000000f00 */
.L_x_36768:
[----:B------:R-:W-:Y:S05]  /*0d10*/  BSYNC B1 ;  /* 0x0000000000017941 */ /* 0x000fea0003800000 */
.L_x_36766:
        /* <DEDUP_REMOVED lines=16> */
.L_x_36772:
[----:B------:R-:W-:Y:S05]  /*0e20*/  BSYNC B2 ;  /* 0x0000000000027941 */ /* 0x000fea0003800000 */
.L_x_36771:
        /* <DEDUP_REMOVED lines=44> */
.L_x_36770:
[----:B------:R-:W-:Y:S05]  /*10f0*/  BSYNC B1 ;  /* 0x0000000000017941 */ /* 0x000fea0003800000 */
.L_x_36769:
        /* <DEDUP_REMOVED lines=10> */
.L_x_36765:
[----:B------:R-:W-:Y:S05]  /*11a0*/  BSYNC B0 ;  /* 0x0000000000007941 */ /* 0x000fea0003800000 */
.L_x_36764:
        /* <DEDUP_REMOVED lines=18> */
.L_x_36776:
[----:B------:R-:W-:-:S07]  /*12d0*/  IMAD.MOV.U32 R133, RZ, RZ, R176 ;  /* 0x000000ffff857224 */ /* 0x000fce00078e00b0 */
.L_x_36777:
[----:B------:R-:W-:Y:S05]  /*12e0*/  BSYNC B1 ;  /* 0x0000000000017941 */ /* 0x000fea0003800000 */
.L_x_36775:
        /* <DEDUP_REMOVED lines=16> */
.L_x_36781:
[----:B------:R-:W-:Y:S05]  /*13f0*/  BSYNC B2 ;  /* 0x0000000000027941 */ /* 0x000fea0003800000 */
.L_x_36780:
        /* <DEDUP_REMOVED lines=44> */
.L_x_36779:
[----:B------:R-:W-:Y:S05]  /*16c0*/  BSYNC B1 ;  /* 0x0000000000017941 */ /* 0x000fea0003800000 */
.L_x_36778:
        /* <DEDUP_REMOVED lines=10> */
.L_x_36774:
[----:B------:R-:W-:Y:S05]  /*1770*/  BSYNC B0 ;  /* 0x0000000000007941 */ /* 0x000fea0003800000 */
.L_x_36773:
        /* <DEDUP_REMOVED lines=18> */
.L_x_36785:
[----:B------:R-:W-:-:S07]  /*18a0*/  MOV R142, R176 ;  /* 0x000000b0008e7202 */ /* 0x000fce0000000f00 */
.L_x_36786:
[----:B------:R-:W-:Y:S05]  /*18b0*/  BSYNC B1 ;  /* 0x0000000000017941 */ /* 0x000fea0003800000 */
.L_x_36784:
        /* <DEDUP_REMOVED lines=16> */
.L_x_36790:
[----:B------:R-:W-:Y:S05]  /*19c0*/  BSYNC B2 ;  /* 0x0000000000027941 */ /* 0x000fea0003800000 */
.L_x_36789:
        /* <DEDUP_REMOVED lines=44> */
.L_x_36788:
[----:B------:R-:W-:Y:S05]  /*1c90*/  BSYNC B1 ;  /* 0x0000000000017941 */ /* 0x000fea0003800000 */
.L_x_36787:
        /* <DEDUP_REMOVED lines=10> */
.L_x_36783:
[----:B------:R-:W-:Y:S05]  /*1d40*/  BSYNC B0 ;  /* 0x0000000000007941 */ /* 0x000fea0003800000 */
.L_x_36782:
        /* <DEDUP_REMOVED lines=18> */
.L_x_36794:
[----:B------:R-:W-:-:S07]  /*1e70*/  IMAD.MOV.U32 R135, RZ, RZ, R176 ;  /* 0x000000ffff877224 */ /* 0x000fce00078e00b0 */
.L_x_36795:
[----:B------:R-:W-:Y:S05]  /*1e80*/  BSYNC B1 ;  /* 0x0000000000017941 */ /* 0x000fea0003800000 */
.L_x_36793:
        /* <DEDUP_REMOVED lines=16> */
.L_x_36799:
[----:B------:R-:W-:Y:S05]  /*1f90*/  BSYNC B2 ;  /* 0x0000000000027941 */ /* 0x000fea0003800000 */
.L_x_36798:
        /* <DEDUP_REMOVED lines=44> */
.L_x_36797:
[----:B------:R-:W-:Y:S05]  /*2260*/  BSYNC B1 ;  /* 0x0000000000017941 */ /* 0x000fea0003800000 */
.L_x_36796:
        /* <DEDUP_REMOVED lines=10> */
.L_x_36792:
[----:B------:R-:W-:Y:S05]  /*2310*/  BSYNC B0 ;  /* 0x0000000000007941 */ /* 0x000fea0003800000 */
.L_x_36791:
        /* <DEDUP_REMOVED lines=21> */
.L_x_36801:
[----:B------:R-:W-:Y:S05]  /*2470*/  BSYNC B0 ;  /* 0x0000000000007941 */ /* 0x000fea0003800000 */
.L_x_36800:
[----:B--2---:R-:W-:Y:S01]  /*2480*/  @P3 IMAD.WIDE.U32 R138, R140, 0x10, R138 ;  /* 0x000000108c8a3825 */ /* 0x004fe200078e008a */
[----:B------:R-:W0:Y:S04]  /*2490*/  @P0 LDG.E.128 R124, desc[UR4][R142.64] ;  /* 0x000000048e7c0981 */ /* 0x000e28000c1e1d00 */
[----:B-----5:R2:W5:Y:S01]  /*24a0*/  @P3 LDG.E.128 R128, desc[UR4][R138.64] ;  /* 0x000000048a803981 */ /* 0x020562000c1e1d00 */
[----:B------:R-:W-:Y:S01]  /*24b0*/  @!P4 ISETP.NE.U32.AND P1, PT, R204, RZ, PT ;  /* 0x000000ffcc00c20c */ /* 0x000fe20003f25070 */
[----:B------:R-:W-:Y:S01]  /*24c0*/  BSSY B0, `(.L_x_36802) ;  /* 0x000005b000007945 */ /* 0x000fe20003800000 */
[----:B-1----:R-:W-:Y:S02]  /*24d0*/  @!P4 IMAD.MOV.U32 R145, RZ, RZ, R144 ;  /* 0x000000ffff91c224 */ /* 0x002fe400078e0090 */
[----:B------:R-:W-:-:S04]  /*24e0*/  @!P4 ISETP.NE.AND.EX P1, PT, R205, RZ, PT, P1 ;  /* 0x000000ffcd00c20c */ /* 0x000fc80003f25310 */
[----:B0-----:R-:W-:Y:S01]  /*24f0*/  @!P4 FSEL R136, R124, RZ, P1 ;  /* 0x000000ff7c88c208 */ /* 0x001fe20000800000 */
        /* <DEDUP_REMOVED lines=13> */
.L_x_36805:
[----:B------:R-:W-:-:S07]  /*25d0*/  MOV R146, R176 ;  /* 0x000000b000927202 */ /* 0x000fce0000000f00 */
.L_x_36806:
[----:B------:R-:W-:Y:S05]  /*25e0*/  BSYNC B1 ;  /* 0x0000000000017941 */ /* 0x000fea0003800000 */
.L_x_36804:
        /* <DEDUP_REMOVED lines=16> */
.L_x_36810:
[----:B------:R-:W-:Y:S05]  /*26f0*/  BSYNC B2 ;  /* 0x0000000000027941 */ /* 0x000fea0003800000 */
.L_x_36809:
        /* <DEDUP_REMOVED lines=44> */
.L_x_36808:
[----:B------:R-:W-:Y:S05]  /*29c0*/  BSYNC B1 ;  /* 0x0000000000017941 */ /* 0x000fea0003800000 */
.L_x_36807:
        /* <DEDUP_REMOVED lines=10> */
.L_x_36803:
[----:B------:R-:W-:Y:S05]  /*2a70*/  BSYNC B0 ;  /* 0x0000000000007941 */ /* 0x000fea0003800000 */
.L_x_36802:
        /* <DEDUP_REMOVED lines=18> */
.L_x_36814:
[----:B------:R-:W-:-:S07]  /*2ba0*/  IMAD.MOV.U32 R137, RZ, RZ, R176 ;  /* 0x000000ffff897224 */ /* 0x000fce00078e00b0 */
.L_x_36815:
[----:B------:R-:W-:Y:S05]  /*2bb0*/  BSYNC B1 ;  /* 0x0000000000017941 */ /* 0x000fea0003800000 */
.L_x_36813:
        /* <DEDUP_REMOVED lines=16> */
.L_x_36819:
[----:B------:R-:W-:Y:S05]  /*2cc0*/  BSYNC B2 ;  /* 0x0000000000027941 */ /* 0x000fea0003800000 */
.L_x_36818:
        /* <DEDUP_REMOVED lines=44> */
.L_x_36817:
[----:B------:R-:W-:Y:S05]  /*2f90*/  BSYNC B1 ;  /* 0x0000000000017941 */ /* 0x000fea0003800000 */
.L_x_36816:
        /* <DEDUP_REMOVED lines=10> */
.L_x_36812:
[----:B------:R-:W-:Y:S05]  /*3040*/  BSYNC B0 ;  /* 0x0000000000007941 */ /* 0x000fea0003800000 */
.L_x_36811:
        /* <DEDUP_REMOVED lines=18> */
.L_x_36823:
[----:B------:R-:W-:-:S07]  /*3170*/  MOV R148, R176 ;  /* 0x000000b000947202 */ /* 0x000fce0000000f00 */
.L_x_36824:
[----:B------:R-:W-:Y:S05]  /*3180*/  BSYNC B1 ;  /* 0x0000000000017941 */ /* 0x000fea0003800000 */
.L_x_36822:
        /* <DEDUP_REMOVED lines=16> */
.L_x_36828:
[----:B------:R-:W-:Y:S05]  /*3290*/  BSYNC B2 ;  /* 0x0000000000027941 */ /* 0x000fea0003800000 */
.L_x_36827:
        /* <DEDUP_REMOVED lines=44> */
.L_x_36826:
[----:B------:R-:W-:Y:S05]  /*3560*/  BSYNC B1 ;  /* 0x0000000000017941 */ /* 0x000fea0003800000 */
.L_x_36825:
        /* <DEDUP_REMOVED lines=10> */
.L_x_36821:
[----:B------:R-:W-:Y:S05]  /*3610*/  BSYNC B0 ;  /* 0x0000000000007941 */ /* 0x000fea0003800000 */
.L_x_36820:
        /* <DEDUP_REMOVED lines=18> */
.L_x_36832:
[----:B------:R-:W-:-:S07]  /*3740*/  IMAD.MOV.U32 R139, RZ, RZ, R176 ;  /* 0x000000ffff8b7224 */ /* 0x000fce00078e00b0 */
.L_x_36833:
[----:B------:R-:W-:Y:S05]  /*3750*/  BSYNC B1 ;  /* 0x0000000000017941 */ /* 0x000fea0003800000 */
.L_x_36831:
        /* <DEDUP_REMOVED lines=16> */
.L_x_36837:
[----:B------:R-:W-:Y:S05]  /*3860*/  BSYNC B2 ;  /* 0x0000000000027941 */ /* 0x000fea0003800000 */
.L_x_36836:
        /* <DEDUP_REMOVED lines=44> */
.L_x_36835:
[----:B------:R-:W-:Y:S05]  /*3b30*/  BSYNC B1 ;  /* 0x0000000000017941 */ /* 0x000fea0003800000 */
.L_x_36834:
        /* <DEDUP_REMOVED lines=10> */
.L_x_36830:
[----:B------:R-:W-:Y:S05]  /*3be0*/  BSYNC B0 ;  /* 0x0000000000007941 */ /* 0x000fea0003800000 */
.L_x_36829:
        /* <DEDUP_REMOVED lines=13> */
[----:B------:R-:W-:Y:S02]  /*3cc0*/  LOP3.LUT R152, R151, 0xff0000, RZ, 0xc0, !PT ;  /* 0x00ff000097987812 */ /* 0x000fe400078ec0ff */
[----:B------:R-:W-:Y:S02]  /*3cd0*/  LOP3.LUT R151, R175, 0xff, RZ, 0xc0, !PT ;  /* 0x000000ffaf977812 */ /* 0x000fe400078ec0ff */
[----:B------:R-:W-:-:S05]  /*3ce0*/  LEA R141, R141, R152, 0x18 ;  /* 0x000000988d8d7211 */ /* 0x000fca00078ec0ff */
[----:B------:R-:W-:-:S05]  /*3cf0*/  IMAD R154, R154, 0x100, R141 ;  /* 0x000001009a9a7824 */ /* 0x000fca00078e028d */
[----:B------:R-:W-:Y:S01]  /*3d00*/  IADD3 R151, R154, R151, RZ ;  /* 0x000000979a977210 */ /* 0x000fe20007ffe0ff */
[----:B0-----:R-:W-:-:S05]  /*3d10*/  IMAD.WIDE.U32 R140, R140, 0x4, R148 ;  /* 0x000000048c8c7825 */ /* 0x001fca00078e0094 */
[----:B------:R0:W-:Y:S02]  /*3d20*/  STG.E desc[UR4][R140.64], R151 ;  /* 0x000000978c007986 */ /* 0x0001e4000c101904 */
.L_x_36839:
[----:B------:R-:W-:Y:S05]  /*3d30*/  BSYNC B0 ;  /* 0x0000000000007941 */ /* 0x000fea0003800000 */
.L_x_36838:
        /* <DEDUP_REMOVED lines=21> */
.L_x_36843:
[----:B------:R-:W-:-:S07]  /*3e90*/  MOV R151, R176 ;  /* 0x000000b000977202 */ /* 0x000fce0000000f00 */
.L_x_36844:
[----:B------:R-:W-:Y:S05]  /*3ea0*/  BSYNC B1 ;  /* 0x0000000000017941 */ /* 0x000fea0003800000 */
.L_x_36842:
        /* <DEDUP_REMOVED lines=16> */
.L_x_36848:
[----:B------:R-:W-:Y:S05]  /*3fb0*/  BSYNC B2 ;  /* 0x0000000000027941 */ /* 0x000fea0003800000 */
.L_x_36847:
        /* <DEDUP_REMOVED lines=44> */
.L_x_36846:
[----:B------:R-:W-:Y:S05]  /*4280*/  BSYNC B1 ;  /* 0x0000000000017941 */ /* 0x000fea0003800000 */
.L_x_36845:
        /* <DEDUP_REMOVED lines=10> */
.L_x_36841:
[----:B------:R-:W-:Y:S05]  /*4330*/  BSYNC B0 ;  /* 0x0000000000007941 */ /* 0x000fea0003800000 */
.L_x_36840:
        /* <DEDUP_REMOVED lines=18> */
.L_x_36852:
[----:B------:R-:W-:-:S07]  /*4460*/  IMAD.MOV.U32 R141, RZ, RZ, R176 ;  /* 0x000000ffff8d7224 */ /* 0x000fce00078e00b0 */
.L_x_36853:
[----:B------:R-:W-:Y:S05]  /*4470*/  BSYNC B1 ;  /* 0x0000000000017941 */ /* 0x000fea0003800000 */
.L_x_36851:
        /* <DEDUP_REMOVED lines=16> */
.L_x_36857:
[----:B------:R-:W-:Y:S05]  /*4580*/  BSYNC B2 ;  /* 0x0000000000027941 */ /* 0x000fea0003800000 */
.L_x_36856:
        /* <DEDUP_REMOVED lines=44> */
.L_x_36855:
[----:B------:R-:W-:Y:S05]  /*4850*/  BSYNC B1 ;  /* 0x0000000000017941 */ /* 0x000fea0003800000 */
.L_x_36854:
        /* <DEDUP_REMOVED lines=10> */
.L_x_36850:
[----:B------:R-:W-:Y:S05]  /*4900*/  BSYNC B0 ;  /* 0x0000000000007941 */ /* 0x000fea0003800000 */
.L_x_36849:
        /* <DEDUP_REMOVED lines=18> */
.L_x_36861:
[----:B------:R-:W-:-:S07]  /*4a30*/  MOV R152, R176 ;  /* 0x000000b000987202 */ /* 0x000fce0000000f00 */
.L_x_36862:
[----:B------:R-:W-:Y:S05]  /*4a40*/  BSYNC B1 ;  /* 0x0000000000017941 */ /* 0x000fea0003800000 */
.L_x_36860:
        /* <DEDUP_REMOVED lines=16> */
.L_x_36866:
[----:B------:R-:W-:Y:S05]  /*4b50*/  BSYNC B2 ;  /* 0x0000000000027941 */ /* 0x000fea0003800000 */
.L_x_36865:
        /* <DEDUP_REMOVED lines=44> */
.L_x_36864:
[----:B------:R-:W-:Y:S05]  /*4e20*/  BSYNC B1 ;  /* 0x0000000000017941 */ /* 0x000fea0003800000 */
.L_x_36863:
        /* <DEDUP_REMOVED lines=10> */
.L_x_36859:
[----:B------:R-:W-:Y:S05]  /*4ed0*/  BSYNC B0 ;  /* 0x0000000000007941 */ /* 0x000fea0003800000 */
.L_x_36858:
        /* <DEDUP_REMOVED lines=18> */
.L_x_36870:
[----:B------:R-:W-:-:S07]  /*5000*/  IMAD.MOV.U32 R143, RZ, RZ, R176 ;  /* 0x000000ffff8f7224 */ /* 0x000fce00078e00b0 */
.L_x_36871:
[----:B------:R-:W-:Y:S05]  /*5010*/  BSYNC B1 ;  /* 0x0000000000017941 */ /* 0x000fea0003800000 */
.L_x_36869:
        /* <DEDUP_REMOVED lines=16> */
.L_x_36875:
[----:B------:R-:W-:Y:S05]  /*5120*/  BSYNC B2 ;  /* 0x0000000000027941 */ /* 0x000fea0003800000 */
.L_x_36874:
        /* <DEDUP_REMOVED lines=44> */
.L_x_36873:
[----:B------:R-:W-:Y:S05]  /*53f0*/  BSYNC B1 ;  /* 0x0000000000017941 */ /* 0x000fea0003800000 */
.L_x_36872:
        /* <DEDUP_REMOVED lines=10> */
.L_x_36868:
[----:B------:R-:W-:Y:S05]  /*54a0*/  BSYNC B0 ;  /* 0x0000000000007941 */ /* 0x000fea0003800000 */
.L_x_36867:
        /* <DEDUP_REMOVED lines=20> */
.L_x_36877:
[----:B------:R-:W-:Y:S05]  /*55f0*/  BSYNC B0 ;  /* 0x0000000000007941 */ /* 0x000fea0003800000 */
.L_x_36876:
        /* <DEDUP_REMOVED lines=21> */
.L_x_36881:
[----:B------:R-:W-:-:S07]  /*5750*/  MOV R155, R176 ;  /* 0x000000b0009b7202 */ /* 0x000fce0000000f00 */
.L_x_36882:
[----:B------:R-:W-:Y:S05]  /*5760*/  BSYNC B1 ;  /* 0x0000000000017941 */ /* 0x000fea0003800000 */
.L_x_36880:
        /* <DEDUP_REMOVED lines=16> */
.L_x_36886:
[----:B------:R-:W-:Y:S05]  /*5870*/  BSYNC B2 ;  /* 0x0000000000027941 */ /* 0x000fea0003800000 */
.L_x_36885:
        /* <DEDUP_REMOVED lines=44> */
.L_x_36884:
[----:B------:R-:W-:Y:S05]  /*5b40*/  BSYNC B1 ;  /* 0x0000000000017941 */ /* 0x000fea0003800000 */
.L_x_36883:
        /* <DEDUP_REMOVED lines=10> */
.L_x_36879:
[----:B------:R-:W-:Y:S05]  /*5bf0*/  BSYNC B0 ;  /* 0x0000000000007941 */ /* 0x000fea0003800000 */
.L_x_36878:
        /* <DEDUP_REMOVED lines=18> */
.L_x_36890:
[----:B------:R-:W-:-:S07]  /*5d20*/  IMAD.MOV.U32 R145, RZ, RZ, R176 ;  /* 0x000000ffff917224 */ /* 0x000fce00078e00b0 */
.L_x_36891:
[----:B------:R-:W-:Y:S05]  /*5d30*/  BSYNC B1 ;  /* 0x0000000000017941 */ /* 0x000fea0003800000 */
.L_x_36889:
        /* <DEDUP_REMOVED lines=16> */
.L_x_36895:
[----:B------:R-:W-:Y:S05]  /*5e40*/  BSYNC B2 ;  /* 0x0000000000027941 */ /* 0x000fea0003800000 */
.L_x_36894:
        /* <DEDUP_REMOVED lines=44> */
.L_x_36893:
[----:B------:R-:W-:Y:S05]  /*6110*/  BSYNC B1 ;  /* 0x0000000000017941 */ /* 0x000fea0003800000 */
.L_x_36892:
        /* <DEDUP_REMOVED lines=10> */
.L_x_36888:
[----:B------:R-:W-:Y:S05]  /*61c0*/  BSYNC B0 ;  /* 0x0000000000007941 */ /* 0x000fea0003800000 */
.L_x_36887:
        /* <DEDUP_REMOVED lines=18> */
.L_x_36899:
[----:B------:R-:W-:-:S07]  /*62f0*/  MOV R156, R176 ;  /* 0x000000b0009c7202 */ /* 0x000fce0000000f00 */
.L_x_36900:
[----:B------:R-:W-:Y:S05]  /*6300*/  BSYNC B1 ;  /* 0x0000000000017941 */ /* 0x000fea0003800000 */
.L_x_36898:
        /* <DEDUP_REMOVED lines=16> */
.L_x_36904:
[----:B------:R-:W-:Y:S05]  /*6410*/  BSYNC B2 ;  /* 0x0000000000027941 */ /* 0x000fea0003800000 */
.L_x_36903:
        /* <DEDUP_REMOVED lines=44> */
.L_x_36902:
[----:B------:R-:W-:Y:S05]  /*66e0*/  BSYNC B1 ;  /* 0x0000000000017941 */ /* 0x000fea0003800000 */
.L_x_36901:
        /* <DEDUP_REMOVED lines=10> */
.L_x_36897:
[----:B------:R-:W-:Y:S05]  /*6790*/  BSYNC B0 ;  /* 0x0000000000007941 */ /* 0x000fea0003800000 */
.L_x_36896:
        /* <DEDUP_REMOVED lines=18> */
.L_x_36908:
[----:B------:R-:W-:-:S07]  /*68c0*/  IMAD.MOV.U32 R147, RZ, RZ, R176 ;  /* 0x000000ffff937224 */ /* 0x000fce00078e00b0 */
.L_x_36909:
[----:B------:R-:W-:Y:S05]  /*68d0*/  BSYNC B1 ;  /* 0x0000000000017941 */ /* 0x000fea0003800000 */
.L_x_36907:
        /* <DEDUP_REMOVED lines=16> */
.L_x_36913:
[----:B------:R-:W-:Y:S05]  /*69e0*/  BSYNC B2 ;  /* 0x0000000000027941 */ /* 0x000fea0003800000 */
.L_x_36912:
        /* <DEDUP_REMOVED lines=44> */
.L_x_36911:
[----:B------:R-:W-:Y:S05]  /*6cb0*/  BSYNC B1 ;  /* 0x0000000000017941 */ /* 0x000fea0003800000 */
.L_x_36910:
        /* <DEDUP_REMOVED lines=10> */
.L_x_36906:
[----:B------:R-:W-:Y:S05]  /*6d60*/  BSYNC B0 ;  /* 0x0000000000007941 */ /* 0x000fea0003800000 */
.L_x_36905:
        /* <DEDUP_REMOVED lines=20> */
.L_x_36915:
[----:B------:R-:W-:Y:S05]  /*6eb0*/  BSYNC B0 ;  /* 0x0000000000007941 */ /* 0x000fea0003800000 */
.L_x_36914:
[----:B--2---:R-:W-:Y:S01]  /*6ec0*/  @P3 IMAD.WIDE.U32 R150, R152, 0x10, R150 ;  /* 0x0000001098963825 */ /* 0x004fe200078e0096 */
[----:B------:R-:W2:Y:S04]  /*6ed0*/  @P0 LDG.E.128 R124, desc[UR4][R154.64] ;  /* 0x000000049a7c0981 */ /* 0x000ea8000c1e1d00 */
[----:B-----5:R1:W5:Y:S01]  /*6ee0*/  @P3 LDG.E.128 R128, desc[UR4][R150.64] ;  /* 0x0000000496803981 */ /* 0x020362000c1e1d00 */
[----:B------:R-:W-:Y:S01]  /*6ef0*/  @!P4 ISETP.NE.U32.AND P1, PT, R204, RZ, PT ;  /* 0x000000ffcc00c20c */ /* 0x000fe20003f25070 */
[----:B------:R-:W-:Y:S01]  /*6f00*/  BSSY B0, `(.L_x_36916) ;  /* 0x000005b000007945 */ /* 0x000fe20003800000 */
[----:B0-----:R-:W-:Y:S02]  /*6f10*/  @!P4 IMAD.MOV.U32 R156, RZ, RZ, R158 ;  /* 0x000000ffff9cc224 */ /* 0x001fe400078e009e */
[----:B------:R-:W-:-:S04]  /*6f20*/  @!P4 ISETP.NE.AND.EX P1, PT, R205, RZ, PT, P1 ;  /* 0x000000ffcd00c20c */ /* 0x000fc80003f25310 */
        /* <DEDUP_REMOVED lines=14> */
.L_x_36919:
[----:B------:R-:W-:-:S07]  /*7010*/  MOV R159, R176 ;  /* 0x000000b0009f7202 */ /* 0x000fce0000000f00 */
.L_x_36920:
[----:B------:R-:W-:Y:S05]  /*7020*/  BSYNC B1 ;  /* 0x0000000000017941 */ /* 0x000fea0003800000 */
.L_x_36918:
        /* <DEDUP_REMOVED lines=16> */
.L_x_36924:
[----:B------:R-:W-:Y:S05]  /*7130*/  BSYNC B2 ;  /* 0x0000000000027941 */ /* 0x000fea0003800000 */
.L_x_36923:
        /* <DEDUP_REMOVED lines=44> */
.L_x_36922:
[----:B------:R-:W-:Y:S05]  /*7400*/  BSYNC B1 ;  /* 0x0000000000017941 */ /* 0x000fea0003800000 */
.L_x_36921:
        /* <DEDUP_REMOVED lines=10> */
.L_x_36917:
[----:B------:R-:W-:Y:S05]  /*74b0*/  BSYNC B0 ;  /* 0x0000000000007941 */ /* 0x000fea0003800000 */
.L_x_36916:
        /* <DEDUP_REMOVED lines=18> */
.L_x_36928:
[----:B------:R-:W-:-:S07]  /*75e0*/  IMAD.MOV.U32 R149, RZ, RZ, R176 ;  /* 0x000000ffff957224 */ /* 0x000fce00078e00b0 */
.L_x_36929:
[----:B------:R-:W-:Y:S05]  /*75f0*/  BSYNC B1 ;  /* 0x0000000000017941 */ /* 0x000fea0003800000 */
.L_x_36927:
        /* <DEDUP_REMOVED lines=16> */
.L_x_36933:
[----:B------:R-:W-:Y:S05]  /*7700*/  BSYNC B2 ;  /* 0x0000000000027941 */ /* 0x000fea0003800000 */
.L_x_36932:
        /* <DEDUP_REMOVED lines=44> */
.L_x_36931:
[----:B------:R-:W-:Y:S05]  /*79d0*/  BSYNC B1 ;  /* 0x0000000000017941 */ /* 0x000fea0003800000 */
.L_x_36930:
        /* <DEDUP_REMOVED lines=10> */
.L_x_36926:
[----:B------:R-:W-:Y:S05]  /*7a80*/  BSYNC B0 ;  /* 0x0000000000007941 */ /* 0x000fea0003800000 */
.L_x_36925:
        /* <DEDUP_REMOVED lines=18> */
.L_x_36937:
[----:B------:R-:W-:-:S07]  /*7bb0*/  MOV R150, R176 ;  /* 0x000000b000967202 */ /* 0x000fce0000000f00 */
.L_x_36938:
[----:B------:R-:W-:Y:S05]  /*7bc0*/  BSYNC B1 ;  /* 0x0000000000017941 */ /* 0x000fea0003800000 */
.L_x_36936:
        /* <DEDUP_REMOVED lines=16> */
.L_x_36942:
[----:B------:R-:W-:Y:S05]  /*7cd0*/  BSYNC B2 ;  /* 0x0000000000027941 */ /* 0x000fea0003800000 */
.L_x_36941:
        /* <DEDUP_REMOVED lines=44> */
.L_x_36940:
[----:B------:R-:W-:Y:S05]  /*7fa0*/  BSYNC B1 ;  /* 0x0000000000017941 */ /* 0x000fea0003800000 */
.L_x_36939:
        /* <DEDUP_REMOVED lines=10> */
.L_x_36935:
[----:B------:R-:W-:Y:S05]  /*8050*/  BSYNC B0 ;  /* 0x0000000000007941 */ /* 0x000fea0003800000 */
.L_x_36934:
        /* <DEDUP_REMOVED lines=18> */
.L_x_36946:
[----:B------:R-:W-:-:S07]  /*8180*/  IMAD.MOV.U32 R151, RZ, RZ, R176 ;  /* 0x000000ffff977224 */ /* 0x000fce00078e00b0 */
.L_x_36947:
[----:B------:R-:W-:Y:S05]  /*8190*/  BSYNC B1 ;  /* 0x0000000000017941 */ /* 0x000fea0003800000 */
.L_x_36945:
        /* <DEDUP_REMOVED lines=16> */
.L_x_36951:
[----:B------:R-:W-:Y:S05]  /*82a0*/  BSYNC B2 ;  /* 0x0000000000027941 */ /* 0x000fea0003800000 */
.L_x_36950:
        /* <DEDUP_REMOVED lines=44> */
.L_x_36949:
[----:B------:R-:W-:Y:S05]  /*8570*/  BSYNC B1 ;  /* 0x0000000000017941 */ /* 0x000fea0003800000 */
.L_x_36948:
        /* <DEDUP_REMOVED lines=10> */
.L_x_36944:
[----:B------:R-:W-:Y:S05]  /*8620*/  BSYNC B0 ;  /* 0x0000000000007941 */ /* 0x000fea0003800000 */
.L_x_36943:
        /* <DEDUP_REMOVED lines=20> */
.L_x_36953:
[----:B------:R-:W-:Y:S05]  /*8770*/  BSYNC B0 ;  /* 0x0000000000007941 */ /* 0x000fea0003800000 */
.L_x_36952:
        /* <DEDUP_REMOVED lines=21> */
.L_x_36957:
[----:B------:R-:W-:-:S07]  /*88d0*/  MOV R152, R176 ;  /* 0x000000b000987202 */ /* 0x000fce0000000f00 */
.L_x_36958:
[----:B------:R-:W-:Y:S05]  /*88e0*/  BSYNC B1 ;  /* 0x0000000000017941 */ /* 0x000fea0003800000 */
.L_x_36956:
        /* <DEDUP_REMOVED lines=16> */
.L_x_36962:
[----:B------:R-:W-:Y:S05]  /*89f0*/  BSYNC B2 ;  /* 0x0000000000027941 */ /* 0x000fea0003800000 */
.L_x_36961:
        /* <DEDUP_REMOVED lines=44> */
.L_x_36960:
[----:B------:R-:W-:Y:S05]  /*8cc0*/  BSYNC B1 ;  /* 0x0000000000017941 */ /* 0x000fea0003800000 */
.L_x_36959:
        /* <DEDUP_REMOVED lines=10> */
.L_x_36955:
[----:B------:R-:W-:Y:S05]  /*8d70*/  BSYNC B0 ;  /* 0x0000000000007941 */ /* 0x000fea0003800000 */
.L_x_36954:
        /* <DEDUP_REMOVED lines=18> */
.L_x_36966:
[----:B------:R-:W-:-:S07]  /*8ea0*/  IMAD.MOV.U32 R153, RZ, RZ, R176 ;  /* 0x000000ffff997224 */ /* 0x000fce00078e00b0 */
.L_x_36967:
[----:B------:R-:W-:Y:S05]  /*8eb0*/  BSYNC B1 ;  /* 0x0000000000017941 */ /* 0x000fea0003800000 */
.L_x_36965:
        /* <DEDUP_REMOVED lines=16> */
.L_x_36971:
[----:B------:R-:W-:Y:S05]  /*8fc0*/  BSYNC B2 ;  /* 0x0000000000027941 */ /* 0x000fea0003800000 */
.L_x_36970:
        /* <DEDUP_REMOVED lines=44> */
.L_x_36969:
[----:B------:R-:W-:Y:S05]  /*9290*/  BSYNC B1 ;  /* 0x0000000000017941 */ /* 0x000fea0003800000 */
.L_x_36968:
        /* <DEDUP_REMOVED lines=10> */
.L_x_36964:
[----:B------:R-:W-:Y:S05]  /*9340*/  BSYNC B0 ;  /* 0x0000000000007941 */ /* 0x000fea0003800000 */
.L_x_36963:
        /* <DEDUP_REMOVED lines=18> */
.L_x_36975:
[----:B------:R-:W-:-:S07]  /*9470*/  MOV R154, R176 ;  /* 0x000000b0009a7202 */ /* 0x000fce0000000f00 */
.L_x_36976:
[----:B------:R-:W-:Y:S05]  /*9480*/  BSYNC B1 ;  /* 0x0000000000017941 */ /* 0x000fea0003800000 */
.L_x_36974:
        /* <DEDUP_REMOVED lines=16> */
.L_x_36980:
[----:B------:R-:W-:Y:S05]  /*9590*/  BSYNC B2 ;  /* 0x0000000000027941 */ /* 0x000fea0003800000 */
.L_x_36979:
        /* <DEDUP_REMOVED lines=44> */
.L_x_36978:
[----:B------:R-:W-:Y:S05]  /*9860*/  BSYNC B1 ;  /* 0x0000000000017941 */ /* 0x000fea0003800000 */
.L_x_36977:
        /* <DEDUP_REMOVED lines=10> */
.L_x_36973:
[----:B------:R-:W-:Y:S05]  /*9910*/  BSYNC B0 ;  /* 0x0000000000007941 */ /* 0x000fea0003800000 */
.L_x_36972:
        /* <DEDUP_REMOVED lines=18> */
.L_x_36984:
[----:B------:R-:W-:-:S07]  /*9a40*/  IMAD.MOV.U32 R155, RZ, RZ, R176 ;  /* 0x000000ffff9b7224 */ /* 0x000fce00078e00b0 */
.L_x_36985:
[----:B------:R-:W-:Y:S05]  /*9a50*/  BSYNC B1 ;  /* 0x0000000000017941 */ /* 0x000fea0003800000 */
.L_x_36983:
        /* <DEDUP_REMOVED lines=16> */
.L_x_36989:
[----:B------:R-:W-:Y:S05]  /*9b60*/  BSYNC B2 ;  /* 0x0000000000027941 */ /* 0x000fea0003800000 */
.L_x_36988:
        /* <DEDUP_REMOVED lines=44> */
.L_x_36987:
[----:B------:R-:W-:Y:S05]  /*9e30*/  BSYNC B1 ;  /* 0x0000000000017941 */ /* 0x000fea0003800000 */
.L_x_36986:
        /* <DEDUP_REMOVED lines=10> */
.L_x_36982:
[----:B------:R-:W-:Y:S05]  /*9ee0*/  BSYNC B0 ;  /* 0x0000000000007941 */ /* 0x000fea0003800000 */
.L_x_36981:
        /* <DEDUP_REMOVED lines=20> */
.L_x_36991:
[----:B------:R-:W-:Y:S05]  /*a030*/  BSYNC B0 ;  /* 0x0000000000007941 */ /* 0x000fea0003800000 */
.L_x_36990:
[----:B0-2---:R-:W-:Y:S01]  /*a040*/  @P3 IMAD.WIDE.U32 R158, R166, 0x10, R156 ;  /* 0x00000010a69e3825 */ /* 0x005fe200078e009c */
[----:B------:R-:W2:Y:S04]  /*a050*/  @P0 LDG.E.128 R124, desc[UR4][R160.64] ;  /* 0x00000004a07c0981 */ /* 0x000ea8000c1e1d00 */
[----:B-----5:R0:W5:Y:S01]  /*a060*/  @P3 LDG.E.128 R128, desc[UR4][R158.64] ;  /* 0x000000049e803981 */ /* 0x020162000c1e1d00 */
[----:B------:R-:W-:Y:S01]  /*a070*/  @!P4 ISETP.NE.U32.AND P1, PT, R204, RZ, PT ;  /* 0x000000ffcc00c20c */ /* 0x000fe20003f25070 */
[----:B------:R-:W-:Y:S01]  /*a080*/  BSSY B0, `(.L_x_36992) ;  /* 0x000005b000007945 */ /* 0x000fe20003800000 */
[----:B------:R-:W-:Y:S02]  /*a090*/  @!P4 IMAD.MOV.U32 R162, RZ, RZ, R164 ;  /* 0x000000ffffa2c224 */ /* 0x000fe400078e00a4 */
        /* <DEDUP_REMOVED lines=15> */
.L_x_36995:
[----:B------:R-:W-:-:S07]  /*a190*/  MOV R156, R176 ;  /* 0x000000b0009c7202 */ /* 0x000fce0000000f00 */
.L_x_36996:
[----:B------:R-:W-:Y:S05]  /*a1a0*/  BSYNC B1 ;  /* 0x0000000000017941 */ /* 0x000fea0003800000 */
.L_x_36994:
        /* <DEDUP_REMOVED lines=16> */
.L_x_37000:
[----:B------:R-:W-:Y:S05]  /*a2b0*/  BSYNC B2 ;  /* 0x0000000000027941 */ /* 0x000fea0003800000 */
.L_x_36999:
        /* <DEDUP_REMOVED lines=44> */
.L_x_36998:
[----:B------:R-:W-:Y:S05]  /*a580*/  BSYNC B1 ;  /* 0x0000000000017941 */ /* 0x000fea0003800000 */
.L_x_36997:
        /* <DEDUP_REMOVED lines=10> */
.L_x_36993:
[----:B------:R-:W-:Y:S05]  /*a630*/  BSYNC B0 ;  /* 0x0000000000007941 */ /* 0x000fea0003800000 */
.L_x_36992:
        /* <DEDUP_REMOVED lines=18> */
.L_x_37004:
[----:B------:R-:W-:-:S07]  /*a760*/  IMAD.MOV.U32 R157, RZ, RZ, R176 ;  /* 0x000000ffff9d7224 */ /* 0x000fce00078e00b0 */
.L_x_37005:
[----:B------:R-:W-:Y:S05]  /*a770*/  BSYNC B1 ;  /* 0x0000000000017941 */ /* 0x000fea0003800000 */
.L_x_37003:
        /* <DEDUP_REMOVED lines=16> */
.L_x_37009:
[----:B------:R-:W-:Y:S05]  /*a880*/  BSYNC B2 ;  /* 0x0000000000027941 */ /* 0x000fea0003800000 */
.L_x_37008:
        /* <DEDUP_REMOVED lines=44> */
.L_x_37007:
[----:B------:R-:W-:Y:S05]  /*ab50*/  BSYNC B1 ;  /* 0x0000000000017941 */ /* 0x000fea0003800000 */
.L_x_37006:
        /* <DEDUP_REMOVED lines=10> */
.L_x_37002:
[----:B------:R-:W-:Y:S05]  /*ac00*/  BSYNC B0 ;  /* 0x0000000000007941 */ /* 0x000fea0003800000 */
.L_x_37001:
        /* <DEDUP_REMOVED lines=18> */
.L_x_37013:
[----:B------:R-:W-:-:S07]  /*ad30*/  MOV R162, R176 ;  /* 0x000000b000a27202 */ /* 0x000fce0000000f00 */
.L_x_37014:
[----:B------:R-:W-:Y:S05]  /*ad40*/  BSYNC B1 ;  /* 0x0000000000017941 */ /* 0x000fea0003800000 */
.L_x_37012:
        /* <DEDUP_REMOVED lines=16> */
.L_x_37018:
[----:B------:R-:W-:Y:S05]  /*ae50*/  BSYNC B2 ;  /* 0x0000000000027941 */ /* 0x000fea0003800000 */
.L_x_37017:
        /* <DEDUP_REMOVED lines=44> */
.L_x_37016:
[----:B------:R-:W-:Y:S05]  /*b120*/  BSYNC B1 ;  /* 0x0000000000017941 */ /* 0x000fea0003800000 */
.L_x_37015:
        /* <DEDUP_REMOVED lines=10> */
.L_x_37011:
[----:B------:R-:W-:Y:S05]  /*b1d0*/  BSYNC B0 ;  /* 0x0000000000007941 */ /* 0x000fea0003800000 */
.L_x_37010:
        /* <DEDUP_REMOVED lines=18> */
.L_x_37022:
[----:B------:R-:W-:-:S07]  /*b300*/  IMAD.MOV.U32 R159, RZ, RZ, R176 ;  /* 0x000000ffff9f7224 */ /* 0x000fce00078e00b0 */
.L_x_37023:
[----:B------:R-:W-:Y:S05]  /*b310*/  BSYNC B1 ;  /* 0x0000000000017941 */ /* 0x000fea0003800000 */
.L_x_37021:
        /* <DEDUP_REMOVED lines=16> */
.L_x_37027:
[----:B------:R-:W-:Y:S05]  /*b420*/  BSYNC B2 ;  /* 0x0000000000027941 */ /* 0x000fea0003800000 */
.L_x_37026:
        /* <DEDUP_REMOVED lines=44> */
.L_x_37025:
[----:B------:R-:W-:Y:S05]  /*b6f0*/  BSYNC B1 ;  /* 0x0000000000017941 */ /* 0x000fea0003800000 */
.L_x_37024:
        /* <DEDUP_REMOVED lines=10> */
.L_x_37020:
[----:B------:R-:W-:Y:S05]  /*b7a0*/  BSYNC B0 ;  /* 0x0000000000007941 */ /* 0x000fea0003800000 */
.L_x_37019:
        /* <DEDUP_REMOVED lines=20> */
.L_x_37029:
[----:B------:R-:W-:Y:S05]  /*b8f0*/  BSYNC B0 ;  /* 0x0000000000007941 */ /* 0x000fea0003800000 */
.L_x_37028:
        /* <DEDUP_REMOVED lines=21> */
.L_x_37033:
[----:B------:R-:W-:-:S07]  /*ba50*/  MOV R164, R176 ;  /* 0x000000b000a47202 */ /* 0x000fce0000000f00 */
.L_x_37034:
[----:B------:R-:W-:Y:S05]  /*ba60*/  BSYNC B1 ;  /* 0x0000000000017941 */ /* 0x000fea0003800000 */
.L_x_37032:
        /* <DEDUP_REMOVED lines=16> */
.L_x_37038:
[----:B------:R-:W-:Y:S05]  /*bb70*/  BSYNC B2 ;  /* 0x0000000000027941 */ /* 0x000fea0003800000 */
.L_x_37037:
        /* <DEDUP_REMOVED lines=44> */
.L_x_37036:
[----:B------:R-:W-:Y:S05]  /*be40*/  BSYNC B1 ;  /* 0x0000000000017941 */ /* 0x000fea0003800000 */
.L_x_37035:
        /* <DEDUP_REMOVED lines=10> */
.L_x_37031:
[----:B------:R-:W-:Y:S05]  /*bef0*/  BSYNC B0 ;  /* 0x0000000000007941 */ /* 0x000fea0003800000 */
.L_x_37030:
        /* <DEDUP_REMOVED lines=18> */
.L_x_37042:
[----:B------:R-:W-:-:S07]  /*c020*/  IMAD.MOV.U32 R161, RZ, RZ, R176 ;  /* 0x000000ffffa17224 */ /* 0x000fce00078e00b0 */
.L_x_37043:
[----:B------:R-:W-:Y:S05]  /*c030*/  BSYNC B1 ;  /* 0x0000000000017941 */ /* 0x000fea0003800000 */
.L_x_37041:
        /* <DEDUP_REMOVED lines=16> */
.L_x_37047:
[----:B------:R-:W-:Y:S05]  /*c140*/  BSYNC B2 ;  /* 0x0000000000027941 */ /* 0x000fea0003800000 */
.L_x_37046:
        /* <DEDUP_REMOVED lines=44> */
.L_x_37045:
[----:B------:R-:W-:Y:S05]  /*c410*/  BSYNC B1 ;  /* 0x0000000000017941 */ /* 0x000fea0003800000 */
.L_x_37044:
        /* <DEDUP_REMOVED lines=10> */
.L_x_37040:
[----:B------:R-:W-:Y:S05]  /*c4c0*/  BSYNC B0 ;  /* 0x0000000000007941 */ /* 0x000fea0003800000 */
.L_x_37039:
        /* <DEDUP_REMOVED lines=18> */
.L_x_37051:
[----:B------:R-:W-:-:S07]  /*c5f0*/  MOV R168, R176 ;  /* 0x000000b000a87202 */ /* 0x000fce0000000f00 */
.L_x_37052:
[----:B------:R-:W-:Y:S05]  /*c600*/  BSYNC B1 ;  /* 0x0000000000017941 */ /* 0x000fea0003800000 */
.L_x_37050:
        /* <DEDUP_REMOVED lines=16> */
.L_x_37056:
[----:B------:R-:W-:Y:S05]  /*c710*/  BSYNC B2 ;  /* 0x0000000000027941 */ /* 0x000fea0003800000 */
.L_x_37055:
        /* <DEDUP_REMOVED lines=44> */
.L_x_37054:
[----:B------:R-:W-:Y:S05]  /*c9e0*/  BSYNC B1 ;  /* 0x0000000000017941 */ /* 0x000fea0003800000 */
.L_x_37053:
        /* <DEDUP_REMOVED lines=10> */
.L_x_37049:
[----:B------:R-:W-:Y:S05]  /*ca90*/  BSYNC B0 ;  /* 0x0000000000007941 */ /* 0x000fea0003800000 */
.L_x_37048:
        /* <DEDUP_REMOVED lines=18> */
.L_x_37060:
[----:B------:R-:W-:-:S07]  /*cbc0*/  IMAD.MOV.U32 R163, RZ, RZ, R176 ;  /* 0x000000ffffa37224 */ /* 0x000fce00078e00b0 */
.L_x_37061:
[----:B------:R-:W-:Y:S05]  /*cbd0*/  BSYNC B1 ;  /* 0x0000000000017941 */ /* 0x000fea0003800000 */
.L_x_37059:
        /* <DEDUP_REMOVED lines=16> */
.L_x_37065:
[----:B------:R-:W-:Y:S05]  /*cce0*/  BSYNC B2 ;  /* 0x0000000000027941 */ /* 0x000fea0003800000 */
.L_x_37064:
        /* <DEDUP_REMOVED lines=44> */
.L_x_37063:
[----:B------:R-:W-:Y:S05]  /*cfb0*/  BSYNC B1 ;  /* 0x0000000000017941 */ /* 0x000fea0003800000 */
.L_x_37062:
        /* <DEDUP_REMOVED lines=10> */
.L_x_37058:
[----:B------:R-:W-:Y:S05]  /*d060*/  BSYNC B0 ;  /* 0x0000000000007941 */ /* 0x000fea0003800000 */
.L_x_37057:
        /* <DEDUP_REMOVED lines=20> */
.L_x_37067:
[----:B------:R-:W-:Y:S05]  /*d1b0*/  BSYNC B0 ;  /* 0x0000000000007941 */ /* 0x000fea0003800000 */
.L_x_37066:
        /* <DEDUP_REMOVED lines=21> */
.L_x_37071:
[----:B------:R-:W-:-:S07]  /*d310*/  MOV R175, R176 ;  /* 0x000000b000af7202 */ /* 0x000fce0000000f00 */
.L_x_37072:
[----:B------:R-:W-:Y:S05]  /*d320*/  BSYNC B1 ;  /* 0x0000000000017941 */ /* 0x000fea0003800000 */
.L_x_37070:
        /* <DEDUP_REMOVED lines=16> */
.L_x_37076:
[----:B------:R-:W-:Y:S05]  /*d430*/  BSYNC B2 ;  /* 0x0000000000027941 */ /* 0x000fea0003800000 */
.L_x_37075:
        /* <DEDUP_REMOVED lines=44> */
.L_x_37074:
[----:B------:R-:W-:Y:S05]  /*d700*/  BSYNC B1 ;  /* 0x0000000000017941 */ /* 0x000fea0003800000 */
.L_x_37073:
        /* <DEDUP_REMOVED lines=10> */
.L_x_37069:
[----:B------:R-:W-:Y:S05]  /*d7b0*/  BSYNC B0 ;  /* 0x0000000000007941 */ /* 0x000fea0003800000 */
.L_x_37068:
        /* <DEDUP_REMOVED lines=18> */
.L_x_37080:
[----:B------:R-:W-:-:S07]  /*d8e0*/  IMAD.MOV.U32 R165, RZ, RZ, R176 ;  /* 0x000000ffffa57224 */ /* 0x000fce00078e00b0 */
.L_x_37081:
[----:B------:R-:W-:Y:S05]  /*d8f0*/  BSYNC B1 ;  /* 0x0000000000017941 */ /* 0x000fea0003800000 */
.L_x_37079:
        /* <DEDUP_REMOVED lines=16> */
.L_x_37085:
[----:B------:R-:W-:Y:S05]  /*da00*/  BSYNC B2 ;  /* 0x0000000000027941 */ /* 0x000fea0003800000 */
.L_x_37084:
[----:B------:R-:W-:Y:S01]  /*da10*/  IMAD.HI.U32 R166, R181, -0x326172a9, RZ ;  /* 0xcd9e8d57b5a67827 */ /* 0x000fe200078e00ff */
[----:B------:R-:W-:-:S03]  /*da20*/  LOP3.LUT R167, R167, R177, R3, 0x96, !PT ;  /* 0x000000b1a7a77212 */ /* 0x000fc600078e9603 */
[----:B------:R-:W-:Y:S01]  /*da30*/  IMAD R169, R181, -0x326172a9, RZ ;  /* 0xcd9e8d57b5a97824 */ /* 0x000fe200078e02ff */
[----:B------:R-:W-:Y:S01]  /*da40*/  LOP3.LUT R166, R166, R179, R2, 0x96, !PT ;  /* 0x000000b3a6a67212 */ /* 0x000fe200078e9602 */
[----:B------:R-:W-:-:S04]  /*da50*/  IMAD.WIDE.U32 R170, R167, -0x326172a9, RZ ;  /* 0xcd9e8d57a7aa7825 */ /* 0x000fc800078e00ff */
[----:B------:R-:W-:Y:S02]  /*da60*/  IMAD R167, R180, -0x2daee0ad, RZ ;  /* 0xd2511f53b4a77824 */ /* 0x000fe400078e02ff */
        /* <DEDUP_REMOVED lines=38> */
.L_x_37083:
[----:B------:R-:W-:Y:S05]  /*dcd0*/  BSYNC B1 ;  /* 0x0000000000017941 */ /* 0x000fea0003800000 */
.L_x_37082:
        /* <DEDUP_REMOVED lines=10> */
.L_x_37078:
[----:B------:R-:W-:Y:S05]  /*dd80*/  BSYNC B0 ;  /* 0x0000000000007941 */ /* 0x000fea0003800000 */
.L_x_37077:
        /* <DEDUP_REMOVED lines=18> */
.L_x_37089:
[----:B------:R-:W-:-:S07]  /*deb0*/  MOV R173, R176 ;  /* 0x000000b000ad7202 */ /* 0x000fce0000000f00 */
.L_x_37090:
[----:B------:R-:W-:Y:S05]  /*dec0*/  BSYNC B1 ;  /* 0x0000000000017941 */ /* 0x000fea0003800000 */
.L_x_37088:
        /* <DEDUP_REMOVED lines=16> */
.L_x_37094:
[----:B------:R-:W-:Y:S05]  /*dfd0*/  BSYNC B2 ;  /* 0x0000000000027941 */ /* 0x000fea0003800000 */
.L_x_37093:
        /* <DEDUP_REMOVED lines=44> */
.L_x_37092:
[----:B------:R-:W-:Y:S05]  /*e2a0*/  BSYNC B1 ;  /* 0x0000000000017941 */ /* 0x000fea0003800000 */
.L_x_37091:
        /* <DEDUP_REMOVED lines=10> */
.L_x_37087:
[----:B------:R-:W-:Y:S05]  /*e350*/  BSYNC B0 ;  /* 0x0000000000007941 */ /* 0x000fea0003800000 */
.L_x_37086:
        /* <DEDUP_REMOVED lines=18> */
.L_x_37098:
[----:B------:R-:W-:-:S07]  /*e480*/  IMAD.MOV.U32 R167, RZ, RZ, R176 ;  /* 0x000000ffffa77224 */ /* 0x000fce00078e00b0 */
.L_x_37099:
[----:B------:R-:W-:Y:S05]  /*e490*/  BSYNC B1 ;  /* 0x0000000000017941 */ /* 0x000fea0003800000 */
.L_x_37097:
        /* <DEDUP_REMOVED lines=16> */
.L_x_37103:
[----:B------:R-:W-:Y:S05]  /*e5a0*/  BSYNC B2 ;  /* 0x0000000000027941 */ /* 0x000fea0003800000 */
.L_x_37102:
        /* <DEDUP_REMOVED lines=44> */
.L_x_37101:
[----:B------:R-:W-:Y:S05]  /*e870*/  BSYNC B1 ;  /* 0x0000000000017941 */ /* 0x000fea0003800000 */
.L_x_37100:
        /* <DEDUP_REMOVED lines=10> */
.L_x_37096:
[----:B------:R-:W-:Y:S05]  /*e920*/  BSYNC B0 ;  /* 0x0000000000007941 */ /* 0x000fea0003800000 */
.L_x_37095:
        /* <DEDUP_REMOVED lines=20> */
.L_x_37105:
[----:B------:R-:W-:Y:S05]  /*ea70*/  BSYNC B0 ;  /* 0x0000000000007941 */ /* 0x000fea0003800000 */
.L_x_37104:
        /* <DEDUP_REMOVED lines=21> */
.L_x_37109:
[----:B------:R-:W-:-:S07]  /*ebd0*/  MOV R175, R176 ;  /* 0x000000b000af7202 */ /* 0x000fce0000000f00 */
.L_x_37110:
[----:B------:R-:W-:Y:S05]  /*ebe0*/  BSYNC B1 ;  /* 0x0000000000017941 */ /* 0x000fea0003800000 */
.L_x_37108:
        /* <DEDUP_REMOVED lines=16> */
.L_x_37114:
[----:B------:R-:W-:Y:S05]  /*ecf0*/  BSYNC B2 ;  /* 0x0000000000027941 */ /* 0x000fea0003800000 */
.L_x_37113:
        /* <DEDUP_REMOVED lines=44> */
.L_x_37112:
[----:B------:R-:W-:Y:S05]  /*efc0*/  BSYNC B1 ;  /* 0x0000000000017941 */ /* 0x000fea0003800000 */
.L_x_37111:
        /* <DEDUP_REMOVED lines=10> */
.L_x_37107:
[----:B------:R-:W-:Y:S05]  /*f070*/  BSYNC B0 ;  /* 0x0000000000007941 */ /* 0x000fea0003800000 */
.L_x_37106:
        /* <DEDUP_REMOVED lines=18> */
.L_x_37118:
[----:B------:R-:W-:-:S07]  /*f1a0*/  IMAD.MOV.U32 R169, RZ, RZ, R176 ;  /* 0x000000ffffa97224 */ /* 0x000fce00078e00b0 */
.L_x_37119:
[----:B------:R-:W-:Y:S05]  /*f1b0*/  BSYNC B1 ;  /* 0x0000000000017941 */ /* 0x000fea0003800000 */
.L_x_37117:
        /* <DEDUP_REMOVED lines=16> */
.L_x_37123:
[----:B------:R-:W-:Y:S05]  /*f2c0*/  BSYNC B2 ;  /* 0x0000000000027941 */ /* 0x000fea0003800000 */
.L_x_37122:
        /* <DEDUP_REMOVED lines=44> */
.L_x_37121:
[----:B------:R-:W-:Y:S05]  /*f590*/  BSYNC B1 ;  /* 0x0000000000017941 */ /* 0x000fea0003800000 */
.L_x_37120:
        /* <DEDUP_REMOVED lines=10> */
.L_x_37116:
[----:B------:R-:W-:Y:S05]  /*f640*/  BSYNC B0 ;  /* 0x0000000000007941 */ /* 0x000fea0003800000 */
.L_x_37115:
        /* <DEDUP_REMOVED lines=18> */
.L_x_37127:
[----:B------:R-:W-:-:S07]  /*f770*/  MOV R173, R176 ;  /* 0x000000b000ad7202 */ /* 0x000fce0000000f00 */
.L_x_37128:
[----:B------:R-:W-:Y:S05]  /*f780*/  BSYNC B1 ;  /* 0x0000000000017941 */ /* 0x000fea0003800000 */
.L_x_37126:
        /* <DEDUP_REMOVED lines=16> */
.L_x_37132:
[----:B------:R-:W-:Y:S05]  /*f890*/  BSYNC B2 ;  /* 0x0000000000027941 */ /* 0x000fea0003800000 */
.L_x_37131:
        /* <DEDUP_REMOVED lines=44> */
.L_x_37130:
[----:B------:R-:W-:Y:S05]  /*fb60*/  BSYNC B1 ;  /* 0x0000000000017941 */ /* 0x000fea0003800000 */
.L_x_37129:
        /* <DEDUP_REMOVED lines=10> */
.L_x_37125:
[----:B------:R-:W-:Y:S05]  /*fc10*/  BSYNC B0 ;  /* 0x0000000000007941 */ /* 0x000fea0003800000 */
.L_x_37124:
        /* <DEDUP_REMOVED lines=18> */
.L_x_37136:
[----:B------:R-:W-:-:S07]  /*fd40*/  MOV R171, R176 ;  /* 0x000000b000ab7202 */ /* 0x000fce0000000f00 */
.L_x_37137:
[----:B------:R-:W-:Y:S05]  /*fd50*/  BSYNC B1 ;  /* 0x0000000000017941 */ /* 0x000fea0003800000 */
.L_x_37135:
        /* <DEDUP_REMOVED lines=16> */
.L_x_37141:
[----:B------:R-:W-:Y:S05]  /*fe60*/  BSYNC B2 ;  /* 0x0000000000027941 */ /* 0x000fea0003800000 */
.L_x_37140:
        /* <DEDUP_REMOVED lines=44> */
.L_x_37139:
[----:B------:R-:W-:Y:S05]  /*10130*/  BSYNC B1 ;  /* 0x0000000000017941 */ /* 0x000fea0003800000 */
.L_x_37138:
        /* <DEDUP_REMOVED lines=10> */
.L_x_37134:
[----:B------:R-:W-:Y:S05]  /*101e0*/  BSYNC B0 ;  /* 0x0000000000007941 */ /* 0x000fea0003800000 */
.L_x_37133:
        /* <DEDUP_REMOVED lines=59> */
.L_x_37143:
[----:B------:R-:W-:Y:S05]  /*105a0*/  BSYNC B0 ;  /* 0x0000000000007941 */ /* 0x000fea0003800000 */
.L_x_37142:
        /* <DEDUP_REMOVED lines=104> */
.L_x_37158:
[----:B------:R-:W2:Y:S01]  /*10c30*/  @!P1 S2R R207, SR_CgaCtaId ;  /* 0x0000000000cf9919 */ /* 0x000ea20000008800 */
[----:B------:R-:W-:Y:S01]  /*10c40*/  @!P1 MOV R0, 0x400 ;  /* 0x0000040000009802 */ /* 0x000fe20000000f00 */
[----:B-1----:R-:W-:Y:S01]  /*10c50*/  FADD.FTZ R205, R216, R213 ;  /* 0x000000d5d8cd7221 */ /* 0x002fe20000010000 */
[----:B------:R-:W-:Y:S01]  /*10c60*/  LOP3.LUT R215, R215, 0x3, RZ, 0xc0, !PT ;  /* 0x00000003d7d77812 */ /* 0x000fe200078ec0ff */
        /* <DEDUP_REMOVED lines=17> */
[----:B------:R-:W-:Y:S02]  /*10d80*/  @!P1 MOV R0, 0x500 ;  /* 0x0000050000009802 */ /* 0x000fe40000000f00 */
[----:B------:R-:W-:-:S03]  /*10d90*/  LOP3.LUT P1, RZ, R215, 0x1f, R209, 0xf8, !PT ;  /* 0x0000001fd7ff7812 */ /* 0x000fc6000782f8d1 */
[----:B------:R-:W2:Y:S01]  /*10da0*/  SHFL.DOWN PT, R213, R0, 0x2, 0x1f ;  /* 0x08401f0000d57f89 */ /* 0x000ea200000e0000 */
[----:B-1----:R-:W-:Y:S01]  /*10db0*/  I2FP.F32.S32 R207, R0 ;  /* 0x0000000000cf7245 */ /* 0x002fe20000201400 */
[----:B--2---:R-:W-:Y:S01]  /*10dc0*/  IMAD.IADD R214, R213, 0x1, R0 ;  /* 0x00000001d5d67824 */ /* 0x004fe200078e0200 */
[----:B------:R-:W-:-:S04]  /*10dd0*/  I2FP.F32.S32 R220, R213 ;  /* 0x000000d500dc7245 */ /* 0x000fc80000201400 */
[----:B0-----:R-:W-:Y:S01]  /*10de0*/  I2FP.F32.S32 R216, R214 ;  /* 0x000000d600d87245 */ /* 0x001fe20000201400 */
        /* <DEDUP_REMOVED lines=23> */
[----:B------:R-:W1:Y:S01]  /*10f60*/  LDC R213, c[0x0][0x2d8] ;  /* 0x0000b600ffd57b82 */ /* 0x000e620000000800 */
[----:B------:R-:W-:Y:S01]  /*10f70*/  FMUL.FTZ R216, R216, R207 ;  /* 0x000000cfd8d87220 */ /* 0x000fe20000410000 */
[----:B0-----:R-:W-:Y:S01]  /*10f80*/  FMUL.FTZ R217, R214, R217 ;  /* 0x000000d9d6d97220 */ /* 0x001fe20000410000 */
[----:B--2---:R-:W-:Y:S02]  /*10f90*/  FADD.FTZ R207, R205, R204 ;  /* 0x000000cccdcf7221 */ /* 0x004fe40000010000 */
[----:B------:R-:W-:-:S03]  /*10fa0*/  FMUL.FTZ R216, R216, R219 ;  /* 0x000000dbd8d87220 */ /* 0x000fc60000410000 */
[----:B------:R-:W0:Y:S01]  /*10fb0*/  SHFL.IDX PT, R217, R217, RZ, 0x1f ;  /* 0x00001fffd9d97589 */ /* 0x000e2200000e0000 */
[----:B------:R-:W-:Y:S01]  /*10fc0*/  FFMA.FTZ R216, R214, R216, R207 ;  /* 0x000000d8d6d87223 */ /* 0x000fe200000100cf */
[----:B------:R-:W2:Y:S05]  /*10fd0*/  @!P1 LDC.64 R204, c[0x0][0x250] ;  /* 0x00009400ffcc9b82 */ /* 0x000eaa0000000a00 */
[----:B------:R-:W1:Y:S03]  /*10fe0*/  SHFL.IDX PT, R216, R216, RZ, 0x1f ;  /* 0x00001fffd8d87589 */ /* 0x000e6600000e0000 */
[----:B------:R-:W3:Y:S01]  /*10ff0*/  @!P1 LDC.64 R206, c[0x0][0x258] ;  /* 0x00009600ffce9b82 */ /* 0x000ee20000000a00 */
[----:B0-----:R-:W-:Y:S01]  /*11000*/  FMUL.FTZ R0, R217, R217 ;  /* 0x000000d9d9007220 */ /* 0x001fe20000410000 */
[----:B--2---:R-:W-:-:S04]  /*11010*/  @!P1 LEA R204, P3, R202, R204, 0x2 ;  /* 0x000000cccacc9211 */ /* 0x004fc800078610ff */
[----:B------:R-:W-:Y:S01]  /*11020*/  FSEL R209, R0, RZ, P2 ;  /* 0x000000ff00d17208 */ /* 0x000fe20001000000 */
[----:B-1----:R-:W-:Y:S01]  /*11030*/  FFMA.FTZ R0, R216, UR7, R213 ;  /* 0x00000007d8007c23 */ /* 0x002fe200080100d5 */
[C-C-:B------:R-:W-:Y:S02]  /*11040*/  @!P1 LEA.HI.X R205, R202.reuse, R205, R212.reuse, 0x2, P3 ;  /* 0x000000cdcacd9211 */ /* 0x140fe400018f14d4 */
[----:B---3--:R-:W-:Y:S01]  /*11050*/  @!P1 LEA R206, P4, R202, R206, 0x2 ;  /* 0x000000cecace9211 */ /* 0x008fe200078810ff */
[----:B------:R-:W-:Y:S02]  /*11060*/  FADD.FTZ R209, R0, R209 ;  /* 0x000000d100d17221 */ /* 0x000fe40000010000 */
[----:B------:R0:W-:Y:S01]  /*11070*/  @!P1 STG.E desc[UR4][R204.64], R217 ;  /* 0x000000d9cc009986 */ /* 0x0001e2000c101904 */
[----:B------:R-:W-:-:S03]  /*11080*/  @!P1 LEA.HI.X R207, R202, R207, R212, 0x2, P4 ;  /* 0x000000cfcacf9211 */ /* 0x000fc600020f14d4 */
[----:B------:R-:W1:Y:S02]  /*11090*/  MUFU.RSQ R209, R209 ;  /* 0x000000d100d17308 */ /* 0x000e640000001400 */
[----:B-1----:R0:W-:Y:S01]  /*110a0*/  @!P1 STG.E desc[UR4][R206.64], R209 ;  /* 0x000000d1ce009986 */ /* 0x0021e2000c101904 */
[----:B------:R-:W-:-:S13]  /*110b0*/  ISETP.GE.AND P1, PT, R210, 0x1, PT ;  /* 0x00000001d200780c */ /* 0x000fda0003f26270 */
[----:B0-----:R-:W-:Y:S05]  /*110c0*/  @!P1 BRA `(.L_x_37146) ;  /* 0x0000000800709947 */ /* 0x001fea0003800000 */
        /* <DEDUP_REMOVED lines=14> */
[C---:B------:R-:W-:Y:S01]  /*111b0*/  FADD.FTZ R214, -R216.reuse, R136 ;  /* 0x00000088d8d67221 */ /* 0x040fe20000010100 */
[C---:B------:R-:W-:Y:S01]  /*111c0*/  FADD.FTZ R218, -R216.reuse, R137 ;  /* 0x00000089d8da7221 */ /* 0x040fe20000010100 */
[----:B------:R-:W-:Y:S01]  /*111d0*/  FADD.FTZ R242, -R216, R157 ;  /* 0x0000009dd8f27221 */ /* 0x000fe20000010100 */
[C---:B------:R-:W-:Y:S01]  /*111e0*/  FMUL.FTZ R137, R209.reuse, R204 ;  /* 0x000000ccd1897220 */ /* 0x040fe20000410000 */
[----:B------:R-:W-:Y:S01]  /*111f0*/  FMUL.FTZ R136, R209, R206 ;  /* 0x000000ced1887220 */ /* 0x000fe20000410000 */
[----:B------:R-:W-:Y:S01]  /*11200*/  LEA.HI.SX32 R157, R132, R203, 0x1e ;  /* 0x000000cb849d7211 */ /* 0x000fe200078ff2ff */
[C---:B------:R-:W-:Y:S01]  /*11210*/  FADD.FTZ R148, -R216.reuse, R148 ;  /* 0x00000094d8947221 */ /* 0x040fe20000010100 */
[----:B------:R-:W-:Y:S01]  /*11220*/  FFMA.FTZ R135, R83, R134, R123 ;  /* 0x0000008653877223 */ /* 0x000fe2000001007b */
[C---:B------:R-:W-:Y:S01]  /*11230*/  FADD.FTZ R220, -R216.reuse, R139 ;  /* 0x0000008bd8dc7221 */ /* 0x040fe20000010100 */
[----:B------:R-:W-:Y:S01]  /*11240*/  FADD.FTZ R150, -R216, R150 ;  /* 0x00000096d8967221 */ /* 0x000fe20000010100 */
[----:B------:R-:W-:Y:S01]  /*11250*/  FFMA.FTZ R134, R82, R133, R122 ;  /* 0x0000008552867223 */ /* 0x000fe2000001007a */
[----:B------:R-:W-:Y:S01]  /*11260*/  FADD.FTZ R138, -R216, R138 ;  /* 0x0000008ad88a7221 */ /* 0x000fe20000010100 */
[----:B------:R-:W-:Y:S01]  /*11270*/  FFMA.FTZ R133, R81, R136, R121 ;  /* 0x0000008851857223 */ /* 0x000fe20000010079 */
[----:B------:R-:W-:Y:S01]  /*11280*/  FFMA.FTZ R132, R80, R137, R120 ;  /* 0x0000008950847223 */ /* 0x000fe20000010078 */
[C---:B------:R-:W-:Y:S01]  /*11290*/  FADD.FTZ R152, -R216.reuse, R152 ;  /* 0x00000098d8987221 */ /* 0x040fe20000010100 */
[C---:B------:R-:W-:Y:S01]  /*112a0*/  FADD.FTZ R244, -R216.reuse, R159 ;  /* 0x0000009fd8f47221 */ /* 0x040fe20000010100 */
[----:B------:R-:W-:Y:S01]  /*112b0*/  FADD.FTZ R167, -R216, R167 ;  /* 0x000000a7d8a77221 */ /* 0x000fe20000010100 */
[----:B0-----:R-:W-:-:S04]  /*112c0*/  IMAD.WIDE.U32 R136, R157, 0x10, R164 ;  /* 0x000000109d887825 */ /* 0x001fc800078e00a4 */
[C---:B------:R-:W-:Y:S01]  /*112d0*/  FADD.FTZ R226, -R216.reuse, R142 ;  /* 0x0000008ed8e27221 */ /* 0x040fe20000010100 */
[C---:B------:R-:W-:Y:S01]  /*112e0*/  FADD.FTZ R154, -R216.reuse, R154 ;  /* 0x0000009ad89a7221 */ /* 0x040fe20000010100 */
[C---:B------:R-:W-:Y:S01]  /*112f0*/  FADD.FTZ R246, -R216.reuse, R161 ;  /* 0x000000a1d8f67221 */ /* 0x040fe20000010100 */
[C---:B------:R-:W-:Y:S01]  /*11300*/  FMUL.FTZ R159, R209.reuse, R148 ;  /* 0x00000094d19f7220 */ /* 0x040fe20000410000 */
[C---:B------:R-:W-:Y:S01]  /*11310*/  FADD.FTZ R222, -R216.reuse, R140 ;  /* 0x0000008cd8de7221 */ /* 0x040fe20000010100 */
[C---:B------:R-:W-:Y:S01]  /*11320*/  FADD.FTZ R224, -R216.reuse, R141 ;  /* 0x0000008dd8e07221 */ /* 0x040fe20000010100 */
[C---:B------:R-:W-:Y:S01]  /*11330*/  FADD.FTZ R228, -R216.reuse, R143 ;  /* 0x0000008fd8e47221 */ /* 0x040fe20000010100 */
[C---:B------:R-:W-:Y:S01]  /*11340*/  FMUL.FTZ R142, R209.reuse, R220 ;  /* 0x000000dcd18e7220 */ /* 0x040fe20000410000 */
[C---:B------:R-:W-:Y:S01]  /*11350*/  FMUL.FTZ R161, R209.reuse, R150 ;  /* 0x00000096d1a17220 */ /* 0x040fe20000410000 */
        /* <DEDUP_REMOVED lines=23> */
[----:B------:R-:W-:Y:S01]  /*114d0*/  FMUL.FTZ R225, R209, R154 ;  /* 0x0000009ad1e17220 */ /* 0x000fe20000410000 */
[----:B------:R0:W-:Y:S01]  /*114e0*/  STG.E.128 desc[UR4][R136.64], R132 ;  /* 0x0000008488007986 */ /* 0x0001e2000c101d04 */
[----:B------:R-:W-:Y:S01]  /*114f0*/  FFMA.FTZ R152, R64, R159, R104 ;  /* 0x0000009f40987223 */ /* 0x000fe20000010068 */
[C---:B------:R-:W-:Y:S01]  /*11500*/  VIADD R167, R157.reuse, 0x80 ;  /* 0x000000809da77836 */ /* 0x040fe20000000000 */
[----:B------:R-:W-:Y:S01]  /*11510*/  IADD3 R169, R157, 0x100, RZ ;  /* 0x000001009da97810 */ /* 0x000fe20007ffe0ff */
[C---:B------:R-:W-:Y:S01]  /*11520*/  FMUL.FTZ R149, R209.reuse, R222 ;  /* 0x000000ded1957220 */ /* 0x040fe20000410000 */
[C---:B------:R-:W-:Y:S01]  /*11530*/  FMUL.FTZ R224, R209.reuse, R224 ;  /* 0x000000e0d1e07220 */ /* 0x040fe20000410000 */
[C---:B------:R-:W-:Y:S01]  /*11540*/  FMUL.FTZ R151, R209.reuse, R226 ;  /* 0x000000e2d1977220 */ /* 0x040fe20000410000 */
[----:B------:R-:W-:Y:S01]  /*11550*/  FMUL.FTZ R228, R209, R228 ;  /* 0x000000e4d1e47220 */ /* 0x000fe20000410000 */
[----:B------:R-:W-:Y:S01]  /*11560*/  FFMA.FTZ R143, R79, R142, R119 ;  /* 0x0000008e4f8f7223 */ /* 0x000fe20000010077 */
[----:B------:R-:W-:Y:S01]  /*11570*/  FFMA.FTZ R154, R66, R161, R106 ;  /* 0x000000a1429a7223 */ /* 0x000fe2000001006a */
[----:B------:R-:W-:Y:S01]  /*11580*/  IADD3 R171, R157, 0x180, RZ ;  /* 0x000001809dab7810 */ /* 0x000fe20007ffe0ff */
[----:B------:R-:W-:Y:S01]  /*11590*/  FMUL.FTZ R153, R209, R144 ;  /* 0x00000090d1997220 */ /* 0x000fe20000410000 */
[----:B------:R-:W-:Y:S01]  /*115a0*/  IADD3 R159, R157, 0x300, RZ ;  /* 0x000003009d9f7810 */ /* 0x000fe20007ffe0ff */
[----:B------:R-:W-:Y:S01]  /*115b0*/  FMUL.FTZ R230, R209, R230 ;  /* 0x000000e6d1e67220 */ /* 0x000fe20000410000 */
[----:B------:R-:W-:Y:S01]  /*115c0*/  IADD3 R163, R157, 0x400, RZ ;  /* 0x000004009da37810 */ /* 0x000fe20007ffe0ff */
[C---:B------:R-:W-:Y:S01]  /*115d0*/  FMUL.FTZ R155, R209.reuse, R146 ;  /* 0x00000092d19b7220 */ /* 0x040fe20000410000 */
[----:B------:R-:W-:Y:S01]  /*115e0*/  FMUL.FTZ R232, R209, R232 ;  /* 0x000000e8d1e87220 */ /* 0x000fe20000410000 */
[----:B------:R-:W-:Y:S01]  /*115f0*/  FFMA.FTZ R142, R78, R141, R118 ;  /* 0x0000008d4e8e7223 */ /* 0x000fe20000010076 */
[C---:B0-----:R-:W-:Y:S01]  /*11600*/  IADD3 R133, R157.reuse, 0x280, RZ ;  /* 0x000002809d857810 */ /* 0x041fe20007ffe0ff */
[C---:B------:R-:W-:Y:S01]  /*11610*/  VIADD R205, R157.reuse, 0x200 ;  /* 0x000002009dcd7836 */ /* 0x040fe20000000000 */
[C---:B------:R-:W-:Y:S01]  /*11620*/  IADD3 R135, R157.reuse, 0x480, RZ ;  /* 0x000004809d877810 */ /* 0x040fe20007ffe0ff */
[----:B------:R-:W-:-:S02]  /*11630*/  VIADD R161, R157, 0x380 ;  /* 0x000003809da17836 */ /* 0x000fc40000000000 */
[C---:B------:R-:W-:Y:S01]  /*11640*/  FMUL.FTZ R234, R209.reuse, R234 ;  /* 0x000000ead1ea7220 */ /* 0x040fe20000410000 */
[C---:B------:R-:W-:Y:S01]  /*11650*/  FMUL.FTZ R236, R209.reuse, R236 ;  /* 0x000000ecd1ec7220 */ /* 0x040fe20000410000 */
[----:B------:R-:W-:Y:S01]  /*11660*/  FMUL.FTZ R211, R209, R166 ;  /* 0x000000a6d1d37220 */ /* 0x000fe20000410000 */
[----:B------:R-:W-:Y:S01]  /*11670*/  FFMA.FTZ R141, R77, R140, R117 ;  /* 0x0000008c4d8d7223 */ /* 0x000fe20000010075 */
[C---:B------:R-:W-:Y:S01]  /*11680*/  FMUL.FTZ R220, R209.reuse, R238 ;  /* 0x000000eed1dc7220 */ /* 0x040fe20000410000 */
[C---:B------:R-:W-:Y:S01]  /*11690*/  FMUL.FTZ R222, R209.reuse, R240 ;  /* 0x000000f0d1de7220 */ /* 0x040fe20000410000 */
[C---:B------:R-:W-:Y:S01]  /*116a0*/  FMUL.FTZ R138, R209.reuse, R244 ;  /* 0x000000f4d18a7220 */ /* 0x040fe20000410000 */
[----:B------:R-:W-:Y:S01]  /*116b0*/  FMUL.FTZ R213, R209, R168 ;  /* 0x000000a8d1d57220 */ /* 0x000fe20000410000 */
        /* <DEDUP_REMOVED lines=25> */
[----:B------:R-:W-:Y:S01]  /*11850*/  FFMA.FTZ R132, R60, R139, R100 ;  /* 0x0000008b3c847223 */ /* 0x000fe20000010064 */
[----:B------:R-:W-:Y:S01]  /*11860*/  FMUL.FTZ R210, R209, R210 ;  /* 0x000000d2d1d27220 */ /* 0x000fe20000410000 */
[----:B------:R-:W-:-:S04]  /*11870*/  IMAD.WIDE.U32 R156, R133, 0x10, R164 ;  /* 0x00000010859c7825 */ /* 0x000fc800078e00a4 */
[----:B------:R-:W-:Y:S01]  /*11880*/  FMUL.FTZ R216, R209, R216 ;  /* 0x000000d8d1d87220 */ /* 0x000fe20000410000 */
        /* <DEDUP_REMOVED lines=14> */
[----:B------:R3:W-:Y:S04]  /*11970*/  STG.E.128 desc[UR4][R204.64], R152 ;  /* 0x00000098cc007986 */ /* 0x0007e8000c101d04 */
[----:B------:R3:W-:Y:S01]  /*11980*/  STG.E.128 desc[UR4][R156.64], R132 ;  /* 0x000000849c007986 */ /* 0x0007e2000c101d04 */
        /* <DEDUP_REMOVED lines=15> */
[----:B------:R3:W-:Y:S02]  /*11a80*/  STG.E.128 desc[UR4][R164.64], R148 ;  /* 0x00000094a4007986 */ /* 0x0007e4000c101d04 */
.L_x_37146:
[----:B------:R-:W-:Y:S05]  /*11a90*/  BSYNC B0 ;  /* 0x0000000000007941 */ /* 0x000fea0003800000 */
.L_x_37145:
[----:B------:R-:W-:Y:S01]  /*11aa0*/  VIADD R202, R202, UR10 ;  /* 0x0000000acaca7c36 */ /* 0x000fe20008000000 */
[----:B------:R-:W-:-:S04]  /*11ab0*/  SEL R0, RZ, 0x1, P0 ;  /* 0x00000001ff007807 */ /* 0x000fc80000000000 */
[----:B------:R-:W-:-:S13]  /*11ac0*/  ISETP.GE.AND P1, PT, R202, UR11, PT ;  /* 0x0000000bca007c0c */ /* 0x000fda000bf26270 */
[----:B------:R-:W-:Y:S05]  /*11ad0*/  @!P1 BRA `(.L_x_37147) ;  /* 0xfffffeec00cc9947 */ /* 0x000fea000383ffff */
[----:B------:R-:W-:Y:S05]  /*11ae0*/  EXIT ;  /* 0x000000000000794d */ /* 0x000fea0003800000 */
.L_x_37144:
[----:B------:R-:W-:Y:S01]  /*11af0*/  HFMA2.MMA R219, -RZ, RZ, 0, 5.9604644775390625e-08 ;  /* 0x00000001ffdb7435 */ /* 0x000fe200000001ff */
[----:B------:R-:W-:Y:S01]  /*11b00*/  MOV R220, R0 ;  /* 0x0000000000dc7202 */ /* 0x000fe20000000f00 */
[----:B------:R-:W-:Y:S01]  /*11b10*/  IMAD.MOV.U32 R222, RZ, RZ, 0x1f ;  /* 0x0000001fffde7424 */ /* 0x000fe200078e00ff */
[----:B------:R-:W-:-:S08]  /*11b20*/  MOV R217, 0xffffffff ;  /* 0xffffffff00d97802 */ /* 0x000fd00000000f00 */
[----:B0----5:R-:W-:Y:S05]  /*11b30*/  WARPSYNC.COLLECTIVE R217, `(.L_x_37148) ;  /* 0x00000000d9087348 */ /* 0x021fea0003c00000 */
[----:B------:R1:W2:Y:S02]  /*11b40*/  SHFL.BFLY P3, R218, R220, R219, R222 ;  /* 0x0c0000dbdcda7389 */ /* 0x0002a400000600de */
[----:B012--5:R-:W-:Y:S01]  /*11b50*/  ENDCOLLECTIVE ;  /* 0x000000000000791b */ /* 0x027fe20003800000 */
.L_x_37148:
[----:B------:R-:W-:Y:S01]  /*11b60*/  HFMA2.MMA R219, -RZ, RZ, 0, 1.1920928955078125e-07 ;  /* 0x00000002ffdb7435 */ /* 0x000fe200000001ff */
[----:B------:R-:W-:-:S05]  /*11b70*/  MOV R205, R218 ;  /* 0x000000da00cd7202 */ /* 0x000fca0000000f00 */
[----:B------:R-:W-:-:S04]  /*11b80*/  FADD.FTZ R205, R0, R205 ;  /* 0x000000cd00cd7221 */ /* 0x000fc80000010000 */
[----:B------:R-:W-:-:S07]  /*11b90*/  IMAD.MOV.U32 R220, RZ, RZ, R205 ;  /* 0x000000ffffdc7224 */ /* 0x000fce00078e00cd */
[----:B------:R-:W-:Y:S05]  /*11ba0*/  WARPSYNC.COLLECTIVE R217, `(.L_x_37149) ;  /* 0x00000000d9087348 */ /* 0x000fea0003c00000 */
[----:B------:R0:W1:Y:S02]  /*11bb0*/  SHFL.BFLY P3, R218, R220, R219, R222 ;  /* 0x0c0000dbdcda7389 */ /* 0x00006400000600de */
[----:B01----:R-:W-:Y:S01]  /*11bc0*/  ENDCOLLECTIVE ;  /* 0x000000000000791b */ /* 0x003fe20003800000 */
.L_x_37149:
[----:B------:R-:W-:Y:S01]  /*11bd0*/  HFMA2.MMA R219, -RZ, RZ, 0, 2.384185791015625e-07 ;  /* 0x00000004ffdb7435 */ /* 0x000fe200000001ff */
[----:B------:R-:W-:-:S05]  /*11be0*/  MOV R204, R218 ;  /* 0x000000da00cc7202 */ /* 0x000fca0000000f00 */
[----:B------:R-:W-:-:S04]  /*11bf0*/  FADD.FTZ R206, R205, R204 ;  /* 0x000000cccdce7221 */ /* 0x000fc80000010000 */
[----:B------:R-:W-:-:S07]  /*11c00*/  IMAD.MOV.U32 R220, RZ, RZ, R206 ;  /* 0x000000ffffdc7224 */ /* 0x000fce00078e00ce */
[----:B------:R-:W-:Y:S05]  /*11c10*/  WARPSYNC.COLLECTIVE R217, `(.L_x_37150) ;  /* 0x00000000d9087348 */ /* 0x000fea0003c00000 */
[----:B------:R0:W1:Y:S02]  /*11c20*/  SHFL.BFLY P3, R218, R220, R219, R222 ;  /* 0x0c0000dbdcda7389 */ /* 0x00006400000600de */
[----:B01----:R-:W-:Y:S01]  /*11c30*/  ENDCOLLECTIVE ;  /* 0x000000000000791b */ /* 0x003fe20003800000 */
.L_x_37150:
[----:B------:R-:W-:Y:S01]  /*11c40*/  HFMA2.MMA R219, -RZ, RZ, 0, 4.76837158203125e-07 ;  /* 0x00000008ffdb7435 */ /* 0x000fe200000001ff */
[----:B------:R-:W-:-:S05]  /*11c50*/  MOV R207, R218 ;  /* 0x000000da00cf7202 */ /* 0x000fca0000000f00 */
[----:B------:R-:W-:-:S04]  /*11c60*/  FADD.FTZ R207, R206, R207 ;  /* 0x000000cfcecf7221 */ /* 0x000fc80000010000 */
[----:B------:R-:W-:-:S07]  /*11c70*/  IMAD.MOV.U32 R220, RZ, RZ, R207 ;  /* 0x000000ffffdc7224 */ /* 0x000fce00078e00cf */
[----:B------:R-:W-:Y:S05]  /*11c80*/  WARPSYNC.COLLECTIVE R217, `(.L_x_37151) ;  /* 0x00000000d9087348 */ /* 0x000fea0003c00000 */
[----:B------:R0:W1:Y:S02]  /*11c90*/  SHFL.BFLY P3, R218, R220, R219, R222 ;  /* 0x0c0000dbdcda7389 */ /* 0x00006400000600de */
[----:B01----:R-:W-:Y:S01]  /*11ca0*/  ENDCOLLECTIVE ;  /* 0x000000000000791b */ /* 0x003fe20003800000 */
.L_x_37151:
[----:B------:R-:W-:Y:S01]  /*11cb0*/  HFMA2.MMA R219, -RZ, RZ, 0, 9.5367431640625e-07 ;  /* 0x00000010ffdb7435 */ /* 0x000fe200000001ff */
[----:B------:R-:W-:-:S05]  /*11cc0*/  MOV R204, R218 ;  /* 0x000000da00cc7202 */ /* 0x000fca0000000f00 */
[----:B------:R-:W-:-:S04]  /*11cd0*/  FADD.FTZ R213, R207, R204 ;  /* 0x000000cccfd57221 */ /* 0x000fc80000010000 */
[----:B------:R-:W-:-:S07]  /*11ce0*/  IMAD.MOV.U32 R220, RZ, RZ, R213 ;  /* 0x000000ffffdc7224 */ /* 0x000fce00078e00d5 */
[----:B------:R-:W-:Y:S05]  /*11cf0*/  WARPSYNC.COLLECTIVE R217, `(.L_x_37152) ;  /* 0x00000000d9087348 */ /* 0x000fea0003c00000 */
[----:B------:R0:W1:Y:S02]  /*11d00*/  SHFL.BFLY P3, R218, R220, R219, R222 ;  /* 0x0c0000dbdcda7389 */ /* 0x00006400000600de */
[----:B01----:R-:W-:Y:S01]  /*11d10*/  ENDCOLLECTIVE ;  /* 0x000000000000791b */ /* 0x003fe20003800000 */
.L_x_37152:
        /* <DEDUP_REMOVED lines=88> */
.L_x_37153:
[----:B------:R-:W-:Y:S01]  /*122a0*/  HFMA2.MMA R219, -RZ, RZ, 0, 1.1920928955078125e-07 ;  /* 0x00000002ffdb7435 */ /* 0x000fe200000001ff */
[----:B------:R-:W-:-:S05]  /*122b0*/  MOV R205, R218 ;  /* 0x000000da00cd7202 */ /* 0x000fca0000000f00 */
[----:B------:R-:W-:-:S04]  /*122c0*/  FADD.FTZ R205, R0, R205 ;  /* 0x000000cd00cd7221 */ /* 0x000fc80000010000 */
[----:B------:R-:W-:-:S07]  /*122d0*/  IMAD.MOV.U32 R220, RZ, RZ, R205 ;  /* 0x000000ffffdc7224 */ /* 0x000fce00078e00cd */
[----:B------:R-:W-:Y:S05]  /*122e0*/  WARPSYNC.COLLECTIVE R217, `(.L_x_37154) ;  /* 0x00000000d9087348 */ /* 0x000fea0003c00000 */
[----:B------:R0:W1:Y:S02]  /*122f0*/  SHFL.BFLY P3, R218, R220, R219, R222 ;  /* 0x0c0000dbdcda7389 */ /* 0x00006400000600de */
[----:B01----:R-:W-:Y:S01]  /*12300*/  ENDCOLLECTIVE ;  /* 0x000000000000791b */ /* 0x003fe20003800000 */
.L_x_37154:
[----:B------:R-:W-:Y:S01]  /*12310*/  HFMA2.MMA R219, -RZ, RZ, 0, 2.384185791015625e-07 ;  /* 0x00000004ffdb7435 */ /* 0x000fe200000001ff */
[----:B------:R-:W-:-:S05]  /*12320*/  MOV R206, R218 ;  /* 0x000000da00ce7202 */ /* 0x000fca0000000f00 */
[----:B------:R-:W-:-:S04]  /*12330*/  FADD.FTZ R206, R205, R206 ;  /* 0x000000cecdce7221 */ /* 0x000fc80000010000 */
[----:B------:R-:W-:-:S07]  /*12340*/  IMAD.MOV.U32 R220, RZ, RZ, R206 ;  /* 0x000000ffffdc7224 */ /* 0x000fce00078e00ce */
[----:B------:R-:W-:Y:S05]  /*12350*/  WARPSYNC.COLLECTIVE R217, `(.L_x_37155) ;  /* 0x00000000d9087348 */ /* 0x000fea0003c00000 */
[----:B------:R0:W1:Y:S02]  /*12360*/  SHFL.BFLY P3, R218, R220, R219, R222 ;  /* 0x0c0000dbdcda7389 */ /* 0x00006400000600de */
[----:B01----:R-:W-:Y:S01]  /*12370*/  ENDCOLLECTIVE ;  /* 0x000000000000791b */ /* 0x003fe20003800000 */
.L_x_37155:
[----:B------:R-:W-:Y:S01]  /*12380*/  HFMA2.MMA R219, -RZ, RZ, 0, 4.76837158203125e-07 ;  /* 0x00000008ffdb7435 */ /* 0x000fe200000001ff */
[----:B------:R-:W-:-:S05]  /*12390*/  MOV R207, R218 ;  /* 0x000000da00cf7202 */ /* 0x000fca0000000f00 */
[----:B------:R-:W-:-:S04]  /*123a0*/  FADD.FTZ R207, R206, R207 ;  /* 0x000000cfcecf7221 */ /* 0x000fc80000010000 */
[----:B------:R-:W-:-:S07]  /*123b0*/  IMAD.MOV.U32 R220, RZ, RZ, R207 ;  /* 0x000000ffffdc7224 */ /* 0x000fce00078e00cf */
[----:B------:R-:W-:Y:S05]  /*123c0*/  WARPSYNC.COLLECTIVE R217, `(.L_x_37156) ;  /* 0x00000000d9087348 */ /* 0x000fea0003c00000 */
[----:B------:R0:W1:Y:S02]  /*123d0*/  SHFL.BFLY P3, R218, R220, R219, R222 ;  /* 0x0c0000dbdcda7389 */ /* 0x00006400000600de */
[----:B01----:R-:W-:Y:S01]  /*123e0*/  ENDCOLLECTIVE ;  /* 0x000000000000791b */ /* 0x003fe20003800000 */
.L_x_37156:
[----:B------:R-:W-:Y:S01]  /*123f0*/  HFMA2.MMA R219, -RZ, RZ, 0, 9.5367431640625e-07 ;  /* 0x00000010ffdb7435 */ /* 0x000fe200000001ff */
[----:B------:R-:W-:-:S05]  /*12400*/  MOV R216, R218 ;  /* 0x000000da00d87202 */ /* 0x000fca0000000f00 */
[----:B------:R-:W-:-:S04]  /*12410*/  FADD.FTZ R216, R207, R216 ;  /* 0x000000d8cfd87221 */ /* 0x000fc80000010000 */
[----:B------:R-:W-:-:S07]  /*12420*/  IMAD.MOV.U32 R220, RZ, RZ, R216 ;  /* 0x000000ffffdc7224 */ /* 0x000fce00078e00d8 */
[----:B------:R-:W-:Y:S05]  /*12430*/  WARPSYNC.COLLECTIVE R217, `(.L_x_37157) ;  /* 0x00000000d9087348 */ /* 0x000fea0003c00000 */
[----:B------:R0:W1:Y:S02]  /*12440*/  SHFL.BFLY P3, R218, R220, R219, R222 ;  /* 0x0c0000dbdcda7389 */ /* 0x00006400000600de */
[----:B01----:R-:W-:Y:S01]  /*12450*/  ENDCOLLECTIVE ;  /* 0x000000000000791b */ /* 0x003fe20003800000 */
.L_x_37157:
[----:B------:R-:W-:Y:S01]  /*12460*/  MOV R213, R218 ;  /* 0x000000da00d57202 */ /* 0x000fe20000000f00 */
[----:B------:R-:W-:Y:S06]  /*12470*/  BRA `(.L_x_37158) ;  /* 0xffffffe400ec7947 */ /* 0x000fec000383ffff */
.L_x_37159:
        /* <DEDUP_REMOVED lines=16> */
.L_x_37319:


//--------------------- .nv.global.init           --------------------------
	.section	.nv.global.init,"aw",@progbits
	.align	4
.nv.global.init:
	.type		mrg32k3aM1SubSeq,@object
	.size		mrg32k3aM1SubSeq,(mrg32k3aM2SubSeq - mrg32k3aM1SubSeq)
mrg32k3aM1SubSeq:
        /*0000*/ 	.byte	0x0b, 0xcc, 0xee, 0x04, 0x73, 0x29, 0x8b, 0x6f, 0xf6, 0x53, 0x03, 0xf6, 0x23, 0xf6, 0xea, 0xda
        /* <DEDUP_REMOVED lines=125> */
	.type		mrg32k3aM2SubSeq,@object
	.size		mrg32k3aM2SubSeq,(mrg32k3aM1 - mrg32k3aM2SubSeq)
mrg32k3aM2SubSeq:
        /* <DEDUP_REMOVED lines=126> */
	.type		mrg32k3aM1,@object
	.size		mrg32k3aM1,(mrg32k3aM1Seq - mrg32k3aM1)
mrg32k3aM1:
        /* <DEDUP_REMOVED lines=144> */
	.type		mrg32k3aM1Seq,@object
	.size		mrg32k3aM1Seq,(mrg32k3aM2 - mrg32k3aM1Seq)
mrg32k3aM1Seq:
        /* <DEDUP_REMOVED lines=144> */
	.type		mrg32k3aM2,@object
	.size		mrg32k3aM2,(mrg32k3aM2Seq - mrg32k3aM2)
mrg32k3aM2:
        /* <DEDUP_REMOVED lines=144> */
	.type		mrg32k3aM2Seq,@object
	.size		mrg32k3aM2Seq,(precalc_xorwow_matrix - mrg32k3aM2Seq)
mrg32k3aM2Seq:
        /* <DEDUP_REMOVED lines=144> */
	.type		precalc_xorwow_matrix,@object
	.size		precalc_xorwow_matrix,(precalc_xorwow_offset_matrix - precalc_xorwow_matrix)
precalc_xorwow_matrix:
        /* <DEDUP_REMOVED lines=6400> */
	.type		precalc_xorwow_offset_matrix,@object
	.size		precalc_xorwow_offset_matrix,(.L_1 - precalc_xorwow_offset_matrix)
precalc_xorwow_offset_matrix:
        /* <DEDUP_REMOVED lines=6400> */
.L_1:


//--------------------- .nv.shared._ZN10layer_norm13ln_fwd_kernelINS_13Kernel_traitsI13__nv_bfloat16S2_S2_S2_fjLj5120ELj1ELj1ELj4ELj16ENS_18Kernel_traits_baseILj5120ES2_S2_S2_S2_fjLj128EEEEELb0ELb0ELb0ELb0EEEvNS_9FwdParamsE --------------------------
	.section	.nv.shared._ZN10layer_norm13ln_fwd_kernelINS_13Kernel_traitsI13__nv_bfloat16S2_S2_S2_fjLj5120ELj1ELj1ELj4ELj16ENS_18Kernel_traits_baseILj5120ES2_S2_S2_S2_fjLj128EEEEELb0ELb0ELb0ELb0EEEvNS_9FwdParamsE,"aw",@nobits
	.sectionflags	@""
	.align	16
	.zero		1024


//--------------------- .nv.shared.reserved.0     --------------------------
	.section	.nv.shared.reserved.0,"aw",@nobits
	.weak		__nv_reservedSMEM_offset_0_alias
	.size		__nv_reservedSMEM_offset_0_alias, 0, 0
	.other		__nv_reservedSMEM_offset_0_alias,@"STO_CUDA_RESERVED_SHARED STV_DEFAULT"
__nv_reservedSMEM_offset_0_alias:
	.zero		0


//--------------------- .nv.shared._ZN10layer_norm13ln_fwd_kernelINS_13Kernel_traitsI13__nv_bfloat16S2_S2_S2_fjLj5120ELj1ELj1ELj4ELj16ENS_18Kernel_traits_baseILj5120ES2_S2_S2_S2_fjLj128EEEEELb0ELb0ELb0ELb1EEEvNS_9FwdParamsE --------------------------
	.section	.nv.shared._ZN10layer_norm13ln_fwd_kernelINS_13Kernel_traitsI13__nv_bfloat16S2_S2_S2_fjLj5120ELj1ELj1ELj4ELj16ENS_18Kernel_traits_baseILj5120ES2_S2_S2_S2_fjLj128EEEEELb0ELb0ELb0ELb1EEEvNS_9FwdParamsE,"aw",@nobits
	.sectionflags	@""
	.align	16
	.zero		1024


//--------------------- .nv.shared._ZN10layer_norm13ln_fwd_kernelINS_13Kernel_traitsI13__nv_bfloat16S2_S2_S2_fjLj5120ELj1ELj1ELj4ELj16ENS_18Kernel_traits_baseILj5120ES2_S2_S2_S2_fjLj128EEEEELb0ELb0ELb1ELb0EEEvNS_9FwdParamsE --------------------------
	.section	.nv.shared._ZN10layer_norm13ln_fwd_kernelINS_13Kernel_traitsI13__nv_bfloat16S2_S2_S2_fjLj5120ELj1ELj1ELj4ELj16ENS_18Kernel_traits_baseILj5120ES2_S2_S2_S2_fjLj128EEEEELb0ELb0ELb1ELb0EEEvNS_9FwdParamsE,"aw",@nobits
	.sectionflags	@""
	.align	16
	.zero		1024


//--------------------- .nv.shared._ZN10layer_norm13ln_fwd_kernelINS_13Kernel_traitsI13__nv_bfloat16S2_S2_S2_fjLj5120ELj1ELj1ELj4ELj16ENS_18Kernel_traits_baseILj5120ES2_S2_S2_S2_fjLj128EEEEELb0ELb0ELb1ELb1EEEvNS_9FwdParamsE --------------------------
	.section	.nv.shared._ZN10layer_norm13ln_fwd_kernelINS_13Kernel_traitsI13__nv_bfloat16S2_S2_S2_fjLj5120ELj1ELj1ELj4ELj16ENS_18Kernel_traits_baseILj5120ES2_S2_S2_S2_fjLj128EEEEELb0ELb0ELb1ELb1EEEvNS_9FwdParamsE,"aw",@nobits
	.sectionflags	@""
	.align	16
	.zero		1024


//--------------------- .nv.shared._ZN10layer_norm13ln_fwd_kernelINS_13Kernel_traitsI13__nv_bfloat16S2_S2_S2_fjLj5120ELj1ELj1ELj4ELj16ENS_18Kernel_traits_baseILj5120ES2_S2_S2_S2_fjLj128EEEEELb0ELb1ELb0ELb0EEEvNS_9FwdParamsE --------------------------
	.section	.nv.shared._ZN10layer_norm13ln_fwd_kernelINS_13Kernel_traitsI13__nv_bfloat16S2_S2_S2_fjLj5120ELj1ELj1ELj4ELj16ENS_18Kernel_traits_baseILj5120ES2_S2_S2_S2_fjLj128EEEEELb0ELb1ELb0ELb0EEEvNS_9FwdParamsE,"aw",@nobits
	.sectionflags	@""
	.align	16
	.zero		1024


//--------------------- .nv.shared._ZN10layer_norm13ln_fwd_kernelINS_13Kernel_traitsI13__nv_bfloat16S2_S2_S2_fjLj5120ELj1ELj1ELj4ELj16ENS_18Kernel_traits_baseILj5120ES2_S2_S2_S2_fjLj128EEEEELb0ELb1ELb0ELb1EEEvNS_9FwdParamsE --------------------------
	.section	.nv.shared._ZN10layer_norm13ln_fwd_kernelINS_13Kernel_traitsI13__nv_bfloat16S2_S2_S2_fjLj5120ELj1ELj1ELj4ELj16ENS_18Kernel_traits_baseILj5120ES2_S2_S2_S2_fjLj128EEEEELb0ELb1ELb0ELb1EEEvNS_9FwdParamsE,"aw",@nobits
	.sectionflags	@""
	.align	16
	.zero		1024


//--------------------- .nv.shared._ZN10layer_norm13ln_fwd_kernelINS_13Kernel_traitsI13__nv_bfloat16S2_S2_S2_fjLj5120ELj1ELj1ELj4ELj16ENS_18Kernel_traits_baseILj5120ES2_S2_S2_S2_fjLj128EEEEELb0ELb1ELb1ELb0EEEvNS_9FwdParamsE --------------------------
	.section	.nv.shared._ZN10layer_norm13ln_fwd_kernelINS_13Kernel_traitsI13__nv_bfloat16S2_S2_S2_fjLj5120ELj1ELj1ELj4ELj16ENS_18Kernel_traits_baseILj5120ES2_S2_S2_S2_fjLj128EEEEELb0ELb1ELb1ELb0EEEvNS_9FwdParamsE,"aw",@nobits
	.sectionflags	@""
	.align	16
	.zero		1024


//--------------------- .nv.shared._ZN10layer_norm13ln_fwd_kernelINS_13Kernel_traitsI13__nv_bfloat16S2_S2_S2_fjLj5120ELj1ELj1ELj4ELj16ENS_18Kernel_traits_baseILj5120ES2_S2_S2_S2_fjLj128EEEEELb0ELb1ELb1ELb1EEEvNS_9FwdParamsE --------------------------
	.section	.nv.shared._ZN10layer_norm13ln_fwd_kernelINS_13Kernel_traitsI13__nv_bfloat16S2_S2_S2_fjLj5120ELj1ELj1ELj4ELj16ENS_18Kernel_traits_baseILj5120ES2_S2_S2_S2_fjLj128EEEEELb0ELb1ELb1ELb1EEEvNS_9FwdParamsE,"aw",@nobits
	.sectionflags	@""
	.align	16
	.zero		1024


//--------------------- .nv.shared._ZN10layer_norm13ln_fwd_kernelINS_13Kernel_traitsI13__nv_bfloat16S2_S2_S2_fjLj5120ELj1ELj1ELj4ELj16ENS_18Kernel_traits_baseILj5120ES2_S2_S2_S2_fjLj128EEEEELb1ELb0ELb0ELb0EEEvNS_9FwdParamsE --------------------------
	.section	.nv.shared._ZN10layer_norm13ln_fwd_kernelINS_13Kernel_traitsI13__nv_bfloat16S2_S2_S2_fjLj5120ELj1ELj1ELj4ELj16ENS_18Kernel_traits_baseILj5120ES2_S2_S2_S2_fjLj128EEEEELb1ELb0ELb0ELb0EEEvNS_9FwdParamsE,"aw",@nobits
	.sectionflags	@""
	.align	16
	.zero		1024


//--------------------- .nv.shared._ZN10layer_norm13ln_fwd_kernelINS_13Kernel_traitsI13__nv_bfloat16S2_S2_S2_fjLj5120ELj1ELj1ELj4ELj16ENS_18Kernel_traits_baseILj5120ES2_S2_S2_S2_fjLj128EEEEELb1ELb0ELb0ELb1EEEvNS_9FwdParamsE --------------------------
	.section	.nv.shared._ZN10layer_norm13ln_fwd_kernelINS_13Kernel_traitsI13__nv_bfloat16S2_S2_S2_fjLj5120ELj1ELj1ELj4ELj16ENS_18Kernel_traits_baseILj5120ES2_S2_S2_S2_fjLj128EEEEELb1ELb0ELb0ELb1EEEvNS_9FwdParamsE,"aw",@nobits
	.sectionflags	@""
	.align	16
	.zero		1024


//--------------------- .nv.shared._ZN10layer_norm13ln_fwd_kernelINS_13Kernel_traitsI13__nv_bfloat16S2_S2_S2_fjLj5120ELj1ELj1ELj4ELj16ENS_18Kernel_traits_baseILj5120ES2_S2_S2_S2_fjLj128EEEEELb1ELb0ELb1ELb0EEEvNS_9FwdParamsE --------------------------
	.section	.nv.shared._ZN10layer_norm13ln_fwd_kernelINS_13Kernel_traitsI13__nv_bfloat16S2_S2_S2_fjLj5120ELj1ELj1ELj4ELj16ENS_18Kernel_traits_baseILj5120ES2_S2_S2_S2_fjLj128EEEEELb1ELb0ELb1ELb0EEEvNS_9FwdParamsE,"aw",@nobits
	.sectionflags	@""
	.align	16
	.zero		1024


//--------------------- .nv.shared._ZN10layer_norm13ln_fwd_kernelINS_13Kernel_traitsI13__nv_bfloat16S2_S2_S2_fjLj5120ELj1ELj1ELj4ELj16ENS_18Kernel_traits_baseILj5120ES2_S2_S2_S2_fjLj128EEEEELb1ELb0ELb1ELb1EEEvNS_9FwdParamsE --------------------------
	.section	.nv.shared._ZN10layer_norm13ln_fwd_kernelINS_13Kernel_traitsI13__nv_bfloat16S2_S2_S2_fjLj5120ELj1ELj1ELj4ELj16ENS_18Kernel_traits_baseILj5120ES2_S2_S2_S2_fjLj128EEEEELb1ELb0ELb1ELb1EEEvNS_9FwdParamsE,"aw",@nobits
	.sectionflags	@""
	.align	16
	.zero		1024


//--------------------- .nv.shared._ZN10layer_norm13ln_fwd_kernelINS_13Kernel_traitsI13__nv_bfloat16S2_S2_S2_fjLj5120ELj1ELj1ELj4ELj16ENS_18Kernel_traits_baseILj5120ES2_S2_S2_S2_fjLj128EEEEELb1ELb1ELb0ELb0EEEvNS_9FwdParamsE --------------------------
	.section	.nv.shared._ZN10layer_norm13ln_fwd_kernelINS_13Kernel_traitsI13__nv_bfloat16S2_S2_S2_fjLj5120ELj1ELj1ELj4ELj16ENS_18Kernel_traits_baseILj5120ES2_S2_S2_S2_fjLj128EEEEELb1ELb1ELb0ELb0EEEvNS_9FwdParamsE,"aw",@nobits
	.sectionflags	@""
	.align	16
	.zero		1024


//--------------------- .nv.shared._ZN10layer_norm13ln_fwd_kernelINS_13Kernel_traitsI13__nv_bfloat16S2_S2_S2_fjLj5120ELj1ELj1ELj4ELj16ENS_18Kernel_traits_baseILj5120ES2_S2_S2_S2_fjLj128EEEEELb1ELb1ELb0ELb1EEEvNS_9FwdParamsE --------------------------
	.section	.nv.shared._ZN10layer_norm13ln_fwd_kernelINS_13Kernel_traitsI13__nv_bfloat16S2_S2_S2_fjLj5120ELj1ELj1ELj4ELj16ENS_18Kernel_traits_baseILj5120ES2_S2_S2_S2_fjLj128EEEEELb1ELb1ELb0ELb1EEEvNS_9FwdParamsE,"aw",@nobits
	.sectionflags	@""
	.align	16
	.zero		1024


//--------------------- .nv.shared._ZN10layer_norm13ln_fwd_kernelINS_13Kernel_traitsI13__nv_bfloat16S2_S2_S2_fjLj5120ELj1ELj1ELj4ELj16ENS_18Kernel_traits_baseILj5120ES2_S2_S2_S2_fjLj128EEEEELb1ELb1ELb1ELb0EEEvNS_9FwdParamsE --------------------------
	.section	.nv.shared._ZN10layer_norm13ln_fwd_kernelINS_13Kernel_traitsI13__nv_bfloat16S2_S2_S2_fjLj5120ELj1ELj1ELj4ELj16ENS_18Kernel_traits_baseILj5120ES2_S2_S2_S2_fjLj128EEEEELb1ELb1ELb1ELb0EEEvNS_9FwdParamsE,"aw",@nobits
	.sectionflags	@""
	.align	16
	.zero		1024


//--------------------- .nv.shared._ZN10layer_norm13ln_fwd_kernelINS_13Kernel_traitsI13__nv_bfloat16S2_S2_S2_fjLj5120ELj1ELj1ELj4ELj16ENS_18Kernel_traits_baseILj5120ES2_S2_S2_S2_fjLj128EEEEELb1ELb1ELb1ELb1EEEvNS_9FwdParamsE --------------------------
	.section	.nv.shared._ZN10layer_norm13ln_fwd_kernelINS_13Kernel_traitsI13__nv_bfloat16S2_S2_S2_fjLj5120ELj1ELj1ELj4ELj16ENS_18Kernel_traits_baseILj5120ES2_S2_S2_S2_fjLj128EEEEELb1ELb1ELb1ELb1EEEvNS_9FwdParamsE,"aw",@nobits
	.sectionflags	@""
	.align	16
	.zero		1024


//--------------------- .nv.shared._ZN10layer_norm13ln_fwd_kernelINS_13Kernel_traitsI6__halfS2_S2_S2_fjLj5120ELj1ELj1ELj4ELj16ENS_18Kernel_traits_baseILj5120ES2_S2_S2_S2_fjLj128EEEEELb0ELb0ELb0ELb0EEEvNS_9FwdParamsE --------------------------
	.section	.nv.shared._ZN10layer_norm13ln_fwd_kernelINS_13Kernel_traitsI6__halfS2_S2_S2_fjLj5120ELj1ELj1ELj4ELj16ENS_18Kernel_traits_baseILj5120ES2_S2_S2_S2_fjLj128EEEEELb0ELb0ELb0ELb0EEEvNS_9FwdParamsE,"aw",@nobits
	.sectionflags	@""
	.align	16
	.zero		1024


//--------------------- .nv.shared._ZN10layer_norm13ln_fwd_kernelINS_13Kernel_traitsI6__halfS2_S2_S2_fjLj5120ELj1ELj1ELj4ELj16ENS_18Kernel_traits_baseILj5120ES2_S2_S2_S2_fjLj128EEEEELb0ELb0ELb0ELb1EEEvNS_9FwdParamsE --------------------------
	.section	.nv.shared._ZN10layer_norm13ln_fwd_kernelINS_13Kernel_traitsI6__halfS2_S2_S2_fjLj5120ELj1ELj1ELj4ELj16ENS_18Kernel_traits_baseILj5120ES2_S2_S2_S2_fjLj128EEEEELb0ELb0ELb0ELb1EEEvNS_9FwdParamsE,"aw",@nobits
	.sectionflags	@""
	.align	16
	.zero		1024


//--------------------- .nv.shared._ZN10layer_norm13ln_fwd_kernelINS_13Kernel_traitsI6__halfS2_S2_S2_fjLj5120ELj1ELj1ELj4ELj16ENS_18Kernel_traits_baseILj5120ES2_S2_S2_S2_fjLj128EEEEELb0ELb0ELb1ELb0EEEvNS_9FwdParamsE --------------------------
	.section	.nv.shared._ZN10layer_norm13ln_fwd_kernelINS_13Kernel_traitsI6__halfS2_S2_S2_fjLj5120ELj1ELj1ELj4ELj16ENS_18Kernel_traits_baseILj5120ES2_S2_S2_S2_fjLj128EEEEELb0ELb0ELb1ELb0EEEvNS_9FwdParamsE,"aw",@nobits
	.sectionflags	@""
	.align	16
	.zero		1024


//--------------------- .nv.shared._ZN10layer_norm13ln_fwd_kernelINS_13Kernel_traitsI6__halfS2_S2_S2_fjLj5120ELj1ELj1ELj4ELj16ENS_18Kernel_traits_baseILj5120ES2_S2_S2_S2_fjLj128EEEEELb0ELb0ELb1ELb1EEEvNS_9FwdParamsE --------------------------
	.section	.nv.shared._ZN10layer_norm13ln_fwd_kernelINS_13Kernel_traitsI6__halfS2_S2_S2_fjLj5120ELj1ELj1ELj4ELj16ENS_18Kernel_traits_baseILj5120ES2_S2_S2_S2_fjLj128EEEEELb0ELb0ELb1ELb1EEEvNS_9FwdParamsE,"aw",@nobits
	.sectionflags	@""
	.align	16
	.zero		1024


//--------------------- .nv.shared._ZN10layer_norm13ln_fwd_kernelINS_13Kernel_traitsI6__halfS2_S2_S2_fjLj5120ELj1ELj1ELj4ELj16ENS_18Kernel_traits_baseILj5120ES2_S2_S2_S2_fjLj128EEEEELb0ELb1ELb0ELb0EEEvNS_9FwdParamsE --------------------------
	.section	.nv.shared._ZN10layer_norm13ln_fwd_kernelINS_13Kernel_traitsI6__halfS2_S2_S2_fjLj5120ELj1ELj1ELj4ELj16ENS_18Kernel_traits_baseILj5120ES2_S2_S2_S2_fjLj128EEEEELb0ELb1ELb0ELb0EEEvNS_9FwdParamsE,"aw",@nobits
	.sectionflags	@""
	.align	16
	.zero		1024


//--------------------- .nv.shared._ZN10layer_norm13ln_fwd_kernelINS_13Kernel_traitsI6__halfS2_S2_S2_fjLj5120ELj1ELj1ELj4ELj16ENS_18Kernel_traits_baseILj5120ES2_S2_S2_S2_fjLj128EEEEELb0ELb1ELb0ELb1EEEvNS_9FwdParamsE --------------------------
	.section	.nv.shared._ZN10layer_norm13ln_fwd_kernelINS_13Kernel_traitsI6__halfS2_S2_S2_fjLj5120ELj1ELj1ELj4ELj16ENS_18Kernel_traits_baseILj5120ES2_S2_S2_S2_fjLj128EEEEELb0ELb1ELb0ELb1EEEvNS_9FwdParamsE,"aw",@nobits
	.sectionflags	@""
	.align	16
	.zero		1024


//--------------------- .nv.shared._ZN10layer_norm13ln_fwd_kernelINS_13Kernel_traitsI6__halfS2_S2_S2_fjLj5120ELj1ELj1ELj4ELj16ENS_18Kernel_traits_baseILj5120ES2_S2_S2_S2_fjLj128EEEEELb0ELb1ELb1ELb0EEEvNS_9FwdParamsE --------------------------
	.section	.nv.shared._ZN10layer_norm13ln_fwd_kernelINS_13Kernel_traitsI6__halfS2_S2_S2_fjLj5120ELj1ELj1ELj4ELj16ENS_18Kernel_traits_baseILj5120ES2_S2_S2_S2_fjLj128EEEEELb0ELb1ELb1ELb0EEEvNS_9FwdParamsE,"aw",@nobits
	.sectionflags	@""
	.align	16
	.zero		1024


//--------------------- .nv.shared._ZN10layer_norm13ln_fwd_kernelINS_13Kernel_traitsI6__halfS2_S2_S2_fjLj5120ELj1ELj1ELj4ELj16ENS_18Kernel_traits_baseILj5120ES2_S2_S2_S2_fjLj128EEEEELb0ELb1ELb1ELb1EEEvNS_9FwdParamsE --------------------------
	.section	.nv.shared._ZN10layer_norm13ln_fwd_kernelINS_13Kernel_traitsI6__halfS2_S2_S2_fjLj5120ELj1ELj1ELj4ELj16ENS_18Kernel_traits_baseILj5120ES2_S2_S2_S2_fjLj128EEEEELb0ELb1ELb1ELb1EEEvNS_9FwdParamsE,"aw",@nobits
	.sectionflags	@""
	.align	16
	.zero		1024


//--------------------- .nv.shared._ZN10layer_norm13ln_fwd_kernelINS_13Kernel_traitsI6__halfS2_S2_S2_fjLj5120ELj1ELj1ELj4ELj16ENS_18Kernel_traits_baseILj5120ES2_S2_S2_S2_fjLj128EEEEELb1ELb0ELb0ELb0EEEvNS_9FwdParamsE --------------------------
	.section	.nv.shared._ZN10layer_norm13ln_fwd_kernelINS_13Kernel_traitsI6__halfS2_S2_S2_fjLj5120ELj1ELj1ELj4ELj16ENS_18Kernel_traits_baseILj5120ES2_S2_S2_S2_fjLj128EEEEELb1ELb0ELb0ELb0EEEvNS_9FwdParamsE,"aw",@nobits
	.sectionflags	@""
	.align	16
	.zero		1024


//--------------------- .nv.shared._ZN10layer_norm13ln_fwd_kernelINS_13Kernel_traitsI6__halfS2_S2_S2_fjLj5120ELj1ELj1ELj4ELj16ENS_18Kernel_traits_baseILj5120ES2_S2_S2_S2_fjLj128EEEEELb1ELb0ELb0ELb1EEEvNS_9FwdParamsE --------------------------
	.section	.nv.shared._ZN10layer_norm13ln_fwd_kernelINS_13Kernel_traitsI6__halfS2_S2_S2_fjLj5120ELj1ELj1ELj4ELj16ENS_18Kernel_traits_baseILj5120ES2_S2_S2_S2_fjLj128EEEEELb1ELb0ELb0ELb1EEEvNS_9FwdParamsE,"aw",@nobits
	.sectionflags	@""
	.align	16
	.zero		1024


//--------------------- .nv.shared._ZN10layer_norm13ln_fwd_kernelINS_13Kernel_traitsI6__halfS2_S2_S2_fjLj5120ELj1ELj1ELj4ELj16ENS_18Kernel_traits_baseILj5120ES2_S2_S2_S2_fjLj128EEEEELb1ELb0ELb1ELb0EEEvNS_9FwdParamsE --------------------------
	.section	.nv.shared._ZN10layer_norm13ln_fwd_kernelINS_13Kernel_traitsI6__halfS2_S2_S2_fjLj5120ELj1ELj1ELj4ELj16ENS_18Kernel_traits_baseILj5120ES2_S2_S2_S2_fjLj128EEEEELb1ELb0ELb1ELb0EEEvNS_9FwdParamsE,"aw",@nobits
	.sectionflags	@""
	.align	16
	.zero		1024


//--------------------- .nv.shared._ZN10layer_norm13ln_fwd_kernelINS_13Kernel_traitsI6__halfS2_S2_S2_fjLj5120ELj1ELj1ELj4ELj16ENS_18Kernel_traits_baseILj5120ES2_S2_S2_S2_fjLj128EEEEELb1ELb0ELb1ELb1EEEvNS_9FwdParamsE --------------------------
	.section	.nv.shared._ZN10layer_norm13ln_fwd_kernelINS_13Kernel_traitsI6__halfS2_S2_S2_fjLj5120ELj1ELj1ELj4ELj16ENS_18Kernel_traits_baseILj5120ES2_S2_S2_S2_fjLj128EEEEELb1ELb0ELb1ELb1EEEvNS_9FwdParamsE,"aw",@nobits
	.sectionflags	@""
	.align	16
	.zero		1024


//--------------------- .nv.shared._ZN10layer_norm13ln_fwd_kernelINS_13Kernel_traitsI6__halfS2_S2_S2_fjLj5120ELj1ELj1ELj4ELj16ENS_18Kernel_traits_baseILj5120ES2_S2_S2_S2_fjLj128EEEEELb1ELb1ELb0ELb0EEEvNS_9FwdParamsE --------------------------
	.section	.nv.shared._ZN10layer_norm13ln_fwd_kernelINS_13Kernel_traitsI6__halfS2_S2_S2_fjLj5120ELj1ELj1ELj4ELj16ENS_18Kernel_traits_baseILj5120ES2_S2_S2_S2_fjLj128EEEEELb1ELb1ELb0ELb0EEEvNS_9FwdParamsE,"aw",@nobits
	.sectionflags	@""
	.align	16
	.zero		1024


//--------------------- .nv.shared._ZN10layer_norm13ln_fwd_kernelINS_13Kernel_traitsI6__halfS2_S2_S2_fjLj5120ELj1ELj1ELj4ELj16ENS_18Kernel_traits_baseILj5120ES2_S2_S2_S2_fjLj128EEEEELb1ELb1ELb0ELb1EEEvNS_9FwdParamsE --------------------------
	.section	.nv.shared._ZN10layer_norm13ln_fwd_kernelINS_13Kernel_traitsI6__halfS2_S2_S2_fjLj5120ELj1ELj1ELj4ELj16ENS_18Kernel_traits_baseILj5120ES2_S2_S2_S2_fjLj128EEEEELb1ELb1ELb0ELb1EEEvNS_9FwdParamsE,"aw",@nobits
	.sectionflags	@""
	.align	16
	.zero		1024


//--------------------- .nv.shared._ZN10layer_norm13ln_fwd_kernelINS_13Kernel_traitsI6__halfS2_S2_S2_fjLj5120ELj1ELj1ELj4ELj16ENS_18Kernel_traits_baseILj5120ES2_S2_S2_S2_fjLj128EEEEELb1ELb1ELb1ELb0EEEvNS_9FwdParamsE --------------------------
	.section	.nv.shared._ZN10layer_norm13ln_fwd_kernelINS_13Kernel_traitsI6__halfS2_S2_S2_fjLj5120ELj1ELj1ELj4ELj16ENS_18Kernel_traits_baseILj5120ES2_S2_S2_S2_fjLj128EEEEELb1ELb1ELb1ELb0EEEvNS_9FwdParamsE,"aw",@nobits
	.sectionflags	@""
	.align	16
	.zero		1024


//--------------------- .nv.shared._ZN10layer_norm13ln_fwd_kernelINS_13Kernel_traitsI6__halfS2_S2_S2_fjLj5120ELj1ELj1ELj4ELj16ENS_18Kernel_traits_baseILj5120ES2_S2_S2_S2_fjLj128EEEEELb1ELb1ELb1ELb1EEEvNS_9FwdParamsE --------------------------
	.section	.nv.shared._ZN10layer_norm13ln_fwd_kernelINS_13Kernel_traitsI6__halfS2_S2_S2_fjLj5120ELj1ELj1ELj4ELj16ENS_18Kernel_traits_baseILj5120ES2_S2_S2_S2_fjLj128EEEEELb1ELb1ELb1ELb1EEEvNS_9FwdParamsE,"aw",@nobits
	.sectionflags	@""
	.align	16
	.zero		1024


//--------------------- .nv.shared._ZN10layer_norm13ln_fwd_kernelINS_13Kernel_traitsIf13__nv_bfloat16S2_S2_fjLj5120ELj1ELj1ELj4ELj16ENS_18Kernel_traits_baseILj5120EfS2_S2_S2_fjLj128EEEEELb0ELb0ELb0ELb0EEEvNS_9FwdParamsE --------------------------
	.section	.nv.shared._ZN10layer_norm13ln_fwd_kernelINS_13Kernel_traitsIf13__nv_bfloat16S2_S2_fjLj5120ELj1ELj1ELj4ELj16ENS_18Kernel_traits_baseILj5120EfS2_S2_S2_fjLj128EEEEELb0ELb0ELb0ELb0EEEvNS_9FwdParamsE,"aw",@nobits
	.sectionflags	@""
	.align	16
	.zero		1024


//--------------------- .nv.shared._ZN10layer_norm13ln_fwd_kernelINS_13Kernel_traitsIf13__nv_bfloat16S2_S2_fjLj5120ELj1ELj1ELj4ELj16ENS_18Kernel_traits_baseILj5120EfS2_S2_S2_fjLj128EEEEELb0ELb0ELb0ELb1EEEvNS_9FwdParamsE --------------------------
	.section	.nv.shared._ZN10layer_norm13ln_fwd_kernelINS_13Kernel_traitsIf13__nv_bfloat16S2_S2_fjLj5120ELj1ELj1ELj4ELj16ENS_18Kernel_traits_baseILj5120EfS2_S2_S2_fjLj128EEEEELb0ELb0ELb0ELb1EEEvNS_9FwdParamsE,"aw",@nobits
	.sectionflags	@""
	.align	16
	.zero		1024


//--------------------- .nv.shared._ZN10layer_norm13ln_fwd_kernelINS_13Kernel_traitsIf13__nv_bfloat16S2_S2_fjLj5120ELj1ELj1ELj4ELj16ENS_18Kernel_traits_baseILj5120EfS2_S2_S2_fjLj128EEEEELb0ELb0ELb1ELb0EEEvNS_9FwdParamsE --------------------------
	.section	.nv.shared._ZN10layer_norm13ln_fwd_kernelINS_13Kernel_traitsIf13__nv_bfloat16S2_S2_fjLj5120ELj1ELj1ELj4ELj16ENS_18Kernel_traits_baseILj5120EfS2_S2_S2_fjLj128EEEEELb0ELb0ELb1ELb0EEEvNS_9FwdParamsE,"aw",@nobits
	.sectionflags	@""
	.align	16
	.zero		1024


//--------------------- .nv.shared._ZN10layer_norm13ln_fwd_kernelINS_13Kernel_traitsIf13__nv_bfloat16S2_S2_fjLj5120ELj1ELj1ELj4ELj16ENS_18Kernel_traits_baseILj5120EfS2_S2_S2_fjLj128EEEEELb0ELb0ELb1ELb1EEEvNS_9FwdParamsE --------------------------
	.section	.nv.shared._ZN10layer_norm13ln_fwd_kernelINS_13Kernel_traitsIf13__nv_bfloat16S2_S2_fjLj5120ELj1ELj1ELj4ELj16ENS_18Kernel_traits_baseILj5120EfS2_S2_S2_fjLj128EEEEELb0ELb0ELb1ELb1EEEvNS_9FwdParamsE,"aw",@nobits
	.sectionflags	@""
	.align	16
	.zero		1024


//--------------------- .nv.shared._ZN10layer_norm13ln_fwd_kernelINS_13Kernel_traitsIf13__nv_bfloat16S2_S2_fjLj5120ELj1ELj1ELj4ELj16ENS_18Kernel_traits_baseILj5120EfS2_S2_S2_fjLj128EEEEELb0ELb1ELb0ELb0EEEvNS_9FwdParamsE --------------------------
	.section	.nv.shared._ZN10layer_norm13ln_fwd_kernelINS_13Kernel_traitsIf13__nv_bfloat16S2_S2_fjLj5120ELj1ELj1ELj4ELj16ENS_18Kernel_traits_baseILj5120EfS2_S2_S2_fjLj128EEEEELb0ELb1ELb0ELb0EEEvNS_9FwdParamsE,"aw",@nobits
	.sectionflags	@""
	.align	16
	.zero		1024


//--------------------- .nv.shared._ZN10layer_norm13ln_fwd_kernelINS_13Kernel_traitsIf13__nv_bfloat16S2_S2_fjLj5120ELj1ELj1ELj4ELj16ENS_18Kernel_traits_baseILj5120EfS2_S2_S2_fjLj128EEEEELb0ELb1ELb0ELb1EEEvNS_9FwdParamsE --------------------------
	.section	.nv.shared._ZN10layer_norm13ln_fwd_kernelINS_13Kernel_traitsIf13__nv_bfloat16S2_S2_fjLj5120ELj1ELj1ELj4ELj16ENS_18Kernel_traits_baseILj5120EfS2_S2_S2_fjLj128EEEEELb0ELb1ELb0ELb1EEEvNS_9FwdParamsE,"aw",@nobits
	.sectionflags	@""
	.align	16
	.zero		1024


//--------------------- .nv.shared._ZN10layer_norm13ln_fwd_kernelINS_13Kernel_traitsIf13__nv_bfloat16S2_S2_fjLj5120ELj1ELj1ELj4ELj16ENS_18Kernel_traits_baseILj5120EfS2_S2_S2_fjLj128EEEEELb0ELb1ELb1ELb0EEEvNS_9FwdParamsE --------------------------
	.section	.nv.shared._ZN10layer_norm13ln_fwd_kernelINS_13Kernel_traitsIf13__nv_bfloat16S2_S2_fjLj5120ELj1ELj1ELj4ELj16ENS_18Kernel_traits_baseILj5120EfS2_S2_S2_fjLj128EEEEELb0ELb1ELb1ELb0EEEvNS_9FwdParamsE,"aw",@nobits
	.sectionflags	@""
	.align	16
	.zero		1024


//--------------------- .nv.shared._ZN10layer_norm13ln_fwd_kernelINS_13Kernel_traitsIf13__nv_bfloat16S2_S2_fjLj5120ELj1ELj1ELj4ELj16ENS_18Kernel_traits_baseILj5120EfS2_S2_S2_fjLj128EEEEELb0ELb1ELb1ELb1EEEvNS_9FwdParamsE --------------------------
	.section	.nv.shared._ZN10layer_norm13ln_fwd_kernelINS_13Kernel_traitsIf13__nv_bfloat16S2_S2_fjLj5120ELj1ELj1ELj4ELj16ENS_18Kernel_traits_baseILj5120EfS2_S2_S2_fjLj128EEEEELb0ELb1ELb1ELb1EEEvNS_9FwdParamsE,"aw",@nobits
	.sectionflags	@""
	.align	16
	.zero		1024


//--------------------- .nv.shared._ZN10layer_norm13ln_fwd_kernelINS_13Kernel_traitsIf13__nv_bfloat16S2_S2_fjLj5120ELj1ELj1ELj4ELj16ENS_18Kernel_traits_baseILj5120EfS2_S2_S2_fjLj128EEEEELb1ELb0ELb0ELb0EEEvNS_9FwdParamsE --------------------------
	.section	.nv.shared._ZN10layer_norm13ln_fwd_kernelINS_13Kernel_traitsIf13__nv_bfloat16S2_S2_fjLj5120ELj1ELj1ELj4ELj16ENS_18Kernel_traits_baseILj5120EfS2_S2_S2_fjLj128EEEEELb1ELb0ELb0ELb0EEEvNS_9FwdParamsE,"aw",@nobits
	.sectionflags	@""
	.align	16
	.zero		1024


//--------------------- .nv.shared._ZN10layer_norm13ln_fwd_kernelINS_13Kernel_traitsIf13__nv_bfloat16S2_S2_fjLj5120ELj1ELj1ELj4ELj16ENS_18Kernel_traits_baseILj5120EfS2_S2_S2_fjLj128EEEEELb1ELb0ELb0ELb1EEEvNS_9FwdParamsE --------------------------
	.section	.nv.shared._ZN10layer_norm13ln_fwd_kernelINS_13Kernel_traitsIf13__nv_bfloat16S2_S2_fjLj5120ELj1ELj1ELj4ELj16ENS_18Kernel_traits_baseILj5120EfS2_S2_S2_fjLj128EEEEELb1ELb0ELb0ELb1EEEvNS_9FwdParamsE,"aw",@nobits
	.sectionflags	@""
	.align	16
	.zero		1024


//--------------------- .nv.shared._ZN10layer_norm13ln_fwd_kernelINS_13Kernel_traitsIf13__nv_bfloat16S2_S2_fjLj5120ELj1ELj1ELj4ELj16ENS_18Kernel_traits_baseILj5120EfS2_S2_S2_fjLj128EEEEELb1ELb0ELb1ELb0EEEvNS_9FwdParamsE --------------------------
	.section	.nv.shared._ZN10layer_norm13ln_fwd_kernelINS_13Kernel_traitsIf13__nv_bfloat16S2_S2_fjLj5120ELj1ELj1ELj4ELj16ENS_18Kernel_traits_baseILj5120EfS2_S2_S2_fjLj128EEEEELb1ELb0ELb1ELb0EEEvNS_9FwdParamsE,"aw",@nobits
	.sectionflags	@""
	.align	16
	.zero		1024


//--------------------- .nv.shared._ZN10layer_norm13ln_fwd_kernelINS_13Kernel_traitsIf13__nv_bfloat16S2_S2_fjLj5120ELj1ELj1ELj4ELj16ENS_18Kernel_traits_baseILj5120EfS2_S2_S2_fjLj128EEEEELb1ELb0ELb1ELb1EEEvNS_9FwdParamsE --------------------------
	.section	.nv.shared._ZN10layer_norm13ln_fwd_kernelINS_13Kernel_traitsIf13__nv_bfloat16S2_S2_fjLj5120ELj1ELj1ELj4ELj16ENS_18Kernel_traits_baseILj5120EfS2_S2_S2_fjLj128EEEEELb1ELb0ELb1ELb1EEEvNS_9FwdParamsE,"aw",@nobits
	.sectionflags	@""
	.align	16
	.zero		1024


//--------------------- .nv.shared._ZN10layer_norm13ln_fwd_kernelINS_13Kernel_traitsIf13__nv_bfloat16S2_S2_fjLj5120ELj1ELj1ELj4ELj16ENS_18Kernel_traits_baseILj5120EfS2_S2_S2_fjLj128EEEEELb1ELb1ELb0ELb0EEEvNS_9FwdParamsE --------------------------
	.section	.nv.shared._ZN10layer_norm13ln_fwd_kernelINS_13Kernel_traitsIf13__nv_bfloat16S2_S2_fjLj5120ELj1ELj1ELj4ELj16ENS_18Kernel_traits_baseILj5120EfS2_S2_S2_fjLj128EEEEELb1ELb1ELb0ELb0EEEvNS_9FwdParamsE,"aw",@nobits
	.sectionflags	@""
	.align	16
	.zero		1024


//--------------------- .nv.shared._ZN10layer_norm13ln_fwd_kernelINS_13Kernel_traitsIf13__nv_bfloat16S2_S2_fjLj5120ELj1ELj1ELj4ELj16ENS_18Kernel_traits_baseILj5120EfS2_S2_S2_fjLj128EEEEELb1ELb1ELb0ELb1EEEvNS_9FwdParamsE --------------------------
	.section	.nv.shared._ZN10layer_norm13ln_fwd_kernelINS_13Kernel_traitsIf13__nv_bfloat16S2_S2_fjLj5120ELj1ELj1ELj4ELj16ENS_18Kernel_traits_baseILj5120EfS2_S2_S2_fjLj128EEEEELb1ELb1ELb0ELb1EEEvNS_9FwdParamsE,"aw",@nobits
	.sectionflags	@""
	.align	16
	.zero		1024


//--------------------- .nv.shared._ZN10layer_norm13ln_fwd_kernelINS_13Kernel_traitsIf13__nv_bfloat16S2_S2_fjLj5120ELj1ELj1ELj4ELj16ENS_18Kernel_traits_baseILj5120EfS2_S2_S2_fjLj128EEEEELb1ELb1ELb1ELb0EEEvNS_9FwdParamsE --------------------------
	.section	.nv.shared._ZN10layer_norm13ln_fwd_kernelINS_13Kernel_traitsIf13__nv_bfloat16S2_S2_fjLj5120ELj1ELj1ELj4ELj16ENS_18Kernel_traits_baseILj5120EfS2_S2_S2_fjLj128EEEEELb1ELb1ELb1ELb0EEEvNS_9FwdParamsE,"aw",@nobits
	.sectionflags	@""
	.align	16
	.zero		1024


//--------------------- .nv.shared._ZN10layer_norm13ln_fwd_kernelINS_13Kernel_traitsIf13__nv_bfloat16S2_S2_fjLj5120ELj1ELj1ELj4ELj16ENS_18Kernel_traits_baseILj5120EfS2_S2_S2_fjLj128EEEEELb1ELb1ELb1ELb1EEEvNS_9FwdParamsE --------------------------
	.section	.nv.shared._ZN10layer_norm13ln_fwd_kernelINS_13Kernel_traitsIf13__nv_bfloat16S2_S2_fjLj5120ELj1ELj1ELj4ELj16ENS_18Kernel_traits_baseILj5120EfS2_S2_S2_fjLj128EEEEELb1ELb1ELb1ELb1EEEvNS_9FwdParamsE,"aw",@nobits
	.sectionflags	@""
	.align	16
	.zero		1024


//--------------------- .nv.shared._ZN10layer_norm13ln_fwd_kernelINS_13Kernel_traitsI13__nv_bfloat16S2_fS2_fjLj5120ELj1ELj1ELj4ELj16ENS_18Kernel_traits_baseILj5120ES2_S2_fS2_fjLj128EEEEELb0ELb0ELb0ELb0EEEvNS_9FwdParamsE --------------------------
	.section	.nv.shared._ZN10layer_norm13ln_fwd_kernelINS_13Kernel_traitsI13__nv_bfloat16S2_fS2_fjLj5120ELj1ELj1ELj4ELj16ENS_18Kernel_traits_baseILj5120ES2_S2_fS2_fjLj128EEEEELb0ELb0ELb0ELb0EEEvNS_9FwdParamsE,"aw",@nobits
	.sectionflags	@""
	.align	16
	.zero		1024


//--------------------- .nv.shared._ZN10layer_norm13ln_fwd_kernelINS_13Kernel_traitsI13__nv_bfloat16S2_fS2_fjLj5120ELj1ELj1ELj4ELj16ENS_18Kernel_traits_baseILj5120ES2_S2_fS2_fjLj128EEEEELb0ELb0ELb0ELb1EEEvNS_9FwdParamsE --------------------------
	.section	.nv.shared._ZN10layer_norm13ln_fwd_kernelINS_13Kernel_traitsI13__nv_bfloat16S2_fS2_fjLj5120ELj1ELj1ELj4ELj16ENS_18Kernel_traits_baseILj5120ES2_S2_fS2_fjLj128EEEEELb0ELb0ELb0ELb1EEEvNS_9FwdParamsE,"aw",@nobits
	.sectionflags	@""
	.align	16
	.zero		1024


//--------------------- .nv.shared._ZN10layer_norm13ln_fwd_kernelINS_13Kernel_traitsI13__nv_bfloat16S2_fS2_fjLj5120ELj1ELj1ELj4ELj16ENS_18Kernel_traits_baseILj5120ES2_S2_fS2_fjLj128EEEEELb0ELb0ELb1ELb0EEEvNS_9FwdParamsE --------------------------
	.section	.nv.shared._ZN10layer_norm13ln_fwd_kernelINS_13Kernel_traitsI13__nv_bfloat16S2_fS2_fjLj5120ELj1ELj1ELj4ELj16ENS_18Kernel_traits_baseILj5120ES2_S2_fS2_fjLj128EEEEELb0ELb0ELb1ELb0EEEvNS_9FwdParamsE,"aw",@nobits
	.sectionflags	@""
	.align	16
	.zero		1024


//--------------------- .nv.shared._ZN10layer_norm13ln_fwd_kernelINS_13Kernel_traitsI13__nv_bfloat16S2_fS2_fjLj5120ELj1ELj1ELj4ELj16ENS_18Kernel_traits_baseILj5120ES2_S2_fS2_fjLj128EEEEELb0ELb0ELb1ELb1EEEvNS_9FwdParamsE --------------------------
	.section	.nv.shared._ZN10layer_norm13ln_fwd_kernelINS_13Kernel_traitsI13__nv_bfloat16S2_fS2_fjLj5120ELj1ELj1ELj4ELj16ENS_18Kernel_traits_baseILj5120ES2_S2_fS2_fjLj128EEEEELb0ELb0ELb1ELb1EEEvNS_9FwdParamsE,"aw",@nobits
	.sectionflags	@""
	.align	16
	.zero		1024


//--------------------- .nv.shared._ZN10layer_norm13ln_fwd_kernelINS_13Kernel_traitsI13__nv_bfloat16S2_fS2_fjLj5120ELj1ELj1ELj4ELj16ENS_18Kernel_traits_baseILj5120ES2_S2_fS2_fjLj128EEEEELb0ELb1ELb0ELb0EEEvNS_9FwdParamsE --------------------------
	.section	.nv.shared._ZN10layer_norm13ln_fwd_kernelINS_13Kernel_traitsI13__nv_bfloat16S2_fS2_fjLj5120ELj1ELj1ELj4ELj16ENS_18Kernel_traits_baseILj5120ES2_S2_fS2_fjLj128EEEEELb0ELb1ELb0ELb0EEEvNS_9FwdParamsE,"aw",@nobits
	.sectionflags	@""
	.align	16
	.zero		1024


//--------------------- .nv.shared._ZN10layer_norm13ln_fwd_kernelINS_13Kernel_traitsI13__nv_bfloat16S2_fS2_fjLj5120ELj1ELj1ELj4ELj16ENS_18Kernel_traits_baseILj5120ES2_S2_fS2_fjLj128EEEEELb0ELb1ELb0ELb1EEEvNS_9FwdParamsE --------------------------
	.section	.nv.shared._ZN10layer_norm13ln_fwd_kernelINS_13Kernel_traitsI13__nv_bfloat16S2_fS2_fjLj5120ELj1ELj1ELj4ELj16ENS_18Kernel_traits_baseILj5120ES2_S2_fS2_fjLj128EEEEELb0ELb1ELb0ELb1EEEvNS_9FwdParamsE,"aw",@nobits
	.sectionflags	@""
	.align	16
	.zero		1024


//--------------------- .nv.shared._ZN10layer_norm13ln_fwd_kernelINS_13Kernel_traitsI13__nv_bfloat16S2_fS2_fjLj5120ELj1ELj1ELj4ELj16ENS_18Kernel_traits_baseILj5120ES2_S2_fS2_fjLj128EEEEELb0ELb1ELb1ELb0EEEvNS_9FwdParamsE --------------------------
	.section	.nv.shared._ZN10layer_norm13ln_fwd_kernelINS_13Kernel_traitsI13__nv_bfloat16S2_fS2_fjLj5120ELj1ELj1ELj4ELj16ENS_18Kernel_traits_baseILj5120ES2_S2_fS2_fjLj128EEEEELb0ELb1ELb1ELb0EEEvNS_9FwdParamsE,"aw",@nobits
	.sectionflags	@""
	.align	16
	.zero		1024


//--------------------- .nv.shared._ZN10layer_norm13ln_fwd_kernelINS_13Kernel_traitsI13__nv_bfloat16S2_fS2_fjLj5120ELj1ELj1ELj4ELj16ENS_18Kernel_traits_baseILj5120ES2_S2_fS2_fjLj128EEEEELb0ELb1ELb1ELb1EEEvNS_9FwdParamsE --------------------------
	.section	.nv.shared._ZN10layer_norm13ln_fwd_kernelINS_13Kernel_traitsI13__nv_bfloat16S2_fS2_fjLj5120ELj1ELj1ELj4ELj16ENS_18Kernel_traits_baseILj5120ES2_S2_fS2_fjLj128EEEEELb0ELb1ELb1ELb1EEEvNS_9FwdParamsE,"aw",@nobits
	.sectionflags	@""
	.align	16
	.zero		1024


//--------------------- .nv.shared._ZN10layer_norm13ln_fwd_kernelINS_13Kernel_traitsI13__nv_bfloat16S2_fS2_fjLj5120ELj1ELj1ELj4ELj16ENS_18Kernel_traits_baseILj5120ES2_S2_fS2_fjLj128EEEEELb1ELb0ELb0ELb0EEEvNS_9FwdParamsE --------------------------
	.section	.nv.shared._ZN10layer_norm13ln_fwd_kernelINS_13Kernel_traitsI13__nv_bfloat16S2_fS2_fjLj5120ELj1ELj1ELj4ELj16ENS_18Kernel_traits_baseILj5120ES2_S2_fS2_fjLj128EEEEELb1ELb0ELb0ELb0EEEvNS_9FwdParamsE,"aw",@nobits
	.sectionflags	@""
	.align	16
	.zero		1024


//--------------------- .nv.shared._ZN10layer_norm13ln_fwd_kernelINS_13Kernel_traitsI13__nv_bfloat16S2_fS2_fjLj5120ELj1ELj1ELj4ELj16ENS_18Kernel_traits_baseILj5120ES2_S2_fS2_fjLj128EEEEELb1ELb0ELb0ELb1EEEvNS_9FwdParamsE --------------------------
	.section	.nv.shared._ZN10layer_norm13ln_fwd_kernelINS_13Kernel_traitsI13__nv_bfloat16S2_fS2_fjLj5120ELj1ELj1ELj4ELj16ENS_18Kernel_traits_baseILj5120ES2_S2_fS2_fjLj128EEEEELb1ELb0ELb0ELb1EEEvNS_9FwdParamsE,"aw",@nobits
	.sectionflags	@""
	.align	16
	.zero		1024


//--------------------- .nv.shared._ZN10layer_norm13ln_fwd_kernelINS_13Kernel_traitsI13__nv_bfloat16S2_fS2_fjLj5120ELj1ELj1ELj4ELj16ENS_18Kernel_traits_baseILj5120ES2_S2_fS2_fjLj128EEEEELb1ELb0ELb1ELb0EEEvNS_9FwdParamsE --------------------------
	.section	.nv.shared._ZN10layer_norm13ln_fwd_kernelINS_13Kernel_traitsI13__nv_bfloat16S2_fS2_fjLj5120ELj1ELj1ELj4ELj16ENS_18Kernel_traits_baseILj5120ES2_S2_fS2_fjLj128EEEEELb1ELb0ELb1ELb0EEEvNS_9FwdParamsE,"aw",@nobits
	.sectionflags	@""
	.align	16
	.zero		1024


//--------------------- .nv.shared._ZN10layer_norm13ln_fwd_kernelINS_13Kernel_traitsI13__nv_bfloat16S2_fS2_fjLj5120ELj1ELj1ELj4ELj16ENS_18Kernel_traits_baseILj5120ES2_S2_fS2_fjLj128EEEEELb1ELb0ELb1ELb1EEEvNS_9FwdParamsE --------------------------
	.section	.nv.shared._ZN10layer_norm13ln_fwd_kernelINS_13Kernel_traitsI13__nv_bfloat16S2_fS2_fjLj5120ELj1ELj1ELj4ELj16ENS_18Kernel_traits_baseILj5120ES2_S2_fS2_fjLj128EEEEELb1ELb0ELb1ELb1EEEvNS_9FwdParamsE,"aw",@nobits
	.sectionflags	@""
	.align	16
	.zero		1024


//--------------------- .nv.shared._ZN10layer_norm13ln_fwd_kernelINS_13Kernel_traitsI13__nv_bfloat16S2_fS2_fjLj5120ELj1ELj1ELj4ELj16ENS_18Kernel_traits_baseILj5120ES2_S2_fS2_fjLj128EEEEELb1ELb1ELb0ELb0EEEvNS_9FwdParamsE --------------------------
	.section	.nv.shared._ZN10layer_norm13ln_fwd_kernelINS_13Kernel_traitsI13__nv_bfloat16S2_fS2_fjLj5120ELj1ELj1ELj4ELj16ENS_18Kernel_traits_baseILj5120ES2_S2_fS2_fjLj128EEEEELb1ELb1ELb0ELb0EEEvNS_9FwdParamsE,"aw",@nobits
	.sectionflags	@""
	.align	16
	.zero		1024


//--------------------- .nv.shared._ZN10layer_norm13ln_fwd_kernelINS_13Kernel_traitsI13__nv_bfloat16S2_fS2_fjLj5120ELj1ELj1ELj4ELj16ENS_18Kernel_traits_baseILj5120ES2_S2_fS2_fjLj128EEEEELb1ELb1ELb0ELb1EEEvNS_9FwdParamsE --------------------------
	.section	.nv.shared._ZN10layer_norm13ln_fwd_kernelINS_13Kernel_traitsI13__nv_bfloat16S2_fS2_fjLj5120ELj1ELj1ELj4ELj16ENS_18Kernel_traits_baseILj5120ES2_S2_fS2_fjLj128EEEEELb1ELb1ELb0ELb1EEEvNS_9FwdParamsE,"aw",@nobits
	.sectionflags	@""
	.align	16
	.zero		1024


//--------------------- .nv.shared._ZN10layer_norm13ln_fwd_kernelINS_13Kernel_traitsI13__nv_bfloat16S2_fS2_fjLj5120ELj1ELj1ELj4ELj16ENS_18Kernel_traits_baseILj5120ES2_S2_fS2_fjLj128EEEEELb1ELb1ELb1ELb0EEEvNS_9FwdParamsE --------------------------
	.section	.nv.shared._ZN10layer_norm13ln_fwd_kernelINS_13Kernel_traitsI13__nv_bfloat16S2_fS2_fjLj5120ELj1ELj1ELj4ELj16ENS_18Kernel_traits_baseILj5120ES2_S2_fS2_fjLj128EEEEELb1ELb1ELb1ELb0EEEvNS_9FwdParamsE,"aw",@nobits
	.sectionflags	@""
	.align	16
	.zero		1024


//--------------------- .nv.shared._ZN10layer_norm13ln_fwd_kernelINS_13Kernel_traitsI13__nv_bfloat16S2_fS2_fjLj5120ELj1ELj1ELj4ELj16ENS_18Kernel_traits_baseILj5120ES2_S2_fS2_fjLj128EEEEELb1ELb1ELb1ELb1EEEvNS_9FwdParamsE --------------------------
	.section	.nv.shared._ZN10layer_norm13ln_fwd_kernelINS_13Kernel_traitsI13__nv_bfloat16S2_fS2_fjLj5120ELj1ELj1ELj4ELj16ENS_18Kernel_traits_baseILj5120ES2_S2_fS2_fjLj128EEEEELb1ELb1ELb1ELb1EEEvNS_9FwdParamsE,"aw",@nobits
	.sectionflags	@""
	.align	16
	.zero		1024


//--------------------- .nv.shared._ZN10layer_norm13ln_fwd_kernelINS_13Kernel_traitsIf13__nv_bfloat16fS2_fjLj5120ELj1ELj1ELj4ELj16ENS_18Kernel_traits_baseILj5120EfS2_fS2_fjLj128EEEEELb0ELb0ELb0ELb0EEEvNS_9FwdParamsE --------------------------
	.section	.nv.shared._ZN10layer_norm13ln_fwd_kernelINS_13Kernel_traitsIf13__nv_bfloat16fS2_fjLj5120ELj1ELj1ELj4ELj16ENS_18Kernel_traits_baseILj5120EfS2_fS2_fjLj128EEEEELb0ELb0ELb0ELb0EEEvNS_9FwdParamsE,"aw",@nobits
	.sectionflags	@""
	.align	16
	.zero		1024


//--------------------- .nv.shared._ZN10layer_norm13ln_fwd_kernelINS_13Kernel_traitsIf13__nv_bfloat16fS2_fjLj5120ELj1ELj1ELj4ELj16ENS_18Kernel_traits_baseILj5120EfS2_fS2_fjLj128EEEEELb0ELb0ELb0ELb1EEEvNS_9FwdParamsE --------------------------
	.section	.nv.shared._ZN10layer_norm13ln_fwd_kernelINS_13Kernel_traitsIf13__nv_bfloat16fS2_fjLj5120ELj1ELj1ELj4ELj16ENS_18Kernel_traits_baseILj5120EfS2_fS2_fjLj128EEEEELb0ELb0ELb0ELb1EEEvNS_9FwdParamsE,"aw",@nobits
	.sectionflags	@""
	.align	16
	.zero		1024


//--------------------- .nv.shared._ZN10layer_norm13ln_fwd_kernelINS_13Kernel_traitsIf13__nv_bfloat16fS2_fjLj5120ELj1ELj1ELj4ELj16ENS_18Kernel_traits_baseILj5120EfS2_fS2_fjLj128EEEEELb0ELb0ELb1ELb0EEEvNS_9FwdParamsE --------------------------
	.section	.nv.shared._ZN10layer_norm13ln_fwd_kernelINS_13Kernel_traitsIf13__nv_bfloat16fS2_fjLj5120ELj1ELj1ELj4ELj16ENS_18Kernel_traits_baseILj5120EfS2_fS2_fjLj128EEEEELb0ELb0ELb1ELb0EEEvNS_9FwdParamsE,"aw",@nobits
	.sectionflags	@""
	.align	16
	.zero		1024


//--------------------- .nv.shared._ZN10layer_norm13ln_fwd_kernelINS_13Kernel_traitsIf13__nv_bfloat16fS2_fjLj5120ELj1ELj1ELj4ELj16ENS_18Kernel_traits_baseILj5120EfS2_fS2_fjLj128EEEEELb0ELb0ELb1ELb1EEEvNS_9FwdParamsE --------------------------
	.section	.nv.shared._ZN10layer_norm13ln_fwd_kernelINS_13Kernel_traitsIf13__nv_bfloat16fS2_fjLj5120ELj1ELj1ELj4ELj16ENS_18Kernel_traits_baseILj5120EfS2_fS2_fjLj128EEEEELb0ELb0ELb1ELb1EEEvNS_9FwdParamsE,"aw",@nobits
	.sectionflags	@""
	.align	16
	.zero		1024


//--------------------- .nv.shared._ZN10layer_norm13ln_fwd_kernelINS_13Kernel_traitsIf13__nv_bfloat16fS2_fjLj5120ELj1ELj1ELj4ELj16ENS_18Kernel_traits_baseILj5120EfS2_fS2_fjLj128EEEEELb0ELb1ELb0ELb0EEEvNS_9FwdParamsE --------------------------
	.section	.nv.shared._ZN10layer_norm13ln_fwd_kernelINS_13Kernel_traitsIf13__nv_bfloat16fS2_fjLj5120ELj1ELj1ELj4ELj16ENS_18Kernel_traits_baseILj5120EfS2_fS2_fjLj128EEEEELb0ELb1ELb0ELb0EEEvNS_9FwdParamsE,"aw",@nobits
	.sectionflags	@""
	.align	16
	.zero		1024


//--------------------- .nv.shared._ZN10layer_norm13ln_fwd_kernelINS_13Kernel_traitsIf13__nv_bfloat16fS2_fjLj5120ELj1ELj1ELj4ELj16ENS_18Kernel_traits_baseILj5120EfS2_fS2_fjLj128EEEEELb0ELb1ELb0ELb1EEEvNS_9FwdParamsE --------------------------
	.section	.nv.shared._ZN10layer_norm13ln_fwd_kernelINS_13Kernel_traitsIf13__nv_bfloat16fS2_fjLj5120ELj1ELj1ELj4ELj16ENS_18Kernel_traits_baseILj5120EfS2_fS2_fjLj128EEEEELb0ELb1ELb0ELb1EEEvNS_9FwdParamsE,"aw",@nobits
	.sectionflags	@""
	.align	16
	.zero		1024


//--------------------- .nv.shared._ZN10layer_norm13ln_fwd_kernelINS_13Kernel_traitsIf13__nv_bfloat16fS2_fjLj5120ELj1ELj1ELj4ELj16ENS_18Kernel_traits_baseILj5120EfS2_fS2_fjLj128EEEEELb0ELb1ELb1ELb0EEEvNS_9FwdParamsE --------------------------
	.section	.nv.shared._ZN10layer_norm13ln_fwd_kernelINS_13Kernel_traitsIf13__nv_bfloat16fS2_fjLj5120ELj1ELj1ELj4ELj16ENS_18Kernel_traits_baseILj5120EfS2_fS2_fjLj128EEEEELb0ELb1ELb1ELb0EEEvNS_9FwdParamsE,"aw",@nobits
	.sectionflags	@""
	.align	16
	.zero		1024


//--------------------- .nv.shared._ZN10layer_norm13ln_fwd_kernelINS_13Kernel_traitsIf13__nv_bfloat16fS2_fjLj5120ELj1ELj1ELj4ELj16ENS_18Kernel_traits_baseILj5120EfS2_fS2_fjLj128EEEEELb0ELb1ELb1ELb1EEEvNS_9FwdParamsE --------------------------
	.section	.nv.shared._ZN10layer_norm13ln_fwd_kernelINS_13Kernel_traitsIf13__nv_bfloat16fS2_fjLj5120ELj1ELj1ELj4ELj16ENS_18Kernel_traits_baseILj5120EfS2_fS2_fjLj128EEEEELb0ELb1ELb1ELb1EEEvNS_9FwdParamsE,"aw",@nobits
	.sectionflags	@""
	.align	16
	.zero		1024


//--------------------- .nv.shared._ZN10layer_norm13ln_fwd_kernelINS_13Kernel_traitsIf13__nv_bfloat16fS2_fjLj5120ELj1ELj1ELj4ELj16ENS_18Kernel_traits_baseILj5120EfS2_fS2_fjLj128EEEEELb1ELb0ELb0ELb0EEEvNS_9FwdParamsE --------------------------
	.section	.nv.shared._ZN10layer_norm13ln_fwd_kernelINS_13Kernel_traitsIf13__nv_bfloat16fS2_fjLj5120ELj1ELj1ELj4ELj16ENS_18Kernel_traits_baseILj5120EfS2_fS2_fjLj128EEEEELb1ELb0ELb0ELb0EEEvNS_9FwdParamsE,"aw",@nobits
	.sectionflags	@""
	.align	16
	.zero		1024


//--------------------- .nv.shared._ZN10layer_norm13ln_fwd_kernelINS_13Kernel_traitsIf13__nv_bfloat16fS2_fjLj5120ELj1ELj1ELj4ELj16ENS_18Kernel_traits_baseILj5120EfS2_fS2_fjLj128EEEEELb1ELb0ELb0ELb1EEEvNS_9FwdParamsE --------------------------
	.section	.nv.shared._ZN10layer_norm13ln_fwd_kernelINS_13Kernel_traitsIf13__nv_bfloat16fS2_fjLj5120ELj1ELj1ELj4ELj16ENS_18Kernel_traits_baseILj5120EfS2_fS2_fjLj128EEEEELb1ELb0ELb0ELb1EEEvNS_9FwdParamsE,"aw",@nobits
	.sectionflags	@""
	.align	16
	.zero		1024


//--------------------- .nv.shared._ZN10layer_norm13ln_fwd_kernelINS_13Kernel_traitsIf13__nv_bfloat16fS2_fjLj5120ELj1ELj1ELj4ELj16ENS_18Kernel_traits_baseILj5120EfS2_fS2_fjLj128EEEEELb1ELb0ELb1ELb0EEEvNS_9FwdParamsE --------------------------
	.section	.nv.shared._ZN10layer_norm13ln_fwd_kernelINS_13Kernel_traitsIf13__nv_bfloat16fS2_fjLj5120ELj1ELj1ELj4ELj16ENS_18Kernel_traits_baseILj5120EfS2_fS2_fjLj128EEEEELb1ELb0ELb1ELb0EEEvNS_9FwdParamsE,"aw",@nobits
	.sectionflags	@""
	.align	16
	.zero		1024


//--------------------- .nv.shared._ZN10layer_norm13ln_fwd_kernelINS_13Kernel_traitsIf13__nv_bfloat16fS2_fjLj5120ELj1ELj1ELj4ELj16ENS_18Kernel_traits_baseILj5120EfS2_fS2_fjLj128EEEEELb1ELb0ELb1ELb1EEEvNS_9FwdParamsE --------------------------
	.section	.nv.shared._ZN10layer_norm13ln_fwd_kernelINS_13Kernel_traitsIf13__nv_bfloat16fS2_fjLj5120ELj1ELj1ELj4ELj16ENS_18Kernel_traits_baseILj5120EfS2_fS2_fjLj128EEEEELb1ELb0ELb1ELb1EEEvNS_9FwdParamsE,"aw",@nobits
	.sectionflags	@""
	.align	16
	.zero		1024


//--------------------- .nv.shared._ZN10layer_norm13ln_fwd_kernelINS_13Kernel_traitsIf13__nv_bfloat16fS2_fjLj5120ELj1ELj1ELj4ELj16ENS_18Kernel_traits_baseILj5120EfS2_fS2_fjLj128EEEEELb1ELb1ELb0ELb0EEEvNS_9FwdParamsE --------------------------
	.section	.nv.shared._ZN10layer_norm13ln_fwd_kernelINS_13Kernel_traitsIf13__nv_bfloat16fS2_fjLj5120ELj1ELj1ELj4ELj16ENS_18Kernel_traits_baseILj5120EfS2_fS2_fjLj128EEEEELb1ELb1ELb0ELb0EEEvNS_9FwdParamsE,"aw",@nobits
	.sectionflags	@""
	.align	16
	.zero		1024


//--------------------- .nv.shared._ZN10layer_norm13ln_fwd_kernelINS_13Kernel_traitsIf13__nv_bfloat16fS2_fjLj5120ELj1ELj1ELj4ELj16ENS_18Kernel_traits_baseILj5120EfS2_fS2_fjLj128EEEEELb1ELb1ELb0ELb1EEEvNS_9FwdParamsE --------------------------
	.section	.nv.shared._ZN10layer_norm13ln_fwd_kernelINS_13Kernel_traitsIf13__nv_bfloat16fS2_fjLj5120ELj1ELj1ELj4ELj16ENS_18Kernel_traits_baseILj5120EfS2_fS2_fjLj128EEEEELb1ELb1ELb0ELb1EEEvNS_9FwdParamsE,"aw",@nobits
	.sectionflags	@""
	.align	16
	.zero		1024


//--------------------- .nv.shared._ZN10layer_norm13ln_fwd_kernelINS_13Kernel_traitsIf13__nv_bfloat16fS2_fjLj5120ELj1ELj1ELj4ELj16ENS_18Kernel_traits_baseILj5120EfS2_fS2_fjLj128EEEEELb1ELb1ELb1ELb0EEEvNS_9FwdParamsE --------------------------
	.section	.nv.shared._ZN10layer_norm13ln_fwd_kernelINS_13Kernel_traitsIf13__nv_bfloat16fS2_fjLj5120ELj1ELj1ELj4ELj16ENS_18Kernel_traits_baseILj5120EfS2_fS2_fjLj128EEEEELb1ELb1ELb1ELb0EEEvNS_9FwdParamsE,"aw",@nobits
	.sectionflags	@""
	.align	16
	.zero		1024


//--------------------- .nv.shared._ZN10layer_norm13ln_fwd_kernelINS_13Kernel_traitsIf13__nv_bfloat16fS2_fjLj5120ELj1ELj1ELj4ELj16ENS_18Kernel_traits_baseILj5120EfS2_fS2_fjLj128EEEEELb1ELb1ELb1ELb1EEEvNS_9FwdParamsE --------------------------
	.section	.nv.shared._ZN10layer_norm13ln_fwd_kernelINS_13Kernel_traitsIf13__nv_bfloat16fS2_fjLj5120ELj1ELj1ELj4ELj16ENS_18Kernel_traits_baseILj5120EfS2_fS2_fjLj128EEEEELb1ELb1ELb1ELb1EEEvNS_9FwdParamsE,"aw",@nobits
	.sectionflags	@""
	.align	16
	.zero		1024


//--------------------- .nv.shared._ZN10layer_norm13ln_fwd_kernelINS_13Kernel_traitsIf6__halfS2_S2_fjLj5120ELj1ELj1ELj4ELj16ENS_18Kernel_traits_baseILj5120EfS2_S2_S2_fjLj128EEEEELb0ELb0ELb0ELb0EEEvNS_9FwdParamsE --------------------------
	.section	.nv.shared._ZN10layer_norm13ln_fwd_kernelINS_13Kernel_traitsIf6__halfS2_S2_fjLj5120ELj1ELj1ELj4ELj16ENS_18Kernel_traits_baseILj5120EfS2_S2_S2_fjLj128EEEEELb0ELb0ELb0ELb0EEEvNS_9FwdParamsE,"aw",@nobits
	.sectionflags	@""
	.align	16
	.zero		1024


//--------------------- .nv.shared._ZN10layer_norm13ln_fwd_kernelINS_13Kernel_traitsIf6__halfS2_S2_fjLj5120ELj1ELj1ELj4ELj16ENS_18Kernel_traits_baseILj5120EfS2_S2_S2_fjLj128EEEEELb0ELb0ELb0ELb1EEEvNS_9FwdParamsE --------------------------
	.section	.nv.shared._ZN10layer_norm13ln_fwd_kernelINS_13Kernel_traitsIf6__halfS2_S2_fjLj5120ELj1ELj1ELj4ELj16ENS_18Kernel_traits_baseILj5120EfS2_S2_S2_fjLj128EEEEELb0ELb0ELb0ELb1EEEvNS_9FwdParamsE,"aw",@nobits
	.sectionflags	@""
	.align	16
	.zero		1024


//--------------------- .nv.shared._ZN10layer_norm13ln_fwd_kernelINS_13Kernel_traitsIf6__halfS2_S2_fjLj5120ELj1ELj1ELj4ELj16ENS_18Kernel_traits_baseILj5120EfS2_S2_S2_fjLj128EEEEELb0ELb0ELb1ELb0EEEvNS_9FwdParamsE --------------------------
	.section	.nv.shared._ZN10layer_norm13ln_fwd_kernelINS_13Kernel_traitsIf6__halfS2_S2_fjLj5120ELj1ELj1ELj4ELj16ENS_18Kernel_traits_baseILj5120EfS2_S2_S2_fjLj128EEEEELb0ELb0ELb1ELb0EEEvNS_9FwdParamsE,"aw",@nobits
	.sectionflags	@""
	.align	16
	.zero		1024


//--------------------- .nv.shared._ZN10layer_norm13ln_fwd_kernelINS_13Kernel_traitsIf6__halfS2_S2_fjLj5120ELj1ELj1ELj4ELj16ENS_18Kernel_traits_baseILj5120EfS2_S2_S2_fjLj128EEEEELb0ELb0ELb1ELb1EEEvNS_9FwdParamsE --------------------------
	.section	.nv.shared._ZN10layer_norm13ln_fwd_kernelINS_13Kernel_traitsIf6__halfS2_S2_fjLj5120ELj1ELj1ELj4ELj16ENS_18Kernel_traits_baseILj5120EfS2_S2_S2_fjLj128EEEEELb0ELb0ELb1ELb1EEEvNS_9FwdParamsE,"aw",@nobits
	.sectionflags	@""
	.align	16
	.zero		1024


//--------------------- .nv.shared._ZN10layer_norm13ln_fwd_kernelINS_13Kernel_traitsIf6__halfS2_S2_fjLj5120ELj1ELj1ELj4ELj16ENS_18Kernel_traits_baseILj5120EfS2_S2_S2_fjLj128EEEEELb0ELb1ELb0ELb0EEEvNS_9FwdParamsE --------------------------
	.section	.nv.shared._ZN10layer_norm13ln_fwd_kernelINS_13Kernel_traitsIf6__halfS2_S2_fjLj5120ELj1ELj1ELj4ELj16ENS_18Kernel_traits_baseILj5120EfS2_S2_S2_fjLj128EEEEELb0ELb1ELb0ELb0EEEvNS_9FwdParamsE,"aw",@nobits
	.sectionflags	@""
	.align	16
	.zero		1024


//--------------------- .nv.shared._ZN10layer_norm13ln_fwd_kernelINS_13Kernel_traitsIf6__halfS2_S2_fjLj5120ELj1ELj1ELj4ELj16ENS_18Kernel_traits_baseILj5120EfS2_S2_S2_fjLj128EEEEELb0ELb1ELb0ELb1EEEvNS_9FwdParamsE --------------------------
	.section	.nv.shared._ZN10layer_norm13ln_fwd_kernelINS_13Kernel_traitsIf6__halfS2_S2_fjLj5120ELj1ELj1ELj4ELj16ENS_18Kernel_traits_baseILj5120EfS2_S2_S2_fjLj128EEEEELb0ELb1ELb0ELb1EEEvNS_9FwdParamsE,"aw",@nobits
	.sectionflags	@""
	.align	16
	.zero		1024


//--------------------- .nv.shared._ZN10layer_norm13ln_fwd_kernelINS_13Kernel_traitsIf6__halfS2_S2_fjLj5120ELj1ELj1ELj4ELj16ENS_18Kernel_traits_baseILj5120EfS2_S2_S2_fjLj128EEEEELb0ELb1ELb1ELb0EEEvNS_9FwdParamsE --------------------------
	.section	.nv.shared._ZN10layer_norm13ln_fwd_kernelINS_13Kernel_traitsIf6__halfS2_S2_fjLj5120ELj1ELj1ELj4ELj16ENS_18Kernel_traits_baseILj5120EfS2_S2_S2_fjLj128EEEEELb0ELb1ELb1ELb0EEEvNS_9FwdParamsE,"aw",@nobits
	.sectionflags	@""
	.align	16
	.zero		1024


//--------------------- .nv.shared._ZN10layer_norm13ln_fwd_kernelINS_13Kernel_traitsIf6__halfS2_S2_fjLj5120ELj1ELj1ELj4ELj16ENS_18Kernel_traits_baseILj5120EfS2_S2_S2_fjLj128EEEEELb0ELb1ELb1ELb1EEEvNS_9FwdParamsE --------------------------
	.section	.nv.shared._ZN10layer_norm13ln_fwd_kernelINS_13Kernel_traitsIf6__halfS2_S2_fjLj5120ELj1ELj1ELj4ELj16ENS_18Kernel_traits_baseILj5120EfS2_S2_S2_fjLj128EEEEELb0ELb1ELb1ELb1EEEvNS_9FwdParamsE,"aw",@nobits
	.sectionflags	@""
	.align	16
	.zero		1024


//--------------------- .nv.shared._ZN10layer_norm13ln_fwd_kernelINS_13Kernel_traitsIf6__halfS2_S2_fjLj5120ELj1ELj1ELj4ELj16ENS_18Kernel_traits_baseILj5120EfS2_S2_S2_fjLj128EEEEELb1ELb0ELb0ELb0EEEvNS_9FwdParamsE --------------------------
	.section	.nv.shared._ZN10layer_norm13ln_fwd_kernelINS_13Kernel_traitsIf6__halfS2_S2_fjLj5120ELj1ELj1ELj4ELj16ENS_18Kernel_traits_baseILj5120EfS2_S2_S2_fjLj128EEEEELb1ELb0ELb0ELb0EEEvNS_9FwdParamsE,"aw",@nobits
	.sectionflags	@""
	.align	16
	.zero		1024


//--------------------- .nv.shared._ZN10layer_norm13ln_fwd_kernelINS_13Kernel_traitsIf6__halfS2_S2_fjLj5120ELj1ELj1ELj4ELj16ENS_18Kernel_traits_baseILj5120EfS2_S2_S2_fjLj128EEEEELb1ELb0ELb0ELb1EEEvNS_9FwdParamsE --------------------------
	.section	.nv.shared._ZN10layer_norm13ln_fwd_kernelINS_13Kernel_traitsIf6__halfS2_S2_fjLj5120ELj1ELj1ELj4ELj16ENS_18Kernel_traits_baseILj5120EfS2_S2_S2_fjLj128EEEEELb1ELb0ELb0ELb1EEEvNS_9FwdParamsE,"aw",@nobits
	.sectionflags	@""
	.align	16
	.zero		1024


//--------------------- .nv.shared._ZN10layer_norm13ln_fwd_kernelINS_13Kernel_traitsIf6__halfS2_S2_fjLj5120ELj1ELj1ELj4ELj16ENS_18Kernel_traits_baseILj5120EfS2_S2_S2_fjLj128EEEEELb1ELb0ELb1ELb0EEEvNS_9FwdParamsE --------------------------
	.section	.nv.shared._ZN10layer_norm13ln_fwd_kernelINS_13Kernel_traitsIf6__halfS2_S2_fjLj5120ELj1ELj1ELj4ELj16ENS_18Kernel_traits_baseILj5120EfS2_S2_S2_fjLj128EEEEELb1ELb0ELb1ELb0EEEvNS_9FwdParamsE,"aw",@nobits
	.sectionflags	@""
	.align	16
	.zero		1024


//--------------------- .nv.shared._ZN10layer_norm13ln_fwd_kernelINS_13Kernel_traitsIf6__halfS2_S2_fjLj5120ELj1ELj1ELj4ELj16ENS_18Kernel_traits_baseILj5120EfS2_S2_S2_fjLj128EEEEELb1ELb0ELb1ELb1EEEvNS_9FwdParamsE --------------------------
	.section	.nv.shared._ZN10layer_norm13ln_fwd_kernelINS_13Kernel_traitsIf6__halfS2_S2_fjLj5120ELj1ELj1ELj4ELj16ENS_18Kernel_traits_baseILj5120EfS2_S2_S2_fjLj128EEEEELb1ELb0ELb1ELb1EEEvNS_9FwdParamsE,"aw",@nobits
	.sectionflags	@""
	.align	16
	.zero		1024


//--------------------- .nv.shared._ZN10layer_norm13ln_fwd_kernelINS_13Kernel_traitsIf6__halfS2_S2_fjLj5120ELj1ELj1ELj4ELj16ENS_18Kernel_traits_baseILj5120EfS2_S2_S2_fjLj128EEEEELb1ELb1ELb0ELb0EEEvNS_9FwdParamsE --------------------------
	.section	.nv.shared._ZN10layer_norm13ln_fwd_kernelINS_13Kernel_traitsIf6__halfS2_S2_fjLj5120ELj1ELj1ELj4ELj16ENS_18Kernel_traits_baseILj5120EfS2_S2_S2_fjLj128EEEEELb1ELb1ELb0ELb0EEEvNS_9FwdParamsE,"aw",@nobits
	.sectionflags	@""
	.align	16
	.zero		1024


//--------------------- .nv.shared._ZN10layer_norm13ln_fwd_kernelINS_13Kernel_traitsIf6__halfS2_S2_fjLj5120ELj1ELj1ELj4ELj16ENS_18Kernel_traits_baseILj5120EfS2_S2_S2_fjLj128EEEEELb1ELb1ELb0ELb1EEEvNS_9FwdParamsE --------------------------
	.section	.nv.shared._ZN10layer_norm13ln_fwd_kernelINS_13Kernel_traitsIf6__halfS2_S2_fjLj5120ELj1ELj1ELj4ELj16ENS_18Kernel_traits_baseILj5120EfS2_S2_S2_fjLj128EEEEELb1ELb1ELb0ELb1EEEvNS_9FwdParamsE,"aw",@nobits
	.sectionflags	@""
	.align	16
	.zero		1024


//--------------------- .nv.shared._ZN10layer_norm13ln_fwd_kernelINS_13Kernel_traitsIf6__halfS2_S2_fjLj5120ELj1ELj1ELj4ELj16ENS_18Kernel_traits_baseILj5120EfS2_S2_S2_fjLj128EEEEELb1ELb1ELb1ELb0EEEvNS_9FwdParamsE --------------------------
	.section	.nv.shared._ZN10layer_norm13ln_fwd_kernelINS_13Kernel_traitsIf6__halfS2_S2_fjLj5120ELj1ELj1ELj4ELj16ENS_18Kernel_traits_baseILj5120EfS2_S2_S2_fjLj128EEEEELb1ELb1ELb1ELb0EEEvNS_9FwdParamsE,"aw",@nobits
	.sectionflags	@""
	.align	16
	.zero		1024


//--------------------- .nv.shared._ZN10layer_norm13ln_fwd_kernelINS_13Kernel_traitsIf6__halfS2_S2_fjLj5120ELj1ELj1ELj4ELj16ENS_18Kernel_traits_baseILj5120EfS2_S2_S2_fjLj128EEEEELb1ELb1ELb1ELb1EEEvNS_9FwdParamsE --------------------------
	.section	.nv.shared._ZN10layer_norm13ln_fwd_kernelINS_13Kernel_traitsIf6__halfS2_S2_fjLj5120ELj1ELj1ELj4ELj16ENS_18Kernel_traits_baseILj5120EfS2_S2_S2_fjLj128EEEEELb1ELb1ELb1ELb1EEEvNS_9FwdParamsE,"aw",@nobits
	.sectionflags	@""
	.align	16
	.zero		1024


//--------------------- .nv.shared._ZN10layer_norm13ln_fwd_kernelINS_13Kernel_traitsI6__halfS2_fS2_fjLj5120ELj1ELj1ELj4ELj16ENS_18Kernel_traits_baseILj5120ES2_S2_fS2_fjLj128EEEEELb0ELb0ELb0ELb0EEEvNS_9FwdParamsE --------------------------
	.section	.nv.shared._ZN10layer_norm13ln_fwd_kernelINS_13Kernel_traitsI6__halfS2_fS2_fjLj5120ELj1ELj1ELj4ELj16ENS_18Kernel_traits_baseILj5120ES2_S2_fS2_fjLj128EEEEELb0ELb0ELb0ELb0EEEvNS_9FwdParamsE,"aw",@nobits
	.sectionflags	@""
	.align	16
	.zero		1024


//--------------------- .nv.shared._ZN10layer_norm13ln_fwd_kernelINS_13Kernel_traitsI6__halfS2_fS2_fjLj5120ELj1ELj1ELj4ELj16ENS_18Kernel_traits_baseILj5120ES2_S2_fS2_fjLj128EEEEELb0ELb0ELb0ELb1EEEvNS_9FwdParamsE --------------------------
	.section	.nv.shared._ZN10layer_norm13ln_fwd_kernelINS_13Kernel_traitsI6__halfS2_fS2_fjLj5120ELj1ELj1ELj4ELj16ENS_18Kernel_traits_baseILj5120ES2_S2_fS2_fjLj128EEEEELb0ELb0ELb0ELb1EEEvNS_9FwdParamsE,"aw",@nobits
	.sectionflags	@""
	.align	16
	.zero		1024


//--------------------- .nv.shared._ZN10layer_norm13ln_fwd_kernelINS_13Kernel_traitsI6__halfS2_fS2_fjLj5120ELj1ELj1ELj4ELj16ENS_18Kernel_traits_baseILj5120ES2_S2_fS2_fjLj128EEEEELb0ELb0ELb1ELb0EEEvNS_9FwdParamsE --------------------------
	.section	.nv.shared._ZN10layer_norm13ln_fwd_kernelINS_13Kernel_traitsI6__halfS2_fS2_fjLj5120ELj1ELj1ELj4ELj16ENS_18Kernel_traits_baseILj5120ES2_S2_fS2_fjLj128EEEEELb0ELb0ELb1ELb0EEEvNS_9FwdParamsE,"aw",@nobits
	.sectionflags	@""
	.align	16
	.zero		1024


//--------------------- .nv.shared._ZN10layer_norm13ln_fwd_kernelINS_13Kernel_traitsI6__halfS2_fS2_fjLj5120ELj1ELj1ELj4ELj16ENS_18Kernel_traits_baseILj5120ES2_S2_fS2_fjLj128EEEEELb0ELb0ELb1ELb1EEEvNS_9FwdParamsE --------------------------
	.section	.nv.shared._ZN10layer_norm13ln_fwd_kernelINS_13Kernel_traitsI6__halfS2_fS2_fjLj5120ELj1ELj1ELj4ELj16ENS_18Kernel_traits_baseILj5120ES2_S2_fS2_fjLj128EEEEELb0ELb0ELb1ELb1EEEvNS_9FwdParamsE,"aw",@nobits
	.sectionflags	@""
	.align	16
	.zero		1024


//--------------------- .nv.shared._ZN10layer_norm13ln_fwd_kernelINS_13Kernel_traitsI6__halfS2_fS2_fjLj5120ELj1ELj1ELj4ELj16ENS_18Kernel_traits_baseILj5120ES2_S2_fS2_fjLj128EEEEELb0ELb1ELb0ELb0EEEvNS_9FwdParamsE --------------------------
	.section	.nv.shared._ZN10layer_norm13ln_fwd_kernelINS_13Kernel_traitsI6__halfS2_fS2_fjLj5120ELj1ELj1ELj4ELj16ENS_18Kernel_traits_baseILj5120ES2_S2_fS2_fjLj128EEEEELb0ELb1ELb0ELb0EEEvNS_9FwdParamsE,"aw",@nobits
	.sectionflags	@""
	.align	16
	.zero		1024


//--------------------- .nv.shared._ZN10layer_norm13ln_fwd_kernelINS_13Kernel_traitsI6__halfS2_fS2_fjLj5120ELj1ELj1ELj4ELj16ENS_18Kernel_traits_baseILj5120ES2_S2_fS2_fjLj128EEEEELb0ELb1ELb0ELb1EEEvNS_9FwdParamsE --------------------------
	.section	.nv.shared._ZN10layer_norm13ln_fwd_kernelINS_13Kernel_traitsI6__halfS2_fS2_fjLj5120ELj1ELj1ELj4ELj16ENS_18Kernel_traits_baseILj5120ES2_S2_fS2_fjLj128EEEEELb0ELb1ELb0ELb1EEEvNS_9FwdParamsE,"aw",@nobits
	.sectionflags	@""
	.align	16
	.zero		1024


//--------------------- .nv.shared._ZN10layer_norm13ln_fwd_kernelINS_13Kernel_traitsI6__halfS2_fS2_fjLj5120ELj1ELj1ELj4ELj16ENS_18Kernel_traits_baseILj5120ES2_S2_fS2_fjLj128EEEEELb0ELb1ELb1ELb0EEEvNS_9FwdParamsE --------------------------
	.section	.nv.shared._ZN10layer_norm13ln_fwd_kernelINS_13Kernel_traitsI6__halfS2_fS2_fjLj5120ELj1ELj1ELj4ELj16ENS_18Kernel_traits_baseILj5120ES2_S2_fS2_fjLj128EEEEELb0ELb1ELb1ELb0EEEvNS_9FwdParamsE,"aw",@nobits
	.sectionflags	@""
	.align	16
	.zero		1024


//--------------------- .nv.shared._ZN10layer_norm13ln_fwd_kernelINS_13Kernel_traitsI6__halfS2_fS2_fjLj5120ELj1ELj1ELj4ELj16ENS_18Kernel_traits_baseILj5120ES2_S2_fS2_fjLj128EEEEELb0ELb1ELb1ELb1EEEvNS_9FwdParamsE --------------------------
	.section	.nv.shared._ZN10layer_norm13ln_fwd_kernelINS_13Kernel_traitsI6__halfS2_fS2_fjLj5120ELj1ELj1ELj4ELj16ENS_18Kernel_traits_baseILj5120ES2_S2_fS2_fjLj128EEEEELb0ELb1ELb1ELb1EEEvNS_9FwdParamsE,"aw",@nobits
	.sectionflags	@""
	.align	16
	.zero		1024


//--------------------- .nv.shared._ZN10layer_norm13ln_fwd_kernelINS_13Kernel_traitsI6__halfS2_fS2_fjLj5120ELj1ELj1ELj4ELj16ENS_18Kernel_traits_baseILj5120ES2_S2_fS2_fjLj128EEEEELb1ELb0ELb0ELb0EEEvNS_9FwdParamsE --------------------------
	.section	.nv.shared._ZN10layer_norm13ln_fwd_kernelINS_13Kernel_traitsI6__halfS2_fS2_fjLj5120ELj1ELj1ELj4ELj16ENS_18Kernel_traits_baseILj5120ES2_S2_fS2_fjLj128EEEEELb1ELb0ELb0ELb0EEEvNS_9FwdParamsE,"aw",@nobits
	.sectionflags	@""
	.align	16
	.zero		1024


//--------------------- .nv.shared._ZN10layer_norm13ln_fwd_kernelINS_13Kernel_traitsI6__halfS2_fS2_fjLj5120ELj1ELj1ELj4ELj16ENS_18Kernel_traits_baseILj5120ES2_S2_fS2_fjLj128EEEEELb1ELb0ELb0ELb1EEEvNS_9FwdParamsE --------------------------
	.section	.nv.shared._ZN10layer_norm13ln_fwd_kernelINS_13Kernel_traitsI6__halfS2_fS2_fjLj5120ELj1ELj1ELj4ELj16ENS_18Kernel_traits_baseILj5120ES2_S2_fS2_fjLj128EEEEELb1ELb0ELb0ELb1EEEvNS_9FwdParamsE,"aw",@nobits
	.sectionflags	@""
	.align	16
	.zero		1024


//--------------------- .nv.shared._ZN10layer_norm13ln_fwd_kernelINS_13Kernel_traitsI6__halfS2_fS2_fjLj5120ELj1ELj1ELj4ELj16ENS_18Kernel_traits_baseILj5120ES2_S2_fS2_fjLj128EEEEELb1ELb0ELb1ELb0EEEvNS_9FwdParamsE --------------------------
	.section	.nv.shared._ZN10layer_norm13ln_fwd_kernelINS_13Kernel_traitsI6__halfS2_fS2_fjLj5120ELj1ELj1ELj4ELj16ENS_18Kernel_traits_baseILj5120ES2_S2_fS2_fjLj128EEEEELb1ELb0ELb1ELb0EEEvNS_9FwdParamsE,"aw",@nobits
	.sectionflags	@""
	.align	16
	.zero		1024


//--------------------- .nv.shared._ZN10layer_norm13ln_fwd_kernelINS_13Kernel_traitsI6__halfS2_fS2_fjLj5120ELj1ELj1ELj4ELj16ENS_18Kernel_traits_baseILj5120ES2_S2_fS2_fjLj128EEEEELb1ELb0ELb1ELb1EEEvNS_9FwdParamsE --------------------------
	.section	.nv.shared._ZN10layer_norm13ln_fwd_kernelINS_13Kernel_traitsI6__halfS2_fS2_fjLj5120ELj1ELj1ELj4ELj16ENS_18Kernel_traits_baseILj5120ES2_S2_fS2_fjLj128EEEEELb1ELb0ELb1ELb1EEEvNS_9FwdParamsE,"aw",@nobits
	.sectionflags	@""
	.align	16
	.zero		1024


//--------------------- .nv.shared._ZN10layer_norm13ln_fwd_kernelINS_13Kernel_traitsI6__halfS2_fS2_fjLj5120ELj1ELj1ELj4ELj16ENS_18Kernel_traits_baseILj5120ES2_S2_fS2_fjLj128EEEEELb1ELb1ELb0ELb0EEEvNS_9FwdParamsE --------------------------
	.section	.nv.shared._ZN10layer_norm13ln_fwd_kernelINS_13Kernel_traitsI6__halfS2_fS2_fjLj5120ELj1ELj1ELj4ELj16ENS_18Kernel_traits_baseILj5120ES2_S2_fS2_fjLj128EEEEELb1ELb1ELb0ELb0EEEvNS_9FwdParamsE,"aw",@nobits
	.sectionflags	@""
	.align	16
	.zero		1024


//--------------------- .nv.shared._ZN10layer_norm13ln_fwd_kernelINS_13Kernel_traitsI6__halfS2_fS2_fjLj5120ELj1ELj1ELj4ELj16ENS_18Kernel_traits_baseILj5120ES2_S2_fS2_fjLj128EEEEELb1ELb1ELb0ELb1EEEvNS_9FwdParamsE --------------------------
	.section	.nv.shared._ZN10layer_norm13ln_fwd_kernelINS_13Kernel_traitsI6__halfS2_fS2_fjLj5120ELj1ELj1ELj4ELj16ENS_18Kernel_traits_baseILj5120ES2_S2_fS2_fjLj128EEEEELb1ELb1ELb0ELb1EEEvNS_9FwdParamsE,"aw",@nobits
	.sectionflags	@""
	.align	16
	.zero		1024


//--------------------- .nv.shared._ZN10layer_norm13ln_fwd_kernelINS_13Kernel_traitsI6__halfS2_fS2_fjLj5120ELj1ELj1ELj4ELj16ENS_18Kernel_traits_baseILj5120ES2_S2_fS2_fjLj128EEEEELb1ELb1ELb1ELb0EEEvNS_9FwdParamsE --------------------------
	.section	.nv.shared._ZN10layer_norm13ln_fwd_kernelINS_13Kernel_traitsI6__halfS2_fS2_fjLj5120ELj1ELj1ELj4ELj16ENS_18Kernel_traits_baseILj5120ES2_S2_fS2_fjLj128EEEEELb1ELb1ELb1ELb0EEEvNS_9FwdParamsE,"aw",@nobits
	.sectionflags	@""
	.align	16
	.zero		1024


//--------------------- .nv.shared._ZN10layer_norm13ln_fwd_kernelINS_13Kernel_traitsI6__halfS2_fS2_fjLj5120ELj1ELj1ELj4ELj16ENS_18Kernel_traits_baseILj5120ES2_S2_fS2_fjLj128EEEEELb1ELb1ELb1ELb1EEEvNS_9FwdParamsE --------------------------
	.section	.nv.shared._ZN10layer_norm13ln_fwd_kernelINS_13Kernel_traitsI6__halfS2_fS2_fjLj5120ELj1ELj1ELj4ELj16ENS_18Kernel_traits_baseILj5120ES2_S2_fS2_fjLj128EEEEELb1ELb1ELb1ELb1EEEvNS_9FwdParamsE,"aw",@nobits
	.sectionflags	@""
	.align	16
	.zero		1024


//--------------------- .nv.shared._ZN10layer_norm13ln_fwd_kernelINS_13Kernel_traitsIf6__halffS2_fjLj5120ELj1ELj1ELj4ELj16ENS_18Kernel_traits_baseILj5120EfS2_fS2_fjLj128EEEEELb0ELb0ELb0ELb0EEEvNS_9FwdParamsE --------------------------
	.section	.nv.shared._ZN10layer_norm13ln_fwd_kernelINS_13Kernel_traitsIf6__halffS2_fjLj5120ELj1ELj1ELj4ELj16ENS_18Kernel_traits_baseILj5120EfS2_fS2_fjLj128EEEEELb0ELb0ELb0ELb0EEEvNS_9FwdParamsE,"aw",@nobits
	.sectionflags	@""
	.align	16
	.zero		1024


//--------------------- .nv.shared._ZN10layer_norm13ln_fwd_kernelINS_13Kernel_traitsIf6__halffS2_fjLj5120ELj1ELj1ELj4ELj16ENS_18Kernel_traits_baseILj5120EfS2_fS2_fjLj128EEEEELb0ELb0ELb0ELb1EEEvNS_9FwdParamsE --------------------------
	.section	.nv.shared._ZN10layer_norm13ln_fwd_kernelINS_13Kernel_traitsIf6__halffS2_fjLj5120ELj1ELj1ELj4ELj16ENS_18Kernel_traits_baseILj5120EfS2_fS2_fjLj128EEEEELb0ELb0ELb0ELb1EEEvNS_9FwdParamsE,"aw",@nobits
	.sectionflags	@""
	.align	16
	.zero		1024


//--------------------- .nv.shared._ZN10layer_norm13ln_fwd_kernelINS_13Kernel_traitsIf6__halffS2_fjLj5120ELj1ELj1ELj4ELj16ENS_18Kernel_traits_baseILj5120EfS2_fS2_fjLj128EEEEELb0ELb0ELb1ELb0EEEvNS_9FwdParamsE --------------------------
	.section	.nv.shared._ZN10layer_norm13ln_fwd_kernelINS_13Kernel_traitsIf6__halffS2_fjLj5120ELj1ELj1ELj4ELj16ENS_18Kernel_traits_baseILj5120EfS2_fS2_fjLj128EEEEELb0ELb0ELb1ELb0EEEvNS_9FwdParamsE,"aw",@nobits
	.sectionflags	@""
	.align	16
	.zero		1024


//--------------------- .nv.shared._ZN10layer_norm13ln_fwd_kernelINS_13Kernel_traitsIf6__halffS2_fjLj5120ELj1ELj1ELj4ELj16ENS_18Kernel_traits_baseILj5120EfS2_fS2_fjLj128EEEEELb0ELb0ELb1ELb1EEEvNS_9FwdParamsE --------------------------
	.section	.nv.shared._ZN10layer_norm13ln_fwd_kernelINS_13Kernel_traitsIf6__halffS2_fjLj5120ELj1ELj1ELj4ELj16ENS_18Kernel_traits_baseILj5120EfS2_fS2_fjLj128EEEEELb0ELb0ELb1ELb1EEEvNS_9FwdParamsE,"aw",@nobits
	.sectionflags	@""
	.align	16
	.zero		1024


//--------------------- .nv.shared._ZN10layer_norm13ln_fwd_kernelINS_13Kernel_traitsIf6__halffS2_fjLj5120ELj1ELj1ELj4ELj16ENS_18Kernel_traits_baseILj5120EfS2_fS2_fjLj128EEEEELb0ELb1ELb0ELb0EEEvNS_9FwdParamsE --------------------------
	.section	.nv.shared._ZN10layer_norm13ln_fwd_kernelINS_13Kernel_traitsIf6__halffS2_fjLj5120ELj1ELj1ELj4ELj16ENS_18Kernel_traits_baseILj5120EfS2_fS2_fjLj128EEEEELb0ELb1ELb0ELb0EEEvNS_9FwdParamsE,"aw",@nobits
	.sectionflags	@""
	.align	16
	.zero		1024


//--------------------- .nv.shared._ZN10layer_norm13ln_fwd_kernelINS_13Kernel_traitsIf6__halffS2_fjLj5120ELj1ELj1ELj4ELj16ENS_18Kernel_traits_baseILj5120EfS2_fS2_fjLj128EEEEELb0ELb1ELb0ELb1EEEvNS_9FwdParamsE --------------------------
	.section	.nv.shared._ZN10layer_norm13ln_fwd_kernelINS_13Kernel_traitsIf6__halffS2_fjLj5120ELj1ELj1ELj4ELj16ENS_18Kernel_traits_baseILj5120EfS2_fS2_fjLj128EEEEELb0ELb1ELb0ELb1EEEvNS_9FwdParamsE,"aw",@nobits
	.sectionflags	@""
	.align	16
	.zero		1024


//--------------------- .nv.shared._ZN10layer_norm13ln_fwd_kernelINS_13Kernel_traitsIf6__halffS2_fjLj5120ELj1ELj1ELj4ELj16ENS_18Kernel_traits_baseILj5120EfS2_fS2_fjLj128EEEEELb0ELb1ELb1ELb0EEEvNS_9FwdParamsE --------------------------
	.section	.nv.shared._ZN10layer_norm13ln_fwd_kernelINS_13Kernel_traitsIf6__halffS2_fjLj5120ELj1ELj1ELj4ELj16ENS_18Kernel_traits_baseILj5120EfS2_fS2_fjLj128EEEEELb0ELb1ELb1ELb0EEEvNS_9FwdParamsE,"aw",@nobits
	.sectionflags	@""
	.align	16
	.zero		1024


//--------------------- .nv.shared._ZN10layer_norm13ln_fwd_kernelINS_13Kernel_traitsIf6__halffS2_fjLj5120ELj1ELj1ELj4ELj16ENS_18Kernel_traits_baseILj5120EfS2_fS2_fjLj128EEEEELb0ELb1ELb1ELb1EEEvNS_9FwdParamsE --------------------------
	.section	.nv.shared._ZN10layer_norm13ln_fwd_kernelINS_13Kernel_traitsIf6__halffS2_fjLj5120ELj1ELj1ELj4ELj16ENS_18Kernel_traits_baseILj5120EfS2_fS2_fjLj128EEEEELb0ELb1ELb1ELb1EEEvNS_9FwdParamsE,"aw",@nobits
	.sectionflags	@""
	.align	16
	.zero		1024


//--------------------- .nv.shared._ZN10layer_norm13ln_fwd_kernelINS_13Kernel_traitsIf6__halffS2_fjLj5120ELj1ELj1ELj4ELj16ENS_18Kernel_traits_baseILj5120EfS2_fS2_fjLj128EEEEELb1ELb0ELb0ELb0EEEvNS_9FwdParamsE --------------------------
	.section	.nv.shared._ZN10layer_norm13ln_fwd_kernelINS_13Kernel_traitsIf6__halffS2_fjLj5120ELj1ELj1ELj4ELj16ENS_18Kernel_traits_baseILj5120EfS2_fS2_fjLj128EEEEELb1ELb0ELb0ELb0EEEvNS_9FwdParamsE,"aw",@nobits
	.sectionflags	@""
	.align	16
	.zero		1024


//--------------------- .nv.shared._ZN10layer_norm13ln_fwd_kernelINS_13Kernel_traitsIf6__halffS2_fjLj5120ELj1ELj1ELj4ELj16ENS_18Kernel_traits_baseILj5120EfS2_fS2_fjLj128EEEEELb1ELb0ELb0ELb1EEEvNS_9FwdParamsE --------------------------
	.section	.nv.shared._ZN10layer_norm13ln_fwd_kernelINS_13Kernel_traitsIf6__halffS2_fjLj5120ELj1ELj1ELj4ELj16ENS_18Kernel_traits_baseILj5120EfS2_fS2_fjLj128EEEEELb1ELb0ELb0ELb1EEEvNS_9FwdParamsE,"aw",@nobits
	.sectionflags	@""
	.align	16
	.zero		1024


//--------------------- .nv.shared._ZN10layer_norm13ln_fwd_kernelINS_13Kernel_traitsIf6__halffS2_fjLj5120ELj1ELj1ELj4ELj16ENS_18Kernel_traits_baseILj5120EfS2_fS2_fjLj128EEEEELb1ELb0ELb1ELb0EEEvNS_9FwdParamsE --------------------------
	.section	.nv.shared._ZN10layer_norm13ln_fwd_kernelINS_13Kernel_traitsIf6__halffS2_fjLj5120ELj1ELj1ELj4ELj16ENS_18Kernel_traits_baseILj5120EfS2_fS2_fjLj128EEEEELb1ELb0ELb1ELb0EEEvNS_9FwdParamsE,"aw",@nobits
	.sectionflags	@""
	.align	16
	.zero		1024


//--------------------- .nv.shared._ZN10layer_norm13ln_fwd_kernelINS_13Kernel_traitsIf6__halffS2_fjLj5120ELj1ELj1ELj4ELj16ENS_18Kernel_traits_baseILj5120EfS2_fS2_fjLj128EEEEELb1ELb0ELb1ELb1EEEvNS_9FwdParamsE --------------------------
	.section	.nv.shared._ZN10layer_norm13ln_fwd_kernelINS_13Kernel_traitsIf6__halffS2_fjLj5120ELj1ELj1ELj4ELj16ENS_18Kernel_traits_baseILj5120EfS2_fS2_fjLj128EEEEELb1ELb0ELb1ELb1EEEvNS_9FwdParamsE,"aw",@nobits
	.sectionflags	@""
	.align	16
	.zero		1024


//--------------------- .nv.shared._ZN10layer_norm13ln_fwd_kernelINS_13Kernel_traitsIf6__halffS2_fjLj5120ELj1ELj1ELj4ELj16ENS_18Kernel_traits_baseILj5120EfS2_fS2_fjLj128EEEEELb1ELb1ELb0ELb0EEEvNS_9FwdParamsE --------------------------
	.section	.nv.shared._ZN10layer_norm13ln_fwd_kernelINS_13Kernel_traitsIf6__halffS2_fjLj5120ELj1ELj1ELj4ELj16ENS_18Kernel_traits_baseILj5120EfS2_fS2_fjLj128EEEEELb1ELb1ELb0ELb0EEEvNS_9FwdParamsE,"aw",@nobits
	.sectionflags	@""
	.align	16
	.zero		1024


//--------------------- .nv.shared._ZN10layer_norm13ln_fwd_kernelINS_13Kernel_traitsIf6__halffS2_fjLj5120ELj1ELj1ELj4ELj16ENS_18Kernel_traits_baseILj5120EfS2_fS2_fjLj128EEEEELb1ELb1ELb0ELb1EEEvNS_9FwdParamsE --------------------------
	.section	.nv.shared._ZN10layer_norm13ln_fwd_kernelINS_13Kernel_traitsIf6__halffS2_fjLj5120ELj1ELj1ELj4ELj16ENS_18Kernel_traits_baseILj5120EfS2_fS2_fjLj128EEEEELb1ELb1ELb0ELb1EEEvNS_9FwdParamsE,"aw",@nobits
	.sectionflags	@""
	.align	16
	.zero		1024


//--------------------- .nv.shared._ZN10layer_norm13ln_fwd_kernelINS_13Kernel_traitsIf6__halffS2_fjLj5120ELj1ELj1ELj4ELj16ENS_18Kernel_traits_baseILj5120EfS2_fS2_fjLj128EEEEELb1ELb1ELb1ELb0EEEvNS_9FwdParamsE --------------------------
	.section	.nv.shared._ZN10layer_norm13ln_fwd_kernelINS_13Kernel_traitsIf6__halffS2_fjLj5120ELj1ELj1ELj4ELj16ENS_18Kernel_traits_baseILj5120EfS2_fS2_fjLj128EEEEELb1ELb1ELb1ELb0EEEvNS_9FwdParamsE,"aw",@nobits
	.sectionflags	@""
	.align	16
	.zero		1024


//--------------------- .nv.shared._ZN10layer_norm13ln_fwd_kernelINS_13Kernel_traitsIf6__halffS2_fjLj5120ELj1ELj1ELj4ELj16ENS_18Kernel_traits_baseILj5120EfS2_fS2_fjLj128EEEEELb1ELb1ELb1ELb1EEEvNS_9FwdParamsE --------------------------
	.section	.nv.shared._ZN10layer_norm13ln_fwd_kernelINS_13Kernel_traitsIf6__halffS2_fjLj5120ELj1ELj1ELj4ELj16ENS_18Kernel_traits_baseILj5120EfS2_fS2_fjLj128EEEEELb1ELb1ELb1ELb1EEEvNS_9FwdParamsE,"aw",@nobits
	.sectionflags	@""
	.align	16
	.zero		1024


//--------------------- .nv.shared._ZN10layer_norm13ln_fwd_kernelINS_13Kernel_traitsI6__halfffffjLj5120ELj1ELj1ELj4ELj16ENS_18Kernel_traits_baseILj5120ES2_ffffjLj128EEEEELb0ELb0ELb0ELb0EEEvNS_9FwdParamsE --------------------------
	.section	.nv.shared._ZN10layer_norm13ln_fwd_kernelINS_13Kernel_traitsI6__halfffffjLj5120ELj1ELj1ELj4ELj16ENS_18Kernel_traits_baseILj5120ES2_ffffjLj128EEEEELb0ELb0ELb0ELb0EEEvNS_9FwdParamsE,"aw",@nobits
	.sectionflags	@""
	.align	16
	.zero		1024


//--------------------- .nv.shared._ZN10layer_norm13ln_fwd_kernelINS_13Kernel_traitsI6__halfffffjLj5120ELj1ELj1ELj4ELj16ENS_18Kernel_traits_baseILj5120ES2_ffffjLj128EEEEELb0ELb0ELb0ELb1EEEvNS_9FwdParamsE --------------------------
	.section	.nv.shared._ZN10layer_norm13ln_fwd_kernelINS_13Kernel_traitsI6__halfffffjLj5120ELj1ELj1ELj4ELj16ENS_18Kernel_traits_baseILj5120ES2_ffffjLj128EEEEELb0ELb0ELb0ELb1EEEvNS_9FwdParamsE,"aw",@nobits
	.sectionflags	@""
	.align	16
	.zero		1024


//--------------------- .nv.shared._ZN10layer_norm13ln_fwd_kernelINS_13Kernel_traitsI6__halfffffjLj5120ELj1ELj1ELj4ELj16ENS_18Kernel_traits_baseILj5120ES2_ffffjLj128EEEEELb0ELb0ELb1ELb0EEEvNS_9FwdParamsE --------------------------
	.section	.nv.shared._ZN10layer_norm13ln_fwd_kernelINS_13Kernel_traitsI6__halfffffjLj5120ELj1ELj1ELj4ELj16ENS_18Kernel_traits_baseILj5120ES2_ffffjLj128EEEEELb0ELb0ELb1ELb0EEEvNS_9FwdParamsE,"aw",@nobits
	.sectionflags	@""
	.align	16
	.zero		1024


//--------------------- .nv.shared._ZN10layer_norm13ln_fwd_kernelINS_13Kernel_traitsI6__halfffffjLj5120ELj1ELj1ELj4ELj16ENS_18Kernel_traits_baseILj5120ES2_ffffjLj128EEEEELb0ELb0ELb1ELb1EEEvNS_9FwdParamsE --------------------------
	.section	.nv.shared._ZN10layer_norm13ln_fwd_kernelINS_13Kernel_traitsI6__halfffffjLj5120ELj1ELj1ELj4ELj16ENS_18Kernel_traits_baseILj5120ES2_ffffjLj128EEEEELb0ELb0ELb1ELb1EEEvNS_9FwdParamsE,"aw",@nobits
	.sectionflags	@""
	.align	16
	.zero		1024


//--------------------- .nv.shared._ZN10layer_norm13ln_fwd_kernelINS_13Kernel_traitsI6__halfffffjLj5120ELj1ELj1ELj4ELj16ENS_18Kernel_traits_baseILj5120ES2_ffffjLj128EEEEELb0ELb1ELb0ELb0EEEvNS_9FwdParamsE --------------------------
	.section	.nv.shared._ZN10layer_norm13ln_fwd_kernelINS_13Kernel_traitsI6__halfffffjLj5120ELj1ELj1ELj4ELj16ENS_18Kernel_traits_baseILj5120ES2_ffffjLj128EEEEELb0ELb1ELb0ELb0EEEvNS_9FwdParamsE,"aw",@nobits
	.sectionflags	@""
	.align	16
	.zero		1024


//--------------------- .nv.shared._ZN10layer_norm13ln_fwd_kernelINS_13Kernel_traitsI6__halfffffjLj5120ELj1ELj1ELj4ELj16ENS_18Kernel_traits_baseILj5120ES2_ffffjLj128EEEEELb0ELb1ELb0ELb1EEEvNS_9FwdParamsE --------------------------
	.section	.nv.shared._ZN10layer_norm13ln_fwd_kernelINS_13Kernel_traitsI6__halfffffjLj5120ELj1ELj1ELj4ELj16ENS_18Kernel_traits_baseILj5120ES2_ffffjLj128EEEEELb0ELb1ELb0ELb1EEEvNS_9FwdParamsE,"aw",@nobits
	.sectionflags	@""
	.align	16
	.zero		1024


//--------------------- .nv.shared._ZN10layer_norm13ln_fwd_kernelINS_13Kernel_traitsI6__halfffffjLj5120ELj1ELj1ELj4ELj16ENS_18Kernel_traits_baseILj5120ES2_ffffjLj128EEEEELb0ELb1ELb1ELb0EEEvNS_9FwdParamsE --------------------------
	.section	.nv.shared._ZN10layer_norm13ln_fwd_kernelINS_13Kernel_traitsI6__halfffffjLj5120ELj1ELj1ELj4ELj16ENS_18Kernel_traits_baseILj5120ES2_ffffjLj128EEEEELb0ELb1ELb1ELb0EEEvNS_9FwdParamsE,"aw",@nobits
	.sectionflags	@""
	.align	16
	.zero		1024


//--------------------- .nv.shared._ZN10layer_norm13ln_fwd_kernelINS_13Kernel_traitsI6__halfffffjLj5120ELj1ELj1ELj4ELj16ENS_18Kernel_traits_baseILj5120ES2_ffffjLj128EEEEELb0ELb1ELb1ELb1EEEvNS_9FwdParamsE --------------------------
	.section	.nv.shared._ZN10layer_norm13ln_fwd_kernelINS_13Kernel_traitsI6__halfffffjLj5120ELj1ELj1ELj4ELj16ENS_18Kernel_traits_baseILj5120ES2_ffffjLj128EEEEELb0ELb1ELb1ELb1EEEvNS_9FwdParamsE,"aw",@nobits
	.sectionflags	@""
	.align	16
	.zero		1024


//--------------------- .nv.shared._ZN10layer_norm13ln_fwd_kernelINS_13Kernel_traitsI6__halfffffjLj5120ELj1ELj1ELj4ELj16ENS_18Kernel_traits_baseILj5120ES2_ffffjLj128EEEEELb1ELb0ELb0ELb0EEEvNS_9FwdParamsE --------------------------
	.section	.nv.shared._ZN10layer_norm13ln_fwd_kernelINS_13Kernel_traitsI6__halfffffjLj5120ELj1ELj1ELj4ELj16ENS_18Kernel_traits_baseILj5120ES2_ffffjLj128EEEEELb1ELb0ELb0ELb0EEEvNS_9FwdParamsE,"aw",@nobits
	.sectionflags	@""
	.align	16
	.zero		1024


//--------------------- .nv.shared._ZN10layer_norm13ln_fwd_kernelINS_13Kernel_traitsI6__halfffffjLj5120ELj1ELj1ELj4ELj16ENS_18Kernel_traits_baseILj5120ES2_ffffjLj128EEEEELb1ELb0ELb0ELb1EEEvNS_9FwdParamsE --------------------------
	.section	.nv.shared._ZN10layer_norm13ln_fwd_kernelINS_13Kernel_traitsI6__halfffffjLj5120ELj1ELj1ELj4ELj16ENS_18Kernel_traits_baseILj5120ES2_ffffjLj128EEEEELb1ELb0ELb0ELb1EEEvNS_9FwdParamsE,"aw",@nobits
	.sectionflags	@""
	.align	16
	.zero		1024


//--------------------- .nv.shared._ZN10layer_norm13ln_fwd_kernelINS_13Kernel_traitsI6__halfffffjLj5120ELj1ELj1ELj4ELj16ENS_18Kernel_traits_baseILj5120ES2_ffffjLj128EEEEELb1ELb0ELb1ELb0EEEvNS_9FwdParamsE --------------------------
	.section	.nv.shared._ZN10layer_norm13ln_fwd_kernelINS_13Kernel_traitsI6__halfffffjLj5120ELj1ELj1ELj4ELj16ENS_18Kernel_traits_baseILj5120ES2_ffffjLj128EEEEELb1ELb0ELb1ELb0EEEvNS_9FwdParamsE,"aw",@nobits
	.sectionflags	@""
	.align	16
	.zero		1024


//--------------------- .nv.shared._ZN10layer_norm13ln_fwd_kernelINS_13Kernel_traitsI6__halfffffjLj5120ELj1ELj1ELj4ELj16ENS_18Kernel_traits_baseILj5120ES2_ffffjLj128EEEEELb1ELb0ELb1ELb1EEEvNS_9FwdParamsE --------------------------
	.section	.nv.shared._ZN10layer_norm13ln_fwd_kernelINS_13Kernel_traitsI6__halfffffjLj5120ELj1ELj1ELj4ELj16ENS_18Kernel_traits_baseILj5120ES2_ffffjLj128EEEEELb1ELb0ELb1ELb1EEEvNS_9FwdParamsE,"aw",@nobits
	.sectionflags	@""
	.align	16
	.zero		1024


//--------------------- .nv.shared._ZN10layer_norm13ln_fwd_kernelINS_13Kernel_traitsI6__halfffffjLj5120ELj1ELj1ELj4ELj16ENS_18Kernel_traits_baseILj5120ES2_ffffjLj128EEEEELb1ELb1ELb0ELb0EEEvNS_9FwdParamsE --------------------------
	.section	.nv.shared._ZN10layer_norm13ln_fwd_kernelINS_13Kernel_traitsI6__halfffffjLj5120ELj1ELj1ELj4ELj16ENS_18Kernel_traits_baseILj5120ES2_ffffjLj128EEEEELb1ELb1ELb0ELb0EEEvNS_9FwdParamsE,"aw",@nobits
	.sectionflags	@""
	.align	16
	.zero		1024


//--------------------- .nv.shared._ZN10layer_norm13ln_fwd_kernelINS_13Kernel_traitsI6__halfffffjLj5120ELj1ELj1ELj4ELj16ENS_18Kernel_traits_baseILj5120ES2_ffffjLj128EEEEELb1ELb1ELb0ELb1EEEvNS_9FwdParamsE --------------------------
	.section	.nv.shared._ZN10layer_norm13ln_fwd_kernelINS_13Kernel_traitsI6__halfffffjLj5120ELj1ELj1ELj4ELj16ENS_18Kernel_traits_baseILj5120ES2_ffffjLj128EEEEELb1ELb1ELb0ELb1EEEvNS_9FwdParamsE,"aw",@nobits
	.sectionflags	@""
	.align	16
	.zero		1024


//--------------------- .nv.shared._ZN10layer_norm13ln_fwd_kernelINS_13Kernel_traitsI6__halfffffjLj5120ELj1ELj1ELj4ELj16ENS_18Kernel_traits_baseILj5120ES2_ffffjLj128EEEEELb1ELb1ELb1ELb0EEEvNS_9FwdParamsE --------------------------
	.section	.nv.shared._ZN10layer_norm13ln_fwd_kernelINS_13Kernel_traitsI6__halfffffjLj5120ELj1ELj1ELj4ELj16ENS_18Kernel_traits_baseILj5120ES2_ffffjLj128EEEEELb1ELb1ELb1ELb0EEEvNS_9FwdParamsE,"aw",@nobits
	.sectionflags	@""
	.align	16
	.zero		1024


//--------------------- .nv.shared._ZN10layer_norm13ln_fwd_kernelINS_13Kernel_traitsI6__halfffffjLj5120ELj1ELj1ELj4ELj16ENS_18Kernel_traits_baseILj5120ES2_ffffjLj128EEEEELb1ELb1ELb1ELb1EEEvNS_9FwdParamsE --------------------------
	.section	.nv.shared._ZN10layer_norm13ln_fwd_kernelINS_13Kernel_traitsI6__halfffffjLj5120ELj1ELj1ELj4ELj16ENS_18Kernel_traits_baseILj5120ES2_ffffjLj128EEEEELb1ELb1ELb1ELb1EEEvNS_9FwdParamsE,"aw",@nobits
	.sectionflags	@""
	.align	16
	.zero		1024


//--------------------- .nv.shared._ZN10layer_norm13ln_fwd_kernelINS_13Kernel_traitsIfffffjLj5120ELj1ELj1ELj4ELj16ENS_18Kernel_traits_baseILj5120EfffffjLj128EEEEELb0ELb0ELb0ELb0EEEvNS_9FwdParamsE --------------------------
	.section	.nv.shared._ZN10layer_norm13ln_fwd_kernelINS_13Kernel_traitsIfffffjLj5120ELj1ELj1ELj4ELj16ENS_18Kernel_traits_baseILj5120EfffffjLj128EEEEELb0ELb0ELb0ELb0EEEvNS_9FwdParamsE,"aw",@nobits
	.sectionflags	@""
	.align	16
	.zero		1024


//--------------------- .nv.shared._ZN10layer_norm13ln_fwd_kernelINS_13Kernel_traitsIfffffjLj5120ELj1ELj1ELj4ELj16ENS_18Kernel_traits_baseILj5120EfffffjLj128EEEEELb0ELb0ELb0ELb1EEEvNS_9FwdParamsE --------------------------
	.section	.nv.shared._ZN10layer_norm13ln_fwd_kernelINS_13Kernel_traitsIfffffjLj5120ELj1ELj1ELj4ELj16ENS_18Kernel_traits_baseILj5120EfffffjLj128EEEEELb0ELb0ELb0ELb1EEEvNS_9FwdParamsE,"aw",@nobits
	.sectionflags	@""
	.align	16
	.zero		1024


//--------------------- .nv.shared._ZN10layer_norm13ln_fwd_kernelINS_13Kernel_traitsIfffffjLj5120ELj1ELj1ELj4ELj16ENS_18Kernel_traits_baseILj5120EfffffjLj128EEEEELb0ELb0ELb1ELb0EEEvNS_9FwdParamsE --------------------------
	.section	.nv.shared._ZN10layer_norm13ln_fwd_kernelINS_13Kernel_traitsIfffffjLj5120ELj1ELj1ELj4ELj16ENS_18Kernel_traits_baseILj5120EfffffjLj128EEEEELb0ELb0ELb1ELb0EEEvNS_9FwdParamsE,"aw",@nobits
	.sectionflags	@""
	.align	16
	.zero		1024


//--------------------- .nv.shared._ZN10layer_norm13ln_fwd_kernelINS_13Kernel_traitsIfffffjLj5120ELj1ELj1ELj4ELj16ENS_18Kernel_traits_baseILj5120EfffffjLj128EEEEELb0ELb0ELb1ELb1EEEvNS_9FwdParamsE --------------------------
	.section	.nv.shared._ZN10layer_norm13ln_fwd_kernelINS_13Kernel_traitsIfffffjLj5120ELj1ELj1ELj4ELj16ENS_18Kernel_traits_baseILj5120EfffffjLj128EEEEELb0ELb0ELb1ELb1EEEvNS_9FwdParamsE,"aw",@nobits
	.sectionflags	@""
	.align	16
	.zero		1024


//--------------------- .nv.shared._ZN10layer_norm13ln_fwd_kernelINS_13Kernel_traitsIfffffjLj5120ELj1ELj1ELj4ELj16ENS_18Kernel_traits_baseILj5120EfffffjLj128EEEEELb0ELb1ELb0ELb0EEEvNS_9FwdParamsE --------------------------
	.section	.nv.shared._ZN10layer_norm13ln_fwd_kernelINS_13Kernel_traitsIfffffjLj5120ELj1ELj1ELj4ELj16ENS_18Kernel_traits_baseILj5120EfffffjLj128EEEEELb0ELb1ELb0ELb0EEEvNS_9FwdParamsE,"aw",@nobits
	.sectionflags	@""
	.align	16
	.zero		1024


//--------------------- .nv.shared._ZN10layer_norm13ln_fwd_kernelINS_13Kernel_traitsIfffffjLj5120ELj1ELj1ELj4ELj16ENS_18Kernel_traits_baseILj5120EfffffjLj128EEEEELb0ELb1ELb0ELb1EEEvNS_9FwdParamsE --------------------------
	.section	.nv.shared._ZN10layer_norm13ln_fwd_kernelINS_13Kernel_traitsIfffffjLj5120ELj1ELj1ELj4ELj16ENS_18Kernel_traits_baseILj5120EfffffjLj128EEEEELb0ELb1ELb0ELb1EEEvNS_9FwdParamsE,"aw",@nobits
	.sectionflags	@""
	.align	16
	.zero		1024


//--------------------- .nv.shared._ZN10layer_norm13ln_fwd_kernelINS_13Kernel_traitsIfffffjLj5120ELj1ELj1ELj4ELj16ENS_18Kernel_traits_baseILj5120EfffffjLj128EEEEELb0ELb1ELb1ELb0EEEvNS_9FwdParamsE --------------------------
	.section	.nv.shared._ZN10layer_norm13ln_fwd_kernelINS_13Kernel_traitsIfffffjLj5120ELj1ELj1ELj4ELj16ENS_18Kernel_traits_baseILj5120EfffffjLj128EEEEELb0ELb1ELb1ELb0EEEvNS_9FwdParamsE,"aw",@nobits
	.sectionflags	@""
	.align	16
	.zero		1024


//--------------------- .nv.shared._ZN10layer_norm13ln_fwd_kernelINS_13Kernel_traitsIfffffjLj5120ELj1ELj1ELj4ELj16ENS_18Kernel_traits_baseILj5120EfffffjLj128EEEEELb0ELb1ELb1ELb1EEEvNS_9FwdParamsE --------------------------
	.section	.nv.shared._ZN10layer_norm13ln_fwd_kernelINS_13Kernel_traitsIfffffjLj5120ELj1ELj1ELj4ELj16ENS_18Kernel_traits_baseILj5120EfffffjLj128EEEEELb0ELb1ELb1ELb1EEEvNS_9FwdParamsE,"aw",@nobits
	.sectionflags	@""
	.align	16
	.zero		1024


//--------------------- .nv.shared._ZN10layer_norm13ln_fwd_kernelINS_13Kernel_traitsIfffffjLj5120ELj1ELj1ELj4ELj16ENS_18Kernel_traits_baseILj5120EfffffjLj128EEEEELb1ELb0ELb0ELb0EEEvNS_9FwdParamsE --------------------------
	.section	.nv.shared._ZN10layer_norm13ln_fwd_kernelINS_13Kernel_traitsIfffffjLj5120ELj1ELj1ELj4ELj16ENS_18Kernel_traits_baseILj5120EfffffjLj128EEEEELb1ELb0ELb0ELb0EEEvNS_9FwdParamsE,"aw",@nobits
	.sectionflags	@""
	.align	16
	.zero		1024


//--------------------- .nv.shared._ZN10layer_norm13ln_fwd_kernelINS_13Kernel_traitsIfffffjLj5120ELj1ELj1ELj4ELj16ENS_18Kernel_traits_baseILj5120EfffffjLj128EEEEELb1ELb0ELb0ELb1EEEvNS_9FwdParamsE --------------------------
	.section	.nv.shared._ZN10layer_norm13ln_fwd_kernelINS_13Kernel_traitsIfffffjLj5120ELj1ELj1ELj4ELj16ENS_18Kernel_traits_baseILj5120EfffffjLj128EEEEELb1ELb0ELb0ELb1EEEvNS_9FwdParamsE,"aw",@nobits
	.sectionflags	@""
	.align	16
	.zero		1024


//--------------------- .nv.shared._ZN10layer_norm13ln_fwd_kernelINS_13Kernel_traitsIfffffjLj5120ELj1ELj1ELj4ELj16ENS_18Kernel_traits_baseILj5120EfffffjLj128EEEEELb1ELb0ELb1ELb0EEEvNS_9FwdParamsE --------------------------
	.section	.nv.shared._ZN10layer_norm13ln_fwd_kernelINS_13Kernel_traitsIfffffjLj5120ELj1ELj1ELj4ELj16ENS_18Kernel_traits_baseILj5120EfffffjLj128EEEEELb1ELb0ELb1ELb0EEEvNS_9FwdParamsE,"aw",@nobits
	.sectionflags	@""
	.align	16
	.zero		1024


//--------------------- .nv.shared._ZN10layer_norm13ln_fwd_kernelINS_13Kernel_traitsIfffffjLj5120ELj1ELj1ELj4ELj16ENS_18Kernel_traits_baseILj5120EfffffjLj128EEEEELb1ELb0ELb1ELb1EEEvNS_9FwdParamsE --------------------------
	.section	.nv.shared._ZN10layer_norm13ln_fwd_kernelINS_13Kernel_traitsIfffffjLj5120ELj1ELj1ELj4ELj16ENS_18Kernel_traits_baseILj5120EfffffjLj128EEEEELb1ELb0ELb1ELb1EEEvNS_9FwdParamsE,"aw",@nobits
	.sectionflags	@""
	.align	16
	.zero		1024


//--------------------- .nv.shared._ZN10layer_norm13ln_fwd_kernelINS_13Kernel_traitsIfffffjLj5120ELj1ELj1ELj4ELj16ENS_18Kernel_traits_baseILj5120EfffffjLj128EEEEELb1ELb1ELb0ELb0EEEvNS_9FwdParamsE --------------------------
	.section	.nv.shared._ZN10layer_norm13ln_fwd_kernelINS_13Kernel_traitsIfffffjLj5120ELj1ELj1ELj4ELj16ENS_18Kernel_traits_baseILj5120EfffffjLj128EEEEELb1ELb1ELb0ELb0EEEvNS_9FwdParamsE,"aw",@nobits
	.sectionflags	@""
	.align	16
	.zero		1024


//--------------------- .nv.shared._ZN10layer_norm13ln_fwd_kernelINS_13Kernel_traitsIfffffjLj5120ELj1ELj1ELj4ELj16ENS_18Kernel_traits_baseILj5120EfffffjLj128EEEEELb1ELb1ELb0ELb1EEEvNS_9FwdParamsE --------------------------
	.section	.nv.shared._ZN10layer_norm13ln_fwd_kernelINS_13Kernel_traitsIfffffjLj5120ELj1ELj1ELj4ELj16ENS_18Kernel_traits_baseILj5120EfffffjLj128EEEEELb1ELb1ELb0ELb1EEEvNS_9FwdParamsE,"aw",@nobits
	.sectionflags	@""
	.align	16
	.zero		1024


//--------------------- .nv.shared._ZN10layer_norm13ln_fwd_kernelINS_13Kernel_traitsIfffffjLj5120ELj1ELj1ELj4ELj16ENS_18Kernel_traits_baseILj5120EfffffjLj128EEEEELb1ELb1ELb1ELb0EEEvNS_9FwdParamsE --------------------------
	.section	.nv.shared._ZN10layer_norm13ln_fwd_kernelINS_13Kernel_traitsIfffffjLj5120ELj1ELj1ELj4ELj16ENS_18Kernel_traits_baseILj5120EfffffjLj128EEEEELb1ELb1ELb1ELb0EEEvNS_9FwdParamsE,"aw",@nobits
	.sectionflags	@""
	.align	16
	.zero		1024


//--------------------- .nv.shared._ZN10layer_norm13ln_fwd_kernelINS_13Kernel_traitsIfffffjLj5120ELj1ELj1ELj4ELj16ENS_18Kernel_traits_baseILj5120EfffffjLj128EEEEELb1ELb1ELb1ELb1EEEvNS_9FwdParamsE --------------------------
	.section	.nv.shared._ZN10layer_norm13ln_fwd_kernelINS_13Kernel_traitsIfffffjLj5120ELj1ELj1ELj4ELj16ENS_18Kernel_traits_baseILj5120EfffffjLj128EEEEELb1ELb1ELb1ELb1EEEvNS_9FwdParamsE,"aw",@nobits
	.sectionflags	@""
	.align	16
	.zero		1024


//--------------------- .nv.constant0._ZN10layer_norm13ln_fwd_kernelINS_13Kernel_traitsI13__nv_bfloat16S2_S2_S2_fjLj5120ELj1ELj1ELj4ELj16ENS_18Kernel_traits_baseILj5120ES2_S2_S2_S2_fjLj128EEEEELb0ELb0ELb0ELb0EEEvNS_9FwdParamsE --------------------------
	.section	.nv.constant0._ZN10layer_norm13ln_fwd_kernelINS_13Kernel_traitsI13__nv_bfloat16S2_S2_S2_fjLj5120ELj1ELj1ELj4ELj16ENS_18Kernel_traits_baseILj5120ES2_S2_S2_S2_fjLj128EEEEELb0ELb0ELb0ELb0EEEvNS_9FwdParamsE,"a",@progbits
	.sectionflags	@""
	.align	4
.nv.constant0._ZN10layer_norm13ln_fwd_kernelINS_13Kernel_traitsI13__nv_bfloat16S2_S2_S2_fjLj5120ELj1ELj1ELj4ELj16ENS_18Kernel_traits_baseILj5120ES2_S2_S2_S2_fjLj128EEEEELb0ELb0ELb0ELb0EEEvNS_9FwdParamsE:
	.zero		760


//--------------------- .nv.constant0._ZN10layer_norm13ln_fwd_kernelINS_13Kernel_traitsI13__nv_bfloat16S2_S2_S2_fjLj5120ELj1ELj1ELj4ELj16ENS_18Kernel_traits_baseILj5120ES2_S2_S2_S2_fjLj128EEEEELb0ELb0ELb0ELb1EEEvNS_9FwdParamsE --------------------------
	.section	.nv.constant0._ZN10layer_norm13ln_fwd_kernelINS_13Kernel_traitsI13__nv_bfloat16S2_S2_S2_fjLj5120ELj1ELj1ELj4ELj16ENS_18Kernel_traits_baseILj5120ES2_S2_S2_S2_fjLj128EEEEELb0ELb0ELb0ELb1EEEvNS_9FwdParamsE,"a",@progbits
	.sectionflags	@""
	.align	4
.nv.constant0._ZN10layer_norm13ln_fwd_kernelINS_13Kernel_traitsI13__nv_bfloat16S2_S2_S2_fjLj5120ELj1ELj1ELj4ELj16ENS_18Kernel_traits_baseILj5120ES2_S2_S2_S2_fjLj128EEEEELb0ELb0ELb0ELb1EEEvNS_9FwdParamsE:
	.zero		760


//--------------------- .nv.constant0._ZN10layer_norm13ln_fwd_kernelINS_13Kernel_traitsI13__nv_bfloat16S2_S2_S2_fjLj5120ELj1ELj1ELj4ELj16ENS_18Kernel_traits_baseILj5120ES2_S2_S2_S2_fjLj128EEEEELb0ELb0ELb1ELb0EEEvNS_9FwdParamsE --------------------------
	.section	.nv.constant0._ZN10layer_norm13ln_fwd_kernelINS_13Kernel_traitsI13__nv_bfloat16S2_S2_S2_fjLj5120ELj1ELj1ELj4ELj16ENS_18Kernel_traits_baseILj5120ES2_S2_S2_S2_fjLj128EEEEELb0ELb0ELb1ELb0EEEvNS_9FwdParamsE,"a",@progbits
	.sectionflags	@""
	.align	4
.nv.constant0._ZN10layer_norm13ln_fwd_kernelINS_13Kernel_traitsI13__nv_bfloat16S2_S2_S2_fjLj5120ELj1ELj1ELj4ELj16ENS_18Kernel_traits_baseILj5120ES2_S2_S2_S2_fjLj128EEEEELb0ELb0ELb1ELb0EEEvNS_9FwdParamsE:
	.zero		760


//--------------------- .nv.constant0._ZN10layer_norm13ln_fwd_kernelINS_13Kernel_traitsI13__nv_bfloat16S2_S2_S2_fjLj5120ELj1ELj1ELj4ELj16ENS_18Kernel_traits_baseILj5120ES2_S2_S2_S2_fjLj128EEEEELb0ELb0ELb1ELb1EEEvNS_9FwdParamsE --------------------------
	.section	.nv.constant0._ZN10layer_norm13ln_fwd_kernelINS_13Kernel_traitsI13__nv_bfloat16S2_S2_S2_fjLj5120ELj1ELj1ELj4ELj16ENS_18Kernel_traits_baseILj5120ES2_S2_S2_S2_fjLj128EEEEELb0ELb0ELb1ELb1EEEvNS_9FwdParamsE,"a",@progbits
	.sectionflags	@""
	.align	4
.nv.constant0._ZN10layer_norm13ln_fwd_kernelINS_13Kernel_traitsI13__nv_bfloat16S2_S2_S2_fjLj5120ELj1ELj1ELj4ELj16ENS_18Kernel_traits_baseILj5120ES2_S2_S2_S2_fjLj128EEEEELb0ELb0ELb1ELb1EEEvNS_9FwdParamsE:
	.zero		760


//--------------------- .nv.constant0._ZN10layer_norm13ln_fwd_kernelINS_13Kernel_traitsI13__nv_bfloat16S2_S2_S2_fjLj5120ELj1ELj1ELj4ELj16ENS_18Kernel_traits_baseILj5120ES2_S2_S2_S2_fjLj128EEEEELb0ELb1ELb0ELb0EEEvNS_9FwdParamsE --------------------------
	.section	.nv.constant0._ZN10layer_norm13ln_fwd_kernelINS_13Kernel_traitsI13__nv_bfloat16S2_S2_S2_fjLj5120ELj1ELj1ELj4ELj16ENS_18Kernel_traits_baseILj5120ES2_S2_S2_S2_fjLj128EEEEELb0ELb1ELb0ELb0EEEvNS_9FwdParamsE,"a",@progbits
	.sectionflags	@""
	.align	4
.nv.constant0._ZN10layer_norm13ln_fwd_kernelINS_13Kernel_traitsI13__nv_bfloat16S2_S2_S2_fjLj5120ELj1ELj1ELj4ELj16ENS_18Kernel_traits_baseILj5120ES2_S2_S2_S2_fjLj128EEEEELb0ELb1ELb0ELb0EEEvNS_9FwdParamsE:
	.zero		760


//--------------------- .nv.constant0._ZN10layer_norm13ln_fwd_kernelINS_13Kernel_traitsI13__nv_bfloat16S2_S2_S2_fjLj5120ELj1ELj1ELj4ELj16ENS_18Kernel_traits_baseILj5120ES2_S2_S2_S2_fjLj128EEEEELb0ELb1ELb0ELb1EEEvNS_9FwdParamsE --------------------------
	.section	.nv.constant0._ZN10layer_norm13ln_fwd_kernelINS_13Kernel_traitsI13__nv_bfloat16S2_S2_S2_fjLj5120ELj1ELj1ELj4ELj16ENS_18Kernel_traits_baseILj5120ES2_S2_S2_S2_fjLj128EEEEELb0ELb1ELb0ELb1EEEvNS_9FwdParamsE,"a",@progbits
	.sectionflags	@""
	.align	4
.nv.constant0._ZN10layer_norm13ln_fwd_kernelINS_13Kernel_traitsI13__nv_bfloat16S2_S2_S2_fjLj5120ELj1ELj1ELj4ELj16ENS_18Kernel_traits_baseILj5120ES2_S2_S2_S2_fjLj128EEEEELb0ELb1ELb0ELb1EEEvNS_9FwdParamsE:
	.zero		760


//--------------------- .nv.constant0._ZN10layer_norm13ln_fwd_kernelINS_13Kernel_traitsI13__nv_bfloat16S2_S2_S2_fjLj5120ELj1ELj1ELj4ELj16ENS_18Kernel_traits_baseILj5120ES2_S2_S2_S2_fjLj128EEEEELb0ELb1ELb1ELb0EEEvNS_9FwdParamsE --------------------------
	.section	.nv.constant0._ZN10layer_norm13ln_fwd_kernelINS_13Kernel_traitsI13__nv_bfloat16S2_S2_S2_fjLj5120ELj1ELj1ELj4ELj16ENS_18Kernel_traits_baseILj5120ES2_S2_S2_S2_fjLj128EEEEELb0ELb1ELb1ELb0EEEvNS_9FwdParamsE,"a",@progbits
	.sectionflags	@""
	.align	4
.nv.constant0._ZN10layer_norm13ln_fwd_kernelINS_13Kernel_traitsI13__nv_bfloat16S2_S2_S2_fjLj5120ELj1ELj1ELj4ELj16ENS_18Kernel_traits_baseILj5120ES2_S2_S2_S2_fjLj128EEEEELb0ELb1ELb1ELb0EEEvNS_9FwdParamsE:
	.zero		760


//--------------------- .nv.constant0._ZN10layer_norm13ln_fwd_kernelINS_13Kernel_traitsI13__nv_bfloat16S2_S2_S2_fjLj5120ELj1ELj1ELj4ELj16ENS_18Kernel_traits_baseILj5120ES2_S2_S2_S2_fjLj128EEEEELb0ELb1ELb1ELb1EEEvNS_9FwdParamsE --------------------------
	.section	.nv.constant0._ZN10layer_norm13ln_fwd_kernelINS_13Kernel_traitsI13__nv_bfloat16S2_S2_S2_fjLj5120ELj1ELj1ELj4ELj16ENS_18Kernel_traits_baseILj5120ES2_S2_S2_S2_fjLj128EEEEELb0ELb1ELb1ELb1EEEvNS_9FwdParamsE,"a",@progbits
	.sectionflags	@""
	.align	4
.nv.constant0._ZN10layer_norm13ln_fwd_kernelINS_13Kernel_traitsI13__nv_bfloat16S2_S2_S2_fjLj5120ELj1ELj1ELj4ELj16ENS_18Kernel_traits_baseILj5120ES2_S2_S2_S2_fjLj128EEEEELb0ELb1ELb1ELb1EEEvNS_9FwdParamsE:
	.zero		760


//--------------------- .nv.constant0._ZN10layer_norm13ln_fwd_kernelINS_13Kernel_traitsI13__nv_bfloat16S2_S2_S2_fjLj5120ELj1ELj1ELj4ELj16ENS_18Kernel_traits_baseILj5120ES2_S2_S2_S2_fjLj128EEEEELb1ELb0ELb0ELb0EEEvNS_9FwdParamsE --------------------------
	.section	.nv.constant0._ZN10layer_norm13ln_fwd_kernelINS_13Kernel_traitsI13__nv_bfloat16S2_S2_S2_fjLj5120ELj1ELj1ELj4ELj16ENS_18Kernel_traits_baseILj5120ES2_S2_S2_S2_fjLj128EEEEELb1ELb0ELb0ELb0EEEvNS_9FwdParamsE,"a",@progbits
	.sectionflags	@""
	.align	4
.nv.constant0._ZN10layer_norm13ln_fwd_kernelINS_13Kernel_traitsI13__nv_bfloat16S2_S2_S2_fjLj5120ELj1ELj1ELj4ELj16ENS_18Kernel_traits_baseILj5120ES2_S2_S2_S2_fjLj128EEEEELb1ELb0ELb0ELb0EEEvNS_9FwdParamsE:
	.zero		760


//--------------------- .nv.constant0._ZN10layer_norm13ln_fwd_kernelINS_13Kernel_traitsI13__nv_bfloat16S2_S2_S2_fjLj5120ELj1ELj1ELj4ELj16ENS_18Kernel_traits_baseILj5120ES2_S2_S2_S2_fjLj128EEEEELb1ELb0ELb0ELb1EEEvNS_9FwdParamsE --------------------------
	.section	.nv.constant0._ZN10layer_norm13ln_fwd_kernelINS_13Kernel_traitsI13__nv_bfloat16S2_S2_S2_fjLj5120ELj1ELj1ELj4ELj16ENS_18Kernel_traits_baseILj5120ES2_S2_S2_S2_fjLj128EEEEELb1ELb0ELb0ELb1EEEvNS_9FwdParamsE,"a",@progbits
	.sectionflags	@""
	.align	4
.nv.constant0._ZN10layer_norm13ln_fwd_kernelINS_13Kernel_traitsI13__nv_bfloat16S2_S2_S2_fjLj5120ELj1ELj1ELj4ELj16ENS_18Kernel_traits_baseILj5120ES2_S2_S2_S2_fjLj128EEEEELb1ELb0ELb0ELb1EEEvNS_9FwdParamsE:
	.zero		760


//--------------------- .nv.constant0._ZN10layer_norm13ln_fwd_kernelINS_13Kernel_traitsI13__nv_bfloat16S2_S2_S2_fjLj5120ELj1ELj1ELj4ELj16ENS_18Kernel_traits_baseILj5120ES2_S2_S2_S2_fjLj128EEEEELb1ELb0ELb1ELb0EEEvNS_9FwdParamsE --------------------------
	.section	.nv.constant0._ZN10layer_norm13ln_fwd_kernelINS_13Kernel_traitsI13__nv_bfloat16S2_S2_S2_fjLj5120ELj1ELj1ELj4ELj16ENS_18Kernel_traits_baseILj5120ES2_S2_S2_S2_fjLj128EEEEELb1ELb0ELb1ELb0EEEvNS_9FwdParamsE,"a",@progbits
	.sectionflags	@""
	.align	4
.nv.constant0._ZN10layer_norm13ln_fwd_kernelINS_13Kernel_traitsI13__nv_bfloat16S2_S2_S2_fjLj5120ELj1ELj1ELj4ELj16ENS_18Kernel_traits_baseILj5120ES2_S2_S2_S2_fjLj128EEEEELb1ELb0ELb1ELb0EEEvNS_9FwdParamsE:
	.zero		760


//--------------------- .nv.constant0._ZN10layer_norm13ln_fwd_kernelINS_13Kernel_traitsI13__nv_bfloat16S2_S2_S2_fjLj5120ELj1ELj1ELj4ELj16ENS_18Kernel_traits_baseILj5120ES2_S2_S2_S2_fjLj128EEEEELb1ELb0ELb1ELb1EEEvNS_9FwdParamsE --------------------------
	.section	.nv.constant0._ZN10layer_norm13ln_fwd_kernelINS_13Kernel_traitsI13__nv_bfloat16S2_S2_S2_fjLj5120ELj1ELj1ELj4ELj16ENS_18Kernel_traits_baseILj5120ES2_S2_S2_S2_fjLj128EEEEELb1ELb0ELb1ELb1EEEvNS_9FwdParamsE,"a",@progbits
	.sectionflags	@""
	.align	4
.nv.constant0._ZN10layer_norm13ln_fwd_kernelINS_13Kernel_traitsI13__nv_bfloat16S2_S2_S2_fjLj5120ELj1ELj1ELj4ELj16ENS_18Kernel_traits_baseILj5120ES2_S2_S2_S2_fjLj128EEEEELb1ELb0ELb1ELb1EEEvNS_9FwdParamsE:
	.zero		760


//--------------------- .nv.constant0._ZN10layer_norm13ln_fwd_kernelINS_13Kernel_traitsI13__nv_bfloat16S2_S2_S2_fjLj5120ELj1ELj1ELj4ELj16ENS_18Kernel_traits_baseILj5120ES2_S2_S2_S2_fjLj128EEEEELb1ELb1ELb0ELb0EEEvNS_9FwdParamsE --------------------------
	.section	.nv.constant0._ZN10layer_norm13ln_fwd_kernelINS_13Kernel_traitsI13__nv_bfloat16S2_S2_S2_fjLj5120ELj1ELj1ELj4ELj16ENS_18Kernel_traits_baseILj5120ES2_S2_S2_S2_fjLj128EEEEELb1ELb1ELb0ELb0EEEvNS_9FwdParamsE,"a",@progbits
	.sectionflags	@""
	.align	4
.nv.constant0._ZN10layer_norm13ln_fwd_kernelINS_13Kernel_traitsI13__nv_bfloat16S2_S2_S2_fjLj5120ELj1ELj1ELj4ELj16ENS_18Kernel_traits_baseILj5120ES2_S2_S2_S2_fjLj128EEEEELb1ELb1ELb0ELb0EEEvNS_9FwdParamsE:
	.zero		760


//--------------------- .nv.constant0._ZN10layer_norm13ln_fwd_kernelINS_13Kernel_traitsI13__nv_bfloat16S2_S2_S2_fjLj5120ELj1ELj1ELj4ELj16ENS_18Kernel_traits_baseILj5120ES2_S2_S2_S2_fjLj128EEEEELb1ELb1ELb0ELb1EEEvNS_9FwdParamsE --------------------------
	.section	.nv.constant0._ZN10layer_norm13ln_fwd_kernelINS_13Kernel_traitsI13__nv_bfloat16S2_S2_S2_fjLj5120ELj1ELj1ELj4ELj16ENS_18Kernel_traits_baseILj5120ES2_S2_S2_S2_fjLj128EEEEELb1ELb1ELb0ELb1EEEvNS_9FwdParamsE,"a",@progbits
	.sectionflags	@""
	.align	4
.nv.constant0._ZN10layer_norm13ln_fwd_kernelINS_13Kernel_traitsI13__nv_bfloat16S2_S2_S2_fjLj5120ELj1ELj1ELj4ELj16ENS_18Kernel_traits_baseILj5120ES2_S2_S2_S2_fjLj128EEEEELb1ELb1ELb0ELb1EEEvNS_9FwdParamsE:
	.zero		760


//--------------------- .nv.constant0._ZN10layer_norm13ln_fwd_kernelINS_13Kernel_traitsI13__nv_bfloat16S2_S2_S2_fjLj5120ELj1ELj1ELj4ELj16ENS_18Kernel_traits_baseILj5120ES2_S2_S2_S2_fjLj128EEEEELb1ELb1ELb1ELb0EEEvNS_9FwdParamsE --------------------------
	.section	.nv.constant0._ZN10layer_norm13ln_fwd_kernelINS_13Kernel_traitsI13__nv_bfloat16S2_S2_S2_fjLj5120ELj1ELj1ELj4ELj16ENS_18Kernel_traits_baseILj5120ES2_S2_S2_S2_fjLj128EEEEELb1ELb1ELb1ELb0EEEvNS_9FwdParamsE,"a",@progbits
	.sectionflags	@""
	.align	4
.nv.constant0._ZN10layer_norm13ln_fwd_kernelINS_13Kernel_traitsI13__nv_bfloat16S2_S2_S2_fjLj5120ELj1ELj1ELj4ELj16ENS_18Kernel_traits_baseILj5120ES2_S2_S2_S2_fjLj128EEEEELb1ELb1ELb1ELb0EEEvNS_9FwdParamsE:
	.zero		760


//--------------------- .nv.constant0._ZN10layer_norm13ln_fwd_kernelINS_13Kernel_traitsI13__nv_bfloat16S2_S2_S2_fjLj5120ELj1ELj1ELj4ELj16ENS_18Kernel_traits_baseILj5120ES2_S2_S2_S2_fjLj128EEEEELb1ELb1ELb1ELb1EEEvNS_9FwdParamsE --------------------------
	.section	.nv.constant0._ZN10layer_norm13ln_fwd_kernelINS_13Kernel_traitsI13__nv_bfloat16S2_S2_S2_fjLj5120ELj1ELj1ELj4ELj16ENS_18Kernel_traits_baseILj5120ES2_S2_S2_S2_fjLj128EEEEELb1ELb1ELb1ELb1EEEvNS_9FwdParamsE,"a",@progbits
	.sectionflags	@""
	.align	4
.nv.constant0._ZN10layer_norm13ln_fwd_kernelINS_13Kernel_traitsI13__nv_bfloat16S2_S2_S2_fjLj5120ELj1ELj1ELj4ELj16ENS_18Kernel_traits_baseILj5120ES2_S2_S2_S2_fjLj128EEEEELb1ELb1ELb1ELb1EEEvNS_9FwdParamsE:
	.zero		760


//--------------------- .nv.constant0._ZN10layer_norm13ln_fwd_kernelINS_13Kernel_traitsI6__halfS2_S2_S2_fjLj5120ELj1ELj1ELj4ELj16ENS_18Kernel_traits_baseILj5120ES2_S2_S2_S2_fjLj128EEEEELb0ELb0ELb0ELb0EEEvNS_9FwdParamsE --------------------------
	.section	.nv.constant0._ZN10layer_norm13ln_fwd_kernelINS_13Kernel_traitsI6__halfS2_S2_S2_fjLj5120ELj1ELj1ELj4ELj16ENS_18Kernel_traits_baseILj5120ES2_S2_S2_S2_fjLj128EEEEELb0ELb0ELb0ELb0EEEvNS_9FwdParamsE,"a",@progbits
	.sectionflags	@""
	.align	4
.nv.constant0._ZN10layer_norm13ln_fwd_kernelINS_13Kernel_traitsI6__halfS2_S2_S2_fjLj5120ELj1ELj1ELj4ELj16ENS_18Kernel_traits_baseILj5120ES2_S2_S2_S2_fjLj128EEEEELb0ELb0ELb0ELb0EEEvNS_9FwdParamsE:
	.zero		760


//--------------------- .nv.constant0._ZN10layer_norm13ln_fwd_kernelINS_13Kernel_traitsI6__halfS2_S2_S2_fjLj5120ELj1ELj1ELj4ELj16ENS_18Kernel_traits_baseILj5120ES2_S2_S2_S2_fjLj128EEEEELb0ELb0ELb0ELb1EEEvNS_9FwdParamsE --------------------------
	.section	.nv.constant0._ZN10layer_norm13ln_fwd_kernelINS_13Kernel_traitsI6__halfS2_S2_S2_fjLj5120ELj1ELj1ELj4ELj16ENS_18Kernel_traits_baseILj5120ES2_S2_S2_S2_fjLj128EEEEELb0ELb0ELb0ELb1EEEvNS_9FwdParamsE,"a",@progbits
	.sectionflags	@""
	.align	4
.nv.constant0._ZN10layer_norm13ln_fwd_kernelINS_13Kernel_traitsI6__halfS2_S2_S2_fjLj5120ELj1ELj1ELj4ELj16ENS_18Kernel_traits_baseILj5120ES2_S2_S2_S2_fjLj128EEEEELb0ELb0ELb0ELb1EEEvNS_9FwdParamsE:
	.zero		760


//--------------------- .nv.constant0._ZN10layer_norm13ln_fwd_kernelINS_13Kernel_traitsI6__halfS2_S2_S2_fjLj5120ELj1ELj1ELj4ELj16ENS_18Kernel_traits_baseILj5120ES2_S2_S2_S2_fjLj128EEEEELb0ELb0ELb1ELb0EEEvNS_9FwdParamsE --------------------------
	.section	.nv.constant0._ZN10layer_norm13ln_fwd_kernelINS_13Kernel_traitsI6__halfS2_S2_S2_fjLj5120ELj1ELj1ELj4ELj16ENS_18Kernel_traits_baseILj5120ES2_S2_S2_S2_fjLj128EEEEELb0ELb0ELb1ELb0EEEvNS_9FwdParamsE,"a",@progbits
	.sectionflags	@""
	.align	4
.nv.constant0._ZN10layer_norm13ln_fwd_kernelINS_13Kernel_traitsI6__halfS2_S2_S2_fjLj5120ELj1ELj1ELj4ELj16ENS_18Kernel_traits_baseILj5120ES2_S2_S2_S2_fjLj128EEEEELb0ELb0ELb1ELb0EEEvNS_9FwdParamsE:
	.zero		760


//--------------------- .nv.constant0._ZN10layer_norm13ln_fwd_kernelINS_13Kernel_traitsI6__halfS2_S2_S2_fjLj5120ELj1ELj1ELj4ELj16ENS_18Kernel_traits_baseILj5120ES2_S2_S2_S2_fjLj128EEEEELb0ELb0ELb1ELb1EEEvNS_9FwdParamsE --------------------------
	.section	.nv.constant0._ZN10layer_norm13ln_fwd_kernelINS_13Kernel_traitsI6__halfS2_S2_S2_fjLj5120ELj1ELj1ELj4ELj16ENS_18Kernel_traits_baseILj5120ES2_S2_S2_S2_fjLj128EEEEELb0ELb0ELb1ELb1EEEvNS_9FwdParamsE,"a",@progbits
	.sectionflags	@""
	.align	4
.nv.constant0._ZN10layer_norm13ln_fwd_kernelINS_13Kernel_traitsI6__halfS2_S2_S2_fjLj5120ELj1ELj1ELj4ELj16ENS_18Kernel_traits_baseILj5120ES2_S2_S2_S2_fjLj128EEEEELb0ELb0ELb1ELb1EEEvNS_9FwdParamsE:
	.zero		760


//--------------------- .nv.constant0._ZN10layer_norm13ln_fwd_kernelINS_13Kernel_traitsI6__halfS2_S2_S2_fjLj5120ELj1ELj1ELj4ELj16ENS_18Kernel_traits_baseILj5120ES2_S2_S2_S2_fjLj128EEEEELb0ELb1ELb0ELb0EEEvNS_9FwdParamsE --------------------------
	.section	.nv.constant0._ZN10layer_norm13ln_fwd_kernelINS_13Kernel_traitsI6__halfS2_S2_S2_fjLj5120ELj1ELj1ELj4ELj16ENS_18Kernel_traits_baseILj5120ES2_S2_S2_S2_fjLj128EEEEELb0ELb1ELb0ELb0EEEvNS_9FwdParamsE,"a",@progbits
	.sectionflags	@""
	.align	4
.nv.constant0._ZN10layer_norm13ln_fwd_kernelINS_13Kernel_traitsI6__halfS2_S2_S2_fjLj5120ELj1ELj1ELj4ELj16ENS_18Kernel_traits_baseILj5120ES2_S2_S2_S2_fjLj128EEEEELb0ELb1ELb0ELb0EEEvNS_9FwdParamsE:
	.zero		760


//--------------------- .nv.constant0._ZN10layer_norm13ln_fwd_kernelINS_13Kernel_traitsI6__halfS2_S2_S2_fjLj5120ELj1ELj1ELj4ELj16ENS_18Kernel_traits_baseILj5120ES2_S2_S2_S2_fjLj128EEEEELb0ELb1ELb0ELb1EEEvNS_9FwdParamsE --------------------------
	.section	.nv.constant0._ZN10layer_norm13ln_fwd_kernelINS_13Kernel_traitsI6__halfS2_S2_S2_fjLj5120ELj1ELj1ELj4ELj16ENS_18Kernel_traits_baseILj5120ES2_S2_S2_S2_fjLj128EEEEELb0ELb1ELb0ELb1EEEvNS_9FwdParamsE,"a",@progbits
	.sectionflags	@""
	.align	4
.nv.constant0._ZN10layer_norm13ln_fwd_kernelINS_13Kernel_traitsI6__halfS2_S2_S2_fjLj5120ELj1ELj1ELj4ELj16ENS_18Kernel_traits_baseILj5120ES2_S2_S2_S2_fjLj128EEEEELb0ELb1ELb0ELb1EEEvNS_9FwdParamsE:
	.zero		760


//--------------------- .nv.constant0._ZN10layer_norm13ln_fwd_kernelINS_13Kernel_traitsI6__halfS2_S2_S2_fjLj5120ELj1ELj1ELj4ELj16ENS_18Kernel_traits_baseILj5120ES2_S2_S2_S2_fjLj128EEEEELb0ELb1ELb1ELb0EEEvNS_9FwdParamsE --------------------------
	.section	.nv.constant0._ZN10layer_norm13ln_fwd_kernelINS_13Kernel_traitsI6__halfS2_S2_S2_fjLj5120ELj1ELj1ELj4ELj16ENS_18Kernel_traits_baseILj5120ES2_S2_S2_S2_fjLj128EEEEELb0ELb1ELb1ELb0EEEvNS_9FwdParamsE,"a",@progbits
	.sectionflags	@""
	.align	4
.nv.constant0._ZN10layer_norm13ln_fwd_kernelINS_13Kernel_traitsI6__halfS2_S2_S2_fjLj5120ELj1ELj1ELj4ELj16ENS_18Kernel_traits_baseILj5120ES2_S2_S2_S2_fjLj128EEEEELb0ELb1ELb1ELb0EEEvNS_9FwdParamsE:
	.zero		760


//--------------------- .nv.constant0._ZN10layer_norm13ln_fwd_kernelINS_13Kernel_traitsI6__halfS2_S2_S2_fjLj5120ELj1ELj1ELj4ELj16ENS_18Kernel_traits_baseILj5120ES2_S2_S2_S2_fjLj128EEEEELb0ELb1ELb1ELb1EEEvNS_9FwdParamsE --------------------------
	.section	.nv.constant0._ZN10layer_norm13ln_fwd_kernelINS_13Kernel_traitsI6__halfS2_S2_S2_fjLj5120ELj1ELj1ELj4ELj16ENS_18Kernel_traits_baseILj5120ES2_S2_S2_S2_fjLj128EEEEELb0ELb1ELb1ELb1EEEvNS_9FwdParamsE,"a",@progbits
	.sectionflags	@""
	.align	4
.nv.constant0._ZN10layer_norm13ln_fwd_kernelINS_13Kernel_traitsI6__halfS2_S2_S2_fjLj5120ELj1ELj1ELj4ELj16ENS_18Kernel_traits_baseILj5120ES2_S2_S2_S2_fjLj128EEEEELb0ELb1ELb1ELb1EEEvNS_9FwdParamsE:
	.zero		760


//--------------------- .nv.constant0._ZN10layer_norm13ln_fwd_kernelINS_13Kernel_traitsI6__halfS2_S2_S2_fjLj5120ELj1ELj1ELj4ELj16ENS_18Kernel_traits_baseILj5120ES2_S2_S2_S2_fjLj128EEEEELb1ELb0ELb0ELb0EEEvNS_9FwdParamsE --------------------------
	.section	.nv.constant0._ZN10layer_norm13ln_fwd_kernelINS_13Kernel_traitsI6__halfS2_S2_S2_fjLj5120ELj1ELj1ELj4ELj16ENS_18Kernel_traits_baseILj5120ES2_S2_S2_S2_fjLj128EEEEELb1ELb0ELb0ELb0EEEvNS_9FwdParamsE,"a",@progbits
	.sectionflags	@""
	.align	4
.nv.constant0._ZN10layer_norm13ln_fwd_kernelINS_13Kernel_traitsI6__halfS2_S2_S2_fjLj5120ELj1ELj1ELj4ELj16ENS_18Kernel_traits_baseILj5120ES2_S2_S2_S2_fjLj128EEEEELb1ELb0ELb0ELb0EEEvNS_9FwdParamsE:
	.zero		760


//--------------------- .nv.constant0._ZN10layer_norm13ln_fwd_kernelINS_13Kernel_traitsI6__halfS2_S2_S2_fjLj5120ELj1ELj1ELj4ELj16ENS_18Kernel_traits_baseILj5120ES2_S2_S2_S2_fjLj128EEEEELb1ELb0ELb0ELb1EEEvNS_9FwdParamsE --------------------------
	.section	.nv.constant0._ZN10layer_norm13ln_fwd_kernelINS_13Kernel_traitsI6__halfS2_S2_S2_fjLj5120ELj1ELj1ELj4ELj16ENS_18Kernel_traits_baseILj5120ES2_S2_S2_S2_fjLj128EEEEELb1ELb0ELb0ELb1EEEvNS_9FwdParamsE,"a",@progbits
	.sectionflags	@""
	.align	4
.nv.constant0._ZN10layer_norm13ln_fwd_kernelINS_13Kernel_traitsI6__halfS2_S2_S2_fjLj5120ELj1ELj1ELj4ELj16ENS_18Kernel_traits_baseILj5120ES2_S2_S2_S2_fjLj128EEEEELb1ELb0ELb0ELb1EEEvNS_9FwdParamsE:
	.zero		760


//--------------------- .nv.constant0._ZN10layer_norm13ln_fwd_kernelINS_13Kernel_traitsI6__halfS2_S2_S2_fjLj5120ELj1ELj1ELj4ELj16ENS_18Kernel_traits_baseILj5120ES2_S2_S2_S2_fjLj128EEEEELb1ELb0ELb1ELb0EEEvNS_9FwdParamsE --------------------------
	.section	.nv.constant0._ZN10layer_norm13ln_fwd_kernelINS_13Kernel_traitsI6__halfS2_S2_S2_fjLj5120ELj1ELj1ELj4ELj16ENS_18Kernel_traits_baseILj5120ES2_S2_S2_S2_fjLj128EEEEELb1ELb0ELb1ELb0EEEvNS_9FwdParamsE,"a",@progbits
	.sectionflags	@""
	.align	4
.nv.constant0._ZN10layer_norm13ln_fwd_kernelINS_13Kernel_traitsI6__halfS2_S2_S2_fjLj5120ELj1ELj1ELj4ELj16ENS_18Kernel_traits_baseILj5120ES2_S2_S2_S2_fjLj128EEEEELb1ELb0ELb1ELb0EEEvNS_9FwdParamsE:
	.zero		760


//--------------------- .nv.constant0._ZN10layer_norm13ln_fwd_kernelINS_13Kernel_traitsI6__halfS2_S2_S2_fjLj5120ELj1ELj1ELj4ELj16ENS_18Kernel_traits_baseILj5120ES2_S2_S2_S2_fjLj128EEEEELb1ELb0ELb1ELb1EEEvNS_9FwdParamsE --------------------------
	.section	.nv.constant0._ZN10layer_norm13ln_fwd_kernelINS_13Kernel_traitsI6__halfS2_S2_S2_fjLj5120ELj1ELj1ELj4ELj16ENS_18Kernel_traits_baseILj5120ES2_S2_S2_S2_fjLj128EEEEELb1ELb0ELb1ELb1EEEvNS_9FwdParamsE,"a",@progbits
	.sectionflags	@""
	.align	4
.nv.constant0._ZN10layer_norm13ln_fwd_kernelINS_13Kernel_traitsI6__halfS2_S2_S2_fjLj5120ELj1ELj1ELj4ELj16ENS_18Kernel_traits_baseILj5120ES2_S2_S2_S2_fjLj128EEEEELb1ELb0ELb1ELb1EEEvNS_9FwdParamsE:
	.zero		760


//--------------------- .nv.constant0._ZN10layer_norm13ln_fwd_kernelINS_13Kernel_traitsI6__halfS2_S2_S2_fjLj5120ELj1ELj1ELj4ELj16ENS_18Kernel_traits_baseILj5120ES2_S2_S2_S2_fjLj128EEEEELb1ELb1ELb0ELb0EEEvNS_9FwdParamsE --------------------------
	.section	.nv.constant0._ZN10layer_norm13ln_fwd_kernelINS_13Kernel_traitsI6__halfS2_S2_S2_fjLj5120ELj1ELj1ELj4ELj16ENS_18Kernel_traits_baseILj5120ES2_S2_S2_S2_fjLj128EEEEELb1ELb1ELb0ELb0EEEvNS_9FwdParamsE,"a",@progbits
	.sectionflags	@""
	.align	4
.nv.constant0._ZN10layer_norm13ln_fwd_kernelINS_13Kernel_traitsI6__halfS2_S2_S2_fjLj5120ELj1ELj1ELj4ELj16ENS_18Kernel_traits_baseILj5120ES2_S2_S2_S2_fjLj128EEEEELb1ELb1ELb0ELb0EEEvNS_9FwdParamsE:
	.zero		760


//--------------------- .nv.constant0._ZN10layer_norm13ln_fwd_kernelINS_13Kernel_traitsI6__halfS2_S2_S2_fjLj5120ELj1ELj1ELj4ELj16ENS_18Kernel_traits_baseILj5120ES2_S2_S2_S2_fjLj128EEEEELb1ELb1ELb0ELb1EEEvNS_9FwdParamsE --------------------------
	.section	.nv.constant0._ZN10layer_norm13ln_fwd_kernelINS_13Kernel_traitsI6__halfS2_S2_S2_fjLj5120ELj1ELj1ELj4ELj16ENS_18Kernel_traits_baseILj5120ES2_S2_S2_S2_fjLj128EEEEELb1ELb1ELb0ELb1EEEvNS_9FwdParamsE,"a",@progbits
	.sectionflags	@""
	.align	4
.nv.constant0._ZN10layer_norm13ln_fwd_kernelINS_13Kernel_traitsI6__halfS2_S2_S2_fjLj5120ELj1ELj1ELj4ELj16ENS_18Kernel_traits_baseILj5120ES2_S2_S2_S2_fjLj128EEEEELb1ELb1ELb0ELb1EEEvNS_9FwdParamsE:
	.zero		760


//--------------------- .nv.constant0._ZN10layer_norm13ln_fwd_kernelINS_13Kernel_traitsI6__halfS2_S2_S2_fjLj5120ELj1ELj1ELj4ELj16ENS_18Kernel_traits_baseILj5120ES2_S2_S2_S2_fjLj128EEEEELb1ELb1ELb1ELb0EEEvNS_9FwdParamsE --------------------------
	.section	.nv.constant0._ZN10layer_norm13ln_fwd_kernelINS_13Kernel_traitsI6__halfS2_S2_S2_fjLj5120ELj1ELj1ELj4ELj16ENS_18Kernel_traits_baseILj5120ES2_S2_S2_S2_fjLj128EEEEELb1ELb1ELb1ELb0EEEvNS_9FwdParamsE,"a",@progbits
	.sectionflags	@""
	.align	4
.nv.constant0._ZN10layer_norm13ln_fwd_kernelINS_13Kernel_traitsI6__halfS2_S2_S2_fjLj5120ELj1ELj1ELj4ELj16ENS_18Kernel_traits_baseILj5120ES2_S2_S2_S2_fjLj128EEEEELb1ELb1ELb1ELb0EEEvNS_9FwdParamsE:
	.zero		760


//--------------------- .nv.constant0._ZN10layer_norm13ln_fwd_kernelINS_13Kernel_traitsI6__halfS2_S2_S2_fjLj5120ELj1ELj1ELj4ELj16ENS_18Kernel_traits_baseILj5120ES2_S2_S2_S2_fjLj128EEEEELb1ELb1ELb1ELb1EEEvNS_9FwdParamsE --------------------------
	.section	.nv.constant0._ZN10layer_norm13ln_fwd_kernelINS_13Kernel_traitsI6__halfS2_S2_S2_fjLj5120ELj1ELj1ELj4ELj16ENS_18Kernel_traits_baseILj5120ES2_S2_S2_S2_fjLj128EEEEELb1ELb1ELb1ELb1EEEvNS_9FwdParamsE,"a",@progbits
	.sectionflags	@""
	.align	4
.nv.constant0._ZN10layer_norm13ln_fwd_kernelINS_13Kernel_traitsI6__halfS2_S2_S2_fjLj5120ELj1ELj1ELj4ELj16ENS_18Kernel_traits_baseILj5120ES2_S2_S2_S2_fjLj128EEEEELb1ELb1ELb1ELb1EEEvNS_9FwdParamsE:
	.zero		760


//--------------------- .nv.constant0._ZN10layer_norm13ln_fwd_kernelINS_13Kernel_traitsIf13__nv_bfloat16S2_S2_fjLj5120ELj1ELj1ELj4ELj16ENS_18Kernel_traits_baseILj5120EfS2_S2_S2_fjLj128EEEEELb0ELb0ELb0ELb0EEEvNS_9FwdParamsE --------------------------
	.section	.nv.constant0._ZN10layer_norm13ln_fwd_kernelINS_13Kernel_traitsIf13__nv_bfloat16S2_S2_fjLj5120ELj1ELj1ELj4ELj16ENS_18Kernel_traits_baseILj5120EfS2_S2_S2_fjLj128EEEEELb0ELb0ELb0ELb0EEEvNS_9FwdParamsE,"a",@progbits
	.sectionflags	@""
	.align	4
.nv.constant0._ZN10layer_norm13ln_fwd_kernelINS_13Kernel_traitsIf13__nv_bfloat16S2_S2_fjLj5120ELj1ELj1ELj4ELj16ENS_18Kernel_traits_baseILj5120EfS2_S2_S2_fjLj128EEEEELb0ELb0ELb0ELb0EEEvNS_9FwdParamsE:
	.zero		760


//--------------------- .nv.constant0._ZN10layer_norm13ln_fwd_kernelINS_13Kernel_traitsIf13__nv_bfloat16S2_S2_fjLj5120ELj1ELj1ELj4ELj16ENS_18Kernel_traits_baseILj5120EfS2_S2_S2_fjLj128EEEEELb0ELb0ELb0ELb1EEEvNS_9FwdParamsE --------------------------
	.section	.nv.constant0._ZN10layer_norm13ln_fwd_kernelINS_13Kernel_traitsIf13__nv_bfloat16S2_S2_fjLj5120ELj1ELj1ELj4ELj16ENS_18Kernel_traits_baseILj5120EfS2_S2_S2_fjLj128EEEEELb0ELb0ELb0ELb1EEEvNS_9FwdParamsE,"a",@progbits
	.sectionflags	@""
	.align	4
.nv.constant0._ZN10layer_norm13ln_fwd_kernelINS_13Kernel_traitsIf13__nv_bfloat16S2_S2_fjLj5120ELj1ELj1ELj4ELj16ENS_18Kernel_traits_baseILj5120EfS2_S2_S2_fjLj128EEEEELb0ELb0ELb0ELb1EEEvNS_9FwdParamsE:
	.zero		760


//--------------------- .nv.constant0._ZN10layer_norm13ln_fwd_kernelINS_13Kernel_traitsIf13__nv_bfloat16S2_S2_fjLj5120ELj1ELj1ELj4ELj16ENS_18Kernel_traits_baseILj5120EfS2_S2_S2_fjLj128EEEEELb0ELb0ELb1ELb0EEEvNS_9FwdParamsE --------------------------
	.section	.nv.constant0._ZN10layer_norm13ln_fwd_kernelINS_13Kernel_traitsIf13__nv_bfloat16S2_S2_fjLj5120ELj1ELj1ELj4ELj16ENS_18Kernel_traits_baseILj5120EfS2_S2_S2_fjLj128EEEEELb0ELb0ELb1ELb0EEEvNS_9FwdParamsE,"a",@progbits
	.sectionflags	@""
	.align	4
.nv.constant0._ZN10layer_norm13ln_fwd_kernelINS_13Kernel_traitsIf13__nv_bfloat16S2_S2_fjLj5120ELj1ELj1ELj4ELj16ENS_18Kernel_traits_baseILj5120EfS2_S2_S2_fjLj128EEEEELb0ELb0ELb1ELb0EEEvNS_9FwdParamsE:
	.zero		760


//--------------------- .nv.constant0._ZN10layer_norm13ln_fwd_kernelINS_13Kernel_traitsIf13__nv_bfloat16S2_S2_fjLj5120ELj1ELj1ELj4ELj16ENS_18Kernel_traits_baseILj5120EfS2_S2_S2_fjLj128EEEEELb0ELb0ELb1ELb1EEEvNS_9FwdParamsE --------------------------
	.section	.nv.constant0._ZN10layer_norm13ln_fwd_kernelINS_13Kernel_traitsIf13__nv_bfloat16S2_S2_fjLj5120ELj1ELj1ELj4ELj16ENS_18Kernel_traits_baseILj5120EfS2_S2_S2_fjLj128EEEEELb0ELb0ELb1ELb1EEEvNS_9FwdParamsE,"a",@progbits
	.sectionflags	@""
	.align	4
.nv.constant0._ZN10layer_norm13ln_fwd_kernelINS_13Kernel_traitsIf13__nv_bfloat16S2_S2_fjLj5120ELj1ELj1ELj4ELj16ENS_18Kernel_traits_baseILj5120EfS2_S2_S2_fjLj128EEEEELb0ELb0ELb1ELb1EEEvNS_9FwdParamsE:
	.zero		760


//--------------------- .nv.constant0._ZN10layer_norm13ln_fwd_kernelINS_13Kernel_traitsIf13__nv_bfloat16S2_S2_fjLj5120ELj1ELj1ELj4ELj16ENS_18Kernel_traits_baseILj5120EfS2_S2_S2_fjLj128EEEEELb0ELb1ELb0ELb0EEEvNS_9FwdParamsE --------------------------
	.section	.nv.constant0._ZN10layer_norm13ln_fwd_kernelINS_13Kernel_traitsIf13__nv_bfloat16S2_S2_fjLj5120ELj1ELj1ELj4ELj16ENS_18Kernel_traits_baseILj5120EfS2_S2_S2_fjLj128EEEEELb0ELb1ELb0ELb0EEEvNS_9FwdParamsE,"a",@progbits
	.sectionflags	@""
	.align	4
.nv.constant0._ZN10layer_norm13ln_fwd_kernelINS_13Kernel_traitsIf13__nv_bfloat16S2_S2_fjLj5120ELj1ELj1ELj4ELj16ENS_18Kernel_traits_baseILj5120EfS2_S2_S2_fjLj128EEEEELb0ELb1ELb0ELb0EEEvNS_9FwdParamsE:
	.zero		760


//--------------------- .nv.constant0._ZN10layer_norm13ln_fwd_kernelINS_13Kernel_traitsIf13__nv_bfloat16S2_S2_fjLj5120ELj1ELj1ELj4ELj16ENS_18Kernel_traits_baseILj5120EfS2_S2_S2_fjLj128EEEEELb0ELb1ELb0ELb1EEEvNS_9FwdParamsE --------------------------
	.section	.nv.constant0._ZN10layer_norm13ln_fwd_kernelINS_13Kernel_traitsIf13__nv_bfloat16S2_S2_fjLj5120ELj1ELj1ELj4ELj16ENS_18Kernel_traits_baseILj5120EfS2_S2_S2_fjLj128EEEEELb0ELb1ELb0ELb1EEEvNS_9FwdParamsE,"a",@progbits
	.sectionflags	@""
	.align	4
.nv.constant0._ZN10layer_norm13ln_fwd_kernelINS_13Kernel_traitsIf13__nv_bfloat16S2_S2_fjLj5120ELj1ELj1ELj4ELj16ENS_18Kernel_traits_baseILj5120EfS2_S2_S2_fjLj128EEEEELb0ELb1ELb0ELb1EEEvNS_9FwdParamsE:
	.zero		760


//--------------------- .nv.constant0._ZN10layer_norm13ln_fwd_kernelINS_13Kernel_traitsIf13__nv_bfloat16S2_S2_fjLj5120ELj1ELj1ELj4ELj16ENS_18Kernel_traits_baseILj5120EfS2_S2_S2_fjLj128EEEEELb0ELb1ELb1ELb0EEEvNS_9FwdParamsE --------------------------
	.section	.nv.constant0._ZN10layer_norm13ln_fwd_kernelINS_13Kernel_traitsIf13__nv_bfloat16S2_S2_fjLj5120ELj1ELj1ELj4ELj16ENS_18Kernel_traits_baseILj5120EfS2_S2_S2_fjLj128EEEEELb0ELb1ELb1ELb0EEEvNS_9FwdParamsE,"a",@progbits
	.sectionflags	@""
	.align	4
.nv.constant0._ZN10layer_norm13ln_fwd_kernelINS_13Kernel_traitsIf13__nv_bfloat16S2_S2_fjLj5120ELj1ELj1ELj4ELj16ENS_18Kernel_traits_baseILj5120EfS2_S2_S2_fjLj128EEEEELb0ELb1ELb1ELb0EEEvNS_9FwdParamsE:
	.zero		760


//--------------------- .nv.constant0._ZN10layer_norm13ln_fwd_kernelINS_13Kernel_traitsIf13__nv_bfloat16S2_S2_fjLj5120ELj1ELj1ELj4ELj16ENS_18Kernel_traits_baseILj5120EfS2_S2_S2_fjLj128EEEEELb0ELb1ELb1ELb1EEEvNS_9FwdParamsE --------------------------
	.section	.nv.constant0._ZN10layer_norm13ln_fwd_kernelINS_13Kernel_traitsIf13__nv_bfloat16S2_S2_fjLj5120ELj1ELj1ELj4ELj16ENS_18Kernel_traits_baseILj5120EfS2_S2_S2_fjLj128EEEEELb0ELb1ELb1ELb1EEEvNS_9FwdParamsE,"a",@progbits
	.sectionflags	@""
	.align	4
.nv.constant0._ZN10layer_norm13ln_fwd_kernelINS_13Kernel_traitsIf13__nv_bfloat16S2_S2_fjLj5120ELj1ELj1ELj4ELj16ENS_18Kernel_traits_baseILj5120EfS2_S2_S2_fjLj128EEEEELb0ELb1ELb1ELb1EEEvNS_9FwdParamsE:
	.zero		760


//--------------------- .nv.constant0._ZN10layer_norm13ln_fwd_kernelINS_13Kernel_traitsIf13__nv_bfloat16S2_S2_fjLj5120ELj1ELj1ELj4ELj16ENS_18Kernel_traits_baseILj5120EfS2_S2_S2_fjLj128EEEEELb1ELb0ELb0ELb0EEEvNS_9FwdParamsE --------------------------
	.section	.nv.constant0._ZN10layer_norm13ln_fwd_kernelINS_13Kernel_traitsIf13__nv_bfloat16S2_S2_fjLj5120ELj1ELj1ELj4ELj16ENS_18Kernel_traits_baseILj5120EfS2_S2_S2_fjLj128EEEEELb1ELb0ELb0ELb0EEEvNS_9FwdParamsE,"a",@progbits
	.sectionflags	@""
	.align	4
.nv.constant0._ZN10layer_norm13ln_fwd_kernelINS_13Kernel_traitsIf13__nv_bfloat16S2_S2_fjLj5120ELj1ELj1ELj4ELj16ENS_18Kernel_traits_baseILj5120EfS2_S2_S2_fjLj128EEEEELb1ELb0ELb0ELb0EEEvNS_9FwdParamsE:
	.zero		760


//--------------------- .nv.constant0._ZN10layer_norm13ln_fwd_kernelINS_13Kernel_traitsIf13__nv_bfloat16S2_S2_fjLj5120ELj1ELj1ELj4ELj16ENS_18Kernel_traits_baseILj5120EfS2_S2_S2_fjLj128EEEEELb1ELb0ELb0ELb1EEEvNS_9FwdParamsE --------------------------
	.section	.nv.constant0._ZN10layer_norm13ln_fwd_kernelINS_13Kernel_traitsIf13__nv_bfloat16S2_S2_fjLj5120ELj1ELj1ELj4ELj16ENS_18Kernel_traits_baseILj5120EfS2_S2_S2_fjLj128EEEEELb1ELb0ELb0ELb1EEEvNS_9FwdParamsE,"a",@progbits
	.sectionflags	@""
	.align	4
.nv.constant0._ZN10layer_norm13ln_fwd_kernelINS_13Kernel_traitsIf13__nv_bfloat16S2_S2_fjLj5120ELj1ELj1ELj4ELj16ENS_18Kernel_traits_baseILj5120EfS2_S2_S2_fjLj128EEEEELb1ELb0ELb0ELb1EEEvNS_9FwdParamsE:
	.zero		760


//--------------------- .nv.constant0._ZN10layer_norm13ln_fwd_kernelINS_13Kernel_traitsIf13__nv_bfloat16S2_S2_fjLj5120ELj1ELj1ELj4ELj16ENS_18Kernel_traits_baseILj5120EfS2_S2_S2_fjLj128EEEEELb1ELb0ELb1ELb0EEEvNS_9FwdParamsE --------------------------
	.section	.nv.constant0._ZN10layer_norm13ln_fwd_kernelINS_13Kernel_traitsIf13__nv_bfloat16S2_S2_fjLj5120ELj1ELj1ELj4ELj16ENS_18Kernel_traits_baseILj5120EfS2_S2_S2_fjLj128EEEEELb1ELb0ELb1ELb0EEEvNS_9FwdParamsE,"a",@progbits
	.sectionflags	@""
	.align	4
.nv.constant0._ZN10layer_norm13ln_fwd_kernelINS_13Kernel_traitsIf13__nv_bfloat16S2_S2_fjLj5120ELj1ELj1ELj4ELj16ENS_18Kernel_traits_baseILj5120EfS2_S2_S2_fjLj128EEEEELb1ELb0ELb1ELb0EEEvNS_9FwdParamsE:
	.zero		760


//--------------------- .nv.constant0._ZN10layer_norm13ln_fwd_kernelINS_13Kernel_traitsIf13__nv_bfloat16S2_S2_fjLj5120ELj1ELj1ELj4ELj16ENS_18Kernel_traits_baseILj5120EfS2_S2_S2_fjLj128EEEEELb1ELb0ELb1ELb1EEEvNS_9FwdParamsE --------------------------
	.section	.nv.constant0._ZN10layer_norm13ln_fwd_kernelINS_13Kernel_traitsIf13__nv_bfloat16S2_S2_fjLj5120ELj1ELj1ELj4ELj16ENS_18Kernel_traits_baseILj5120EfS2_S2_S2_fjLj128EEEEELb1ELb0ELb1ELb1EEEvNS_9FwdParamsE,"a",@progbits
	.sectionflags	@""
	.align	4
.nv.constant0._ZN10layer_norm13ln_fwd_kernelINS_13Kernel_traitsIf13__nv_bfloat16S2_S2_fjLj5120ELj1ELj1ELj4ELj16ENS_18Kernel_traits_baseILj5120EfS2_S2_S2_fjLj128EEEEELb1ELb0ELb1ELb1EEEvNS_9FwdParamsE:
	.zero		760


//--------------------- .nv.constant0._ZN10layer_norm13ln_fwd_kernelINS_13Kernel_traitsIf13__nv_bfloat16S2_S2_fjLj5120ELj1ELj1ELj4ELj16ENS_18Kernel_traits_baseILj5120EfS2_S2_S2_fjLj128EEEEELb1ELb1ELb0ELb0EEEvNS_9FwdParamsE --------------------------
	.section	.nv.constant0._ZN10layer_norm13ln_fwd_kernelINS_13Kernel_traitsIf13__nv_bfloat16S2_S2_fjLj5120ELj1ELj1ELj4ELj16ENS_18Kernel_traits_baseILj5120EfS2_S2_S2_fjLj128EEEEELb1ELb1ELb0ELb0EEEvNS_9FwdParamsE,"a",@progbits
	.sectionflags	@""
	.align	4
.nv.constant0._ZN10layer_norm13ln_fwd_kernelINS_13Kernel_traitsIf13__nv_bfloat16S2_S2_fjLj5120ELj1ELj1ELj4ELj16ENS_18Kernel_traits_baseILj5120EfS2_S2_S2_fjLj128EEEEELb1ELb1ELb0ELb0EEEvNS_9FwdParamsE:
	.zero		760


//--------------------- .nv.constant0._ZN10layer_norm13ln_fwd_kernelINS_13Kernel_traitsIf13__nv_bfloat16S2_S2_fjLj5120ELj1ELj1ELj4ELj16ENS_18Kernel_traits_baseILj5120EfS2_S2_S2_fjLj128EEEEELb1ELb1ELb0ELb1EEEvNS_9FwdParamsE --------------------------
	.section	.nv.constant0._ZN10layer_norm13ln_fwd_kernelINS_13Kernel_traitsIf13__nv_bfloat16S2_S2_fjLj5120ELj1ELj1ELj4ELj16ENS_18Kernel_traits_baseILj5120EfS2_S2_S2_fjLj128EEEEELb1ELb1ELb0ELb1EEEvNS_9FwdParamsE,"a",@progbits
	.sectionflags	@""
	.align	4
.nv.constant0._ZN10layer_norm13ln_fwd_kernelINS_13Kernel_traitsIf13__nv_bfloat16S2_S2_fjLj5120ELj1ELj1ELj4ELj16ENS_18Kernel_traits_baseILj5120EfS2_S2_S2_fjLj128EEEEELb1ELb1ELb0ELb1EEEvNS_9FwdParamsE:
	.zero		760


//--------------------- .nv.constant0._ZN10layer_norm13ln_fwd_kernelINS_13Kernel_traitsIf13__nv_bfloat16S2_S2_fjLj5120ELj1ELj1ELj4ELj16ENS_18Kernel_traits_baseILj5120EfS2_S2_S2_fjLj128EEEEELb1ELb1ELb1ELb0EEEvNS_9FwdParamsE --------------------------
	.section	.nv.constant0._ZN10layer_norm13ln_fwd_kernelINS_13Kernel_traitsIf13__nv_bfloat16S2_S2_fjLj5120ELj1ELj1ELj4ELj16ENS_18Kernel_traits_baseILj5120EfS2_S2_S2_fjLj128EEEEELb1ELb1ELb1ELb0EEEvNS_9FwdParamsE,"a",@progbits
	.sectionflags	@""
	.align	4
.nv.constant0._ZN10layer_norm13ln_fwd_kernelINS_13Kernel_traitsIf13__nv_bfloat16S2_S2_fjLj5120ELj1ELj1ELj4ELj16ENS_18Kernel_traits_baseILj5120EfS2_S2_S2_fjLj128EEEEELb1ELb1ELb1ELb0EEEvNS_9FwdParamsE:
	.zero		760


//--------------------- .nv.constant0._ZN10layer_norm13ln_fwd_kernelINS_13Kernel_traitsIf13__nv_bfloat16S2_S2_fjLj5120ELj1ELj1ELj4ELj16ENS_18Kernel_traits_baseILj5120EfS2_S2_S2_fjLj128EEEEELb1ELb1ELb1ELb1EEEvNS_9FwdParamsE --------------------------
	.section	.nv.constant0._ZN10layer_norm13ln_fwd_kernelINS_13Kernel_traitsIf13__nv_bfloat16S2_S2_fjLj5120ELj1ELj1ELj4ELj16ENS_18Kernel_traits_baseILj5120EfS2_S2_S2_fjLj128EEEEELb1ELb1ELb1ELb1EEEvNS_9FwdParamsE,"a",@progbits
	.sectionflags	@""
	.align	4
.nv.constant0._ZN10layer_norm13ln_fwd_kernelINS_13Kernel_traitsIf13__nv_bfloat16S2_S2_fjLj5120ELj1ELj1ELj4ELj16ENS_18Kernel_traits_baseILj5120EfS2_S2_S2_fjLj128EEEEELb1ELb1ELb1ELb1EEEvNS_9FwdParamsE:
	.zero		760


//--------------------- .nv.constant0._ZN10layer_norm13ln_fwd_kernelINS_13Kernel_traitsI13__nv_bfloat16S2_fS2_fjLj5120ELj1ELj1ELj4ELj16ENS_18Kernel_traits_baseILj5120ES2_S2_fS2_fjLj128EEEEELb0ELb0ELb0ELb0EEEvNS_9FwdParamsE --------------------------
	.section	.nv.constant0._ZN10layer_norm13ln_fwd_kernelINS_13Kernel_traitsI13__nv_bfloat16S2_fS2_fjLj5120ELj1ELj1ELj4ELj16ENS_18Kernel_traits_baseILj5120ES2_S2_fS2_fjLj128EEEEELb0ELb0ELb0ELb0EEEvNS_9FwdParamsE,"a",@progbits
	.sectionflags	@""
	.align	4
.nv.constant0._ZN10layer_norm13ln_fwd_kernelINS_13Kernel_traitsI13__nv_bfloat16S2_fS2_fjLj5120ELj1ELj1ELj4ELj16ENS_18Kernel_traits_baseILj5120ES2_S2_fS2_fjLj128EEEEELb0ELb0ELb0ELb0EEEvNS_9FwdParamsE:
	.zero		760


//--------------------- .nv.constant0._ZN10layer_norm13ln_fwd_kernelINS_13Kernel_traitsI13__nv_bfloat16S2_fS2_fjLj5120ELj1ELj1ELj4ELj16ENS_18Kernel_traits_baseILj5120ES2_S2_fS2_fjLj128EEEEELb0ELb0ELb0ELb1EEEvNS_9FwdParamsE --------------------------
	.section	.nv.constant0._ZN10layer_norm13ln_fwd_kernelINS_13Kernel_traitsI13__nv_bfloat16S2_fS2_fjLj5120ELj1ELj1ELj4ELj16ENS_18Kernel_traits_baseILj5120ES2_S2_fS2_fjLj128EEEEELb0ELb0ELb0ELb1EEEvNS_9FwdParamsE,"a",@progbits
	.sectionflags	@""
	.align	4
.nv.constant0._ZN10layer_norm13ln_fwd_kernelINS_13Kernel_traitsI13__nv_bfloat16S2_fS2_fjLj5120ELj1ELj1ELj4ELj16ENS_18Kernel_traits_baseILj5120ES2_S2_fS2_fjLj128EEEEELb0ELb0ELb0ELb1EEEvNS_9FwdParamsE:
	.zero		760


//--------------------- .nv.constant0._ZN10layer_norm13ln_fwd_kernelINS_13Kernel_traitsI13__nv_bfloat16S2_fS2_fjLj5120ELj1ELj1ELj4ELj16ENS_18Kernel_traits_baseILj5120ES2_S2_fS2_fjLj128EEEEELb0ELb0ELb1ELb0EEEvNS_9FwdParamsE --------------------------
	.section	.nv.constant0._ZN10layer_norm13ln_fwd_kernelINS_13Kernel_traitsI13__nv_bfloat16S2_fS2_fjLj5120ELj1ELj1ELj4ELj16ENS_18Kernel_traits_baseILj5120ES2_S2_fS2_fjLj128EEEEELb0ELb0ELb1ELb0EEEvNS_9FwdParamsE,"a",@progbits
	.sectionflags	@""
	.align	4
.nv.constant0._ZN10layer_norm13ln_fwd_kernelINS_13Kernel_traitsI13__nv_bfloat16S2_fS2_fjLj5120ELj1ELj1ELj4ELj16ENS_18Kernel_traits_baseILj5120ES2_S2_fS2_fjLj128EEEEELb0ELb0ELb1ELb0EEEvNS_9FwdParamsE:
	.zero		760


//--------------------- .nv.constant0._ZN10layer_norm13ln_fwd_kernelINS_13Kernel_traitsI13__nv_bfloat16S2_fS2_fjLj5120ELj1ELj1ELj4ELj16ENS_18Kernel_traits_baseILj5120ES2_S2_fS2_fjLj128EEEEELb0ELb0ELb1ELb1EEEvNS_9FwdParamsE --------------------------
	.section	.nv.constant0._ZN10layer_norm13ln_fwd_kernelINS_13Kernel_traitsI13__nv_bfloat16S2_fS2_fjLj5120ELj1ELj1ELj4ELj16ENS_18Kernel_traits_baseILj5120ES2_S2_fS2_fjLj128EEEEELb0ELb0ELb1ELb1EEEvNS_9FwdParamsE,"a",@progbits
	.sectionflags	@""
	.align	4
.nv.constant0._ZN10layer_norm13ln_fwd_kernelINS_13Kernel_traitsI13__nv_bfloat16S2_fS2_fjLj5120ELj1ELj1ELj4ELj16ENS_18Kernel_traits_baseILj5120ES2_S2_fS2_fjLj128EEEEELb0ELb0ELb1ELb1EEEvNS_9FwdParamsE:
	.zero		760


//--------------------- .nv.constant0._ZN10layer_norm13ln_fwd_kernelINS_13Kernel_traitsI13__nv_bfloat16S2_fS2_fjLj5120ELj1ELj1ELj4ELj16ENS_18Kernel_traits_baseILj5120ES2_S2_fS2_fjLj128EEEEELb0ELb1ELb0ELb0EEEvNS_9FwdParamsE --------------------------
	.section	.nv.constant0._ZN10layer_norm13ln_fwd_kernelINS_13Kernel_traitsI13__nv_bfloat16S2_fS2_fjLj5120ELj1ELj1ELj4ELj16ENS_18Kernel_traits_baseILj5120ES2_S2_fS2_fjLj128EEEEELb0ELb1ELb0ELb0EEEvNS_9FwdParamsE,"a",@progbits
	.sectionflags	@""
	.align	4
.nv.constant0._ZN10layer_norm13ln_fwd_kernelINS_13Kernel_traitsI13__nv_bfloat16S2_fS2_fjLj5120ELj1ELj1ELj4ELj16ENS_18Kernel_traits_baseILj5120ES2_S2_fS2_fjLj128EEEEELb0ELb1ELb0ELb0EEEvNS_9FwdParamsE:
	.zero		760


//--------------------- .nv.constant0._ZN10layer_norm13ln_fwd_kernelINS_13Kernel_traitsI13__nv_bfloat16S2_fS2_fjLj5120ELj1ELj1ELj4ELj16ENS_18Kernel_traits_baseILj5120ES2_S2_fS2_fjLj128EEEEELb0ELb1ELb0ELb1EEEvNS_9FwdParamsE --------------------------
	.section	.nv.constant0._ZN10layer_norm13ln_fwd_kernelINS_13Kernel_traitsI13__nv_bfloat16S2_fS2_fjLj5120ELj1ELj1ELj4ELj16ENS_18Kernel_traits_baseILj5120ES2_S2_fS2_fjLj128EEEEELb0ELb1ELb0ELb1EEEvNS_9FwdParamsE,"a",@progbits
	.sectionflags	@""
	.align	4
.nv.constant0._ZN10layer_norm13ln_fwd_kernelINS_13Kernel_traitsI13__nv_bfloat16S2_fS2_fjLj5120ELj1ELj1ELj4ELj16ENS_18Kernel_traits_baseILj5120ES2_S2_fS2_fjLj128EEEEELb0ELb1ELb0ELb1EEEvNS_9FwdParamsE:
	.zero		760


//--------------------- .nv.constant0._ZN10layer_norm13ln_fwd_kernelINS_13Kernel_traitsI13__nv_bfloat16S2_fS2_fjLj5120ELj1ELj1ELj4ELj16ENS_18Kernel_traits_baseILj5120ES2_S2_fS2_fjLj128EEEEELb0ELb1ELb1ELb0EEEvNS_9FwdParamsE --------------------------
	.section	.nv.constant0._ZN10layer_norm13ln_fwd_kernelINS_13Kernel_traitsI13__nv_bfloat16S2_fS2_fjLj5120ELj1ELj1ELj4ELj16ENS_18Kernel_traits_baseILj5120ES2_S2_fS2_fjLj128EEEEELb0ELb1ELb1ELb0EEEvNS_9FwdParamsE,"a",@progbits
	.sectionflags	@""
	.align	4
.nv.constant0._ZN10layer_norm13ln_fwd_kernelINS_13Kernel_traitsI13__nv_bfloat16S2_fS2_fjLj5120ELj1ELj1ELj4ELj16ENS_18Kernel_traits_baseILj5120ES2_S2_fS2_fjLj128EEEEELb0ELb1ELb1ELb0EEEvNS_9FwdParamsE:
	.zero		760


//--------------------- .nv.constant0._ZN10layer_norm13ln_fwd_kernelINS_13Kernel_traitsI13__nv_bfloat16S2_fS2_fjLj5120ELj1ELj1ELj4ELj16ENS_18Kernel_traits_baseILj5120ES2_S2_fS2_fjLj128EEEEELb0ELb1ELb1ELb1EEEvNS_9FwdParamsE --------------------------
	.section	.nv.constant0._ZN10layer_norm13ln_fwd_kernelINS_13Kernel_traitsI13__nv_bfloat16S2_fS2_fjLj5120ELj1ELj1ELj4ELj16ENS_18Kernel_traits_baseILj5120ES2_S2_fS2_fjLj128EEEEELb0ELb1ELb1ELb1EEEvNS_9FwdParamsE,"a",@progbits
	.sectionflags	@""
	.align	4
.nv.constant0._ZN10layer_norm13ln_fwd_kernelINS_13Kernel_traitsI13__nv_bfloat16S2_fS2_fjLj5120ELj1ELj1ELj4ELj16ENS_18Kernel_traits_baseILj5120ES2_S2_fS2_fjLj128EEEEELb0ELb1ELb1ELb1EEEvNS_9FwdParamsE:
	.zero		760


//--------------------- .nv.constant0._ZN10layer_norm13ln_fwd_kernelINS_13Kernel_traitsI13__nv_bfloat16S2_fS2_fjLj5120ELj1ELj1ELj4ELj16ENS_18Kernel_traits_baseILj5120ES2_S2_fS2_fjLj128EEEEELb1ELb0ELb0ELb0EEEvNS_9FwdParamsE --------------------------
	.section	.nv.constant0._ZN10layer_norm13ln_fwd_kernelINS_13Kernel_traitsI13__nv_bfloat16S2_fS2_fjLj5120ELj1ELj1ELj4ELj16ENS_18Kernel_traits_baseILj5120ES2_S2_fS2_fjLj128EEEEELb1ELb0ELb0ELb0EEEvNS_9FwdParamsE,"a",@progbits
	.sectionflags	@""
	.align	4
.nv.constant0._ZN10layer_norm13ln_fwd_kernelINS_13Kernel_traitsI13__nv_bfloat16S2_fS2_fjLj5120ELj1ELj1ELj4ELj16ENS_18Kernel_traits_baseILj5120ES2_S2_fS2_fjLj128EEEEELb1ELb0ELb0ELb0EEEvNS_9FwdParamsE:
	.zero		760


//--------------------- .nv.constant0._ZN10layer_norm13ln_fwd_kernelINS_13Kernel_traitsI13__nv_bfloat16S2_fS2_fjLj5120ELj1ELj1ELj4ELj16ENS_18Kernel_traits_baseILj5120ES2_S2_fS2_fjLj128EEEEELb1ELb0ELb0ELb1EEEvNS_9FwdParamsE --------------------------
	.section	.nv.constant0._ZN10layer_norm13ln_fwd_kernelINS_13Kernel_traitsI13__nv_bfloat16S2_fS2_fjLj5120ELj1ELj1ELj4ELj16ENS_18Kernel_traits_baseILj5120ES2_S2_fS2_fjLj128EEEEELb1ELb0ELb0ELb1EEEvNS_9FwdParamsE,"a",@progbits
	.sectionflags	@""
	.align	4
.nv.constant0._ZN10layer_norm13ln_fwd_kernelINS_13Kernel_traitsI13__nv_bfloat16S2_fS2_fjLj5120ELj1ELj1ELj4ELj16ENS_18Kernel_traits_baseILj5120ES2_S2_fS2_fjLj128EEEEELb1ELb0ELb0ELb1EEEvNS_9FwdParamsE:
	.zero		760


//--------------------- .nv.constant0._ZN10layer_norm13ln_fwd_kernelINS_13Kernel_traitsI13__nv_bfloat16S2_fS2_fjLj5120ELj1ELj1ELj4ELj16ENS_18Kernel_traits_baseILj5120ES2_S2_fS2_fjLj128EEEEELb1ELb0ELb1ELb0EEEvNS_9FwdParamsE --------------------------
	.section	.nv.constant0._ZN10layer_norm13ln_fwd_kernelINS_13Kernel_traitsI13__nv_bfloat16S2_fS2_fjLj5120ELj1ELj1ELj4ELj16ENS_18Kernel_traits_baseILj5120ES2_S2_fS2_fjLj128EEEEELb1ELb0ELb1ELb0EEEvNS_9FwdParamsE,"a",@progbits
	.sectionflags	@""
	.align	4
.nv.constant0._ZN10layer_norm13ln_fwd_kernelINS_13Kernel_traitsI13__nv_bfloat16S2_fS2_fjLj5120ELj1ELj1ELj4ELj16ENS_18Kernel_traits_baseILj5120ES2_S2_fS2_fjLj128EEEEELb1ELb0ELb1ELb0EEEvNS_9FwdParamsE:
	.zero		760


//--------------------- .nv.constant0._ZN10layer_norm13ln_fwd_kernelINS_13Kernel_traitsI13__nv_bfloat16S2_fS2_fjLj5120ELj1ELj1ELj4ELj16ENS_18Kernel_traits_baseILj5120ES2_S2_fS2_fjLj128EEEEELb1ELb0ELb1ELb1EEEvNS_9FwdParamsE --------------------------
	.section	.nv.constant0._ZN10layer_norm13ln_fwd_kernelINS_13Kernel_traitsI13__nv_bfloat16S2_fS2_fjLj5120ELj1ELj1ELj4ELj16ENS_18Kernel_traits_baseILj5120ES2_S2_fS2_fjLj128EEEEELb1ELb0ELb1ELb1EEEvNS_9FwdParamsE,"a",@progbits
	.sectionflags	@""
	.align	4
.nv.constant0._ZN10layer_norm13ln_fwd_kernelINS_13Kernel_traitsI13__nv_bfloat16S2_fS2_fjLj5120ELj1ELj1ELj4ELj16ENS_18Kernel_traits_baseILj5120ES2_S2_fS2_fjLj128EEEEELb1ELb0ELb1ELb1EEEvNS_9FwdParamsE:
	.zero		760


//--------------------- .nv.constant0._ZN10layer_norm13ln_fwd_kernelINS_13Kernel_traitsI13__nv_bfloat16S2_fS2_fjLj5120ELj1ELj1ELj4ELj16ENS_18Kernel_traits_baseILj5120ES2_S2_fS2_fjLj128EEEEELb1ELb1ELb0ELb0EEEvNS_9FwdParamsE --------------------------
	.section	.nv.constant0._ZN10layer_norm13ln_fwd_kernelINS_13Kernel_traitsI13__nv_bfloat16S2_fS2_fjLj5120ELj1ELj1ELj4ELj16ENS_18Kernel_traits_baseILj5120ES2_S2_fS2_fjLj128EEEEELb1ELb1ELb0ELb0EEEvNS_9FwdParamsE,"a",@progbits
	.sectionflags	@""
	.align	4
.nv.constant0._ZN10layer_norm13ln_fwd_kernelINS_13Kernel_traitsI13__nv_bfloat16S2_fS2_fjLj5120ELj1ELj1ELj4ELj16ENS_18Kernel_traits_baseILj5120ES2_S2_fS2_fjLj128EEEEELb1ELb1ELb0ELb0EEEvNS_9FwdParamsE:
	.zero		760


//--------------------- .nv.constant0._ZN10layer_norm13ln_fwd_kernelINS_13Kernel_traitsI13__nv_bfloat16S2_fS2_fjLj5120ELj1ELj1ELj4ELj16ENS_18Kernel_traits_baseILj5120ES2_S2_fS2_fjLj128EEEEELb1ELb1ELb0ELb1EEEvNS_9FwdParamsE --------------------------
	.section	.nv.constant0._ZN10layer_norm13ln_fwd_kernelINS_13Kernel_traitsI13__nv_bfloat16S2_fS2_fjLj5120ELj1ELj1ELj4ELj16ENS_18Kernel_traits_baseILj5120ES2_S2_fS2_fjLj128EEEEELb1ELb1ELb0ELb1EEEvNS_9FwdParamsE,"a",@progbits
	.sectionflags	@""
	.align	4
.nv.constant0._ZN10layer_norm13ln_fwd_kernelINS_13Kernel_traitsI13__nv_bfloat16S2_fS2_fjLj5120ELj1ELj1ELj4ELj16ENS_18Kernel_traits_baseILj5120ES2_S2_fS2_fjLj128EEEEELb1ELb1ELb0ELb1EEEvNS_9FwdParamsE:
	.zero		760


//--------------------- .nv.constant0._ZN10layer_norm13ln_fwd_kernelINS_13Kernel_traitsI13__nv_bfloat16S2_fS2_fjLj5120ELj1ELj1ELj4ELj16ENS_18Kernel_traits_baseILj5120ES2_S2_fS2_fjLj128EEEEELb1ELb1ELb1ELb0EEEvNS_9FwdParamsE --------------------------
	.section	.nv.constant0._ZN10layer_norm13ln_fwd_kernelINS_13Kernel_traitsI13__nv_bfloat16S2_fS2_fjLj5120ELj1ELj1ELj4ELj16ENS_18Kernel_traits_baseILj5120ES2_S2_fS2_fjLj128EEEEELb1ELb1ELb1ELb0EEEvNS_9FwdParamsE,"a",@progbits
	.sectionflags	@""
	.align	4
.nv.constant0._ZN10layer_norm13ln_fwd_kernelINS_13Kernel_traitsI13__nv_bfloat16S2_fS2_fjLj5120ELj1ELj1ELj4ELj16ENS_18Kernel_traits_baseILj5120ES2_S2_fS2_fjLj128EEEEELb1ELb1ELb1ELb0EEEvNS_9FwdParamsE:
	.zero		760


//--------------------- .nv.constant0._ZN10layer_norm13ln_fwd_kernelINS_13Kernel_traitsI13__nv_bfloat16S2_fS2_fjLj5120ELj1ELj1ELj4ELj16ENS_18Kernel_traits_baseILj5120ES2_S2_fS2_fjLj128EEEEELb1ELb1ELb1ELb1EEEvNS_9FwdParamsE --------------------------
	.section	.nv.constant0._ZN10layer_norm13ln_fwd_kernelINS_13Kernel_traitsI13__nv_bfloat16S2_fS2_fjLj5120ELj1ELj1ELj4ELj16ENS_18Kernel_traits_baseILj5120ES2_S2_fS2_fjLj128EEEEELb1ELb1ELb1ELb1EEEvNS_9FwdParamsE,"a",@progbits
	.sectionflags	@""
	.align	4
.nv.constant0._ZN10layer_norm13ln_fwd_kernelINS_13Kernel_traitsI13__nv_bfloat16S2_fS2_fjLj5120ELj1ELj1ELj4ELj16ENS_18Kernel_traits_baseILj5120ES2_S2_fS2_fjLj128EEEEELb1ELb1ELb1ELb1EEEvNS_9FwdParamsE:
	.zero		760


//--------------------- .nv.constant0._ZN10layer_norm13ln_fwd_kernelINS_13Kernel_traitsIf13__nv_bfloat16fS2_fjLj5120ELj1ELj1ELj4ELj16ENS_18Kernel_traits_baseILj5120EfS2_fS2_fjLj128EEEEELb0ELb0ELb0ELb0EEEvNS_9FwdParamsE --------------------------
	.section	.nv.constant0._ZN10layer_norm13ln_fwd_kernelINS_13Kernel_traitsIf13__nv_bfloat16fS2_fjLj5120ELj1ELj1ELj4ELj16ENS_18Kernel_traits_baseILj5120EfS2_fS2_fjLj128EEEEELb0ELb0ELb0ELb0EEEvNS_9FwdParamsE,"a",@progbits
	.sectionflags	@""
	.align	4
.nv.constant0._ZN10layer_norm13ln_fwd_kernelINS_13Kernel_traitsIf13__nv_bfloat16fS2_fjLj5120ELj1ELj1ELj4ELj16ENS_18Kernel_traits_baseILj5120EfS2_fS2_fjLj128EEEEELb0ELb0ELb0ELb0EEEvNS_9FwdParamsE:
	.zero		760


//--------------------- .nv.constant0._ZN10layer_norm13ln_fwd_kernelINS_13Kernel_traitsIf13__nv_bfloat16fS2_fjLj5120ELj1ELj1ELj4ELj16ENS_18Kernel_traits_baseILj5120EfS2_fS2_fjLj128EEEEELb0ELb0ELb0ELb1EEEvNS_9FwdParamsE --------------------------
	.section	.nv.constant0._ZN10layer_norm13ln_fwd_kernelINS_13Kernel_traitsIf13__nv_bfloat16fS2_fjLj5120ELj1ELj1ELj4ELj16ENS_18Kernel_traits_baseILj5120EfS2_fS2_fjLj128EEEEELb0ELb0ELb0ELb1EEEvNS_9FwdParamsE,"a",@progbits
	.sectionflags	@""
	.align	4
.nv.constant0._ZN10layer_norm13ln_fwd_kernelINS_13Kernel_traitsIf13__nv_bfloat16fS2_fjLj5120ELj1ELj1ELj4ELj16ENS_18Kernel_traits_baseILj5120EfS2_fS2_fjLj128EEEEELb0ELb0ELb0ELb1EEEvNS_9FwdParamsE:
	.zero		760


//--------------------- .nv.constant0._ZN10layer_norm13ln_fwd_kernelINS_13Kernel_traitsIf13__nv_bfloat16fS2_fjLj5120ELj1ELj1ELj4ELj16ENS_18Kernel_traits_baseILj5120EfS2_fS2_fjLj128EEEEELb0ELb0ELb1ELb0EEEvNS_9FwdParamsE --------------------------
	.section	.nv.constant0._ZN10layer_norm13ln_fwd_kernelINS_13Kernel_traitsIf13__nv_bfloat16fS2_fjLj5120ELj1ELj1ELj4ELj16ENS_18Kernel_traits_baseILj5120EfS2_fS2_fjLj128EEEEELb0ELb0ELb1ELb0EEEvNS_9FwdParamsE,"a",@progbits
	.sectionflags	@""
	.align	4
.nv.constant0._ZN10layer_norm13ln_fwd_kernelINS_13Kernel_traitsIf13__nv_bfloat16fS2_fjLj5120ELj1ELj1ELj4ELj16ENS_18Kernel_traits_baseILj5120EfS2_fS2_fjLj128EEEEELb0ELb0ELb1ELb0EEEvNS_9FwdParamsE:
	.zero		760


//--------------------- .nv.constant0._ZN10layer_norm13ln_fwd_kernelINS_13Kernel_traitsIf13__nv_bfloat16fS2_fjLj5120ELj1ELj1ELj4ELj16ENS_18Kernel_traits_baseILj5120EfS2_fS2_fjLj128EEEEELb0ELb0ELb1ELb1EEEvNS_9FwdParamsE --------------------------
	.section	.nv.constant0._ZN10layer_norm13ln_fwd_kernelINS_13Kernel_traitsIf13__nv_bfloat16fS2_fjLj5120ELj1ELj1ELj4ELj16ENS_18Kernel_traits_baseILj5120EfS2_fS2_fjLj128EEEEELb0ELb0ELb1ELb1EEEvNS_9FwdParamsE,"a",@progbits
	.sectionflags	@""
	.align	4
.nv.constant0._ZN10layer_norm13ln_fwd_kernelINS_13Kernel_traitsIf13__nv_bfloat16fS2_fjLj5120ELj1ELj1ELj4ELj16ENS_18Kernel_traits_baseILj5120EfS2_fS2_fjLj128EEEEELb0ELb0ELb1ELb1EEEvNS_9FwdParamsE:
	.zero		760


//--------------------- .nv.constant0._ZN10layer_norm13ln_fwd_kernelINS_13Kernel_traitsIf13__nv_bfloat16fS2_fjLj5120ELj1ELj1ELj4ELj16ENS_18Kernel_traits_baseILj5120EfS2_fS2_fjLj128EEEEELb0ELb1ELb0ELb0EEEvNS_9FwdParamsE --------------------------
	.section	.nv.constant0._ZN10layer_norm13ln_fwd_kernelINS_13Kernel_traitsIf13__nv_bfloat16fS2_fjLj5120ELj1ELj1ELj4ELj16ENS_18Kernel_traits_baseILj5120EfS2_fS2_fjLj128EEEEELb0ELb1ELb0ELb0EEEvNS_9FwdParamsE,"a",@progbits
	.sectionflags	@""
	.align	4
.nv.constant0._ZN10layer_norm13ln_fwd_kernelINS_13Kernel_traitsIf13__nv_bfloat16fS2_fjLj5120ELj1ELj1ELj4ELj16ENS_18Kernel_traits_baseILj5120EfS2_fS2_fjLj128EEEEELb0ELb1ELb0ELb0EEEvNS_9FwdParamsE:
	.zero		760


//--------------------- .nv.constant0._ZN10layer_norm13ln_fwd_kernelINS_13Kernel_traitsIf13__nv_bfloat16fS2_fjLj5120ELj1ELj1ELj4ELj16ENS_18Kernel_traits_baseILj5120EfS2_fS2_fjLj128EEEEELb0ELb1ELb0ELb1EEEvNS_9FwdParamsE --------------------------
	.section	.nv.constant0._ZN10layer_norm13ln_fwd_kernelINS_13Kernel_traitsIf13__nv_bfloat16fS2_fjLj5120ELj1ELj1ELj4ELj16ENS_18Kernel_traits_baseILj5120EfS2_fS2_fjLj128EEEEELb0ELb1ELb0ELb1EEEvNS_9FwdParamsE,"a",@progbits
	.sectionflags	@""
	.align	4
.nv.constant0._ZN10layer_norm13ln_fwd_kernelINS_13Kernel_traitsIf13__nv_bfloat16fS2_fjLj5120ELj1ELj1ELj4ELj16ENS_18Kernel_traits_baseILj5120EfS2_fS2_fjLj128EEEEELb0ELb1ELb0ELb1EEEvNS_9FwdParamsE:
	.zero		760


//--------------------- .nv.constant0._ZN10layer_norm13ln_fwd_kernelINS_13Kernel_traitsIf13__nv_bfloat16fS2_fjLj5120ELj1ELj1ELj4ELj16ENS_18Kernel_traits_baseILj5120EfS2_fS2_fjLj128EEEEELb0ELb1ELb1ELb0EEEvNS_9FwdParamsE --------------------------
	.section	.nv.constant0._ZN10layer_norm13ln_fwd_kernelINS_13Kernel_traitsIf13__nv_bfloat16fS2_fjLj5120ELj1ELj1ELj4ELj16ENS_18Kernel_traits_baseILj5120EfS2_fS2_fjLj128EEEEELb0ELb1ELb1ELb0EEEvNS_9FwdParamsE,"a",@progbits
	.sectionflags	@""
	.align	4
.nv.constant0._ZN10layer_norm13ln_fwd_kernelINS_13Kernel_traitsIf13__nv_bfloat16fS2_fjLj5120ELj1ELj1ELj4ELj16ENS_18Kernel_traits_baseILj5120EfS2_fS2_fjLj128EEEEELb0ELb1ELb1ELb0EEEvNS_9FwdParamsE:
	.zero		760


//--------------------- .nv.constant0._ZN10layer_norm13ln_fwd_kernelINS_13Kernel_traitsIf13__nv_bfloat16fS2_fjLj5120ELj1ELj1ELj4ELj16ENS_18Kernel_traits_baseILj5120EfS2_fS2_fjLj128EEEEELb0ELb1ELb1ELb1EEEvNS_9FwdParamsE --------------------------
	.section	.nv.constant0._ZN10layer_norm13ln_fwd_kernelINS_13Kernel_traitsIf13__nv_bfloat16fS2_fjLj5120ELj1ELj1ELj4ELj16ENS_18Kernel_traits_baseILj5120EfS2_fS2_fjLj128EEEEELb0ELb1ELb1ELb1EEEvNS_9FwdParamsE,"a",@progbits
	.sectionflags	@""
	.align	4
.nv.constant0._ZN10layer_norm13ln_fwd_kernelINS_13Kernel_traitsIf13__nv_bfloat16fS2_fjLj5120ELj1ELj1ELj4ELj16ENS_18Kernel_traits_baseILj5120EfS2_fS2_fjLj128EEEEELb0ELb1ELb1ELb1EEEvNS_9FwdParamsE:
	.zero		760


//--------------------- .nv.constant0._ZN10layer_norm13ln_fwd_kernelINS_13Kernel_traitsIf13__nv_bfloat16fS2_fjLj5120ELj1ELj1ELj4ELj16ENS_18Kernel_traits_baseILj5120EfS2_fS2_fjLj128EEEEELb1ELb0ELb0ELb0EEEvNS_9FwdParamsE --------------------------
	.section	.nv.constant0._ZN10layer_norm13ln_fwd_kernelINS_13Kernel_traitsIf13__nv_bfloat16fS2_fjLj5120ELj1ELj1ELj4ELj16ENS_18Kernel_traits_baseILj5120EfS2_fS2_fjLj128EEEEELb1ELb0ELb0ELb0EEEvNS_9FwdParamsE,"a",@progbits
	.sectionflags	@""
	.align	4
.nv.constant0._ZN10layer_norm13ln_fwd_kernelINS_13Kernel_traitsIf13__nv_bfloat16fS2_fjLj5120ELj1ELj1ELj4ELj16ENS_18Kernel_traits_baseILj5120EfS2_fS2_fjLj128EEEEELb1ELb0ELb0ELb0EEEvNS_9FwdParamsE:
	.zero		760


//--------------------- .nv.constant0._ZN10layer_norm13ln_fwd_kernelINS_13Kernel_traitsIf13__nv_bfloat16fS2_fjLj5120ELj1ELj1ELj4ELj16ENS_18Kernel_traits_baseILj5120EfS2_fS2_fjLj128EEEEELb1ELb0ELb0ELb1EEEvNS_9FwdParamsE --------------------------
	.section	.nv.constant0._ZN10layer_norm13ln_fwd_kernelINS_13Kernel_traitsIf13__nv_bfloat16fS2_fjLj5120ELj1ELj1ELj4ELj16ENS_18Kernel_traits_baseILj5120EfS2_fS2_fjLj128EEEEELb1ELb0ELb0ELb1EEEvNS_9FwdParamsE,"a",@progbits
	.sectionflags	@""
	.align	4
.nv.constant0._ZN10layer_norm13ln_fwd_kernelINS_13Kernel_traitsIf13__nv_bfloat16fS2_fjLj5120ELj1ELj1ELj4ELj16ENS_18Kernel_traits_baseILj5120EfS2_fS2_fjLj128EEEEELb1ELb0ELb0ELb1EEEvNS_9FwdParamsE:
	.zero		760


//--------------------- .nv.constant0._ZN10layer_norm13ln_fwd_kernelINS_13Kernel_traitsIf13__nv_bfloat16fS2_fjLj5120ELj1ELj1ELj4ELj16ENS_18Kernel_traits_baseILj5120EfS2_fS2_fjLj128EEEEELb1ELb0ELb1ELb0EEEvNS_9FwdParamsE --------------------------
	.section	.nv.constant0._ZN10layer_norm13ln_fwd_kernelINS_13Kernel_traitsIf13__nv_bfloat16fS2_fjLj5120ELj1ELj1ELj4ELj16ENS_18Kernel_traits_baseILj5120EfS2_fS2_fjLj128EEEEELb1ELb0ELb1ELb0EEEvNS_9FwdParamsE,"a",@progbits
	.sectionflags	@""
	.align	4
.nv.constant0._ZN10layer_norm13ln_fwd_kernelINS_13Kernel_traitsIf13__nv_bfloat16fS2_fjLj5120ELj1ELj1ELj4ELj16ENS_18Kernel_traits_baseILj5120EfS2_fS2_fjLj128EEEEELb1ELb0ELb1ELb0EEEvNS_9FwdParamsE:
	.zero		760


//--------------------- .nv.constant0._ZN10layer_norm13ln_fwd_kernelINS_13Kernel_traitsIf13__nv_bfloat16fS2_fjLj5120ELj1ELj1ELj4ELj16ENS_18Kernel_traits_baseILj5120EfS2_fS2_fjLj128EEEEELb1ELb0ELb1ELb1EEEvNS_9FwdParamsE --------------------------
	.section	.nv.constant0._ZN10layer_norm13ln_fwd_kernelINS_13Kernel_traitsIf13__nv_bfloat16fS2_fjLj5120ELj1ELj1ELj4ELj16ENS_18Kernel_traits_baseILj5120EfS2_fS2_fjLj128EEEEELb1ELb0ELb1ELb1EEEvNS_9FwdParamsE,"a",@progbits
	.sectionflags	@""
	.align	4
.nv.constant0._ZN10layer_norm13ln_fwd_kernelINS_13Kernel_traitsIf13__nv_bfloat16fS2_fjLj5120ELj1ELj1ELj4ELj16ENS_18Kernel_traits_baseILj5120EfS2_fS2_fjLj128EEEEELb1ELb0ELb1ELb1EEEvNS_9FwdParamsE:
	.zero		760


//--------------------- .nv.constant0._ZN10layer_norm13ln_fwd_kernelINS_13Kernel_traitsIf13__nv_bfloat16fS2_fjLj5120ELj1ELj1ELj4ELj16ENS_18Kernel_traits_baseILj5120EfS2_fS2_fjLj128EEEEELb1ELb1ELb0ELb0EEEvNS_9FwdParamsE --------------------------
	.section	.nv.constant0._ZN10layer_norm13ln_fwd_kernelINS_13Kernel_traitsIf13__nv_bfloat16fS2_fjLj5120ELj1ELj1ELj4ELj16ENS_18Kernel_traits_baseILj5120EfS2_fS2_fjLj128EEEEELb1ELb1ELb0ELb0EEEvNS_9FwdParamsE,"a",@progbits
	.sectionflags	@""
	.align	4
.nv.constant0._ZN10layer_norm13ln_fwd_kernelINS_13Kernel_traitsIf13__nv_bfloat16fS2_fjLj5120ELj1ELj1ELj4ELj16ENS_18Kernel_traits_baseILj5120EfS2_fS2_fjLj128EEEEELb1ELb1ELb0ELb0EEEvNS_9FwdParamsE:
	.zero		760


//--------------------- .nv.constant0._ZN10layer_norm13ln_fwd_kernelINS_13Kernel_traitsIf13__nv_bfloat16fS2_fjLj5120ELj1ELj1ELj4ELj16ENS_18Kernel_traits_baseILj5120EfS2_fS2_fjLj128EEEEELb1ELb1ELb0ELb1EEEvNS_9FwdParamsE --------------------------
	.section	.nv.constant0._ZN10layer_norm13ln_fwd_kernelINS_13Kernel_traitsIf13__nv_bfloat16fS2_fjLj5120ELj1ELj1ELj4ELj16ENS_18Kernel_traits_baseILj5120EfS2_fS2_fjLj128EEEEELb1ELb1ELb0ELb1EEEvNS_9FwdParamsE,"a",@progbits
	.sectionflags	@""
	.align	4
.nv.constant0._ZN10layer_norm13ln_fwd_kernelINS_13Kernel_traitsIf13__nv_bfloat16fS2_fjLj5120ELj1ELj1ELj4ELj16ENS_18Kernel_traits_baseILj5120EfS2_fS2_fjLj128EEEEELb1ELb1ELb0ELb1EEEvNS_9FwdParamsE:
	.zero		760


//--------------------- .nv.constant0._ZN10layer_norm13ln_fwd_kernelINS_13Kernel_traitsIf13__nv_bfloat16fS2_fjLj5120ELj1ELj1ELj4ELj16ENS_18Kernel_traits_baseILj5120EfS2_fS2_fjLj128EEEEELb1ELb1ELb1ELb0EEEvNS_9FwdParamsE --------------------------
	.section	.nv.constant0._ZN10layer_norm13ln_fwd_kernelINS_13Kernel_traitsIf13__nv_bfloat16fS2_fjLj5120ELj1ELj1ELj4ELj16ENS_18Kernel_traits_baseILj5120EfS2_fS2_fjLj128EEEEELb1ELb1ELb1ELb0EEEvNS_9FwdParamsE,"a",@progbits
	.sectionflags	@""
	.align	4
.nv.constant0._ZN10layer_norm13ln_fwd_kernelINS_13Kernel_traitsIf13__nv_bfloat16fS2_fjLj5120ELj1ELj1ELj4ELj16ENS_18Kernel_traits_baseILj5120EfS2_fS2_fjLj128EEEEELb1ELb1ELb1ELb0EEEvNS_9FwdParamsE:
	.zero		760


//--------------------- .nv.constant0._ZN10layer_norm13ln_fwd_kernelINS_13Kernel_traitsIf13__nv_bfloat16fS2_fjLj5120ELj1ELj1ELj4ELj16ENS_18Kernel_traits_baseILj5120EfS2_fS2_fjLj128EEEEELb1ELb1ELb1ELb1EEEvNS_9FwdParamsE --------------------------
	.section	.nv.constant0._ZN10layer_norm13ln_fwd_kernelINS_13Kernel_traitsIf13__nv_bfloat16fS2_fjLj5120ELj1ELj1ELj4ELj16ENS_18Kernel_traits_baseILj5120EfS2_fS2_fjLj128EEEEELb1ELb1ELb1ELb1EEEvNS_9FwdParamsE,"a",@progbits
	.sectionflags	@""
	.align	4
.nv.constant0._ZN10layer_norm13ln_fwd_kernelINS_13Kernel_traitsIf13__nv_bfloat16fS2_fjLj5120ELj1ELj1ELj4ELj16ENS_18Kernel_traits_baseILj5120EfS2_fS2_fjLj128EEEEELb1ELb1ELb1ELb1EEEvNS_9FwdParamsE:
	.zero		760


//--------------------- .nv.constant0._ZN10layer_norm13ln_fwd_kernelINS_13Kernel_traitsIf6__halfS2_S2_fjLj5120ELj1ELj1ELj4ELj16ENS_18Kernel_traits_baseILj5120EfS2_S2_S2_fjLj128EEEEELb0ELb0ELb0ELb0EEEvNS_9FwdParamsE --------------------------
	.section	.nv.constant0._ZN10layer_norm13ln_fwd_kernelINS_13Kernel_traitsIf6__halfS2_S2_fjLj5120ELj1ELj1ELj4ELj16ENS_18Kernel_traits_baseILj5120EfS2_S2_S2_fjLj128EEEEELb0ELb0ELb0ELb0EEEvNS_9FwdParamsE,"a",@progbits
	.sectionflags	@""
	.align	4
.nv.constant0._ZN10layer_norm13ln_fwd_kernelINS_13Kernel_traitsIf6__halfS2_S2_fjLj5120ELj1ELj1ELj4ELj16ENS_18Kernel_traits_baseILj5120EfS2_S2_S2_fjLj128EEEEELb0ELb0ELb0ELb0EEEvNS_9FwdParamsE:
	.zero		760


//--------------------- .nv.constant0._ZN10layer_norm13ln_fwd_kernelINS_13Kernel_traitsIf6__halfS2_S2_fjLj5120ELj1ELj1ELj4ELj16ENS_18Kernel_traits_baseILj5120EfS2_S2_S2_fjLj128EEEEELb0ELb0ELb0ELb1EEEvNS_9FwdParamsE --------------------------
	.section	.nv.constant0._ZN10layer_norm13ln_fwd_kernelINS_13Kernel_traitsIf6__halfS2_S2_fjLj5120ELj1ELj1ELj4ELj16ENS_18Kernel_traits_baseILj5120EfS2_S2_S2_fjLj128EEEEELb0ELb0ELb0ELb1EEEvNS_9FwdParamsE,"a",@progbits
	.sectionflags	@""
	.align	4
.nv.constant0._ZN10layer_norm13ln_fwd_kernelINS_13Kernel_traitsIf6__halfS2_S2_fjLj5120ELj1ELj1ELj4ELj16ENS_18Kernel_traits_baseILj5120EfS2_S2_S2_fjLj128EEEEELb0ELb0ELb0ELb1EEEvNS_9FwdParamsE:
	.zero		760


//--------------------- .nv.constant0._ZN10layer_norm13ln_fwd_kernelINS_13Kernel_traitsIf6__halfS2_S2_fjLj5120ELj1ELj1ELj4ELj16ENS_18Kernel_traits_baseILj5120EfS2_S2_S2_fjLj128EEEEELb0ELb0ELb1ELb0EEEvNS_9FwdParamsE --------------------------
	.section	.nv.constant0._ZN10layer_norm13ln_fwd_kernelINS_13Kernel_traitsIf6__halfS2_S2_fjLj5120ELj1ELj1ELj4ELj16ENS_18Kernel_traits_baseILj5120EfS2_S2_S2_fjLj128EEEEELb0ELb0ELb1ELb0EEEvNS_9FwdParamsE,"a",@progbits
	.sectionflags	@""
	.align	4
.nv.constant0._ZN10layer_norm13ln_fwd_kernelINS_13Kernel_traitsIf6__halfS2_S2_fjLj5120ELj1ELj1ELj4ELj16ENS_18Kernel_traits_baseILj5120EfS2_S2_S2_fjLj128EEEEELb0ELb0ELb1ELb0EEEvNS_9FwdParamsE:
	.zero		760


//--------------------- .nv.constant0._ZN10layer_norm13ln_fwd_kernelINS_13Kernel_traitsIf6__halfS2_S2_fjLj5120ELj1ELj1ELj4ELj16ENS_18Kernel_traits_baseILj5120EfS2_S2_S2_fjLj128EEEEELb0ELb0ELb1ELb1EEEvNS_9FwdParamsE --------------------------
	.section	.nv.constant0._ZN10layer_norm13ln_fwd_kernelINS_13Kernel_traitsIf6__halfS2_S2_fjLj5120ELj1ELj1ELj4ELj16ENS_18Kernel_traits_baseILj5120EfS2_S2_S2_fjLj128EEEEELb0ELb0ELb1ELb1EEEvNS_9FwdParamsE,"a",@progbits
	.sectionflags	@""
	.align	4
.nv.constant0._ZN10layer_norm13ln_fwd_kernelINS_13Kernel_traitsIf6__halfS2_S2_fjLj5120ELj1ELj1ELj4ELj16ENS_18Kernel_traits_baseILj5120EfS2_S2_S2_fjLj128EEEEELb0ELb0ELb1ELb1EEEvNS_9FwdParamsE:
	.zero		760


//--------------------- .nv.constant0._ZN10layer_norm13ln_fwd_kernelINS_13Kernel_traitsIf6__halfS2_S2_fjLj5120ELj1ELj1ELj4ELj16ENS_18Kernel_traits_baseILj5120EfS2_S2_S2_fjLj128EEEEELb0ELb1ELb0ELb0EEEvNS_9FwdParamsE --------------------------
	.section	.nv.constant0._ZN10layer_norm13ln_fwd_kernelINS_13Kernel_traitsIf6__halfS2_S2_fjLj5120ELj1ELj1ELj4ELj16ENS_18Kernel_traits_baseILj5120EfS2_S2_S2_fjLj128EEEEELb0ELb1ELb0ELb0EEEvNS_9FwdParamsE,"a",@progbits
	.sectionflags	@""
	.align	4
.nv.constant0._ZN10layer_norm13ln_fwd_kernelINS_13Kernel_traitsIf6__halfS2_S2_fjLj5120ELj1ELj1ELj4ELj16ENS_18Kernel_traits_baseILj5120EfS2_S2_S2_fjLj128EEEEELb0ELb1ELb0ELb0EEEvNS_9FwdParamsE:
	.zero		760


//--------------------- .nv.constant0._ZN10layer_norm13ln_fwd_kernelINS_13Kernel_traitsIf6__halfS2_S2_fjLj5120ELj1ELj1ELj4ELj16ENS_18Kernel_traits_baseILj5120EfS2_S2_S2_fjLj128EEEEELb0ELb1ELb0ELb1EEEvNS_9FwdParamsE --------------------------
	.section	.nv.constant0._ZN10layer_norm13ln_fwd_kernelINS_13Kernel_traitsIf6__halfS2_S2_fjLj5120ELj1ELj1ELj4ELj16ENS_18Kernel_traits_baseILj5120EfS2_S2_S2_fjLj128EEEEELb0ELb1ELb0ELb1EEEvNS_9FwdParamsE,"a",@progbits
	.sectionflags	@""
	.align	4
.nv.constant0._ZN10layer_norm13ln_fwd_kernelINS_13Kernel_traitsIf6__halfS2_S2_fjLj5120ELj1ELj1ELj4ELj16ENS_18Kernel_traits_baseILj5120EfS2_S2_S2_fjLj128EEEEELb0ELb1ELb0ELb1EEEvNS_9FwdParamsE:
	.zero		760


//--------------------- .nv.constant0._ZN10layer_norm13ln_fwd_kernelINS_13Kernel_traitsIf6__halfS2_S2_fjLj5120ELj1ELj1ELj4ELj16ENS_18Kernel_traits_baseILj5120EfS2_S2_S2_fjLj128EEEEELb0ELb1ELb1ELb0EEEvNS_9FwdParamsE --------------------------
	.section	.nv.constant0._ZN10layer_norm13ln_fwd_kernelINS_13Kernel_traitsIf6__halfS2_S2_fjLj5120ELj1ELj1ELj4ELj16ENS_18Kernel_traits_baseILj5120EfS2_S2_S2_fjLj128EEEEELb0ELb1ELb1ELb0EEEvNS_9FwdParamsE,"a",@progbits
	.sectionflags	@""
	.align	4
.nv.constant0._ZN10layer_norm13ln_fwd_kernelINS_13Kernel_traitsIf6__halfS2_S2_fjLj5120ELj1ELj1ELj4ELj16ENS_18Kernel_traits_baseILj5120EfS2_S2_S2_fjLj128EEEEELb0ELb1ELb1ELb0EEEvNS_9FwdParamsE:
	.zero		760


//--------------------- .nv.constant0._ZN10layer_norm13ln_fwd_kernelINS_13Kernel_traitsIf6__halfS2_S2_fjLj5120ELj1ELj1ELj4ELj16ENS_18Kernel_traits_baseILj5120EfS2_S2_S2_fjLj128EEEEELb0ELb1ELb1ELb1EEEvNS_9FwdParamsE --------------------------
	.section	.nv.constant0._ZN10layer_norm13ln_fwd_kernelINS_13Kernel_traitsIf6__halfS2_S2_fjLj5120ELj1ELj1ELj4ELj16ENS_18Kernel_traits_baseILj5120EfS2_S2_S2_fjLj128EEEEELb0ELb1ELb1ELb1EEEvNS_9FwdParamsE,"a",@progbits
	.sectionflags	@""
	.align	4
.nv.constant0._ZN10layer_norm13ln_fwd_kernelINS_13Kernel_traitsIf6__halfS2_S2_fjLj5120ELj1ELj1ELj4ELj16ENS_18Kernel_traits_baseILj5120EfS2_S2_S2_fjLj128EEEEELb0ELb1ELb1ELb1EEEvNS_9FwdParamsE:
	.zero		760


//--------------------- .nv.constant0._ZN10layer_norm13ln_fwd_kernelINS_13Kernel_traitsIf6__halfS2_S2_fjLj5120ELj1ELj1ELj4ELj16ENS_18Kernel_traits_baseILj5120EfS2_S2_S2_fjLj128EEEEELb1ELb0ELb0ELb0EEEvNS_9FwdParamsE --------------------------
	.section	.nv.constant0._ZN10layer_norm13ln_fwd_kernelINS_13Kernel_traitsIf6__halfS2_S2_fjLj5120ELj1ELj1ELj4ELj16ENS_18Kernel_traits_baseILj5120EfS2_S2_S2_fjLj128EEEEELb1ELb0ELb0ELb0EEEvNS_9FwdParamsE,"a",@progbits
	.sectionflags	@""
	.align	4
.nv.constant0._ZN10layer_norm13ln_fwd_kernelINS_13Kernel_traitsIf6__halfS2_S2_fjLj5120ELj1ELj1ELj4ELj16ENS_18Kernel_traits_baseILj5120EfS2_S2_S2_fjLj128EEEEELb1ELb0ELb0ELb0EEEvNS_9FwdParamsE:
	.zero		760


//--------------------- .nv.constant0._ZN10layer_norm13ln_fwd_kernelINS_13Kernel_traitsIf6__halfS2_S2_fjLj5120ELj1ELj1ELj4ELj16ENS_18Kernel_traits_baseILj5120EfS2_S2_S2_fjLj128EEEEELb1ELb0ELb0ELb1EEEvNS_9FwdParamsE --------------------------
	.section	.nv.constant0._ZN10layer_norm13ln_fwd_kernelINS_13Kernel_traitsIf6__halfS2_S2_fjLj5120ELj1ELj1ELj4ELj16ENS_18Kernel_traits_baseILj5120EfS2_S2_S2_fjLj128EEEEELb1ELb0ELb0ELb1EEEvNS_9FwdParamsE,"a",@progbits
	.sectionflags	@""
	.align	4
.nv.constant0._ZN10layer_norm13ln_fwd_kernelINS_13Kernel_traitsIf6__halfS2_S2_fjLj5120ELj1ELj1ELj4ELj16ENS_18Kernel_traits_baseILj5120EfS2_S2_S2_fjLj128EEEEELb1ELb0ELb0ELb1EEEvNS_9FwdParamsE:
	.zero		760


//--------------------- .nv.constant0._ZN10layer_norm13ln_fwd_kernelINS_13Kernel_traitsIf6__halfS2_S2_fjLj5120ELj1ELj1ELj4ELj16ENS_18Kernel_traits_baseILj5120EfS2_S2_S2_fjLj128EEEEELb1ELb0ELb1ELb0EEEvNS_9FwdParamsE --------------------------
	.section	.nv.constant0._ZN10layer_norm13ln_fwd_kernelINS_13Kernel_traitsIf6__halfS2_S2_fjLj5120ELj1ELj1ELj4ELj16ENS_18Kernel_traits_baseILj5120EfS2_S2_S2_fjLj128EEEEELb1ELb0ELb1ELb0EEEvNS_9FwdParamsE,"a",@progbits
	.sectionflags	@""
	.align	4
.nv.constant0._ZN10layer_norm13ln_fwd_kernelINS_13Kernel_traitsIf6__halfS2_S2_fjLj5120ELj1ELj1ELj4ELj16ENS_18Kernel_traits_baseILj5120EfS2_S2_S2_fjLj128EEEEELb1ELb0ELb1ELb0EEEvNS_9FwdParamsE:
	.zero		760


//--------------------- .nv.constant0._ZN10layer_norm13ln_fwd_kernelINS_13Kernel_traitsIf6__halfS2_S2_fjLj5120ELj1ELj1ELj4ELj16ENS_18Kernel_traits_baseILj5120EfS2_S2_S2_fjLj128EEEEELb1ELb0ELb1ELb1EEEvNS_9FwdParamsE --------------------------
	.section	.nv.constant0._ZN10layer_norm13ln_fwd_kernelINS_13Kernel_traitsIf6__halfS2_S2_fjLj5120ELj1ELj1ELj4ELj16ENS_18Kernel_traits_baseILj5120EfS2_S2_S2_fjLj128EEEEELb1ELb0ELb1ELb1EEEvNS_9FwdParamsE,"a",@progbits
	.sectionflags	@""
	.align	4
.nv.constant0._ZN10layer_norm13ln_fwd_kernelINS_13Kernel_traitsIf6__halfS2_S2_fjLj5120ELj1ELj1ELj4ELj16ENS_18Kernel_traits_baseILj5120EfS2_S2_S2_fjLj128EEEEELb1ELb0ELb1ELb1EEEvNS_9FwdParamsE:
	.zero		760


//--------------------- .nv.constant0._ZN10layer_norm13ln_fwd_kernelINS_13Kernel_traitsIf6__halfS2_S2_fjLj5120ELj1ELj1ELj4ELj16ENS_18Kernel_traits_baseILj5120EfS2_S2_S2_fjLj128EEEEELb1ELb1ELb0ELb0EEEvNS_9FwdParamsE --------------------------
	.section	.nv.constant0._ZN10layer_norm13ln_fwd_kernelINS_13Kernel_traitsIf6__halfS2_S2_fjLj5120ELj1ELj1ELj4ELj16ENS_18Kernel_traits_baseILj5120EfS2_S2_S2_fjLj128EEEEELb1ELb1ELb0ELb0EEEvNS_9FwdParamsE,"a",@progbits
	.sectionflags	@""
	.align	4
.nv.constant0._ZN10layer_norm13ln_fwd_kernelINS_13Kernel_traitsIf6__halfS2_S2_fjLj5120ELj1ELj1ELj4ELj16ENS_18Kernel_traits_baseILj5120EfS2_S2_S2_fjLj128EEEEELb1ELb1ELb0ELb0EEEvNS_9FwdParamsE:
	.zero		760


//--------------------- .nv.constant0._ZN10layer_norm13ln_fwd_kernelINS_13Kernel_traitsIf6__halfS2_S2_fjLj5120ELj1ELj1ELj4ELj16ENS_18Kernel_traits_baseILj5120EfS2_S2_S2_fjLj128EEEEELb1ELb1ELb0ELb1EEEvNS_9FwdParamsE --------------------------
	.section	.nv.constant0._ZN10layer_norm13ln_fwd_kernelINS_13Kernel_traitsIf6__halfS2_S2_fjLj5120ELj1ELj1ELj4ELj16ENS_18Kernel_traits_baseILj5120EfS2_S2_S2_fjLj128EEEEELb1ELb1ELb0ELb1EEEvNS_9FwdParamsE,"a",@progbits
	.sectionflags	@""
	.align	4
.nv.constant0._ZN10layer_norm13ln_fwd_kernelINS_13Kernel_traitsIf6__halfS2_S2_fjLj5120ELj1ELj1ELj4ELj16ENS_18Kernel_traits_baseILj5120EfS2_S2_S2_fjLj128EEEEELb1ELb1ELb0ELb1EEEvNS_9FwdParamsE:
	.zero		760


//--------------------- .nv.constant0._ZN10layer_norm13ln_fwd_kernelINS_13Kernel_traitsIf6__halfS2_S2_fjLj5120ELj1ELj1ELj4ELj16ENS_18Kernel_traits_baseILj5120EfS2_S2_S2_fjLj128EEEEELb1ELb1ELb1ELb0EEEvNS_9FwdParamsE --------------------------
	.section	.nv.constant0._ZN10layer_norm13ln_fwd_kernelINS_13Kernel_traitsIf6__halfS2_S2_fjLj5120ELj1ELj1ELj4ELj16ENS_18Kernel_traits_baseILj5120EfS2_S2_S2_fjLj128EEEEELb1ELb1ELb1ELb0EEEvNS_9FwdParamsE,"a",@progbits
	.sectionflags	@""
	.align	4
.nv.constant0._ZN10layer_norm13ln_fwd_kernelINS_13Kernel_traitsIf6__halfS2_S2_fjLj5120ELj1ELj1ELj4ELj16ENS_18Kernel_traits_baseILj5120EfS2_S2_S2_fjLj128EEEEELb1ELb1ELb1ELb0EEEvNS_9FwdParamsE:
	.zero		760


//--------------------- .nv.constant0._ZN10layer_norm13ln_fwd_kernelINS_13Kernel_traitsIf6__halfS2_S2_fjLj5120ELj1ELj1ELj4ELj16ENS_18Kernel_traits_baseILj5120EfS2_S2_S2_fjLj128EEEEELb1ELb1ELb1ELb1EEEvNS_9FwdParamsE --------------------------
	.section	.nv.constant0._ZN10layer_norm13ln_fwd_kernelINS_13Kernel_traitsIf6__halfS2_S2_fjLj5120ELj1ELj1ELj4ELj16ENS_18Kernel_traits_baseILj5120EfS2_S2_S2_fjLj128EEEEELb1ELb1ELb1ELb1EEEvNS_9FwdParamsE,"a",@progbits
	.sectionflags	@""
	.align	4
.nv.constant0._ZN10layer_norm13ln_fwd_kernelINS_13Kernel_traitsIf6__halfS2_S2_fjLj5120ELj1ELj1ELj4ELj16ENS_18Kernel_traits_baseILj5120EfS2_S2_S2_fjLj128EEEEELb1ELb1ELb1ELb1EEEvNS_9FwdParamsE:
	.zero		760


//--------------------- .nv.constant0._ZN10layer_norm13ln_fwd_kernelINS_13Kernel_traitsI6__halfS2_fS2_fjLj5120ELj1ELj1ELj4ELj16ENS_18Kernel_traits_baseILj5120ES2_S2_fS2_fjLj128EEEEELb0ELb0ELb0ELb0EEEvNS_9FwdParamsE --------------------------
	.section	.nv.constant0._ZN10layer_norm13ln_fwd_kernelINS_13Kernel_traitsI6__halfS2_fS2_fjLj5120ELj1ELj1ELj4ELj16ENS_18Kernel_traits_baseILj5120ES2_S2_fS2_fjLj128EEEEELb0ELb0ELb0ELb0EEEvNS_9FwdParamsE,"a",@progbits
	.sectionflags	@""
	.align	4
.nv.constant0._ZN10layer_norm13ln_fwd_kernelINS_13Kernel_traitsI6__halfS2_fS2_fjLj5120ELj1ELj1ELj4ELj16ENS_18Kernel_traits_baseILj5120ES2_S2_fS2_fjLj128EEEEELb0ELb0ELb0ELb0EEEvNS_9FwdParamsE:
	.zero		760


//--------------------- .nv.constant0._ZN10layer_norm13ln_fwd_kernelINS_13Kernel_traitsI6__halfS2_fS2_fjLj5120ELj1ELj1ELj4ELj16ENS_18Kernel_traits_baseILj5120ES2_S2_fS2_fjLj128EEEEELb0ELb0ELb0ELb1EEEvNS_9FwdParamsE --------------------------
	.section	.nv.constant0._ZN10layer_norm13ln_fwd_kernelINS_13Kernel_traitsI6__halfS2_fS2_fjLj5120ELj1ELj1ELj4ELj16ENS_18Kernel_traits_baseILj5120ES2_S2_fS2_fjLj128EEEEELb0ELb0ELb0ELb1EEEvNS_9FwdParamsE,"a",@progbits
	.sectionflags	@""
	.align	4
.nv.constant0._ZN10layer_norm13ln_fwd_kernelINS_13Kernel_traitsI6__halfS2_fS2_fjLj5120ELj1ELj1ELj4ELj16ENS_18Kernel_traits_baseILj5120ES2_S2_fS2_fjLj128EEEEELb0ELb0ELb0ELb1EEEvNS_9FwdParamsE:
	.zero		760


//--------------------- .nv.constant0._ZN10layer_norm13ln_fwd_kernelINS_13Kernel_traitsI6__halfS2_fS2_fjLj5120ELj1ELj1ELj4ELj16ENS_18Kernel_traits_baseILj5120ES2_S2_fS2_fjLj128EEEEELb0ELb0ELb1ELb0EEEvNS_9FwdParamsE --------------------------
	.section	.nv.constant0._ZN10layer_norm13ln_fwd_kernelINS_13Kernel_traitsI6__halfS2_fS2_fjLj5120ELj1ELj1ELj4ELj16ENS_18Kernel_traits_baseILj5120ES2_S2_fS2_fjLj128EEEEELb0ELb0ELb1ELb0EEEvNS_9FwdParamsE,"a",@progbits
	.sectionflags	@""
	.align	4
.nv.constant0._ZN10layer_norm13ln_fwd_kernelINS_13Kernel_traitsI6__halfS2_fS2_fjLj5120ELj1ELj1ELj4ELj16ENS_18Kernel_traits_baseILj5120ES2_S2_fS2_fjLj128EEEEELb0ELb0ELb1ELb0EEEvNS_9FwdParamsE:
	.zero		760


//--------------------- .nv.constant0._ZN10layer_norm13ln_fwd_kernelINS_13Kernel_traitsI6__halfS2_fS2_fjLj5120ELj1ELj1ELj4ELj16ENS_18Kernel_traits_baseILj5120ES2_S2_fS2_fjLj128EEEEELb0ELb0ELb1ELb1EEEvNS_9FwdParamsE --------------------------
	.section	.nv.constant0._ZN10layer_norm13ln_fwd_kernelINS_13Kernel_traitsI6__halfS2_fS2_fjLj5120ELj1ELj1ELj4ELj16ENS_18Kernel_traits_baseILj5120ES2_S2_fS2_fjLj128EEEEELb0ELb0ELb1ELb1EEEvNS_9FwdParamsE,"a",@progbits
	.sectionflags	@""
	.align	4
.nv.constant0._ZN10layer_norm13ln_fwd_kernelINS_13Kernel_traitsI6__halfS2_fS2_fjLj5120ELj1ELj1ELj4ELj16ENS_18Kernel_traits_baseILj5120ES2_S2_fS2_fjLj128EEEEELb0ELb0ELb1ELb1EEEvNS_9FwdParamsE:
	.zero		760


//--------------------- .nv.constant0._ZN10layer_norm13ln_fwd_kernelINS_13Kernel_traitsI6__halfS2_fS2_fjLj5120ELj1ELj1ELj4ELj16ENS_18Kernel_traits_baseILj5120ES2_S2_fS2_fjLj128EEEEELb0ELb1ELb0ELb0EEEvNS_9FwdParamsE --------------------------
	.section	.nv.constant0._ZN10layer_norm13ln_fwd_kernelINS_13Kernel_traitsI6__halfS2_fS2_fjLj5120ELj1ELj1ELj4ELj16ENS_18Kernel_traits_baseILj5120ES2_S2_fS2_fjLj128EEEEELb0ELb1ELb0ELb0EEEvNS_9FwdParamsE,"a",@progbits
	.sectionflags	@""
	.align	4
.nv.constant0._ZN10layer_norm13ln_fwd_kernelINS_13Kernel_traitsI6__halfS2_fS2_fjLj5120ELj1ELj1ELj4ELj16ENS_18Kernel_traits_baseILj5120ES2_S2_fS2_fjLj128EEEEELb0ELb1ELb0ELb0EEEvNS_9FwdParamsE:
	.zero		760


//--------------------- .nv.constant0._ZN10layer_norm13ln_fwd_kernelINS_13Kernel_traitsI6__halfS2_fS2_fjLj5120ELj1ELj1ELj4ELj16ENS_18Kernel_traits_baseILj5120ES2_S2_fS2_fjLj128EEEEELb0ELb1ELb0ELb1EEEvNS_9FwdParamsE --------------------------
	.section	.nv.constant0._ZN10layer_norm13ln_fwd_kernelINS_13Kernel_traitsI6__halfS2_fS2_fjLj5120ELj1ELj1ELj4ELj16ENS_18Kernel_traits_baseILj5120ES2_S2_fS2_fjLj128EEEEELb0ELb1ELb0ELb1EEEvNS_9FwdParamsE,"a",@progbits
	.sectionflags	@""
	.align	4
.nv.constant0._ZN10layer_norm13ln_fwd_kernelINS_13Kernel_traitsI6__halfS2_fS2_fjLj5120ELj1ELj1ELj4ELj16ENS_18Kernel_traits_baseILj5120ES2_S2_fS2_fjLj128EEEEELb0ELb1ELb0ELb1EEEvNS_9FwdParamsE:
	.zero		760


//--------------------- .nv.constant0._ZN10layer_norm13ln_fwd_kernelINS_13Kernel_traitsI6__halfS2_fS2_fjLj5120ELj1ELj1ELj4ELj16ENS_18Kernel_traits_baseILj5120ES2_S2_fS2_fjLj128EEEEELb0ELb1ELb1ELb0EEEvNS_9FwdParamsE --------------------------
	.section	.nv.constant0._ZN10layer_norm13ln_fwd_kernelINS_13Kernel_traitsI6__halfS2_fS2_fjLj5120ELj1ELj1ELj4ELj16ENS_18Kernel_traits_baseILj5120ES2_S2_fS2_fjLj128EEEEELb0ELb1ELb1ELb0EEEvNS_9FwdParamsE,"a",@progbits
	.sectionflags	@""
	.align	4
.nv.constant0._ZN10layer_norm13ln_fwd_kernelINS_13Kernel_traitsI6__halfS2_fS2_fjLj5120ELj1ELj1ELj4ELj16ENS_18Kernel_traits_baseILj5120ES2_S2_fS2_fjLj128EEEEELb0ELb1ELb1ELb0EEEvNS_9FwdParamsE:
	.zero		760


//--------------------- .nv.constant0._ZN10layer_norm13ln_fwd_kernelINS_13Kernel_traitsI6__halfS2_fS2_fjLj5120ELj1ELj1ELj4ELj16ENS_18Kernel_traits_baseILj5120ES2_S2_fS2_fjLj128EEEEELb0ELb1ELb1ELb1EEEvNS_9FwdParamsE --------------------------
	.section	.nv.constant0._ZN10layer_norm13ln_fwd_kernelINS_13Kernel_traitsI6__halfS2_fS2_fjLj5120ELj1ELj1ELj4ELj16ENS_18Kernel_traits_baseILj5120ES2_S2_fS2_fjLj128EEEEELb0ELb1ELb1ELb1EEEvNS_9FwdParamsE,"a",@progbits
	.sectionflags	@""
	.align	4
.nv.constant0._ZN10layer_norm13ln_fwd_kernelINS_13Kernel_traitsI6__halfS2_fS2_fjLj5120ELj1ELj1ELj4ELj16ENS_18Kernel_traits_baseILj5120ES2_S2_fS2_fjLj128EEEEELb0ELb1ELb1ELb1EEEvNS_9FwdParamsE:
	.zero		760


//--------------------- .nv.constant0._ZN10layer_norm13ln_fwd_kernelINS_13Kernel_traitsI6__halfS2_fS2_fjLj5120ELj1ELj1ELj4ELj16ENS_18Kernel_traits_baseILj5120ES2_S2_fS2_fjLj128EEEEELb1ELb0ELb0ELb0EEEvNS_9FwdParamsE --------------------------
	.section	.nv.constant0._ZN10layer_norm13ln_fwd_kernelINS_13Kernel_traitsI6__halfS2_fS2_fjLj5120ELj1ELj1ELj4ELj16ENS_18Kernel_traits_baseILj5120ES2_S2_fS2_fjLj128EEEEELb1ELb0ELb0ELb0EEEvNS_9FwdParamsE,"a",@progbits
	.sectionflags	@""
	.align	4
.nv.constant0._ZN10layer_norm13ln_fwd_kernelINS_13Kernel_traitsI6__halfS2_fS2_fjLj5120ELj1ELj1ELj4ELj16ENS_18Kernel_traits_baseILj5120ES2_S2_fS2_fjLj128EEEEELb1ELb0ELb0ELb0EEEvNS_9FwdParamsE:
	.zero		760


//--------------------- .nv.constant0._ZN10layer_norm13ln_fwd_kernelINS_13Kernel_traitsI6__halfS2_fS2_fjLj5120ELj1ELj1ELj4ELj16ENS_18Kernel_traits_baseILj5120ES2_S2_fS2_fjLj128EEEEELb1ELb0ELb0ELb1EEEvNS_9FwdParamsE --------------------------
	.section	.nv.constant0._ZN10layer_norm13ln_fwd_kernelINS_13Kernel_traitsI6__halfS2_fS2_fjLj5120ELj1ELj1ELj4ELj16ENS_18Kernel_traits_baseILj5120ES2_S2_fS2_fjLj128EEEEELb1ELb0ELb0ELb1EEEvNS_9FwdParamsE,"a",@progbits
	.sectionflags	@""
	.align	4
.nv.constant0._ZN10layer_norm13ln_fwd_kernelINS_13Kernel_traitsI6__halfS2_fS2_fjLj5120ELj1ELj1ELj4ELj16ENS_18Kernel_traits_baseILj5120ES2_S2_fS2_fjLj128EEEEELb1ELb0ELb0ELb1EEEvNS_9FwdParamsE:
	.zero		760


//--------------------- .nv.constant0._ZN10layer_norm13ln_fwd_kernelINS_13Kernel_traitsI6__halfS2_fS2_fjLj5120ELj1ELj1ELj4ELj16ENS_18Kernel_traits_baseILj5120ES2_S2_fS2_fjLj128EEEEELb1ELb0ELb1ELb0EEEvNS_9FwdParamsE --------------------------
	.section	.nv.constant0._ZN10layer_norm13ln_fwd_kernelINS_13Kernel_traitsI6__halfS2_fS2_fjLj5120ELj1ELj1ELj4ELj16ENS_18Kernel_traits_baseILj5120ES2_S2_fS2_fjLj128EEEEELb1ELb0ELb1ELb0EEEvNS_9FwdParamsE,"a",@progbits
	.sectionflags	@""
	.align	4
.nv.constant0._ZN10layer_norm13ln_fwd_kernelINS_13Kernel_traitsI6__halfS2_fS2_fjLj5120ELj1ELj1ELj4ELj16ENS_18Kernel_traits_baseILj5120ES2_S2_fS2_fjLj128EEEEELb1ELb0ELb1ELb0EEEvNS_9FwdParamsE:
	.zero		760


//--------------------- .nv.constant0._ZN10layer_norm13ln_fwd_kernelINS_13Kernel_traitsI6__halfS2_fS2_fjLj5120ELj1ELj1ELj4ELj16ENS_18Kernel_traits_baseILj5120ES2_S2_fS2_fjLj128EEEEELb1ELb0ELb1ELb1EEEvNS_9FwdParamsE --------------------------
	.section	.nv.constant0._ZN10layer_norm13ln_fwd_kernelINS_13Kernel_traitsI6__halfS2_fS2_fjLj5120ELj1ELj1ELj4ELj16ENS_18Kernel_traits_baseILj5120ES2_S2_fS2_fjLj128EEEEELb1ELb0ELb1ELb1EEEvNS_9FwdParamsE,"a",@progbits
	.sectionflags	@""
	.align	4
.nv.constant0._ZN10layer_norm13ln_fwd_kernelINS_13Kernel_traitsI6__halfS2_fS2_fjLj5120ELj1ELj1ELj4ELj16ENS_18Kernel_traits_baseILj5120ES2_S2_fS2_fjLj128EEEEELb1ELb0ELb1ELb1EEEvNS_9FwdParamsE:
	.zero		760


//--------------------- .nv.constant0._ZN10layer_norm13ln_fwd_kernelINS_13Kernel_traitsI6__halfS2_fS2_fjLj5120ELj1ELj1ELj4ELj16ENS_18Kernel_traits_baseILj5120ES2_S2_fS2_fjLj128EEEEELb1ELb1ELb0ELb0EEEvNS_9FwdParamsE --------------------------
	.section	.nv.constant0._ZN10layer_norm13ln_fwd_kernelINS_13Kernel_traitsI6__halfS2_fS2_fjLj5120ELj1ELj1ELj4ELj16ENS_18Kernel_traits_baseILj5120ES2_S2_fS2_fjLj128EEEEELb1ELb1ELb0ELb0EEEvNS_9FwdParamsE,"a",@progbits
	.sectionflags	@""
	.align	4
.nv.constant0._ZN10layer_norm13ln_fwd_kernelINS_13Kernel_traitsI6__halfS2_fS2_fjLj5120ELj1ELj1ELj4ELj16ENS_18Kernel_traits_baseILj5120ES2_S2_fS2_fjLj128EEEEELb1ELb1ELb0ELb0EEEvNS_9FwdParamsE:
	.zero		760


//--------------------- .nv.constant0._ZN10layer_norm13ln_fwd_kernelINS_13Kernel_traitsI6__halfS2_fS2_fjLj5120ELj1ELj1ELj4ELj16ENS_18Kernel_traits_baseILj5120ES2_S2_fS2_fjLj128EEEEELb1ELb1ELb0ELb1EEEvNS_9FwdParamsE --------------------------
	.section	.nv.constant0._ZN10layer_norm13ln_fwd_kernelINS_13Kernel_traitsI6__halfS2_fS2_fjLj5120ELj1ELj1ELj4ELj16ENS_18Kernel_traits_baseILj5120ES2_S2_fS2_fjLj128EEEEELb1ELb1ELb0ELb1EEEvNS_9FwdParamsE,"a",@progbits
	.sectionflags	@""
	.align	4
.nv.constant0._ZN10layer_norm13ln_fwd_kernelINS_13Kernel_traitsI6__halfS2_fS2_fjLj5120ELj1ELj1ELj4ELj16ENS_18Kernel_traits_baseILj5120ES2_S2_fS2_fjLj128EEEEELb1ELb1ELb0ELb1EEEvNS_9FwdParamsE:
	.zero		760


//--------------------- .nv.constant0._ZN10layer_norm13ln_fwd_kernelINS_13Kernel_traitsI6__halfS2_fS2_fjLj5120ELj1ELj1ELj4ELj16ENS_18Kernel_traits_baseILj5120ES2_S2_fS2_fjLj128EEEEELb1ELb1ELb1ELb0EEEvNS_9FwdParamsE --------------------------
	.section	.nv.constant0._ZN10layer_norm13ln_fwd_kernelINS_13Kernel_traitsI6__halfS2_fS2_fjLj5120ELj1ELj1ELj4ELj16ENS_18Kernel_traits_baseILj5120ES2_S2_fS2_fjLj128EEEEELb1ELb1ELb1ELb0EEEvNS_9FwdParamsE,"a",@progbits
	.sectionflags	@""
	.align	4
.nv.constant0._ZN10layer_norm13ln_fwd_kernelINS_13Kernel_traitsI6__halfS2_fS2_fjLj5120ELj1ELj1ELj4ELj16ENS_18Kernel_traits_baseILj5120ES2_S2_fS2_fjLj128EEEEELb1ELb1ELb1ELb0EEEvNS_9FwdParamsE:
	.zero		760


//--------------------- .nv.constant0._ZN10layer_norm13ln_fwd_kernelINS_13Kernel_traitsI6__halfS2_fS2_fjLj5120ELj1ELj1ELj4ELj16ENS_18Kernel_traits_baseILj5120ES2_S2_fS2_fjLj128EEEEELb1ELb1ELb1ELb1EEEvNS_9FwdParamsE --------------------------
	.section	.nv.constant0._ZN10layer_norm13ln_fwd_kernelINS_13Kernel_traitsI6__halfS2_fS2_fjLj5120ELj1ELj1ELj4ELj16ENS_18Kernel_traits_baseILj5120ES2_S2_fS2_fjLj128EEEEELb1ELb1ELb1ELb1EEEvNS_9FwdParamsE,"a",@progbits
	.sectionflags	@""
	.align	4
.nv.constant0._ZN10layer_norm13ln_fwd_kernelINS_13Kernel_traitsI6__halfS2_fS2_fjLj5120ELj1ELj1ELj4ELj16ENS_18Kernel_traits_baseILj5120ES2_S2_fS2_fjLj128EEEEELb1ELb1ELb1ELb1EEEvNS_9FwdParamsE:
	.zero		760


//--------------------- .nv.constant0._ZN10layer_norm13ln_fwd_kernelINS_13Kernel_traitsIf6__halffS2_fjLj5120ELj1ELj1ELj4ELj16ENS_18Kernel_traits_baseILj5120EfS2_fS2_fjLj128EEEEELb0ELb0ELb0ELb0EEEvNS_9FwdParamsE --------------------------
	.section	.nv.constant0._ZN10layer_norm13ln_fwd_kernelINS_13Kernel_traitsIf6__halffS2_fjLj5120ELj1ELj1ELj4ELj16ENS_18Kernel_traits_baseILj5120EfS2_fS2_fjLj128EEEEELb0ELb0ELb0ELb0EEEvNS_9FwdParamsE,"a",@progbits
	.sectionflags	@""
	.align	4
.nv.constant0._ZN10layer_norm13ln_fwd_kernelINS_13Kernel_traitsIf6__halffS2_fjLj5120ELj1ELj1ELj4ELj16ENS_18Kernel_traits_baseILj5120EfS2_fS2_fjLj128EEEEELb0ELb0ELb0ELb0EEEvNS_9FwdParamsE:
	.zero		760


//--------------------- .nv.constant0._ZN10layer_norm13ln_fwd_kernelINS_13Kernel_traitsIf6__halffS2_fjLj5120ELj1ELj1ELj4ELj16ENS_18Kernel_traits_baseILj5120EfS2_fS2_fjLj128EEEEELb0ELb0ELb0ELb1EEEvNS_9FwdParamsE --------------------------
	.section	.nv.constant0._ZN10layer_norm13ln_fwd_kernelINS_13Kernel_traitsIf6__halffS2_fjLj5120ELj1ELj1ELj4ELj16ENS_18Kernel_traits_baseILj5120EfS2_fS2_fjLj128EEEEELb0ELb0ELb0ELb1EEEvNS_9FwdParamsE,"a",@progbits
	.sectionflags	@""
	.align	4
.nv.constant0._ZN10layer_norm13ln_fwd_kernelINS_13Kernel_traitsIf6__halffS2_fjLj5120ELj1ELj1ELj4ELj16ENS_18Kernel_traits_baseILj5120EfS2_fS2_fjLj128EEEEELb0ELb0ELb0ELb1EEEvNS_9FwdParamsE:
	.zero		760


//--------------------- .nv.constant0._ZN10layer_norm13ln_fwd_kernelINS_13Kernel_traitsIf6__halffS2_fjLj5120ELj1ELj1ELj4ELj16ENS_18Kernel_traits_baseILj5120EfS2_fS2_fjLj128EEEEELb0ELb0ELb1ELb0EEEvNS_9FwdParamsE --------------------------
	.section	.nv.constant0._ZN10layer_norm13ln_fwd_kernelINS_13Kernel_traitsIf6__halffS2_fjLj5120ELj1ELj1ELj4ELj16ENS_18Kernel_traits_baseILj5120EfS2_fS2_fjLj128EEEEELb0ELb0ELb1ELb0EEEvNS_9FwdParamsE,"a",@progbits
	.sectionflags	@""
	.align	4
.nv.constant0._ZN10layer_norm13ln_fwd_kernelINS_13Kernel_traitsIf6__halffS2_fjLj5120ELj1ELj1ELj4ELj16ENS_18Kernel_traits_baseILj5120EfS2_fS2_fjLj128EEEEELb0ELb0ELb1ELb0EEEvNS_9FwdParamsE:
	.zero		760


//--------------------- .nv.constant0._ZN10layer_norm13ln_fwd_kernelINS_13Kernel_traitsIf6__halffS2_fjLj5120ELj1ELj1ELj4ELj16ENS_18Kernel_traits_baseILj5120EfS2_fS2_fjLj128EEEEELb0ELb0ELb1ELb1EEEvNS_9FwdParamsE --------------------------
	.section	.nv.constant0._ZN10layer_norm13ln_fwd_kernelINS_13Kernel_traitsIf6__halffS2_fjLj5120ELj1ELj1ELj4ELj16ENS_18Kernel_traits_baseILj5120EfS2_fS2_fjLj128EEEEELb0ELb0ELb1ELb1EEEvNS_9FwdParamsE,"a",@progbits
	.sectionflags	@""
	.align	4
.nv.constant0._ZN10layer_norm13ln_fwd_kernelINS_13Kernel_traitsIf6__halffS2_fjLj5120ELj1ELj1ELj4ELj16ENS_18Kernel_traits_baseILj5120EfS2_fS2_fjLj128EEEEELb0ELb0ELb1ELb1EEEvNS_9FwdParamsE:
	.zero		760


//--------------------- .nv.constant0._ZN10layer_norm13ln_fwd_kernelINS_13Kernel_traitsIf6__halffS2_fjLj5120ELj1ELj1ELj4ELj16ENS_18Kernel_traits_baseILj5120EfS2_fS2_fjLj128EEEEELb0ELb1ELb0ELb0EEEvNS_9FwdParamsE --------------------------
	.section	.nv.constant0._ZN10layer_norm13ln_fwd_kernelINS_13Kernel_traitsIf6__halffS2_fjLj5120ELj1ELj1ELj4ELj16ENS_18Kernel_traits_baseILj5120EfS2_fS2_fjLj128EEEEELb0ELb1ELb0ELb0EEEvNS_9FwdParamsE,"a",@progbits
	.sectionflags	@""
	.align	4
.nv.constant0._ZN10layer_norm13ln_fwd_kernelINS_13Kernel_traitsIf6__halffS2_fjLj5120ELj1ELj1ELj4ELj16ENS_18Kernel_traits_baseILj5120EfS2_fS2_fjLj128EEEEELb0ELb1ELb0ELb0EEEvNS_9FwdParamsE:
	.zero		760


//--------------------- .nv.constant0._ZN10layer_norm13ln_fwd_kernelINS_13Kernel_traitsIf6__halffS2_fjLj5120ELj1ELj1ELj4ELj16ENS_18Kernel_traits_baseILj5120EfS2_fS2_fjLj128EEEEELb0ELb1ELb0ELb1EEEvNS_9FwdParamsE --------------------------
	.section	.nv.constant0._ZN10layer_norm13ln_fwd_kernelINS_13Kernel_traitsIf6__halffS2_fjLj5120ELj1ELj1ELj4ELj16ENS_18Kernel_traits_baseILj5120EfS2_fS2_fjLj128EEEEELb0ELb1ELb0ELb1EEEvNS_9FwdParamsE,"a",@progbits
	.sectionflags	@""
	.align	4
.nv.constant0._ZN10layer_norm13ln_fwd_kernelINS_13Kernel_traitsIf6__halffS2_fjLj5120ELj1ELj1ELj4ELj16ENS_18Kernel_traits_baseILj5120EfS2_fS2_fjLj128EEEEELb0ELb1ELb0ELb1EEEvNS_9FwdParamsE:
	.zero		760


//--------------------- .nv.constant0._ZN10layer_norm13ln_fwd_kernelINS_13Kernel_traitsIf6__halffS2_fjLj5120ELj1ELj1ELj4ELj16ENS_18Kernel_traits_baseILj5120EfS2_fS2_fjLj128EEEEELb0ELb1ELb1ELb0EEEvNS_9FwdParamsE --------------------------
	.section	.nv.constant0._ZN10layer_norm13ln_fwd_kernelINS_13Kernel_traitsIf6__halffS2_fjLj5120ELj1ELj1ELj4ELj16ENS_18Kernel_traits_baseILj5120EfS2_fS2_fjLj128EEEEELb0ELb1ELb1ELb0EEEvNS_9FwdParamsE,"a",@progbits
	.sectionflags	@""
	.align	4
.nv.constant0._ZN10layer_norm13ln_fwd_kernelINS_13Kernel_traitsIf6__halffS2_fjLj5120ELj1ELj1ELj4ELj16ENS_18Kernel_traits_baseILj5120EfS2_fS2_fjLj128EEEEELb0ELb1ELb1ELb0EEEvNS_9FwdParamsE:
	.zero		760


//--------------------- .nv.constant0._ZN10layer_norm13ln_fwd_kernelINS_13Kernel_traitsIf6__halffS2_fjLj5120ELj1ELj1ELj4ELj16ENS_18Kernel_traits_baseILj5120EfS2_fS2_fjLj128EEEEELb0ELb1ELb1ELb1EEEvNS_9FwdParamsE --------------------------
	.section	.nv.constant0._ZN10layer_norm13ln_fwd_kernelINS_13Kernel_traitsIf6__halffS2_fjLj5120ELj1ELj1ELj4ELj16ENS_18Kernel_traits_baseILj5120EfS2_fS2_fjLj128EEEEELb0ELb1ELb1ELb1EEEvNS_9FwdParamsE,"a",@progbits
	.sectionflags	@""
	.align	4
.nv.constant0._ZN10layer_norm13ln_fwd_kernelINS_13Kernel_traitsIf6__halffS2_fjLj5120ELj1ELj1ELj4ELj16ENS_18Kernel_traits_baseILj5120EfS2_fS2_fjLj128EEEEELb0ELb1ELb1ELb1EEEvNS_9FwdParamsE:
	.zero		760


//--------------------- .nv.constant0._ZN10layer_norm13ln_fwd_kernelINS_13Kernel_traitsIf6__halffS2_fjLj5120ELj1ELj1ELj4ELj16ENS_18Kernel_traits_baseILj5120EfS2_fS2_fjLj128EEEEELb1ELb0ELb0ELb0EEEvNS_9FwdParamsE --------------------------
	.section	.nv.constant0._ZN10layer_norm13ln_fwd_kernelINS_13Kernel_traitsIf6__halffS2_fjLj5120ELj1ELj1ELj4ELj16ENS_18Kernel_traits_baseILj5120EfS2_fS2_fjLj128EEEEELb1ELb0ELb0ELb0EEEvNS_9FwdParamsE,"a",@progbits
	.sectionflags	@""
	.align	4
.nv.constant0._ZN10layer_norm13ln_fwd_kernelINS_13Kernel_traitsIf6__halffS2_fjLj5120ELj1ELj1ELj4ELj16ENS_18Kernel_traits_baseILj5120EfS2_fS2_fjLj128EEEEELb1ELb0ELb0ELb0EEEvNS_9FwdParamsE:
	.zero		760


//--------------------- .nv.constant0._ZN10layer_norm13ln_fwd_kernelINS_13Kernel_traitsIf6__halffS2_fjLj5120ELj1ELj1ELj4ELj16ENS_18Kernel_traits_baseILj5120EfS2_fS2_fjLj128EEEEELb1ELb0ELb0ELb1EEEvNS_9FwdParamsE --------------------------
	.section	.nv.constant0._ZN10layer_norm13ln_fwd_kernelINS_13Kernel_traitsIf6__halffS2_fjLj5120ELj1ELj1ELj4ELj16ENS_18Kernel_traits_baseILj5120EfS2_fS2_fjLj128EEEEELb1ELb0ELb0ELb1EEEvNS_9FwdParamsE,"a",@progbits
	.sectionflags	@""
	.align	4
.nv.constant0._ZN10layer_norm13ln_fwd_kernelINS_13Kernel_traitsIf6__halffS2_fjLj5120ELj1ELj1ELj4ELj16ENS_18Kernel_traits_baseILj5120EfS2_fS2_fjLj128EEEEELb1ELb0ELb0ELb1EEEvNS_9FwdParamsE:
	.zero		760


//--------------------- .nv.constant0._ZN10layer_norm13ln_fwd_kernelINS_13Kernel_traitsIf6__halffS2_fjLj5120ELj1ELj1ELj4ELj16ENS_18Kernel_traits_baseILj5120EfS2_fS2_fjLj128EEEEELb1ELb0ELb1ELb0EEEvNS_9FwdParamsE --------------------------
	.section	.nv.constant0._ZN10layer_norm13ln_fwd_kernelINS_13Kernel_traitsIf6__halffS2_fjLj5120ELj1ELj1ELj4ELj16ENS_18Kernel_traits_baseILj5120EfS2_fS2_fjLj128EEEEELb1ELb0ELb1ELb0EEEvNS_9FwdParamsE,"a",@progbits
	.sectionflags	@""
	.align	4
.nv.constant0._ZN10layer_norm13ln_fwd_kernelINS_13Kernel_traitsIf6__halffS2_fjLj5120ELj1ELj1ELj4ELj16ENS_18Kernel_traits_baseILj5120EfS2_fS2_fjLj128EEEEELb1ELb0ELb1ELb0EEEvNS_9FwdParamsE:
	.zero		760


//--------------------- .nv.constant0._ZN10layer_norm13ln_fwd_kernelINS_13Kernel_traitsIf6__halffS2_fjLj5120ELj1ELj1ELj4ELj16ENS_18Kernel_traits_baseILj5120EfS2_fS2_fjLj128EEEEELb1ELb0ELb1ELb1EEEvNS_9FwdParamsE --------------------------
	.section	.nv.constant0._ZN10layer_norm13ln_fwd_kernelINS_13Kernel_traitsIf6__halffS2_fjLj5120ELj1ELj1ELj4ELj16ENS_18Kernel_traits_baseILj5120EfS2_fS2_fjLj128EEEEELb1ELb0ELb1ELb1EEEvNS_9FwdParamsE,"a",@progbits
	.sectionflags	@""
	.align	4
.nv.constant0._ZN10layer_norm13ln_fwd_kernelINS_13Kernel_traitsIf6__halffS2_fjLj5120ELj1ELj1ELj4ELj16ENS_18Kernel_traits_baseILj5120EfS2_fS2_fjLj128EEEEELb1ELb0ELb1ELb1EEEvNS_9FwdParamsE:
	.zero		760


//--------------------- .nv.constant0._ZN10layer_norm13ln_fwd_kernelINS_13Kernel_traitsIf6__halffS2_fjLj5120ELj1ELj1ELj4ELj16ENS_18Kernel_traits_baseILj5120EfS2_fS2_fjLj128EEEEELb1ELb1ELb0ELb0EEEvNS_9FwdParamsE --------------------------
	.section	.nv.constant0._ZN10layer_norm13ln_fwd_kernelINS_13Kernel_traitsIf6__halffS2_fjLj5120ELj1ELj1ELj4ELj16ENS_18Kernel_traits_baseILj5120EfS2_fS2_fjLj128EEEEELb1ELb1ELb0ELb0EEEvNS_9FwdParamsE,"a",@progbits
	.sectionflags	@""
	.align	4
.nv.constant0._ZN10layer_norm13ln_fwd_kernelINS_13Kernel_traitsIf6__halffS2_fjLj5120ELj1ELj1ELj4ELj16ENS_18Kernel_traits_baseILj5120EfS2_fS2_fjLj128EEEEELb1ELb1ELb0ELb0EEEvNS_9FwdParamsE:
	.zero		760


//--------------------- .nv.constant0._ZN10layer_norm13ln_fwd_kernelINS_13Kernel_traitsIf6__halffS2_fjLj5120ELj1ELj1ELj4ELj16ENS_18Kernel_traits_baseILj5120EfS2_fS2_fjLj128EEEEELb1ELb1ELb0ELb1EEEvNS_9FwdParamsE --------------------------
	.section	.nv.constant0._ZN10layer_norm13ln_fwd_kernelINS_13Kernel_traitsIf6__halffS2_fjLj5120ELj1ELj1ELj4ELj16ENS_18Kernel_traits_baseILj5120EfS2_fS2_fjLj128EEEEELb1ELb1ELb0ELb1EEEvNS_9FwdParamsE,"a",@progbits
	.sectionflags	@""
	.align	4
.nv.constant0._ZN10layer_norm13ln_fwd_kernelINS_13Kernel_traitsIf6__halffS2_fjLj5120ELj1ELj1ELj4ELj16ENS_18Kernel_traits_baseILj5120EfS2_fS2_fjLj128EEEEELb1ELb1ELb0ELb1EEEvNS_9FwdParamsE:
	.zero		760


//--------------------- .nv.constant0._ZN10layer_norm13ln_fwd_kernelINS_13Kernel_traitsIf6__halffS2_fjLj5120ELj1ELj1ELj4ELj16ENS_18Kernel_traits_baseILj5120EfS2_fS2_fjLj128EEEEELb1ELb1ELb1ELb0EEEvNS_9FwdParamsE --------------------------
	.section	.nv.constant0._ZN10layer_norm13ln_fwd_kernelINS_13Kernel_traitsIf6__halffS2_fjLj5120ELj1ELj1ELj4ELj16ENS_18Kernel_traits_baseILj5120EfS2_fS2_fjLj128EEEEELb1ELb1ELb1ELb0EEEvNS_9FwdParamsE,"a",@progbits
	.sectionflags	@""
	.align	4
.nv.constant0._ZN10layer_norm13ln_fwd_kernelINS_13Kernel_traitsIf6__halffS2_fjLj5120ELj1ELj1ELj4ELj16ENS_18Kernel_traits_baseILj5120EfS2_fS2_fjLj128EEEEELb1ELb1ELb1ELb0EEEvNS_9FwdParamsE:
	.zero		760


//--------------------- .nv.constant0._ZN10layer_norm13ln_fwd_kernelINS_13Kernel_traitsIf6__halffS2_fjLj5120ELj1ELj1ELj4ELj16ENS_18Kernel_traits_baseILj5120EfS2_fS2_fjLj128EEEEELb1ELb1ELb1ELb1EEEvNS_9FwdParamsE --------------------------
	.section	.nv.constant0._ZN10layer_norm13ln_fwd_kernelINS_13Kernel_traitsIf6__halffS2_fjLj5120ELj1ELj1ELj4ELj16ENS_18Kernel_traits_baseILj5120EfS2_fS2_fjLj128EEEEELb1ELb1ELb1ELb1EEEvNS_9FwdParamsE,"a",@progbits
	.sectionflags	@""
	.align	4
.nv.constant0._ZN10layer_norm13ln_fwd_kernelINS_13Kernel_traitsIf6__halffS2_fjLj5120ELj1ELj1ELj4ELj16ENS_18Kernel_traits_baseILj5120EfS2_fS2_fjLj128EEEEELb1ELb1ELb1ELb1EEEvNS_9FwdParamsE:
	.zero		760


//--------------------- .nv.constant0._ZN10layer_norm13ln_fwd_kernelINS_13Kernel_traitsI6__halfffffjLj5120ELj1ELj1ELj4ELj16ENS_18Kernel_traits_baseILj5120ES2_ffffjLj128EEEEELb0ELb0ELb0ELb0EEEvNS_9FwdParamsE --------------------------
	.section	.nv.constant0._ZN10layer_norm13ln_fwd_kernelINS_13Kernel_traitsI6__halfffffjLj5120ELj1ELj1ELj4ELj16ENS_18Kernel_traits_baseILj5120ES2_ffffjLj128EEEEELb0ELb0ELb0ELb0EEEvNS_9FwdParamsE,"a",@progbits
	.sectionflags	@""
	.align	4
.nv.constant0._ZN10layer_norm13ln_fwd_kernelINS_13Kernel_traitsI6__halfffffjLj5120ELj1ELj1ELj4ELj16ENS_18Kernel_traits_baseILj5120ES2_ffffjLj128EEEEELb0ELb0ELb0ELb0EEEvNS_9FwdParamsE:
	.zero		760


//--------------------- .nv.constant0._ZN10layer_norm13ln_fwd_kernelINS_13Kernel_traitsI6__halfffffjLj5120ELj1ELj1ELj4ELj16ENS_18Kernel_traits_baseILj5120ES2_ffffjLj128EEEEELb0ELb0ELb0ELb1EEEvNS_9FwdParamsE --------------------------
	.section	.nv.constant0._ZN10layer_norm13ln_fwd_kernelINS_13Kernel_traitsI6__halfffffjLj5120ELj1ELj1ELj4ELj16ENS_18Kernel_traits_baseILj5120ES2_ffffjLj128EEEEELb0ELb0ELb0ELb1EEEvNS_9FwdParamsE,"a",@progbits
	.sectionflags	@""
	.align	4
.nv.constant0._ZN10layer_norm13ln_fwd_kernelINS_13Kernel_traitsI6__halfffffjLj5120ELj1ELj1ELj4ELj16ENS_18Kernel_traits_baseILj5120ES2_ffffjLj128EEEEELb0ELb0ELb0ELb1EEEvNS_9FwdParamsE:
	.zero		760


//--------------------- .nv.constant0._ZN10layer_norm13ln_fwd_kernelINS_13Kernel_traitsI6__halfffffjLj5120ELj1ELj1ELj4ELj16ENS_18Kernel_traits_baseILj5120ES2_ffffjLj128EEEEELb0ELb0ELb1ELb0EEEvNS_9FwdParamsE --------------------------
	.section	.nv.constant0._ZN10layer_norm13ln_fwd_kernelINS_13Kernel_traitsI6__halfffffjLj5120ELj1ELj1ELj4ELj16ENS_18Kernel_traits_baseILj5120ES2_ffffjLj128EEEEELb0ELb0ELb1ELb0EEEvNS_9FwdParamsE,"a",@progbits
	.sectionflags	@""
	.align	4
.nv.constant0._ZN10layer_norm13ln_fwd_kernelINS_13Kernel_traitsI6__halfffffjLj5120ELj1ELj1ELj4ELj16ENS_18Kernel_traits_baseILj5120ES2_ffffjLj128EEEEELb0ELb0ELb1ELb0EEEvNS_9FwdParamsE:
	.zero		760


//--------------------- .nv.constant0._ZN10layer_norm13ln_fwd_kernelINS_13Kernel_traitsI6__halfffffjLj5120ELj1ELj1ELj4ELj16ENS_18Kernel_traits_baseILj5120ES2_ffffjLj128EEEEELb0ELb0ELb1ELb1EEEvNS_9FwdParamsE --------------------------
	.section	.nv.constant0._ZN10layer_norm13ln_fwd_kernelINS_13Kernel_traitsI6__halfffffjLj5120ELj1ELj1ELj4ELj16ENS_18Kernel_traits_baseILj5120ES2_ffffjLj128EEEEELb0ELb0ELb1ELb1EEEvNS_9FwdParamsE,"a",@progbits
	.sectionflags	@""
	.align	4
.nv.constant0._ZN10layer_norm13ln_fwd_kernelINS_13Kernel_traitsI6__halfffffjLj5120ELj1ELj1ELj4ELj16ENS_18Kernel_traits_baseILj5120ES2_ffffjLj128EEEEELb0ELb0ELb1ELb1EEEvNS_9FwdParamsE:
	.zero		760


//--------------------- .nv.constant0._ZN10layer_norm13ln_fwd_kernelINS_13Kernel_traitsI6__halfffffjLj5120ELj1ELj1ELj4ELj16ENS_18Kernel_traits_baseILj5120ES2_ffffjLj128EEEEELb0ELb1ELb0ELb0EEEvNS_9FwdParamsE --------------------------
	.section	.nv.constant0._ZN10layer_norm13ln_fwd_kernelINS_13Kernel_traitsI6__halfffffjLj5120ELj1ELj1ELj4ELj16ENS_18Kernel_traits_baseILj5120ES2_ffffjLj128EEEEELb0ELb1ELb0ELb0EEEvNS_9FwdParamsE,"a",@progbits
	.sectionflags	@""
	.align	4
.nv.constant0._ZN10layer_norm13ln_fwd_kernelINS_13Kernel_traitsI6__halfffffjLj5120ELj1ELj1ELj4ELj16ENS_18Kernel_traits_baseILj5120ES2_ffffjLj128EEEEELb0ELb1ELb0ELb0EEEvNS_9FwdParamsE:
	.zero		760


//--------------------- .nv.constant0._ZN10layer_norm13ln_fwd_kernelINS_13Kernel_traitsI6__halfffffjLj5120ELj1ELj1ELj4ELj16ENS_18Kernel_traits_baseILj5120ES2_ffffjLj128EEEEELb0ELb1ELb0ELb1EEEvNS_9FwdParamsE --------------------------
	.section	.nv.constant0._ZN10layer_norm13ln_fwd_kernelINS_13Kernel_traitsI6__halfffffjLj5120ELj1ELj1ELj4ELj16ENS_18Kernel_traits_baseILj5120ES2_ffffjLj128EEEEELb0ELb1ELb0ELb1EEEvNS_9FwdParamsE,"a",@progbits
	.sectionflags	@""
	.align	4
.nv.constant0._ZN10layer_norm13ln_fwd_kernelINS_13Kernel_traitsI6__halfffffjLj5120ELj1ELj1ELj4ELj16ENS_18Kernel_traits_baseILj5120ES2_ffffjLj128EEEEELb0ELb1ELb0ELb1EEEvNS_9FwdParamsE:
	.zero		760


//--------------------- .nv.constant0._ZN10layer_norm13ln_fwd_kernelINS_13Kernel_traitsI6__halfffffjLj5120ELj1ELj1ELj4ELj16ENS_18Kernel_traits_baseILj5120ES2_ffffjLj128EEEEELb0ELb1ELb1ELb0EEEvNS_9FwdParamsE --------------------------
	.section	.nv.constant0._ZN10layer_norm13ln_fwd_kernelINS_13Kernel_traitsI6__halfffffjLj5120ELj1ELj1ELj4ELj16ENS_18Kernel_traits_baseILj5120ES2_ffffjLj128EEEEELb0ELb1ELb1ELb0EEEvNS_9FwdParamsE,"a",@progbits
	.sectionflags	@""
	.align	4
.nv.constant0._ZN10layer_norm13ln_fwd_kernelINS_13Kernel_traitsI6__halfffffjLj5120ELj1ELj1ELj4ELj16ENS_18Kernel_traits_baseILj5120ES2_ffffjLj128EEEEELb0ELb1ELb1ELb0EEEvNS_9FwdParamsE:
	.zero		760


//--------------------- .nv.constant0._ZN10layer_norm13ln_fwd_kernelINS_13Kernel_traitsI6__halfffffjLj5120ELj1ELj1ELj4ELj16ENS_18Kernel_traits_baseILj5120ES2_ffffjLj128EEEEELb0ELb1ELb1ELb1EEEvNS_9FwdParamsE --------------------------
	.section	.nv.constant0._ZN10layer_norm13ln_fwd_kernelINS_13Kernel_traitsI6__halfffffjLj5120ELj1ELj1ELj4ELj16ENS_18Kernel_traits_baseILj5120ES2_ffffjLj128EEEEELb0ELb1ELb1ELb1EEEvNS_9FwdParamsE,"a",@progbits
	.sectionflags	@""
	.align	4
.nv.constant0._ZN10layer_norm13ln_fwd_kernelINS_13Kernel_traitsI6__halfffffjLj5120ELj1ELj1ELj4ELj16ENS_18Kernel_traits_baseILj5120ES2_ffffjLj128EEEEELb0ELb1ELb1ELb1EEEvNS_9FwdParamsE:
	.zero		760


//--------------------- .nv.constant0._ZN10layer_norm13ln_fwd_kernelINS_13Kernel_traitsI6__halfffffjLj5120ELj1ELj1ELj4ELj16ENS_18Kernel_traits_baseILj5120ES2_ffffjLj128EEEEELb1ELb0ELb0ELb0EEEvNS_9FwdParamsE --------------------------
	.section	.nv.constant0._ZN10layer_norm13ln_fwd_kernelINS_13Kernel_traitsI6__halfffffjLj5120ELj1ELj1ELj4ELj16ENS_18Kernel_traits_baseILj5120ES2_ffffjLj128EEEEELb1ELb0ELb0ELb0EEEvNS_9FwdParamsE,"a",@progbits
	.sectionflags	@""
	.align	4
.nv.constant0._ZN10layer_norm13ln_fwd_kernelINS_13Kernel_traitsI6__halfffffjLj5120ELj1ELj1ELj4ELj16ENS_18Kernel_traits_baseILj5120ES2_ffffjLj128EEEEELb1ELb0ELb0ELb0EEEvNS_9FwdParamsE:
	.zero		760


//--------------------- .nv.constant0._ZN10layer_norm13ln_fwd_kernelINS_13Kernel_traitsI6__halfffffjLj5120ELj1ELj1ELj4ELj16ENS_18Kernel_traits_baseILj5120ES2_ffffjLj128EEEEELb1ELb0ELb0ELb1EEEvNS_9FwdParamsE --------------------------
	.section	.nv.constant0._ZN10layer_norm13ln_fwd_kernelINS_13Kernel_traitsI6__halfffffjLj5120ELj1ELj1ELj4ELj16ENS_18Kernel_traits_baseILj5120ES2_ffffjLj128EEEEELb1ELb0ELb0ELb1EEEvNS_9FwdParamsE,"a",@progbits
	.sectionflags	@""
	.align	4
.nv.constant0._ZN10layer_norm13ln_fwd_kernelINS_13Kernel_traitsI6__halfffffjLj5120ELj1ELj1ELj4ELj16ENS_18Kernel_traits_baseILj5120ES2_ffffjLj128EEEEELb1ELb0ELb0ELb1EEEvNS_9FwdParamsE:
	.zero		760


//--------------------- .nv.constant0._ZN10layer_norm13ln_fwd_kernelINS_13Kernel_traitsI6__halfffffjLj5120ELj1ELj1ELj4ELj16ENS_18Kernel_traits_baseILj5120ES2_ffffjLj128EEEEELb1ELb0ELb1ELb0EEEvNS_9FwdParamsE --------------------------
	.section	.nv.constant0._ZN10layer_norm13ln_fwd_kernelINS_13Kernel_traitsI6__halfffffjLj5120ELj1ELj1ELj4ELj16ENS_18Kernel_traits_baseILj5120ES2_ffffjLj128EEEEELb1ELb0ELb1ELb0EEEvNS_9FwdParamsE,"a",@progbits
	.sectionflags	@""
	.align	4
.nv.constant0._ZN10layer_norm13ln_fwd_kernelINS_13Kernel_traitsI6__halfffffjLj5120ELj1ELj1ELj4ELj16ENS_18Kernel_traits_baseILj5120ES2_ffffjLj128EEEEELb1ELb0ELb1ELb0EEEvNS_9FwdParamsE:
	.zero		760


//--------------------- .nv.constant0._ZN10layer_norm13ln_fwd_kernelINS_13Kernel_traitsI6__halfffffjLj5120ELj1ELj1ELj4ELj16ENS_18Kernel_traits_baseILj5120ES2_ffffjLj128EEEEELb1ELb0ELb1ELb1EEEvNS_9FwdParamsE --------------------------
	.section	.nv.constant0._ZN10layer_norm13ln_fwd_kernelINS_13Kernel_traitsI6__halfffffjLj5120ELj1ELj1ELj4ELj16ENS_18Kernel_traits_baseILj5120ES2_ffffjLj128EEEEELb1ELb0ELb1ELb1EEEvNS_9FwdParamsE,"a",@progbits
	.sectionflags	@""
	.align	4
.nv.constant0._ZN10layer_norm13ln_fwd_kernelINS_13Kernel_traitsI6__halfffffjLj5120ELj1ELj1ELj4ELj16ENS_18Kernel_traits_baseILj5120ES2_ffffjLj128EEEEELb1ELb0ELb1ELb1EEEvNS_9FwdParamsE:
	.zero		760


//--------------------- .nv.constant0._ZN10layer_norm13ln_fwd_kernelINS_13Kernel_traitsI6__halfffffjLj5120ELj1ELj1ELj4ELj16ENS_18Kernel_traits_baseILj5120ES2_ffffjLj128EEEEELb1ELb1ELb0ELb0EEEvNS_9FwdParamsE --------------------------
	.section	.nv.constant0._ZN10layer_norm13ln_fwd_kernelINS_13Kernel_traitsI6__halfffffjLj5120ELj1ELj1ELj4ELj16ENS_18Kernel_traits_baseILj5120ES2_ffffjLj128EEEEELb1ELb1ELb0ELb0EEEvNS_9FwdParamsE,"a",@progbits
	.sectionflags	@""
	.align	4
.nv.constant0._ZN10layer_norm13ln_fwd_kernelINS_13Kernel_traitsI6__halfffffjLj5120ELj1ELj1ELj4ELj16ENS_18Kernel_traits_baseILj5120ES2_ffffjLj128EEEEELb1ELb1ELb0ELb0EEEvNS_9FwdParamsE:
	.zero		760


//--------------------- .nv.constant0._ZN10layer_norm13ln_fwd_kernelINS_13Kernel_traitsI6__halfffffjLj5120ELj1ELj1ELj4ELj16ENS_18Kernel_traits_baseILj5120ES2_ffffjLj128EEEEELb1ELb1ELb0ELb1EEEvNS_9FwdParamsE --------------------------
	.section	.nv.constant0._ZN10layer_norm13ln_fwd_kernelINS_13Kernel_traitsI6__halfffffjLj5120ELj1ELj1ELj4ELj16ENS_18Kernel_traits_baseILj5120ES2_ffffjLj128EEEEELb1ELb1ELb0ELb1EEEvNS_9FwdParamsE,"a",@progbits
	.sectionflags	@""
	.align	4
.nv.constant0._ZN10layer_norm13ln_fwd_kernelINS_13Kernel_traitsI6__halfffffjLj5120ELj1ELj1ELj4ELj16ENS_18Kernel_traits_baseILj5120ES2_ffffjLj128EEEEELb1ELb1ELb0ELb1EEEvNS_9FwdParamsE:
	.zero		760


//--------------------- .nv.constant0._ZN10layer_norm13ln_fwd_kernelINS_13Kernel_traitsI6__halfffffjLj5120ELj1ELj1ELj4ELj16ENS_18Kernel_traits_baseILj5120ES2_ffffjLj128EEEEELb1ELb1ELb1ELb0EEEvNS_9FwdParamsE --------------------------
	.section	.nv.constant0._ZN10layer_norm13ln_fwd_kernelINS_13Kernel_traitsI6__halfffffjLj5120ELj1ELj1ELj4ELj16ENS_18Kernel_traits_baseILj5120ES2_ffffjLj128EEEEELb1ELb1ELb1ELb0EEEvNS_9FwdParamsE,"a",@progbits
	.sectionflags	@""
	.align	4
.nv.constant0._ZN10layer_norm13ln_fwd_kernelINS_13Kernel_traitsI6__halfffffjLj5120ELj1ELj1ELj4ELj16ENS_18Kernel_traits_baseILj5120ES2_ffffjLj128EEEEELb1ELb1ELb1ELb0EEEvNS_9FwdParamsE:
	.zero		760


//--------------------- .nv.constant0._ZN10layer_norm13ln_fwd_kernelINS_13Kernel_traitsI6__halfffffjLj5120ELj1ELj1ELj4ELj16ENS_18Kernel_traits_baseILj5120ES2_ffffjLj128EEEEELb1ELb1ELb1ELb1EEEvNS_9FwdParamsE --------------------------
	.section	.nv.constant0._ZN10layer_norm13ln_fwd_kernelINS_13Kernel_traitsI6__halfffffjLj5120ELj1ELj1ELj4ELj16ENS_18Kernel_traits_baseILj5120ES2_ffffjLj128EEEEELb1ELb1ELb1ELb1EEEvNS_9FwdParamsE,"a",@progbits
	.sectionflags	@""
	.align	4
.nv.constant0._ZN10layer_norm13ln_fwd_kernelINS_13Kernel_traitsI6__halfffffjLj5120ELj1ELj1ELj4ELj16ENS_18Kernel_traits_baseILj5120ES2_ffffjLj128EEEEELb1ELb1ELb1ELb1EEEvNS_9FwdParamsE:
	.zero		760


//--------------------- .nv.constant0._ZN10layer_norm13ln_fwd_kernelINS_13Kernel_traitsIfffffjLj5120ELj1ELj1ELj4ELj16ENS_18Kernel_traits_baseILj5120EfffffjLj128EEEEELb0ELb0ELb0ELb0EEEvNS_9FwdParamsE --------------------------
	.section	.nv.constant0._ZN10layer_norm13ln_fwd_kernelINS_13Kernel_traitsIfffffjLj5120ELj1ELj1ELj4ELj16ENS_18Kernel_traits_baseILj5120EfffffjLj128EEEEELb0ELb0ELb0ELb0EEEvNS_9FwdParamsE,"a",@progbits
	.sectionflags	@""
	.align	4
.nv.constant0._ZN10layer_norm13ln_fwd_kernelINS_13Kernel_traitsIfffffjLj5120ELj1ELj1ELj4ELj16ENS_18Kernel_traits_baseILj5120EfffffjLj128EEEEELb0ELb0ELb0ELb0EEEvNS_9FwdParamsE:
	.zero		760


//--------------------- .nv.constant0._ZN10layer_norm13ln_fwd_kernelINS_13Kernel_traitsIfffffjLj5120ELj1ELj1ELj4ELj16ENS_18Kernel_traits_baseILj5120EfffffjLj128EEEEELb0ELb0ELb0ELb1EEEvNS_9FwdParamsE --------------------------
	.section	.nv.constant0._ZN10layer_norm13ln_fwd_kernelINS_13Kernel_traitsIfffffjLj5120ELj1ELj1ELj4ELj16ENS_18Kernel_traits_baseILj5120EfffffjLj128EEEEELb0ELb0ELb0ELb1EEEvNS_9FwdParamsE,"a",@progbits
	.sectionflags	@""
	.align	4
.nv.constant0._ZN10layer_norm13ln_fwd_kernelINS_13Kernel_traitsIfffffjLj5120ELj1ELj1ELj4ELj16ENS_18Kernel_traits_baseILj5120EfffffjLj128EEEEELb0ELb0ELb0ELb1EEEvNS_9FwdParamsE:
	.zero		760


//--------------------- .nv.constant0._ZN10layer_norm13ln_fwd_kernelINS_13Kernel_traitsIfffffjLj5120ELj1ELj1ELj4ELj16ENS_18Kernel_traits_baseILj5120EfffffjLj128EEEEELb0ELb0ELb1ELb0EEEvNS_9FwdParamsE --------------------------
	.section	.nv.constant0._ZN10layer_norm13ln_fwd_kernelINS_13Kernel_traitsIfffffjLj5120ELj1ELj1ELj4ELj16ENS_18Kernel_traits_baseILj5120EfffffjLj128EEEEELb0ELb0ELb1ELb0EEEvNS_9FwdParamsE,"a",@progbits
	.sectionflags	@""
	.align	4
.nv.constant0._ZN10layer_norm13ln_fwd_kernelINS_13Kernel_traitsIfffffjLj5120ELj1ELj1ELj4ELj16ENS_18Kernel_traits_baseILj5120EfffffjLj128EEEEELb0ELb0ELb1ELb0EEEvNS_9FwdParamsE:
	.zero		760


//--------------------- .nv.constant0._ZN10layer_norm13ln_fwd_kernelINS_13Kernel_traitsIfffffjLj5120ELj1ELj1ELj4ELj16ENS_18Kernel_traits_baseILj5120EfffffjLj128EEEEELb0ELb0ELb1ELb1EEEvNS_9FwdParamsE --------------------------
	.section	.nv.constant0._ZN10layer_norm13ln_fwd_kernelINS_13Kernel_traitsIfffffjLj5120ELj1ELj1ELj4ELj16ENS_18Kernel_traits_baseILj5120EfffffjLj128EEEEELb0ELb0ELb1ELb1EEEvNS_9FwdParamsE,"a",@progbits
	.sectionflags	@""
	.align	4
.nv.constant0._ZN10layer_norm13ln_fwd_kernelINS_13Kernel_traitsIfffffjLj5120ELj1ELj1ELj4ELj16ENS_18Kernel_traits_baseILj5120EfffffjLj128EEEEELb0ELb0ELb1ELb1EEEvNS_9FwdParamsE:
	.zero		760


//--------------------- .nv.constant0._ZN10layer_norm13ln_fwd_kernelINS_13Kernel_traitsIfffffjLj5120ELj1ELj1ELj4ELj16ENS_18Kernel_traits_baseILj5120EfffffjLj128EEEEELb0ELb1ELb0ELb0EEEvNS_9FwdParamsE --------------------------
	.section	.nv.constant0._ZN10layer_norm13ln_fwd_kernelINS_13Kernel_traitsIfffffjLj5120ELj1ELj1ELj4ELj16ENS_18Kernel_traits_baseILj5120EfffffjLj128EEEEELb0ELb1ELb0ELb0EEEvNS_9FwdParamsE,"a",@progbits
	.sectionflags	@""
	.align	4
.nv.constant0._ZN10layer_norm13ln_fwd_kernelINS_13Kernel_traitsIfffffjLj5120ELj1ELj1ELj4ELj16ENS_18Kernel_traits_baseILj5120EfffffjLj128EEEEELb0ELb1ELb0ELb0EEEvNS_9FwdParamsE:
	.zero		760


//--------------------- .nv.constant0._ZN10layer_norm13ln_fwd_kernelINS_13Kernel_traitsIfffffjLj5120ELj1ELj1ELj4ELj16ENS_18Kernel_traits_baseILj5120EfffffjLj128EEEEELb0ELb1ELb0ELb1EEEvNS_9FwdParamsE --------------------------
	.section	.nv.constant0._ZN10layer_norm13ln_fwd_kernelINS_13Kernel_traitsIfffffjLj5120ELj1ELj1ELj4ELj16ENS_18Kernel_traits_baseILj5120EfffffjLj128EEEEELb0ELb1ELb0ELb1EEEvNS_9FwdParamsE,"a",@progbits
	.sectionflags	@""
	.align	4
.nv.constant0._ZN10layer_norm13ln_fwd_kernelINS_13Kernel_traitsIfffffjLj5120ELj1ELj1ELj4ELj16ENS_18Kernel_traits_baseILj5120EfffffjLj128EEEEELb0ELb1ELb0ELb1EEEvNS_9FwdParamsE:
	.zero		760


//--------------------- .nv.constant0._ZN10layer_norm13ln_fwd_kernelINS_13Kernel_traitsIfffffjLj5120ELj1ELj1ELj4ELj16ENS_18Kernel_traits_baseILj5120EfffffjLj128EEEEELb0ELb1ELb1ELb0EEEvNS_9FwdParamsE --------------------------
	.section	.nv.constant0._ZN10layer_norm13ln_fwd_kernelINS_13Kernel_traitsIfffffjLj5120ELj1ELj1ELj4ELj16ENS_18Kernel_traits_baseILj5120EfffffjLj128EEEEELb0ELb1ELb1ELb0EEEvNS_9FwdParamsE,"a",@progbits
	.sectionflags	@""
	.align	4
.nv.constant0._ZN10layer_norm13ln_fwd_kernelINS_13Kernel_traitsIfffffjLj5120ELj1ELj1ELj4ELj16ENS_18Kernel_traits_baseILj5120EfffffjLj128EEEEELb0ELb1ELb1ELb0EEEvNS_9FwdParamsE:
	.zero		760


//--------------------- .nv.constant0._ZN10layer_norm13ln_fwd_kernelINS_13Kernel_traitsIfffffjLj5120ELj1ELj1ELj4ELj16ENS_18Kernel_traits_baseILj5120EfffffjLj128EEEEELb0ELb1ELb1ELb1EEEvNS_9FwdParamsE --------------------------
	.section	.nv.constant0._ZN10layer_norm13ln_fwd_kernelINS_13Kernel_traitsIfffffjLj5120ELj1ELj1ELj4ELj16ENS_18Kernel_traits_baseILj5120EfffffjLj128EEEEELb0ELb1ELb1ELb1EEEvNS_9FwdParamsE,"a",@progbits
	.sectionflags	@""
	.align	4
.nv.constant0._ZN10layer_norm13ln_fwd_kernelINS_13Kernel_traitsIfffffjLj5120ELj1ELj1ELj4ELj16ENS_18Kernel_traits_baseILj5120EfffffjLj128EEEEELb0ELb1ELb1ELb1EEEvNS_9FwdParamsE:
	.zero		760


//--------------------- .nv.constant0._ZN10layer_norm13ln_fwd_kernelINS_13Kernel_traitsIfffffjLj5120ELj1ELj1ELj4ELj16ENS_18Kernel_traits_baseILj5120EfffffjLj128EEEEELb1ELb0ELb0ELb0EEEvNS_9FwdParamsE --------------------------
	.section	.nv.constant0._ZN10layer_norm13ln_fwd_kernelINS_13Kernel_traitsIfffffjLj5120ELj1ELj1ELj4ELj16ENS_18Kernel_traits_baseILj5120EfffffjLj128EEEEELb1ELb0ELb0ELb0EEEvNS_9FwdParamsE,"a",@progbits
	.sectionflags	@""
	.align	4
.nv.constant0._ZN10layer_norm13ln_fwd_kernelINS_13Kernel_traitsIfffffjLj5120ELj1ELj1ELj4ELj16ENS_18Kernel_traits_baseILj5120EfffffjLj128EEEEELb1ELb0ELb0ELb0EEEvNS_9FwdParamsE:
	.zero		760


//--------------------- .nv.constant0._ZN10layer_norm13ln_fwd_kernelINS_13Kernel_traitsIfffffjLj5120ELj1ELj1ELj4ELj16ENS_18Kernel_traits_baseILj5120EfffffjLj128EEEEELb1ELb0ELb0ELb1EEEvNS_9FwdParamsE --------------------------
	.section	.nv.constant0._ZN10layer_norm13ln_fwd_kernelINS_13Kernel_traitsIfffffjLj5120ELj1ELj1ELj4ELj16ENS_18Kernel_traits_baseILj5120EfffffjLj128EEEEELb1ELb0ELb0ELb1EEEvNS_9FwdParamsE,"a",@progbits
	.sectionflags	@""
	.align	4
.nv.constant0._ZN10layer_norm13ln_fwd_kernelINS_13Kernel_traitsIfffffjLj5120ELj1ELj1ELj4ELj16ENS_18Kernel_traits_baseILj5120EfffffjLj128EEEEELb1ELb0ELb0ELb1EEEvNS_9FwdParamsE:
	.zero		760


//--------------------- .nv.constant0._ZN10layer_norm13ln_fwd_kernelINS_13Kernel_traitsIfffffjLj5120ELj1ELj1ELj4ELj16ENS_18Kernel_traits_baseILj5120EfffffjLj128EEEEELb1ELb0ELb1ELb0EEEvNS_9FwdParamsE --------------------------
	.section	.nv.constant0._ZN10layer_norm13ln_fwd_kernelINS_13Kernel_traitsIfffffjLj5120ELj1ELj1ELj4ELj16ENS_18Kernel_traits_baseILj5120EfffffjLj128EEEEELb1ELb0ELb1ELb0EEEvNS_9FwdParamsE,"a",@progbits
	.sectionflags	@""
	.align	4
.nv.constant0._ZN10layer_norm13ln_fwd_kernelINS_13Kernel_traitsIfffffjLj5120ELj1ELj1ELj4ELj16ENS_18Kernel_traits_baseILj5120EfffffjLj128EEEEELb1ELb0ELb1ELb0EEEvNS_9FwdParamsE:
	.zero		760


//--------------------- .nv.constant0._ZN10layer_norm13ln_fwd_kernelINS_13Kernel_traitsIfffffjLj5120ELj1ELj1ELj4ELj16ENS_18Kernel_traits_baseILj5120EfffffjLj128EEEEELb1ELb0ELb1ELb1EEEvNS_9FwdParamsE --------------------------
	.section	.nv.constant0._ZN10layer_norm13ln_fwd_kernelINS_13Kernel_traitsIfffffjLj5120ELj1ELj1ELj4ELj16ENS_18Kernel_traits_baseILj5120EfffffjLj128EEEEELb1ELb0ELb1ELb1EEEvNS_9FwdParamsE,"a",@progbits
	.sectionflags	@""
	.align	4
.nv.constant0._ZN10layer_norm13ln_fwd_kernelINS_13Kernel_traitsIfffffjLj5120ELj1ELj1ELj4ELj16ENS_18Kernel_traits_baseILj5120EfffffjLj128EEEEELb1ELb0ELb1ELb1EEEvNS_9FwdParamsE:
	.zero		760


//--------------------- .nv.constant0._ZN10layer_norm13ln_fwd_kernelINS_13Kernel_traitsIfffffjLj5120ELj1ELj1ELj4ELj16ENS_18Kernel_traits_baseILj5120EfffffjLj128EEEEELb1ELb1ELb0ELb0EEEvNS_9FwdParamsE --------------------------
	.section	.nv.constant0._ZN10layer_norm13ln_fwd_kernelINS_13Kernel_traitsIfffffjLj5120ELj1ELj1ELj4ELj16ENS_18Kernel_traits_baseILj5120EfffffjLj128EEEEELb1ELb1ELb0ELb0EEEvNS_9FwdParamsE,"a",@progbits
	.sectionflags	@""
	.align	4
.nv.constant0._ZN10layer_norm13ln_fwd_kernelINS_13Kernel_traitsIfffffjLj5120ELj1ELj1ELj4ELj16ENS_18Kernel_traits_baseILj5120EfffffjLj128EEEEELb1ELb1ELb0ELb0EEEvNS_9FwdParamsE:
	.zero		760


//--------------------- .nv.constant0._ZN10layer_norm13ln_fwd_kernelINS_13Kernel_traitsIfffffjLj5120ELj1ELj1ELj4ELj16ENS_18Kernel_traits_baseILj5120EfffffjLj128EEEEELb1ELb1ELb0ELb1EEEvNS_9FwdParamsE --------------------------
	.section	.nv.constant0._ZN10layer_norm13ln_fwd_kernelINS_13Kernel_traitsIfffffjLj5120ELj1ELj1ELj4ELj16ENS_18Kernel_traits_baseILj5120EfffffjLj128EEEEELb1ELb1ELb0ELb1EEEvNS_9FwdParamsE,"a",@progbits
	.sectionflags	@""
	.align	4
.nv.constant0._ZN10layer_norm13ln_fwd_kernelINS_13Kernel_traitsIfffffjLj5120ELj1ELj1ELj4ELj16ENS_18Kernel_traits_baseILj5120EfffffjLj128EEEEELb1ELb1ELb0ELb1EEEvNS_9FwdParamsE:
	.zero		760


//--------------------- .nv.constant0._ZN10layer_norm13ln_fwd_kernelINS_13Kernel_traitsIfffffjLj5120ELj1ELj1ELj4ELj16ENS_18Kernel_traits_baseILj5120EfffffjLj128EEEEELb1ELb1ELb1ELb0EEEvNS_9FwdParamsE --------------------------
	.section	.nv.constant0._ZN10layer_norm13ln_fwd_kernelINS_13Kernel_traitsIfffffjLj5120ELj1ELj1ELj4ELj16ENS_18Kernel_traits_baseILj5120EfffffjLj128EEEEELb1ELb1ELb1ELb0EEEvNS_9FwdParamsE,"a",@progbits
	.sectionflags	@""
	.align	4
.nv.constant0._ZN10layer_norm13ln_fwd_kernelINS_13Kernel_traitsIfffffjLj5120ELj1ELj1ELj4ELj16ENS_18Kernel_traits_baseILj5120EfffffjLj128EEEEELb1ELb1ELb1ELb0EEEvNS_9FwdParamsE:
	.zero		760


//--------------------- .nv.constant0._ZN10layer_norm13ln_fwd_kernelINS_13Kernel_traitsIfffffjLj5120ELj1ELj1ELj4ELj16ENS_18Kernel_traits_baseILj5120EfffffjLj128EEEEELb1ELb1ELb1ELb1EEEvNS_9FwdParamsE --------------------------
	.section	.nv.constant0._ZN10layer_norm13ln_fwd_kernelINS_13Kernel_traitsIfffffjLj5120ELj1ELj1ELj4ELj16ENS_18Kernel_traits_baseILj5120EfffffjLj128EEEEELb1ELb1ELb1ELb1EEEvNS_9FwdParamsE,"a",@progbits
	.sectionflags	@""
	.align	4
.nv.constant0._ZN10layer_norm13ln_fwd_kernelINS_13Kernel_traitsIfffffjLj5120ELj1ELj1ELj4ELj16ENS_18Kernel_traits_baseILj5120EfffffjLj128EEEEELb1ELb1ELb1ELb1EEEvNS_9FwdParamsE:
	.zero		760


//--------------------- SYMBOLS --------------------------

	.type		.nv.reservedSmem.offset0,@object
	.size		.nv.reservedSmem.offset0,0x4
